	.target	sm_103a

	.elftype	@"ET_EXEC"


//--------------------- .note.nv.tkinfo           --------------------------
	.section	.note.nv.tkinfo,"",@"SHT_NOTE"
	.sectionflags	@"SHF_NOTE_NV_TKINFO"
	.tkinfo
        /*0018*/ 	.word	0x00000002
        /*0030*/ 	.string	""
        /*0030*/ 	.string	"ptxas"
        /*0030*/ 	.string	"Cuda compilation tools, release 13.0, V13.0.88"
        /*0030*/ 	.string	"Build cuda_13.0.r13.0/compiler.36424714_0"
        /*0030*/ 	.string	"-arch sm_103a -m 64 "



//--------------------- .note.nv.cuinfo           --------------------------
	.section	.note.nv.cuinfo,"",@"SHT_NOTE"
	.sectionflags	@"SHF_NOTE_NV_CUINFO"
        /*0018*/ 	.short	0x0002
        /*001a*/ 	.short	0x0067
        /*001c*/ 	.short	0x0082
	.zero		2


//--------------------- .nv.info                  --------------------------
	.section	.nv.info,"",@"SHT_CUDA_INFO"
	.align	4


	//----- nvinfo : EIATTR_REGCOUNT
	.align		4
        /*0000*/ 	.byte	0x04, 0x2f
        /*0002*/ 	.short	(.L_49 - .L_48)
	.align		4
.L_48:
        /*0004*/ 	.word	index@(_ZN2at6native29vectorized_elementwise_kernelILi8ENS0_13AUnaryFunctorIhhhZZZNS0_15binary_internal21div_floor_kernel_cudaERNS_18TensorIteratorBaseEENKUlvE_clEvENKUlvE_clEvEUlhhE_EESt5arrayIPcLm2EEEEviT0_T1_)
        /*0008*/ 	.word	0x00000004


	//----- nvinfo : EIATTR_FRAME_SIZE
	.align		4
.L_49:
        /*000c*/ 	.byte	0x04, 0x11
        /*000e*/ 	.short	(.L_51 - .L_50)
	.align		4
.L_50:
        /*0010*/ 	.word	index@(_ZN2at6native29vectorized_elementwise_kernelILi8ENS0_13AUnaryFunctorIhhhZZZNS0_15binary_internal21div_floor_kernel_cudaERNS_18TensorIteratorBaseEENKUlvE_clEvENKUlvE_clEvEUlhhE_EESt5arrayIPcLm2EEEEviT0_T1_)
        /*0014*/ 	.word	0x00000000


	//----- nvinfo : EIATTR_REGCOUNT
	.align		4
.L_51:
        /*0018*/ 	.byte	0x04, 0x2f
        /*001a*/ 	.short	(.L_53 - .L_52)
	.align		4
.L_52:
        /*001c*/ 	.word	index@(_ZN2at6native29vectorized_elementwise_kernelILi4ENS0_13AUnaryFunctorIhhhZZZNS0_15binary_internal21div_floor_kernel_cudaERNS_18TensorIteratorBaseEENKUlvE_clEvENKUlvE_clEvEUlhhE_EESt5arrayIPcLm2EEEEviT0_T1_)
        /*0020*/ 	.word	0x00000020


	//----- nvinfo : EIATTR_FRAME_SIZE
	.align		4
.L_53:
        /*0024*/ 	.byte	0x04, 0x11
        /*0026*/ 	.short	(.L_55 - .L_54)
	.align		4
.L_54:
        /*0028*/ 	.word	index@($__internal_71_$__cuda_sm20_div_u16)
        /*002c*/ 	.word	0x00000000


	//----- nvinfo : EIATTR_FRAME_SIZE
	.align		4
.L_55:
        /*0030*/ 	.byte	0x04, 0x11
        /*0032*/ 	.short	(.L_57 - .L_56)
	.align		4
.L_56:
        /*0034*/ 	.word	index@(_ZN2at6native29vectorized_elementwise_kernelILi4ENS0_13AUnaryFunctorIhhhZZZNS0_15binary_internal21div_floor_kernel_cudaERNS_18TensorIteratorBaseEENKUlvE_clEvENKUlvE_clEvEUlhhE_EESt5arrayIPcLm2EEEEviT0_T1_)
        /*0038*/ 	.word	0x00000000


	//----- nvinfo : EIATTR_REGCOUNT
	.align		4
.L_57:
        /*003c*/ 	.byte	0x04, 0x2f
        /*003e*/ 	.short	(.L_59 - .L_58)
	.align		4
.L_58:
        /*0040*/ 	.word	index@(_ZN2at6native29vectorized_elementwise_kernelILi2ENS0_13AUnaryFunctorIhhhZZZNS0_15binary_internal21div_floor_kernel_cudaERNS_18TensorIteratorBaseEENKUlvE_clEvENKUlvE_clEvEUlhhE_EESt5arrayIPcLm2EEEEviT0_T1_)
        /*0044*/ 	.word	0x00000020


	//----- nvinfo : EIATTR_FRAME_SIZE
	.align		4
.L_59:
        /*0048*/ 	.byte	0x04, 0x11
        /*004a*/ 	.short	(.L_61 - .L_60)
	.align		4
.L_60:
        /*004c*/ 	.word	index@($__internal_70_$__cuda_sm20_div_u16)
        /*0050*/ 	.word	0x00000000


	//----- nvinfo : EIATTR_FRAME_SIZE
	.align		4
.L_61:
        /*0054*/ 	.byte	0x04, 0x11
        /*0056*/ 	.short	(.L_63 - .L_62)
	.align		4
.L_62:
        /*0058*/ 	.word	index@(_ZN2at6native29vectorized_elementwise_kernelILi2ENS0_13AUnaryFunctorIhhhZZZNS0_15binary_internal21div_floor_kernel_cudaERNS_18TensorIteratorBaseEENKUlvE_clEvENKUlvE_clEvEUlhhE_EESt5arrayIPcLm2EEEEviT0_T1_)
        /*005c*/ 	.word	0x00000000


	//----- nvinfo : EIATTR_REGCOUNT
	.align		4
.L_63:
        /*0060*/ 	.byte	0x04, 0x2f
        /*0062*/ 	.short	(.L_65 - .L_64)
	.align		4
.L_64:
        /*0064*/ 	.word	index@(_ZN2at6native27unrolled_elementwise_kernelINS0_13AUnaryFunctorIhhhZZZNS0_15binary_internal21div_floor_kernel_cudaERNS_18TensorIteratorBaseEENKUlvE_clEvENKUlvE_clEvEUlhhE_EESt5arrayIPcLm2EELi4E23TrivialOffsetCalculatorILi1EjESE_NS0_6memory15LoadWithoutCastENSF_16StoreWithoutCastEEEviT_T0_T2_T3_T4_T5_)
        /*0068*/ 	.word	0x00000016


	//----- nvinfo : EIATTR_FRAME_SIZE
	.align		4
.L_65:
        /*006c*/ 	.byte	0x04, 0x11
        /*006e*/ 	.short	(.L_67 - .L_66)
	.align		4
.L_66:
        /*0070*/ 	.word	index@($__internal_69_$__cuda_sm20_div_u16)
        /*0074*/ 	.word	0x00000000


	//----- nvinfo : EIATTR_FRAME_SIZE
	.align		4
.L_67:
        /*0078*/ 	.byte	0x04, 0x11
        /*007a*/ 	.short	(.L_69 - .L_68)
	.align		4
.L_68:
        /*007c*/ 	.word	index@(_ZN2at6native27unrolled_elementwise_kernelINS0_13AUnaryFunctorIhhhZZZNS0_15binary_internal21div_floor_kernel_cudaERNS_18TensorIteratorBaseEENKUlvE_clEvENKUlvE_clEvEUlhhE_EESt5arrayIPcLm2EELi4E23TrivialOffsetCalculatorILi1EjESE_NS0_6memory15LoadWithoutCastENSF_16StoreWithoutCastEEEviT_T0_T2_T3_T4_T5_)
        /*0080*/ 	.word	0x00000000


	//----- nvinfo : EIATTR_REGCOUNT
	.align		4
.L_69:
        /*0084*/ 	.byte	0x04, 0x2f
        /*0086*/ 	.short	(.L_71 - .L_70)
	.align		4
.L_70:
        /*0088*/ 	.word	index@(_ZN2at6native18elementwise_kernelILi128ELi4EZNS0_22gpu_kernel_impl_nocastINS0_13AUnaryFunctorIhhhZZZNS0_15binary_internal21div_floor_kernel_cudaERNS_18TensorIteratorBaseEENKUlvE_clEvENKUlvE_clEvEUlhhE_EEEEvS6_RKT_EUliE_EEviT1_)
        /*008c*/ 	.word	0x00000014


	//----- nvinfo : EIATTR_FRAME_SIZE
	.align		4
.L_71:
        /*0090*/ 	.byte	0x04, 0x11
        /*0092*/ 	.short	(.L_73 - .L_72)
	.align		4
.L_72:
        /*0094*/ 	.word	index@($__internal_68_$__cuda_sm20_div_u16)
        /*0098*/ 	.word	0x00000000


	//----- nvinfo : EIATTR_FRAME_SIZE
	.align		4
.L_73:
        /*009c*/ 	.byte	0x04, 0x11
        /*009e*/ 	.short	(.L_75 - .L_74)
	.align		4
.L_74:
        /*00a0*/ 	.word	index@(_ZN2at6native18elementwise_kernelILi128ELi4EZNS0_22gpu_kernel_impl_nocastINS0_13AUnaryFunctorIhhhZZZNS0_15binary_internal21div_floor_kernel_cudaERNS_18TensorIteratorBaseEENKUlvE_clEvENKUlvE_clEvEUlhhE_EEEEvS6_RKT_EUliE_EEviT1_)
        /*00a4*/ 	.word	0x00000000


	//----- nvinfo : EIATTR_REGCOUNT
	.align		4
.L_75:
        /*00a8*/ 	.byte	0x04, 0x2f
        /*00aa*/ 	.short	(.L_77 - .L_76)
	.align		4
.L_76:
        /*00ac*/ 	.word	index@(_ZN2at6native27unrolled_elementwise_kernelINS0_13AUnaryFunctorIhhhZZZNS0_15binary_internal21div_floor_kernel_cudaERNS_18TensorIteratorBaseEENKUlvE_clEvENKUlvE_clEvEUlhhE_EESt5arrayIPcLm2EELi4E23TrivialOffsetCalculatorILi1EjESE_NS0_6memory12LoadWithCastILi1EEENSF_13StoreWithCastILi1EEEEEviT_T0_T2_T3_T4_T5_)
        /*00b0*/ 	.word	0x0000001c


	//----- nvinfo : EIATTR_FRAME_SIZE
	.align		4
.L_77:
        /*00b4*/ 	.byte	0x04, 0x11
        /*00b6*/ 	.short	(.L_79 - .L_78)
	.align		4
.L_78:
        /*00b8*/ 	.word	index@($__internal_67_$__cuda_sm20_div_u16)
        /*00bc*/ 	.word	0x00000000


	//----- nvinfo : EIATTR_FRAME_SIZE
	.align		4
.L_79:
        /*00c0*/ 	.byte	0x04, 0x11
        /*00c2*/ 	.short	(.L_81 - .L_80)
	.align		4
.L_80:
        /*00c4*/ 	.word	index@(_ZN2at6native27unrolled_elementwise_kernelINS0_13AUnaryFunctorIhhhZZZNS0_15binary_internal21div_floor_kernel_cudaERNS_18TensorIteratorBaseEENKUlvE_clEvENKUlvE_clEvEUlhhE_EESt5arrayIPcLm2EELi4E23TrivialOffsetCalculatorILi1EjESE_NS0_6memory12LoadWithCastILi1EEENSF_13StoreWithCastILi1EEEEEviT_T0_T2_T3_T4_T5_)
        /*00c8*/ 	.word	0x00000000


	//----- nvinfo : EIATTR_REGCOUNT
	.align		4
.L_81:
        /*00cc*/ 	.byte	0x04, 0x2f
        /*00ce*/ 	.short	(.L_83 - .L_82)
	.align		4
.L_82:
        /*00d0*/ 	.word	index@(_ZN2at6native18elementwise_kernelILi128ELi4EZNS0_15gpu_kernel_implINS0_13AUnaryFunctorIhhhZZZNS0_15binary_internal21div_floor_kernel_cudaERNS_18TensorIteratorBaseEENKUlvE_clEvENKUlvE_clEvEUlhhE_EEEEvS6_RKT_EUliE_EEviT1_)
        /*00d4*/ 	.word	0x00000018


	//----- nvinfo : EIATTR_FRAME_SIZE
	.align		4
.L_83:
        /*00d8*/ 	.byte	0x04, 0x11
        /*00da*/ 	.short	(.L_85 - .L_84)
	.align		4
.L_84:
        /*00dc*/ 	.word	index@($__internal_66_$__cuda_sm20_div_u16)
        /*00e0*/ 	.word	0x00000000


	//----- nvinfo : EIATTR_FRAME_SIZE
	.align		4
.L_85:
        /*00e4*/ 	.byte	0x04, 0x11
        /*00e6*/ 	.short	(.L_87 - .L_86)
	.align		4
.L_86:
        /*00e8*/ 	.word	index@(_ZN2at6native18elementwise_kernelILi128ELi4EZNS0_15gpu_kernel_implINS0_13AUnaryFunctorIhhhZZZNS0_15binary_internal21div_floor_kernel_cudaERNS_18TensorIteratorBaseEENKUlvE_clEvENKUlvE_clEvEUlhhE_EEEEvS6_RKT_EUliE_EEviT1_)
        /*00ec*/ 	.word	0x00000000


	//----- nvinfo : EIATTR_REGCOUNT
	.align		4
.L_87:
        /*00f0*/ 	.byte	0x04, 0x2f
        /*00f2*/ 	.short	(.L_89 - .L_88)
	.align		4
.L_88:
        /*00f4*/ 	.word	index@(_ZN2at6native29vectorized_elementwise_kernelILi8ENS0_13BUnaryFunctorIhhhZZZNS0_15binary_internal21div_floor_kernel_cudaERNS_18TensorIteratorBaseEENKUlvE_clEvENKUlvE_clEvEUlhhE_EESt5arrayIPcLm2EEEEviT0_T1_)
        /*00f8*/ 	.word	0x00000004


	//----- nvinfo : EIATTR_FRAME_SIZE
	.align		4
.L_89:
        /*00fc*/ 	.byte	0x04, 0x11
        /*00fe*/ 	.short	(.L_91 - .L_90)
	.align		4
.L_90:
        /*0100*/ 	.word	index@(_ZN2at6native29vectorized_elementwise_kernelILi8ENS0_13BUnaryFunctorIhhhZZZNS0_15binary_internal21div_floor_kernel_cudaERNS_18TensorIteratorBaseEENKUlvE_clEvENKUlvE_clEvEUlhhE_EESt5arrayIPcLm2EEEEviT0_T1_)
        /*0104*/ 	.word	0x00000000


	//----- nvinfo : EIATTR_REGCOUNT
	.align		4
.L_91:
        /*0108*/ 	.byte	0x04, 0x2f
        /*010a*/ 	.short	(.L_93 - .L_92)
	.align		4
.L_92:
        /*010c*/ 	.word	index@(_ZN2at6native29vectorized_elementwise_kernelILi4ENS0_13BUnaryFunctorIhhhZZZNS0_15binary_internal21div_floor_kernel_cudaERNS_18TensorIteratorBaseEENKUlvE_clEvENKUlvE_clEvEUlhhE_EESt5arrayIPcLm2EEEEviT0_T1_)
        /*0110*/ 	.word	0x00000020


	//----- nvinfo : EIATTR_FRAME_SIZE
	.align		4
.L_93:
        /*0114*/ 	.byte	0x04, 0x11
        /*0116*/ 	.short	(.L_95 - .L_94)
	.align		4
.L_94:
        /*0118*/ 	.word	index@($__internal_65_$__cuda_sm20_div_u16)
        /*011c*/ 	.word	0x00000000


	//----- nvinfo : EIATTR_FRAME_SIZE
	.align		4
.L_95:
        /*0120*/ 	.byte	0x04, 0x11
        /*0122*/ 	.short	(.L_97 - .L_96)
	.align		4
.L_96:
        /*0124*/ 	.word	index@(_ZN2at6native29vectorized_elementwise_kernelILi4ENS0_13BUnaryFunctorIhhhZZZNS0_15binary_internal21div_floor_kernel_cudaERNS_18TensorIteratorBaseEENKUlvE_clEvENKUlvE_clEvEUlhhE_EESt5arrayIPcLm2EEEEviT0_T1_)
        /*0128*/ 	.word	0x00000000


	//----- nvinfo : EIATTR_REGCOUNT
	.align		4
.L_97:
        /*012c*/ 	.byte	0x04, 0x2f
        /*012e*/ 	.short	(.L_99 - .L_98)
	.align		4
.L_98:
        /*0130*/ 	.word	index@(_ZN2at6native29vectorized_elementwise_kernelILi2ENS0_13BUnaryFunctorIhhhZZZNS0_15binary_internal21div_floor_kernel_cudaERNS_18TensorIteratorBaseEENKUlvE_clEvENKUlvE_clEvEUlhhE_EESt5arrayIPcLm2EEEEviT0_T1_)
        /*0134*/ 	.word	0x00000020


	//----- nvinfo : EIATTR_FRAME_SIZE
	.align		4
.L_99:
        /*0138*/ 	.byte	0x04, 0x11
        /*013a*/ 	.short	(.L_101 - .L_100)
	.align		4
.L_100:
        /*013c*/ 	.word	index@($__internal_64_$__cuda_sm20_div_u16)
        /*0140*/ 	.word	0x00000000


	//----- nvinfo : EIATTR_FRAME_SIZE
	.align		4
.L_101:
        /*0144*/ 	.byte	0x04, 0x11
        /*0146*/ 	.short	(.L_103 - .L_102)
	.align		4
.L_102:
        /*0148*/ 	.word	index@(_ZN2at6native29vectorized_elementwise_kernelILi2ENS0_13BUnaryFunctorIhhhZZZNS0_15binary_internal21div_floor_kernel_cudaERNS_18TensorIteratorBaseEENKUlvE_clEvENKUlvE_clEvEUlhhE_EESt5arrayIPcLm2EEEEviT0_T1_)
        /*014c*/ 	.word	0x00000000


	//----- nvinfo : EIATTR_REGCOUNT
	.align		4
.L_103:
        /*0150*/ 	.byte	0x04, 0x2f
        /*0152*/ 	.short	(.L_105 - .L_104)
	.align		4
.L_104:
        /*0154*/ 	.word	index@(_ZN2at6native27unrolled_elementwise_kernelINS0_13BUnaryFunctorIhhhZZZNS0_15binary_internal21div_floor_kernel_cudaERNS_18TensorIteratorBaseEENKUlvE_clEvENKUlvE_clEvEUlhhE_EESt5arrayIPcLm2EELi4E23TrivialOffsetCalculatorILi1EjESE_NS0_6memory15LoadWithoutCastENSF_16StoreWithoutCastEEEviT_T0_T2_T3_T4_T5_)
        /*0158*/ 	.word	0x00000016


	//----- nvinfo : EIATTR_FRAME_SIZE
	.align		4
.L_105:
        /*015c*/ 	.byte	0x04, 0x11
        /*015e*/ 	.short	(.L_107 - .L_106)
	.align		4
.L_106:
        /*0160*/ 	.word	index@($__internal_63_$__cuda_sm20_div_u16)
        /*0164*/ 	.word	0x00000000


	//----- nvinfo : EIATTR_FRAME_SIZE
	.align		4
.L_107:
        /*0168*/ 	.byte	0x04, 0x11
        /*016a*/ 	.short	(.L_109 - .L_108)
	.align		4
.L_108:
        /*016c*/ 	.word	index@(_ZN2at6native27unrolled_elementwise_kernelINS0_13BUnaryFunctorIhhhZZZNS0_15binary_internal21div_floor_kernel_cudaERNS_18TensorIteratorBaseEENKUlvE_clEvENKUlvE_clEvEUlhhE_EESt5arrayIPcLm2EELi4E23TrivialOffsetCalculatorILi1EjESE_NS0_6memory15LoadWithoutCastENSF_16StoreWithoutCastEEEviT_T0_T2_T3_T4_T5_)
        /*0170*/ 	.word	0x00000000


	//----- nvinfo : EIATTR_REGCOUNT
	.align		4
.L_109:
        /*0174*/ 	.byte	0x04, 0x2f
        /*0176*/ 	.short	(.L_111 - .L_110)
	.align		4
.L_110:
        /*0178*/ 	.word	index@(_ZN2at6native18elementwise_kernelILi128ELi4EZNS0_22gpu_kernel_impl_nocastINS0_13BUnaryFunctorIhhhZZZNS0_15binary_internal21div_floor_kernel_cudaERNS_18TensorIteratorBaseEENKUlvE_clEvENKUlvE_clEvEUlhhE_EEEEvS6_RKT_EUliE_EEviT1_)
        /*017c*/ 	.word	0x00000014


	//----- nvinfo : EIATTR_FRAME_SIZE
	.align		4
.L_111:
        /*0180*/ 	.byte	0x04, 0x11
        /*0182*/ 	.short	(.L_113 - .L_112)
	.align		4
.L_112:
        /*0184*/ 	.word	index@($__internal_62_$__cuda_sm20_div_u16)
        /*0188*/ 	.word	0x00000000


	//----- nvinfo : EIATTR_FRAME_SIZE
	.align		4
.L_113:
        /*018c*/ 	.byte	0x04, 0x11
        /*018e*/ 	.short	(.L_115 - .L_114)
	.align		4
.L_114:
        /*0190*/ 	.word	index@(_ZN2at6native18elementwise_kernelILi128ELi4EZNS0_22gpu_kernel_impl_nocastINS0_13BUnaryFunctorIhhhZZZNS0_15binary_internal21div_floor_kernel_cudaERNS_18TensorIteratorBaseEENKUlvE_clEvENKUlvE_clEvEUlhhE_EEEEvS6_RKT_EUliE_EEviT1_)
        /*0194*/ 	.word	0x00000000


	//----- nvinfo : EIATTR_REGCOUNT
	.align		4
.L_115:
        /*0198*/ 	.byte	0x04, 0x2f
        /*019a*/ 	.short	(.L_117 - .L_116)
	.align		4
.L_116:
        /*019c*/ 	.word	index@(_ZN2at6native27unrolled_elementwise_kernelINS0_13BUnaryFunctorIhhhZZZNS0_15binary_internal21div_floor_kernel_cudaERNS_18TensorIteratorBaseEENKUlvE_clEvENKUlvE_clEvEUlhhE_EESt5arrayIPcLm2EELi4E23TrivialOffsetCalculatorILi1EjESE_NS0_6memory12LoadWithCastILi1EEENSF_13StoreWithCastILi1EEEEEviT_T0_T2_T3_T4_T5_)
        /*01a0*/ 	.word	0x0000001c


	//----- nvinfo : EIATTR_FRAME_SIZE
	.align		4
.L_117:
        /*01a4*/ 	.byte	0x04, 0x11
        /*01a6*/ 	.short	(.L_119 - .L_118)
	.align		4
.L_118:
        /*01a8*/ 	.word	index@($__internal_61_$__cuda_sm20_div_u16)
        /*01ac*/ 	.word	0x00000000


	//----- nvinfo : EIATTR_FRAME_SIZE
	.align		4
.L_119:
        /*01b0*/ 	.byte	0x04, 0x11
        /*01b2*/ 	.short	(.L_121 - .L_120)
	.align		4
.L_120:
        /*01b4*/ 	.word	index@(_ZN2at6native27unrolled_elementwise_kernelINS0_13BUnaryFunctorIhhhZZZNS0_15binary_internal21div_floor_kernel_cudaERNS_18TensorIteratorBaseEENKUlvE_clEvENKUlvE_clEvEUlhhE_EESt5arrayIPcLm2EELi4E23TrivialOffsetCalculatorILi1EjESE_NS0_6memory12LoadWithCastILi1EEENSF_13StoreWithCastILi1EEEEEviT_T0_T2_T3_T4_T5_)
        /*01b8*/ 	.word	0x00000000


	//----- nvinfo : EIATTR_REGCOUNT
	.align		4
.L_121:
        /*01bc*/ 	.byte	0x04, 0x2f
        /*01be*/ 	.short	(.L_123 - .L_122)
	.align		4
.L_122:
        /*01c0*/ 	.word	index@(_ZN2at6native18elementwise_kernelILi128ELi4EZNS0_15gpu_kernel_implINS0_13BUnaryFunctorIhhhZZZNS0_15binary_internal21div_floor_kernel_cudaERNS_18TensorIteratorBaseEENKUlvE_clEvENKUlvE_clEvEUlhhE_EEEEvS6_RKT_EUliE_EEviT1_)
        /*01c4*/ 	.word	0x00000018


	//----- nvinfo : EIATTR_FRAME_SIZE
	.align		4
.L_123:
        /*01c8*/ 	.byte	0x04, 0x11
        /*01ca*/ 	.short	(.L_125 - .L_124)
	.align		4
.L_124:
        /*01cc*/ 	.word	index@($__internal_60_$__cuda_sm20_div_u16)
        /*01d0*/ 	.word	0x00000000


	//----- nvinfo : EIATTR_FRAME_SIZE
	.align		4
.L_125:
        /*01d4*/ 	.byte	0x04, 0x11
        /*01d6*/ 	.short	(.L_127 - .L_126)
	.align		4
.L_126:
        /*01d8*/ 	.word	index@(_ZN2at6native18elementwise_kernelILi128ELi4EZNS0_15gpu_kernel_implINS0_13BUnaryFunctorIhhhZZZNS0_15binary_internal21div_floor_kernel_cudaERNS_18TensorIteratorBaseEENKUlvE_clEvENKUlvE_clEvEUlhhE_EEEEvS6_RKT_EUliE_EEviT1_)
        /*01dc*/ 	.word	0x00000000


	//----- nvinfo : EIATTR_REGCOUNT
	.align		4
.L_127:
        /*01e0*/ 	.byte	0x04, 0x2f
        /*01e2*/ 	.short	(.L_129 - .L_128)
	.align		4
.L_128:
        /*01e4*/ 	.word	index@(_ZN2at6native29vectorized_elementwise_kernelILi8ENS0_13BinaryFunctorIhhhZZZNS0_15binary_internal21div_floor_kernel_cudaERNS_18TensorIteratorBaseEENKUlvE_clEvENKUlvE_clEvEUlhhE_EESt5arrayIPcLm3EEEEviT0_T1_)
        /*01e8*/ 	.word	0x00000004


	//----- nvinfo : EIATTR_FRAME_SIZE
	.align		4
.L_129:
        /*01ec*/ 	.byte	0x04, 0x11
        /*01ee*/ 	.short	(.L_131 - .L_130)
	.align		4
.L_130:
        /*01f0*/ 	.word	index@(_ZN2at6native29vectorized_elementwise_kernelILi8ENS0_13BinaryFunctorIhhhZZZNS0_15binary_internal21div_floor_kernel_cudaERNS_18TensorIteratorBaseEENKUlvE_clEvENKUlvE_clEvEUlhhE_EESt5arrayIPcLm3EEEEviT0_T1_)
        /*01f4*/ 	.word	0x00000000


	//----- nvinfo : EIATTR_REGCOUNT
	.align		4
.L_131:
        /*01f8*/ 	.byte	0x04, 0x2f
        /*01fa*/ 	.short	(.L_133 - .L_132)
	.align		4
.L_132:
        /*01fc*/ 	.word	index@(_ZN2at6native29vectorized_elementwise_kernelILi4ENS0_13BinaryFunctorIhhhZZZNS0_15binary_internal21div_floor_kernel_cudaERNS_18TensorIteratorBaseEENKUlvE_clEvENKUlvE_clEvEUlhhE_EESt5arrayIPcLm3EEEEviT0_T1_)
        /*0200*/ 	.word	0x00000020


	//----- nvinfo : EIATTR_FRAME_SIZE
	.align		4
.L_133:
        /*0204*/ 	.byte	0x04, 0x11
        /*0206*/ 	.short	(.L_135 - .L_134)
	.align		4
.L_134:
        /*0208*/ 	.word	index@($__internal_59_$__cuda_sm20_div_u16)
        /*020c*/ 	.word	0x00000000


	//----- nvinfo : EIATTR_FRAME_SIZE
	.align		4
.L_135:
        /*0210*/ 	.byte	0x04, 0x11
        /*0212*/ 	.short	(.L_137 - .L_136)
	.align		4
.L_136:
        /*0214*/ 	.word	index@(_ZN2at6native29vectorized_elementwise_kernelILi4ENS0_13BinaryFunctorIhhhZZZNS0_15binary_internal21div_floor_kernel_cudaERNS_18TensorIteratorBaseEENKUlvE_clEvENKUlvE_clEvEUlhhE_EESt5arrayIPcLm3EEEEviT0_T1_)
        /*0218*/ 	.word	0x00000000


	//----- nvinfo : EIATTR_REGCOUNT
	.align		4
.L_137:
        /*021c*/ 	.byte	0x04, 0x2f
        /*021e*/ 	.short	(.L_139 - .L_138)
	.align		4
.L_138:
        /*0220*/ 	.word	index@(_ZN2at6native29vectorized_elementwise_kernelILi2ENS0_13BinaryFunctorIhhhZZZNS0_15binary_internal21div_floor_kernel_cudaERNS_18TensorIteratorBaseEENKUlvE_clEvENKUlvE_clEvEUlhhE_EESt5arrayIPcLm3EEEEviT0_T1_)
        /*0224*/ 	.word	0x00000020


	//----- nvinfo : EIATTR_FRAME_SIZE
	.align		4
.L_139:
        /*0228*/ 	.byte	0x04, 0x11
        /*022a*/ 	.short	(.L_141 - .L_140)
	.align		4
.L_140:
        /*022c*/ 	.word	index@($__internal_58_$__cuda_sm20_div_u16)
        /*0230*/ 	.word	0x00000000


	//----- nvinfo : EIATTR_FRAME_SIZE
	.align		4
.L_141:
        /*0234*/ 	.byte	0x04, 0x11
        /*0236*/ 	.short	(.L_143 - .L_142)
	.align		4
.L_142:
        /*0238*/ 	.word	index@(_ZN2at6native29vectorized_elementwise_kernelILi2ENS0_13BinaryFunctorIhhhZZZNS0_15binary_internal21div_floor_kernel_cudaERNS_18TensorIteratorBaseEENKUlvE_clEvENKUlvE_clEvEUlhhE_EESt5arrayIPcLm3EEEEviT0_T1_)
        /*023c*/ 	.word	0x00000000


	//----- nvinfo : EIATTR_REGCOUNT
	.align		4
.L_143:
        /*0240*/ 	.byte	0x04, 0x2f
        /*0242*/ 	.short	(.L_145 - .L_144)
	.align		4
.L_144:
        /*0244*/ 	.word	index@(_ZN2at6native27unrolled_elementwise_kernelINS0_13BinaryFunctorIhhhZZZNS0_15binary_internal21div_floor_kernel_cudaERNS_18TensorIteratorBaseEENKUlvE_clEvENKUlvE_clEvEUlhhE_EESt5arrayIPcLm3EELi4E23TrivialOffsetCalculatorILi2EjESD_ILi1EjENS0_6memory15LoadWithoutCastENSG_16StoreWithoutCastEEEviT_T0_T2_T3_T4_T5_)
        /*0248*/ 	.word	0x0000001c


	//----- nvinfo : EIATTR_FRAME_SIZE
	.align		4
.L_145:
        /*024c*/ 	.byte	0x04, 0x11
        /*024e*/ 	.short	(.L_147 - .L_146)
	.align		4
.L_146:
        /*0250*/ 	.word	index@($__internal_57_$__cuda_sm20_div_u16)
        /*0254*/ 	.word	0x00000000


	//----- nvinfo : EIATTR_FRAME_SIZE
	.align		4
.L_147:
        /*0258*/ 	.byte	0x04, 0x11
        /*025a*/ 	.short	(.L_149 - .L_148)
	.align		4
.L_148:
        /*025c*/ 	.word	index@(_ZN2at6native27unrolled_elementwise_kernelINS0_13BinaryFunctorIhhhZZZNS0_15binary_internal21div_floor_kernel_cudaERNS_18TensorIteratorBaseEENKUlvE_clEvENKUlvE_clEvEUlhhE_EESt5arrayIPcLm3EELi4E23TrivialOffsetCalculatorILi2EjESD_ILi1EjENS0_6memory15LoadWithoutCastENSG_16StoreWithoutCastEEEviT_T0_T2_T3_T4_T5_)
        /*0260*/ 	.word	0x00000000


	//----- nvinfo : EIATTR_REGCOUNT
	.align		4
.L_149:
        /*0264*/ 	.byte	0x04, 0x2f
        /*0266*/ 	.short	(.L_151 - .L_150)
	.align		4
.L_150:
        /*0268*/ 	.word	index@(_ZN2at6native18elementwise_kernelILi128ELi4EZNS0_22gpu_kernel_impl_nocastINS0_13BinaryFunctorIhhhZZZNS0_15binary_internal21div_floor_kernel_cudaERNS_18TensorIteratorBaseEENKUlvE_clEvENKUlvE_clEvEUlhhE_EEEEvS6_RKT_EUliE_EEviT1_)
        /*026c*/ 	.word	0x00000014


	//----- nvinfo : EIATTR_FRAME_SIZE
	.align		4
.L_151:
        /*0270*/ 	.byte	0x04, 0x11
        /*0272*/ 	.short	(.L_153 - .L_152)
	.align		4
.L_152:
        /*0274*/ 	.word	index@($__internal_56_$__cuda_sm20_div_u16)
        /*0278*/ 	.word	0x00000000


	//----- nvinfo : EIATTR_FRAME_SIZE
	.align		4
.L_153:
        /*027c*/ 	.byte	0x04, 0x11
        /*027e*/ 	.short	(.L_155 - .L_154)
	.align		4
.L_154:
        /*0280*/ 	.word	index@(_ZN2at6native18elementwise_kernelILi128ELi4EZNS0_22gpu_kernel_impl_nocastINS0_13BinaryFunctorIhhhZZZNS0_15binary_internal21div_floor_kernel_cudaERNS_18TensorIteratorBaseEENKUlvE_clEvENKUlvE_clEvEUlhhE_EEEEvS6_RKT_EUliE_EEviT1_)
        /*0284*/ 	.word	0x00000000


	//----- nvinfo : EIATTR_REGCOUNT
	.align		4
.L_155:
        /*0288*/ 	.byte	0x04, 0x2f
        /*028a*/ 	.short	(.L_157 - .L_156)
	.align		4
.L_156:
        /*028c*/ 	.word	index@(_ZN2at6native27unrolled_elementwise_kernelINS0_13BinaryFunctorIhhhZZZNS0_15binary_internal21div_floor_kernel_cudaERNS_18TensorIteratorBaseEENKUlvE_clEvENKUlvE_clEvEUlhhE_EESt5arrayIPcLm3EELi4E23TrivialOffsetCalculatorILi2EjESD_ILi1EjENS0_6memory12LoadWithCastILi2EEENSG_13StoreWithCastILi1EEEEEviT_T0_T2_T3_T4_T5_)
        /*0290*/ 	.word	0x0000001f


	//----- nvinfo : EIATTR_FRAME_SIZE
	.align		4
.L_157:
        /*0294*/ 	.byte	0x04, 0x11
        /*0296*/ 	.short	(.L_159 - .L_158)
	.align		4
.L_158:
        /*0298*/ 	.word	index@($__internal_55_$__cuda_sm20_div_u16)
        /*029c*/ 	.word	0x00000000


	//----- nvinfo : EIATTR_FRAME_SIZE
	.align		4
.L_159:
        /*02a0*/ 	.byte	0x04, 0x11
        /*02a2*/ 	.short	(.L_161 - .L_160)
	.align		4
.L_160:
        /*02a4*/ 	.word	index@(_ZN2at6native27unrolled_elementwise_kernelINS0_13BinaryFunctorIhhhZZZNS0_15binary_internal21div_floor_kernel_cudaERNS_18TensorIteratorBaseEENKUlvE_clEvENKUlvE_clEvEUlhhE_EESt5arrayIPcLm3EELi4E23TrivialOffsetCalculatorILi2EjESD_ILi1EjENS0_6memory12LoadWithCastILi2EEENSG_13StoreWithCastILi1EEEEEviT_T0_T2_T3_T4_T5_)
        /*02a8*/ 	.word	0x00000000


	//----- nvinfo : EIATTR_REGCOUNT
	.align		4
.L_161:
        /*02ac*/ 	.byte	0x04, 0x2f
        /*02ae*/ 	.short	(.L_163 - .L_162)
	.align		4
.L_162:
        /*02b0*/ 	.word	index@(_ZN2at6native18elementwise_kernelILi128ELi4EZNS0_15gpu_kernel_implINS0_13BinaryFunctorIhhhZZZNS0_15binary_internal21div_floor_kernel_cudaERNS_18TensorIteratorBaseEENKUlvE_clEvENKUlvE_clEvEUlhhE_EEEEvS6_RKT_EUliE_EEviT1_)
        /*02b4*/ 	.word	0x0000001c


	//----- nvinfo : EIATTR_FRAME_SIZE
	.align		4
.L_163:
        /*02b8*/ 	.byte	0x04, 0x11
        /*02ba*/ 	.short	(.L_165 - .L_164)
	.align		4
.L_164:
        /*02bc*/ 	.word	index@($__internal_54_$__cuda_sm20_div_u16)
        /*02c0*/ 	.word	0x00000000


	//----- nvinfo : EIATTR_FRAME_SIZE
	.align		4
.L_165:
        /*02c4*/ 	.byte	0x04, 0x11
        /*02c6*/ 	.short	(.L_167 - .L_166)
	.align		4
.L_166:
        /*02c8*/ 	.word	index@(_ZN2at6native18elementwise_kernelILi128ELi4EZNS0_15gpu_kernel_implINS0_13BinaryFunctorIhhhZZZNS0_15binary_internal21div_floor_kernel_cudaERNS_18TensorIteratorBaseEENKUlvE_clEvENKUlvE_clEvEUlhhE_EEEEvS6_RKT_EUliE_EEviT1_)
        /*02cc*/ 	.word	0x00000000


	//----- nvinfo : EIATTR_REGCOUNT
	.align		4
.L_167:
        /*02d0*/ 	.byte	0x04, 0x2f
        /*02d2*/ 	.short	(.L_169 - .L_168)
	.align		4
.L_168:
        /*02d4*/ 	.word	index@(_ZN2at6native29vectorized_elementwise_kernelILi8ENS0_13AUnaryFunctorIaaaZZZNS0_15binary_internal21div_floor_kernel_cudaERNS_18TensorIteratorBaseEENKUlvE_clEvENKUlvE0_clEvEUlaaE_EESt5arrayIPcLm2EEEEviT0_T1_)
        /*02d8*/ 	.word	0x00000004


	//----- nvinfo : EIATTR_FRAME_SIZE
	.align		4
.L_169:
        /*02dc*/ 	.byte	0x04, 0x11
        /*02de*/ 	.short	(.L_171 - .L_170)
	.align		4
.L_170:
        /*02e0*/ 	.word	index@(_ZN2at6native29vectorized_elementwise_kernelILi8ENS0_13AUnaryFunctorIaaaZZZNS0_15binary_internal21div_floor_kernel_cudaERNS_18TensorIteratorBaseEENKUlvE_clEvENKUlvE0_clEvEUlaaE_EESt5arrayIPcLm2EEEEviT0_T1_)
        /*02e4*/ 	.word	0x00000000


	//----- nvinfo : EIATTR_REGCOUNT
	.align		4
.L_171:
        /*02e8*/ 	.byte	0x04, 0x2f
        /*02ea*/ 	.short	(.L_173 - .L_172)
	.align		4
.L_172:
        /*02ec*/ 	.word	index@(_ZN2at6native29vectorized_elementwise_kernelILi4ENS0_13AUnaryFunctorIaaaZZZNS0_15binary_internal21div_floor_kernel_cudaERNS_18TensorIteratorBaseEENKUlvE_clEvENKUlvE0_clEvEUlaaE_EESt5arrayIPcLm2EEEEviT0_T1_)
        /*02f0*/ 	.word	0x0000001e


	//----- nvinfo : EIATTR_FRAME_SIZE
	.align		4
.L_173:
        /*02f4*/ 	.byte	0x04, 0x11
        /*02f6*/ 	.short	(.L_175 - .L_174)
	.align		4
.L_174:
        /*02f8*/ 	.word	index@($__internal_53_$__cuda_sm20_div_s16)
        /*02fc*/ 	.word	0x00000000


	//----- nvinfo : EIATTR_FRAME_SIZE
	.align		4
.L_175:
        /*0300*/ 	.byte	0x04, 0x11
        /*0302*/ 	.short	(.L_177 - .L_176)
	.align		4
.L_176:
        /*0304*/ 	.word	index@(_ZN2at6native29vectorized_elementwise_kernelILi4ENS0_13AUnaryFunctorIaaaZZZNS0_15binary_internal21div_floor_kernel_cudaERNS_18TensorIteratorBaseEENKUlvE_clEvENKUlvE0_clEvEUlaaE_EESt5arrayIPcLm2EEEEviT0_T1_)
        /*0308*/ 	.word	0x00000000


	//----- nvinfo : EIATTR_REGCOUNT
	.align		4
.L_177:
        /*030c*/ 	.byte	0x04, 0x2f
        /*030e*/ 	.short	(.L_179 - .L_178)
	.align		4
.L_178:
        /*0310*/ 	.word	index@(_ZN2at6native29vectorized_elementwise_kernelILi2ENS0_13AUnaryFunctorIaaaZZZNS0_15binary_internal21div_floor_kernel_cudaERNS_18TensorIteratorBaseEENKUlvE_clEvENKUlvE0_clEvEUlaaE_EESt5arrayIPcLm2EEEEviT0_T1_)
        /*0314*/ 	.word	0x00000020


	//----- nvinfo : EIATTR_FRAME_SIZE
	.align		4
.L_179:
        /*0318*/ 	.byte	0x04, 0x11
        /*031a*/ 	.short	(.L_181 - .L_180)
	.align		4
.L_180:
        /*031c*/ 	.word	index@($__internal_52_$__cuda_sm20_div_s16)
        /*0320*/ 	.word	0x00000000


	//----- nvinfo : EIATTR_FRAME_SIZE
	.align		4
.L_181:
        /*0324*/ 	.byte	0x04, 0x11
        /*0326*/ 	.short	(.L_183 - .L_182)
	.align		4
.L_182:
        /*0328*/ 	.word	index@(_ZN2at6native29vectorized_elementwise_kernelILi2ENS0_13AUnaryFunctorIaaaZZZNS0_15binary_internal21div_floor_kernel_cudaERNS_18TensorIteratorBaseEENKUlvE_clEvENKUlvE0_clEvEUlaaE_EESt5arrayIPcLm2EEEEviT0_T1_)
        /*032c*/ 	.word	0x00000000


	//----- nvinfo : EIATTR_REGCOUNT
	.align		4
.L_183:
        /*0330*/ 	.byte	0x04, 0x2f
        /*0332*/ 	.short	(.L_185 - .L_184)
	.align		4
.L_184:
        /*0334*/ 	.word	index@(_ZN2at6native27unrolled_elementwise_kernelINS0_13AUnaryFunctorIaaaZZZNS0_15binary_internal21div_floor_kernel_cudaERNS_18TensorIteratorBaseEENKUlvE_clEvENKUlvE0_clEvEUlaaE_EESt5arrayIPcLm2EELi4E23TrivialOffsetCalculatorILi1EjESE_NS0_6memory15LoadWithoutCastENSF_16StoreWithoutCastEEEviT_T0_T2_T3_T4_T5_)
        /*0338*/ 	.word	0x00000016


	//----- nvinfo : EIATTR_FRAME_SIZE
	.align		4
.L_185:
        /*033c*/ 	.byte	0x04, 0x11
        /*033e*/ 	.short	(.L_187 - .L_186)
	.align		4
.L_186:
        /*0340*/ 	.word	index@($__internal_51_$__cuda_sm20_div_s16)
        /*0344*/ 	.word	0x00000000


	//----- nvinfo : EIATTR_FRAME_SIZE
	.align		4
.L_187:
        /*0348*/ 	.byte	0x04, 0x11
        /*034a*/ 	.short	(.L_189 - .L_188)
	.align		4
.L_188:
        /*034c*/ 	.word	index@(_ZN2at6native27unrolled_elementwise_kernelINS0_13AUnaryFunctorIaaaZZZNS0_15binary_internal21div_floor_kernel_cudaERNS_18TensorIteratorBaseEENKUlvE_clEvENKUlvE0_clEvEUlaaE_EESt5arrayIPcLm2EELi4E23TrivialOffsetCalculatorILi1EjESE_NS0_6memory15LoadWithoutCastENSF_16StoreWithoutCastEEEviT_T0_T2_T3_T4_T5_)
        /*0350*/ 	.word	0x00000000


	//----- nvinfo : EIATTR_REGCOUNT
	.align		4
.L_189:
        /*0354*/ 	.byte	0x04, 0x2f
        /*0356*/ 	.short	(.L_191 - .L_190)
	.align		4
.L_190:
        /*0358*/ 	.word	index@(_ZN2at6native18elementwise_kernelILi128ELi4EZNS0_22gpu_kernel_impl_nocastINS0_13AUnaryFunctorIaaaZZZNS0_15binary_internal21div_floor_kernel_cudaERNS_18TensorIteratorBaseEENKUlvE_clEvENKUlvE0_clEvEUlaaE_EEEEvS6_RKT_EUliE_EEviT1_)
        /*035c*/ 	.word	0x00000012


	//----- nvinfo : EIATTR_FRAME_SIZE
	.align		4
.L_191:
        /*0360*/ 	.byte	0x04, 0x11
        /*0362*/ 	.short	(.L_193 - .L_192)
	.align		4
.L_192:
        /*0364*/ 	.word	index@($__internal_50_$__cuda_sm20_div_s16)
        /*0368*/ 	.word	0x00000000


	//----- nvinfo : EIATTR_FRAME_SIZE
	.align		4
.L_193:
        /*036c*/ 	.byte	0x04, 0x11
        /*036e*/ 	.short	(.L_195 - .L_194)
	.align		4
.L_194:
        /*0370*/ 	.word	index@(_ZN2at6native18elementwise_kernelILi128ELi4EZNS0_22gpu_kernel_impl_nocastINS0_13AUnaryFunctorIaaaZZZNS0_15binary_internal21div_floor_kernel_cudaERNS_18TensorIteratorBaseEENKUlvE_clEvENKUlvE0_clEvEUlaaE_EEEEvS6_RKT_EUliE_EEviT1_)
        /*0374*/ 	.word	0x00000000


	//----- nvinfo : EIATTR_REGCOUNT
	.align		4
.L_195:
        /*0378*/ 	.byte	0x04, 0x2f
        /*037a*/ 	.short	(.L_197 - .L_196)
	.align		4
.L_196:
        /*037c*/ 	.word	index@(_ZN2at6native27unrolled_elementwise_kernelINS0_13AUnaryFunctorIaaaZZZNS0_15binary_internal21div_floor_kernel_cudaERNS_18TensorIteratorBaseEENKUlvE_clEvENKUlvE0_clEvEUlaaE_EESt5arrayIPcLm2EELi4E23TrivialOffsetCalculatorILi1EjESE_NS0_6memory12LoadWithCastILi1EEENSF_13StoreWithCastILi1EEEEEviT_T0_T2_T3_T4_T5_)
        /*0380*/ 	.word	0x0000001c


	//----- nvinfo : EIATTR_FRAME_SIZE
	.align		4
.L_197:
        /*0384*/ 	.byte	0x04, 0x11
        /*0386*/ 	.short	(.L_199 - .L_198)
	.align		4
.L_198:
        /*0388*/ 	.word	index@($__internal_49_$__cuda_sm20_div_s16)
        /*038c*/ 	.word	0x00000000


	//----- nvinfo : EIATTR_FRAME_SIZE
	.align		4
.L_199:
        /*0390*/ 	.byte	0x04, 0x11
        /*0392*/ 	.short	(.L_201 - .L_200)
	.align		4
.L_200:
        /*0394*/ 	.word	index@(_ZN2at6native27unrolled_elementwise_kernelINS0_13AUnaryFunctorIaaaZZZNS0_15binary_internal21div_floor_kernel_cudaERNS_18TensorIteratorBaseEENKUlvE_clEvENKUlvE0_clEvEUlaaE_EESt5arrayIPcLm2EELi4E23TrivialOffsetCalculatorILi1EjESE_NS0_6memory12LoadWithCastILi1EEENSF_13StoreWithCastILi1EEEEEviT_T0_T2_T3_T4_T5_)
        /*0398*/ 	.word	0x00000000


	//----- nvinfo : EIATTR_REGCOUNT
	.align		4
.L_201:
        /*039c*/ 	.byte	0x04, 0x2f
        /*039e*/ 	.short	(.L_203 - .L_202)
	.align		4
.L_202:
        /*03a0*/ 	.word	index@(_ZN2at6native18elementwise_kernelILi128ELi4EZNS0_15gpu_kernel_implINS0_13AUnaryFunctorIaaaZZZNS0_15binary_internal21div_floor_kernel_cudaERNS_18TensorIteratorBaseEENKUlvE_clEvENKUlvE0_clEvEUlaaE_EEEEvS6_RKT_EUliE_EEviT1_)
        /*03a4*/ 	.word	0x00000018


	//----- nvinfo : EIATTR_FRAME_SIZE
	.align		4
.L_203:
        /*03a8*/ 	.byte	0x04, 0x11
        /*03aa*/ 	.short	(.L_205 - .L_204)
	.align		4
.L_204:
        /*03ac*/ 	.word	index@($__internal_48_$__cuda_sm20_div_s16)
        /*03b0*/ 	.word	0x00000000


	//----- nvinfo : EIATTR_FRAME_SIZE
	.align		4
.L_205:
        /*03b4*/ 	.byte	0x04, 0x11
        /*03b6*/ 	.short	(.L_207 - .L_206)
	.align		4
.L_206:
        /*03b8*/ 	.word	index@(_ZN2at6native18elementwise_kernelILi128ELi4EZNS0_15gpu_kernel_implINS0_13AUnaryFunctorIaaaZZZNS0_15binary_internal21div_floor_kernel_cudaERNS_18TensorIteratorBaseEENKUlvE_clEvENKUlvE0_clEvEUlaaE_EEEEvS6_RKT_EUliE_EEviT1_)
        /*03bc*/ 	.word	0x00000000


	//----- nvinfo : EIATTR_REGCOUNT
	.align		4
.L_207:
        /*03c0*/ 	.byte	0x04, 0x2f
        /*03c2*/ 	.short	(.L_209 - .L_208)
	.align		4
.L_208:
        /*03c4*/ 	.word	index@(_ZN2at6native29vectorized_elementwise_kernelILi8ENS0_13BUnaryFunctorIaaaZZZNS0_15binary_internal21div_floor_kernel_cudaERNS_18TensorIteratorBaseEENKUlvE_clEvENKUlvE0_clEvEUlaaE_EESt5arrayIPcLm2EEEEviT0_T1_)
        /*03c8*/ 	.word	0x00000004


	//----- nvinfo : EIATTR_FRAME_SIZE
	.align		4
.L_209:
        /*03cc*/ 	.byte	0x04, 0x11
        /*03ce*/ 	.short	(.L_211 - .L_210)
	.align		4
.L_210:
        /*03d0*/ 	.word	index@(_ZN2at6native29vectorized_elementwise_kernelILi8ENS0_13BUnaryFunctorIaaaZZZNS0_15binary_internal21div_floor_kernel_cudaERNS_18TensorIteratorBaseEENKUlvE_clEvENKUlvE0_clEvEUlaaE_EESt5arrayIPcLm2EEEEviT0_T1_)
        /*03d4*/ 	.word	0x00000000


	//----- nvinfo : EIATTR_REGCOUNT
	.align		4
.L_211:
        /*03d8*/ 	.byte	0x04, 0x2f
        /*03da*/ 	.short	(.L_213 - .L_212)
	.align		4
.L_212:
        /*03dc*/ 	.word	index@(_ZN2at6native29vectorized_elementwise_kernelILi4ENS0_13BUnaryFunctorIaaaZZZNS0_15binary_internal21div_floor_kernel_cudaERNS_18TensorIteratorBaseEENKUlvE_clEvENKUlvE0_clEvEUlaaE_EESt5arrayIPcLm2EEEEviT0_T1_)
        /*03e0*/ 	.word	0x0000001e


	//----- nvinfo : EIATTR_FRAME_SIZE
	.align		4
.L_213:
        /*03e4*/ 	.byte	0x04, 0x11
        /*03e6*/ 	.short	(.L_215 - .L_214)
	.align		4
.L_214:
        /*03e8*/ 	.word	index@($__internal_47_$__cuda_sm20_div_s16)
        /*03ec*/ 	.word	0x00000000


	//----- nvinfo : EIATTR_FRAME_SIZE
	.align		4
.L_215:
        /*03f0*/ 	.byte	0x04, 0x11
        /*03f2*/ 	.short	(.L_217 - .L_216)
	.align		4
.L_216:
        /*03f4*/ 	.word	index@(_ZN2at6native29vectorized_elementwise_kernelILi4ENS0_13BUnaryFunctorIaaaZZZNS0_15binary_internal21div_floor_kernel_cudaERNS_18TensorIteratorBaseEENKUlvE_clEvENKUlvE0_clEvEUlaaE_EESt5arrayIPcLm2EEEEviT0_T1_)
        /*03f8*/ 	.word	0x00000000


	//----- nvinfo : EIATTR_REGCOUNT
	.align		4
.L_217:
        /*03fc*/ 	.byte	0x04, 0x2f
        /*03fe*/ 	.short	(.L_219 - .L_218)
	.align		4
.L_218:
        /*0400*/ 	.word	index@(_ZN2at6native29vectorized_elementwise_kernelILi2ENS0_13BUnaryFunctorIaaaZZZNS0_15binary_internal21div_floor_kernel_cudaERNS_18TensorIteratorBaseEENKUlvE_clEvENKUlvE0_clEvEUlaaE_EESt5arrayIPcLm2EEEEviT0_T1_)
        /*0404*/ 	.word	0x00000020


	//----- nvinfo : EIATTR_FRAME_SIZE
	.align		4
.L_219:
        /*0408*/ 	.byte	0x04, 0x11
        /*040a*/ 	.short	(.L_221 - .L_220)
	.align		4
.L_220:
        /*040c*/ 	.word	index@($__internal_46_$__cuda_sm20_div_s16)
        /*0410*/ 	.word	0x00000000


	//----- nvinfo : EIATTR_FRAME_SIZE
	.align		4
.L_221:
        /*0414*/ 	.byte	0x04, 0x11
        /*0416*/ 	.short	(.L_223 - .L_222)
	.align		4
.L_222:
        /*0418*/ 	.word	index@(_ZN2at6native29vectorized_elementwise_kernelILi2ENS0_13BUnaryFunctorIaaaZZZNS0_15binary_internal21div_floor_kernel_cudaERNS_18TensorIteratorBaseEENKUlvE_clEvENKUlvE0_clEvEUlaaE_EESt5arrayIPcLm2EEEEviT0_T1_)
        /*041c*/ 	.word	0x00000000


	//----- nvinfo : EIATTR_REGCOUNT
	.align		4
.L_223:
        /*0420*/ 	.byte	0x04, 0x2f
        /*0422*/ 	.short	(.L_225 - .L_224)
	.align		4
.L_224:
        /*0424*/ 	.word	index@(_ZN2at6native27unrolled_elementwise_kernelINS0_13BUnaryFunctorIaaaZZZNS0_15binary_internal21div_floor_kernel_cudaERNS_18TensorIteratorBaseEENKUlvE_clEvENKUlvE0_clEvEUlaaE_EESt5arrayIPcLm2EELi4E23TrivialOffsetCalculatorILi1EjESE_NS0_6memory15LoadWithoutCastENSF_16StoreWithoutCastEEEviT_T0_T2_T3_T4_T5_)
        /*0428*/ 	.word	0x00000016


	//----- nvinfo : EIATTR_FRAME_SIZE
	.align		4
.L_225:
        /*042c*/ 	.byte	0x04, 0x11
        /*042e*/ 	.short	(.L_227 - .L_226)
	.align		4
.L_226:
        /*0430*/ 	.word	index@($__internal_45_$__cuda_sm20_div_s16)
        /*0434*/ 	.word	0x00000000


	//----- nvinfo : EIATTR_FRAME_SIZE
	.align		4
.L_227:
        /*0438*/ 	.byte	0x04, 0x11
        /*043a*/ 	.short	(.L_229 - .L_228)
	.align		4
.L_228:
        /*043c*/ 	.word	index@(_ZN2at6native27unrolled_elementwise_kernelINS0_13BUnaryFunctorIaaaZZZNS0_15binary_internal21div_floor_kernel_cudaERNS_18TensorIteratorBaseEENKUlvE_clEvENKUlvE0_clEvEUlaaE_EESt5arrayIPcLm2EELi4E23TrivialOffsetCalculatorILi1EjESE_NS0_6memory15LoadWithoutCastENSF_16StoreWithoutCastEEEviT_T0_T2_T3_T4_T5_)
        /*0440*/ 	.word	0x00000000


	//----- nvinfo : EIATTR_REGCOUNT
	.align		4
.L_229:
        /*0444*/ 	.byte	0x04, 0x2f
        /*0446*/ 	.short	(.L_231 - .L_230)
	.align		4
.L_230:
        /*0448*/ 	.word	index@(_ZN2at6native18elementwise_kernelILi128ELi4EZNS0_22gpu_kernel_impl_nocastINS0_13BUnaryFunctorIaaaZZZNS0_15binary_internal21div_floor_kernel_cudaERNS_18TensorIteratorBaseEENKUlvE_clEvENKUlvE0_clEvEUlaaE_EEEEvS6_RKT_EUliE_EEviT1_)
        /*044c*/ 	.word	0x00000012


	//----- nvinfo : EIATTR_FRAME_SIZE
	.align		4
.L_231:
        /*0450*/ 	.byte	0x04, 0x11
        /*0452*/ 	.short	(.L_233 - .L_232)
	.align		4
.L_232:
        /*0454*/ 	.word	index@($__internal_44_$__cuda_sm20_div_s16)
        /*0458*/ 	.word	0x00000000


	//----- nvinfo : EIATTR_FRAME_SIZE
	.align		4
.L_233:
        /*045c*/ 	.byte	0x04, 0x11
        /*045e*/ 	.short	(.L_235 - .L_234)
	.align		4
.L_234:
        /*0460*/ 	.word	index@(_ZN2at6native18elementwise_kernelILi128ELi4EZNS0_22gpu_kernel_impl_nocastINS0_13BUnaryFunctorIaaaZZZNS0_15binary_internal21div_floor_kernel_cudaERNS_18TensorIteratorBaseEENKUlvE_clEvENKUlvE0_clEvEUlaaE_EEEEvS6_RKT_EUliE_EEviT1_)
        /*0464*/ 	.word	0x00000000


	//----- nvinfo : EIATTR_REGCOUNT
	.align		4
.L_235:
        /*0468*/ 	.byte	0x04, 0x2f
        /*046a*/ 	.short	(.L_237 - .L_236)
	.align		4
.L_236:
        /*046c*/ 	.word	index@(_ZN2at6native27unrolled_elementwise_kernelINS0_13BUnaryFunctorIaaaZZZNS0_15binary_internal21div_floor_kernel_cudaERNS_18TensorIteratorBaseEENKUlvE_clEvENKUlvE0_clEvEUlaaE_EESt5arrayIPcLm2EELi4E23TrivialOffsetCalculatorILi1EjESE_NS0_6memory12LoadWithCastILi1EEENSF_13StoreWithCastILi1EEEEEviT_T0_T2_T3_T4_T5_)
        /*0470*/ 	.word	0x0000001c


	//----- nvinfo : EIATTR_FRAME_SIZE
	.align		4
.L_237:
        /*0474*/ 	.byte	0x04, 0x11
        /*0476*/ 	.short	(.L_239 - .L_238)
	.align		4
.L_238:
        /*0478*/ 	.word	index@($__internal_43_$__cuda_sm20_div_s16)
        /*047c*/ 	.word	0x00000000


	//----- nvinfo : EIATTR_FRAME_SIZE
	.align		4
.L_239:
        /*0480*/ 	.byte	0x04, 0x11
        /*0482*/ 	.short	(.L_241 - .L_240)
	.align		4
.L_240:
        /*0484*/ 	.word	index@(_ZN2at6native27unrolled_elementwise_kernelINS0_13BUnaryFunctorIaaaZZZNS0_15binary_internal21div_floor_kernel_cudaERNS_18TensorIteratorBaseEENKUlvE_clEvENKUlvE0_clEvEUlaaE_EESt5arrayIPcLm2EELi4E23TrivialOffsetCalculatorILi1EjESE_NS0_6memory12LoadWithCastILi1EEENSF_13StoreWithCastILi1EEEEEviT_T0_T2_T3_T4_T5_)
        /*0488*/ 	.word	0x00000000


	//----- nvinfo : EIATTR_REGCOUNT
	.align		4
.L_241:
        /*048c*/ 	.byte	0x04, 0x2f
        /*048e*/ 	.short	(.L_243 - .L_242)
	.align		4
.L_242:
        /*0490*/ 	.word	index@(_ZN2at6native18elementwise_kernelILi128ELi4EZNS0_15gpu_kernel_implINS0_13BUnaryFunctorIaaaZZZNS0_15binary_internal21div_floor_kernel_cudaERNS_18TensorIteratorBaseEENKUlvE_clEvENKUlvE0_clEvEUlaaE_EEEEvS6_RKT_EUliE_EEviT1_)
        /*0494*/ 	.word	0x00000018


	//----- nvinfo : EIATTR_FRAME_SIZE
	.align		4
.L_243:
        /*0498*/ 	.byte	0x04, 0x11
        /*049a*/ 	.short	(.L_245 - .L_244)
	.align		4
.L_244:
        /*049c*/ 	.word	index@($__internal_42_$__cuda_sm20_div_s16)
        /*04a0*/ 	.word	0x00000000


	//----- nvinfo : EIATTR_FRAME_SIZE
	.align		4
.L_245:
        /*04a4*/ 	.byte	0x04, 0x11
        /*04a6*/ 	.short	(.L_247 - .L_246)
	.align		4
.L_246:
        /*04a8*/ 	.word	index@(_ZN2at6native18elementwise_kernelILi128ELi4EZNS0_15gpu_kernel_implINS0_13BUnaryFunctorIaaaZZZNS0_15binary_internal21div_floor_kernel_cudaERNS_18TensorIteratorBaseEENKUlvE_clEvENKUlvE0_clEvEUlaaE_EEEEvS6_RKT_EUliE_EEviT1_)
        /*04ac*/ 	.word	0x00000000


	//----- nvinfo : EIATTR_REGCOUNT
	.align		4
.L_247:
        /*04b0*/ 	.byte	0x04, 0x2f
        /*04b2*/ 	.short	(.L_249 - .L_248)
	.align		4
.L_248:
        /*04b4*/ 	.word	index@(_ZN2at6native29vectorized_elementwise_kernelILi8ENS0_13BinaryFunctorIaaaZZZNS0_15binary_internal21div_floor_kernel_cudaERNS_18TensorIteratorBaseEENKUlvE_clEvENKUlvE0_clEvEUlaaE_EESt5arrayIPcLm3EEEEviT0_T1_)
        /*04b8*/ 	.word	0x00000004


	//----- nvinfo : EIATTR_FRAME_SIZE
	.align		4
.L_249:
        /*04bc*/ 	.byte	0x04, 0x11
        /*04be*/ 	.short	(.L_251 - .L_250)
	.align		4
.L_250:
        /*04c0*/ 	.word	index@(_ZN2at6native29vectorized_elementwise_kernelILi8ENS0_13BinaryFunctorIaaaZZZNS0_15binary_internal21div_floor_kernel_cudaERNS_18TensorIteratorBaseEENKUlvE_clEvENKUlvE0_clEvEUlaaE_EESt5arrayIPcLm3EEEEviT0_T1_)
        /*04c4*/ 	.word	0x00000000


	//----- nvinfo : EIATTR_REGCOUNT
	.align		4
.L_251:
        /*04c8*/ 	.byte	0x04, 0x2f
        /*04ca*/ 	.short	(.L_253 - .L_252)
	.align		4
.L_252:
        /*04cc*/ 	.word	index@(_ZN2at6native29vectorized_elementwise_kernelILi4ENS0_13BinaryFunctorIaaaZZZNS0_15binary_internal21div_floor_kernel_cudaERNS_18TensorIteratorBaseEENKUlvE_clEvENKUlvE0_clEvEUlaaE_EESt5arrayIPcLm3EEEEviT0_T1_)
        /*04d0*/ 	.word	0x00000020


	//----- nvinfo : EIATTR_FRAME_SIZE
	.align		4
.L_253:
        /*04d4*/ 	.byte	0x04, 0x11
        /*04d6*/ 	.short	(.L_255 - .L_254)
	.align		4
.L_254:
        /*04d8*/ 	.word	index@($__internal_41_$__cuda_sm20_div_s16)
        /*04dc*/ 	.word	0x00000000


	//----- nvinfo : EIATTR_FRAME_SIZE
	.align		4
.L_255:
        /*04e0*/ 	.byte	0x04, 0x11
        /*04e2*/ 	.short	(.L_257 - .L_256)
	.align		4
.L_256:
        /*04e4*/ 	.word	index@(_ZN2at6native29vectorized_elementwise_kernelILi4ENS0_13BinaryFunctorIaaaZZZNS0_15binary_internal21div_floor_kernel_cudaERNS_18TensorIteratorBaseEENKUlvE_clEvENKUlvE0_clEvEUlaaE_EESt5arrayIPcLm3EEEEviT0_T1_)
        /*04e8*/ 	.word	0x00000000


	//----- nvinfo : EIATTR_REGCOUNT
	.align		4
.L_257:
        /*04ec*/ 	.byte	0x04, 0x2f
        /*04ee*/ 	.short	(.L_259 - .L_258)
	.align		4
.L_258:
        /*04f0*/ 	.word	index@(_ZN2at6native29vectorized_elementwise_kernelILi2ENS0_13BinaryFunctorIaaaZZZNS0_15binary_internal21div_floor_kernel_cudaERNS_18TensorIteratorBaseEENKUlvE_clEvENKUlvE0_clEvEUlaaE_EESt5arrayIPcLm3EEEEviT0_T1_)
        /*04f4*/ 	.word	0x00000020


	//----- nvinfo : EIATTR_FRAME_SIZE
	.align		4
.L_259:
        /*04f8*/ 	.byte	0x04, 0x11
        /*04fa*/ 	.short	(.L_261 - .L_260)
	.align		4
.L_260:
        /*04fc*/ 	.word	index@($__internal_40_$__cuda_sm20_div_s16)
        /*0500*/ 	.word	0x00000000


	//----- nvinfo : EIATTR_FRAME_SIZE
	.align		4
.L_261:
        /*0504*/ 	.byte	0x04, 0x11
        /*0506*/ 	.short	(.L_263 - .L_262)
	.align		4
.L_262:
        /*0508*/ 	.word	index@(_ZN2at6native29vectorized_elementwise_kernelILi2ENS0_13BinaryFunctorIaaaZZZNS0_15binary_internal21div_floor_kernel_cudaERNS_18TensorIteratorBaseEENKUlvE_clEvENKUlvE0_clEvEUlaaE_EESt5arrayIPcLm3EEEEviT0_T1_)
        /*050c*/ 	.word	0x00000000


	//----- nvinfo : EIATTR_REGCOUNT
	.align		4
.L_263:
        /*0510*/ 	.byte	0x04, 0x2f
        /*0512*/ 	.short	(.L_265 - .L_264)
	.align		4
.L_264:
        /*0514*/ 	.word	index@(_ZN2at6native27unrolled_elementwise_kernelINS0_13BinaryFunctorIaaaZZZNS0_15binary_internal21div_floor_kernel_cudaERNS_18TensorIteratorBaseEENKUlvE_clEvENKUlvE0_clEvEUlaaE_EESt5arrayIPcLm3EELi4E23TrivialOffsetCalculatorILi2EjESD_ILi1EjENS0_6memory15LoadWithoutCastENSG_16StoreWithoutCastEEEviT_T0_T2_T3_T4_T5_)
        /*0518*/ 	.word	0x0000001e


	//----- nvinfo : EIATTR_FRAME_SIZE
	.align		4
.L_265:
        /*051c*/ 	.byte	0x04, 0x11
        /*051e*/ 	.short	(.L_267 - .L_266)
	.align		4
.L_266:
        /*0520*/ 	.word	index@($__internal_39_$__cuda_sm20_div_s16)
        /*0524*/ 	.word	0x00000000


	//----- nvinfo : EIATTR_FRAME_SIZE
	.align		4
.L_267:
        /*0528*/ 	.byte	0x04, 0x11
        /*052a*/ 	.short	(.L_269 - .L_268)
	.align		4
.L_268:
        /*052c*/ 	.word	index@(_ZN2at6native27unrolled_elementwise_kernelINS0_13BinaryFunctorIaaaZZZNS0_15binary_internal21div_floor_kernel_cudaERNS_18TensorIteratorBaseEENKUlvE_clEvENKUlvE0_clEvEUlaaE_EESt5arrayIPcLm3EELi4E23TrivialOffsetCalculatorILi2EjESD_ILi1EjENS0_6memory15LoadWithoutCastENSG_16StoreWithoutCastEEEviT_T0_T2_T3_T4_T5_)
        /*0530*/ 	.word	0x00000000


	//----- nvinfo : EIATTR_REGCOUNT
	.align		4
.L_269:
        /*0534*/ 	.byte	0x04, 0x2f
        /*0536*/ 	.short	(.L_271 - .L_270)
	.align		4
.L_270:
        /*0538*/ 	.word	index@(_ZN2at6native18elementwise_kernelILi128ELi4EZNS0_22gpu_kernel_impl_nocastINS0_13BinaryFunctorIaaaZZZNS0_15binary_internal21div_floor_kernel_cudaERNS_18TensorIteratorBaseEENKUlvE_clEvENKUlvE0_clEvEUlaaE_EEEEvS6_RKT_EUliE_EEviT1_)
        /*053c*/ 	.word	0x00000015


	//----- nvinfo : EIATTR_FRAME_SIZE
	.align		4
.L_271:
        /*0540*/ 	.byte	0x04, 0x11
        /*0542*/ 	.short	(.L_273 - .L_272)
	.align		4
.L_272:
        /*0544*/ 	.word	index@($__internal_38_$__cuda_sm20_div_s16)
        /*0548*/ 	.word	0x00000000


	//----- nvinfo : EIATTR_FRAME_SIZE
	.align		4
.L_273:
        /*054c*/ 	.byte	0x04, 0x11
        /*054e*/ 	.short	(.L_275 - .L_274)
	.align		4
.L_274:
        /*0550*/ 	.word	index@(_ZN2at6native18elementwise_kernelILi128ELi4EZNS0_22gpu_kernel_impl_nocastINS0_13BinaryFunctorIaaaZZZNS0_15binary_internal21div_floor_kernel_cudaERNS_18TensorIteratorBaseEENKUlvE_clEvENKUlvE0_clEvEUlaaE_EEEEvS6_RKT_EUliE_EEviT1_)
        /*0554*/ 	.word	0x00000000


	//----- nvinfo : EIATTR_REGCOUNT
	.align		4
.L_275:
        /*0558*/ 	.byte	0x04, 0x2f
        /*055a*/ 	.short	(.L_277 - .L_276)
	.align		4
.L_276:
        /*055c*/ 	.word	index@(_ZN2at6native27unrolled_elementwise_kernelINS0_13BinaryFunctorIaaaZZZNS0_15binary_internal21div_floor_kernel_cudaERNS_18TensorIteratorBaseEENKUlvE_clEvENKUlvE0_clEvEUlaaE_EESt5arrayIPcLm3EELi4E23TrivialOffsetCalculatorILi2EjESD_ILi1EjENS0_6memory12LoadWithCastILi2EEENSG_13StoreWithCastILi1EEEEEviT_T0_T2_T3_T4_T5_)
        /*0560*/ 	.word	0x00000020


	//----- nvinfo : EIATTR_FRAME_SIZE
	.align		4
.L_277:
        /*0564*/ 	.byte	0x04, 0x11
        /*0566*/ 	.short	(.L_279 - .L_278)
	.align		4
.L_278:
        /*0568*/ 	.word	index@($__internal_37_$__cuda_sm20_div_s16)
        /*056c*/ 	.word	0x00000000


	//----- nvinfo : EIATTR_FRAME_SIZE
	.align		4
.L_279:
        /*0570*/ 	.byte	0x04, 0x11
        /*0572*/ 	.short	(.L_281 - .L_280)
	.align		4
.L_280:
        /*0574*/ 	.word	index@(_ZN2at6native27unrolled_elementwise_kernelINS0_13BinaryFunctorIaaaZZZNS0_15binary_internal21div_floor_kernel_cudaERNS_18TensorIteratorBaseEENKUlvE_clEvENKUlvE0_clEvEUlaaE_EESt5arrayIPcLm3EELi4E23TrivialOffsetCalculatorILi2EjESD_ILi1EjENS0_6memory12LoadWithCastILi2EEENSG_13StoreWithCastILi1EEEEEviT_T0_T2_T3_T4_T5_)
        /*0578*/ 	.word	0x00000000


	//----- nvinfo : EIATTR_REGCOUNT
	.align		4
.L_281:
        /*057c*/ 	.byte	0x04, 0x2f
        /*057e*/ 	.short	(.L_283 - .L_282)
	.align		4
.L_282:
        /*0580*/ 	.word	index@(_ZN2at6native18elementwise_kernelILi128ELi4EZNS0_15gpu_kernel_implINS0_13BinaryFunctorIaaaZZZNS0_15binary_internal21div_floor_kernel_cudaERNS_18TensorIteratorBaseEENKUlvE_clEvENKUlvE0_clEvEUlaaE_EEEEvS6_RKT_EUliE_EEviT1_)
        /*0584*/ 	.word	0x00000018


	//----- nvinfo : EIATTR_FRAME_SIZE
	.align		4
.L_283:
        /*0588*/ 	.byte	0x04, 0x11
        /*058a*/ 	.short	(.L_285 - .L_284)
	.align		4
.L_284:
        /*058c*/ 	.word	index@($__internal_36_$__cuda_sm20_div_s16)
        /*0590*/ 	.word	0x00000000


	//----- nvinfo : EIATTR_FRAME_SIZE
	.align		4
.L_285:
        /*0594*/ 	.byte	0x04, 0x11
        /*0596*/ 	.short	(.L_287 - .L_286)
	.align		4
.L_286:
        /*0598*/ 	.word	index@(_ZN2at6native18elementwise_kernelILi128ELi4EZNS0_15gpu_kernel_implINS0_13BinaryFunctorIaaaZZZNS0_15binary_internal21div_floor_kernel_cudaERNS_18TensorIteratorBaseEENKUlvE_clEvENKUlvE0_clEvEUlaaE_EEEEvS6_RKT_EUliE_EEviT1_)
        /*059c*/ 	.word	0x00000000


	//----- nvinfo : EIATTR_REGCOUNT
	.align		4
.L_287:
        /*05a0*/ 	.byte	0x04, 0x2f
        /*05a2*/ 	.short	(.L_289 - .L_288)
	.align		4
.L_288:
        /*05a4*/ 	.word	index@(_ZN2at6native29vectorized_elementwise_kernelILi8ENS0_13AUnaryFunctorIiiiZZZNS0_15binary_internal21div_floor_kernel_cudaERNS_18TensorIteratorBaseEENKUlvE_clEvENKUlvE1_clEvEUliiE_EESt5arrayIPcLm2EEEEviT0_T1_)
        /*05a8*/ 	.word	0x00000004


	//----- nvinfo : EIATTR_FRAME_SIZE
	.align		4
.L_289:
        /*05ac*/ 	.byte	0x04, 0x11
        /*05ae*/ 	.short	(.L_291 - .L_290)
	.align		4
.L_290:
        /*05b0*/ 	.word	index@(_ZN2at6native29vectorized_elementwise_kernelILi8ENS0_13AUnaryFunctorIiiiZZZNS0_15binary_internal21div_floor_kernel_cudaERNS_18TensorIteratorBaseEENKUlvE_clEvENKUlvE1_clEvEUliiE_EESt5arrayIPcLm2EEEEviT0_T1_)
        /*05b4*/ 	.word	0x00000000


	//----- nvinfo : EIATTR_REGCOUNT
	.align		4
.L_291:
        /*05b8*/ 	.byte	0x04, 0x2f
        /*05ba*/ 	.short	(.L_293 - .L_292)
	.align		4
.L_292:
        /*05bc*/ 	.word	index@(_ZN2at6native29vectorized_elementwise_kernelILi4ENS0_13AUnaryFunctorIiiiZZZNS0_15binary_internal21div_floor_kernel_cudaERNS_18TensorIteratorBaseEENKUlvE_clEvENKUlvE1_clEvEUliiE_EESt5arrayIPcLm2EEEEviT0_T1_)
        /*05c0*/ 	.word	0x00000020


	//----- nvinfo : EIATTR_FRAME_SIZE
	.align		4
.L_293:
        /*05c4*/ 	.byte	0x04, 0x11
        /*05c6*/ 	.short	(.L_295 - .L_294)
	.align		4
.L_294:
        /*05c8*/ 	.word	index@(_ZN2at6native29vectorized_elementwise_kernelILi4ENS0_13AUnaryFunctorIiiiZZZNS0_15binary_internal21div_floor_kernel_cudaERNS_18TensorIteratorBaseEENKUlvE_clEvENKUlvE1_clEvEUliiE_EESt5arrayIPcLm2EEEEviT0_T1_)
        /*05cc*/ 	.word	0x00000000


	//----- nvinfo : EIATTR_REGCOUNT
	.align		4
.L_295:
        /*05d0*/ 	.byte	0x04, 0x2f
        /*05d2*/ 	.short	(.L_297 - .L_296)
	.align		4
.L_296:
        /*05d4*/ 	.word	index@(_ZN2at6native29vectorized_elementwise_kernelILi2ENS0_13AUnaryFunctorIiiiZZZNS0_15binary_internal21div_floor_kernel_cudaERNS_18TensorIteratorBaseEENKUlvE_clEvENKUlvE1_clEvEUliiE_EESt5arrayIPcLm2EEEEviT0_T1_)
        /*05d8*/ 	.word	0x00000020


	//----- nvinfo : EIATTR_FRAME_SIZE
	.align		4
.L_297:
        /*05dc*/ 	.byte	0x04, 0x11
        /*05de*/ 	.short	(.L_299 - .L_298)
	.align		4
.L_298:
        /*05e0*/ 	.word	index@(_ZN2at6native29vectorized_elementwise_kernelILi2ENS0_13AUnaryFunctorIiiiZZZNS0_15binary_internal21div_floor_kernel_cudaERNS_18TensorIteratorBaseEENKUlvE_clEvENKUlvE1_clEvEUliiE_EESt5arrayIPcLm2EEEEviT0_T1_)
        /*05e4*/ 	.word	0x00000000


	//----- nvinfo : EIATTR_REGCOUNT
	.align		4
.L_299:
        /*05e8*/ 	.byte	0x04, 0x2f
        /*05ea*/ 	.short	(.L_301 - .L_300)
	.align		4
.L_300:
        /*05ec*/ 	.word	index@(_ZN2at6native27unrolled_elementwise_kernelINS0_13AUnaryFunctorIiiiZZZNS0_15binary_internal21div_floor_kernel_cudaERNS_18TensorIteratorBaseEENKUlvE_clEvENKUlvE1_clEvEUliiE_EESt5arrayIPcLm2EELi4E23TrivialOffsetCalculatorILi1EjESE_NS0_6memory15LoadWithoutCastENSF_16StoreWithoutCastEEEviT_T0_T2_T3_T4_T5_)
        /*05f0*/ 	.word	0x00000016


	//----- nvinfo : EIATTR_FRAME_SIZE
	.align		4
.L_301:
        /*05f4*/ 	.byte	0x04, 0x11
        /*05f6*/ 	.short	(.L_303 - .L_302)
	.align		4
.L_302:
        /*05f8*/ 	.word	index@(_ZN2at6native27unrolled_elementwise_kernelINS0_13AUnaryFunctorIiiiZZZNS0_15binary_internal21div_floor_kernel_cudaERNS_18TensorIteratorBaseEENKUlvE_clEvENKUlvE1_clEvEUliiE_EESt5arrayIPcLm2EELi4E23TrivialOffsetCalculatorILi1EjESE_NS0_6memory15LoadWithoutCastENSF_16StoreWithoutCastEEEviT_T0_T2_T3_T4_T5_)
        /*05fc*/ 	.word	0x00000000


	//----- nvinfo : EIATTR_REGCOUNT
	.align		4
.L_303:
        /*0600*/ 	.byte	0x04, 0x2f
        /*0602*/ 	.short	(.L_305 - .L_304)
	.align		4
.L_304:
        /*0604*/ 	.word	index@(_ZN2at6native18elementwise_kernelILi128ELi2EZNS0_22gpu_kernel_impl_nocastINS0_13AUnaryFunctorIiiiZZZNS0_15binary_internal21div_floor_kernel_cudaERNS_18TensorIteratorBaseEENKUlvE_clEvENKUlvE1_clEvEUliiE_EEEEvS6_RKT_EUliE_EEviT1_)
        /*0608*/ 	.word	0x00000014


	//----- nvinfo : EIATTR_FRAME_SIZE
	.align		4
.L_305:
        /*060c*/ 	.byte	0x04, 0x11
        /*060e*/ 	.short	(.L_307 - .L_306)
	.align		4
.L_306:
        /*0610*/ 	.word	index@(_ZN2at6native18elementwise_kernelILi128ELi2EZNS0_22gpu_kernel_impl_nocastINS0_13AUnaryFunctorIiiiZZZNS0_15binary_internal21div_floor_kernel_cudaERNS_18TensorIteratorBaseEENKUlvE_clEvENKUlvE1_clEvEUliiE_EEEEvS6_RKT_EUliE_EEviT1_)
        /*0614*/ 	.word	0x00000000


	//----- nvinfo : EIATTR_REGCOUNT
	.align		4
.L_307:
        /*0618*/ 	.byte	0x04, 0x2f
        /*061a*/ 	.short	(.L_309 - .L_308)
	.align		4
.L_308:
        /*061c*/ 	.word	index@(_ZN2at6native27unrolled_elementwise_kernelINS0_13AUnaryFunctorIiiiZZZNS0_15binary_internal21div_floor_kernel_cudaERNS_18TensorIteratorBaseEENKUlvE_clEvENKUlvE1_clEvEUliiE_EESt5arrayIPcLm2EELi4E23TrivialOffsetCalculatorILi1EjESE_NS0_6memory12LoadWithCastILi1EEENSF_13StoreWithCastILi1EEEEEviT_T0_T2_T3_T4_T5_)
        /*0620*/ 	.word	0x0000001c


	//----- nvinfo : EIATTR_FRAME_SIZE
	.align		4
.L_309:
        /*0624*/ 	.byte	0x04, 0x11
        /*0626*/ 	.short	(.L_311 - .L_310)
	.align		4
.L_310:
        /*0628*/ 	.word	index@(_ZN2at6native27unrolled_elementwise_kernelINS0_13AUnaryFunctorIiiiZZZNS0_15binary_internal21div_floor_kernel_cudaERNS_18TensorIteratorBaseEENKUlvE_clEvENKUlvE1_clEvEUliiE_EESt5arrayIPcLm2EELi4E23TrivialOffsetCalculatorILi1EjESE_NS0_6memory12LoadWithCastILi1EEENSF_13StoreWithCastILi1EEEEEviT_T0_T2_T3_T4_T5_)
        /*062c*/ 	.word	0x00000000


	//----- nvinfo : EIATTR_REGCOUNT
	.align		4
.L_311:
        /*0630*/ 	.byte	0x04, 0x2f
        /*0632*/ 	.short	(.L_313 - .L_312)
	.align		4
.L_312:
        /*0634*/ 	.word	index@(_ZN2at6native18elementwise_kernelILi128ELi4EZNS0_15gpu_kernel_implINS0_13AUnaryFunctorIiiiZZZNS0_15binary_internal21div_floor_kernel_cudaERNS_18TensorIteratorBaseEENKUlvE_clEvENKUlvE1_clEvEUliiE_EEEEvS6_RKT_EUliE_EEviT1_)
        /*0638*/ 	.word	0x00000018


	//----- nvinfo : EIATTR_FRAME_SIZE
	.align		4
.L_313:
        /*063c*/ 	.byte	0x04, 0x11
        /*063e*/ 	.short	(.L_315 - .L_314)
	.align		4
.L_314:
        /*0640*/ 	.word	index@(_ZN2at6native18elementwise_kernelILi128ELi4EZNS0_15gpu_kernel_implINS0_13AUnaryFunctorIiiiZZZNS0_15binary_internal21div_floor_kernel_cudaERNS_18TensorIteratorBaseEENKUlvE_clEvENKUlvE1_clEvEUliiE_EEEEvS6_RKT_EUliE_EEviT1_)
        /*0644*/ 	.word	0x00000000


	//----- nvinfo : EIATTR_REGCOUNT
	.align		4
.L_315:
        /*0648*/ 	.byte	0x04, 0x2f
        /*064a*/ 	.short	(.L_317 - .L_316)
	.align		4
.L_316:
        /*064c*/ 	.word	index@(_ZN2at6native29vectorized_elementwise_kernelILi8ENS0_13BUnaryFunctorIiiiZZZNS0_15binary_internal21div_floor_kernel_cudaERNS_18TensorIteratorBaseEENKUlvE_clEvENKUlvE1_clEvEUliiE_EESt5arrayIPcLm2EEEEviT0_T1_)
        /*0650*/ 	.word	0x00000004


	//----- nvinfo : EIATTR_FRAME_SIZE
	.align		4
.L_317:
        /*0654*/ 	.byte	0x04, 0x11
        /*0656*/ 	.short	(.L_319 - .L_318)
	.align		4
.L_318:
        /*0658*/ 	.word	index@(_ZN2at6native29vectorized_elementwise_kernelILi8ENS0_13BUnaryFunctorIiiiZZZNS0_15binary_internal21div_floor_kernel_cudaERNS_18TensorIteratorBaseEENKUlvE_clEvENKUlvE1_clEvEUliiE_EESt5arrayIPcLm2EEEEviT0_T1_)
        /*065c*/ 	.word	0x00000000


	//----- nvinfo : EIATTR_REGCOUNT
	.align		4
.L_319:
        /*0660*/ 	.byte	0x04, 0x2f
        /*0662*/ 	.short	(.L_321 - .L_320)
	.align		4
.L_320:
        /*0664*/ 	.word	index@(_ZN2at6native29vectorized_elementwise_kernelILi4ENS0_13BUnaryFunctorIiiiZZZNS0_15binary_internal21div_floor_kernel_cudaERNS_18TensorIteratorBaseEENKUlvE_clEvENKUlvE1_clEvEUliiE_EESt5arrayIPcLm2EEEEviT0_T1_)
        /*0668*/ 	.word	0x00000020


	//----- nvinfo : EIATTR_FRAME_SIZE
	.align		4
.L_321:
        /*066c*/ 	.byte	0x04, 0x11
        /*066e*/ 	.short	(.L_323 - .L_322)
	.align		4
.L_322:
        /*0670*/ 	.word	index@(_ZN2at6native29vectorized_elementwise_kernelILi4ENS0_13BUnaryFunctorIiiiZZZNS0_15binary_internal21div_floor_kernel_cudaERNS_18TensorIteratorBaseEENKUlvE_clEvENKUlvE1_clEvEUliiE_EESt5arrayIPcLm2EEEEviT0_T1_)
        /*0674*/ 	.word	0x00000000


	//----- nvinfo : EIATTR_REGCOUNT
	.align		4
.L_323:
        /*0678*/ 	.byte	0x04, 0x2f
        /*067a*/ 	.short	(.L_325 - .L_324)
	.align		4
.L_324:
        /*067c*/ 	.word	index@(_ZN2at6native29vectorized_elementwise_kernelILi2ENS0_13BUnaryFunctorIiiiZZZNS0_15binary_internal21div_floor_kernel_cudaERNS_18TensorIteratorBaseEENKUlvE_clEvENKUlvE1_clEvEUliiE_EESt5arrayIPcLm2EEEEviT0_T1_)
        /*0680*/ 	.word	0x00000020


	//----- nvinfo : EIATTR_FRAME_SIZE
	.align		4
.L_325:
        /*0684*/ 	.byte	0x04, 0x11
        /*0686*/ 	.short	(.L_327 - .L_326)
	.align		4
.L_326:
        /*0688*/ 	.word	index@(_ZN2at6native29vectorized_elementwise_kernelILi2ENS0_13BUnaryFunctorIiiiZZZNS0_15binary_internal21div_floor_kernel_cudaERNS_18TensorIteratorBaseEENKUlvE_clEvENKUlvE1_clEvEUliiE_EESt5arrayIPcLm2EEEEviT0_T1_)
        /*068c*/ 	.word	0x00000000


	//----- nvinfo : EIATTR_REGCOUNT
	.align		4
.L_327:
        /*0690*/ 	.byte	0x04, 0x2f
        /*0692*/ 	.short	(.L_329 - .L_328)
	.align		4
.L_328:
        /*0694*/ 	.word	index@(_ZN2at6native27unrolled_elementwise_kernelINS0_13BUnaryFunctorIiiiZZZNS0_15binary_internal21div_floor_kernel_cudaERNS_18TensorIteratorBaseEENKUlvE_clEvENKUlvE1_clEvEUliiE_EESt5arrayIPcLm2EELi4E23TrivialOffsetCalculatorILi1EjESE_NS0_6memory15LoadWithoutCastENSF_16StoreWithoutCastEEEviT_T0_T2_T3_T4_T5_)
        /*0698*/ 	.word	0x00000016


	//----- nvinfo : EIATTR_FRAME_SIZE
	.align		4
.L_329:
        /*069c*/ 	.byte	0x04, 0x11
        /*069e*/ 	.short	(.L_331 - .L_330)
	.align		4
.L_330:
        /*06a0*/ 	.word	index@(_ZN2at6native27unrolled_elementwise_kernelINS0_13BUnaryFunctorIiiiZZZNS0_15binary_internal21div_floor_kernel_cudaERNS_18TensorIteratorBaseEENKUlvE_clEvENKUlvE1_clEvEUliiE_EESt5arrayIPcLm2EELi4E23TrivialOffsetCalculatorILi1EjESE_NS0_6memory15LoadWithoutCastENSF_16StoreWithoutCastEEEviT_T0_T2_T3_T4_T5_)
        /*06a4*/ 	.word	0x00000000


	//----- nvinfo : EIATTR_REGCOUNT
	.align		4
.L_331:
        /*06a8*/ 	.byte	0x04, 0x2f
        /*06aa*/ 	.short	(.L_333 - .L_332)
	.align		4
.L_332:
        /*06ac*/ 	.word	index@(_ZN2at6native18elementwise_kernelILi128ELi2EZNS0_22gpu_kernel_impl_nocastINS0_13BUnaryFunctorIiiiZZZNS0_15binary_internal21div_floor_kernel_cudaERNS_18TensorIteratorBaseEENKUlvE_clEvENKUlvE1_clEvEUliiE_EEEEvS6_RKT_EUliE_EEviT1_)
        /*06b0*/ 	.word	0x00000014


	//----- nvinfo : EIATTR_FRAME_SIZE
	.align		4
.L_333:
        /*06b4*/ 	.byte	0x04, 0x11
        /*06b6*/ 	.short	(.L_335 - .L_334)
	.align		4
.L_334:
        /*06b8*/ 	.word	index@(_ZN2at6native18elementwise_kernelILi128ELi2EZNS0_22gpu_kernel_impl_nocastINS0_13BUnaryFunctorIiiiZZZNS0_15binary_internal21div_floor_kernel_cudaERNS_18TensorIteratorBaseEENKUlvE_clEvENKUlvE1_clEvEUliiE_EEEEvS6_RKT_EUliE_EEviT1_)
        /*06bc*/ 	.word	0x00000000


	//----- nvinfo : EIATTR_REGCOUNT
	.align		4
.L_335:
        /*06c0*/ 	.byte	0x04, 0x2f
        /*06c2*/ 	.short	(.L_337 - .L_336)
	.align		4
.L_336:
        /*06c4*/ 	.word	index@(_ZN2at6native27unrolled_elementwise_kernelINS0_13BUnaryFunctorIiiiZZZNS0_15binary_internal21div_floor_kernel_cudaERNS_18TensorIteratorBaseEENKUlvE_clEvENKUlvE1_clEvEUliiE_EESt5arrayIPcLm2EELi4E23TrivialOffsetCalculatorILi1EjESE_NS0_6memory12LoadWithCastILi1EEENSF_13StoreWithCastILi1EEEEEviT_T0_T2_T3_T4_T5_)
        /*06c8*/ 	.word	0x0000001c


	//----- nvinfo : EIATTR_FRAME_SIZE
	.align		4
.L_337:
        /*06cc*/ 	.byte	0x04, 0x11
        /*06ce*/ 	.short	(.L_339 - .L_338)
	.align		4
.L_338:
        /*06d0*/ 	.word	index@(_ZN2at6native27unrolled_elementwise_kernelINS0_13BUnaryFunctorIiiiZZZNS0_15binary_internal21div_floor_kernel_cudaERNS_18TensorIteratorBaseEENKUlvE_clEvENKUlvE1_clEvEUliiE_EESt5arrayIPcLm2EELi4E23TrivialOffsetCalculatorILi1EjESE_NS0_6memory12LoadWithCastILi1EEENSF_13StoreWithCastILi1EEEEEviT_T0_T2_T3_T4_T5_)
        /*06d4*/ 	.word	0x00000000


	//----- nvinfo : EIATTR_REGCOUNT
	.align		4
.L_339:
        /*06d8*/ 	.byte	0x04, 0x2f
        /*06da*/ 	.short	(.L_341 - .L_340)
	.align		4
.L_340:
        /*06dc*/ 	.word	index@(_ZN2at6native18elementwise_kernelILi128ELi4EZNS0_15gpu_kernel_implINS0_13BUnaryFunctorIiiiZZZNS0_15binary_internal21div_floor_kernel_cudaERNS_18TensorIteratorBaseEENKUlvE_clEvENKUlvE1_clEvEUliiE_EEEEvS6_RKT_EUliE_EEviT1_)
        /*06e0*/ 	.word	0x00000018


	//----- nvinfo : EIATTR_FRAME_SIZE
	.align		4
.L_341:
        /*06e4*/ 	.byte	0x04, 0x11
        /*06e6*/ 	.short	(.L_343 - .L_342)
	.align		4
.L_342:
        /*06e8*/ 	.word	index@(_ZN2at6native18elementwise_kernelILi128ELi4EZNS0_15gpu_kernel_implINS0_13BUnaryFunctorIiiiZZZNS0_15binary_internal21div_floor_kernel_cudaERNS_18TensorIteratorBaseEENKUlvE_clEvENKUlvE1_clEvEUliiE_EEEEvS6_RKT_EUliE_EEviT1_)
        /*06ec*/ 	.word	0x00000000


	//----- nvinfo : EIATTR_REGCOUNT
	.align		4
.L_343:
        /*06f0*/ 	.byte	0x04, 0x2f
        /*06f2*/ 	.short	(.L_345 - .L_344)
	.align		4
.L_344:
        /*06f4*/ 	.word	index@(_ZN2at6native29vectorized_elementwise_kernelILi8ENS0_13BinaryFunctorIiiiZZZNS0_15binary_internal21div_floor_kernel_cudaERNS_18TensorIteratorBaseEENKUlvE_clEvENKUlvE1_clEvEUliiE_EESt5arrayIPcLm3EEEEviT0_T1_)
        /*06f8*/ 	.word	0x00000004


	//----- nvinfo : EIATTR_FRAME_SIZE
	.align		4
.L_345:
        /*06fc*/ 	.byte	0x04, 0x11
        /*06fe*/ 	.short	(.L_347 - .L_346)
	.align		4
.L_346:
        /*0700*/ 	.word	index@(_ZN2at6native29vectorized_elementwise_kernelILi8ENS0_13BinaryFunctorIiiiZZZNS0_15binary_internal21div_floor_kernel_cudaERNS_18TensorIteratorBaseEENKUlvE_clEvENKUlvE1_clEvEUliiE_EESt5arrayIPcLm3EEEEviT0_T1_)
        /*0704*/ 	.word	0x00000000


	//----- nvinfo : EIATTR_REGCOUNT
	.align		4
.L_347:
        /*0708*/ 	.byte	0x04, 0x2f
        /*070a*/ 	.short	(.L_349 - .L_348)
	.align		4
.L_348:
        /*070c*/ 	.word	index@(_ZN2at6native29vectorized_elementwise_kernelILi4ENS0_13BinaryFunctorIiiiZZZNS0_15binary_internal21div_floor_kernel_cudaERNS_18TensorIteratorBaseEENKUlvE_clEvENKUlvE1_clEvEUliiE_EESt5arrayIPcLm3EEEEviT0_T1_)
        /*0710*/ 	.word	0x00000020


	//----- nvinfo : EIATTR_FRAME_SIZE
	.align		4
.L_349:
        /*0714*/ 	.byte	0x04, 0x11
        /*0716*/ 	.short	(.L_351 - .L_350)
	.align		4
.L_350:
        /*0718*/ 	.word	index@(_ZN2at6native29vectorized_elementwise_kernelILi4ENS0_13BinaryFunctorIiiiZZZNS0_15binary_internal21div_floor_kernel_cudaERNS_18TensorIteratorBaseEENKUlvE_clEvENKUlvE1_clEvEUliiE_EESt5arrayIPcLm3EEEEviT0_T1_)
        /*071c*/ 	.word	0x00000000


	//----- nvinfo : EIATTR_REGCOUNT
	.align		4
.L_351:
        /*0720*/ 	.byte	0x04, 0x2f
        /*0722*/ 	.short	(.L_353 - .L_352)
	.align		4
.L_352:
        /*0724*/ 	.word	index@(_ZN2at6native29vectorized_elementwise_kernelILi2ENS0_13BinaryFunctorIiiiZZZNS0_15binary_internal21div_floor_kernel_cudaERNS_18TensorIteratorBaseEENKUlvE_clEvENKUlvE1_clEvEUliiE_EESt5arrayIPcLm3EEEEviT0_T1_)
        /*0728*/ 	.word	0x00000020


	//----- nvinfo : EIATTR_FRAME_SIZE
	.align		4
.L_353:
        /*072c*/ 	.byte	0x04, 0x11
        /*072e*/ 	.short	(.L_355 - .L_354)
	.align		4
.L_354:
        /*0730*/ 	.word	index@(_ZN2at6native29vectorized_elementwise_kernelILi2ENS0_13BinaryFunctorIiiiZZZNS0_15binary_internal21div_floor_kernel_cudaERNS_18TensorIteratorBaseEENKUlvE_clEvENKUlvE1_clEvEUliiE_EESt5arrayIPcLm3EEEEviT0_T1_)
        /*0734*/ 	.word	0x00000000


	//----- nvinfo : EIATTR_REGCOUNT
	.align		4
.L_355:
        /*0738*/ 	.byte	0x04, 0x2f
        /*073a*/ 	.short	(.L_357 - .L_356)
	.align		4
.L_356:
        /*073c*/ 	.word	index@(_ZN2at6native27unrolled_elementwise_kernelINS0_13BinaryFunctorIiiiZZZNS0_15binary_internal21div_floor_kernel_cudaERNS_18TensorIteratorBaseEENKUlvE_clEvENKUlvE1_clEvEUliiE_EESt5arrayIPcLm3EELi4E23TrivialOffsetCalculatorILi2EjESD_ILi1EjENS0_6memory15LoadWithoutCastENSG_16StoreWithoutCastEEEviT_T0_T2_T3_T4_T5_)
        /*0740*/ 	.word	0x0000001e


	//----- nvinfo : EIATTR_FRAME_SIZE
	.align		4
.L_357:
        /*0744*/ 	.byte	0x04, 0x11
        /*0746*/ 	.short	(.L_359 - .L_358)
	.align		4
.L_358:
        /*0748*/ 	.word	index@(_ZN2at6native27unrolled_elementwise_kernelINS0_13BinaryFunctorIiiiZZZNS0_15binary_internal21div_floor_kernel_cudaERNS_18TensorIteratorBaseEENKUlvE_clEvENKUlvE1_clEvEUliiE_EESt5arrayIPcLm3EELi4E23TrivialOffsetCalculatorILi2EjESD_ILi1EjENS0_6memory15LoadWithoutCastENSG_16StoreWithoutCastEEEviT_T0_T2_T3_T4_T5_)
        /*074c*/ 	.word	0x00000000


	//----- nvinfo : EIATTR_REGCOUNT
	.align		4
.L_359:
        /*0750*/ 	.byte	0x04, 0x2f
        /*0752*/ 	.short	(.L_361 - .L_360)
	.align		4
.L_360:
        /*0754*/ 	.word	index@(_ZN2at6native18elementwise_kernelILi128ELi2EZNS0_22gpu_kernel_impl_nocastINS0_13BinaryFunctorIiiiZZZNS0_15binary_internal21div_floor_kernel_cudaERNS_18TensorIteratorBaseEENKUlvE_clEvENKUlvE1_clEvEUliiE_EEEEvS6_RKT_EUliE_EEviT1_)
        /*0758*/ 	.word	0x00000014


	//----- nvinfo : EIATTR_FRAME_SIZE
	.align		4
.L_361:
        /*075c*/ 	.byte	0x04, 0x11
        /*075e*/ 	.short	(.L_363 - .L_362)
	.align		4
.L_362:
        /*0760*/ 	.word	index@(_ZN2at6native18elementwise_kernelILi128ELi2EZNS0_22gpu_kernel_impl_nocastINS0_13BinaryFunctorIiiiZZZNS0_15binary_internal21div_floor_kernel_cudaERNS_18TensorIteratorBaseEENKUlvE_clEvENKUlvE1_clEvEUliiE_EEEEvS6_RKT_EUliE_EEviT1_)
        /*0764*/ 	.word	0x00000000


	//----- nvinfo : EIATTR_REGCOUNT
	.align		4
.L_363:
        /*0768*/ 	.byte	0x04, 0x2f
        /*076a*/ 	.short	(.L_365 - .L_364)
	.align		4
.L_364:
        /*076c*/ 	.word	index@(_ZN2at6native27unrolled_elementwise_kernelINS0_13BinaryFunctorIiiiZZZNS0_15binary_internal21div_floor_kernel_cudaERNS_18TensorIteratorBaseEENKUlvE_clEvENKUlvE1_clEvEUliiE_EESt5arrayIPcLm3EELi4E23TrivialOffsetCalculatorILi2EjESD_ILi1EjENS0_6memory12LoadWithCastILi2EEENSG_13StoreWithCastILi1EEEEEviT_T0_T2_T3_T4_T5_)
        /*0770*/ 	.word	0x00000020


	//----- nvinfo : EIATTR_FRAME_SIZE
	.align		4
.L_365:
        /*0774*/ 	.byte	0x04, 0x11
        /*0776*/ 	.short	(.L_367 - .L_366)
	.align		4
.L_366:
        /*0778*/ 	.word	index@(_ZN2at6native27unrolled_elementwise_kernelINS0_13BinaryFunctorIiiiZZZNS0_15binary_internal21div_floor_kernel_cudaERNS_18TensorIteratorBaseEENKUlvE_clEvENKUlvE1_clEvEUliiE_EESt5arrayIPcLm3EELi4E23TrivialOffsetCalculatorILi2EjESD_ILi1EjENS0_6memory12LoadWithCastILi2EEENSG_13StoreWithCastILi1EEEEEviT_T0_T2_T3_T4_T5_)
        /*077c*/ 	.word	0x00000000


	//----- nvinfo : EIATTR_REGCOUNT
	.align		4
.L_367:
        /*0780*/ 	.byte	0x04, 0x2f
        /*0782*/ 	.short	(.L_369 - .L_368)
	.align		4
.L_368:
        /*0784*/ 	.word	index@(_ZN2at6native18elementwise_kernelILi128ELi4EZNS0_15gpu_kernel_implINS0_13BinaryFunctorIiiiZZZNS0_15binary_internal21div_floor_kernel_cudaERNS_18TensorIteratorBaseEENKUlvE_clEvENKUlvE1_clEvEUliiE_EEEEvS6_RKT_EUliE_EEviT1_)
        /*0788*/ 	.word	0x00000018


	//----- nvinfo : EIATTR_FRAME_SIZE
	.align		4
.L_369:
        /*078c*/ 	.byte	0x04, 0x11
        /*078e*/ 	.short	(.L_371 - .L_370)
	.align		4
.L_370:
        /*0790*/ 	.word	index@(_ZN2at6native18elementwise_kernelILi128ELi4EZNS0_15gpu_kernel_implINS0_13BinaryFunctorIiiiZZZNS0_15binary_internal21div_floor_kernel_cudaERNS_18TensorIteratorBaseEENKUlvE_clEvENKUlvE1_clEvEUliiE_EEEEvS6_RKT_EUliE_EEviT1_)
        /*0794*/ 	.word	0x00000000


	//----- nvinfo : EIATTR_REGCOUNT
	.align		4
.L_371:
        /*0798*/ 	.byte	0x04, 0x2f
        /*079a*/ 	.short	(.L_373 - .L_372)
	.align		4
.L_372:
        /*079c*/ 	.word	index@(_ZN2at6native29vectorized_elementwise_kernelILi8ENS0_13AUnaryFunctorIlllZZZNS0_15binary_internal21div_floor_kernel_cudaERNS_18TensorIteratorBaseEENKUlvE_clEvENKUlvE2_clEvEUlllE_EESt5arrayIPcLm2EEEEviT0_T1_)
        /*07a0*/ 	.word	0x00000004


	//----- nvinfo : EIATTR_FRAME_SIZE
	.align		4
.L_373:
        /*07a4*/ 	.byte	0x04, 0x11
        /*07a6*/ 	.short	(.L_375 - .L_374)
	.align		4
.L_374:
        /*07a8*/ 	.word	index@(_ZN2at6native29vectorized_elementwise_kernelILi8ENS0_13AUnaryFunctorIlllZZZNS0_15binary_internal21div_floor_kernel_cudaERNS_18TensorIteratorBaseEENKUlvE_clEvENKUlvE2_clEvEUlllE_EESt5arrayIPcLm2EEEEviT0_T1_)
        /*07ac*/ 	.word	0x00000000


	//----- nvinfo : EIATTR_REGCOUNT
	.align		4
.L_375:
        /*07b0*/ 	.byte	0x04, 0x2f
        /*07b2*/ 	.short	(.L_377 - .L_376)
	.align		4
.L_376:
        /*07b4*/ 	.word	index@(_ZN2at6native29vectorized_elementwise_kernelILi4ENS0_13AUnaryFunctorIlllZZZNS0_15binary_internal21div_floor_kernel_cudaERNS_18TensorIteratorBaseEENKUlvE_clEvENKUlvE2_clEvEUlllE_EESt5arrayIPcLm2EEEEviT0_T1_)
        /*07b8*/ 	.word	0x00000028


	//----- nvinfo : EIATTR_FRAME_SIZE
	.align		4
.L_377:
        /*07bc*/ 	.byte	0x04, 0x11
        /*07be*/ 	.short	(.L_379 - .L_378)
	.align		4
.L_378:
        /*07c0*/ 	.word	index@($__internal_35_$__cuda_sm20_div_s64)
        /*07c4*/ 	.word	0x00000000


	//----- nvinfo : EIATTR_FRAME_SIZE
	.align		4
.L_379:
        /*07c8*/ 	.byte	0x04, 0x11
        /*07ca*/ 	.short	(.L_381 - .L_380)
	.align		4
.L_380:
        /*07cc*/ 	.word	index@(_ZN2at6native29vectorized_elementwise_kernelILi4ENS0_13AUnaryFunctorIlllZZZNS0_15binary_internal21div_floor_kernel_cudaERNS_18TensorIteratorBaseEENKUlvE_clEvENKUlvE2_clEvEUlllE_EESt5arrayIPcLm2EEEEviT0_T1_)
        /*07d0*/ 	.word	0x00000000


	//----- nvinfo : EIATTR_REGCOUNT
	.align		4
.L_381:
        /*07d4*/ 	.byte	0x04, 0x2f
        /*07d6*/ 	.short	(.L_383 - .L_382)
	.align		4
.L_382:
        /*07d8*/ 	.word	index@(_ZN2at6native29vectorized_elementwise_kernelILi2ENS0_13AUnaryFunctorIlllZZZNS0_15binary_internal21div_floor_kernel_cudaERNS_18TensorIteratorBaseEENKUlvE_clEvENKUlvE2_clEvEUlllE_EESt5arrayIPcLm2EEEEviT0_T1_)
        /*07dc*/ 	.word	0x00000028


	//----- nvinfo : EIATTR_FRAME_SIZE
	.align		4
.L_383:
        /*07e0*/ 	.byte	0x04, 0x11
        /*07e2*/ 	.short	(.L_385 - .L_384)
	.align		4
.L_384:
        /*07e4*/ 	.word	index@($__internal_34_$__cuda_sm20_div_s64)
        /*07e8*/ 	.word	0x00000000


	//----- nvinfo : EIATTR_FRAME_SIZE
	.align		4
.L_385:
        /*07ec*/ 	.byte	0x04, 0x11
        /*07ee*/ 	.short	(.L_387 - .L_386)
	.align		4
.L_386:
        /*07f0*/ 	.word	index@(_ZN2at6native29vectorized_elementwise_kernelILi2ENS0_13AUnaryFunctorIlllZZZNS0_15binary_internal21div_floor_kernel_cudaERNS_18TensorIteratorBaseEENKUlvE_clEvENKUlvE2_clEvEUlllE_EESt5arrayIPcLm2EEEEviT0_T1_)
        /*07f4*/ 	.word	0x00000000


	//----- nvinfo : EIATTR_REGCOUNT
	.align		4
.L_387:
        /*07f8*/ 	.byte	0x04, 0x2f
        /*07fa*/ 	.short	(.L_389 - .L_388)
	.align		4
.L_388:
        /*07fc*/ 	.word	index@(_ZN2at6native27unrolled_elementwise_kernelINS0_13AUnaryFunctorIlllZZZNS0_15binary_internal21div_floor_kernel_cudaERNS_18TensorIteratorBaseEENKUlvE_clEvENKUlvE2_clEvEUlllE_EESt5arrayIPcLm2EELi4E23TrivialOffsetCalculatorILi1EjESE_NS0_6memory15LoadWithoutCastENSF_16StoreWithoutCastEEEviT_T0_T2_T3_T4_T5_)
        /*0800*/ 	.word	0x0000001c


	//----- nvinfo : EIATTR_FRAME_SIZE
	.align		4
.L_389:
        /*0804*/ 	.byte	0x04, 0x11
        /*0806*/ 	.short	(.L_391 - .L_390)
	.align		4
.L_390:
        /*0808*/ 	.word	index@($__internal_33_$__cuda_sm20_div_s64)
        /*080c*/ 	.word	0x00000000


	//----- nvinfo : EIATTR_FRAME_SIZE
	.align		4
.L_391:
        /*0810*/ 	.byte	0x04, 0x11
        /*0812*/ 	.short	(.L_393 - .L_392)
	.align		4
.L_392:
        /*0814*/ 	.word	index@(_ZN2at6native27unrolled_elementwise_kernelINS0_13AUnaryFunctorIlllZZZNS0_15binary_internal21div_floor_kernel_cudaERNS_18TensorIteratorBaseEENKUlvE_clEvENKUlvE2_clEvEUlllE_EESt5arrayIPcLm2EELi4E23TrivialOffsetCalculatorILi1EjESE_NS0_6memory15LoadWithoutCastENSF_16StoreWithoutCastEEEviT_T0_T2_T3_T4_T5_)
        /*0818*/ 	.word	0x00000000


	//----- nvinfo : EIATTR_REGCOUNT
	.align		4
.L_393:
        /*081c*/ 	.byte	0x04, 0x2f
        /*081e*/ 	.short	(.L_395 - .L_394)
	.align		4
.L_394:
        /*0820*/ 	.word	index@(_ZN2at6native18elementwise_kernelILi128ELi2EZNS0_22gpu_kernel_impl_nocastINS0_13AUnaryFunctorIlllZZZNS0_15binary_internal21div_floor_kernel_cudaERNS_18TensorIteratorBaseEENKUlvE_clEvENKUlvE2_clEvEUlllE_EEEEvS6_RKT_EUliE_EEviT1_)
        /*0824*/ 	.word	0x0000001a


	//----- nvinfo : EIATTR_FRAME_SIZE
	.align		4
.L_395:
        /*0828*/ 	.byte	0x04, 0x11
        /*082a*/ 	.short	(.L_397 - .L_396)
	.align		4
.L_396:
        /*082c*/ 	.word	index@($__internal_32_$__cuda_sm20_div_s64)
        /*0830*/ 	.word	0x00000000


	//----- nvinfo : EIATTR_FRAME_SIZE
	.align		4
.L_397:
        /*0834*/ 	.byte	0x04, 0x11
        /*0836*/ 	.short	(.L_399 - .L_398)
	.align		4
.L_398:
        /*0838*/ 	.word	index@(_ZN2at6native18elementwise_kernelILi128ELi2EZNS0_22gpu_kernel_impl_nocastINS0_13AUnaryFunctorIlllZZZNS0_15binary_internal21div_floor_kernel_cudaERNS_18TensorIteratorBaseEENKUlvE_clEvENKUlvE2_clEvEUlllE_EEEEvS6_RKT_EUliE_EEviT1_)
        /*083c*/ 	.word	0x00000000


	//----- nvinfo : EIATTR_REGCOUNT
	.align		4
.L_399:
        /*0840*/ 	.byte	0x04, 0x2f
        /*0842*/ 	.short	(.L_401 - .L_400)
	.align		4
.L_400:
        /*0844*/ 	.word	index@(_ZN2at6native27unrolled_elementwise_kernelINS0_13AUnaryFunctorIlllZZZNS0_15binary_internal21div_floor_kernel_cudaERNS_18TensorIteratorBaseEENKUlvE_clEvENKUlvE2_clEvEUlllE_EESt5arrayIPcLm2EELi4E23TrivialOffsetCalculatorILi1EjESE_NS0_6memory12LoadWithCastILi1EEENSF_13StoreWithCastILi1EEEEEviT_T0_T2_T3_T4_T5_)
        /*0848*/ 	.word	0x00000020


	//----- nvinfo : EIATTR_FRAME_SIZE
	.align		4
.L_401:
        /*084c*/ 	.byte	0x04, 0x11
        /*084e*/ 	.short	(.L_403 - .L_402)
	.align		4
.L_402:
        /*0850*/ 	.word	index@($__internal_31_$__cuda_sm20_div_s64)
        /*0854*/ 	.word	0x00000000


	//----- nvinfo : EIATTR_FRAME_SIZE
	.align		4
.L_403:
        /*0858*/ 	.byte	0x04, 0x11
        /*085a*/ 	.short	(.L_405 - .L_404)
	.align		4
.L_404:
        /*085c*/ 	.word	index@(_ZN2at6native27unrolled_elementwise_kernelINS0_13AUnaryFunctorIlllZZZNS0_15binary_internal21div_floor_kernel_cudaERNS_18TensorIteratorBaseEENKUlvE_clEvENKUlvE2_clEvEUlllE_EESt5arrayIPcLm2EELi4E23TrivialOffsetCalculatorILi1EjESE_NS0_6memory12LoadWithCastILi1EEENSF_13StoreWithCastILi1EEEEEviT_T0_T2_T3_T4_T5_)
        /*0860*/ 	.word	0x00000000


	//----- nvinfo : EIATTR_REGCOUNT
	.align		4
.L_405:
        /*0864*/ 	.byte	0x04, 0x2f
        /*0866*/ 	.short	(.L_407 - .L_406)
	.align		4
.L_406:
        /*0868*/ 	.word	index@(_ZN2at6native18elementwise_kernelILi128ELi4EZNS0_15gpu_kernel_implINS0_13AUnaryFunctorIlllZZZNS0_15binary_internal21div_floor_kernel_cudaERNS_18TensorIteratorBaseEENKUlvE_clEvENKUlvE2_clEvEUlllE_EEEEvS6_RKT_EUliE_EEviT1_)
        /*086c*/ 	.word	0x00000018


	//----- nvinfo : EIATTR_FRAME_SIZE
	.align		4
.L_407:
        /*0870*/ 	.byte	0x04, 0x11
        /*0872*/ 	.short	(.L_409 - .L_408)
	.align		4
.L_408:
        /*0874*/ 	.word	index@($__internal_30_$__cuda_sm20_div_s64)
        /*0878*/ 	.word	0x00000000


	//----- nvinfo : EIATTR_FRAME_SIZE
	.align		4
.L_409:
        /*087c*/ 	.byte	0x04, 0x11
        /*087e*/ 	.short	(.L_411 - .L_410)
	.align		4
.L_410:
        /*0880*/ 	.word	index@(_ZN2at6native18elementwise_kernelILi128ELi4EZNS0_15gpu_kernel_implINS0_13AUnaryFunctorIlllZZZNS0_15binary_internal21div_floor_kernel_cudaERNS_18TensorIteratorBaseEENKUlvE_clEvENKUlvE2_clEvEUlllE_EEEEvS6_RKT_EUliE_EEviT1_)
        /*0884*/ 	.word	0x00000000


	//----- nvinfo : EIATTR_REGCOUNT
	.align		4
.L_411:
        /*0888*/ 	.byte	0x04, 0x2f
        /*088a*/ 	.short	(.L_413 - .L_412)
	.align		4
.L_412:
        /*088c*/ 	.word	index@(_ZN2at6native29vectorized_elementwise_kernelILi8ENS0_13BUnaryFunctorIlllZZZNS0_15binary_internal21div_floor_kernel_cudaERNS_18TensorIteratorBaseEENKUlvE_clEvENKUlvE2_clEvEUlllE_EESt5arrayIPcLm2EEEEviT0_T1_)
        /*0890*/ 	.word	0x00000004


	//----- nvinfo : EIATTR_FRAME_SIZE
	.align		4
.L_413:
        /*0894*/ 	.byte	0x04, 0x11
        /*0896*/ 	.short	(.L_415 - .L_414)
	.align		4
.L_414:
        /*0898*/ 	.word	index@(_ZN2at6native29vectorized_elementwise_kernelILi8ENS0_13BUnaryFunctorIlllZZZNS0_15binary_internal21div_floor_kernel_cudaERNS_18TensorIteratorBaseEENKUlvE_clEvENKUlvE2_clEvEUlllE_EESt5arrayIPcLm2EEEEviT0_T1_)
        /*089c*/ 	.word	0x00000000


	//----- nvinfo : EIATTR_REGCOUNT
	.align		4
.L_415:
        /*08a0*/ 	.byte	0x04, 0x2f
        /*08a2*/ 	.short	(.L_417 - .L_416)
	.align		4
.L_416:
        /*08a4*/ 	.word	index@(_ZN2at6native29vectorized_elementwise_kernelILi4ENS0_13BUnaryFunctorIlllZZZNS0_15binary_internal21div_floor_kernel_cudaERNS_18TensorIteratorBaseEENKUlvE_clEvENKUlvE2_clEvEUlllE_EESt5arrayIPcLm2EEEEviT0_T1_)
        /*08a8*/ 	.word	0x00000028


	//----- nvinfo : EIATTR_FRAME_SIZE
	.align		4
.L_417:
        /*08ac*/ 	.byte	0x04, 0x11
        /*08ae*/ 	.short	(.L_419 - .L_418)
	.align		4
.L_418:
        /*08b0*/ 	.word	index@($__internal_29_$__cuda_sm20_div_s64)
        /*08b4*/ 	.word	0x00000000


	//----- nvinfo : EIATTR_FRAME_SIZE
	.align		4
.L_419:
        /*08b8*/ 	.byte	0x04, 0x11
        /*08ba*/ 	.short	(.L_421 - .L_420)
	.align		4
.L_420:
        /*08bc*/ 	.word	index@(_ZN2at6native29vectorized_elementwise_kernelILi4ENS0_13BUnaryFunctorIlllZZZNS0_15binary_internal21div_floor_kernel_cudaERNS_18TensorIteratorBaseEENKUlvE_clEvENKUlvE2_clEvEUlllE_EESt5arrayIPcLm2EEEEviT0_T1_)
        /*08c0*/ 	.word	0x00000000


	//----- nvinfo : EIATTR_REGCOUNT
	.align		4
.L_421:
        /*08c4*/ 	.byte	0x04, 0x2f
        /*08c6*/ 	.short	(.L_423 - .L_422)
	.align		4
.L_422:
        /*08c8*/ 	.word	index@(_ZN2at6native29vectorized_elementwise_kernelILi2ENS0_13BUnaryFunctorIlllZZZNS0_15binary_internal21div_floor_kernel_cudaERNS_18TensorIteratorBaseEENKUlvE_clEvENKUlvE2_clEvEUlllE_EESt5arrayIPcLm2EEEEviT0_T1_)
        /*08cc*/ 	.word	0x00000028


	//----- nvinfo : EIATTR_FRAME_SIZE
	.align		4
.L_423:
        /*08d0*/ 	.byte	0x04, 0x11
        /*08d2*/ 	.short	(.L_425 - .L_424)
	.align		4
.L_424:
        /*08d4*/ 	.word	index@($__internal_28_$__cuda_sm20_div_s64)
        /*08d8*/ 	.word	0x00000000


	//----- nvinfo : EIATTR_FRAME_SIZE
	.align		4
.L_425:
        /*08dc*/ 	.byte	0x04, 0x11
        /*08de*/ 	.short	(.L_427 - .L_426)
	.align		4
.L_426:
        /*08e0*/ 	.word	index@(_ZN2at6native29vectorized_elementwise_kernelILi2ENS0_13BUnaryFunctorIlllZZZNS0_15binary_internal21div_floor_kernel_cudaERNS_18TensorIteratorBaseEENKUlvE_clEvENKUlvE2_clEvEUlllE_EESt5arrayIPcLm2EEEEviT0_T1_)
        /*08e4*/ 	.word	0x00000000


	//----- nvinfo : EIATTR_REGCOUNT
	.align		4
.L_427:
        /*08e8*/ 	.byte	0x04, 0x2f
        /*08ea*/ 	.short	(.L_429 - .L_428)
	.align		4
.L_428:
        /*08ec*/ 	.word	index@(_ZN2at6native27unrolled_elementwise_kernelINS0_13BUnaryFunctorIlllZZZNS0_15binary_internal21div_floor_kernel_cudaERNS_18TensorIteratorBaseEENKUlvE_clEvENKUlvE2_clEvEUlllE_EESt5arrayIPcLm2EELi4E23TrivialOffsetCalculatorILi1EjESE_NS0_6memory15LoadWithoutCastENSF_16StoreWithoutCastEEEviT_T0_T2_T3_T4_T5_)
        /*08f0*/ 	.word	0x0000001a


	//----- nvinfo : EIATTR_FRAME_SIZE
	.align		4
.L_429:
        /*08f4*/ 	.byte	0x04, 0x11
        /*08f6*/ 	.short	(.L_431 - .L_430)
	.align		4
.L_430:
        /*08f8*/ 	.word	index@($__internal_27_$__cuda_sm20_div_s64)
        /*08fc*/ 	.word	0x00000000


	//----- nvinfo : EIATTR_FRAME_SIZE
	.align		4
.L_431:
        /*0900*/ 	.byte	0x04, 0x11
        /*0902*/ 	.short	(.L_433 - .L_432)
	.align		4
.L_432:
        /*0904*/ 	.word	index@(_ZN2at6native27unrolled_elementwise_kernelINS0_13BUnaryFunctorIlllZZZNS0_15binary_internal21div_floor_kernel_cudaERNS_18TensorIteratorBaseEENKUlvE_clEvENKUlvE2_clEvEUlllE_EESt5arrayIPcLm2EELi4E23TrivialOffsetCalculatorILi1EjESE_NS0_6memory15LoadWithoutCastENSF_16StoreWithoutCastEEEviT_T0_T2_T3_T4_T5_)
        /*0908*/ 	.word	0x00000000


	//----- nvinfo : EIATTR_REGCOUNT
	.align		4
.L_433:
        /*090c*/ 	.byte	0x04, 0x2f
        /*090e*/ 	.short	(.L_435 - .L_434)
	.align		4
.L_434:
        /*0910*/ 	.word	index@(_ZN2at6native18elementwise_kernelILi128ELi2EZNS0_22gpu_kernel_impl_nocastINS0_13BUnaryFunctorIlllZZZNS0_15binary_internal21div_floor_kernel_cudaERNS_18TensorIteratorBaseEENKUlvE_clEvENKUlvE2_clEvEUlllE_EEEEvS6_RKT_EUliE_EEviT1_)
        /*0914*/ 	.word	0x00000016


	//----- nvinfo : EIATTR_FRAME_SIZE
	.align		4
.L_435:
        /*0918*/ 	.byte	0x04, 0x11
        /*091a*/ 	.short	(.L_437 - .L_436)
	.align		4
.L_436:
        /*091c*/ 	.word	index@($__internal_26_$__cuda_sm20_div_s64)
        /*0920*/ 	.word	0x00000000


	//----- nvinfo : EIATTR_FRAME_SIZE
	.align		4
.L_437:
        /*0924*/ 	.byte	0x04, 0x11
        /*0926*/ 	.short	(.L_439 - .L_438)
	.align		4
.L_438:
        /*0928*/ 	.word	index@(_ZN2at6native18elementwise_kernelILi128ELi2EZNS0_22gpu_kernel_impl_nocastINS0_13BUnaryFunctorIlllZZZNS0_15binary_internal21div_floor_kernel_cudaERNS_18TensorIteratorBaseEENKUlvE_clEvENKUlvE2_clEvEUlllE_EEEEvS6_RKT_EUliE_EEviT1_)
        /*092c*/ 	.word	0x00000000


	//----- nvinfo : EIATTR_REGCOUNT
	.align		4
.L_439:
        /*0930*/ 	.byte	0x04, 0x2f
        /*0932*/ 	.short	(.L_441 - .L_440)
	.align		4
.L_440:
        /*0934*/ 	.word	index@(_ZN2at6native27unrolled_elementwise_kernelINS0_13BUnaryFunctorIlllZZZNS0_15binary_internal21div_floor_kernel_cudaERNS_18TensorIteratorBaseEENKUlvE_clEvENKUlvE2_clEvEUlllE_EESt5arrayIPcLm2EELi4E23TrivialOffsetCalculatorILi1EjESE_NS0_6memory12LoadWithCastILi1EEENSF_13StoreWithCastILi1EEEEEviT_T0_T2_T3_T4_T5_)
        /*0938*/ 	.word	0x00000020


	//----- nvinfo : EIATTR_FRAME_SIZE
	.align		4
.L_441:
        /*093c*/ 	.byte	0x04, 0x11
        /*093e*/ 	.short	(.L_443 - .L_442)
	.align		4
.L_442:
        /*0940*/ 	.word	index@($__internal_25_$__cuda_sm20_div_s64)
        /*0944*/ 	.word	0x00000000


	//----- nvinfo : EIATTR_FRAME_SIZE
	.align		4
.L_443:
        /*0948*/ 	.byte	0x04, 0x11
        /*094a*/ 	.short	(.L_445 - .L_444)
	.align		4
.L_444:
        /*094c*/ 	.word	index@(_ZN2at6native27unrolled_elementwise_kernelINS0_13BUnaryFunctorIlllZZZNS0_15binary_internal21div_floor_kernel_cudaERNS_18TensorIteratorBaseEENKUlvE_clEvENKUlvE2_clEvEUlllE_EESt5arrayIPcLm2EELi4E23TrivialOffsetCalculatorILi1EjESE_NS0_6memory12LoadWithCastILi1EEENSF_13StoreWithCastILi1EEEEEviT_T0_T2_T3_T4_T5_)
        /*0950*/ 	.word	0x00000000


	//----- nvinfo : EIATTR_REGCOUNT
	.align		4
.L_445:
        /*0954*/ 	.byte	0x04, 0x2f
        /*0956*/ 	.short	(.L_447 - .L_446)
	.align		4
.L_446:
        /*0958*/ 	.word	index@(_ZN2at6native18elementwise_kernelILi128ELi4EZNS0_15gpu_kernel_implINS0_13BUnaryFunctorIlllZZZNS0_15binary_internal21div_floor_kernel_cudaERNS_18TensorIteratorBaseEENKUlvE_clEvENKUlvE2_clEvEUlllE_EEEEvS6_RKT_EUliE_EEviT1_)
        /*095c*/ 	.word	0x00000018


	//----- nvinfo : EIATTR_FRAME_SIZE
	.align		4
.L_447:
        /*0960*/ 	.byte	0x04, 0x11
        /*0962*/ 	.short	(.L_449 - .L_448)
	.align		4
.L_448:
        /*0964*/ 	.word	index@($__internal_24_$__cuda_sm20_div_s64)
        /*0968*/ 	.word	0x00000000


	//----- nvinfo : EIATTR_FRAME_SIZE
	.align		4
.L_449:
        /*096c*/ 	.byte	0x04, 0x11
        /*096e*/ 	.short	(.L_451 - .L_450)
	.align		4
.L_450:
        /*0970*/ 	.word	index@(_ZN2at6native18elementwise_kernelILi128ELi4EZNS0_15gpu_kernel_implINS0_13BUnaryFunctorIlllZZZNS0_15binary_internal21div_floor_kernel_cudaERNS_18TensorIteratorBaseEENKUlvE_clEvENKUlvE2_clEvEUlllE_EEEEvS6_RKT_EUliE_EEviT1_)
        /*0974*/ 	.word	0x00000000


	//----- nvinfo : EIATTR_REGCOUNT
	.align		4
.L_451:
        /*0978*/ 	.byte	0x04, 0x2f
        /*097a*/ 	.short	(.L_453 - .L_452)
	.align		4
.L_452:
        /*097c*/ 	.word	index@(_ZN2at6native29vectorized_elementwise_kernelILi8ENS0_13BinaryFunctorIlllZZZNS0_15binary_internal21div_floor_kernel_cudaERNS_18TensorIteratorBaseEENKUlvE_clEvENKUlvE2_clEvEUlllE_EESt5arrayIPcLm3EEEEviT0_T1_)
        /*0980*/ 	.word	0x00000004


	//----- nvinfo : EIATTR_FRAME_SIZE
	.align		4
.L_453:
        /*0984*/ 	.byte	0x04, 0x11
        /*0986*/ 	.short	(.L_455 - .L_454)
	.align		4
.L_454:
        /*0988*/ 	.word	index@(_ZN2at6native29vectorized_elementwise_kernelILi8ENS0_13BinaryFunctorIlllZZZNS0_15binary_internal21div_floor_kernel_cudaERNS_18TensorIteratorBaseEENKUlvE_clEvENKUlvE2_clEvEUlllE_EESt5arrayIPcLm3EEEEviT0_T1_)
        /*098c*/ 	.word	0x00000000


	//----- nvinfo : EIATTR_REGCOUNT
	.align		4
.L_455:
        /*0990*/ 	.byte	0x04, 0x2f
        /*0992*/ 	.short	(.L_457 - .L_456)
	.align		4
.L_456:
        /*0994*/ 	.word	index@(_ZN2at6native29vectorized_elementwise_kernelILi4ENS0_13BinaryFunctorIlllZZZNS0_15binary_internal21div_floor_kernel_cudaERNS_18TensorIteratorBaseEENKUlvE_clEvENKUlvE2_clEvEUlllE_EESt5arrayIPcLm3EEEEviT0_T1_)
        /*0998*/ 	.word	0x00000038


	//----- nvinfo : EIATTR_FRAME_SIZE
	.align		4
.L_457:
        /*099c*/ 	.byte	0x04, 0x11
        /*099e*/ 	.short	(.L_459 - .L_458)
	.align		4
.L_458:
        /*09a0*/ 	.word	index@($__internal_23_$__cuda_sm20_div_s64)
        /*09a4*/ 	.word	0x00000000


	//----- nvinfo : EIATTR_FRAME_SIZE
	.align		4
.L_459:
        /*09a8*/ 	.byte	0x04, 0x11
        /*09aa*/ 	.short	(.L_461 - .L_460)
	.align		4
.L_460:
        /*09ac*/ 	.word	index@(_ZN2at6native29vectorized_elementwise_kernelILi4ENS0_13BinaryFunctorIlllZZZNS0_15binary_internal21div_floor_kernel_cudaERNS_18TensorIteratorBaseEENKUlvE_clEvENKUlvE2_clEvEUlllE_EESt5arrayIPcLm3EEEEviT0_T1_)
        /*09b0*/ 	.word	0x00000000


	//----- nvinfo : EIATTR_REGCOUNT
	.align		4
.L_461:
        /*09b4*/ 	.byte	0x04, 0x2f
        /*09b6*/ 	.short	(.L_463 - .L_462)
	.align		4
.L_462:
        /*09b8*/ 	.word	index@(_ZN2at6native29vectorized_elementwise_kernelILi2ENS0_13BinaryFunctorIlllZZZNS0_15binary_internal21div_floor_kernel_cudaERNS_18TensorIteratorBaseEENKUlvE_clEvENKUlvE2_clEvEUlllE_EESt5arrayIPcLm3EEEEviT0_T1_)
        /*09bc*/ 	.word	0x00000038


	//----- nvinfo : EIATTR_FRAME_SIZE
	.align		4
.L_463:
        /*09c0*/ 	.byte	0x04, 0x11
        /*09c2*/ 	.short	(.L_465 - .L_464)
	.align		4
.L_464:
        /*09c4*/ 	.word	index@($__internal_22_$__cuda_sm20_div_s64)
        /*09c8*/ 	.word	0x00000000


	//----- nvinfo : EIATTR_FRAME_SIZE
	.align		4
.L_465:
        /*09cc*/ 	.byte	0x04, 0x11
        /*09ce*/ 	.short	(.L_467 - .L_466)
	.align		4
.L_466:
        /*09d0*/ 	.word	index@(_ZN2at6native29vectorized_elementwise_kernelILi2ENS0_13BinaryFunctorIlllZZZNS0_15binary_internal21div_floor_kernel_cudaERNS_18TensorIteratorBaseEENKUlvE_clEvENKUlvE2_clEvEUlllE_EESt5arrayIPcLm3EEEEviT0_T1_)
        /*09d4*/ 	.word	0x00000000


	//----- nvinfo : EIATTR_REGCOUNT
	.align		4
.L_467:
        /*09d8*/ 	.byte	0x04, 0x2f
        /*09da*/ 	.short	(.L_469 - .L_468)
	.align		4
.L_468:
        /*09dc*/ 	.word	index@(_ZN2at6native27unrolled_elementwise_kernelINS0_13BinaryFunctorIlllZZZNS0_15binary_internal21div_floor_kernel_cudaERNS_18TensorIteratorBaseEENKUlvE_clEvENKUlvE2_clEvEUlllE_EESt5arrayIPcLm3EELi4E23TrivialOffsetCalculatorILi2EjESD_ILi1EjENS0_6memory15LoadWithoutCastENSG_16StoreWithoutCastEEEviT_T0_T2_T3_T4_T5_)
        /*09e0*/ 	.word	0x00000026


	//----- nvinfo : EIATTR_FRAME_SIZE
	.align		4
.L_469:
        /*09e4*/ 	.byte	0x04, 0x11
        /*09e6*/ 	.short	(.L_471 - .L_470)
	.align		4
.L_470:
        /*09e8*/ 	.word	index@($__internal_21_$__cuda_sm20_div_s64)
        /*09ec*/ 	.word	0x00000000


	//----- nvinfo : EIATTR_FRAME_SIZE
	.align		4
.L_471:
        /*09f0*/ 	.byte	0x04, 0x11
        /*09f2*/ 	.short	(.L_473 - .L_472)
	.align		4
.L_472:
        /*09f4*/ 	.word	index@(_ZN2at6native27unrolled_elementwise_kernelINS0_13BinaryFunctorIlllZZZNS0_15binary_internal21div_floor_kernel_cudaERNS_18TensorIteratorBaseEENKUlvE_clEvENKUlvE2_clEvEUlllE_EESt5arrayIPcLm3EELi4E23TrivialOffsetCalculatorILi2EjESD_ILi1EjENS0_6memory15LoadWithoutCastENSG_16StoreWithoutCastEEEviT_T0_T2_T3_T4_T5_)
        /*09f8*/ 	.word	0x00000000


	//----- nvinfo : EIATTR_REGCOUNT
	.align		4
.L_473:
        /*09fc*/ 	.byte	0x04, 0x2f
        /*09fe*/ 	.short	(.L_475 - .L_474)
	.align		4
.L_474:
        /*0a00*/ 	.word	index@(_ZN2at6native18elementwise_kernelILi128ELi2EZNS0_22gpu_kernel_impl_nocastINS0_13BinaryFunctorIlllZZZNS0_15binary_internal21div_floor_kernel_cudaERNS_18TensorIteratorBaseEENKUlvE_clEvENKUlvE2_clEvEUlllE_EEEEvS6_RKT_EUliE_EEviT1_)
        /*0a04*/ 	.word	0x0000001c


	//----- nvinfo : EIATTR_FRAME_SIZE
	.align		4
.L_475:
        /*0a08*/ 	.byte	0x04, 0x11
        /*0a0a*/ 	.short	(.L_477 - .L_476)
	.align		4
.L_476:
        /*0a0c*/ 	.word	index@($__internal_20_$__cuda_sm20_div_s64)
        /*0a10*/ 	.word	0x00000000


	//----- nvinfo : EIATTR_FRAME_SIZE
	.align		4
.L_477:
        /*0a14*/ 	.byte	0x04, 0x11
        /*0a16*/ 	.short	(.L_479 - .L_478)
	.align		4
.L_478:
        /*0a18*/ 	.word	index@(_ZN2at6native18elementwise_kernelILi128ELi2EZNS0_22gpu_kernel_impl_nocastINS0_13BinaryFunctorIlllZZZNS0_15binary_internal21div_floor_kernel_cudaERNS_18TensorIteratorBaseEENKUlvE_clEvENKUlvE2_clEvEUlllE_EEEEvS6_RKT_EUliE_EEviT1_)
        /*0a1c*/ 	.word	0x00000000


	//----- nvinfo : EIATTR_REGCOUNT
	.align		4
.L_479:
        /*0a20*/ 	.byte	0x04, 0x2f
        /*0a22*/ 	.short	(.L_481 - .L_480)
	.align		4
.L_480:
        /*0a24*/ 	.word	index@(_ZN2at6native27unrolled_elementwise_kernelINS0_13BinaryFunctorIlllZZZNS0_15binary_internal21div_floor_kernel_cudaERNS_18TensorIteratorBaseEENKUlvE_clEvENKUlvE2_clEvEUlllE_EESt5arrayIPcLm3EELi4E23TrivialOffsetCalculatorILi2EjESD_ILi1EjENS0_6memory12LoadWithCastILi2EEENSG_13StoreWithCastILi1EEEEEviT_T0_T2_T3_T4_T5_)
        /*0a28*/ 	.word	0x00000028


	//----- nvinfo : EIATTR_FRAME_SIZE
	.align		4
.L_481:
        /*0a2c*/ 	.byte	0x04, 0x11
        /*0a2e*/ 	.short	(.L_483 - .L_482)
	.align		4
.L_482:
        /*0a30*/ 	.word	index@($__internal_19_$__cuda_sm20_div_s64)
        /*0a34*/ 	.word	0x00000000


	//----- nvinfo : EIATTR_FRAME_SIZE
	.align		4
.L_483:
        /*0a38*/ 	.byte	0x04, 0x11
        /*0a3a*/ 	.short	(.L_485 - .L_484)
	.align		4
.L_484:
        /*0a3c*/ 	.word	index@(_ZN2at6native27unrolled_elementwise_kernelINS0_13BinaryFunctorIlllZZZNS0_15binary_internal21div_floor_kernel_cudaERNS_18TensorIteratorBaseEENKUlvE_clEvENKUlvE2_clEvEUlllE_EESt5arrayIPcLm3EELi4E23TrivialOffsetCalculatorILi2EjESD_ILi1EjENS0_6memory12LoadWithCastILi2EEENSG_13StoreWithCastILi1EEEEEviT_T0_T2_T3_T4_T5_)
        /*0a40*/ 	.word	0x00000000


	//----- nvinfo : EIATTR_REGCOUNT
	.align		4
.L_485:
        /*0a44*/ 	.byte	0x04, 0x2f
        /*0a46*/ 	.short	(.L_487 - .L_486)
	.align		4
.L_486:
        /*0a48*/ 	.word	index@(_ZN2at6native18elementwise_kernelILi128ELi4EZNS0_15gpu_kernel_implINS0_13BinaryFunctorIlllZZZNS0_15binary_internal21div_floor_kernel_cudaERNS_18TensorIteratorBaseEENKUlvE_clEvENKUlvE2_clEvEUlllE_EEEEvS6_RKT_EUliE_EEviT1_)
        /*0a4c*/ 	.word	0x0000001a


	//----- nvinfo : EIATTR_FRAME_SIZE
	.align		4
.L_487:
        /*0a50*/ 	.byte	0x04, 0x11
        /*0a52*/ 	.short	(.L_489 - .L_488)
	.align		4
.L_488:
        /*0a54*/ 	.word	index@($__internal_18_$__cuda_sm20_div_s64)
        /*0a58*/ 	.word	0x00000000


	//----- nvinfo : EIATTR_FRAME_SIZE
	.align		4
.L_489:
        /*0a5c*/ 	.byte	0x04, 0x11
        /*0a5e*/ 	.short	(.L_491 - .L_490)
	.align		4
.L_490:
        /*0a60*/ 	.word	index@(_ZN2at6native18elementwise_kernelILi128ELi4EZNS0_15gpu_kernel_implINS0_13BinaryFunctorIlllZZZNS0_15binary_internal21div_floor_kernel_cudaERNS_18TensorIteratorBaseEENKUlvE_clEvENKUlvE2_clEvEUlllE_EEEEvS6_RKT_EUliE_EEviT1_)
        /*0a64*/ 	.word	0x00000000


	//----- nvinfo : EIATTR_REGCOUNT
	.align		4
.L_491:
        /*0a68*/ 	.byte	0x04, 0x2f
        /*0a6a*/ 	.short	(.L_493 - .L_492)
	.align		4
.L_492:
        /*0a6c*/ 	.word	index@(_ZN2at6native29vectorized_elementwise_kernelILi8ENS0_13AUnaryFunctorIsssZZZNS0_15binary_internal21div_floor_kernel_cudaERNS_18TensorIteratorBaseEENKUlvE_clEvENKUlvE3_clEvEUlssE_EESt5arrayIPcLm2EEEEviT0_T1_)
        /*0a70*/ 	.word	0x00000004


	//----- nvinfo : EIATTR_FRAME_SIZE
	.align		4
.L_493:
        /*0a74*/ 	.byte	0x04, 0x11
        /*0a76*/ 	.short	(.L_495 - .L_494)
	.align		4
.L_494:
        /*0a78*/ 	.word	index@(_ZN2at6native29vectorized_elementwise_kernelILi8ENS0_13AUnaryFunctorIsssZZZNS0_15binary_internal21div_floor_kernel_cudaERNS_18TensorIteratorBaseEENKUlvE_clEvENKUlvE3_clEvEUlssE_EESt5arrayIPcLm2EEEEviT0_T1_)
        /*0a7c*/ 	.word	0x00000000


	//----- nvinfo : EIATTR_REGCOUNT
	.align		4
.L_495:
        /*0a80*/ 	.byte	0x04, 0x2f
        /*0a82*/ 	.short	(.L_497 - .L_496)
	.align		4
.L_496:
        /*0a84*/ 	.word	index@(_ZN2at6native29vectorized_elementwise_kernelILi4ENS0_13AUnaryFunctorIsssZZZNS0_15binary_internal21div_floor_kernel_cudaERNS_18TensorIteratorBaseEENKUlvE_clEvENKUlvE3_clEvEUlssE_EESt5arrayIPcLm2EEEEviT0_T1_)
        /*0a88*/ 	.word	0x00000020


	//----- nvinfo : EIATTR_FRAME_SIZE
	.align		4
.L_497:
        /*0a8c*/ 	.byte	0x04, 0x11
        /*0a8e*/ 	.short	(.L_499 - .L_498)
	.align		4
.L_498:
        /*0a90*/ 	.word	index@(_ZN2at6native29vectorized_elementwise_kernelILi4ENS0_13AUnaryFunctorIsssZZZNS0_15binary_internal21div_floor_kernel_cudaERNS_18TensorIteratorBaseEENKUlvE_clEvENKUlvE3_clEvEUlssE_EESt5arrayIPcLm2EEEEviT0_T1_)
        /*0a94*/ 	.word	0x00000000


	//----- nvinfo : EIATTR_REGCOUNT
	.align		4
.L_499:
        /*0a98*/ 	.byte	0x04, 0x2f
        /*0a9a*/ 	.short	(.L_501 - .L_500)
	.align		4
.L_500:
        /*0a9c*/ 	.word	index@(_ZN2at6native29vectorized_elementwise_kernelILi2ENS0_13AUnaryFunctorIsssZZZNS0_15binary_internal21div_floor_kernel_cudaERNS_18TensorIteratorBaseEENKUlvE_clEvENKUlvE3_clEvEUlssE_EESt5arrayIPcLm2EEEEviT0_T1_)
        /*0aa0*/ 	.word	0x00000020


	//----- nvinfo : EIATTR_FRAME_SIZE
	.align		4
.L_501:
        /*0aa4*/ 	.byte	0x04, 0x11
        /*0aa6*/ 	.short	(.L_503 - .L_502)
	.align		4
.L_502:
        /*0aa8*/ 	.word	index@(_ZN2at6native29vectorized_elementwise_kernelILi2ENS0_13AUnaryFunctorIsssZZZNS0_15binary_internal21div_floor_kernel_cudaERNS_18TensorIteratorBaseEENKUlvE_clEvENKUlvE3_clEvEUlssE_EESt5arrayIPcLm2EEEEviT0_T1_)
        /*0aac*/ 	.word	0x00000000


	//----- nvinfo : EIATTR_REGCOUNT
	.align		4
.L_503:
        /*0ab0*/ 	.byte	0x04, 0x2f
        /*0ab2*/ 	.short	(.L_505 - .L_504)
	.align		4
.L_504:
        /*0ab4*/ 	.word	index@(_ZN2at6native27unrolled_elementwise_kernelINS0_13AUnaryFunctorIsssZZZNS0_15binary_internal21div_floor_kernel_cudaERNS_18TensorIteratorBaseEENKUlvE_clEvENKUlvE3_clEvEUlssE_EESt5arrayIPcLm2EELi4E23TrivialOffsetCalculatorILi1EjESE_NS0_6memory15LoadWithoutCastENSF_16StoreWithoutCastEEEviT_T0_T2_T3_T4_T5_)
        /*0ab8*/ 	.word	0x00000016


	//----- nvinfo : EIATTR_FRAME_SIZE
	.align		4
.L_505:
        /*0abc*/ 	.byte	0x04, 0x11
        /*0abe*/ 	.short	(.L_507 - .L_506)
	.align		4
.L_506:
        /*0ac0*/ 	.word	index@(_ZN2at6native27unrolled_elementwise_kernelINS0_13AUnaryFunctorIsssZZZNS0_15binary_internal21div_floor_kernel_cudaERNS_18TensorIteratorBaseEENKUlvE_clEvENKUlvE3_clEvEUlssE_EESt5arrayIPcLm2EELi4E23TrivialOffsetCalculatorILi1EjESE_NS0_6memory15LoadWithoutCastENSF_16StoreWithoutCastEEEviT_T0_T2_T3_T4_T5_)
        /*0ac4*/ 	.word	0x00000000


	//----- nvinfo : EIATTR_REGCOUNT
	.align		4
.L_507:
        /*0ac8*/ 	.byte	0x04, 0x2f
        /*0aca*/ 	.short	(.L_509 - .L_508)
	.align		4
.L_508:
        /*0acc*/ 	.word	index@(_ZN2at6native18elementwise_kernelILi128ELi4EZNS0_22gpu_kernel_impl_nocastINS0_13AUnaryFunctorIsssZZZNS0_15binary_internal21div_floor_kernel_cudaERNS_18TensorIteratorBaseEENKUlvE_clEvENKUlvE3_clEvEUlssE_EEEEvS6_RKT_EUliE_EEviT1_)
        /*0ad0*/ 	.word	0x00000014


	//----- nvinfo : EIATTR_FRAME_SIZE
	.align		4
.L_509:
        /*0ad4*/ 	.byte	0x04, 0x11
        /*0ad6*/ 	.short	(.L_511 - .L_510)
	.align		4
.L_510:
        /*0ad8*/ 	.word	index@(_ZN2at6native18elementwise_kernelILi128ELi4EZNS0_22gpu_kernel_impl_nocastINS0_13AUnaryFunctorIsssZZZNS0_15binary_internal21div_floor_kernel_cudaERNS_18TensorIteratorBaseEENKUlvE_clEvENKUlvE3_clEvEUlssE_EEEEvS6_RKT_EUliE_EEviT1_)
        /*0adc*/ 	.word	0x00000000


	//----- nvinfo : EIATTR_REGCOUNT
	.align		4
.L_511:
        /*0ae0*/ 	.byte	0x04, 0x2f
        /*0ae2*/ 	.short	(.L_513 - .L_512)
	.align		4
.L_512:
        /*0ae4*/ 	.word	index@(_ZN2at6native27unrolled_elementwise_kernelINS0_13AUnaryFunctorIsssZZZNS0_15binary_internal21div_floor_kernel_cudaERNS_18TensorIteratorBaseEENKUlvE_clEvENKUlvE3_clEvEUlssE_EESt5arrayIPcLm2EELi4E23TrivialOffsetCalculatorILi1EjESE_NS0_6memory12LoadWithCastILi1EEENSF_13StoreWithCastILi1EEEEEviT_T0_T2_T3_T4_T5_)
        /*0ae8*/ 	.word	0x0000001c


	//----- nvinfo : EIATTR_FRAME_SIZE
	.align		4
.L_513:
        /*0aec*/ 	.byte	0x04, 0x11
        /*0aee*/ 	.short	(.L_515 - .L_514)
	.align		4
.L_514:
        /*0af0*/ 	.word	index@(_ZN2at6native27unrolled_elementwise_kernelINS0_13AUnaryFunctorIsssZZZNS0_15binary_internal21div_floor_kernel_cudaERNS_18TensorIteratorBaseEENKUlvE_clEvENKUlvE3_clEvEUlssE_EESt5arrayIPcLm2EELi4E23TrivialOffsetCalculatorILi1EjESE_NS0_6memory12LoadWithCastILi1EEENSF_13StoreWithCastILi1EEEEEviT_T0_T2_T3_T4_T5_)
        /*0af4*/ 	.word	0x00000000


	//----- nvinfo : EIATTR_REGCOUNT
	.align		4
.L_515:
        /*0af8*/ 	.byte	0x04, 0x2f
        /*0afa*/ 	.short	(.L_517 - .L_516)
	.align		4
.L_516:
        /*0afc*/ 	.word	index@(_ZN2at6native18elementwise_kernelILi128ELi4EZNS0_15gpu_kernel_implINS0_13AUnaryFunctorIsssZZZNS0_15binary_internal21div_floor_kernel_cudaERNS_18TensorIteratorBaseEENKUlvE_clEvENKUlvE3_clEvEUlssE_EEEEvS6_RKT_EUliE_EEviT1_)
        /*0b00*/ 	.word	0x00000018


	//----- nvinfo : EIATTR_FRAME_SIZE
	.align		4
.L_517:
        /*0b04*/ 	.byte	0x04, 0x11
        /*0b06*/ 	.short	(.L_519 - .L_518)
	.align		4
.L_518:
        /*0b08*/ 	.word	index@(_ZN2at6native18elementwise_kernelILi128ELi4EZNS0_15gpu_kernel_implINS0_13AUnaryFunctorIsssZZZNS0_15binary_internal21div_floor_kernel_cudaERNS_18TensorIteratorBaseEENKUlvE_clEvENKUlvE3_clEvEUlssE_EEEEvS6_RKT_EUliE_EEviT1_)
        /*0b0c*/ 	.word	0x00000000


	//----- nvinfo : EIATTR_REGCOUNT
	.align		4
.L_519:
        /*0b10*/ 	.byte	0x04, 0x2f
        /*0b12*/ 	.short	(.L_521 - .L_520)
	.align		4
.L_520:
        /*0b14*/ 	.word	index@(_ZN2at6native29vectorized_elementwise_kernelILi8ENS0_13BUnaryFunctorIsssZZZNS0_15binary_internal21div_floor_kernel_cudaERNS_18TensorIteratorBaseEENKUlvE_clEvENKUlvE3_clEvEUlssE_EESt5arrayIPcLm2EEEEviT0_T1_)
        /*0b18*/ 	.word	0x00000004


	//----- nvinfo : EIATTR_FRAME_SIZE
	.align		4
.L_521:
        /*0b1c*/ 	.byte	0x04, 0x11
        /*0b1e*/ 	.short	(.L_523 - .L_522)
	.align		4
.L_522:
        /*0b20*/ 	.word	index@(_ZN2at6native29vectorized_elementwise_kernelILi8ENS0_13BUnaryFunctorIsssZZZNS0_15binary_internal21div_floor_kernel_cudaERNS_18TensorIteratorBaseEENKUlvE_clEvENKUlvE3_clEvEUlssE_EESt5arrayIPcLm2EEEEviT0_T1_)
        /*0b24*/ 	.word	0x00000000


	//----- nvinfo : EIATTR_REGCOUNT
	.align		4
.L_523:
        /*0b28*/ 	.byte	0x04, 0x2f
        /*0b2a*/ 	.short	(.L_525 - .L_524)
	.align		4
.L_524:
        /*0b2c*/ 	.word	index@(_ZN2at6native29vectorized_elementwise_kernelILi4ENS0_13BUnaryFunctorIsssZZZNS0_15binary_internal21div_floor_kernel_cudaERNS_18TensorIteratorBaseEENKUlvE_clEvENKUlvE3_clEvEUlssE_EESt5arrayIPcLm2EEEEviT0_T1_)
        /*0b30*/ 	.word	0x00000020


	//----- nvinfo : EIATTR_FRAME_SIZE
	.align		4
.L_525:
        /*0b34*/ 	.byte	0x04, 0x11
        /*0b36*/ 	.short	(.L_527 - .L_526)
	.align		4
.L_526:
        /*0b38*/ 	.word	index@(_ZN2at6native29vectorized_elementwise_kernelILi4ENS0_13BUnaryFunctorIsssZZZNS0_15binary_internal21div_floor_kernel_cudaERNS_18TensorIteratorBaseEENKUlvE_clEvENKUlvE3_clEvEUlssE_EESt5arrayIPcLm2EEEEviT0_T1_)
        /*0b3c*/ 	.word	0x00000000


	//----- nvinfo : EIATTR_REGCOUNT
	.align		4
.L_527:
        /*0b40*/ 	.byte	0x04, 0x2f
        /*0b42*/ 	.short	(.L_529 - .L_528)
	.align		4
.L_528:
        /*0b44*/ 	.word	index@(_ZN2at6native29vectorized_elementwise_kernelILi2ENS0_13BUnaryFunctorIsssZZZNS0_15binary_internal21div_floor_kernel_cudaERNS_18TensorIteratorBaseEENKUlvE_clEvENKUlvE3_clEvEUlssE_EESt5arrayIPcLm2EEEEviT0_T1_)
        /*0b48*/ 	.word	0x00000020


	//----- nvinfo : EIATTR_FRAME_SIZE
	.align		4
.L_529:
        /*0b4c*/ 	.byte	0x04, 0x11
        /*0b4e*/ 	.short	(.L_531 - .L_530)
	.align		4
.L_530:
        /*0b50*/ 	.word	index@(_ZN2at6native29vectorized_elementwise_kernelILi2ENS0_13BUnaryFunctorIsssZZZNS0_15binary_internal21div_floor_kernel_cudaERNS_18TensorIteratorBaseEENKUlvE_clEvENKUlvE3_clEvEUlssE_EESt5arrayIPcLm2EEEEviT0_T1_)
        /*0b54*/ 	.word	0x00000000


	//----- nvinfo : EIATTR_REGCOUNT
	.align		4
.L_531:
        /*0b58*/ 	.byte	0x04, 0x2f
        /*0b5a*/ 	.short	(.L_533 - .L_532)
	.align		4
.L_532:
        /*0b5c*/ 	.word	index@(_ZN2at6native27unrolled_elementwise_kernelINS0_13BUnaryFunctorIsssZZZNS0_15binary_internal21div_floor_kernel_cudaERNS_18TensorIteratorBaseEENKUlvE_clEvENKUlvE3_clEvEUlssE_EESt5arrayIPcLm2EELi4E23TrivialOffsetCalculatorILi1EjESE_NS0_6memory15LoadWithoutCastENSF_16StoreWithoutCastEEEviT_T0_T2_T3_T4_T5_)
        /*0b60*/ 	.word	0x00000016


	//----- nvinfo : EIATTR_FRAME_SIZE
	.align		4
.L_533:
        /*0b64*/ 	.byte	0x04, 0x11
        /*0b66*/ 	.short	(.L_535 - .L_534)
	.align		4
.L_534:
        /*0b68*/ 	.word	index@(_ZN2at6native27unrolled_elementwise_kernelINS0_13BUnaryFunctorIsssZZZNS0_15binary_internal21div_floor_kernel_cudaERNS_18TensorIteratorBaseEENKUlvE_clEvENKUlvE3_clEvEUlssE_EESt5arrayIPcLm2EELi4E23TrivialOffsetCalculatorILi1EjESE_NS0_6memory15LoadWithoutCastENSF_16StoreWithoutCastEEEviT_T0_T2_T3_T4_T5_)
        /*0b6c*/ 	.word	0x00000000


	//----- nvinfo : EIATTR_REGCOUNT
	.align		4
.L_535:
        /*0b70*/ 	.byte	0x04, 0x2f
        /*0b72*/ 	.short	(.L_537 - .L_536)
	.align		4
.L_536:
        /*0b74*/ 	.word	index@(_ZN2at6native18elementwise_kernelILi128ELi4EZNS0_22gpu_kernel_impl_nocastINS0_13BUnaryFunctorIsssZZZNS0_15binary_internal21div_floor_kernel_cudaERNS_18TensorIteratorBaseEENKUlvE_clEvENKUlvE3_clEvEUlssE_EEEEvS6_RKT_EUliE_EEviT1_)
        /*0b78*/ 	.word	0x00000014


	//----- nvinfo : EIATTR_FRAME_SIZE
	.align		4
.L_537:
        /*0b7c*/ 	.byte	0x04, 0x11
        /*0b7e*/ 	.short	(.L_539 - .L_538)
	.align		4
.L_538:
        /*0b80*/ 	.word	index@(_ZN2at6native18elementwise_kernelILi128ELi4EZNS0_22gpu_kernel_impl_nocastINS0_13BUnaryFunctorIsssZZZNS0_15binary_internal21div_floor_kernel_cudaERNS_18TensorIteratorBaseEENKUlvE_clEvENKUlvE3_clEvEUlssE_EEEEvS6_RKT_EUliE_EEviT1_)
        /*0b84*/ 	.word	0x00000000


	//----- nvinfo : EIATTR_REGCOUNT
	.align		4
.L_539:
        /*0b88*/ 	.byte	0x04, 0x2f
        /*0b8a*/ 	.short	(.L_541 - .L_540)
	.align		4
.L_540:
        /*0b8c*/ 	.word	index@(_ZN2at6native27unrolled_elementwise_kernelINS0_13BUnaryFunctorIsssZZZNS0_15binary_internal21div_floor_kernel_cudaERNS_18TensorIteratorBaseEENKUlvE_clEvENKUlvE3_clEvEUlssE_EESt5arrayIPcLm2EELi4E23TrivialOffsetCalculatorILi1EjESE_NS0_6memory12LoadWithCastILi1EEENSF_13StoreWithCastILi1EEEEEviT_T0_T2_T3_T4_T5_)
        /*0b90*/ 	.word	0x0000001c


	//----- nvinfo : EIATTR_FRAME_SIZE
	.align		4
.L_541:
        /*0b94*/ 	.byte	0x04, 0x11
        /*0b96*/ 	.short	(.L_543 - .L_542)
	.align		4
.L_542:
        /*0b98*/ 	.word	index@(_ZN2at6native27unrolled_elementwise_kernelINS0_13BUnaryFunctorIsssZZZNS0_15binary_internal21div_floor_kernel_cudaERNS_18TensorIteratorBaseEENKUlvE_clEvENKUlvE3_clEvEUlssE_EESt5arrayIPcLm2EELi4E23TrivialOffsetCalculatorILi1EjESE_NS0_6memory12LoadWithCastILi1EEENSF_13StoreWithCastILi1EEEEEviT_T0_T2_T3_T4_T5_)
        /*0b9c*/ 	.word	0x00000000


	//----- nvinfo : EIATTR_REGCOUNT
	.align		4
.L_543:
        /*0ba0*/ 	.byte	0x04, 0x2f
        /*0ba2*/ 	.short	(.L_545 - .L_544)
	.align		4
.L_544:
        /*0ba4*/ 	.word	index@(_ZN2at6native18elementwise_kernelILi128ELi4EZNS0_15gpu_kernel_implINS0_13BUnaryFunctorIsssZZZNS0_15binary_internal21div_floor_kernel_cudaERNS_18TensorIteratorBaseEENKUlvE_clEvENKUlvE3_clEvEUlssE_EEEEvS6_RKT_EUliE_EEviT1_)
        /*0ba8*/ 	.word	0x00000018


	//----- nvinfo : EIATTR_FRAME_SIZE
	.align		4
.L_545:
        /*0bac*/ 	.byte	0x04, 0x11
        /*0bae*/ 	.short	(.L_547 - .L_546)
	.align		4
.L_546:
        /*0bb0*/ 	.word	index@(_ZN2at6native18elementwise_kernelILi128ELi4EZNS0_15gpu_kernel_implINS0_13BUnaryFunctorIsssZZZNS0_15binary_internal21div_floor_kernel_cudaERNS_18TensorIteratorBaseEENKUlvE_clEvENKUlvE3_clEvEUlssE_EEEEvS6_RKT_EUliE_EEviT1_)
        /*0bb4*/ 	.word	0x00000000


	//----- nvinfo : EIATTR_REGCOUNT
	.align		4
.L_547:
        /*0bb8*/ 	.byte	0x04, 0x2f
        /*0bba*/ 	.short	(.L_549 - .L_548)
	.align		4
.L_548:
        /*0bbc*/ 	.word	index@(_ZN2at6native29vectorized_elementwise_kernelILi8ENS0_13BinaryFunctorIsssZZZNS0_15binary_internal21div_floor_kernel_cudaERNS_18TensorIteratorBaseEENKUlvE_clEvENKUlvE3_clEvEUlssE_EESt5arrayIPcLm3EEEEviT0_T1_)
        /*0bc0*/ 	.word	0x00000004


	//----- nvinfo : EIATTR_FRAME_SIZE
	.align		4
.L_549:
        /*0bc4*/ 	.byte	0x04, 0x11
        /*0bc6*/ 	.short	(.L_551 - .L_550)
	.align		4
.L_550:
        /*0bc8*/ 	.word	index@(_ZN2at6native29vectorized_elementwise_kernelILi8ENS0_13BinaryFunctorIsssZZZNS0_15binary_internal21div_floor_kernel_cudaERNS_18TensorIteratorBaseEENKUlvE_clEvENKUlvE3_clEvEUlssE_EESt5arrayIPcLm3EEEEviT0_T1_)
        /*0bcc*/ 	.word	0x00000000


	//----- nvinfo : EIATTR_REGCOUNT
	.align		4
.L_551:
        /*0bd0*/ 	.byte	0x04, 0x2f
        /*0bd2*/ 	.short	(.L_553 - .L_552)
	.align		4
.L_552:
        /*0bd4*/ 	.word	index@(_ZN2at6native29vectorized_elementwise_kernelILi4ENS0_13BinaryFunctorIsssZZZNS0_15binary_internal21div_floor_kernel_cudaERNS_18TensorIteratorBaseEENKUlvE_clEvENKUlvE3_clEvEUlssE_EESt5arrayIPcLm3EEEEviT0_T1_)
        /*0bd8*/ 	.word	0x00000020


	//----- nvinfo : EIATTR_FRAME_SIZE
	.align		4
.L_553:
        /*0bdc*/ 	.byte	0x04, 0x11
        /*0bde*/ 	.short	(.L_555 - .L_554)
	.align		4
.L_554:
        /*0be0*/ 	.word	index@(_ZN2at6native29vectorized_elementwise_kernelILi4ENS0_13BinaryFunctorIsssZZZNS0_15binary_internal21div_floor_kernel_cudaERNS_18TensorIteratorBaseEENKUlvE_clEvENKUlvE3_clEvEUlssE_EESt5arrayIPcLm3EEEEviT0_T1_)
        /*0be4*/ 	.word	0x00000000


	//----- nvinfo : EIATTR_REGCOUNT
	.align		4
.L_555:
        /*0be8*/ 	.byte	0x04, 0x2f
        /*0bea*/ 	.short	(.L_557 - .L_556)
	.align		4
.L_556:
        /*0bec*/ 	.word	index@(_ZN2at6native29vectorized_elementwise_kernelILi2ENS0_13BinaryFunctorIsssZZZNS0_15binary_internal21div_floor_kernel_cudaERNS_18TensorIteratorBaseEENKUlvE_clEvENKUlvE3_clEvEUlssE_EESt5arrayIPcLm3EEEEviT0_T1_)
        /*0bf0*/ 	.word	0x00000020


	//----- nvinfo : EIATTR_FRAME_SIZE
	.align		4
.L_557:
        /*0bf4*/ 	.byte	0x04, 0x11
        /*0bf6*/ 	.short	(.L_559 - .L_558)
	.align		4
.L_558:
        /*0bf8*/ 	.word	index@(_ZN2at6native29vectorized_elementwise_kernelILi2ENS0_13BinaryFunctorIsssZZZNS0_15binary_internal21div_floor_kernel_cudaERNS_18TensorIteratorBaseEENKUlvE_clEvENKUlvE3_clEvEUlssE_EESt5arrayIPcLm3EEEEviT0_T1_)
        /*0bfc*/ 	.word	0x00000000


	//----- nvinfo : EIATTR_REGCOUNT
	.align		4
.L_559:
        /*0c00*/ 	.byte	0x04, 0x2f
        /*0c02*/ 	.short	(.L_561 - .L_560)
	.align		4
.L_560:
        /*0c04*/ 	.word	index@(_ZN2at6native27unrolled_elementwise_kernelINS0_13BinaryFunctorIsssZZZNS0_15binary_internal21div_floor_kernel_cudaERNS_18TensorIteratorBaseEENKUlvE_clEvENKUlvE3_clEvEUlssE_EESt5arrayIPcLm3EELi4E23TrivialOffsetCalculatorILi2EjESD_ILi1EjENS0_6memory15LoadWithoutCastENSG_16StoreWithoutCastEEEviT_T0_T2_T3_T4_T5_)
        /*0c08*/ 	.word	0x0000001e


	//----- nvinfo : EIATTR_FRAME_SIZE
	.align		4
.L_561:
        /*0c0c*/ 	.byte	0x04, 0x11
        /*0c0e*/ 	.short	(.L_563 - .L_562)
	.align		4
.L_562:
        /*0c10*/ 	.word	index@(_ZN2at6native27unrolled_elementwise_kernelINS0_13BinaryFunctorIsssZZZNS0_15binary_internal21div_floor_kernel_cudaERNS_18TensorIteratorBaseEENKUlvE_clEvENKUlvE3_clEvEUlssE_EESt5arrayIPcLm3EELi4E23TrivialOffsetCalculatorILi2EjESD_ILi1EjENS0_6memory15LoadWithoutCastENSG_16StoreWithoutCastEEEviT_T0_T2_T3_T4_T5_)
        /*0c14*/ 	.word	0x00000000


	//----- nvinfo : EIATTR_REGCOUNT
	.align		4
.L_563:
        /*0c18*/ 	.byte	0x04, 0x2f
        /*0c1a*/ 	.short	(.L_565 - .L_564)
	.align		4
.L_564:
        /*0c1c*/ 	.word	index@(_ZN2at6native18elementwise_kernelILi128ELi4EZNS0_22gpu_kernel_impl_nocastINS0_13BinaryFunctorIsssZZZNS0_15binary_internal21div_floor_kernel_cudaERNS_18TensorIteratorBaseEENKUlvE_clEvENKUlvE3_clEvEUlssE_EEEEvS6_RKT_EUliE_EEviT1_)
        /*0c20*/ 	.word	0x00000014


	//----- nvinfo : EIATTR_FRAME_SIZE
	.align		4
.L_565:
        /*0c24*/ 	.byte	0x04, 0x11
        /*0c26*/ 	.short	(.L_567 - .L_566)
	.align		4
.L_566:
        /*0c28*/ 	.word	index@(_ZN2at6native18elementwise_kernelILi128ELi4EZNS0_22gpu_kernel_impl_nocastINS0_13BinaryFunctorIsssZZZNS0_15binary_internal21div_floor_kernel_cudaERNS_18TensorIteratorBaseEENKUlvE_clEvENKUlvE3_clEvEUlssE_EEEEvS6_RKT_EUliE_EEviT1_)
        /*0c2c*/ 	.word	0x00000000


	//----- nvinfo : EIATTR_REGCOUNT
	.align		4
.L_567:
        /*0c30*/ 	.byte	0x04, 0x2f
        /*0c32*/ 	.short	(.L_569 - .L_568)
	.align		4
.L_568:
        /*0c34*/ 	.word	index@(_ZN2at6native27unrolled_elementwise_kernelINS0_13BinaryFunctorIsssZZZNS0_15binary_internal21div_floor_kernel_cudaERNS_18TensorIteratorBaseEENKUlvE_clEvENKUlvE3_clEvEUlssE_EESt5arrayIPcLm3EELi4E23TrivialOffsetCalculatorILi2EjESD_ILi1EjENS0_6memory12LoadWithCastILi2EEENSG_13StoreWithCastILi1EEEEEviT_T0_T2_T3_T4_T5_)
        /*0c38*/ 	.word	0x00000020


	//----- nvinfo : EIATTR_FRAME_SIZE
	.align		4
.L_569:
        /*0c3c*/ 	.byte	0x04, 0x11
        /*0c3e*/ 	.short	(.L_571 - .L_570)
	.align		4
.L_570:
        /*0c40*/ 	.word	index@(_ZN2at6native27unrolled_elementwise_kernelINS0_13BinaryFunctorIsssZZZNS0_15binary_internal21div_floor_kernel_cudaERNS_18TensorIteratorBaseEENKUlvE_clEvENKUlvE3_clEvEUlssE_EESt5arrayIPcLm3EELi4E23TrivialOffsetCalculatorILi2EjESD_ILi1EjENS0_6memory12LoadWithCastILi2EEENSG_13StoreWithCastILi1EEEEEviT_T0_T2_T3_T4_T5_)
        /*0c44*/ 	.word	0x00000000


	//----- nvinfo : EIATTR_REGCOUNT
	.align		4
.L_571:
        /*0c48*/ 	.byte	0x04, 0x2f
        /*0c4a*/ 	.short	(.L_573 - .L_572)
	.align		4
.L_572:
        /*0c4c*/ 	.word	index@(_ZN2at6native18elementwise_kernelILi128ELi4EZNS0_15gpu_kernel_implINS0_13BinaryFunctorIsssZZZNS0_15binary_internal21div_floor_kernel_cudaERNS_18TensorIteratorBaseEENKUlvE_clEvENKUlvE3_clEvEUlssE_EEEEvS6_RKT_EUliE_EEviT1_)
        /*0c50*/ 	.word	0x00000018


	//----- nvinfo : EIATTR_FRAME_SIZE
	.align		4
.L_573:
        /*0c54*/ 	.byte	0x04, 0x11
        /*0c56*/ 	.short	(.L_575 - .L_574)
	.align		4
.L_574:
        /*0c58*/ 	.word	index@(_ZN2at6native18elementwise_kernelILi128ELi4EZNS0_15gpu_kernel_implINS0_13BinaryFunctorIsssZZZNS0_15binary_internal21div_floor_kernel_cudaERNS_18TensorIteratorBaseEENKUlvE_clEvENKUlvE3_clEvEUlssE_EEEEvS6_RKT_EUliE_EEviT1_)
        /*0c5c*/ 	.word	0x00000000


	//----- nvinfo : EIATTR_REGCOUNT
	.align		4
.L_575:
        /*0c60*/ 	.byte	0x04, 0x2f
        /*0c62*/ 	.short	(.L_577 - .L_576)
	.align		4
.L_576:
        /*0c64*/ 	.word	index@(_ZN2at6native29vectorized_elementwise_kernelILi8EZZZNS0_15binary_internal21div_floor_kernel_cudaERNS_18TensorIteratorBaseEENKUlvE0_clEvENKUlvE_clEvEUldE_St5arrayIPcLm2EEEEviT0_T1_)
        /*0c68*/ 	.word	0x00000004


	//----- nvinfo : EIATTR_FRAME_SIZE
	.align		4
.L_577:
        /*0c6c*/ 	.byte	0x04, 0x11
        /*0c6e*/ 	.short	(.L_579 - .L_578)
	.align		4
.L_578:
        /*0c70*/ 	.word	index@(_ZN2at6native29vectorized_elementwise_kernelILi8EZZZNS0_15binary_internal21div_floor_kernel_cudaERNS_18TensorIteratorBaseEENKUlvE0_clEvENKUlvE_clEvEUldE_St5arrayIPcLm2EEEEviT0_T1_)
        /*0c74*/ 	.word	0x00000000


	//----- nvinfo : EIATTR_REGCOUNT
	.align		4
.L_579:
        /*0c78*/ 	.byte	0x04, 0x2f
        /*0c7a*/ 	.short	(.L_581 - .L_580)
	.align		4
.L_580:
        /*0c7c*/ 	.word	index@(_ZN2at6native29vectorized_elementwise_kernelILi4EZZZNS0_15binary_internal21div_floor_kernel_cudaERNS_18TensorIteratorBaseEENKUlvE0_clEvENKUlvE_clEvEUldE_St5arrayIPcLm2EEEEviT0_T1_)
        /*0c80*/ 	.word	0x00000026


	//----- nvinfo : EIATTR_FRAME_SIZE
	.align		4
.L_581:
        /*0c84*/ 	.byte	0x04, 0x11
        /*0c86*/ 	.short	(.L_583 - .L_582)
	.align		4
.L_582:
        /*0c88*/ 	.word	index@(_ZN2at6native29vectorized_elementwise_kernelILi4EZZZNS0_15binary_internal21div_floor_kernel_cudaERNS_18TensorIteratorBaseEENKUlvE0_clEvENKUlvE_clEvEUldE_St5arrayIPcLm2EEEEviT0_T1_)
        /*0c8c*/ 	.word	0x00000000


	//----- nvinfo : EIATTR_REGCOUNT
	.align		4
.L_583:
        /*0c90*/ 	.byte	0x04, 0x2f
        /*0c92*/ 	.short	(.L_585 - .L_584)
	.align		4
.L_584:
        /*0c94*/ 	.word	index@(_ZN2at6native29vectorized_elementwise_kernelILi2EZZZNS0_15binary_internal21div_floor_kernel_cudaERNS_18TensorIteratorBaseEENKUlvE0_clEvENKUlvE_clEvEUldE_St5arrayIPcLm2EEEEviT0_T1_)
        /*0c98*/ 	.word	0x00000026


	//----- nvinfo : EIATTR_FRAME_SIZE
	.align		4
.L_585:
        /*0c9c*/ 	.byte	0x04, 0x11
        /*0c9e*/ 	.short	(.L_587 - .L_586)
	.align		4
.L_586:
        /*0ca0*/ 	.word	index@(_ZN2at6native29vectorized_elementwise_kernelILi2EZZZNS0_15binary_internal21div_floor_kernel_cudaERNS_18TensorIteratorBaseEENKUlvE0_clEvENKUlvE_clEvEUldE_St5arrayIPcLm2EEEEviT0_T1_)
        /*0ca4*/ 	.word	0x00000000


	//----- nvinfo : EIATTR_REGCOUNT
	.align		4
.L_587:
        /*0ca8*/ 	.byte	0x04, 0x2f
        /*0caa*/ 	.short	(.L_589 - .L_588)
	.align		4
.L_588:
        /*0cac*/ 	.word	index@(_ZN2at6native27unrolled_elementwise_kernelIZZZNS0_15binary_internal21div_floor_kernel_cudaERNS_18TensorIteratorBaseEENKUlvE0_clEvENKUlvE_clEvEUldE_St5arrayIPcLm2EELi4E23TrivialOffsetCalculatorILi1EjESC_NS0_6memory15LoadWithoutCastENSD_16StoreWithoutCastEEEviT_T0_T2_T3_T4_T5_)
        /*0cb0*/ 	.word	0x0000001a


	//----- nvinfo : EIATTR_FRAME_SIZE
	.align		4
.L_589:
        /*0cb4*/ 	.byte	0x04, 0x11
        /*0cb6*/ 	.short	(.L_591 - .L_590)
	.align		4
.L_590:
        /*0cb8*/ 	.word	index@(_ZN2at6native27unrolled_elementwise_kernelIZZZNS0_15binary_internal21div_floor_kernel_cudaERNS_18TensorIteratorBaseEENKUlvE0_clEvENKUlvE_clEvEUldE_St5arrayIPcLm2EELi4E23TrivialOffsetCalculatorILi1EjESC_NS0_6memory15LoadWithoutCastENSD_16StoreWithoutCastEEEviT_T0_T2_T3_T4_T5_)
        /*0cbc*/ 	.word	0x00000000


	//----- nvinfo : EIATTR_REGCOUNT
	.align		4
.L_591:
        /*0cc0*/ 	.byte	0x04, 0x2f
        /*0cc2*/ 	.short	(.L_593 - .L_592)
	.align		4
.L_592:
        /*0cc4*/ 	.word	index@(_ZN2at6native18elementwise_kernelILi128ELi2EZNS0_22gpu_kernel_impl_nocastIZZZNS0_15binary_internal21div_floor_kernel_cudaERNS_18TensorIteratorBaseEENKUlvE0_clEvENKUlvE_clEvEUldE_EEvS5_RKT_EUliE_EEviT1_)
        /*0cc8*/ 	.word	0x0000001a


	//----- nvinfo : EIATTR_FRAME_SIZE
	.align		4
.L_593:
        /*0ccc*/ 	.byte	0x04, 0x11
        /*0cce*/ 	.short	(.L_595 - .L_594)
	.align		4
.L_594:
        /*0cd0*/ 	.word	index@(_ZN2at6native18elementwise_kernelILi128ELi2EZNS0_22gpu_kernel_impl_nocastIZZZNS0_15binary_internal21div_floor_kernel_cudaERNS_18TensorIteratorBaseEENKUlvE0_clEvENKUlvE_clEvEUldE_EEvS5_RKT_EUliE_EEviT1_)
        /*0cd4*/ 	.word	0x00000000


	//----- nvinfo : EIATTR_REGCOUNT
	.align		4
.L_595:
        /*0cd8*/ 	.byte	0x04, 0x2f
        /*0cda*/ 	.short	(.L_597 - .L_596)
	.align		4
.L_596:
        /*0cdc*/ 	.word	index@(_ZN2at6native27unrolled_elementwise_kernelIZZZNS0_15binary_internal21div_floor_kernel_cudaERNS_18TensorIteratorBaseEENKUlvE0_clEvENKUlvE_clEvEUldE_St5arrayIPcLm2EELi4E23TrivialOffsetCalculatorILi1EjESC_NS0_6memory12LoadWithCastILi1EEENSD_13StoreWithCastILi1EEEEEviT_T0_T2_T3_T4_T5_)
        /*0ce0*/ 	.word	0x00000022


	//----- nvinfo : EIATTR_FRAME_SIZE
	.align		4
.L_597:
        /*0ce4*/ 	.byte	0x04, 0x11
        /*0ce6*/ 	.short	(.L_599 - .L_598)
	.align		4
.L_598:
        /*0ce8*/ 	.word	index@(_ZN2at6native27unrolled_elementwise_kernelIZZZNS0_15binary_internal21div_floor_kernel_cudaERNS_18TensorIteratorBaseEENKUlvE0_clEvENKUlvE_clEvEUldE_St5arrayIPcLm2EELi4E23TrivialOffsetCalculatorILi1EjESC_NS0_6memory12LoadWithCastILi1EEENSD_13StoreWithCastILi1EEEEEviT_T0_T2_T3_T4_T5_)
        /*0cec*/ 	.word	0x00000000


	//----- nvinfo : EIATTR_REGCOUNT
	.align		4
.L_599:
        /*0cf0*/ 	.byte	0x04, 0x2f
        /*0cf2*/ 	.short	(.L_601 - .L_600)
	.align		4
.L_600:
        /*0cf4*/ 	.word	index@(_ZN2at6native18elementwise_kernelILi128ELi4EZNS0_15gpu_kernel_implIZZZNS0_15binary_internal21div_floor_kernel_cudaERNS_18TensorIteratorBaseEENKUlvE0_clEvENKUlvE_clEvEUldE_EEvS5_RKT_EUliE_EEviT1_)
        /*0cf8*/ 	.word	0x0000001c


	//----- nvinfo : EIATTR_FRAME_SIZE
	.align		4
.L_601:
        /*0cfc*/ 	.byte	0x04, 0x11
        /*0cfe*/ 	.short	(.L_603 - .L_602)
	.align		4
.L_602:
        /*0d00*/ 	.word	index@(_ZN2at6native18elementwise_kernelILi128ELi4EZNS0_15gpu_kernel_implIZZZNS0_15binary_internal21div_floor_kernel_cudaERNS_18TensorIteratorBaseEENKUlvE0_clEvENKUlvE_clEvEUldE_EEvS5_RKT_EUliE_EEviT1_)
        /*0d04*/ 	.word	0x00000000


	//----- nvinfo : EIATTR_REGCOUNT
	.align		4
.L_603:
        /*0d08*/ 	.byte	0x04, 0x2f
        /*0d0a*/ 	.short	(.L_605 - .L_604)
	.align		4
.L_604:
        /*0d0c*/ 	.word	index@(_ZN2at6native29vectorized_elementwise_kernelILi8EZZZNS0_15binary_internal21div_floor_kernel_cudaERNS_18TensorIteratorBaseEENKUlvE0_clEvENKUlvE0_clEvEUlfE_St5arrayIPcLm2EEEEviT0_T1_)
        /*0d10*/ 	.word	0x00000004


	//----- nvinfo : EIATTR_FRAME_SIZE
	.align		4
.L_605:
        /*0d14*/ 	.byte	0x04, 0x11
        /*0d16*/ 	.short	(.L_607 - .L_606)
	.align		4
.L_606:
        /*0d18*/ 	.word	index@(_ZN2at6native29vectorized_elementwise_kernelILi8EZZZNS0_15binary_internal21div_floor_kernel_cudaERNS_18TensorIteratorBaseEENKUlvE0_clEvENKUlvE0_clEvEUlfE_St5arrayIPcLm2EEEEviT0_T1_)
        /*0d1c*/ 	.word	0x00000000


	//----- nvinfo : EIATTR_REGCOUNT
	.align		4
.L_607:
        /*0d20*/ 	.byte	0x04, 0x2f
        /*0d22*/ 	.short	(.L_609 - .L_608)
	.align		4
.L_608:
        /*0d24*/ 	.word	index@(_ZN2at6native29vectorized_elementwise_kernelILi4EZZZNS0_15binary_internal21div_floor_kernel_cudaERNS_18TensorIteratorBaseEENKUlvE0_clEvENKUlvE0_clEvEUlfE_St5arrayIPcLm2EEEEviT0_T1_)
        /*0d28*/ 	.word	0x00000020


	//----- nvinfo : EIATTR_FRAME_SIZE
	.align		4
.L_609:
        /*0d2c*/ 	.byte	0x04, 0x11
        /*0d2e*/ 	.short	(.L_611 - .L_610)
	.align		4
.L_610:
        /*0d30*/ 	.word	index@(_ZN2at6native29vectorized_elementwise_kernelILi4EZZZNS0_15binary_internal21div_floor_kernel_cudaERNS_18TensorIteratorBaseEENKUlvE0_clEvENKUlvE0_clEvEUlfE_St5arrayIPcLm2EEEEviT0_T1_)
        /*0d34*/ 	.word	0x00000000


	//----- nvinfo : EIATTR_REGCOUNT
	.align		4
.L_611:
        /*0d38*/ 	.byte	0x04, 0x2f
        /*0d3a*/ 	.short	(.L_613 - .L_612)
	.align		4
.L_612:
        /*0d3c*/ 	.word	index@(_ZN2at6native29vectorized_elementwise_kernelILi2EZZZNS0_15binary_internal21div_floor_kernel_cudaERNS_18TensorIteratorBaseEENKUlvE0_clEvENKUlvE0_clEvEUlfE_St5arrayIPcLm2EEEEviT0_T1_)
        /*0d40*/ 	.word	0x00000020


	//----- nvinfo : EIATTR_FRAME_SIZE
	.align		4
.L_613:
        /*0d44*/ 	.byte	0x04, 0x11
        /*0d46*/ 	.short	(.L_615 - .L_614)
	.align		4
.L_614:
        /*0d48*/ 	.word	index@(_ZN2at6native29vectorized_elementwise_kernelILi2EZZZNS0_15binary_internal21div_floor_kernel_cudaERNS_18TensorIteratorBaseEENKUlvE0_clEvENKUlvE0_clEvEUlfE_St5arrayIPcLm2EEEEviT0_T1_)
        /*0d4c*/ 	.word	0x00000000


	//----- nvinfo : EIATTR_REGCOUNT
	.align		4
.L_615:
        /*0d50*/ 	.byte	0x04, 0x2f
        /*0d52*/ 	.short	(.L_617 - .L_616)
	.align		4
.L_616:
        /*0d54*/ 	.word	index@(_ZN2at6native27unrolled_elementwise_kernelIZZZNS0_15binary_internal21div_floor_kernel_cudaERNS_18TensorIteratorBaseEENKUlvE0_clEvENKUlvE0_clEvEUlfE_St5arrayIPcLm2EELi4E23TrivialOffsetCalculatorILi1EjESC_NS0_6memory15LoadWithoutCastENSD_16StoreWithoutCastEEEviT_T0_T2_T3_T4_T5_)
        /*0d58*/ 	.word	0x0000001a


	//----- nvinfo : EIATTR_FRAME_SIZE
	.align		4
.L_617:
        /*0d5c*/ 	.byte	0x04, 0x11
        /*0d5e*/ 	.short	(.L_619 - .L_618)
	.align		4
.L_618:
        /*0d60*/ 	.word	index@(_ZN2at6native27unrolled_elementwise_kernelIZZZNS0_15binary_internal21div_floor_kernel_cudaERNS_18TensorIteratorBaseEENKUlvE0_clEvENKUlvE0_clEvEUlfE_St5arrayIPcLm2EELi4E23TrivialOffsetCalculatorILi1EjESC_NS0_6memory15LoadWithoutCastENSD_16StoreWithoutCastEEEviT_T0_T2_T3_T4_T5_)
        /*0d64*/ 	.word	0x00000000


	//----- nvinfo : EIATTR_REGCOUNT
	.align		4
.L_619:
        /*0d68*/ 	.byte	0x04, 0x2f
        /*0d6a*/ 	.short	(.L_621 - .L_620)
	.align		4
.L_620:
        /*0d6c*/ 	.word	index@(_ZN2at6native18elementwise_kernelILi128ELi2EZNS0_22gpu_kernel_impl_nocastIZZZNS0_15binary_internal21div_floor_kernel_cudaERNS_18TensorIteratorBaseEENKUlvE0_clEvENKUlvE0_clEvEUlfE_EEvS5_RKT_EUliE_EEviT1_)
        /*0d70*/ 	.word	0x0000001a


	//----- nvinfo : EIATTR_FRAME_SIZE
	.align		4
.L_621:
        /*0d74*/ 	.byte	0x04, 0x11
        /*0d76*/ 	.short	(.L_623 - .L_622)
	.align		4
.L_622:
        /*0d78*/ 	.word	index@(_ZN2at6native18elementwise_kernelILi128ELi2EZNS0_22gpu_kernel_impl_nocastIZZZNS0_15binary_internal21div_floor_kernel_cudaERNS_18TensorIteratorBaseEENKUlvE0_clEvENKUlvE0_clEvEUlfE_EEvS5_RKT_EUliE_EEviT1_)
        /*0d7c*/ 	.word	0x00000000


	//----- nvinfo : EIATTR_REGCOUNT
	.align		4
.L_623:
        /*0d80*/ 	.byte	0x04, 0x2f
        /*0d82*/ 	.short	(.L_625 - .L_624)
	.align		4
.L_624:
        /*0d84*/ 	.word	index@(_ZN2at6native27unrolled_elementwise_kernelIZZZNS0_15binary_internal21div_floor_kernel_cudaERNS_18TensorIteratorBaseEENKUlvE0_clEvENKUlvE0_clEvEUlfE_St5arrayIPcLm2EELi4E23TrivialOffsetCalculatorILi1EjESC_NS0_6memory12LoadWithCastILi1EEENSD_13StoreWithCastILi1EEEEEviT_T0_T2_T3_T4_T5_)
        /*0d88*/ 	.word	0x0000001d


	//----- nvinfo : EIATTR_FRAME_SIZE
	.align		4
.L_625:
        /*0d8c*/ 	.byte	0x04, 0x11
        /*0d8e*/ 	.short	(.L_627 - .L_626)
	.align		4
.L_626:
        /*0d90*/ 	.word	index@(_ZN2at6native27unrolled_elementwise_kernelIZZZNS0_15binary_internal21div_floor_kernel_cudaERNS_18TensorIteratorBaseEENKUlvE0_clEvENKUlvE0_clEvEUlfE_St5arrayIPcLm2EELi4E23TrivialOffsetCalculatorILi1EjESC_NS0_6memory12LoadWithCastILi1EEENSD_13StoreWithCastILi1EEEEEviT_T0_T2_T3_T4_T5_)
        /*0d94*/ 	.word	0x00000000


	//----- nvinfo : EIATTR_REGCOUNT
	.align		4
.L_627:
        /*0d98*/ 	.byte	0x04, 0x2f
        /*0d9a*/ 	.short	(.L_629 - .L_628)
	.align		4
.L_628:
        /*0d9c*/ 	.word	index@(_ZN2at6native18elementwise_kernelILi128ELi4EZNS0_15gpu_kernel_implIZZZNS0_15binary_internal21div_floor_kernel_cudaERNS_18TensorIteratorBaseEENKUlvE0_clEvENKUlvE0_clEvEUlfE_EEvS5_RKT_EUliE_EEviT1_)
        /*0da0*/ 	.word	0x0000001e


	//----- nvinfo : EIATTR_FRAME_SIZE
	.align		4
.L_629:
        /*0da4*/ 	.byte	0x04, 0x11
        /*0da6*/ 	.short	(.L_631 - .L_630)
	.align		4
.L_630:
        /*0da8*/ 	.word	index@(_ZN2at6native18elementwise_kernelILi128ELi4EZNS0_15gpu_kernel_implIZZZNS0_15binary_internal21div_floor_kernel_cudaERNS_18TensorIteratorBaseEENKUlvE0_clEvENKUlvE0_clEvEUlfE_EEvS5_RKT_EUliE_EEviT1_)
        /*0dac*/ 	.word	0x00000000


	//----- nvinfo : EIATTR_REGCOUNT
	.align		4
.L_631:
        /*0db0*/ 	.byte	0x04, 0x2f
        /*0db2*/ 	.short	(.L_633 - .L_632)
	.align		4
.L_632:
        /*0db4*/ 	.word	index@(_ZN2at6native29vectorized_elementwise_kernelILi8EZZZNS0_15binary_internal21div_floor_kernel_cudaERNS_18TensorIteratorBaseEENKUlvE0_clEvENKUlvE1_clEvEUlN3c104HalfEE_St5arrayIPcLm2EEEEviT0_T1_)
        /*0db8*/ 	.word	0x00000004


	//----- nvinfo : EIATTR_FRAME_SIZE
	.align		4
.L_633:
        /*0dbc*/ 	.byte	0x04, 0x11
        /*0dbe*/ 	.short	(.L_635 - .L_634)
	.align		4
.L_634:
        /*0dc0*/ 	.word	index@(_ZN2at6native29vectorized_elementwise_kernelILi8EZZZNS0_15binary_internal21div_floor_kernel_cudaERNS_18TensorIteratorBaseEENKUlvE0_clEvENKUlvE1_clEvEUlN3c104HalfEE_St5arrayIPcLm2EEEEviT0_T1_)
        /*0dc4*/ 	.word	0x00000000


	//----- nvinfo : EIATTR_REGCOUNT
	.align		4
.L_635:
        /*0dc8*/ 	.byte	0x04, 0x2f
        /*0dca*/ 	.short	(.L_637 - .L_636)
	.align		4
.L_636:
        /*0dcc*/ 	.word	index@(_ZN2at6native29vectorized_elementwise_kernelILi4EZZZNS0_15binary_internal21div_floor_kernel_cudaERNS_18TensorIteratorBaseEENKUlvE0_clEvENKUlvE1_clEvEUlN3c104HalfEE_St5arrayIPcLm2EEEEviT0_T1_)
        /*0dd0*/ 	.word	0x00000020


	//----- nvinfo : EIATTR_FRAME_SIZE
	.align		4
.L_637:
        /*0dd4*/ 	.byte	0x04, 0x11
        /*0dd6*/ 	.short	(.L_639 - .L_638)
	.align		4
.L_638:
        /*0dd8*/ 	.word	index@(_ZN2at6native29vectorized_elementwise_kernelILi4EZZZNS0_15binary_internal21div_floor_kernel_cudaERNS_18TensorIteratorBaseEENKUlvE0_clEvENKUlvE1_clEvEUlN3c104HalfEE_St5arrayIPcLm2EEEEviT0_T1_)
        /*0ddc*/ 	.word	0x00000000


	//----- nvinfo : EIATTR_REGCOUNT
	.align		4
.L_639:
        /*0de0*/ 	.byte	0x04, 0x2f
        /*0de2*/ 	.short	(.L_641 - .L_640)
	.align		4
.L_640:
        /*0de4*/ 	.word	index@(_ZN2at6native29vectorized_elementwise_kernelILi2EZZZNS0_15binary_internal21div_floor_kernel_cudaERNS_18TensorIteratorBaseEENKUlvE0_clEvENKUlvE1_clEvEUlN3c104HalfEE_St5arrayIPcLm2EEEEviT0_T1_)
        /*0de8*/ 	.word	0x00000020


	//----- nvinfo : EIATTR_FRAME_SIZE
	.align		4
.L_641:
        /*0dec*/ 	.byte	0x04, 0x11
        /*0dee*/ 	.short	(.L_643 - .L_642)
	.align		4
.L_642:
        /*0df0*/ 	.word	index@(_ZN2at6native29vectorized_elementwise_kernelILi2EZZZNS0_15binary_internal21div_floor_kernel_cudaERNS_18TensorIteratorBaseEENKUlvE0_clEvENKUlvE1_clEvEUlN3c104HalfEE_St5arrayIPcLm2EEEEviT0_T1_)
        /*0df4*/ 	.word	0x00000000


	//----- nvinfo : EIATTR_REGCOUNT
	.align		4
.L_643:
        /*0df8*/ 	.byte	0x04, 0x2f
        /*0dfa*/ 	.short	(.L_645 - .L_644)
	.align		4
.L_644:
        /*0dfc*/ 	.word	index@(_ZN2at6native27unrolled_elementwise_kernelIZZZNS0_15binary_internal21div_floor_kernel_cudaERNS_18TensorIteratorBaseEENKUlvE0_clEvENKUlvE1_clEvEUlN3c104HalfEE_St5arrayIPcLm2EELi4E23TrivialOffsetCalculatorILi1EjESE_NS0_6memory15LoadWithoutCastENSF_16StoreWithoutCastEEEviT_T0_T2_T3_T4_T5_)
        /*0e00*/ 	.word	0x0000001a


	//----- nvinfo : EIATTR_FRAME_SIZE
	.align		4
.L_645:
        /*0e04*/ 	.byte	0x04, 0x11
        /*0e06*/ 	.short	(.L_647 - .L_646)
	.align		4
.L_646:
        /*0e08*/ 	.word	index@(_ZN2at6native27unrolled_elementwise_kernelIZZZNS0_15binary_internal21div_floor_kernel_cudaERNS_18TensorIteratorBaseEENKUlvE0_clEvENKUlvE1_clEvEUlN3c104HalfEE_St5arrayIPcLm2EELi4E23TrivialOffsetCalculatorILi1EjESE_NS0_6memory15LoadWithoutCastENSF_16StoreWithoutCastEEEviT_T0_T2_T3_T4_T5_)
        /*0e0c*/ 	.word	0x00000000


	//----- nvinfo : EIATTR_REGCOUNT
	.align		4
.L_647:
        /*0e10*/ 	.byte	0x04, 0x2f
        /*0e12*/ 	.short	(.L_649 - .L_648)
	.align		4
.L_648:
        /*0e14*/ 	.word	index@(_ZN2at6native18elementwise_kernelILi128ELi4EZNS0_22gpu_kernel_impl_nocastIZZZNS0_15binary_internal21div_floor_kernel_cudaERNS_18TensorIteratorBaseEENKUlvE0_clEvENKUlvE1_clEvEUlN3c104HalfEE_EEvS5_RKT_EUliE_EEviT1_)
        /*0e18*/ 	.word	0x0000001a


	//----- nvinfo : EIATTR_FRAME_SIZE
	.align		4
.L_649:
        /*0e1c*/ 	.byte	0x04, 0x11
        /*0e1e*/ 	.short	(.L_651 - .L_650)
	.align		4
.L_650:
        /*0e20*/ 	.word	index@(_ZN2at6native18elementwise_kernelILi128ELi4EZNS0_22gpu_kernel_impl_nocastIZZZNS0_15binary_internal21div_floor_kernel_cudaERNS_18TensorIteratorBaseEENKUlvE0_clEvENKUlvE1_clEvEUlN3c104HalfEE_EEvS5_RKT_EUliE_EEviT1_)
        /*0e24*/ 	.word	0x00000000


	//----- nvinfo : EIATTR_REGCOUNT
	.align		4
.L_651:
        /*0e28*/ 	.byte	0x04, 0x2f
        /*0e2a*/ 	.short	(.L_653 - .L_652)
	.align		4
.L_652:
        /*0e2c*/ 	.word	index@(_ZN2at6native27unrolled_elementwise_kernelIZZZNS0_15binary_internal21div_floor_kernel_cudaERNS_18TensorIteratorBaseEENKUlvE0_clEvENKUlvE1_clEvEUlN3c104HalfEE_St5arrayIPcLm2EELi4E23TrivialOffsetCalculatorILi1EjESE_NS0_6memory12LoadWithCastILi1EEENSF_13StoreWithCastILi1EEEEEviT_T0_T2_T3_T4_T5_)
        /*0e30*/ 	.word	0x0000001c


	//----- nvinfo : EIATTR_FRAME_SIZE
	.align		4
.L_653:
        /*0e34*/ 	.byte	0x04, 0x11
        /*0e36*/ 	.short	(.L_655 - .L_654)
	.align		4
.L_654:
        /*0e38*/ 	.word	index@(_ZN2at6native27unrolled_elementwise_kernelIZZZNS0_15binary_internal21div_floor_kernel_cudaERNS_18TensorIteratorBaseEENKUlvE0_clEvENKUlvE1_clEvEUlN3c104HalfEE_St5arrayIPcLm2EELi4E23TrivialOffsetCalculatorILi1EjESE_NS0_6memory12LoadWithCastILi1EEENSF_13StoreWithCastILi1EEEEEviT_T0_T2_T3_T4_T5_)
        /*0e3c*/ 	.word	0x00000000


	//----- nvinfo : EIATTR_REGCOUNT
	.align		4
.L_655:
        /*0e40*/ 	.byte	0x04, 0x2f
        /*0e42*/ 	.short	(.L_657 - .L_656)
	.align		4
.L_656:
        /*0e44*/ 	.word	index@(_ZN2at6native18elementwise_kernelILi128ELi4EZNS0_15gpu_kernel_implIZZZNS0_15binary_internal21div_floor_kernel_cudaERNS_18TensorIteratorBaseEENKUlvE0_clEvENKUlvE1_clEvEUlN3c104HalfEE_EEvS5_RKT_EUliE_EEviT1_)
        /*0e48*/ 	.word	0x0000001e


	//----- nvinfo : EIATTR_FRAME_SIZE
	.align		4
.L_657:
        /*0e4c*/ 	.byte	0x04, 0x11
        /*0e4e*/ 	.short	(.L_659 - .L_658)
	.align		4
.L_658:
        /*0e50*/ 	.word	index@(_ZN2at6native18elementwise_kernelILi128ELi4EZNS0_15gpu_kernel_implIZZZNS0_15binary_internal21div_floor_kernel_cudaERNS_18TensorIteratorBaseEENKUlvE0_clEvENKUlvE1_clEvEUlN3c104HalfEE_EEvS5_RKT_EUliE_EEviT1_)
        /*0e54*/ 	.word	0x00000000


	//----- nvinfo : EIATTR_REGCOUNT
	.align		4
.L_659:
        /*0e58*/ 	.byte	0x04, 0x2f
        /*0e5a*/ 	.short	(.L_661 - .L_660)
	.align		4
.L_660:
        /*0e5c*/ 	.word	index@(_ZN2at6native29vectorized_elementwise_kernelILi8EZZZNS0_15binary_internal21div_floor_kernel_cudaERNS_18TensorIteratorBaseEENKUlvE0_clEvENKUlvE2_clEvEUlN3c108BFloat16EE_St5arrayIPcLm2EEEEviT0_T1_)
        /*0e60*/ 	.word	0x00000004


	//----- nvinfo : EIATTR_FRAME_SIZE
	.align		4
.L_661:
        /*0e64*/ 	.byte	0x04, 0x11
        /*0e66*/ 	.short	(.L_663 - .L_662)
	.align		4
.L_662:
        /*0e68*/ 	.word	index@(_ZN2at6native29vectorized_elementwise_kernelILi8EZZZNS0_15binary_internal21div_floor_kernel_cudaERNS_18TensorIteratorBaseEENKUlvE0_clEvENKUlvE2_clEvEUlN3c108BFloat16EE_St5arrayIPcLm2EEEEviT0_T1_)
        /*0e6c*/ 	.word	0x00000000


	//----- nvinfo : EIATTR_REGCOUNT
	.align		4
.L_663:
        /*0e70*/ 	.byte	0x04, 0x2f
        /*0e72*/ 	.short	(.L_665 - .L_664)
	.align		4
.L_664:
        /*0e74*/ 	.word	index@(_ZN2at6native29vectorized_elementwise_kernelILi4EZZZNS0_15binary_internal21div_floor_kernel_cudaERNS_18TensorIteratorBaseEENKUlvE0_clEvENKUlvE2_clEvEUlN3c108BFloat16EE_St5arrayIPcLm2EEEEviT0_T1_)
        /*0e78*/ 	.word	0x00000020


	//----- nvinfo : EIATTR_FRAME_SIZE
	.align		4
.L_665:
        /*0e7c*/ 	.byte	0x04, 0x11
        /*0e7e*/ 	.short	(.L_667 - .L_666)
	.align		4
.L_666:
        /*0e80*/ 	.word	index@(_ZN2at6native29vectorized_elementwise_kernelILi4EZZZNS0_15binary_internal21div_floor_kernel_cudaERNS_18TensorIteratorBaseEENKUlvE0_clEvENKUlvE2_clEvEUlN3c108BFloat16EE_St5arrayIPcLm2EEEEviT0_T1_)
        /*0e84*/ 	.word	0x00000000


	//----- nvinfo : EIATTR_REGCOUNT
	.align		4
.L_667:
        /*0e88*/ 	.byte	0x04, 0x2f
        /*0e8a*/ 	.short	(.L_669 - .L_668)
	.align		4
.L_668:
        /*0e8c*/ 	.word	index@(_ZN2at6native29vectorized_elementwise_kernelILi2EZZZNS0_15binary_internal21div_floor_kernel_cudaERNS_18TensorIteratorBaseEENKUlvE0_clEvENKUlvE2_clEvEUlN3c108BFloat16EE_St5arrayIPcLm2EEEEviT0_T1_)
        /*0e90*/ 	.word	0x00000020


	//----- nvinfo : EIATTR_FRAME_SIZE
	.align		4
.L_669:
        /*0e94*/ 	.byte	0x04, 0x11
        /*0e96*/ 	.short	(.L_671 - .L_670)
	.align		4
.L_670:
        /*0e98*/ 	.word	index@(_ZN2at6native29vectorized_elementwise_kernelILi2EZZZNS0_15binary_internal21div_floor_kernel_cudaERNS_18TensorIteratorBaseEENKUlvE0_clEvENKUlvE2_clEvEUlN3c108BFloat16EE_St5arrayIPcLm2EEEEviT0_T1_)
        /*0e9c*/ 	.word	0x00000000


	//----- nvinfo : EIATTR_REGCOUNT
	.align		4
.L_671:
        /*0ea0*/ 	.byte	0x04, 0x2f
        /*0ea2*/ 	.short	(.L_673 - .L_672)
	.align		4
.L_672:
        /*0ea4*/ 	.word	index@(_ZN2at6native27unrolled_elementwise_kernelIZZZNS0_15binary_internal21div_floor_kernel_cudaERNS_18TensorIteratorBaseEENKUlvE0_clEvENKUlvE2_clEvEUlN3c108BFloat16EE_St5arrayIPcLm2EELi4E23TrivialOffsetCalculatorILi1EjESE_NS0_6memory15LoadWithoutCastENSF_16StoreWithoutCastEEEviT_T0_T2_T3_T4_T5_)
        /*0ea8*/ 	.word	0x00000019


	//----- nvinfo : EIATTR_FRAME_SIZE
	.align		4
.L_673:
        /*0eac*/ 	.byte	0x04, 0x11
        /*0eae*/ 	.short	(.L_675 - .L_674)
	.align		4
.L_674:
        /*0eb0*/ 	.word	index@(_ZN2at6native27unrolled_elementwise_kernelIZZZNS0_15binary_internal21div_floor_kernel_cudaERNS_18TensorIteratorBaseEENKUlvE0_clEvENKUlvE2_clEvEUlN3c108BFloat16EE_St5arrayIPcLm2EELi4E23TrivialOffsetCalculatorILi1EjESE_NS0_6memory15LoadWithoutCastENSF_16StoreWithoutCastEEEviT_T0_T2_T3_T4_T5_)
        /*0eb4*/ 	.word	0x00000000


	//----- nvinfo : EIATTR_REGCOUNT
	.align		4
.L_675:
        /*0eb8*/ 	.byte	0x04, 0x2f
        /*0eba*/ 	.short	(.L_677 - .L_676)
	.align		4
.L_676:
        /*0ebc*/ 	.word	index@(_ZN2at6native18elementwise_kernelILi128ELi4EZNS0_22gpu_kernel_impl_nocastIZZZNS0_15binary_internal21div_floor_kernel_cudaERNS_18TensorIteratorBaseEENKUlvE0_clEvENKUlvE2_clEvEUlN3c108BFloat16EE_EEvS5_RKT_EUliE_EEviT1_)
        /*0ec0*/ 	.word	0x0000001a


	//----- nvinfo : EIATTR_FRAME_SIZE
	.align		4
.L_677:
        /*0ec4*/ 	.byte	0x04, 0x11
        /*0ec6*/ 	.short	(.L_679 - .L_678)
	.align		4
.L_678:
        /*0ec8*/ 	.word	index@(_ZN2at6native18elementwise_kernelILi128ELi4EZNS0_22gpu_kernel_impl_nocastIZZZNS0_15binary_internal21div_floor_kernel_cudaERNS_18TensorIteratorBaseEENKUlvE0_clEvENKUlvE2_clEvEUlN3c108BFloat16EE_EEvS5_RKT_EUliE_EEviT1_)
        /*0ecc*/ 	.word	0x00000000


	//----- nvinfo : EIATTR_REGCOUNT
	.align		4
.L_679:
        /*0ed0*/ 	.byte	0x04, 0x2f
        /*0ed2*/ 	.short	(.L_681 - .L_680)
	.align		4
.L_680:
        /*0ed4*/ 	.word	index@(_ZN2at6native27unrolled_elementwise_kernelIZZZNS0_15binary_internal21div_floor_kernel_cudaERNS_18TensorIteratorBaseEENKUlvE0_clEvENKUlvE2_clEvEUlN3c108BFloat16EE_St5arrayIPcLm2EELi4E23TrivialOffsetCalculatorILi1EjESE_NS0_6memory12LoadWithCastILi1EEENSF_13StoreWithCastILi1EEEEEviT_T0_T2_T3_T4_T5_)
        /*0ed8*/ 	.word	0x0000001c


	//----- nvinfo : EIATTR_FRAME_SIZE
	.align		4
.L_681:
        /*0edc*/ 	.byte	0x04, 0x11
        /*0ede*/ 	.short	(.L_683 - .L_682)
	.align		4
.L_682:
        /*0ee0*/ 	.word	index@(_ZN2at6native27unrolled_elementwise_kernelIZZZNS0_15binary_internal21div_floor_kernel_cudaERNS_18TensorIteratorBaseEENKUlvE0_clEvENKUlvE2_clEvEUlN3c108BFloat16EE_St5arrayIPcLm2EELi4E23TrivialOffsetCalculatorILi1EjESE_NS0_6memory12LoadWithCastILi1EEENSF_13StoreWithCastILi1EEEEEviT_T0_T2_T3_T4_T5_)
        /*0ee4*/ 	.word	0x00000000


	//----- nvinfo : EIATTR_REGCOUNT
	.align		4
.L_683:
        /*0ee8*/ 	.byte	0x04, 0x2f
        /*0eea*/ 	.short	(.L_685 - .L_684)
	.align		4
.L_684:
        /*0eec*/ 	.word	index@(_ZN2at6native18elementwise_kernelILi128ELi4EZNS0_15gpu_kernel_implIZZZNS0_15binary_internal21div_floor_kernel_cudaERNS_18TensorIteratorBaseEENKUlvE0_clEvENKUlvE2_clEvEUlN3c108BFloat16EE_EEvS5_RKT_EUliE_EEviT1_)
        /*0ef0*/ 	.word	0x0000001e


	//----- nvinfo : EIATTR_FRAME_SIZE
	.align		4
.L_685:
        /*0ef4*/ 	.byte	0x04, 0x11
        /*0ef6*/ 	.short	(.L_687 - .L_686)
	.align		4
.L_686:
        /*0ef8*/ 	.word	index@(_ZN2at6native18elementwise_kernelILi128ELi4EZNS0_15gpu_kernel_implIZZZNS0_15binary_internal21div_floor_kernel_cudaERNS_18TensorIteratorBaseEENKUlvE0_clEvENKUlvE2_clEvEUlN3c108BFloat16EE_EEvS5_RKT_EUliE_EEviT1_)
        /*0efc*/ 	.word	0x00000000


	//----- nvinfo : EIATTR_REGCOUNT
	.align		4
.L_687:
        /*0f00*/ 	.byte	0x04, 0x2f
        /*0f02*/ 	.short	(.L_689 - .L_688)
	.align		4
.L_688:
        /*0f04*/ 	.word	index@(_ZN2at6native29vectorized_elementwise_kernelILi8ENS0_13AUnaryFunctorIdddZZZNS0_15binary_internal21div_floor_kernel_cudaERNS_18TensorIteratorBaseEENKUlvE1_clEvENKUlvE_clEvEUlddE_EESt5arrayIPcLm2EEEEviT0_T1_)
        /*0f08*/ 	.word	0x00000004


	//----- nvinfo : EIATTR_FRAME_SIZE
	.align		4
.L_689:
        /*0f0c*/ 	.byte	0x04, 0x11
        /*0f0e*/ 	.short	(.L_691 - .L_690)
	.align		4
.L_690:
        /*0f10*/ 	.word	index@(_ZN2at6native29vectorized_elementwise_kernelILi8ENS0_13AUnaryFunctorIdddZZZNS0_15binary_internal21div_floor_kernel_cudaERNS_18TensorIteratorBaseEENKUlvE1_clEvENKUlvE_clEvEUlddE_EESt5arrayIPcLm2EEEEviT0_T1_)
        /*0f14*/ 	.word	0x00000000


	//----- nvinfo : EIATTR_REGCOUNT
	.align		4
.L_691:
        /*0f18*/ 	.byte	0x04, 0x2f
        /*0f1a*/ 	.short	(.L_693 - .L_692)
	.align		4
.L_692:
        /*0f1c*/ 	.word	index@(_ZN2at6native29vectorized_elementwise_kernelILi4ENS0_13AUnaryFunctorIdddZZZNS0_15binary_internal21div_floor_kernel_cudaERNS_18TensorIteratorBaseEENKUlvE1_clEvENKUlvE_clEvEUlddE_EESt5arrayIPcLm2EEEEviT0_T1_)
        /*0f20*/ 	.word	0x0000002c


	//----- nvinfo : EIATTR_FRAME_SIZE
	.align		4
.L_693:
        /*0f24*/ 	.byte	0x04, 0x11
        /*0f26*/ 	.short	(.L_695 - .L_694)
	.align		4
.L_694:
        /*0f28*/ 	.word	index@($__internal_17_$__cuda_sm20_div_rn_f64_full)
        /*0f2c*/ 	.word	0x00000000


	//----- nvinfo : EIATTR_FRAME_SIZE
	.align		4
.L_695:
        /*0f30*/ 	.byte	0x04, 0x11
        /*0f32*/ 	.short	(.L_697 - .L_696)
	.align		4
.L_696:
        /*0f34*/ 	.word	index@(_ZN2at6native29vectorized_elementwise_kernelILi4ENS0_13AUnaryFunctorIdddZZZNS0_15binary_internal21div_floor_kernel_cudaERNS_18TensorIteratorBaseEENKUlvE1_clEvENKUlvE_clEvEUlddE_EESt5arrayIPcLm2EEEEviT0_T1_)
        /*0f38*/ 	.word	0x00000000


	//----- nvinfo : EIATTR_REGCOUNT
	.align		4
.L_697:
        /*0f3c*/ 	.byte	0x04, 0x2f
        /*0f3e*/ 	.short	(.L_699 - .L_698)
	.align		4
.L_698:
        /*0f40*/ 	.word	index@(_ZN2at6native29vectorized_elementwise_kernelILi2ENS0_13AUnaryFunctorIdddZZZNS0_15binary_internal21div_floor_kernel_cudaERNS_18TensorIteratorBaseEENKUlvE1_clEvENKUlvE_clEvEUlddE_EESt5arrayIPcLm2EEEEviT0_T1_)
        /*0f44*/ 	.word	0x0000002c


	//----- nvinfo : EIATTR_FRAME_SIZE
	.align		4
.L_699:
        /*0f48*/ 	.byte	0x04, 0x11
        /*0f4a*/ 	.short	(.L_701 - .L_700)
	.align		4
.L_700:
        /*0f4c*/ 	.word	index@($__internal_16_$__cuda_sm20_div_rn_f64_full)
        /*0f50*/ 	.word	0x00000000


	//----- nvinfo : EIATTR_FRAME_SIZE
	.align		4
.L_701:
        /*0f54*/ 	.byte	0x04, 0x11
        /*0f56*/ 	.short	(.L_703 - .L_702)
	.align		4
.L_702:
        /*0f58*/ 	.word	index@(_ZN2at6native29vectorized_elementwise_kernelILi2ENS0_13AUnaryFunctorIdddZZZNS0_15binary_internal21div_floor_kernel_cudaERNS_18TensorIteratorBaseEENKUlvE1_clEvENKUlvE_clEvEUlddE_EESt5arrayIPcLm2EEEEviT0_T1_)
        /*0f5c*/ 	.word	0x00000000


	//----- nvinfo : EIATTR_REGCOUNT
	.align		4
.L_703:
        /*0f60*/ 	.byte	0x04, 0x2f
        /*0f62*/ 	.short	(.L_705 - .L_704)
	.align		4
.L_704:
        /*0f64*/ 	.word	index@(_ZN2at6native27unrolled_elementwise_kernelINS0_13AUnaryFunctorIdddZZZNS0_15binary_internal21div_floor_kernel_cudaERNS_18TensorIteratorBaseEENKUlvE1_clEvENKUlvE_clEvEUlddE_EESt5arrayIPcLm2EELi4E23TrivialOffsetCalculatorILi1EjESE_NS0_6memory15LoadWithoutCastENSF_16StoreWithoutCastEEEviT_T0_T2_T3_T4_T5_)
        /*0f68*/ 	.word	0x00000024


	//----- nvinfo : EIATTR_FRAME_SIZE
	.align		4
.L_705:
        /*0f6c*/ 	.byte	0x04, 0x11
        /*0f6e*/ 	.short	(.L_707 - .L_706)
	.align		4
.L_706:
        /*0f70*/ 	.word	index@($__internal_15_$__cuda_sm20_div_rn_f64_full)
        /*0f74*/ 	.word	0x00000000


	//----- nvinfo : EIATTR_FRAME_SIZE
	.align		4
.L_707:
        /*0f78*/ 	.byte	0x04, 0x11
        /*0f7a*/ 	.short	(.L_709 - .L_708)
	.align		4
.L_708:
        /*0f7c*/ 	.word	index@(_ZN2at6native27unrolled_elementwise_kernelINS0_13AUnaryFunctorIdddZZZNS0_15binary_internal21div_floor_kernel_cudaERNS_18TensorIteratorBaseEENKUlvE1_clEvENKUlvE_clEvEUlddE_EESt5arrayIPcLm2EELi4E23TrivialOffsetCalculatorILi1EjESE_NS0_6memory15LoadWithoutCastENSF_16StoreWithoutCastEEEviT_T0_T2_T3_T4_T5_)
        /*0f80*/ 	.word	0x00000000


	//----- nvinfo : EIATTR_REGCOUNT
	.align		4
.L_709:
        /*0f84*/ 	.byte	0x04, 0x2f
        /*0f86*/ 	.short	(.L_711 - .L_710)
	.align		4
.L_710:
        /*0f88*/ 	.word	index@(_ZN2at6native18elementwise_kernelILi128ELi2EZNS0_22gpu_kernel_impl_nocastINS0_13AUnaryFunctorIdddZZZNS0_15binary_internal21div_floor_kernel_cudaERNS_18TensorIteratorBaseEENKUlvE1_clEvENKUlvE_clEvEUlddE_EEEEvS6_RKT_EUliE_EEviT1_)
        /*0f8c*/ 	.word	0x00000026


	//----- nvinfo : EIATTR_FRAME_SIZE
	.align		4
.L_711:
        /*0f90*/ 	.byte	0x04, 0x11
        /*0f92*/ 	.short	(.L_713 - .L_712)
	.align		4
.L_712:
        /*0f94*/ 	.word	index@($__internal_14_$__cuda_sm20_div_rn_f64_full)
        /*0f98*/ 	.word	0x00000000


	//----- nvinfo : EIATTR_FRAME_SIZE
	.align		4
.L_713:
        /*0f9c*/ 	.byte	0x04, 0x11
        /*0f9e*/ 	.short	(.L_715 - .L_714)
	.align		4
.L_714:
        /*0fa0*/ 	.word	index@(_ZN2at6native18elementwise_kernelILi128ELi2EZNS0_22gpu_kernel_impl_nocastINS0_13AUnaryFunctorIdddZZZNS0_15binary_internal21div_floor_kernel_cudaERNS_18TensorIteratorBaseEENKUlvE1_clEvENKUlvE_clEvEUlddE_EEEEvS6_RKT_EUliE_EEviT1_)
        /*0fa4*/ 	.word	0x00000000


	//----- nvinfo : EIATTR_REGCOUNT
	.align		4
.L_715:
        /*0fa8*/ 	.byte	0x04, 0x2f
        /*0faa*/ 	.short	(.L_717 - .L_716)
	.align		4
.L_716:
        /*0fac*/ 	.word	index@(_ZN2at6native27unrolled_elementwise_kernelINS0_13AUnaryFunctorIdddZZZNS0_15binary_internal21div_floor_kernel_cudaERNS_18TensorIteratorBaseEENKUlvE1_clEvENKUlvE_clEvEUlddE_EESt5arrayIPcLm2EELi4E23TrivialOffsetCalculatorILi1EjESE_NS0_6memory12LoadWithCastILi1EEENSF_13StoreWithCastILi1EEEEEviT_T0_T2_T3_T4_T5_)
        /*0fb0*/ 	.word	0x0000002d


	//----- nvinfo : EIATTR_FRAME_SIZE
	.align		4
.L_717:
        /*0fb4*/ 	.byte	0x04, 0x11
        /*0fb6*/ 	.short	(.L_719 - .L_718)
	.align		4
.L_718:
        /*0fb8*/ 	.word	index@($__internal_13_$__cuda_sm20_div_rn_f64_full)
        /*0fbc*/ 	.word	0x00000000


	//----- nvinfo : EIATTR_FRAME_SIZE
	.align		4
.L_719:
        /*0fc0*/ 	.byte	0x04, 0x11
        /*0fc2*/ 	.short	(.L_721 - .L_720)
	.align		4
.L_720:
        /*0fc4*/ 	.word	index@(_ZN2at6native27unrolled_elementwise_kernelINS0_13AUnaryFunctorIdddZZZNS0_15binary_internal21div_floor_kernel_cudaERNS_18TensorIteratorBaseEENKUlvE1_clEvENKUlvE_clEvEUlddE_EESt5arrayIPcLm2EELi4E23TrivialOffsetCalculatorILi1EjESE_NS0_6memory12LoadWithCastILi1EEENSF_13StoreWithCastILi1EEEEEviT_T0_T2_T3_T4_T5_)
        /*0fc8*/ 	.word	0x00000000


	//----- nvinfo : EIATTR_REGCOUNT
	.align		4
.L_721:
        /*0fcc*/ 	.byte	0x04, 0x2f
        /*0fce*/ 	.short	(.L_723 - .L_722)
	.align		4
.L_722:
        /*0fd0*/ 	.word	index@(_ZN2at6native18elementwise_kernelILi128ELi4EZNS0_15gpu_kernel_implINS0_13AUnaryFunctorIdddZZZNS0_15binary_internal21div_floor_kernel_cudaERNS_18TensorIteratorBaseEENKUlvE1_clEvENKUlvE_clEvEUlddE_EEEEvS6_RKT_EUliE_EEviT1_)
        /*0fd4*/ 	.word	0x00000024


	//----- nvinfo : EIATTR_FRAME_SIZE
	.align		4
.L_723:
        /*0fd8*/ 	.byte	0x04, 0x11
        /*0fda*/ 	.short	(.L_725 - .L_724)
	.align		4
.L_724:
        /*0fdc*/ 	.word	index@($__internal_12_$__cuda_sm20_div_rn_f64_full)
        /*0fe0*/ 	.word	0x00000000


	//----- nvinfo : EIATTR_FRAME_SIZE
	.align		4
.L_725:
        /*0fe4*/ 	.byte	0x04, 0x11
        /*0fe6*/ 	.short	(.L_727 - .L_726)
	.align		4
.L_726:
        /*0fe8*/ 	.word	index@(_ZN2at6native18elementwise_kernelILi128ELi4EZNS0_15gpu_kernel_implINS0_13AUnaryFunctorIdddZZZNS0_15binary_internal21div_floor_kernel_cudaERNS_18TensorIteratorBaseEENKUlvE1_clEvENKUlvE_clEvEUlddE_EEEEvS6_RKT_EUliE_EEviT1_)
        /*0fec*/ 	.word	0x00000000


	//----- nvinfo : EIATTR_REGCOUNT
	.align		4
.L_727:
        /*0ff0*/ 	.byte	0x04, 0x2f
        /*0ff2*/ 	.short	(.L_729 - .L_728)
	.align		4
.L_728:
        /*0ff4*/ 	.word	index@(_ZN2at6native29vectorized_elementwise_kernelILi8ENS0_13BUnaryFunctorIdddZZZNS0_15binary_internal21div_floor_kernel_cudaERNS_18TensorIteratorBaseEENKUlvE1_clEvENKUlvE_clEvEUlddE_EESt5arrayIPcLm2EEEEviT0_T1_)
        /*0ff8*/ 	.word	0x00000004


	//----- nvinfo : EIATTR_FRAME_SIZE
	.align		4
.L_729:
        /*0ffc*/ 	.byte	0x04, 0x11
        /*0ffe*/ 	.short	(.L_731 - .L_730)
	.align		4
.L_730:
        /*1000*/ 	.word	index@(_ZN2at6native29vectorized_elementwise_kernelILi8ENS0_13BUnaryFunctorIdddZZZNS0_15binary_internal21div_floor_kernel_cudaERNS_18TensorIteratorBaseEENKUlvE1_clEvENKUlvE_clEvEUlddE_EESt5arrayIPcLm2EEEEviT0_T1_)
        /*1004*/ 	.word	0x00000000


	//----- nvinfo : EIATTR_REGCOUNT
	.align		4
.L_731:
        /*1008*/ 	.byte	0x04, 0x2f
        /*100a*/ 	.short	(.L_733 - .L_732)
	.align		4
.L_732:
        /*100c*/ 	.word	index@(_ZN2at6native29vectorized_elementwise_kernelILi4ENS0_13BUnaryFunctorIdddZZZNS0_15binary_internal21div_floor_kernel_cudaERNS_18TensorIteratorBaseEENKUlvE1_clEvENKUlvE_clEvEUlddE_EESt5arrayIPcLm2EEEEviT0_T1_)
        /*1010*/ 	.word	0x00000036


	//----- nvinfo : EIATTR_FRAME_SIZE
	.align		4
.L_733:
        /*1014*/ 	.byte	0x04, 0x11
        /*1016*/ 	.short	(.L_735 - .L_734)
	.align		4
.L_734:
        /*1018*/ 	.word	index@($__internal_11_$__cuda_sm20_div_rn_f64_full)
        /*101c*/ 	.word	0x00000000


	//----- nvinfo : EIATTR_FRAME_SIZE
	.align		4
.L_735:
        /*1020*/ 	.byte	0x04, 0x11
        /*1022*/ 	.short	(.L_737 - .L_736)
	.align		4
.L_736:
        /*1024*/ 	.word	index@(_ZN2at6native29vectorized_elementwise_kernelILi4ENS0_13BUnaryFunctorIdddZZZNS0_15binary_internal21div_floor_kernel_cudaERNS_18TensorIteratorBaseEENKUlvE1_clEvENKUlvE_clEvEUlddE_EESt5arrayIPcLm2EEEEviT0_T1_)
        /*1028*/ 	.word	0x00000000


	//----- nvinfo : EIATTR_REGCOUNT
	.align		4
.L_737:
        /*102c*/ 	.byte	0x04, 0x2f
        /*102e*/ 	.short	(.L_739 - .L_738)
	.align		4
.L_738:
        /*1030*/ 	.word	index@(_ZN2at6native29vectorized_elementwise_kernelILi2ENS0_13BUnaryFunctorIdddZZZNS0_15binary_internal21div_floor_kernel_cudaERNS_18TensorIteratorBaseEENKUlvE1_clEvENKUlvE_clEvEUlddE_EESt5arrayIPcLm2EEEEviT0_T1_)
        /*1034*/ 	.word	0x00000036


	//----- nvinfo : EIATTR_FRAME_SIZE
	.align		4
.L_739:
        /*1038*/ 	.byte	0x04, 0x11
        /*103a*/ 	.short	(.L_741 - .L_740)
	.align		4
.L_740:
        /*103c*/ 	.word	index@($__internal_10_$__cuda_sm20_div_rn_f64_full)
        /*1040*/ 	.word	0x00000000


	//----- nvinfo : EIATTR_FRAME_SIZE
	.align		4
.L_741:
        /*1044*/ 	.byte	0x04, 0x11
        /*1046*/ 	.short	(.L_743 - .L_742)
	.align		4
.L_742:
        /*1048*/ 	.word	index@(_ZN2at6native29vectorized_elementwise_kernelILi2ENS0_13BUnaryFunctorIdddZZZNS0_15binary_internal21div_floor_kernel_cudaERNS_18TensorIteratorBaseEENKUlvE1_clEvENKUlvE_clEvEUlddE_EESt5arrayIPcLm2EEEEviT0_T1_)
        /*104c*/ 	.word	0x00000000


	//----- nvinfo : EIATTR_REGCOUNT
	.align		4
.L_743:
        /*1050*/ 	.byte	0x04, 0x2f
        /*1052*/ 	.short	(.L_745 - .L_744)
	.align		4
.L_744:
        /*1054*/ 	.word	index@(_ZN2at6native27unrolled_elementwise_kernelINS0_13BUnaryFunctorIdddZZZNS0_15binary_internal21div_floor_kernel_cudaERNS_18TensorIteratorBaseEENKUlvE1_clEvENKUlvE_clEvEUlddE_EESt5arrayIPcLm2EELi4E23TrivialOffsetCalculatorILi1EjESE_NS0_6memory15LoadWithoutCastENSF_16StoreWithoutCastEEEviT_T0_T2_T3_T4_T5_)
        /*1058*/ 	.word	0x00000025


	//----- nvinfo : EIATTR_FRAME_SIZE
	.align		4
.L_745:
        /*105c*/ 	.byte	0x04, 0x11
        /*105e*/ 	.short	(.L_747 - .L_746)
	.align		4
.L_746:
        /*1060*/ 	.word	index@($__internal_9_$__cuda_sm20_div_rn_f64_full)
        /*1064*/ 	.word	0x00000000


	//----- nvinfo : EIATTR_FRAME_SIZE
	.align		4
.L_747:
        /*1068*/ 	.byte	0x04, 0x11
        /*106a*/ 	.short	(.L_749 - .L_748)
	.align		4
.L_748:
        /*106c*/ 	.word	index@(_ZN2at6native27unrolled_elementwise_kernelINS0_13BUnaryFunctorIdddZZZNS0_15binary_internal21div_floor_kernel_cudaERNS_18TensorIteratorBaseEENKUlvE1_clEvENKUlvE_clEvEUlddE_EESt5arrayIPcLm2EELi4E23TrivialOffsetCalculatorILi1EjESE_NS0_6memory15LoadWithoutCastENSF_16StoreWithoutCastEEEviT_T0_T2_T3_T4_T5_)
        /*1070*/ 	.word	0x00000000


	//----- nvinfo : EIATTR_REGCOUNT
	.align		4
.L_749:
        /*1074*/ 	.byte	0x04, 0x2f
        /*1076*/ 	.short	(.L_751 - .L_750)
	.align		4
.L_750:
        /*1078*/ 	.word	index@(_ZN2at6native18elementwise_kernelILi128ELi2EZNS0_22gpu_kernel_impl_nocastINS0_13BUnaryFunctorIdddZZZNS0_15binary_internal21div_floor_kernel_cudaERNS_18TensorIteratorBaseEENKUlvE1_clEvENKUlvE_clEvEUlddE_EEEEvS6_RKT_EUliE_EEviT1_)
        /*107c*/ 	.word	0x00000026


	//----- nvinfo : EIATTR_FRAME_SIZE
	.align		4
.L_751:
        /*1080*/ 	.byte	0x04, 0x11
        /*1082*/ 	.short	(.L_753 - .L_752)
	.align		4
.L_752:
        /*1084*/ 	.word	index@($__internal_8_$__cuda_sm20_div_rn_f64_full)
        /*1088*/ 	.word	0x00000000


	//----- nvinfo : EIATTR_FRAME_SIZE
	.align		4
.L_753:
        /*108c*/ 	.byte	0x04, 0x11
        /*108e*/ 	.short	(.L_755 - .L_754)
	.align		4
.L_754:
        /*1090*/ 	.word	index@(_ZN2at6native18elementwise_kernelILi128ELi2EZNS0_22gpu_kernel_impl_nocastINS0_13BUnaryFunctorIdddZZZNS0_15binary_internal21div_floor_kernel_cudaERNS_18TensorIteratorBaseEENKUlvE1_clEvENKUlvE_clEvEUlddE_EEEEvS6_RKT_EUliE_EEviT1_)
        /*1094*/ 	.word	0x00000000


	//----- nvinfo : EIATTR_REGCOUNT
	.align		4
.L_755:
        /*1098*/ 	.byte	0x04, 0x2f
        /*109a*/ 	.short	(.L_757 - .L_756)
	.align		4
.L_756:
        /*109c*/ 	.word	index@(_ZN2at6native27unrolled_elementwise_kernelINS0_13BUnaryFunctorIdddZZZNS0_15binary_internal21div_floor_kernel_cudaERNS_18TensorIteratorBaseEENKUlvE1_clEvENKUlvE_clEvEUlddE_EESt5arrayIPcLm2EELi4E23TrivialOffsetCalculatorILi1EjESE_NS0_6memory12LoadWithCastILi1EEENSF_13StoreWithCastILi1EEEEEviT_T0_T2_T3_T4_T5_)
        /*10a0*/ 	.word	0x00000028


	//----- nvinfo : EIATTR_FRAME_SIZE
	.align		4
.L_757:
        /*10a4*/ 	.byte	0x04, 0x11
        /*10a6*/ 	.short	(.L_759 - .L_758)
	.align		4
.L_758:
        /*10a8*/ 	.word	index@($__internal_7_$__cuda_sm20_div_rn_f64_full)
        /*10ac*/ 	.word	0x00000000


	//----- nvinfo : EIATTR_FRAME_SIZE
	.align		4
.L_759:
        /*10b0*/ 	.byte	0x04, 0x11
        /*10b2*/ 	.short	(.L_761 - .L_760)
	.align		4
.L_760:
        /*10b4*/ 	.word	index@(_ZN2at6native27unrolled_elementwise_kernelINS0_13BUnaryFunctorIdddZZZNS0_15binary_internal21div_floor_kernel_cudaERNS_18TensorIteratorBaseEENKUlvE1_clEvENKUlvE_clEvEUlddE_EESt5arrayIPcLm2EELi4E23TrivialOffsetCalculatorILi1EjESE_NS0_6memory12LoadWithCastILi1EEENSF_13StoreWithCastILi1EEEEEviT_T0_T2_T3_T4_T5_)
        /*10b8*/ 	.word	0x00000000


	//----- nvinfo : EIATTR_REGCOUNT
	.align		4
.L_761:
        /*10bc*/ 	.byte	0x04, 0x2f
        /*10be*/ 	.short	(.L_763 - .L_762)
	.align		4
.L_762:
        /*10c0*/ 	.word	index@(_ZN2at6native18elementwise_kernelILi128ELi4EZNS0_15gpu_kernel_implINS0_13BUnaryFunctorIdddZZZNS0_15binary_internal21div_floor_kernel_cudaERNS_18TensorIteratorBaseEENKUlvE1_clEvENKUlvE_clEvEUlddE_EEEEvS6_RKT_EUliE_EEviT1_)
        /*10c4*/ 	.word	0x00000022


	//----- nvinfo : EIATTR_FRAME_SIZE
	.align		4
.L_763:
        /*10c8*/ 	.byte	0x04, 0x11
        /*10ca*/ 	.short	(.L_765 - .L_764)
	.align		4
.L_764:
        /*10cc*/ 	.word	index@($__internal_6_$__cuda_sm20_div_rn_f64_full)
        /*10d0*/ 	.word	0x00000000


	//----- nvinfo : EIATTR_FRAME_SIZE
	.align		4
.L_765:
        /*10d4*/ 	.byte	0x04, 0x11
        /*10d6*/ 	.short	(.L_767 - .L_766)
	.align		4
.L_766:
        /*10d8*/ 	.word	index@(_ZN2at6native18elementwise_kernelILi128ELi4EZNS0_15gpu_kernel_implINS0_13BUnaryFunctorIdddZZZNS0_15binary_internal21div_floor_kernel_cudaERNS_18TensorIteratorBaseEENKUlvE1_clEvENKUlvE_clEvEUlddE_EEEEvS6_RKT_EUliE_EEviT1_)
        /*10dc*/ 	.word	0x00000000


	//----- nvinfo : EIATTR_REGCOUNT
	.align		4
.L_767:
        /*10e0*/ 	.byte	0x04, 0x2f
        /*10e2*/ 	.short	(.L_769 - .L_768)
	.align		4
.L_768:
        /*10e4*/ 	.word	index@(_ZN2at6native29vectorized_elementwise_kernelILi8ENS0_13BinaryFunctorIdddZZZNS0_15binary_internal21div_floor_kernel_cudaERNS_18TensorIteratorBaseEENKUlvE1_clEvENKUlvE_clEvEUlddE_EESt5arrayIPcLm3EEEEviT0_T1_)
        /*10e8*/ 	.word	0x00000004


	//----- nvinfo : EIATTR_FRAME_SIZE
	.align		4
.L_769:
        /*10ec*/ 	.byte	0x04, 0x11
        /*10ee*/ 	.short	(.L_771 - .L_770)
	.align		4
.L_770:
        /*10f0*/ 	.word	index@(_ZN2at6native29vectorized_elementwise_kernelILi8ENS0_13BinaryFunctorIdddZZZNS0_15binary_internal21div_floor_kernel_cudaERNS_18TensorIteratorBaseEENKUlvE1_clEvENKUlvE_clEvEUlddE_EESt5arrayIPcLm3EEEEviT0_T1_)
        /*10f4*/ 	.word	0x00000000


	//----- nvinfo : EIATTR_REGCOUNT
	.align		4
.L_771:
        /*10f8*/ 	.byte	0x04, 0x2f
        /*10fa*/ 	.short	(.L_773 - .L_772)
	.align		4
.L_772:
        /*10fc*/ 	.word	index@(_ZN2at6native29vectorized_elementwise_kernelILi4ENS0_13BinaryFunctorIdddZZZNS0_15binary_internal21div_floor_kernel_cudaERNS_18TensorIteratorBaseEENKUlvE1_clEvENKUlvE_clEvEUlddE_EESt5arrayIPcLm3EEEEviT0_T1_)
        /*1100*/ 	.word	0x0000003c


	//----- nvinfo : EIATTR_FRAME_SIZE
	.align		4
.L_773:
        /*1104*/ 	.byte	0x04, 0x11
        /*1106*/ 	.short	(.L_775 - .L_774)
	.align		4
.L_774:
        /*1108*/ 	.word	index@($__internal_5_$__cuda_sm20_div_rn_f64_full)
        /*110c*/ 	.word	0x00000000


	//----- nvinfo : EIATTR_FRAME_SIZE
	.align		4
.L_775:
        /*1110*/ 	.byte	0x04, 0x11
        /*1112*/ 	.short	(.L_777 - .L_776)
	.align		4
.L_776:
        /*1114*/ 	.word	index@(_ZN2at6native29vectorized_elementwise_kernelILi4ENS0_13BinaryFunctorIdddZZZNS0_15binary_internal21div_floor_kernel_cudaERNS_18TensorIteratorBaseEENKUlvE1_clEvENKUlvE_clEvEUlddE_EESt5arrayIPcLm3EEEEviT0_T1_)
        /*1118*/ 	.word	0x00000000


	//----- nvinfo : EIATTR_REGCOUNT
	.align		4
.L_777:
        /*111c*/ 	.byte	0x04, 0x2f
        /*111e*/ 	.short	(.L_779 - .L_778)
	.align		4
.L_778:
        /*1120*/ 	.word	index@(_ZN2at6native29vectorized_elementwise_kernelILi2ENS0_13BinaryFunctorIdddZZZNS0_15binary_internal21div_floor_kernel_cudaERNS_18TensorIteratorBaseEENKUlvE1_clEvENKUlvE_clEvEUlddE_EESt5arrayIPcLm3EEEEviT0_T1_)
        /*1124*/ 	.word	0x0000003c


	//----- nvinfo : EIATTR_FRAME_SIZE
	.align		4
.L_779:
        /*1128*/ 	.byte	0x04, 0x11
        /*112a*/ 	.short	(.L_781 - .L_780)
	.align		4
.L_780:
        /*112c*/ 	.word	index@($__internal_4_$__cuda_sm20_div_rn_f64_full)
        /*1130*/ 	.word	0x00000000


	//----- nvinfo : EIATTR_FRAME_SIZE
	.align		4
.L_781:
        /*1134*/ 	.byte	0x04, 0x11
        /*1136*/ 	.short	(.L_783 - .L_782)
	.align		4
.L_782:
        /*1138*/ 	.word	index@(_ZN2at6native29vectorized_elementwise_kernelILi2ENS0_13BinaryFunctorIdddZZZNS0_15binary_internal21div_floor_kernel_cudaERNS_18TensorIteratorBaseEENKUlvE1_clEvENKUlvE_clEvEUlddE_EESt5arrayIPcLm3EEEEviT0_T1_)
        /*113c*/ 	.word	0x00000000


	//----- nvinfo : EIATTR_REGCOUNT
	.align		4
.L_783:
        /*1140*/ 	.byte	0x04, 0x2f
        /*1142*/ 	.short	(.L_785 - .L_784)
	.align		4
.L_784:
        /*1144*/ 	.word	index@(_ZN2at6native27unrolled_elementwise_kernelINS0_13BinaryFunctorIdddZZZNS0_15binary_internal21div_floor_kernel_cudaERNS_18TensorIteratorBaseEENKUlvE1_clEvENKUlvE_clEvEUlddE_EESt5arrayIPcLm3EELi4E23TrivialOffsetCalculatorILi2EjESD_ILi1EjENS0_6memory15LoadWithoutCastENSG_16StoreWithoutCastEEEviT_T0_T2_T3_T4_T5_)
        /*1148*/ 	.word	0x0000002c


	//----- nvinfo : EIATTR_FRAME_SIZE
	.align		4
.L_785:
        /*114c*/ 	.byte	0x04, 0x11
        /*114e*/ 	.short	(.L_787 - .L_786)
	.align		4
.L_786:
        /*1150*/ 	.word	index@($__internal_3_$__cuda_sm20_div_rn_f64_full)
        /*1154*/ 	.word	0x00000000


	//----- nvinfo : EIATTR_FRAME_SIZE
	.align		4
.L_787:
        /*1158*/ 	.byte	0x04, 0x11
        /*115a*/ 	.short	(.L_789 - .L_788)
	.align		4
.L_788:
        /*115c*/ 	.word	index@(_ZN2at6native27unrolled_elementwise_kernelINS0_13BinaryFunctorIdddZZZNS0_15binary_internal21div_floor_kernel_cudaERNS_18TensorIteratorBaseEENKUlvE1_clEvENKUlvE_clEvEUlddE_EESt5arrayIPcLm3EELi4E23TrivialOffsetCalculatorILi2EjESD_ILi1EjENS0_6memory15LoadWithoutCastENSG_16StoreWithoutCastEEEviT_T0_T2_T3_T4_T5_)
        /*1160*/ 	.word	0x00000000


	//----- nvinfo : EIATTR_REGCOUNT
	.align		4
.L_789:
        /*1164*/ 	.byte	0x04, 0x2f
        /*1166*/ 	.short	(.L_791 - .L_790)
	.align		4
.L_790:
        /*1168*/ 	.word	index@(_ZN2at6native18elementwise_kernelILi128ELi2EZNS0_22gpu_kernel_impl_nocastINS0_13BinaryFunctorIdddZZZNS0_15binary_internal21div_floor_kernel_cudaERNS_18TensorIteratorBaseEENKUlvE1_clEvENKUlvE_clEvEUlddE_EEEEvS6_RKT_EUliE_EEviT1_)
        /*116c*/ 	.word	0x00000020


	//----- nvinfo : EIATTR_FRAME_SIZE
	.align		4
.L_791:
        /*1170*/ 	.byte	0x04, 0x11
        /*1172*/ 	.short	(.L_793 - .L_792)
	.align		4
.L_792:
        /*1174*/ 	.word	index@($__internal_2_$__cuda_sm20_div_rn_f64_full)
        /*1178*/ 	.word	0x00000000


	//----- nvinfo : EIATTR_FRAME_SIZE
	.align		4
.L_793:
        /*117c*/ 	.byte	0x04, 0x11
        /*117e*/ 	.short	(.L_795 - .L_794)
	.align		4
.L_794:
        /*1180*/ 	.word	index@(_ZN2at6native18elementwise_kernelILi128ELi2EZNS0_22gpu_kernel_impl_nocastINS0_13BinaryFunctorIdddZZZNS0_15binary_internal21div_floor_kernel_cudaERNS_18TensorIteratorBaseEENKUlvE1_clEvENKUlvE_clEvEUlddE_EEEEvS6_RKT_EUliE_EEviT1_)
        /*1184*/ 	.word	0x00000000


	//----- nvinfo : EIATTR_REGCOUNT
	.align		4
.L_795:
        /*1188*/ 	.byte	0x04, 0x2f
        /*118a*/ 	.short	(.L_797 - .L_796)
	.align		4
.L_796:
        /*118c*/ 	.word	index@(_ZN2at6native27unrolled_elementwise_kernelINS0_13BinaryFunctorIdddZZZNS0_15binary_internal21div_floor_kernel_cudaERNS_18TensorIteratorBaseEENKUlvE1_clEvENKUlvE_clEvEUlddE_EESt5arrayIPcLm3EELi4E23TrivialOffsetCalculatorILi2EjESD_ILi1EjENS0_6memory12LoadWithCastILi2EEENSG_13StoreWithCastILi1EEEEEviT_T0_T2_T3_T4_T5_)
        /*1190*/ 	.word	0x00000028


	//----- nvinfo : EIATTR_FRAME_SIZE
	.align		4
.L_797:
        /*1194*/ 	.byte	0x04, 0x11
        /*1196*/ 	.short	(.L_799 - .L_798)
	.align		4
.L_798:
        /*1198*/ 	.word	index@($__internal_1_$__cuda_sm20_div_rn_f64_full)
        /*119c*/ 	.word	0x00000008


	//----- nvinfo : EIATTR_FRAME_SIZE
	.align		4
.L_799:
        /*11a0*/ 	.byte	0x04, 0x11
        /*11a2*/ 	.short	(.L_801 - .L_800)
	.align		4
.L_800:
        /*11a4*/ 	.word	index@(_ZN2at6native27unrolled_elementwise_kernelINS0_13BinaryFunctorIdddZZZNS0_15binary_internal21div_floor_kernel_cudaERNS_18TensorIteratorBaseEENKUlvE1_clEvENKUlvE_clEvEUlddE_EESt5arrayIPcLm3EELi4E23TrivialOffsetCalculatorILi2EjESD_ILi1EjENS0_6memory12LoadWithCastILi2EEENSG_13StoreWithCastILi1EEEEEviT_T0_T2_T3_T4_T5_)
        /*11a8*/ 	.word	0x00000008


	//----- nvinfo : EIATTR_REGCOUNT
	.align		4
.L_801:
        /*11ac*/ 	.byte	0x04, 0x2f
        /*11ae*/ 	.short	(.L_803 - .L_802)
	.align		4
.L_802:
        /*11b0*/ 	.word	index@(_ZN2at6native18elementwise_kernelILi128ELi4EZNS0_15gpu_kernel_implINS0_13BinaryFunctorIdddZZZNS0_15binary_internal21div_floor_kernel_cudaERNS_18TensorIteratorBaseEENKUlvE1_clEvENKUlvE_clEvEUlddE_EEEEvS6_RKT_EUliE_EEviT1_)
        /*11b4*/ 	.word	0x00000020


	//----- nvinfo : EIATTR_FRAME_SIZE
	.align		4
.L_803:
        /*11b8*/ 	.byte	0x04, 0x11
        /*11ba*/ 	.short	(.L_805 - .L_804)
	.align		4
.L_804:
        /*11bc*/ 	.word	index@($__internal_0_$__cuda_sm20_div_rn_f64_full)
        /*11c0*/ 	.word	0x00000000


	//----- nvinfo : EIATTR_FRAME_SIZE
	.align		4
.L_805:
        /*11c4*/ 	.byte	0x04, 0x11
        /*11c6*/ 	.short	(.L_807 - .L_806)
	.align		4
.L_806:
        /*11c8*/ 	.word	index@(_ZN2at6native18elementwise_kernelILi128ELi4EZNS0_15gpu_kernel_implINS0_13BinaryFunctorIdddZZZNS0_15binary_internal21div_floor_kernel_cudaERNS_18TensorIteratorBaseEENKUlvE1_clEvENKUlvE_clEvEUlddE_EEEEvS6_RKT_EUliE_EEviT1_)
        /*11cc*/ 	.word	0x00000000


	//----- nvinfo : EIATTR_REGCOUNT
	.align		4
.L_807:
        /*11d0*/ 	.byte	0x04, 0x2f
        /*11d2*/ 	.short	(.L_809 - .L_808)
	.align		4
.L_808:
        /*11d4*/ 	.word	index@(_ZN2at6native29vectorized_elementwise_kernelILi8ENS0_13AUnaryFunctorIfffZZZNS0_15binary_internal21div_floor_kernel_cudaERNS_18TensorIteratorBaseEENKUlvE1_clEvENKUlvE0_clEvEUlffE_EESt5arrayIPcLm2EEEEviT0_T1_)
        /*11d8*/ 	.word	0x00000004


	//----- nvinfo : EIATTR_FRAME_SIZE
	.align		4
.L_809:
        /*11dc*/ 	.byte	0x04, 0x11
        /*11de*/ 	.short	(.L_811 - .L_810)
	.align		4
.L_810:
        /*11e0*/ 	.word	index@(_ZN2at6native29vectorized_elementwise_kernelILi8ENS0_13AUnaryFunctorIfffZZZNS0_15binary_internal21div_floor_kernel_cudaERNS_18TensorIteratorBaseEENKUlvE1_clEvENKUlvE0_clEvEUlffE_EESt5arrayIPcLm2EEEEviT0_T1_)
        /*11e4*/ 	.word	0x00000000


	//----- nvinfo : EIATTR_REGCOUNT
	.align		4
.L_811:
        /*11e8*/ 	.byte	0x04, 0x2f
        /*11ea*/ 	.short	(.L_813 - .L_812)
	.align		4
.L_812:
        /*11ec*/ 	.word	index@(_ZN2at6native29vectorized_elementwise_kernelILi4ENS0_13AUnaryFunctorIfffZZZNS0_15binary_internal21div_floor_kernel_cudaERNS_18TensorIteratorBaseEENKUlvE1_clEvENKUlvE0_clEvEUlffE_EESt5arrayIPcLm2EEEEviT0_T1_)
        /*11f0*/ 	.word	0x00000020


	//----- nvinfo : EIATTR_FRAME_SIZE
	.align		4
.L_813:
        /*11f4*/ 	.byte	0x04, 0x11
        /*11f6*/ 	.short	(.L_815 - .L_814)
	.align		4
.L_814:
        /*11f8*/ 	.word	index@(_ZN2at6native29vectorized_elementwise_kernelILi4ENS0_13AUnaryFunctorIfffZZZNS0_15binary_internal21div_floor_kernel_cudaERNS_18TensorIteratorBaseEENKUlvE1_clEvENKUlvE0_clEvEUlffE_EESt5arrayIPcLm2EEEEviT0_T1_)
        /*11fc*/ 	.word	0x00000000


	//----- nvinfo : EIATTR_REGCOUNT
	.align		4
.L_815:
        /*1200*/ 	.byte	0x04, 0x2f
        /*1202*/ 	.short	(.L_817 - .L_816)
	.align		4
.L_816:
        /*1204*/ 	.word	index@(_ZN2at6native29vectorized_elementwise_kernelILi2ENS0_13AUnaryFunctorIfffZZZNS0_15binary_internal21div_floor_kernel_cudaERNS_18TensorIteratorBaseEENKUlvE1_clEvENKUlvE0_clEvEUlffE_EESt5arrayIPcLm2EEEEviT0_T1_)
        /*1208*/ 	.word	0x00000020


	//----- nvinfo : EIATTR_FRAME_SIZE
	.align		4
.L_817:
        /*120c*/ 	.byte	0x04, 0x11
        /*120e*/ 	.short	(.L_819 - .L_818)
	.align		4
.L_818:
        /*1210*/ 	.word	index@(_ZN2at6native29vectorized_elementwise_kernelILi2ENS0_13AUnaryFunctorIfffZZZNS0_15binary_internal21div_floor_kernel_cudaERNS_18TensorIteratorBaseEENKUlvE1_clEvENKUlvE0_clEvEUlffE_EESt5arrayIPcLm2EEEEviT0_T1_)
        /*1214*/ 	.word	0x00000000


	//----- nvinfo : EIATTR_REGCOUNT
	.align		4
.L_819:
        /*1218*/ 	.byte	0x04, 0x2f
        /*121a*/ 	.short	(.L_821 - .L_820)
	.align		4
.L_820:
        /*121c*/ 	.word	index@(_ZN2at6native27unrolled_elementwise_kernelINS0_13AUnaryFunctorIfffZZZNS0_15binary_internal21div_floor_kernel_cudaERNS_18TensorIteratorBaseEENKUlvE1_clEvENKUlvE0_clEvEUlffE_EESt5arrayIPcLm2EELi4E23TrivialOffsetCalculatorILi1EjESE_NS0_6memory15LoadWithoutCastENSF_16StoreWithoutCastEEEviT_T0_T2_T3_T4_T5_)
        /*1220*/ 	.word	0x00000017


	//----- nvinfo : EIATTR_FRAME_SIZE
	.align		4
.L_821:
        /*1224*/ 	.byte	0x04, 0x11
        /*1226*/ 	.short	(.L_823 - .L_822)
	.align		4
.L_822:
        /*1228*/ 	.word	index@(_ZN2at6native27unrolled_elementwise_kernelINS0_13AUnaryFunctorIfffZZZNS0_15binary_internal21div_floor_kernel_cudaERNS_18TensorIteratorBaseEENKUlvE1_clEvENKUlvE0_clEvEUlffE_EESt5arrayIPcLm2EELi4E23TrivialOffsetCalculatorILi1EjESE_NS0_6memory15LoadWithoutCastENSF_16StoreWithoutCastEEEviT_T0_T2_T3_T4_T5_)
        /*122c*/ 	.word	0x00000000


	//----- nvinfo : EIATTR_REGCOUNT
	.align		4
.L_823:
        /*1230*/ 	.byte	0x04, 0x2f
        /*1232*/ 	.short	(.L_825 - .L_824)
	.align		4
.L_824:
        /*1234*/ 	.word	index@(_ZN2at6native18elementwise_kernelILi128ELi2EZNS0_22gpu_kernel_impl_nocastINS0_13AUnaryFunctorIfffZZZNS0_15binary_internal21div_floor_kernel_cudaERNS_18TensorIteratorBaseEENKUlvE1_clEvENKUlvE0_clEvEUlffE_EEEEvS6_RKT_EUliE_EEviT1_)
        /*1238*/ 	.word	0x00000016


	//----- nvinfo : EIATTR_FRAME_SIZE
	.align		4
.L_825:
        /*123c*/ 	.byte	0x04, 0x11
        /*123e*/ 	.short	(.L_827 - .L_826)
	.align		4
.L_826:
        /*1240*/ 	.word	index@(_ZN2at6native18elementwise_kernelILi128ELi2EZNS0_22gpu_kernel_impl_nocastINS0_13AUnaryFunctorIfffZZZNS0_15binary_internal21div_floor_kernel_cudaERNS_18TensorIteratorBaseEENKUlvE1_clEvENKUlvE0_clEvEUlffE_EEEEvS6_RKT_EUliE_EEviT1_)
        /*1244*/ 	.word	0x00000000


	//----- nvinfo : EIATTR_REGCOUNT
	.align		4
.L_827:
        /*1248*/ 	.byte	0x04, 0x2f
        /*124a*/ 	.short	(.L_829 - .L_828)
	.align		4
.L_828:
        /*124c*/ 	.word	index@(_ZN2at6native27unrolled_elementwise_kernelINS0_13AUnaryFunctorIfffZZZNS0_15binary_internal21div_floor_kernel_cudaERNS_18TensorIteratorBaseEENKUlvE1_clEvENKUlvE0_clEvEUlffE_EESt5arrayIPcLm2EELi4E23TrivialOffsetCalculatorILi1EjESE_NS0_6memory12LoadWithCastILi1EEENSF_13StoreWithCastILi1EEEEEviT_T0_T2_T3_T4_T5_)
        /*1250*/ 	.word	0x0000001d


	//----- nvinfo : EIATTR_FRAME_SIZE
	.align		4
.L_829:
        /*1254*/ 	.byte	0x04, 0x11
        /*1256*/ 	.short	(.L_831 - .L_830)
	.align		4
.L_830:
        /*1258*/ 	.word	index@(_ZN2at6native27unrolled_elementwise_kernelINS0_13AUnaryFunctorIfffZZZNS0_15binary_internal21div_floor_kernel_cudaERNS_18TensorIteratorBaseEENKUlvE1_clEvENKUlvE0_clEvEUlffE_EESt5arrayIPcLm2EELi4E23TrivialOffsetCalculatorILi1EjESE_NS0_6memory12LoadWithCastILi1EEENSF_13StoreWithCastILi1EEEEEviT_T0_T2_T3_T4_T5_)
        /*125c*/ 	.word	0x00000000


	//----- nvinfo : EIATTR_REGCOUNT
	.align		4
.L_831:
        /*1260*/ 	.byte	0x04, 0x2f
        /*1262*/ 	.short	(.L_833 - .L_832)
	.align		4
.L_832:
        /*1264*/ 	.word	index@(_ZN2at6native18elementwise_kernelILi128ELi4EZNS0_15gpu_kernel_implINS0_13AUnaryFunctorIfffZZZNS0_15binary_internal21div_floor_kernel_cudaERNS_18TensorIteratorBaseEENKUlvE1_clEvENKUlvE0_clEvEUlffE_EEEEvS6_RKT_EUliE_EEviT1_)
        /*1268*/ 	.word	0x0000001a


	//----- nvinfo : EIATTR_FRAME_SIZE
	.align		4
.L_833:
        /*126c*/ 	.byte	0x04, 0x11
        /*126e*/ 	.short	(.L_835 - .L_834)
	.align		4
.L_834:
        /*1270*/ 	.word	index@(_ZN2at6native18elementwise_kernelILi128ELi4EZNS0_15gpu_kernel_implINS0_13AUnaryFunctorIfffZZZNS0_15binary_internal21div_floor_kernel_cudaERNS_18TensorIteratorBaseEENKUlvE1_clEvENKUlvE0_clEvEUlffE_EEEEvS6_RKT_EUliE_EEviT1_)
        /*1274*/ 	.word	0x00000000


	//----- nvinfo : EIATTR_REGCOUNT
	.align		4
.L_835:
        /*1278*/ 	.byte	0x04, 0x2f
        /*127a*/ 	.short	(.L_837 - .L_836)
	.align		4
.L_836:
        /*127c*/ 	.word	index@(_ZN2at6native29vectorized_elementwise_kernelILi8ENS0_13BUnaryFunctorIfffZZZNS0_15binary_internal21div_floor_kernel_cudaERNS_18TensorIteratorBaseEENKUlvE1_clEvENKUlvE0_clEvEUlffE_EESt5arrayIPcLm2EEEEviT0_T1_)
        /*1280*/ 	.word	0x00000004


	//----- nvinfo : EIATTR_FRAME_SIZE
	.align		4
.L_837:
        /*1284*/ 	.byte	0x04, 0x11
        /*1286*/ 	.short	(.L_839 - .L_838)
	.align		4
.L_838:
        /*1288*/ 	.word	index@(_ZN2at6native29vectorized_elementwise_kernelILi8ENS0_13BUnaryFunctorIfffZZZNS0_15binary_internal21div_floor_kernel_cudaERNS_18TensorIteratorBaseEENKUlvE1_clEvENKUlvE0_clEvEUlffE_EESt5arrayIPcLm2EEEEviT0_T1_)
        /*128c*/ 	.word	0x00000000


	//----- nvinfo : EIATTR_REGCOUNT
	.align		4
.L_839:
        /*1290*/ 	.byte	0x04, 0x2f
        /*1292*/ 	.short	(.L_841 - .L_840)
	.align		4
.L_840:
        /*1294*/ 	.word	index@(_ZN2at6native29vectorized_elementwise_kernelILi4ENS0_13BUnaryFunctorIfffZZZNS0_15binary_internal21div_floor_kernel_cudaERNS_18TensorIteratorBaseEENKUlvE1_clEvENKUlvE0_clEvEUlffE_EESt5arrayIPcLm2EEEEviT0_T1_)
        /*1298*/ 	.word	0x00000020


	//----- nvinfo : EIATTR_FRAME_SIZE
	.align		4
.L_841:
        /*129c*/ 	.byte	0x04, 0x11
        /*129e*/ 	.short	(.L_843 - .L_842)
	.align		4
.L_842:
        /*12a0*/ 	.word	index@(_ZN2at6native29vectorized_elementwise_kernelILi4ENS0_13BUnaryFunctorIfffZZZNS0_15binary_internal21div_floor_kernel_cudaERNS_18TensorIteratorBaseEENKUlvE1_clEvENKUlvE0_clEvEUlffE_EESt5arrayIPcLm2EEEEviT0_T1_)
        /*12a4*/ 	.word	0x00000000


	//----- nvinfo : EIATTR_REGCOUNT
	.align		4
.L_843:
        /*12a8*/ 	.byte	0x04, 0x2f
        /*12aa*/ 	.short	(.L_845 - .L_844)
	.align		4
.L_844:
        /*12ac*/ 	.word	index@(_ZN2at6native29vectorized_elementwise_kernelILi2ENS0_13BUnaryFunctorIfffZZZNS0_15binary_internal21div_floor_kernel_cudaERNS_18TensorIteratorBaseEENKUlvE1_clEvENKUlvE0_clEvEUlffE_EESt5arrayIPcLm2EEEEviT0_T1_)
        /*12b0*/ 	.word	0x00000020


	//----- nvinfo : EIATTR_FRAME_SIZE
	.align		4
.L_845:
        /*12b4*/ 	.byte	0x04, 0x11
        /*12b6*/ 	.short	(.L_847 - .L_846)
	.align		4
.L_846:
        /*12b8*/ 	.word	index@(_ZN2at6native29vectorized_elementwise_kernelILi2ENS0_13BUnaryFunctorIfffZZZNS0_15binary_internal21div_floor_kernel_cudaERNS_18TensorIteratorBaseEENKUlvE1_clEvENKUlvE0_clEvEUlffE_EESt5arrayIPcLm2EEEEviT0_T1_)
        /*12bc*/ 	.word	0x00000000


	//----- nvinfo : EIATTR_REGCOUNT
	.align		4
.L_847:
        /*12c0*/ 	.byte	0x04, 0x2f
        /*12c2*/ 	.short	(.L_849 - .L_848)
	.align		4
.L_848:
        /*12c4*/ 	.word	index@(_ZN2at6native27unrolled_elementwise_kernelINS0_13BUnaryFunctorIfffZZZNS0_15binary_internal21div_floor_kernel_cudaERNS_18TensorIteratorBaseEENKUlvE1_clEvENKUlvE0_clEvEUlffE_EESt5arrayIPcLm2EELi4E23TrivialOffsetCalculatorILi1EjESE_NS0_6memory15LoadWithoutCastENSF_16StoreWithoutCastEEEviT_T0_T2_T3_T4_T5_)
        /*12c8*/ 	.word	0x00000018


	//----- nvinfo : EIATTR_FRAME_SIZE
	.align		4
.L_849:
        /*12cc*/ 	.byte	0x04, 0x11
        /*12ce*/ 	.short	(.L_851 - .L_850)
	.align		4
.L_850:
        /*12d0*/ 	.word	index@(_ZN2at6native27unrolled_elementwise_kernelINS0_13BUnaryFunctorIfffZZZNS0_15binary_internal21div_floor_kernel_cudaERNS_18TensorIteratorBaseEENKUlvE1_clEvENKUlvE0_clEvEUlffE_EESt5arrayIPcLm2EELi4E23TrivialOffsetCalculatorILi1EjESE_NS0_6memory15LoadWithoutCastENSF_16StoreWithoutCastEEEviT_T0_T2_T3_T4_T5_)
        /*12d4*/ 	.word	0x00000000


	//----- nvinfo : EIATTR_REGCOUNT
	.align		4
.L_851:
        /*12d8*/ 	.byte	0x04, 0x2f
        /*12da*/ 	.short	(.L_853 - .L_852)
	.align		4
.L_852:
        /*12dc*/ 	.word	index@(_ZN2at6native18elementwise_kernelILi128ELi2EZNS0_22gpu_kernel_impl_nocastINS0_13BUnaryFunctorIfffZZZNS0_15binary_internal21div_floor_kernel_cudaERNS_18TensorIteratorBaseEENKUlvE1_clEvENKUlvE0_clEvEUlffE_EEEEvS6_RKT_EUliE_EEviT1_)
        /*12e0*/ 	.word	0x0000001a


	//----- nvinfo : EIATTR_FRAME_SIZE
	.align		4
.L_853:
        /*12e4*/ 	.byte	0x04, 0x11
        /*12e6*/ 	.short	(.L_855 - .L_854)
	.align		4
.L_854:
        /*12e8*/ 	.word	index@(_ZN2at6native18elementwise_kernelILi128ELi2EZNS0_22gpu_kernel_impl_nocastINS0_13BUnaryFunctorIfffZZZNS0_15binary_internal21div_floor_kernel_cudaERNS_18TensorIteratorBaseEENKUlvE1_clEvENKUlvE0_clEvEUlffE_EEEEvS6_RKT_EUliE_EEviT1_)
        /*12ec*/ 	.word	0x00000000


	//----- nvinfo : EIATTR_REGCOUNT
	.align		4
.L_855:
        /*12f0*/ 	.byte	0x04, 0x2f
        /*12f2*/ 	.short	(.L_857 - .L_856)
	.align		4
.L_856:
        /*12f4*/ 	.word	index@(_ZN2at6native27unrolled_elementwise_kernelINS0_13BUnaryFunctorIfffZZZNS0_15binary_internal21div_floor_kernel_cudaERNS_18TensorIteratorBaseEENKUlvE1_clEvENKUlvE0_clEvEUlffE_EESt5arrayIPcLm2EELi4E23TrivialOffsetCalculatorILi1EjESE_NS0_6memory12LoadWithCastILi1EEENSF_13StoreWithCastILi1EEEEEviT_T0_T2_T3_T4_T5_)
        /*12f8*/ 	.word	0x0000001d


	//----- nvinfo : EIATTR_FRAME_SIZE
	.align		4
.L_857:
        /*12fc*/ 	.byte	0x04, 0x11
        /*12fe*/ 	.short	(.L_859 - .L_858)
	.align		4
.L_858:
        /*1300*/ 	.word	index@(_ZN2at6native27unrolled_elementwise_kernelINS0_13BUnaryFunctorIfffZZZNS0_15binary_internal21div_floor_kernel_cudaERNS_18TensorIteratorBaseEENKUlvE1_clEvENKUlvE0_clEvEUlffE_EESt5arrayIPcLm2EELi4E23TrivialOffsetCalculatorILi1EjESE_NS0_6memory12LoadWithCastILi1EEENSF_13StoreWithCastILi1EEEEEviT_T0_T2_T3_T4_T5_)
        /*1304*/ 	.word	0x00000000


	//----- nvinfo : EIATTR_REGCOUNT
	.align		4
.L_859:
        /*1308*/ 	.byte	0x04, 0x2f
        /*130a*/ 	.short	(.L_861 - .L_860)
	.align		4
.L_860:
        /*130c*/ 	.word	index@(_ZN2at6native18elementwise_kernelILi128ELi4EZNS0_15gpu_kernel_implINS0_13BUnaryFunctorIfffZZZNS0_15binary_internal21div_floor_kernel_cudaERNS_18TensorIteratorBaseEENKUlvE1_clEvENKUlvE0_clEvEUlffE_EEEEvS6_RKT_EUliE_EEviT1_)
        /*1310*/ 	.word	0x0000001e


	//----- nvinfo : EIATTR_FRAME_SIZE
	.align		4
.L_861:
        /*1314*/ 	.byte	0x04, 0x11
        /*1316*/ 	.short	(.L_863 - .L_862)
	.align		4
.L_862:
        /*1318*/ 	.word	index@(_ZN2at6native18elementwise_kernelILi128ELi4EZNS0_15gpu_kernel_implINS0_13BUnaryFunctorIfffZZZNS0_15binary_internal21div_floor_kernel_cudaERNS_18TensorIteratorBaseEENKUlvE1_clEvENKUlvE0_clEvEUlffE_EEEEvS6_RKT_EUliE_EEviT1_)
        /*131c*/ 	.word	0x00000000


	//----- nvinfo : EIATTR_REGCOUNT
	.align		4
.L_863:
        /*1320*/ 	.byte	0x04, 0x2f
        /*1322*/ 	.short	(.L_865 - .L_864)
	.align		4
.L_864:
        /*1324*/ 	.word	index@(_ZN2at6native29vectorized_elementwise_kernelILi8ENS0_13BinaryFunctorIfffZZZNS0_15binary_internal21div_floor_kernel_cudaERNS_18TensorIteratorBaseEENKUlvE1_clEvENKUlvE0_clEvEUlffE_EESt5arrayIPcLm3EEEEviT0_T1_)
        /*1328*/ 	.word	0x00000004


	//----- nvinfo : EIATTR_FRAME_SIZE
	.align		4
.L_865:
        /*132c*/ 	.byte	0x04, 0x11
        /*132e*/ 	.short	(.L_867 - .L_866)
	.align		4
.L_866:
        /*1330*/ 	.word	index@(_ZN2at6native29vectorized_elementwise_kernelILi8ENS0_13BinaryFunctorIfffZZZNS0_15binary_internal21div_floor_kernel_cudaERNS_18TensorIteratorBaseEENKUlvE1_clEvENKUlvE0_clEvEUlffE_EESt5arrayIPcLm3EEEEviT0_T1_)
        /*1334*/ 	.word	0x00000000


	//----- nvinfo : EIATTR_REGCOUNT
	.align		4
.L_867:
        /*1338*/ 	.byte	0x04, 0x2f
        /*133a*/ 	.short	(.L_869 - .L_868)
	.align		4
.L_868:
        /*133c*/ 	.word	index@(_ZN2at6native29vectorized_elementwise_kernelILi4ENS0_13BinaryFunctorIfffZZZNS0_15binary_internal21div_floor_kernel_cudaERNS_18TensorIteratorBaseEENKUlvE1_clEvENKUlvE0_clEvEUlffE_EESt5arrayIPcLm3EEEEviT0_T1_)
        /*1340*/ 	.word	0x00000020


	//----- nvinfo : EIATTR_FRAME_SIZE
	.align		4
.L_869:
        /*1344*/ 	.byte	0x04, 0x11
        /*1346*/ 	.short	(.L_871 - .L_870)
	.align		4
.L_870:
        /*1348*/ 	.word	index@(_ZN2at6native29vectorized_elementwise_kernelILi4ENS0_13BinaryFunctorIfffZZZNS0_15binary_internal21div_floor_kernel_cudaERNS_18TensorIteratorBaseEENKUlvE1_clEvENKUlvE0_clEvEUlffE_EESt5arrayIPcLm3EEEEviT0_T1_)
        /*134c*/ 	.word	0x00000000


	//----- nvinfo : EIATTR_REGCOUNT
	.align		4
.L_871:
        /*1350*/ 	.byte	0x04, 0x2f
        /*1352*/ 	.short	(.L_873 - .L_872)
	.align		4
.L_872:
        /*1354*/ 	.word	index@(_ZN2at6native29vectorized_elementwise_kernelILi2ENS0_13BinaryFunctorIfffZZZNS0_15binary_internal21div_floor_kernel_cudaERNS_18TensorIteratorBaseEENKUlvE1_clEvENKUlvE0_clEvEUlffE_EESt5arrayIPcLm3EEEEviT0_T1_)
        /*1358*/ 	.word	0x00000020


	//----- nvinfo : EIATTR_FRAME_SIZE
	.align		4
.L_873:
        /*135c*/ 	.byte	0x04, 0x11
        /*135e*/ 	.short	(.L_875 - .L_874)
	.align		4
.L_874:
        /*1360*/ 	.word	index@(_ZN2at6native29vectorized_elementwise_kernelILi2ENS0_13BinaryFunctorIfffZZZNS0_15binary_internal21div_floor_kernel_cudaERNS_18TensorIteratorBaseEENKUlvE1_clEvENKUlvE0_clEvEUlffE_EESt5arrayIPcLm3EEEEviT0_T1_)
        /*1364*/ 	.word	0x00000000


	//----- nvinfo : EIATTR_REGCOUNT
	.align		4
.L_875:
        /*1368*/ 	.byte	0x04, 0x2f
        /*136a*/ 	.short	(.L_877 - .L_876)
	.align		4
.L_876:
        /*136c*/ 	.word	index@(_ZN2at6native27unrolled_elementwise_kernelINS0_13BinaryFunctorIfffZZZNS0_15binary_internal21div_floor_kernel_cudaERNS_18TensorIteratorBaseEENKUlvE1_clEvENKUlvE0_clEvEUlffE_EESt5arrayIPcLm3EELi4E23TrivialOffsetCalculatorILi2EjESD_ILi1EjENS0_6memory15LoadWithoutCastENSG_16StoreWithoutCastEEEviT_T0_T2_T3_T4_T5_)
        /*1370*/ 	.word	0x0000001e


	//----- nvinfo : EIATTR_FRAME_SIZE
	.align		4
.L_877:
        /*1374*/ 	.byte	0x04, 0x11
        /*1376*/ 	.short	(.L_879 - .L_878)
	.align		4
.L_878:
        /*1378*/ 	.word	index@(_ZN2at6native27unrolled_elementwise_kernelINS0_13BinaryFunctorIfffZZZNS0_15binary_internal21div_floor_kernel_cudaERNS_18TensorIteratorBaseEENKUlvE1_clEvENKUlvE0_clEvEUlffE_EESt5arrayIPcLm3EELi4E23TrivialOffsetCalculatorILi2EjESD_ILi1EjENS0_6memory15LoadWithoutCastENSG_16StoreWithoutCastEEEviT_T0_T2_T3_T4_T5_)
        /*137c*/ 	.word	0x00000000


	//----- nvinfo : EIATTR_REGCOUNT
	.align		4
.L_879:
        /*1380*/ 	.byte	0x04, 0x2f
        /*1382*/ 	.short	(.L_881 - .L_880)
	.align		4
.L_880:
        /*1384*/ 	.word	index@(_ZN2at6native18elementwise_kernelILi128ELi2EZNS0_22gpu_kernel_impl_nocastINS0_13BinaryFunctorIfffZZZNS0_15binary_internal21div_floor_kernel_cudaERNS_18TensorIteratorBaseEENKUlvE1_clEvENKUlvE0_clEvEUlffE_EEEEvS6_RKT_EUliE_EEviT1_)
        /*1388*/ 	.word	0x00000014


	//----- nvinfo : EIATTR_FRAME_SIZE
	.align		4
.L_881:
        /*138c*/ 	.byte	0x04, 0x11
        /*138e*/ 	.short	(.L_883 - .L_882)
	.align		4
.L_882:
        /*1390*/ 	.word	index@(_ZN2at6native18elementwise_kernelILi128ELi2EZNS0_22gpu_kernel_impl_nocastINS0_13BinaryFunctorIfffZZZNS0_15binary_internal21div_floor_kernel_cudaERNS_18TensorIteratorBaseEENKUlvE1_clEvENKUlvE0_clEvEUlffE_EEEEvS6_RKT_EUliE_EEviT1_)
        /*1394*/ 	.word	0x00000000


	//----- nvinfo : EIATTR_REGCOUNT
	.align		4
.L_883:
        /*1398*/ 	.byte	0x04, 0x2f
        /*139a*/ 	.short	(.L_885 - .L_884)
	.align		4
.L_884:
        /*139c*/ 	.word	index@(_ZN2at6native27unrolled_elementwise_kernelINS0_13BinaryFunctorIfffZZZNS0_15binary_internal21div_floor_kernel_cudaERNS_18TensorIteratorBaseEENKUlvE1_clEvENKUlvE0_clEvEUlffE_EESt5arrayIPcLm3EELi4E23TrivialOffsetCalculatorILi2EjESD_ILi1EjENS0_6memory12LoadWithCastILi2EEENSG_13StoreWithCastILi1EEEEEviT_T0_T2_T3_T4_T5_)
        /*13a0*/ 	.word	0x00000020


	//----- nvinfo : EIATTR_FRAME_SIZE
	.align		4
.L_885:
        /*13a4*/ 	.byte	0x04, 0x11
        /*13a6*/ 	.short	(.L_887 - .L_886)
	.align		4
.L_886:
        /*13a8*/ 	.word	index@(_ZN2at6native27unrolled_elementwise_kernelINS0_13BinaryFunctorIfffZZZNS0_15binary_internal21div_floor_kernel_cudaERNS_18TensorIteratorBaseEENKUlvE1_clEvENKUlvE0_clEvEUlffE_EESt5arrayIPcLm3EELi4E23TrivialOffsetCalculatorILi2EjESD_ILi1EjENS0_6memory12LoadWithCastILi2EEENSG_13StoreWithCastILi1EEEEEviT_T0_T2_T3_T4_T5_)
        /*13ac*/ 	.word	0x00000000


	//----- nvinfo : EIATTR_REGCOUNT
	.align		4
.L_887:
        /*13b0*/ 	.byte	0x04, 0x2f
        /*13b2*/ 	.short	(.L_889 - .L_888)
	.align		4
.L_888:
        /*13b4*/ 	.word	index@(_ZN2at6native18elementwise_kernelILi128ELi4EZNS0_15gpu_kernel_implINS0_13BinaryFunctorIfffZZZNS0_15binary_internal21div_floor_kernel_cudaERNS_18TensorIteratorBaseEENKUlvE1_clEvENKUlvE0_clEvEUlffE_EEEEvS6_RKT_EUliE_EEviT1_)
        /*13b8*/ 	.word	0x00000018


	//----- nvinfo : EIATTR_FRAME_SIZE
	.align		4
.L_889:
        /*13bc*/ 	.byte	0x04, 0x11
        /*13be*/ 	.short	(.L_891 - .L_890)
	.align		4
.L_890:
        /*13c0*/ 	.word	index@(_ZN2at6native18elementwise_kernelILi128ELi4EZNS0_15gpu_kernel_implINS0_13BinaryFunctorIfffZZZNS0_15binary_internal21div_floor_kernel_cudaERNS_18TensorIteratorBaseEENKUlvE1_clEvENKUlvE0_clEvEUlffE_EEEEvS6_RKT_EUliE_EEviT1_)
        /*13c4*/ 	.word	0x00000000


	//----- nvinfo : EIATTR_REGCOUNT
	.align		4
.L_891:
        /*13c8*/ 	.byte	0x04, 0x2f
        /*13ca*/ 	.short	(.L_893 - .L_892)
	.align		4
.L_892:
        /*13cc*/ 	.word	index@(_ZN2at6native29vectorized_elementwise_kernelILi8ENS0_13AUnaryFunctorIN3c104HalfES4_S4_ZZZNS0_15binary_internal21div_floor_kernel_cudaERNS_18TensorIteratorBaseEENKUlvE1_clEvENKUlvE1_clEvEUlS4_S4_E_EESt5arrayIPcLm2EEEEviT0_T1_)
        /*13d0*/ 	.word	0x00000004


	//----- nvinfo : EIATTR_FRAME_SIZE
	.align		4
.L_893:
        /*13d4*/ 	.byte	0x04, 0x11
        /*13d6*/ 	.short	(.L_895 - .L_894)
	.align		4
.L_894:
        /*13d8*/ 	.word	index@(_ZN2at6native29vectorized_elementwise_kernelILi8ENS0_13AUnaryFunctorIN3c104HalfES4_S4_ZZZNS0_15binary_internal21div_floor_kernel_cudaERNS_18TensorIteratorBaseEENKUlvE1_clEvENKUlvE1_clEvEUlS4_S4_E_EESt5arrayIPcLm2EEEEviT0_T1_)
        /*13dc*/ 	.word	0x00000000


	//----- nvinfo : EIATTR_REGCOUNT
	.align		4
.L_895:
        /*13e0*/ 	.byte	0x04, 0x2f
        /*13e2*/ 	.short	(.L_897 - .L_896)
	.align		4
.L_896:
        /*13e4*/ 	.word	index@(_ZN2at6native29vectorized_elementwise_kernelILi4ENS0_13AUnaryFunctorIN3c104HalfES4_S4_ZZZNS0_15binary_internal21div_floor_kernel_cudaERNS_18TensorIteratorBaseEENKUlvE1_clEvENKUlvE1_clEvEUlS4_S4_E_EESt5arrayIPcLm2EEEEviT0_T1_)
        /*13e8*/ 	.word	0x00000020


	//----- nvinfo : EIATTR_FRAME_SIZE
	.align		4
.L_897:
        /*13ec*/ 	.byte	0x04, 0x11
        /*13ee*/ 	.short	(.L_899 - .L_898)
	.align		4
.L_898:
        /*13f0*/ 	.word	index@(_ZN2at6native29vectorized_elementwise_kernelILi4ENS0_13AUnaryFunctorIN3c104HalfES4_S4_ZZZNS0_15binary_internal21div_floor_kernel_cudaERNS_18TensorIteratorBaseEENKUlvE1_clEvENKUlvE1_clEvEUlS4_S4_E_EESt5arrayIPcLm2EEEEviT0_T1_)
        /*13f4*/ 	.word	0x00000000


	//----- nvinfo : EIATTR_REGCOUNT
	.align		4
.L_899:
        /*13f8*/ 	.byte	0x04, 0x2f
        /*13fa*/ 	.short	(.L_901 - .L_900)
	.align		4
.L_900:
        /*13fc*/ 	.word	index@(_ZN2at6native29vectorized_elementwise_kernelILi2ENS0_13AUnaryFunctorIN3c104HalfES4_S4_ZZZNS0_15binary_internal21div_floor_kernel_cudaERNS_18TensorIteratorBaseEENKUlvE1_clEvENKUlvE1_clEvEUlS4_S4_E_EESt5arrayIPcLm2EEEEviT0_T1_)
        /*1400*/ 	.word	0x00000020


	//----- nvinfo : EIATTR_FRAME_SIZE
	.align		4
.L_901:
        /*1404*/ 	.byte	0x04, 0x11
        /*1406*/ 	.short	(.L_903 - .L_902)
	.align		4
.L_902:
        /*1408*/ 	.word	index@(_ZN2at6native29vectorized_elementwise_kernelILi2ENS0_13AUnaryFunctorIN3c104HalfES4_S4_ZZZNS0_15binary_internal21div_floor_kernel_cudaERNS_18TensorIteratorBaseEENKUlvE1_clEvENKUlvE1_clEvEUlS4_S4_E_EESt5arrayIPcLm2EEEEviT0_T1_)
        /*140c*/ 	.word	0x00000000


	//----- nvinfo : EIATTR_REGCOUNT
	.align		4
.L_903:
        /*1410*/ 	.byte	0x04, 0x2f
        /*1412*/ 	.short	(.L_905 - .L_904)
	.align		4
.L_904:
        /*1414*/ 	.word	index@(_ZN2at6native27unrolled_elementwise_kernelINS0_13AUnaryFunctorIN3c104HalfES4_S4_ZZZNS0_15binary_internal21div_floor_kernel_cudaERNS_18TensorIteratorBaseEENKUlvE1_clEvENKUlvE1_clEvEUlS4_S4_E_EESt5arrayIPcLm2EELi4E23TrivialOffsetCalculatorILi1EjESG_NS0_6memory15LoadWithoutCastENSH_16StoreWithoutCastEEEviT_T0_T2_T3_T4_T5_)
        /*1418*/ 	.word	0x00000016


	//----- nvinfo : EIATTR_FRAME_SIZE
	.align		4
.L_905:
        /*141c*/ 	.byte	0x04, 0x11
        /*141e*/ 	.short	(.L_907 - .L_906)
	.align		4
.L_906:
        /*1420*/ 	.word	index@(_ZN2at6native27unrolled_elementwise_kernelINS0_13AUnaryFunctorIN3c104HalfES4_S4_ZZZNS0_15binary_internal21div_floor_kernel_cudaERNS_18TensorIteratorBaseEENKUlvE1_clEvENKUlvE1_clEvEUlS4_S4_E_EESt5arrayIPcLm2EELi4E23TrivialOffsetCalculatorILi1EjESG_NS0_6memory15LoadWithoutCastENSH_16StoreWithoutCastEEEviT_T0_T2_T3_T4_T5_)
        /*1424*/ 	.word	0x00000000


	//----- nvinfo : EIATTR_REGCOUNT
	.align		4
.L_907:
        /*1428*/ 	.byte	0x04, 0x2f
        /*142a*/ 	.short	(.L_909 - .L_908)
	.align		4
.L_908:
        /*142c*/ 	.word	index@(_ZN2at6native18elementwise_kernelILi128ELi4EZNS0_22gpu_kernel_impl_nocastINS0_13AUnaryFunctorIN3c104HalfES5_S5_ZZZNS0_15binary_internal21div_floor_kernel_cudaERNS_18TensorIteratorBaseEENKUlvE1_clEvENKUlvE1_clEvEUlS5_S5_E_EEEEvS8_RKT_EUliE_EEviT1_)
        /*1430*/ 	.word	0x00000014


	//----- nvinfo : EIATTR_FRAME_SIZE
	.align		4
.L_909:
        /*1434*/ 	.byte	0x04, 0x11
        /*1436*/ 	.short	(.L_911 - .L_910)
	.align		4
.L_910:
        /*1438*/ 	.word	index@(_ZN2at6native18elementwise_kernelILi128ELi4EZNS0_22gpu_kernel_impl_nocastINS0_13AUnaryFunctorIN3c104HalfES5_S5_ZZZNS0_15binary_internal21div_floor_kernel_cudaERNS_18TensorIteratorBaseEENKUlvE1_clEvENKUlvE1_clEvEUlS5_S5_E_EEEEvS8_RKT_EUliE_EEviT1_)
        /*143c*/ 	.word	0x00000000


	//----- nvinfo : EIATTR_REGCOUNT
	.align		4
.L_911:
        /*1440*/ 	.byte	0x04, 0x2f
        /*1442*/ 	.short	(.L_913 - .L_912)
	.align		4
.L_912:
        /*1444*/ 	.word	index@(_ZN2at6native27unrolled_elementwise_kernelINS0_13AUnaryFunctorIN3c104HalfES4_S4_ZZZNS0_15binary_internal21div_floor_kernel_cudaERNS_18TensorIteratorBaseEENKUlvE1_clEvENKUlvE1_clEvEUlS4_S4_E_EESt5arrayIPcLm2EELi4E23TrivialOffsetCalculatorILi1EjESG_NS0_6memory12LoadWithCastILi1EEENSH_13StoreWithCastILi1EEEEEviT_T0_T2_T3_T4_T5_)
        /*1448*/ 	.word	0x0000001c


	//----- nvinfo : EIATTR_FRAME_SIZE
	.align		4
.L_913:
        /*144c*/ 	.byte	0x04, 0x11
        /*144e*/ 	.short	(.L_915 - .L_914)
	.align		4
.L_914:
        /*1450*/ 	.word	index@(_ZN2at6native27unrolled_elementwise_kernelINS0_13AUnaryFunctorIN3c104HalfES4_S4_ZZZNS0_15binary_internal21div_floor_kernel_cudaERNS_18TensorIteratorBaseEENKUlvE1_clEvENKUlvE1_clEvEUlS4_S4_E_EESt5arrayIPcLm2EELi4E23TrivialOffsetCalculatorILi1EjESG_NS0_6memory12LoadWithCastILi1EEENSH_13StoreWithCastILi1EEEEEviT_T0_T2_T3_T4_T5_)
        /*1454*/ 	.word	0x00000000


	//----- nvinfo : EIATTR_REGCOUNT
	.align		4
.L_915:
        /*1458*/ 	.byte	0x04, 0x2f
        /*145a*/ 	.short	(.L_917 - .L_916)
	.align		4
.L_916:
        /*145c*/ 	.word	index@(_ZN2at6native18elementwise_kernelILi128ELi4EZNS0_15gpu_kernel_implINS0_13AUnaryFunctorIN3c104HalfES5_S5_ZZZNS0_15binary_internal21div_floor_kernel_cudaERNS_18TensorIteratorBaseEENKUlvE1_clEvENKUlvE1_clEvEUlS5_S5_E_EEEEvS8_RKT_EUliE_EEviT1_)
        /*1460*/ 	.word	0x00000018


	//----- nvinfo : EIATTR_FRAME_SIZE
	.align		4
.L_917:
        /*1464*/ 	.byte	0x04, 0x11
        /*1466*/ 	.short	(.L_919 - .L_918)
	.align		4
.L_918:
        /*1468*/ 	.word	index@(_ZN2at6native18elementwise_kernelILi128ELi4EZNS0_15gpu_kernel_implINS0_13AUnaryFunctorIN3c104HalfES5_S5_ZZZNS0_15binary_internal21div_floor_kernel_cudaERNS_18TensorIteratorBaseEENKUlvE1_clEvENKUlvE1_clEvEUlS5_S5_E_EEEEvS8_RKT_EUliE_EEviT1_)
        /*146c*/ 	.word	0x00000000


	//----- nvinfo : EIATTR_REGCOUNT
	.align		4
.L_919:
        /*1470*/ 	.byte	0x04, 0x2f
        /*1472*/ 	.short	(.L_921 - .L_920)
	.align		4
.L_920:
        /*1474*/ 	.word	index@(_ZN2at6native29vectorized_elementwise_kernelILi8ENS0_13BUnaryFunctorIN3c104HalfES4_S4_ZZZNS0_15binary_internal21div_floor_kernel_cudaERNS_18TensorIteratorBaseEENKUlvE1_clEvENKUlvE1_clEvEUlS4_S4_E_EESt5arrayIPcLm2EEEEviT0_T1_)
        /*1478*/ 	.word	0x00000004


	//----- nvinfo : EIATTR_FRAME_SIZE
	.align		4
.L_921:
        /*147c*/ 	.byte	0x04, 0x11
        /*147e*/ 	.short	(.L_923 - .L_922)
	.align		4
.L_922:
        /*1480*/ 	.word	index@(_ZN2at6native29vectorized_elementwise_kernelILi8ENS0_13BUnaryFunctorIN3c104HalfES4_S4_ZZZNS0_15binary_internal21div_floor_kernel_cudaERNS_18TensorIteratorBaseEENKUlvE1_clEvENKUlvE1_clEvEUlS4_S4_E_EESt5arrayIPcLm2EEEEviT0_T1_)
        /*1484*/ 	.word	0x00000000


	//----- nvinfo : EIATTR_REGCOUNT
	.align		4
.L_923:
        /*1488*/ 	.byte	0x04, 0x2f
        /*148a*/ 	.short	(.L_925 - .L_924)
	.align		4
.L_924:
        /*148c*/ 	.word	index@(_ZN2at6native29vectorized_elementwise_kernelILi4ENS0_13BUnaryFunctorIN3c104HalfES4_S4_ZZZNS0_15binary_internal21div_floor_kernel_cudaERNS_18TensorIteratorBaseEENKUlvE1_clEvENKUlvE1_clEvEUlS4_S4_E_EESt5arrayIPcLm2EEEEviT0_T1_)
        /*1490*/ 	.word	0x00000020


	//----- nvinfo : EIATTR_FRAME_SIZE
	.align		4
.L_925:
        /*1494*/ 	.byte	0x04, 0x11
        /*1496*/ 	.short	(.L_927 - .L_926)
	.align		4
.L_926:
        /*1498*/ 	.word	index@(_ZN2at6native29vectorized_elementwise_kernelILi4ENS0_13BUnaryFunctorIN3c104HalfES4_S4_ZZZNS0_15binary_internal21div_floor_kernel_cudaERNS_18TensorIteratorBaseEENKUlvE1_clEvENKUlvE1_clEvEUlS4_S4_E_EESt5arrayIPcLm2EEEEviT0_T1_)
        /*149c*/ 	.word	0x00000000


	//----- nvinfo : EIATTR_REGCOUNT
	.align		4
.L_927:
        /*14a0*/ 	.byte	0x04, 0x2f
        /*14a2*/ 	.short	(.L_929 - .L_928)
	.align		4
.L_928:
        /*14a4*/ 	.word	index@(_ZN2at6native29vectorized_elementwise_kernelILi2ENS0_13BUnaryFunctorIN3c104HalfES4_S4_ZZZNS0_15binary_internal21div_floor_kernel_cudaERNS_18TensorIteratorBaseEENKUlvE1_clEvENKUlvE1_clEvEUlS4_S4_E_EESt5arrayIPcLm2EEEEviT0_T1_)
        /*14a8*/ 	.word	0x00000020


	//----- nvinfo : EIATTR_FRAME_SIZE
	.align		4
.L_929:
        /*14ac*/ 	.byte	0x04, 0x11
        /*14ae*/ 	.short	(.L_931 - .L_930)
	.align		4
.L_930:
        /*14b0*/ 	.word	index@(_ZN2at6native29vectorized_elementwise_kernelILi2ENS0_13BUnaryFunctorIN3c104HalfES4_S4_ZZZNS0_15binary_internal21div_floor_kernel_cudaERNS_18TensorIteratorBaseEENKUlvE1_clEvENKUlvE1_clEvEUlS4_S4_E_EESt5arrayIPcLm2EEEEviT0_T1_)
        /*14b4*/ 	.word	0x00000000


	//----- nvinfo : EIATTR_REGCOUNT
	.align		4
.L_931:
        /*14b8*/ 	.byte	0x04, 0x2f
        /*14ba*/ 	.short	(.L_933 - .L_932)
	.align		4
.L_932:
        /*14bc*/ 	.word	index@(_ZN2at6native27unrolled_elementwise_kernelINS0_13BUnaryFunctorIN3c104HalfES4_S4_ZZZNS0_15binary_internal21div_floor_kernel_cudaERNS_18TensorIteratorBaseEENKUlvE1_clEvENKUlvE1_clEvEUlS4_S4_E_EESt5arrayIPcLm2EELi4E23TrivialOffsetCalculatorILi1EjESG_NS0_6memory15LoadWithoutCastENSH_16StoreWithoutCastEEEviT_T0_T2_T3_T4_T5_)
        /*14c0*/ 	.word	0x00000016


	//----- nvinfo : EIATTR_FRAME_SIZE
	.align		4
.L_933:
        /*14c4*/ 	.byte	0x04, 0x11
        /*14c6*/ 	.short	(.L_935 - .L_934)
	.align		4
.L_934:
        /*14c8*/ 	.word	index@(_ZN2at6native27unrolled_elementwise_kernelINS0_13BUnaryFunctorIN3c104HalfES4_S4_ZZZNS0_15binary_internal21div_floor_kernel_cudaERNS_18TensorIteratorBaseEENKUlvE1_clEvENKUlvE1_clEvEUlS4_S4_E_EESt5arrayIPcLm2EELi4E23TrivialOffsetCalculatorILi1EjESG_NS0_6memory15LoadWithoutCastENSH_16StoreWithoutCastEEEviT_T0_T2_T3_T4_T5_)
        /*14cc*/ 	.word	0x00000000


	//----- nvinfo : EIATTR_REGCOUNT
	.align		4
.L_935:
        /*14d0*/ 	.byte	0x04, 0x2f
        /*14d2*/ 	.short	(.L_937 - .L_936)
	.align		4
.L_936:
        /*14d4*/ 	.word	index@(_ZN2at6native18elementwise_kernelILi128ELi4EZNS0_22gpu_kernel_impl_nocastINS0_13BUnaryFunctorIN3c104HalfES5_S5_ZZZNS0_15binary_internal21div_floor_kernel_cudaERNS_18TensorIteratorBaseEENKUlvE1_clEvENKUlvE1_clEvEUlS5_S5_E_EEEEvS8_RKT_EUliE_EEviT1_)
        /*14d8*/ 	.word	0x00000014


	//----- nvinfo : EIATTR_FRAME_SIZE
	.align		4
.L_937:
        /*14dc*/ 	.byte	0x04, 0x11
        /*14de*/ 	.short	(.L_939 - .L_938)
	.align		4
.L_938:
        /*14e0*/ 	.word	index@(_ZN2at6native18elementwise_kernelILi128ELi4EZNS0_22gpu_kernel_impl_nocastINS0_13BUnaryFunctorIN3c104HalfES5_S5_ZZZNS0_15binary_internal21div_floor_kernel_cudaERNS_18TensorIteratorBaseEENKUlvE1_clEvENKUlvE1_clEvEUlS5_S5_E_EEEEvS8_RKT_EUliE_EEviT1_)
        /*14e4*/ 	.word	0x00000000


	//----- nvinfo : EIATTR_REGCOUNT
	.align		4
.L_939:
        /*14e8*/ 	.byte	0x04, 0x2f
        /*14ea*/ 	.short	(.L_941 - .L_940)
	.align		4
.L_940:
        /*14ec*/ 	.word	index@(_ZN2at6native27unrolled_elementwise_kernelINS0_13BUnaryFunctorIN3c104HalfES4_S4_ZZZNS0_15binary_internal21div_floor_kernel_cudaERNS_18TensorIteratorBaseEENKUlvE1_clEvENKUlvE1_clEvEUlS4_S4_E_EESt5arrayIPcLm2EELi4E23TrivialOffsetCalculatorILi1EjESG_NS0_6memory12LoadWithCastILi1EEENSH_13StoreWithCastILi1EEEEEviT_T0_T2_T3_T4_T5_)
        /*14f0*/ 	.word	0x0000001c


	//----- nvinfo : EIATTR_FRAME_SIZE
	.align		4
.L_941:
        /*14f4*/ 	.byte	0x04, 0x11
        /*14f6*/ 	.short	(.L_943 - .L_942)
	.align		4
.L_942:
        /*14f8*/ 	.word	index@(_ZN2at6native27unrolled_elementwise_kernelINS0_13BUnaryFunctorIN3c104HalfES4_S4_ZZZNS0_15binary_internal21div_floor_kernel_cudaERNS_18TensorIteratorBaseEENKUlvE1_clEvENKUlvE1_clEvEUlS4_S4_E_EESt5arrayIPcLm2EELi4E23TrivialOffsetCalculatorILi1EjESG_NS0_6memory12LoadWithCastILi1EEENSH_13StoreWithCastILi1EEEEEviT_T0_T2_T3_T4_T5_)
        /*14fc*/ 	.word	0x00000000


	//----- nvinfo : EIATTR_REGCOUNT
	.align		4
.L_943:
        /*1500*/ 	.byte	0x04, 0x2f
        /*1502*/ 	.short	(.L_945 - .L_944)
	.align		4
.L_944:
        /*1504*/ 	.word	index@(_ZN2at6native18elementwise_kernelILi128ELi4EZNS0_15gpu_kernel_implINS0_13BUnaryFunctorIN3c104HalfES5_S5_ZZZNS0_15binary_internal21div_floor_kernel_cudaERNS_18TensorIteratorBaseEENKUlvE1_clEvENKUlvE1_clEvEUlS5_S5_E_EEEEvS8_RKT_EUliE_EEviT1_)
        /*1508*/ 	.word	0x00000018


	//----- nvinfo : EIATTR_FRAME_SIZE
	.align		4
.L_945:
        /*150c*/ 	.byte	0x04, 0x11
        /*150e*/ 	.short	(.L_947 - .L_946)
	.align		4
.L_946:
        /*1510*/ 	.word	index@(_ZN2at6native18elementwise_kernelILi128ELi4EZNS0_15gpu_kernel_implINS0_13BUnaryFunctorIN3c104HalfES5_S5_ZZZNS0_15binary_internal21div_floor_kernel_cudaERNS_18TensorIteratorBaseEENKUlvE1_clEvENKUlvE1_clEvEUlS5_S5_E_EEEEvS8_RKT_EUliE_EEviT1_)
        /*1514*/ 	.word	0x00000000


	//----- nvinfo : EIATTR_REGCOUNT
	.align		4
.L_947:
        /*1518*/ 	.byte	0x04, 0x2f
        /*151a*/ 	.short	(.L_949 - .L_948)
	.align		4
.L_948:
        /*151c*/ 	.word	index@(_ZN2at6native29vectorized_elementwise_kernelILi8ENS0_13BinaryFunctorIN3c104HalfES4_S4_ZZZNS0_15binary_internal21div_floor_kernel_cudaERNS_18TensorIteratorBaseEENKUlvE1_clEvENKUlvE1_clEvEUlS4_S4_E_EESt5arrayIPcLm3EEEEviT0_T1_)
        /*1520*/ 	.word	0x00000004


	//----- nvinfo : EIATTR_FRAME_SIZE
	.align		4
.L_949:
        /*1524*/ 	.byte	0x04, 0x11
        /*1526*/ 	.short	(.L_951 - .L_950)
	.align		4
.L_950:
        /*1528*/ 	.word	index@(_ZN2at6native29vectorized_elementwise_kernelILi8ENS0_13BinaryFunctorIN3c104HalfES4_S4_ZZZNS0_15binary_internal21div_floor_kernel_cudaERNS_18TensorIteratorBaseEENKUlvE1_clEvENKUlvE1_clEvEUlS4_S4_E_EESt5arrayIPcLm3EEEEviT0_T1_)
        /*152c*/ 	.word	0x00000000


	//----- nvinfo : EIATTR_REGCOUNT
	.align		4
.L_951:
        /*1530*/ 	.byte	0x04, 0x2f
        /*1532*/ 	.short	(.L_953 - .L_952)
	.align		4
.L_952:
        /*1534*/ 	.word	index@(_ZN2at6native29vectorized_elementwise_kernelILi4ENS0_13BinaryFunctorIN3c104HalfES4_S4_ZZZNS0_15binary_internal21div_floor_kernel_cudaERNS_18TensorIteratorBaseEENKUlvE1_clEvENKUlvE1_clEvEUlS4_S4_E_EESt5arrayIPcLm3EEEEviT0_T1_)
        /*1538*/ 	.word	0x00000020


	//----- nvinfo : EIATTR_FRAME_SIZE
	.align		4
.L_953:
        /*153c*/ 	.byte	0x04, 0x11
        /*153e*/ 	.short	(.L_955 - .L_954)
	.align		4
.L_954:
        /*1540*/ 	.word	index@(_ZN2at6native29vectorized_elementwise_kernelILi4ENS0_13BinaryFunctorIN3c104HalfES4_S4_ZZZNS0_15binary_internal21div_floor_kernel_cudaERNS_18TensorIteratorBaseEENKUlvE1_clEvENKUlvE1_clEvEUlS4_S4_E_EESt5arrayIPcLm3EEEEviT0_T1_)
        /*1544*/ 	.word	0x00000000


	//----- nvinfo : EIATTR_REGCOUNT
	.align		4
.L_955:
        /*1548*/ 	.byte	0x04, 0x2f
        /*154a*/ 	.short	(.L_957 - .L_956)
	.align		4
.L_956:
        /*154c*/ 	.word	index@(_ZN2at6native29vectorized_elementwise_kernelILi2ENS0_13BinaryFunctorIN3c104HalfES4_S4_ZZZNS0_15binary_internal21div_floor_kernel_cudaERNS_18TensorIteratorBaseEENKUlvE1_clEvENKUlvE1_clEvEUlS4_S4_E_EESt5arrayIPcLm3EEEEviT0_T1_)
        /*1550*/ 	.word	0x00000020


	//----- nvinfo : EIATTR_FRAME_SIZE
	.align		4
.L_957:
        /*1554*/ 	.byte	0x04, 0x11
        /*1556*/ 	.short	(.L_959 - .L_958)
	.align		4
.L_958:
        /*1558*/ 	.word	index@(_ZN2at6native29vectorized_elementwise_kernelILi2ENS0_13BinaryFunctorIN3c104HalfES4_S4_ZZZNS0_15binary_internal21div_floor_kernel_cudaERNS_18TensorIteratorBaseEENKUlvE1_clEvENKUlvE1_clEvEUlS4_S4_E_EESt5arrayIPcLm3EEEEviT0_T1_)
        /*155c*/ 	.word	0x00000000


	//----- nvinfo : EIATTR_REGCOUNT
	.align		4
.L_959:
        /*1560*/ 	.byte	0x04, 0x2f
        /*1562*/ 	.short	(.L_961 - .L_960)
	.align		4
.L_960:
        /*1564*/ 	.word	index@(_ZN2at6native27unrolled_elementwise_kernelINS0_13BinaryFunctorIN3c104HalfES4_S4_ZZZNS0_15binary_internal21div_floor_kernel_cudaERNS_18TensorIteratorBaseEENKUlvE1_clEvENKUlvE1_clEvEUlS4_S4_E_EESt5arrayIPcLm3EELi4E23TrivialOffsetCalculatorILi2EjESF_ILi1EjENS0_6memory15LoadWithoutCastENSI_16StoreWithoutCastEEEviT_T0_T2_T3_T4_T5_)
        /*1568*/ 	.word	0x0000001e


	//----- nvinfo : EIATTR_FRAME_SIZE
	.align		4
.L_961:
        /*156c*/ 	.byte	0x04, 0x11
        /*156e*/ 	.short	(.L_963 - .L_962)
	.align		4
.L_962:
        /*1570*/ 	.word	index@(_ZN2at6native27unrolled_elementwise_kernelINS0_13BinaryFunctorIN3c104HalfES4_S4_ZZZNS0_15binary_internal21div_floor_kernel_cudaERNS_18TensorIteratorBaseEENKUlvE1_clEvENKUlvE1_clEvEUlS4_S4_E_EESt5arrayIPcLm3EELi4E23TrivialOffsetCalculatorILi2EjESF_ILi1EjENS0_6memory15LoadWithoutCastENSI_16StoreWithoutCastEEEviT_T0_T2_T3_T4_T5_)
        /*1574*/ 	.word	0x00000000


	//----- nvinfo : EIATTR_REGCOUNT
	.align		4
.L_963:
        /*1578*/ 	.byte	0x04, 0x2f
        /*157a*/ 	.short	(.L_965 - .L_964)
	.align		4
.L_964:
        /*157c*/ 	.word	index@(_ZN2at6native18elementwise_kernelILi128ELi4EZNS0_22gpu_kernel_impl_nocastINS0_13BinaryFunctorIN3c104HalfES5_S5_ZZZNS0_15binary_internal21div_floor_kernel_cudaERNS_18TensorIteratorBaseEENKUlvE1_clEvENKUlvE1_clEvEUlS5_S5_E_EEEEvS8_RKT_EUliE_EEviT1_)
        /*1580*/ 	.word	0x00000014


	//----- nvinfo : EIATTR_FRAME_SIZE
	.align		4
.L_965:
        /*1584*/ 	.byte	0x04, 0x11
        /*1586*/ 	.short	(.L_967 - .L_966)
	.align		4
.L_966:
        /*1588*/ 	.word	index@(_ZN2at6native18elementwise_kernelILi128ELi4EZNS0_22gpu_kernel_impl_nocastINS0_13BinaryFunctorIN3c104HalfES5_S5_ZZZNS0_15binary_internal21div_floor_kernel_cudaERNS_18TensorIteratorBaseEENKUlvE1_clEvENKUlvE1_clEvEUlS5_S5_E_EEEEvS8_RKT_EUliE_EEviT1_)
        /*158c*/ 	.word	0x00000000


	//----- nvinfo : EIATTR_REGCOUNT
	.align		4
.L_967:
        /*1590*/ 	.byte	0x04, 0x2f
        /*1592*/ 	.short	(.L_969 - .L_968)
	.align		4
.L_968:
        /*1594*/ 	.word	index@(_ZN2at6native27unrolled_elementwise_kernelINS0_13BinaryFunctorIN3c104HalfES4_S4_ZZZNS0_15binary_internal21div_floor_kernel_cudaERNS_18TensorIteratorBaseEENKUlvE1_clEvENKUlvE1_clEvEUlS4_S4_E_EESt5arrayIPcLm3EELi4E23TrivialOffsetCalculatorILi2EjESF_ILi1EjENS0_6memory12LoadWithCastILi2EEENSI_13StoreWithCastILi1EEEEEviT_T0_T2_T3_T4_T5_)
        /*1598*/ 	.word	0x0000001e


	//----- nvinfo : EIATTR_FRAME_SIZE
	.align		4
.L_969:
        /*159c*/ 	.byte	0x04, 0x11
        /*159e*/ 	.short	(.L_971 - .L_970)
	.align		4
.L_970:
        /*15a0*/ 	.word	index@(_ZN2at6native27unrolled_elementwise_kernelINS0_13BinaryFunctorIN3c104HalfES4_S4_ZZZNS0_15binary_internal21div_floor_kernel_cudaERNS_18TensorIteratorBaseEENKUlvE1_clEvENKUlvE1_clEvEUlS4_S4_E_EESt5arrayIPcLm3EELi4E23TrivialOffsetCalculatorILi2EjESF_ILi1EjENS0_6memory12LoadWithCastILi2EEENSI_13StoreWithCastILi1EEEEEviT_T0_T2_T3_T4_T5_)
        /*15a4*/ 	.word	0x00000000


	//----- nvinfo : EIATTR_REGCOUNT
	.align		4
.L_971:
        /*15a8*/ 	.byte	0x04, 0x2f
        /*15aa*/ 	.short	(.L_973 - .L_972)
	.align		4
.L_972:
        /*15ac*/ 	.word	index@(_ZN2at6native18elementwise_kernelILi128ELi4EZNS0_15gpu_kernel_implINS0_13BinaryFunctorIN3c104HalfES5_S5_ZZZNS0_15binary_internal21div_floor_kernel_cudaERNS_18TensorIteratorBaseEENKUlvE1_clEvENKUlvE1_clEvEUlS5_S5_E_EEEEvS8_RKT_EUliE_EEviT1_)
        /*15b0*/ 	.word	0x00000018


	//----- nvinfo : EIATTR_FRAME_SIZE
	.align		4
.L_973:
        /*15b4*/ 	.byte	0x04, 0x11
        /*15b6*/ 	.short	(.L_975 - .L_974)
	.align		4
.L_974:
        /*15b8*/ 	.word	index@(_ZN2at6native18elementwise_kernelILi128ELi4EZNS0_15gpu_kernel_implINS0_13BinaryFunctorIN3c104HalfES5_S5_ZZZNS0_15binary_internal21div_floor_kernel_cudaERNS_18TensorIteratorBaseEENKUlvE1_clEvENKUlvE1_clEvEUlS5_S5_E_EEEEvS8_RKT_EUliE_EEviT1_)
        /*15bc*/ 	.word	0x00000000


	//----- nvinfo : EIATTR_REGCOUNT
	.align		4
.L_975:
        /*15c0*/ 	.byte	0x04, 0x2f
        /*15c2*/ 	.short	(.L_977 - .L_976)
	.align		4
.L_976:
        /*15c4*/ 	.word	index@(_ZN2at6native29vectorized_elementwise_kernelILi8ENS0_13AUnaryFunctorIN3c108BFloat16ES4_S4_ZZZNS0_15binary_internal21div_floor_kernel_cudaERNS_18TensorIteratorBaseEENKUlvE1_clEvENKUlvE2_clEvEUlS4_S4_E_EESt5arrayIPcLm2EEEEviT0_T1_)
        /*15c8*/ 	.word	0x00000004


	//----- nvinfo : EIATTR_FRAME_SIZE
	.align		4
.L_977:
        /*15cc*/ 	.byte	0x04, 0x11
        /*15ce*/ 	.short	(.L_979 - .L_978)
	.align		4
.L_978:
        /*15d0*/ 	.word	index@(_ZN2at6native29vectorized_elementwise_kernelILi8ENS0_13AUnaryFunctorIN3c108BFloat16ES4_S4_ZZZNS0_15binary_internal21div_floor_kernel_cudaERNS_18TensorIteratorBaseEENKUlvE1_clEvENKUlvE2_clEvEUlS4_S4_E_EESt5arrayIPcLm2EEEEviT0_T1_)
        /*15d4*/ 	.word	0x00000000


	//----- nvinfo : EIATTR_REGCOUNT
	.align		4
.L_979:
        /*15d8*/ 	.byte	0x04, 0x2f
        /*15da*/ 	.short	(.L_981 - .L_980)
	.align		4
.L_980:
        /*15dc*/ 	.word	index@(_ZN2at6native29vectorized_elementwise_kernelILi4ENS0_13AUnaryFunctorIN3c108BFloat16ES4_S4_ZZZNS0_15binary_internal21div_floor_kernel_cudaERNS_18TensorIteratorBaseEENKUlvE1_clEvENKUlvE2_clEvEUlS4_S4_E_EESt5arrayIPcLm2EEEEviT0_T1_)
        /*15e0*/ 	.word	0x00000020


	//----- nvinfo : EIATTR_FRAME_SIZE
	.align		4
.L_981:
        /*15e4*/ 	.byte	0x04, 0x11
        /*15e6*/ 	.short	(.L_983 - .L_982)
	.align		4
.L_982:
        /*15e8*/ 	.word	index@(_ZN2at6native29vectorized_elementwise_kernelILi4ENS0_13AUnaryFunctorIN3c108BFloat16ES4_S4_ZZZNS0_15binary_internal21div_floor_kernel_cudaERNS_18TensorIteratorBaseEENKUlvE1_clEvENKUlvE2_clEvEUlS4_S4_E_EESt5arrayIPcLm2EEEEviT0_T1_)
        /*15ec*/ 	.word	0x00000000


	//----- nvinfo : EIATTR_REGCOUNT
	.align		4
.L_983:
        /*15f0*/ 	.byte	0x04, 0x2f
        /*15f2*/ 	.short	(.L_985 - .L_984)
	.align		4
.L_984:
        /*15f4*/ 	.word	index@(_ZN2at6native29vectorized_elementwise_kernelILi2ENS0_13AUnaryFunctorIN3c108BFloat16ES4_S4_ZZZNS0_15binary_internal21div_floor_kernel_cudaERNS_18TensorIteratorBaseEENKUlvE1_clEvENKUlvE2_clEvEUlS4_S4_E_EESt5arrayIPcLm2EEEEviT0_T1_)
        /*15f8*/ 	.word	0x00000020


	//----- nvinfo : EIATTR_FRAME_SIZE
	.align		4
.L_985:
        /*15fc*/ 	.byte	0x04, 0x11
        /*15fe*/ 	.short	(.L_987 - .L_986)
	.align		4
.L_986:
        /*1600*/ 	.word	index@(_ZN2at6native29vectorized_elementwise_kernelILi2ENS0_13AUnaryFunctorIN3c108BFloat16ES4_S4_ZZZNS0_15binary_internal21div_floor_kernel_cudaERNS_18TensorIteratorBaseEENKUlvE1_clEvENKUlvE2_clEvEUlS4_S4_E_EESt5arrayIPcLm2EEEEviT0_T1_)
        /*1604*/ 	.word	0x00000000


	//----- nvinfo : EIATTR_REGCOUNT
	.align		4
.L_987:
        /*1608*/ 	.byte	0x04, 0x2f
        /*160a*/ 	.short	(.L_989 - .L_988)
	.align		4
.L_988:
        /*160c*/ 	.word	index@(_ZN2at6native27unrolled_elementwise_kernelINS0_13AUnaryFunctorIN3c108BFloat16ES4_S4_ZZZNS0_15binary_internal21div_floor_kernel_cudaERNS_18TensorIteratorBaseEENKUlvE1_clEvENKUlvE2_clEvEUlS4_S4_E_EESt5arrayIPcLm2EELi4E23TrivialOffsetCalculatorILi1EjESG_NS0_6memory15LoadWithoutCastENSH_16StoreWithoutCastEEEviT_T0_T2_T3_T4_T5_)
        /*1610*/ 	.word	0x00000016


	//----- nvinfo : EIATTR_FRAME_SIZE
	.align		4
.L_989:
        /*1614*/ 	.byte	0x04, 0x11
        /*1616*/ 	.short	(.L_991 - .L_990)
	.align		4
.L_990:
        /*1618*/ 	.word	index@(_ZN2at6native27unrolled_elementwise_kernelINS0_13AUnaryFunctorIN3c108BFloat16ES4_S4_ZZZNS0_15binary_internal21div_floor_kernel_cudaERNS_18TensorIteratorBaseEENKUlvE1_clEvENKUlvE2_clEvEUlS4_S4_E_EESt5arrayIPcLm2EELi4E23TrivialOffsetCalculatorILi1EjESG_NS0_6memory15LoadWithoutCastENSH_16StoreWithoutCastEEEviT_T0_T2_T3_T4_T5_)
        /*161c*/ 	.word	0x00000000


	//----- nvinfo : EIATTR_REGCOUNT
	.align		4
.L_991:
        /*1620*/ 	.byte	0x04, 0x2f
        /*1622*/ 	.short	(.L_993 - .L_992)
	.align		4
.L_992:
        /*1624*/ 	.word	index@(_ZN2at6native18elementwise_kernelILi128ELi4EZNS0_22gpu_kernel_impl_nocastINS0_13AUnaryFunctorIN3c108BFloat16ES5_S5_ZZZNS0_15binary_internal21div_floor_kernel_cudaERNS_18TensorIteratorBaseEENKUlvE1_clEvENKUlvE2_clEvEUlS5_S5_E_EEEEvS8_RKT_EUliE_EEviT1_)
        /*1628*/ 	.word	0x00000014


	//----- nvinfo : EIATTR_FRAME_SIZE
	.align		4
.L_993:
        /*162c*/ 	.byte	0x04, 0x11
        /*162e*/ 	.short	(.L_995 - .L_994)
	.align		4
.L_994:
        /*1630*/ 	.word	index@(_ZN2at6native18elementwise_kernelILi128ELi4EZNS0_22gpu_kernel_impl_nocastINS0_13AUnaryFunctorIN3c108BFloat16ES5_S5_ZZZNS0_15binary_internal21div_floor_kernel_cudaERNS_18TensorIteratorBaseEENKUlvE1_clEvENKUlvE2_clEvEUlS5_S5_E_EEEEvS8_RKT_EUliE_EEviT1_)
        /*1634*/ 	.word	0x00000000


	//----- nvinfo : EIATTR_REGCOUNT
	.align		4
.L_995:
        /*1638*/ 	.byte	0x04, 0x2f
        /*163a*/ 	.short	(.L_997 - .L_996)
	.align		4
.L_996:
        /*163c*/ 	.word	index@(_ZN2at6native27unrolled_elementwise_kernelINS0_13AUnaryFunctorIN3c108BFloat16ES4_S4_ZZZNS0_15binary_internal21div_floor_kernel_cudaERNS_18TensorIteratorBaseEENKUlvE1_clEvENKUlvE2_clEvEUlS4_S4_E_EESt5arrayIPcLm2EELi4E23TrivialOffsetCalculatorILi1EjESG_NS0_6memory12LoadWithCastILi1EEENSH_13StoreWithCastILi1EEEEEviT_T0_T2_T3_T4_T5_)
        /*1640*/ 	.word	0x0000001c


	//----- nvinfo : EIATTR_FRAME_SIZE
	.align		4
.L_997:
        /*1644*/ 	.byte	0x04, 0x11
        /*1646*/ 	.short	(.L_999 - .L_998)
	.align		4
.L_998:
        /*1648*/ 	.word	index@(_ZN2at6native27unrolled_elementwise_kernelINS0_13AUnaryFunctorIN3c108BFloat16ES4_S4_ZZZNS0_15binary_internal21div_floor_kernel_cudaERNS_18TensorIteratorBaseEENKUlvE1_clEvENKUlvE2_clEvEUlS4_S4_E_EESt5arrayIPcLm2EELi4E23TrivialOffsetCalculatorILi1EjESG_NS0_6memory12LoadWithCastILi1EEENSH_13StoreWithCastILi1EEEEEviT_T0_T2_T3_T4_T5_)
        /*164c*/ 	.word	0x00000000


	//----- nvinfo : EIATTR_REGCOUNT
	.align		4
.L_999:
        /*1650*/ 	.byte	0x04, 0x2f
        /*1652*/ 	.short	(.L_1001 - .L_1000)
	.align		4
.L_1000:
        /*1654*/ 	.word	index@(_ZN2at6native18elementwise_kernelILi128ELi4EZNS0_15gpu_kernel_implINS0_13AUnaryFunctorIN3c108BFloat16ES5_S5_ZZZNS0_15binary_internal21div_floor_kernel_cudaERNS_18TensorIteratorBaseEENKUlvE1_clEvENKUlvE2_clEvEUlS5_S5_E_EEEEvS8_RKT_EUliE_EEviT1_)
        /*1658*/ 	.word	0x00000018


	//----- nvinfo : EIATTR_FRAME_SIZE
	.align		4
.L_1001:
        /*165c*/ 	.byte	0x04, 0x11
        /*165e*/ 	.short	(.L_1003 - .L_1002)
	.align		4
.L_1002:
        /*1660*/ 	.word	index@(_ZN2at6native18elementwise_kernelILi128ELi4EZNS0_15gpu_kernel_implINS0_13AUnaryFunctorIN3c108BFloat16ES5_S5_ZZZNS0_15binary_internal21div_floor_kernel_cudaERNS_18TensorIteratorBaseEENKUlvE1_clEvENKUlvE2_clEvEUlS5_S5_E_EEEEvS8_RKT_EUliE_EEviT1_)
        /*1664*/ 	.word	0x00000000


	//----- nvinfo : EIATTR_REGCOUNT
	.align		4
.L_1003:
        /*1668*/ 	.byte	0x04, 0x2f
        /*166a*/ 	.short	(.L_1005 - .L_1004)
	.align		4
.L_1004:
        /*166c*/ 	.word	index@(_ZN2at6native29vectorized_elementwise_kernelILi8ENS0_13BUnaryFunctorIN3c108BFloat16ES4_S4_ZZZNS0_15binary_internal21div_floor_kernel_cudaERNS_18TensorIteratorBaseEENKUlvE1_clEvENKUlvE2_clEvEUlS4_S4_E_EESt5arrayIPcLm2EEEEviT0_T1_)
        /*1670*/ 	.word	0x00000004


	//----- nvinfo : EIATTR_FRAME_SIZE
	.align		4
.L_1005:
        /*1674*/ 	.byte	0x04, 0x11
        /*1676*/ 	.short	(.L_1007 - .L_1006)
	.align		4
.L_1006:
        /*1678*/ 	.word	index@(_ZN2at6native29vectorized_elementwise_kernelILi8ENS0_13BUnaryFunctorIN3c108BFloat16ES4_S4_ZZZNS0_15binary_internal21div_floor_kernel_cudaERNS_18TensorIteratorBaseEENKUlvE1_clEvENKUlvE2_clEvEUlS4_S4_E_EESt5arrayIPcLm2EEEEviT0_T1_)
        /*167c*/ 	.word	0x00000000


	//----- nvinfo : EIATTR_REGCOUNT
	.align		4
.L_1007:
        /*1680*/ 	.byte	0x04, 0x2f
        /*1682*/ 	.short	(.L_1009 - .L_1008)
	.align		4
.L_1008:
        /*1684*/ 	.word	index@(_ZN2at6native29vectorized_elementwise_kernelILi4ENS0_13BUnaryFunctorIN3c108BFloat16ES4_S4_ZZZNS0_15binary_internal21div_floor_kernel_cudaERNS_18TensorIteratorBaseEENKUlvE1_clEvENKUlvE2_clEvEUlS4_S4_E_EESt5arrayIPcLm2EEEEviT0_T1_)
        /*1688*/ 	.word	0x00000020


	//----- nvinfo : EIATTR_FRAME_SIZE
	.align		4
.L_1009:
        /*168c*/ 	.byte	0x04, 0x11
        /*168e*/ 	.short	(.L_1011 - .L_1010)
	.align		4
.L_1010:
        /*1690*/ 	.word	index@(_ZN2at6native29vectorized_elementwise_kernelILi4ENS0_13BUnaryFunctorIN3c108BFloat16ES4_S4_ZZZNS0_15binary_internal21div_floor_kernel_cudaERNS_18TensorIteratorBaseEENKUlvE1_clEvENKUlvE2_clEvEUlS4_S4_E_EESt5arrayIPcLm2EEEEviT0_T1_)
        /*1694*/ 	.word	0x00000000


	//----- nvinfo : EIATTR_REGCOUNT
	.align		4
.L_1011:
        /*1698*/ 	.byte	0x04, 0x2f
        /*169a*/ 	.short	(.L_1013 - .L_1012)
	.align		4
.L_1012:
        /*169c*/ 	.word	index@(_ZN2at6native29vectorized_elementwise_kernelILi2ENS0_13BUnaryFunctorIN3c108BFloat16ES4_S4_ZZZNS0_15binary_internal21div_floor_kernel_cudaERNS_18TensorIteratorBaseEENKUlvE1_clEvENKUlvE2_clEvEUlS4_S4_E_EESt5arrayIPcLm2EEEEviT0_T1_)
        /*16a0*/ 	.word	0x00000020


	//----- nvinfo : EIATTR_FRAME_SIZE
	.align		4
.L_1013:
        /*16a4*/ 	.byte	0x04, 0x11
        /*16a6*/ 	.short	(.L_1015 - .L_1014)
	.align		4
.L_1014:
        /*16a8*/ 	.word	index@(_ZN2at6native29vectorized_elementwise_kernelILi2ENS0_13BUnaryFunctorIN3c108BFloat16ES4_S4_ZZZNS0_15binary_internal21div_floor_kernel_cudaERNS_18TensorIteratorBaseEENKUlvE1_clEvENKUlvE2_clEvEUlS4_S4_E_EESt5arrayIPcLm2EEEEviT0_T1_)
        /*16ac*/ 	.word	0x00000000


	//----- nvinfo : EIATTR_REGCOUNT
	.align		4
.L_1015:
        /*16b0*/ 	.byte	0x04, 0x2f
        /*16b2*/ 	.short	(.L_1017 - .L_1016)
	.align		4
.L_1016:
        /*16b4*/ 	.word	index@(_ZN2at6native27unrolled_elementwise_kernelINS0_13BUnaryFunctorIN3c108BFloat16ES4_S4_ZZZNS0_15binary_internal21div_floor_kernel_cudaERNS_18TensorIteratorBaseEENKUlvE1_clEvENKUlvE2_clEvEUlS4_S4_E_EESt5arrayIPcLm2EELi4E23TrivialOffsetCalculatorILi1EjESG_NS0_6memory15LoadWithoutCastENSH_16StoreWithoutCastEEEviT_T0_T2_T3_T4_T5_)
        /*16b8*/ 	.word	0x00000016


	//----- nvinfo : EIATTR_FRAME_SIZE
	.align		4
.L_1017:
        /*16bc*/ 	.byte	0x04, 0x11
        /*16be*/ 	.short	(.L_1019 - .L_1018)
	.align		4
.L_1018:
        /*16c0*/ 	.word	index@(_ZN2at6native27unrolled_elementwise_kernelINS0_13BUnaryFunctorIN3c108BFloat16ES4_S4_ZZZNS0_15binary_internal21div_floor_kernel_cudaERNS_18TensorIteratorBaseEENKUlvE1_clEvENKUlvE2_clEvEUlS4_S4_E_EESt5arrayIPcLm2EELi4E23TrivialOffsetCalculatorILi1EjESG_NS0_6memory15LoadWithoutCastENSH_16StoreWithoutCastEEEviT_T0_T2_T3_T4_T5_)
        /*16c4*/ 	.word	0x00000000


	//----- nvinfo : EIATTR_REGCOUNT
	.align		4
.L_1019:
        /*16c8*/ 	.byte	0x04, 0x2f
        /*16ca*/ 	.short	(.L_1021 - .L_1020)
	.align		4
.L_1020:
        /*16cc*/ 	.word	index@(_ZN2at6native18elementwise_kernelILi128ELi4EZNS0_22gpu_kernel_impl_nocastINS0_13BUnaryFunctorIN3c108BFloat16ES5_S5_ZZZNS0_15binary_internal21div_floor_kernel_cudaERNS_18TensorIteratorBaseEENKUlvE1_clEvENKUlvE2_clEvEUlS5_S5_E_EEEEvS8_RKT_EUliE_EEviT1_)
        /*16d0*/ 	.word	0x00000014


	//----- nvinfo : EIATTR_FRAME_SIZE
	.align		4
.L_1021:
        /*16d4*/ 	.byte	0x04, 0x11
        /*16d6*/ 	.short	(.L_1023 - .L_1022)
	.align		4
.L_1022:
        /*16d8*/ 	.word	index@(_ZN2at6native18elementwise_kernelILi128ELi4EZNS0_22gpu_kernel_impl_nocastINS0_13BUnaryFunctorIN3c108BFloat16ES5_S5_ZZZNS0_15binary_internal21div_floor_kernel_cudaERNS_18TensorIteratorBaseEENKUlvE1_clEvENKUlvE2_clEvEUlS5_S5_E_EEEEvS8_RKT_EUliE_EEviT1_)
        /*16dc*/ 	.word	0x00000000


	//----- nvinfo : EIATTR_REGCOUNT
	.align		4
.L_1023:
        /*16e0*/ 	.byte	0x04, 0x2f
        /*16e2*/ 	.short	(.L_1025 - .L_1024)
	.align		4
.L_1024:
        /*16e4*/ 	.word	index@(_ZN2at6native27unrolled_elementwise_kernelINS0_13BUnaryFunctorIN3c108BFloat16ES4_S4_ZZZNS0_15binary_internal21div_floor_kernel_cudaERNS_18TensorIteratorBaseEENKUlvE1_clEvENKUlvE2_clEvEUlS4_S4_E_EESt5arrayIPcLm2EELi4E23TrivialOffsetCalculatorILi1EjESG_NS0_6memory12LoadWithCastILi1EEENSH_13StoreWithCastILi1EEEEEviT_T0_T2_T3_T4_T5_)
        /*16e8*/ 	.word	0x0000001c


	//----- nvinfo : EIATTR_FRAME_SIZE
	.align		4
.L_1025:
        /*16ec*/ 	.byte	0x04, 0x11
        /*16ee*/ 	.short	(.L_1027 - .L_1026)
	.align		4
.L_1026:
        /*16f0*/ 	.word	index@(_ZN2at6native27unrolled_elementwise_kernelINS0_13BUnaryFunctorIN3c108BFloat16ES4_S4_ZZZNS0_15binary_internal21div_floor_kernel_cudaERNS_18TensorIteratorBaseEENKUlvE1_clEvENKUlvE2_clEvEUlS4_S4_E_EESt5arrayIPcLm2EELi4E23TrivialOffsetCalculatorILi1EjESG_NS0_6memory12LoadWithCastILi1EEENSH_13StoreWithCastILi1EEEEEviT_T0_T2_T3_T4_T5_)
        /*16f4*/ 	.word	0x00000000


	//----- nvinfo : EIATTR_REGCOUNT
	.align		4
.L_1027:
        /*16f8*/ 	.byte	0x04, 0x2f
        /*16fa*/ 	.short	(.L_1029 - .L_1028)
	.align		4
.L_1028:
        /*16fc*/ 	.word	index@(_ZN2at6native18elementwise_kernelILi128ELi4EZNS0_15gpu_kernel_implINS0_13BUnaryFunctorIN3c108BFloat16ES5_S5_ZZZNS0_15binary_internal21div_floor_kernel_cudaERNS_18TensorIteratorBaseEENKUlvE1_clEvENKUlvE2_clEvEUlS5_S5_E_EEEEvS8_RKT_EUliE_EEviT1_)
        /*1700*/ 	.word	0x00000018


	//----- nvinfo : EIATTR_FRAME_SIZE
	.align		4
.L_1029:
        /*1704*/ 	.byte	0x04, 0x11
        /*1706*/ 	.short	(.L_1031 - .L_1030)
	.align		4
.L_1030:
        /*1708*/ 	.word	index@(_ZN2at6native18elementwise_kernelILi128ELi4EZNS0_15gpu_kernel_implINS0_13BUnaryFunctorIN3c108BFloat16ES5_S5_ZZZNS0_15binary_internal21div_floor_kernel_cudaERNS_18TensorIteratorBaseEENKUlvE1_clEvENKUlvE2_clEvEUlS5_S5_E_EEEEvS8_RKT_EUliE_EEviT1_)
        /*170c*/ 	.word	0x00000000


	//----- nvinfo : EIATTR_REGCOUNT
	.align		4
.L_1031:
        /*1710*/ 	.byte	0x04, 0x2f
        /*1712*/ 	.short	(.L_1033 - .L_1032)
	.align		4
.L_1032:
        /*1714*/ 	.word	index@(_ZN2at6native29vectorized_elementwise_kernelILi8ENS0_13BinaryFunctorIN3c108BFloat16ES4_S4_ZZZNS0_15binary_internal21div_floor_kernel_cudaERNS_18TensorIteratorBaseEENKUlvE1_clEvENKUlvE2_clEvEUlS4_S4_E_EESt5arrayIPcLm3EEEEviT0_T1_)
        /*1718*/ 	.word	0x00000004


	//----- nvinfo : EIATTR_FRAME_SIZE
	.align		4
.L_1033:
        /*171c*/ 	.byte	0x04, 0x11
        /*171e*/ 	.short	(.L_1035 - .L_1034)
	.align		4
.L_1034:
        /*1720*/ 	.word	index@(_ZN2at6native29vectorized_elementwise_kernelILi8ENS0_13BinaryFunctorIN3c108BFloat16ES4_S4_ZZZNS0_15binary_internal21div_floor_kernel_cudaERNS_18TensorIteratorBaseEENKUlvE1_clEvENKUlvE2_clEvEUlS4_S4_E_EESt5arrayIPcLm3EEEEviT0_T1_)
        /*1724*/ 	.word	0x00000000


	//----- nvinfo : EIATTR_REGCOUNT
	.align		4
.L_1035:
        /*1728*/ 	.byte	0x04, 0x2f
        /*172a*/ 	.short	(.L_1037 - .L_1036)
	.align		4
.L_1036:
        /*172c*/ 	.word	index@(_ZN2at6native29vectorized_elementwise_kernelILi4ENS0_13BinaryFunctorIN3c108BFloat16ES4_S4_ZZZNS0_15binary_internal21div_floor_kernel_cudaERNS_18TensorIteratorBaseEENKUlvE1_clEvENKUlvE2_clEvEUlS4_S4_E_EESt5arrayIPcLm3EEEEviT0_T1_)
        /*1730*/ 	.word	0x00000020


	//----- nvinfo : EIATTR_FRAME_SIZE
	.align		4
.L_1037:
        /*1734*/ 	.byte	0x04, 0x11
        /*1736*/ 	.short	(.L_1039 - .L_1038)
	.align		4
.L_1038:
        /*1738*/ 	.word	index@(_ZN2at6native29vectorized_elementwise_kernelILi4ENS0_13BinaryFunctorIN3c108BFloat16ES4_S4_ZZZNS0_15binary_internal21div_floor_kernel_cudaERNS_18TensorIteratorBaseEENKUlvE1_clEvENKUlvE2_clEvEUlS4_S4_E_EESt5arrayIPcLm3EEEEviT0_T1_)
        /*173c*/ 	.word	0x00000000


	//----- nvinfo : EIATTR_REGCOUNT
	.align		4
.L_1039:
        /*1740*/ 	.byte	0x04, 0x2f
        /*1742*/ 	.short	(.L_1041 - .L_1040)
	.align		4
.L_1040:
        /*1744*/ 	.word	index@(_ZN2at6native29vectorized_elementwise_kernelILi2ENS0_13BinaryFunctorIN3c108BFloat16ES4_S4_ZZZNS0_15binary_internal21div_floor_kernel_cudaERNS_18TensorIteratorBaseEENKUlvE1_clEvENKUlvE2_clEvEUlS4_S4_E_EESt5arrayIPcLm3EEEEviT0_T1_)
        /*1748*/ 	.word	0x00000020


	//----- nvinfo : EIATTR_FRAME_SIZE
	.align		4
.L_1041:
        /*174c*/ 	.byte	0x04, 0x11
        /*174e*/ 	.short	(.L_1043 - .L_1042)
	.align		4
.L_1042:
        /*1750*/ 	.word	index@(_ZN2at6native29vectorized_elementwise_kernelILi2ENS0_13BinaryFunctorIN3c108BFloat16ES4_S4_ZZZNS0_15binary_internal21div_floor_kernel_cudaERNS_18TensorIteratorBaseEENKUlvE1_clEvENKUlvE2_clEvEUlS4_S4_E_EESt5arrayIPcLm3EEEEviT0_T1_)
        /*1754*/ 	.word	0x00000000


	//----- nvinfo : EIATTR_REGCOUNT
	.align		4
.L_1043:
        /*1758*/ 	.byte	0x04, 0x2f
        /*175a*/ 	.short	(.L_1045 - .L_1044)
	.align		4
.L_1044:
        /*175c*/ 	.word	index@(_ZN2at6native27unrolled_elementwise_kernelINS0_13BinaryFunctorIN3c108BFloat16ES4_S4_ZZZNS0_15binary_internal21div_floor_kernel_cudaERNS_18TensorIteratorBaseEENKUlvE1_clEvENKUlvE2_clEvEUlS4_S4_E_EESt5arrayIPcLm3EELi4E23TrivialOffsetCalculatorILi2EjESF_ILi1EjENS0_6memory15LoadWithoutCastENSI_16StoreWithoutCastEEEviT_T0_T2_T3_T4_T5_)
        /*1760*/ 	.word	0x0000001e


	//----- nvinfo : EIATTR_FRAME_SIZE
	.align		4
.L_1045:
        /*1764*/ 	.byte	0x04, 0x11
        /*1766*/ 	.short	(.L_1047 - .L_1046)
	.align		4
.L_1046:
        /*1768*/ 	.word	index@(_ZN2at6native27unrolled_elementwise_kernelINS0_13BinaryFunctorIN3c108BFloat16ES4_S4_ZZZNS0_15binary_internal21div_floor_kernel_cudaERNS_18TensorIteratorBaseEENKUlvE1_clEvENKUlvE2_clEvEUlS4_S4_E_EESt5arrayIPcLm3EELi4E23TrivialOffsetCalculatorILi2EjESF_ILi1EjENS0_6memory15LoadWithoutCastENSI_16StoreWithoutCastEEEviT_T0_T2_T3_T4_T5_)
        /*176c*/ 	.word	0x00000000


	//----- nvinfo : EIATTR_REGCOUNT
	.align		4
.L_1047:
        /*1770*/ 	.byte	0x04, 0x2f
        /*1772*/ 	.short	(.L_1049 - .L_1048)
	.align		4
.L_1048:
        /*1774*/ 	.word	index@(_ZN2at6native18elementwise_kernelILi128ELi4EZNS0_22gpu_kernel_impl_nocastINS0_13BinaryFunctorIN3c108BFloat16ES5_S5_ZZZNS0_15binary_internal21div_floor_kernel_cudaERNS_18TensorIteratorBaseEENKUlvE1_clEvENKUlvE2_clEvEUlS5_S5_E_EEEEvS8_RKT_EUliE_EEviT1_)
        /*1778*/ 	.word	0x00000014


	//----- nvinfo : EIATTR_FRAME_SIZE
	.align		4
.L_1049:
        /*177c*/ 	.byte	0x04, 0x11
        /*177e*/ 	.short	(.L_1051 - .L_1050)
	.align		4
.L_1050:
        /*1780*/ 	.word	index@(_ZN2at6native18elementwise_kernelILi128ELi4EZNS0_22gpu_kernel_impl_nocastINS0_13BinaryFunctorIN3c108BFloat16ES5_S5_ZZZNS0_15binary_internal21div_floor_kernel_cudaERNS_18TensorIteratorBaseEENKUlvE1_clEvENKUlvE2_clEvEUlS5_S5_E_EEEEvS8_RKT_EUliE_EEviT1_)
        /*1784*/ 	.word	0x00000000


	//----- nvinfo : EIATTR_REGCOUNT
	.align		4
.L_1051:
        /*1788*/ 	.byte	0x04, 0x2f
        /*178a*/ 	.short	(.L_1053 - .L_1052)
	.align		4
.L_1052:
        /*178c*/ 	.word	index@(_ZN2at6native27unrolled_elementwise_kernelINS0_13BinaryFunctorIN3c108BFloat16ES4_S4_ZZZNS0_15binary_internal21div_floor_kernel_cudaERNS_18TensorIteratorBaseEENKUlvE1_clEvENKUlvE2_clEvEUlS4_S4_E_EESt5arrayIPcLm3EELi4E23TrivialOffsetCalculatorILi2EjESF_ILi1EjENS0_6memory12LoadWithCastILi2EEENSI_13StoreWithCastILi1EEEEEviT_T0_T2_T3_T4_T5_)
        /*1790*/ 	.word	0x0000001e


	//----- nvinfo : EIATTR_FRAME_SIZE
	.align		4
.L_1053:
        /*1794*/ 	.byte	0x04, 0x11
        /*1796*/ 	.short	(.L_1055 - .L_1054)
	.align		4
.L_1054:
        /*1798*/ 	.word	index@(_ZN2at6native27unrolled_elementwise_kernelINS0_13BinaryFunctorIN3c108BFloat16ES4_S4_ZZZNS0_15binary_internal21div_floor_kernel_cudaERNS_18TensorIteratorBaseEENKUlvE1_clEvENKUlvE2_clEvEUlS4_S4_E_EESt5arrayIPcLm3EELi4E23TrivialOffsetCalculatorILi2EjESF_ILi1EjENS0_6memory12LoadWithCastILi2EEENSI_13StoreWithCastILi1EEEEEviT_T0_T2_T3_T4_T5_)
        /*179c*/ 	.word	0x00000000


	//----- nvinfo : EIATTR_REGCOUNT
	.align		4
.L_1055:
        /*17a0*/ 	.byte	0x04, 0x2f
        /*17a2*/ 	.short	(.L_1057 - .L_1056)
	.align		4
.L_1056:
        /*17a4*/ 	.word	index@(_ZN2at6native18elementwise_kernelILi128ELi4EZNS0_15gpu_kernel_implINS0_13BinaryFunctorIN3c108BFloat16ES5_S5_ZZZNS0_15binary_internal21div_floor_kernel_cudaERNS_18TensorIteratorBaseEENKUlvE1_clEvENKUlvE2_clEvEUlS5_S5_E_EEEEvS8_RKT_EUliE_EEviT1_)
        /*17a8*/ 	.word	0x00000018


	//----- nvinfo : EIATTR_FRAME_SIZE
	.align		4
.L_1057:
        /*17ac*/ 	.byte	0x04, 0x11
        /*17ae*/ 	.short	(.L_1059 - .L_1058)
	.align		4
.L_1058:
        /*17b0*/ 	.word	index@(_ZN2at6native18elementwise_kernelILi128ELi4EZNS0_15gpu_kernel_implINS0_13BinaryFunctorIN3c108BFloat16ES5_S5_ZZZNS0_15binary_internal21div_floor_kernel_cudaERNS_18TensorIteratorBaseEENKUlvE1_clEvENKUlvE2_clEvEUlS5_S5_E_EEEEvS8_RKT_EUliE_EEviT1_)
        /*17b4*/ 	.word	0x00000000


	//----- nvinfo : EIATTR_MIN_STACK_SIZE
	.align		4
.L_1059:
        /*17b8*/ 	.byte	0x04, 0x12
        /*17ba*/ 	.short	(.L_1061 - .L_1060)
	.align		4
.L_1060:
        /*17bc*/ 	.word	index@(_ZN2at6native18elementwise_kernelILi128ELi4EZNS0_15gpu_kernel_implINS0_13BinaryFunctorIN3c108BFloat16ES5_S5_ZZZNS0_15binary_internal21div_floor_kernel_cudaERNS_18TensorIteratorBaseEENKUlvE1_clEvENKUlvE2_clEvEUlS5_S5_E_EEEEvS8_RKT_EUliE_EEviT1_)
        /*17c0*/ 	.word	0x00000000


	//----- nvinfo : EIATTR_MIN_STACK_SIZE
	.align		4
.L_1061:
        /*17c4*/ 	.byte	0x04, 0x12
        /*17c6*/ 	.short	(.L_1063 - .L_1062)
	.align		4
.L_1062:
        /*17c8*/ 	.word	index@(_ZN2at6native27unrolled_elementwise_kernelINS0_13BinaryFunctorIN3c108BFloat16ES4_S4_ZZZNS0_15binary_internal21div_floor_kernel_cudaERNS_18TensorIteratorBaseEENKUlvE1_clEvENKUlvE2_clEvEUlS4_S4_E_EESt5arrayIPcLm3EELi4E23TrivialOffsetCalculatorILi2EjESF_ILi1EjENS0_6memory12LoadWithCastILi2EEENSI_13StoreWithCastILi1EEEEEviT_T0_T2_T3_T4_T5_)
        /*17cc*/ 	.word	0x00000000


	//----- nvinfo : EIATTR_MIN_STACK_SIZE
	.align		4
.L_1063:
        /*17d0*/ 	.byte	0x04, 0x12
        /*17d2*/ 	.short	(.L_1065 - .L_1064)
	.align		4
.L_1064:
        /*17d4*/ 	.word	index@(_ZN2at6native18elementwise_kernelILi128ELi4EZNS0_22gpu_kernel_impl_nocastINS0_13BinaryFunctorIN3c108BFloat16ES5_S5_ZZZNS0_15binary_internal21div_floor_kernel_cudaERNS_18TensorIteratorBaseEENKUlvE1_clEvENKUlvE2_clEvEUlS5_S5_E_EEEEvS8_RKT_EUliE_EEviT1_)
        /*17d8*/ 	.word	0x00000000


	//----- nvinfo : EIATTR_MIN_STACK_SIZE
	.align		4
.L_1065:
        /*17dc*/ 	.byte	0x04, 0x12
        /*17de*/ 	.short	(.L_1067 - .L_1066)
	.align		4
.L_1066:
        /*17e0*/ 	.word	index@(_ZN2at6native27unrolled_elementwise_kernelINS0_13BinaryFunctorIN3c108BFloat16ES4_S4_ZZZNS0_15binary_internal21div_floor_kernel_cudaERNS_18TensorIteratorBaseEENKUlvE1_clEvENKUlvE2_clEvEUlS4_S4_E_EESt5arrayIPcLm3EELi4E23TrivialOffsetCalculatorILi2EjESF_ILi1EjENS0_6memory15LoadWithoutCastENSI_16StoreWithoutCastEEEviT_T0_T2_T3_T4_T5_)
        /*17e4*/ 	.word	0x00000000


	//----- nvinfo : EIATTR_MIN_STACK_SIZE
	.align		4
.L_1067:
        /*17e8*/ 	.byte	0x04, 0x12
        /*17ea*/ 	.short	(.L_1069 - .L_1068)
	.align		4
.L_1068:
        /*17ec*/ 	.word	index@(_ZN2at6native29vectorized_elementwise_kernelILi2ENS0_13BinaryFunctorIN3c108BFloat16ES4_S4_ZZZNS0_15binary_internal21div_floor_kernel_cudaERNS_18TensorIteratorBaseEENKUlvE1_clEvENKUlvE2_clEvEUlS4_S4_E_EESt5arrayIPcLm3EEEEviT0_T1_)
        /*17f0*/ 	.word	0x00000000


	//----- nvinfo : EIATTR_MIN_STACK_SIZE
	.align		4
.L_1069:
        /*17f4*/ 	.byte	0x04, 0x12
        /*17f6*/ 	.short	(.L_1071 - .L_1070)
	.align		4
.L_1070:
        /*17f8*/ 	.word	index@(_ZN2at6native29vectorized_elementwise_kernelILi4ENS0_13BinaryFunctorIN3c108BFloat16ES4_S4_ZZZNS0_15binary_internal21div_floor_kernel_cudaERNS_18TensorIteratorBaseEENKUlvE1_clEvENKUlvE2_clEvEUlS4_S4_E_EESt5arrayIPcLm3EEEEviT0_T1_)
        /*17fc*/ 	.word	0x00000000


	//----- nvinfo : EIATTR_MIN_STACK_SIZE
	.align		4
.L_1071:
        /*1800*/ 	.byte	0x04, 0x12
        /*1802*/ 	.short	(.L_1073 - .L_1072)
	.align		4
.L_1072:
        /*1804*/ 	.word	index@(_ZN2at6native29vectorized_elementwise_kernelILi8ENS0_13BinaryFunctorIN3c108BFloat16ES4_S4_ZZZNS0_15binary_internal21div_floor_kernel_cudaERNS_18TensorIteratorBaseEENKUlvE1_clEvENKUlvE2_clEvEUlS4_S4_E_EESt5arrayIPcLm3EEEEviT0_T1_)
        /*1808*/ 	.word	0x00000000


	//----- nvinfo : EIATTR_MIN_STACK_SIZE
	.align		4
.L_1073:
        /*180c*/ 	.byte	0x04, 0x12
        /*180e*/ 	.short	(.L_1075 - .L_1074)
	.align		4
.L_1074:
        /*1810*/ 	.word	index@(_ZN2at6native18elementwise_kernelILi128ELi4EZNS0_15gpu_kernel_implINS0_13BUnaryFunctorIN3c108BFloat16ES5_S5_ZZZNS0_15binary_internal21div_floor_kernel_cudaERNS_18TensorIteratorBaseEENKUlvE1_clEvENKUlvE2_clEvEUlS5_S5_E_EEEEvS8_RKT_EUliE_EEviT1_)
        /*1814*/ 	.word	0x00000000


	//----- nvinfo : EIATTR_MIN_STACK_SIZE
	.align		4
.L_1075:
        /*1818*/ 	.byte	0x04, 0x12
        /*181a*/ 	.short	(.L_1077 - .L_1076)
	.align		4
.L_1076:
        /*181c*/ 	.word	index@(_ZN2at6native27unrolled_elementwise_kernelINS0_13BUnaryFunctorIN3c108BFloat16ES4_S4_ZZZNS0_15binary_internal21div_floor_kernel_cudaERNS_18TensorIteratorBaseEENKUlvE1_clEvENKUlvE2_clEvEUlS4_S4_E_EESt5arrayIPcLm2EELi4E23TrivialOffsetCalculatorILi1EjESG_NS0_6memory12LoadWithCastILi1EEENSH_13StoreWithCastILi1EEEEEviT_T0_T2_T3_T4_T5_)
        /*1820*/ 	.word	0x00000000


	//----- nvinfo : EIATTR_MIN_STACK_SIZE
	.align		4
.L_1077:
        /*1824*/ 	.byte	0x04, 0x12
        /*1826*/ 	.short	(.L_1079 - .L_1078)
	.align		4
.L_1078:
        /*1828*/ 	.word	index@(_ZN2at6native18elementwise_kernelILi128ELi4EZNS0_22gpu_kernel_impl_nocastINS0_13BUnaryFunctorIN3c108BFloat16ES5_S5_ZZZNS0_15binary_internal21div_floor_kernel_cudaERNS_18TensorIteratorBaseEENKUlvE1_clEvENKUlvE2_clEvEUlS5_S5_E_EEEEvS8_RKT_EUliE_EEviT1_)
        /*182c*/ 	.word	0x00000000


	//----- nvinfo : EIATTR_MIN_STACK_SIZE
	.align		4
.L_1079:
        /*1830*/ 	.byte	0x04, 0x12
        /*1832*/ 	.short	(.L_1081 - .L_1080)
	.align		4
.L_1080:
        /*1834*/ 	.word	index@(_ZN2at6native27unrolled_elementwise_kernelINS0_13BUnaryFunctorIN3c108BFloat16ES4_S4_ZZZNS0_15binary_internal21div_floor_kernel_cudaERNS_18TensorIteratorBaseEENKUlvE1_clEvENKUlvE2_clEvEUlS4_S4_E_EESt5arrayIPcLm2EELi4E23TrivialOffsetCalculatorILi1EjESG_NS0_6memory15LoadWithoutCastENSH_16StoreWithoutCastEEEviT_T0_T2_T3_T4_T5_)
        /*1838*/ 	.word	0x00000000


	//----- nvinfo : EIATTR_MIN_STACK_SIZE
	.align		4
.L_1081:
        /*183c*/ 	.byte	0x04, 0x12
        /*183e*/ 	.short	(.L_1083 - .L_1082)
	.align		4
.L_1082:
        /*1840*/ 	.word	index@(_ZN2at6native29vectorized_elementwise_kernelILi2ENS0_13BUnaryFunctorIN3c108BFloat16ES4_S4_ZZZNS0_15binary_internal21div_floor_kernel_cudaERNS_18TensorIteratorBaseEENKUlvE1_clEvENKUlvE2_clEvEUlS4_S4_E_EESt5arrayIPcLm2EEEEviT0_T1_)
        /*1844*/ 	.word	0x00000000


	//----- nvinfo : EIATTR_MIN_STACK_SIZE
	.align		4
.L_1083:
        /*1848*/ 	.byte	0x04, 0x12
        /*184a*/ 	.short	(.L_1085 - .L_1084)
	.align		4
.L_1084:
        /*184c*/ 	.word	index@(_ZN2at6native29vectorized_elementwise_kernelILi4ENS0_13BUnaryFunctorIN3c108BFloat16ES4_S4_ZZZNS0_15binary_internal21div_floor_kernel_cudaERNS_18TensorIteratorBaseEENKUlvE1_clEvENKUlvE2_clEvEUlS4_S4_E_EESt5arrayIPcLm2EEEEviT0_T1_)
        /*1850*/ 	.word	0x00000000


	//----- nvinfo : EIATTR_MIN_STACK_SIZE
	.align		4
.L_1085:
        /*1854*/ 	.byte	0x04, 0x12
        /*1856*/ 	.short	(.L_1087 - .L_1086)
	.align		4
.L_1086:
        /*1858*/ 	.word	index@(_ZN2at6native29vectorized_elementwise_kernelILi8ENS0_13BUnaryFunctorIN3c108BFloat16ES4_S4_ZZZNS0_15binary_internal21div_floor_kernel_cudaERNS_18TensorIteratorBaseEENKUlvE1_clEvENKUlvE2_clEvEUlS4_S4_E_EESt5arrayIPcLm2EEEEviT0_T1_)
        /*185c*/ 	.word	0x00000000


	//----- nvinfo : EIATTR_MIN_STACK_SIZE
	.align		4
.L_1087:
        /*1860*/ 	.byte	0x04, 0x12
        /*1862*/ 	.short	(.L_1089 - .L_1088)
	.align		4
.L_1088:
        /*1864*/ 	.word	index@(_ZN2at6native18elementwise_kernelILi128ELi4EZNS0_15gpu_kernel_implINS0_13AUnaryFunctorIN3c108BFloat16ES5_S5_ZZZNS0_15binary_internal21div_floor_kernel_cudaERNS_18TensorIteratorBaseEENKUlvE1_clEvENKUlvE2_clEvEUlS5_S5_E_EEEEvS8_RKT_EUliE_EEviT1_)
        /*1868*/ 	.word	0x00000000


	//----- nvinfo : EIATTR_MIN_STACK_SIZE
	.align		4
.L_1089:
        /*186c*/ 	.byte	0x04, 0x12
        /*186e*/ 	.short	(.L_1091 - .L_1090)
	.align		4
.L_1090:
        /*1870*/ 	.word	index@(_ZN2at6native27unrolled_elementwise_kernelINS0_13AUnaryFunctorIN3c108BFloat16ES4_S4_ZZZNS0_15binary_internal21div_floor_kernel_cudaERNS_18TensorIteratorBaseEENKUlvE1_clEvENKUlvE2_clEvEUlS4_S4_E_EESt5arrayIPcLm2EELi4E23TrivialOffsetCalculatorILi1EjESG_NS0_6memory12LoadWithCastILi1EEENSH_13StoreWithCastILi1EEEEEviT_T0_T2_T3_T4_T5_)
        /*1874*/ 	.word	0x00000000


	//----- nvinfo : EIATTR_MIN_STACK_SIZE
	.align		4
.L_1091:
        /*1878*/ 	.byte	0x04, 0x12
        /*187a*/ 	.short	(.L_1093 - .L_1092)
	.align		4
.L_1092:
        /*187c*/ 	.word	index@(_ZN2at6native18elementwise_kernelILi128ELi4EZNS0_22gpu_kernel_impl_nocastINS0_13AUnaryFunctorIN3c108BFloat16ES5_S5_ZZZNS0_15binary_internal21div_floor_kernel_cudaERNS_18TensorIteratorBaseEENKUlvE1_clEvENKUlvE2_clEvEUlS5_S5_E_EEEEvS8_RKT_EUliE_EEviT1_)
        /*1880*/ 	.word	0x00000000


	//----- nvinfo : EIATTR_MIN_STACK_SIZE
	.align		4
.L_1093:
        /*1884*/ 	.byte	0x04, 0x12
        /*1886*/ 	.short	(.L_1095 - .L_1094)
	.align		4
.L_1094:
        /*1888*/ 	.word	index@(_ZN2at6native27unrolled_elementwise_kernelINS0_13AUnaryFunctorIN3c108BFloat16ES4_S4_ZZZNS0_15binary_internal21div_floor_kernel_cudaERNS_18TensorIteratorBaseEENKUlvE1_clEvENKUlvE2_clEvEUlS4_S4_E_EESt5arrayIPcLm2EELi4E23TrivialOffsetCalculatorILi1EjESG_NS0_6memory15LoadWithoutCastENSH_16StoreWithoutCastEEEviT_T0_T2_T3_T4_T5_)
        /*188c*/ 	.word	0x00000000


	//----- nvinfo : EIATTR_MIN_STACK_SIZE
	.align		4
.L_1095:
        /*1890*/ 	.byte	0x04, 0x12
        /*1892*/ 	.short	(.L_1097 - .L_1096)
	.align		4
.L_1096:
        /*1894*/ 	.word	index@(_ZN2at6native29vectorized_elementwise_kernelILi2ENS0_13AUnaryFunctorIN3c108BFloat16ES4_S4_ZZZNS0_15binary_internal21div_floor_kernel_cudaERNS_18TensorIteratorBaseEENKUlvE1_clEvENKUlvE2_clEvEUlS4_S4_E_EESt5arrayIPcLm2EEEEviT0_T1_)
        /*1898*/ 	.word	0x00000000


	//----- nvinfo : EIATTR_MIN_STACK_SIZE
	.align		4
.L_1097:
        /*189c*/ 	.byte	0x04, 0x12
        /*189e*/ 	.short	(.L_1099 - .L_1098)
	.align		4
.L_1098:
        /*18a0*/ 	.word	index@(_ZN2at6native29vectorized_elementwise_kernelILi4ENS0_13AUnaryFunctorIN3c108BFloat16ES4_S4_ZZZNS0_15binary_internal21div_floor_kernel_cudaERNS_18TensorIteratorBaseEENKUlvE1_clEvENKUlvE2_clEvEUlS4_S4_E_EESt5arrayIPcLm2EEEEviT0_T1_)
        /*18a4*/ 	.word	0x00000000


	//----- nvinfo : EIATTR_MIN_STACK_SIZE
	.align		4
.L_1099:
        /*18a8*/ 	.byte	0x04, 0x12
        /*18aa*/ 	.short	(.L_1101 - .L_1100)
	.align		4
.L_1100:
        /*18ac*/ 	.word	index@(_ZN2at6native29vectorized_elementwise_kernelILi8ENS0_13AUnaryFunctorIN3c108BFloat16ES4_S4_ZZZNS0_15binary_internal21div_floor_kernel_cudaERNS_18TensorIteratorBaseEENKUlvE1_clEvENKUlvE2_clEvEUlS4_S4_E_EESt5arrayIPcLm2EEEEviT0_T1_)
        /*18b0*/ 	.word	0x00000000


	//----- nvinfo : EIATTR_MIN_STACK_SIZE
	.align		4
.L_1101:
        /*18b4*/ 	.byte	0x04, 0x12
        /*18b6*/ 	.short	(.L_1103 - .L_1102)
	.align		4
.L_1102:
        /*18b8*/ 	.word	index@(_ZN2at6native18elementwise_kernelILi128ELi4EZNS0_15gpu_kernel_implINS0_13BinaryFunctorIN3c104HalfES5_S5_ZZZNS0_15binary_internal21div_floor_kernel_cudaERNS_18TensorIteratorBaseEENKUlvE1_clEvENKUlvE1_clEvEUlS5_S5_E_EEEEvS8_RKT_EUliE_EEviT1_)
        /*18bc*/ 	.word	0x00000000


	//----- nvinfo : EIATTR_MIN_STACK_SIZE
	.align		4
.L_1103:
        /*18c0*/ 	.byte	0x04, 0x12
        /*18c2*/ 	.short	(.L_1105 - .L_1104)
	.align		4
.L_1104:
        /*18c4*/ 	.word	index@(_ZN2at6native27unrolled_elementwise_kernelINS0_13BinaryFunctorIN3c104HalfES4_S4_ZZZNS0_15binary_internal21div_floor_kernel_cudaERNS_18TensorIteratorBaseEENKUlvE1_clEvENKUlvE1_clEvEUlS4_S4_E_EESt5arrayIPcLm3EELi4E23TrivialOffsetCalculatorILi2EjESF_ILi1EjENS0_6memory12LoadWithCastILi2EEENSI_13StoreWithCastILi1EEEEEviT_T0_T2_T3_T4_T5_)
        /*18c8*/ 	.word	0x00000000


	//----- nvinfo : EIATTR_MIN_STACK_SIZE
	.align		4
.L_1105:
        /*18cc*/ 	.byte	0x04, 0x12
        /*18ce*/ 	.short	(.L_1107 - .L_1106)
	.align		4
.L_1106:
        /*18d0*/ 	.word	index@(_ZN2at6native18elementwise_kernelILi128ELi4EZNS0_22gpu_kernel_impl_nocastINS0_13BinaryFunctorIN3c104HalfES5_S5_ZZZNS0_15binary_internal21div_floor_kernel_cudaERNS_18TensorIteratorBaseEENKUlvE1_clEvENKUlvE1_clEvEUlS5_S5_E_EEEEvS8_RKT_EUliE_EEviT1_)
        /*18d4*/ 	.word	0x00000000


	//----- nvinfo : EIATTR_MIN_STACK_SIZE
	.align		4
.L_1107:
        /*18d8*/ 	.byte	0x04, 0x12
        /*18da*/ 	.short	(.L_1109 - .L_1108)
	.align		4
.L_1108:
        /*18dc*/ 	.word	index@(_ZN2at6native27unrolled_elementwise_kernelINS0_13BinaryFunctorIN3c104HalfES4_S4_ZZZNS0_15binary_internal21div_floor_kernel_cudaERNS_18TensorIteratorBaseEENKUlvE1_clEvENKUlvE1_clEvEUlS4_S4_E_EESt5arrayIPcLm3EELi4E23TrivialOffsetCalculatorILi2EjESF_ILi1EjENS0_6memory15LoadWithoutCastENSI_16StoreWithoutCastEEEviT_T0_T2_T3_T4_T5_)
        /*18e0*/ 	.word	0x00000000


	//----- nvinfo : EIATTR_MIN_STACK_SIZE
	.align		4
.L_1109:
        /*18e4*/ 	.byte	0x04, 0x12
        /*18e6*/ 	.short	(.L_1111 - .L_1110)
	.align		4
.L_1110:
        /*18e8*/ 	.word	index@(_ZN2at6native29vectorized_elementwise_kernelILi2ENS0_13BinaryFunctorIN3c104HalfES4_S4_ZZZNS0_15binary_internal21div_floor_kernel_cudaERNS_18TensorIteratorBaseEENKUlvE1_clEvENKUlvE1_clEvEUlS4_S4_E_EESt5arrayIPcLm3EEEEviT0_T1_)
        /*18ec*/ 	.word	0x00000000


	//----- nvinfo : EIATTR_MIN_STACK_SIZE
	.align		4
.L_1111:
        /*18f0*/ 	.byte	0x04, 0x12
        /*18f2*/ 	.short	(.L_1113 - .L_1112)
	.align		4
.L_1112:
        /*18f4*/ 	.word	index@(_ZN2at6native29vectorized_elementwise_kernelILi4ENS0_13BinaryFunctorIN3c104HalfES4_S4_ZZZNS0_15binary_internal21div_floor_kernel_cudaERNS_18TensorIteratorBaseEENKUlvE1_clEvENKUlvE1_clEvEUlS4_S4_E_EESt5arrayIPcLm3EEEEviT0_T1_)
        /*18f8*/ 	.word	0x00000000


	//----- nvinfo : EIATTR_MIN_STACK_SIZE
	.align		4
.L_1113:
        /*18fc*/ 	.byte	0x04, 0x12
        /*18fe*/ 	.short	(.L_1115 - .L_1114)
	.align		4
.L_1114:
        /*1900*/ 	.word	index@(_ZN2at6native29vectorized_elementwise_kernelILi8ENS0_13BinaryFunctorIN3c104HalfES4_S4_ZZZNS0_15binary_internal21div_floor_kernel_cudaERNS_18TensorIteratorBaseEENKUlvE1_clEvENKUlvE1_clEvEUlS4_S4_E_EESt5arrayIPcLm3EEEEviT0_T1_)
        /*1904*/ 	.word	0x00000000


	//----- nvinfo : EIATTR_MIN_STACK_SIZE
	.align		4
.L_1115:
        /*1908*/ 	.byte	0x04, 0x12
        /*190a*/ 	.short	(.L_1117 - .L_1116)
	.align		4
.L_1116:
        /*190c*/ 	.word	index@(_ZN2at6native18elementwise_kernelILi128ELi4EZNS0_15gpu_kernel_implINS0_13BUnaryFunctorIN3c104HalfES5_S5_ZZZNS0_15binary_internal21div_floor_kernel_cudaERNS_18TensorIteratorBaseEENKUlvE1_clEvENKUlvE1_clEvEUlS5_S5_E_EEEEvS8_RKT_EUliE_EEviT1_)
        /*1910*/ 	.word	0x00000000


	//----- nvinfo : EIATTR_MIN_STACK_SIZE
	.align		4
.L_1117:
        /*1914*/ 	.byte	0x04, 0x12
        /*1916*/ 	.short	(.L_1119 - .L_1118)
	.align		4
.L_1118:
        /*1918*/ 	.word	index@(_ZN2at6native27unrolled_elementwise_kernelINS0_13BUnaryFunctorIN3c104HalfES4_S4_ZZZNS0_15binary_internal21div_floor_kernel_cudaERNS_18TensorIteratorBaseEENKUlvE1_clEvENKUlvE1_clEvEUlS4_S4_E_EESt5arrayIPcLm2EELi4E23TrivialOffsetCalculatorILi1EjESG_NS0_6memory12LoadWithCastILi1EEENSH_13StoreWithCastILi1EEEEEviT_T0_T2_T3_T4_T5_)
        /*191c*/ 	.word	0x00000000


	//----- nvinfo : EIATTR_MIN_STACK_SIZE
	.align		4
.L_1119:
        /*1920*/ 	.byte	0x04, 0x12
        /*1922*/ 	.short	(.L_1121 - .L_1120)
	.align		4
.L_1120:
        /*1924*/ 	.word	index@(_ZN2at6native18elementwise_kernelILi128ELi4EZNS0_22gpu_kernel_impl_nocastINS0_13BUnaryFunctorIN3c104HalfES5_S5_ZZZNS0_15binary_internal21div_floor_kernel_cudaERNS_18TensorIteratorBaseEENKUlvE1_clEvENKUlvE1_clEvEUlS5_S5_E_EEEEvS8_RKT_EUliE_EEviT1_)
        /*1928*/ 	.word	0x00000000


	//----- nvinfo : EIATTR_MIN_STACK_SIZE
	.align		4
.L_1121:
        /*192c*/ 	.byte	0x04, 0x12
        /*192e*/ 	.short	(.L_1123 - .L_1122)
	.align		4
.L_1122:
        /*1930*/ 	.word	index@(_ZN2at6native27unrolled_elementwise_kernelINS0_13BUnaryFunctorIN3c104HalfES4_S4_ZZZNS0_15binary_internal21div_floor_kernel_cudaERNS_18TensorIteratorBaseEENKUlvE1_clEvENKUlvE1_clEvEUlS4_S4_E_EESt5arrayIPcLm2EELi4E23TrivialOffsetCalculatorILi1EjESG_NS0_6memory15LoadWithoutCastENSH_16StoreWithoutCastEEEviT_T0_T2_T3_T4_T5_)
        /*1934*/ 	.word	0x00000000


	//----- nvinfo : EIATTR_MIN_STACK_SIZE
	.align		4
.L_1123:
        /*1938*/ 	.byte	0x04, 0x12
        /*193a*/ 	.short	(.L_1125 - .L_1124)
	.align		4
.L_1124:
        /*193c*/ 	.word	index@(_ZN2at6native29vectorized_elementwise_kernelILi2ENS0_13BUnaryFunctorIN3c104HalfES4_S4_ZZZNS0_15binary_internal21div_floor_kernel_cudaERNS_18TensorIteratorBaseEENKUlvE1_clEvENKUlvE1_clEvEUlS4_S4_E_EESt5arrayIPcLm2EEEEviT0_T1_)
        /*1940*/ 	.word	0x00000000


	//----- nvinfo : EIATTR_MIN_STACK_SIZE
	.align		4
.L_1125:
        /*1944*/ 	.byte	0x04, 0x12
        /*1946*/ 	.short	(.L_1127 - .L_1126)
	.align		4
.L_1126:
        /*1948*/ 	.word	index@(_ZN2at6native29vectorized_elementwise_kernelILi4ENS0_13BUnaryFunctorIN3c104HalfES4_S4_ZZZNS0_15binary_internal21div_floor_kernel_cudaERNS_18TensorIteratorBaseEENKUlvE1_clEvENKUlvE1_clEvEUlS4_S4_E_EESt5arrayIPcLm2EEEEviT0_T1_)
        /*194c*/ 	.word	0x00000000


	//----- nvinfo : EIATTR_MIN_STACK_SIZE
	.align		4
.L_1127:
        /*1950*/ 	.byte	0x04, 0x12
        /*1952*/ 	.short	(.L_1129 - .L_1128)
	.align		4
.L_1128:
        /*1954*/ 	.word	index@(_ZN2at6native29vectorized_elementwise_kernelILi8ENS0_13BUnaryFunctorIN3c104HalfES4_S4_ZZZNS0_15binary_internal21div_floor_kernel_cudaERNS_18TensorIteratorBaseEENKUlvE1_clEvENKUlvE1_clEvEUlS4_S4_E_EESt5arrayIPcLm2EEEEviT0_T1_)
        /*1958*/ 	.word	0x00000000


	//----- nvinfo : EIATTR_MIN_STACK_SIZE
	.align		4
.L_1129:
        /*195c*/ 	.byte	0x04, 0x12
        /*195e*/ 	.short	(.L_1131 - .L_1130)
	.align		4
.L_1130:
        /*1960*/ 	.word	index@(_ZN2at6native18elementwise_kernelILi128ELi4EZNS0_15gpu_kernel_implINS0_13AUnaryFunctorIN3c104HalfES5_S5_ZZZNS0_15binary_internal21div_floor_kernel_cudaERNS_18TensorIteratorBaseEENKUlvE1_clEvENKUlvE1_clEvEUlS5_S5_E_EEEEvS8_RKT_EUliE_EEviT1_)
        /*1964*/ 	.word	0x00000000


	//----- nvinfo : EIATTR_MIN_STACK_SIZE
	.align		4
.L_1131:
        /*1968*/ 	.byte	0x04, 0x12
        /*196a*/ 	.short	(.L_1133 - .L_1132)
	.align		4
.L_1132:
        /*196c*/ 	.word	index@(_ZN2at6native27unrolled_elementwise_kernelINS0_13AUnaryFunctorIN3c104HalfES4_S4_ZZZNS0_15binary_internal21div_floor_kernel_cudaERNS_18TensorIteratorBaseEENKUlvE1_clEvENKUlvE1_clEvEUlS4_S4_E_EESt5arrayIPcLm2EELi4E23TrivialOffsetCalculatorILi1EjESG_NS0_6memory12LoadWithCastILi1EEENSH_13StoreWithCastILi1EEEEEviT_T0_T2_T3_T4_T5_)
        /*1970*/ 	.word	0x00000000


	//----- nvinfo : EIATTR_MIN_STACK_SIZE
	.align		4
.L_1133:
        /*1974*/ 	.byte	0x04, 0x12
        /*1976*/ 	.short	(.L_1135 - .L_1134)
	.align		4
.L_1134:
        /*1978*/ 	.word	index@(_ZN2at6native18elementwise_kernelILi128ELi4EZNS0_22gpu_kernel_impl_nocastINS0_13AUnaryFunctorIN3c104HalfES5_S5_ZZZNS0_15binary_internal21div_floor_kernel_cudaERNS_18TensorIteratorBaseEENKUlvE1_clEvENKUlvE1_clEvEUlS5_S5_E_EEEEvS8_RKT_EUliE_EEviT1_)
        /*197c*/ 	.word	0x00000000


	//----- nvinfo : EIATTR_MIN_STACK_SIZE
	.align		4
.L_1135:
        /*1980*/ 	.byte	0x04, 0x12
        /*1982*/ 	.short	(.L_1137 - .L_1136)
	.align		4
.L_1136:
        /*1984*/ 	.word	index@(_ZN2at6native27unrolled_elementwise_kernelINS0_13AUnaryFunctorIN3c104HalfES4_S4_ZZZNS0_15binary_internal21div_floor_kernel_cudaERNS_18TensorIteratorBaseEENKUlvE1_clEvENKUlvE1_clEvEUlS4_S4_E_EESt5arrayIPcLm2EELi4E23TrivialOffsetCalculatorILi1EjESG_NS0_6memory15LoadWithoutCastENSH_16StoreWithoutCastEEEviT_T0_T2_T3_T4_T5_)
        /*1988*/ 	.word	0x00000000


	//----- nvinfo : EIATTR_MIN_STACK_SIZE
	.align		4
.L_1137:
        /*198c*/ 	.byte	0x04, 0x12
        /*198e*/ 	.short	(.L_1139 - .L_1138)
	.align		4
.L_1138:
        /*1990*/ 	.word	index@(_ZN2at6native29vectorized_elementwise_kernelILi2ENS0_13AUnaryFunctorIN3c104HalfES4_S4_ZZZNS0_15binary_internal21div_floor_kernel_cudaERNS_18TensorIteratorBaseEENKUlvE1_clEvENKUlvE1_clEvEUlS4_S4_E_EESt5arrayIPcLm2EEEEviT0_T1_)
        /*1994*/ 	.word	0x00000000


	//----- nvinfo : EIATTR_MIN_STACK_SIZE
	.align		4
.L_1139:
        /*1998*/ 	.byte	0x04, 0x12
        /*199a*/ 	.short	(.L_1141 - .L_1140)
	.align		4
.L_1140:
        /*199c*/ 	.word	index@(_ZN2at6native29vectorized_elementwise_kernelILi4ENS0_13AUnaryFunctorIN3c104HalfES4_S4_ZZZNS0_15binary_internal21div_floor_kernel_cudaERNS_18TensorIteratorBaseEENKUlvE1_clEvENKUlvE1_clEvEUlS4_S4_E_EESt5arrayIPcLm2EEEEviT0_T1_)
        /*19a0*/ 	.word	0x00000000


	//----- nvinfo : EIATTR_MIN_STACK_SIZE
	.align		4
.L_1141:
        /*19a4*/ 	.byte	0x04, 0x12
        /*19a6*/ 	.short	(.L_1143 - .L_1142)
	.align		4
.L_1142:
        /*19a8*/ 	.word	index@(_ZN2at6native29vectorized_elementwise_kernelILi8ENS0_13AUnaryFunctorIN3c104HalfES4_S4_ZZZNS0_15binary_internal21div_floor_kernel_cudaERNS_18TensorIteratorBaseEENKUlvE1_clEvENKUlvE1_clEvEUlS4_S4_E_EESt5arrayIPcLm2EEEEviT0_T1_)
        /*19ac*/ 	.word	0x00000000


	//----- nvinfo : EIATTR_MIN_STACK_SIZE
	.align		4
.L_1143:
        /*19b0*/ 	.byte	0x04, 0x12
        /*19b2*/ 	.short	(.L_1145 - .L_1144)
	.align		4
.L_1144:
        /*19b4*/ 	.word	index@(_ZN2at6native18elementwise_kernelILi128ELi4EZNS0_15gpu_kernel_implINS0_13BinaryFunctorIfffZZZNS0_15binary_internal21div_floor_kernel_cudaERNS_18TensorIteratorBaseEENKUlvE1_clEvENKUlvE0_clEvEUlffE_EEEEvS6_RKT_EUliE_EEviT1_)
        /*19b8*/ 	.word	0x00000000


	//----- nvinfo : EIATTR_MIN_STACK_SIZE
	.align		4
.L_1145:
        /*19bc*/ 	.byte	0x04, 0x12
        /*19be*/ 	.short	(.L_1147 - .L_1146)
	.align		4
.L_1146:
        /*19c0*/ 	.word	index@(_ZN2at6native27unrolled_elementwise_kernelINS0_13BinaryFunctorIfffZZZNS0_15binary_internal21div_floor_kernel_cudaERNS_18TensorIteratorBaseEENKUlvE1_clEvENKUlvE0_clEvEUlffE_EESt5arrayIPcLm3EELi4E23TrivialOffsetCalculatorILi2EjESD_ILi1EjENS0_6memory12LoadWithCastILi2EEENSG_13StoreWithCastILi1EEEEEviT_T0_T2_T3_T4_T5_)
        /*19c4*/ 	.word	0x00000000


	//----- nvinfo : EIATTR_MIN_STACK_SIZE
	.align		4
.L_1147:
        /*19c8*/ 	.byte	0x04, 0x12
        /*19ca*/ 	.short	(.L_1149 - .L_1148)
	.align		4
.L_1148:
        /*19cc*/ 	.word	index@(_ZN2at6native18elementwise_kernelILi128ELi2EZNS0_22gpu_kernel_impl_nocastINS0_13BinaryFunctorIfffZZZNS0_15binary_internal21div_floor_kernel_cudaERNS_18TensorIteratorBaseEENKUlvE1_clEvENKUlvE0_clEvEUlffE_EEEEvS6_RKT_EUliE_EEviT1_)
        /*19d0*/ 	.word	0x00000000


	//----- nvinfo : EIATTR_MIN_STACK_SIZE
	.align		4
.L_1149:
        /*19d4*/ 	.byte	0x04, 0x12
        /*19d6*/ 	.short	(.L_1151 - .L_1150)
	.align		4
.L_1150:
        /*19d8*/ 	.word	index@(_ZN2at6native27unrolled_elementwise_kernelINS0_13BinaryFunctorIfffZZZNS0_15binary_internal21div_floor_kernel_cudaERNS_18TensorIteratorBaseEENKUlvE1_clEvENKUlvE0_clEvEUlffE_EESt5arrayIPcLm3EELi4E23TrivialOffsetCalculatorILi2EjESD_ILi1EjENS0_6memory15LoadWithoutCastENSG_16StoreWithoutCastEEEviT_T0_T2_T3_T4_T5_)
        /*19dc*/ 	.word	0x00000000


	//----- nvinfo : EIATTR_MIN_STACK_SIZE
	.align		4
.L_1151:
        /*19e0*/ 	.byte	0x04, 0x12
        /*19e2*/ 	.short	(.L_1153 - .L_1152)
	.align		4
.L_1152:
        /*19e4*/ 	.word	index@(_ZN2at6native29vectorized_elementwise_kernelILi2ENS0_13BinaryFunctorIfffZZZNS0_15binary_internal21div_floor_kernel_cudaERNS_18TensorIteratorBaseEENKUlvE1_clEvENKUlvE0_clEvEUlffE_EESt5arrayIPcLm3EEEEviT0_T1_)
        /*19e8*/ 	.word	0x00000000


	//----- nvinfo : EIATTR_MIN_STACK_SIZE
	.align		4
.L_1153:
        /*19ec*/ 	.byte	0x04, 0x12
        /*19ee*/ 	.short	(.L_1155 - .L_1154)
	.align		4
.L_1154:
        /*19f0*/ 	.word	index@(_ZN2at6native29vectorized_elementwise_kernelILi4ENS0_13BinaryFunctorIfffZZZNS0_15binary_internal21div_floor_kernel_cudaERNS_18TensorIteratorBaseEENKUlvE1_clEvENKUlvE0_clEvEUlffE_EESt5arrayIPcLm3EEEEviT0_T1_)
        /*19f4*/ 	.word	0x00000000


	//----- nvinfo : EIATTR_MIN_STACK_SIZE
	.align		4
.L_1155:
        /*19f8*/ 	.byte	0x04, 0x12
        /*19fa*/ 	.short	(.L_1157 - .L_1156)
	.align		4
.L_1156:
        /*19fc*/ 	.word	index@(_ZN2at6native29vectorized_elementwise_kernelILi8ENS0_13BinaryFunctorIfffZZZNS0_15binary_internal21div_floor_kernel_cudaERNS_18TensorIteratorBaseEENKUlvE1_clEvENKUlvE0_clEvEUlffE_EESt5arrayIPcLm3EEEEviT0_T1_)
        /*1a00*/ 	.word	0x00000000


	//----- nvinfo : EIATTR_MIN_STACK_SIZE
	.align		4
.L_1157:
        /*1a04*/ 	.byte	0x04, 0x12
        /*1a06*/ 	.short	(.L_1159 - .L_1158)
	.align		4
.L_1158:
        /*1a08*/ 	.word	index@(_ZN2at6native18elementwise_kernelILi128ELi4EZNS0_15gpu_kernel_implINS0_13BUnaryFunctorIfffZZZNS0_15binary_internal21div_floor_kernel_cudaERNS_18TensorIteratorBaseEENKUlvE1_clEvENKUlvE0_clEvEUlffE_EEEEvS6_RKT_EUliE_EEviT1_)
        /*1a0c*/ 	.word	0x00000000


	//----- nvinfo : EIATTR_MIN_STACK_SIZE
	.align		4
.L_1159:
        /*1a10*/ 	.byte	0x04, 0x12
        /*1a12*/ 	.short	(.L_1161 - .L_1160)
	.align		4
.L_1160:
        /*1a14*/ 	.word	index@(_ZN2at6native27unrolled_elementwise_kernelINS0_13BUnaryFunctorIfffZZZNS0_15binary_internal21div_floor_kernel_cudaERNS_18TensorIteratorBaseEENKUlvE1_clEvENKUlvE0_clEvEUlffE_EESt5arrayIPcLm2EELi4E23TrivialOffsetCalculatorILi1EjESE_NS0_6memory12LoadWithCastILi1EEENSF_13StoreWithCastILi1EEEEEviT_T0_T2_T3_T4_T5_)
        /*1a18*/ 	.word	0x00000000


	//----- nvinfo : EIATTR_MIN_STACK_SIZE
	.align		4
.L_1161:
        /*1a1c*/ 	.byte	0x04, 0x12
        /*1a1e*/ 	.short	(.L_1163 - .L_1162)
	.align		4
.L_1162:
        /*1a20*/ 	.word	index@(_ZN2at6native18elementwise_kernelILi128ELi2EZNS0_22gpu_kernel_impl_nocastINS0_13BUnaryFunctorIfffZZZNS0_15binary_internal21div_floor_kernel_cudaERNS_18TensorIteratorBaseEENKUlvE1_clEvENKUlvE0_clEvEUlffE_EEEEvS6_RKT_EUliE_EEviT1_)
        /*1a24*/ 	.word	0x00000000


	//----- nvinfo : EIATTR_MIN_STACK_SIZE
	.align		4
.L_1163:
        /*1a28*/ 	.byte	0x04, 0x12
        /*1a2a*/ 	.short	(.L_1165 - .L_1164)
	.align		4
.L_1164:
        /*1a2c*/ 	.word	index@(_ZN2at6native27unrolled_elementwise_kernelINS0_13BUnaryFunctorIfffZZZNS0_15binary_internal21div_floor_kernel_cudaERNS_18TensorIteratorBaseEENKUlvE1_clEvENKUlvE0_clEvEUlffE_EESt5arrayIPcLm2EELi4E23TrivialOffsetCalculatorILi1EjESE_NS0_6memory15LoadWithoutCastENSF_16StoreWithoutCastEEEviT_T0_T2_T3_T4_T5_)
        /*1a30*/ 	.word	0x00000000


	//----- nvinfo : EIATTR_MIN_STACK_SIZE
	.align		4
.L_1165:
        /*1a34*/ 	.byte	0x04, 0x12
        /*1a36*/ 	.short	(.L_1167 - .L_1166)
	.align		4
.L_1166:
        /*1a38*/ 	.word	index@(_ZN2at6native29vectorized_elementwise_kernelILi2ENS0_13BUnaryFunctorIfffZZZNS0_15binary_internal21div_floor_kernel_cudaERNS_18TensorIteratorBaseEENKUlvE1_clEvENKUlvE0_clEvEUlffE_EESt5arrayIPcLm2EEEEviT0_T1_)
        /*1a3c*/ 	.word	0x00000000


	//----- nvinfo : EIATTR_MIN_STACK_SIZE
	.align		4
.L_1167:
        /*1a40*/ 	.byte	0x04, 0x12
        /*1a42*/ 	.short	(.L_1169 - .L_1168)
	.align		4
.L_1168:
        /*1a44*/ 	.word	index@(_ZN2at6native29vectorized_elementwise_kernelILi4ENS0_13BUnaryFunctorIfffZZZNS0_15binary_internal21div_floor_kernel_cudaERNS_18TensorIteratorBaseEENKUlvE1_clEvENKUlvE0_clEvEUlffE_EESt5arrayIPcLm2EEEEviT0_T1_)
        /*1a48*/ 	.word	0x00000000


	//----- nvinfo : EIATTR_MIN_STACK_SIZE
	.align		4
.L_1169:
        /*1a4c*/ 	.byte	0x04, 0x12
        /*1a4e*/ 	.short	(.L_1171 - .L_1170)
	.align		4
.L_1170:
        /*1a50*/ 	.word	index@(_ZN2at6native29vectorized_elementwise_kernelILi8ENS0_13BUnaryFunctorIfffZZZNS0_15binary_internal21div_floor_kernel_cudaERNS_18TensorIteratorBaseEENKUlvE1_clEvENKUlvE0_clEvEUlffE_EESt5arrayIPcLm2EEEEviT0_T1_)
        /*1a54*/ 	.word	0x00000000


	//----- nvinfo : EIATTR_MIN_STACK_SIZE
	.align		4
.L_1171:
        /*1a58*/ 	.byte	0x04, 0x12
        /*1a5a*/ 	.short	(.L_1173 - .L_1172)
	.align		4
.L_1172:
        /*1a5c*/ 	.word	index@(_ZN2at6native18elementwise_kernelILi128ELi4EZNS0_15gpu_kernel_implINS0_13AUnaryFunctorIfffZZZNS0_15binary_internal21div_floor_kernel_cudaERNS_18TensorIteratorBaseEENKUlvE1_clEvENKUlvE0_clEvEUlffE_EEEEvS6_RKT_EUliE_EEviT1_)
        /*1a60*/ 	.word	0x00000000


	//----- nvinfo : EIATTR_MIN_STACK_SIZE
	.align		4
.L_1173:
        /*1a64*/ 	.byte	0x04, 0x12
        /*1a66*/ 	.short	(.L_1175 - .L_1174)
	.align		4
.L_1174:
        /*1a68*/ 	.word	index@(_ZN2at6native27unrolled_elementwise_kernelINS0_13AUnaryFunctorIfffZZZNS0_15binary_internal21div_floor_kernel_cudaERNS_18TensorIteratorBaseEENKUlvE1_clEvENKUlvE0_clEvEUlffE_EESt5arrayIPcLm2EELi4E23TrivialOffsetCalculatorILi1EjESE_NS0_6memory12LoadWithCastILi1EEENSF_13StoreWithCastILi1EEEEEviT_T0_T2_T3_T4_T5_)
        /*1a6c*/ 	.word	0x00000000


	//----- nvinfo : EIATTR_MIN_STACK_SIZE
	.align		4
.L_1175:
        /*1a70*/ 	.byte	0x04, 0x12
        /*1a72*/ 	.short	(.L_1177 - .L_1176)
	.align		4
.L_1176:
        /*1a74*/ 	.word	index@(_ZN2at6native18elementwise_kernelILi128ELi2EZNS0_22gpu_kernel_impl_nocastINS0_13AUnaryFunctorIfffZZZNS0_15binary_internal21div_floor_kernel_cudaERNS_18TensorIteratorBaseEENKUlvE1_clEvENKUlvE0_clEvEUlffE_EEEEvS6_RKT_EUliE_EEviT1_)
        /*1a78*/ 	.word	0x00000000


	//----- nvinfo : EIATTR_MIN_STACK_SIZE
	.align		4
.L_1177:
        /*1a7c*/ 	.byte	0x04, 0x12
        /*1a7e*/ 	.short	(.L_1179 - .L_1178)
	.align		4
.L_1178:
        /*1a80*/ 	.word	index@(_ZN2at6native27unrolled_elementwise_kernelINS0_13AUnaryFunctorIfffZZZNS0_15binary_internal21div_floor_kernel_cudaERNS_18TensorIteratorBaseEENKUlvE1_clEvENKUlvE0_clEvEUlffE_EESt5arrayIPcLm2EELi4E23TrivialOffsetCalculatorILi1EjESE_NS0_6memory15LoadWithoutCastENSF_16StoreWithoutCastEEEviT_T0_T2_T3_T4_T5_)
        /*1a84*/ 	.word	0x00000000


	//----- nvinfo : EIATTR_MIN_STACK_SIZE
	.align		4
.L_1179:
        /*1a88*/ 	.byte	0x04, 0x12
        /*1a8a*/ 	.short	(.L_1181 - .L_1180)
	.align		4
.L_1180:
        /*1a8c*/ 	.word	index@(_ZN2at6native29vectorized_elementwise_kernelILi2ENS0_13AUnaryFunctorIfffZZZNS0_15binary_internal21div_floor_kernel_cudaERNS_18TensorIteratorBaseEENKUlvE1_clEvENKUlvE0_clEvEUlffE_EESt5arrayIPcLm2EEEEviT0_T1_)
        /*1a90*/ 	.word	0x00000000


	//----- nvinfo : EIATTR_MIN_STACK_SIZE
	.align		4
.L_1181:
        /*1a94*/ 	.byte	0x04, 0x12
        /*1a96*/ 	.short	(.L_1183 - .L_1182)
	.align		4
.L_1182:
        /*1a98*/ 	.word	index@(_ZN2at6native29vectorized_elementwise_kernelILi4ENS0_13AUnaryFunctorIfffZZZNS0_15binary_internal21div_floor_kernel_cudaERNS_18TensorIteratorBaseEENKUlvE1_clEvENKUlvE0_clEvEUlffE_EESt5arrayIPcLm2EEEEviT0_T1_)
        /*1a9c*/ 	.word	0x00000000


	//----- nvinfo : EIATTR_MIN_STACK_SIZE
	.align		4
.L_1183:
        /*1aa0*/ 	.byte	0x04, 0x12
        /*1aa2*/ 	.short	(.L_1185 - .L_1184)
	.align		4
.L_1184:
        /*1aa4*/ 	.word	index@(_ZN2at6native29vectorized_elementwise_kernelILi8ENS0_13AUnaryFunctorIfffZZZNS0_15binary_internal21div_floor_kernel_cudaERNS_18TensorIteratorBaseEENKUlvE1_clEvENKUlvE0_clEvEUlffE_EESt5arrayIPcLm2EEEEviT0_T1_)
        /*1aa8*/ 	.word	0x00000000


	//----- nvinfo : EIATTR_MIN_STACK_SIZE
	.align		4
.L_1185:
        /*1aac*/ 	.byte	0x04, 0x12
        /*1aae*/ 	.short	(.L_1187 - .L_1186)
	.align		4
.L_1186:
        /*1ab0*/ 	.word	index@(_ZN2at6native18elementwise_kernelILi128ELi4EZNS0_15gpu_kernel_implINS0_13BinaryFunctorIdddZZZNS0_15binary_internal21div_floor_kernel_cudaERNS_18TensorIteratorBaseEENKUlvE1_clEvENKUlvE_clEvEUlddE_EEEEvS6_RKT_EUliE_EEviT1_)
        /*1ab4*/ 	.word	0x00000000


	//----- nvinfo : EIATTR_MIN_STACK_SIZE
	.align		4
.L_1187:
        /*1ab8*/ 	.byte	0x04, 0x12
        /*1aba*/ 	.short	(.L_1189 - .L_1188)
	.align		4
.L_1188:
        /*1abc*/ 	.word	index@(_ZN2at6native27unrolled_elementwise_kernelINS0_13BinaryFunctorIdddZZZNS0_15binary_internal21div_floor_kernel_cudaERNS_18TensorIteratorBaseEENKUlvE1_clEvENKUlvE_clEvEUlddE_EESt5arrayIPcLm3EELi4E23TrivialOffsetCalculatorILi2EjESD_ILi1EjENS0_6memory12LoadWithCastILi2EEENSG_13StoreWithCastILi1EEEEEviT_T0_T2_T3_T4_T5_)
        /*1ac0*/ 	.word	0x00000008


	//----- nvinfo : EIATTR_MIN_STACK_SIZE
	.align		4
.L_1189:
        /*1ac4*/ 	.byte	0x04, 0x12
        /*1ac6*/ 	.short	(.L_1191 - .L_1190)
	.align		4
.L_1190:
        /*1ac8*/ 	.word	index@(_ZN2at6native18elementwise_kernelILi128ELi2EZNS0_22gpu_kernel_impl_nocastINS0_13BinaryFunctorIdddZZZNS0_15binary_internal21div_floor_kernel_cudaERNS_18TensorIteratorBaseEENKUlvE1_clEvENKUlvE_clEvEUlddE_EEEEvS6_RKT_EUliE_EEviT1_)
        /*1acc*/ 	.word	0x00000000


	//----- nvinfo : EIATTR_MIN_STACK_SIZE
	.align		4
.L_1191:
        /*1ad0*/ 	.byte	0x04, 0x12
        /*1ad2*/ 	.short	(.L_1193 - .L_1192)
	.align		4
.L_1192:
        /*1ad4*/ 	.word	index@(_ZN2at6native27unrolled_elementwise_kernelINS0_13BinaryFunctorIdddZZZNS0_15binary_internal21div_floor_kernel_cudaERNS_18TensorIteratorBaseEENKUlvE1_clEvENKUlvE_clEvEUlddE_EESt5arrayIPcLm3EELi4E23TrivialOffsetCalculatorILi2EjESD_ILi1EjENS0_6memory15LoadWithoutCastENSG_16StoreWithoutCastEEEviT_T0_T2_T3_T4_T5_)
        /*1ad8*/ 	.word	0x00000000


	//----- nvinfo : EIATTR_MIN_STACK_SIZE
	.align		4
.L_1193:
        /*1adc*/ 	.byte	0x04, 0x12
        /*1ade*/ 	.short	(.L_1195 - .L_1194)
	.align		4
.L_1194:
        /*1ae0*/ 	.word	index@(_ZN2at6native29vectorized_elementwise_kernelILi2ENS0_13BinaryFunctorIdddZZZNS0_15binary_internal21div_floor_kernel_cudaERNS_18TensorIteratorBaseEENKUlvE1_clEvENKUlvE_clEvEUlddE_EESt5arrayIPcLm3EEEEviT0_T1_)
        /*1ae4*/ 	.word	0x00000000


	//----- nvinfo : EIATTR_MIN_STACK_SIZE
	.align		4
.L_1195:
        /*1ae8*/ 	.byte	0x04, 0x12
        /*1aea*/ 	.short	(.L_1197 - .L_1196)
	.align		4
.L_1196:
        /*1aec*/ 	.word	index@(_ZN2at6native29vectorized_elementwise_kernelILi4ENS0_13BinaryFunctorIdddZZZNS0_15binary_internal21div_floor_kernel_cudaERNS_18TensorIteratorBaseEENKUlvE1_clEvENKUlvE_clEvEUlddE_EESt5arrayIPcLm3EEEEviT0_T1_)
        /*1af0*/ 	.word	0x00000000


	//----- nvinfo : EIATTR_MIN_STACK_SIZE
	.align		4
.L_1197:
        /*1af4*/ 	.byte	0x04, 0x12
        /*1af6*/ 	.short	(.L_1199 - .L_1198)
	.align		4
.L_1198:
        /*1af8*/ 	.word	index@(_ZN2at6native29vectorized_elementwise_kernelILi8ENS0_13BinaryFunctorIdddZZZNS0_15binary_internal21div_floor_kernel_cudaERNS_18TensorIteratorBaseEENKUlvE1_clEvENKUlvE_clEvEUlddE_EESt5arrayIPcLm3EEEEviT0_T1_)
        /*1afc*/ 	.word	0x00000000


	//----- nvinfo : EIATTR_MIN_STACK_SIZE
	.align		4
.L_1199:
        /*1b00*/ 	.byte	0x04, 0x12
        /*1b02*/ 	.short	(.L_1201 - .L_1200)
	.align		4
.L_1200:
        /*1b04*/ 	.word	index@(_ZN2at6native18elementwise_kernelILi128ELi4EZNS0_15gpu_kernel_implINS0_13BUnaryFunctorIdddZZZNS0_15binary_internal21div_floor_kernel_cudaERNS_18TensorIteratorBaseEENKUlvE1_clEvENKUlvE_clEvEUlddE_EEEEvS6_RKT_EUliE_EEviT1_)
        /*1b08*/ 	.word	0x00000000


	//----- nvinfo : EIATTR_MIN_STACK_SIZE
	.align		4
.L_1201:
        /*1b0c*/ 	.byte	0x04, 0x12
        /*1b0e*/ 	.short	(.L_1203 - .L_1202)
	.align		4
.L_1202:
        /*1b10*/ 	.word	index@(_ZN2at6native27unrolled_elementwise_kernelINS0_13BUnaryFunctorIdddZZZNS0_15binary_internal21div_floor_kernel_cudaERNS_18TensorIteratorBaseEENKUlvE1_clEvENKUlvE_clEvEUlddE_EESt5arrayIPcLm2EELi4E23TrivialOffsetCalculatorILi1EjESE_NS0_6memory12LoadWithCastILi1EEENSF_13StoreWithCastILi1EEEEEviT_T0_T2_T3_T4_T5_)
        /*1b14*/ 	.word	0x00000000


	//----- nvinfo : EIATTR_MIN_STACK_SIZE
	.align		4
.L_1203:
        /*1b18*/ 	.byte	0x04, 0x12
        /*1b1a*/ 	.short	(.L_1205 - .L_1204)
	.align		4
.L_1204:
        /*1b1c*/ 	.word	index@(_ZN2at6native18elementwise_kernelILi128ELi2EZNS0_22gpu_kernel_impl_nocastINS0_13BUnaryFunctorIdddZZZNS0_15binary_internal21div_floor_kernel_cudaERNS_18TensorIteratorBaseEENKUlvE1_clEvENKUlvE_clEvEUlddE_EEEEvS6_RKT_EUliE_EEviT1_)
        /*1b20*/ 	.word	0x00000000


	//----- nvinfo : EIATTR_MIN_STACK_SIZE
	.align		4
.L_1205:
        /*1b24*/ 	.byte	0x04, 0x12
        /*1b26*/ 	.short	(.L_1207 - .L_1206)
	.align		4
.L_1206:
        /*1b28*/ 	.word	index@(_ZN2at6native27unrolled_elementwise_kernelINS0_13BUnaryFunctorIdddZZZNS0_15binary_internal21div_floor_kernel_cudaERNS_18TensorIteratorBaseEENKUlvE1_clEvENKUlvE_clEvEUlddE_EESt5arrayIPcLm2EELi4E23TrivialOffsetCalculatorILi1EjESE_NS0_6memory15LoadWithoutCastENSF_16StoreWithoutCastEEEviT_T0_T2_T3_T4_T5_)
        /*1b2c*/ 	.word	0x00000000


	//----- nvinfo : EIATTR_MIN_STACK_SIZE
	.align		4
.L_1207:
        /*1b30*/ 	.byte	0x04, 0x12
        /*1b32*/ 	.short	(.L_1209 - .L_1208)
	.align		4
.L_1208:
        /*1b34*/ 	.word	index@(_ZN2at6native29vectorized_elementwise_kernelILi2ENS0_13BUnaryFunctorIdddZZZNS0_15binary_internal21div_floor_kernel_cudaERNS_18TensorIteratorBaseEENKUlvE1_clEvENKUlvE_clEvEUlddE_EESt5arrayIPcLm2EEEEviT0_T1_)
        /*1b38*/ 	.word	0x00000000


	//----- nvinfo : EIATTR_MIN_STACK_SIZE
	.align		4
.L_1209:
        /*1b3c*/ 	.byte	0x04, 0x12
        /*1b3e*/ 	.short	(.L_1211 - .L_1210)
	.align		4
.L_1210:
        /*1b40*/ 	.word	index@(_ZN2at6native29vectorized_elementwise_kernelILi4ENS0_13BUnaryFunctorIdddZZZNS0_15binary_internal21div_floor_kernel_cudaERNS_18TensorIteratorBaseEENKUlvE1_clEvENKUlvE_clEvEUlddE_EESt5arrayIPcLm2EEEEviT0_T1_)
        /*1b44*/ 	.word	0x00000000


	//----- nvinfo : EIATTR_MIN_STACK_SIZE
	.align		4
.L_1211:
        /*1b48*/ 	.byte	0x04, 0x12
        /*1b4a*/ 	.short	(.L_1213 - .L_1212)
	.align		4
.L_1212:
        /*1b4c*/ 	.word	index@(_ZN2at6native29vectorized_elementwise_kernelILi8ENS0_13BUnaryFunctorIdddZZZNS0_15binary_internal21div_floor_kernel_cudaERNS_18TensorIteratorBaseEENKUlvE1_clEvENKUlvE_clEvEUlddE_EESt5arrayIPcLm2EEEEviT0_T1_)
        /*1b50*/ 	.word	0x00000000


	//----- nvinfo : EIATTR_MIN_STACK_SIZE
	.align		4
.L_1213:
        /*1b54*/ 	.byte	0x04, 0x12
        /*1b56*/ 	.short	(.L_1215 - .L_1214)
	.align		4
.L_1214:
        /*1b58*/ 	.word	index@(_ZN2at6native18elementwise_kernelILi128ELi4EZNS0_15gpu_kernel_implINS0_13AUnaryFunctorIdddZZZNS0_15binary_internal21div_floor_kernel_cudaERNS_18TensorIteratorBaseEENKUlvE1_clEvENKUlvE_clEvEUlddE_EEEEvS6_RKT_EUliE_EEviT1_)
        /*1b5c*/ 	.word	0x00000000


	//----- nvinfo : EIATTR_MIN_STACK_SIZE
	.align		4
.L_1215:
        /*1b60*/ 	.byte	0x04, 0x12
        /*1b62*/ 	.short	(.L_1217 - .L_1216)
	.align		4
.L_1216:
        /*1b64*/ 	.word	index@(_ZN2at6native27unrolled_elementwise_kernelINS0_13AUnaryFunctorIdddZZZNS0_15binary_internal21div_floor_kernel_cudaERNS_18TensorIteratorBaseEENKUlvE1_clEvENKUlvE_clEvEUlddE_EESt5arrayIPcLm2EELi4E23TrivialOffsetCalculatorILi1EjESE_NS0_6memory12LoadWithCastILi1EEENSF_13StoreWithCastILi1EEEEEviT_T0_T2_T3_T4_T5_)
        /*1b68*/ 	.word	0x00000000


	//----- nvinfo : EIATTR_MIN_STACK_SIZE
	.align		4
.L_1217:
        /*1b6c*/ 	.byte	0x04, 0x12
        /*1b6e*/ 	.short	(.L_1219 - .L_1218)
	.align		4
.L_1218:
        /*1b70*/ 	.word	index@(_ZN2at6native18elementwise_kernelILi128ELi2EZNS0_22gpu_kernel_impl_nocastINS0_13AUnaryFunctorIdddZZZNS0_15binary_internal21div_floor_kernel_cudaERNS_18TensorIteratorBaseEENKUlvE1_clEvENKUlvE_clEvEUlddE_EEEEvS6_RKT_EUliE_EEviT1_)
        /*1b74*/ 	.word	0x00000000


	//----- nvinfo : EIATTR_MIN_STACK_SIZE
	.align		4
.L_1219:
        /*1b78*/ 	.byte	0x04, 0x12
        /*1b7a*/ 	.short	(.L_1221 - .L_1220)
	.align		4
.L_1220:
        /*1b7c*/ 	.word	index@(_ZN2at6native27unrolled_elementwise_kernelINS0_13AUnaryFunctorIdddZZZNS0_15binary_internal21div_floor_kernel_cudaERNS_18TensorIteratorBaseEENKUlvE1_clEvENKUlvE_clEvEUlddE_EESt5arrayIPcLm2EELi4E23TrivialOffsetCalculatorILi1EjESE_NS0_6memory15LoadWithoutCastENSF_16StoreWithoutCastEEEviT_T0_T2_T3_T4_T5_)
        /*1b80*/ 	.word	0x00000000


	//----- nvinfo : EIATTR_MIN_STACK_SIZE
	.align		4
.L_1221:
        /*1b84*/ 	.byte	0x04, 0x12
        /*1b86*/ 	.short	(.L_1223 - .L_1222)
	.align		4
.L_1222:
        /*1b88*/ 	.word	index@(_ZN2at6native29vectorized_elementwise_kernelILi2ENS0_13AUnaryFunctorIdddZZZNS0_15binary_internal21div_floor_kernel_cudaERNS_18TensorIteratorBaseEENKUlvE1_clEvENKUlvE_clEvEUlddE_EESt5arrayIPcLm2EEEEviT0_T1_)
        /*1b8c*/ 	.word	0x00000000


	//----- nvinfo : EIATTR_MIN_STACK_SIZE
	.align		4
.L_1223:
        /*1b90*/ 	.byte	0x04, 0x12
        /*1b92*/ 	.short	(.L_1225 - .L_1224)
	.align		4
.L_1224:
        /*1b94*/ 	.word	index@(_ZN2at6native29vectorized_elementwise_kernelILi4ENS0_13AUnaryFunctorIdddZZZNS0_15binary_internal21div_floor_kernel_cudaERNS_18TensorIteratorBaseEENKUlvE1_clEvENKUlvE_clEvEUlddE_EESt5arrayIPcLm2EEEEviT0_T1_)
        /*1b98*/ 	.word	0x00000000


	//----- nvinfo : EIATTR_MIN_STACK_SIZE
	.align		4
.L_1225:
        /*1b9c*/ 	.byte	0x04, 0x12
        /*1b9e*/ 	.short	(.L_1227 - .L_1226)
	.align		4
.L_1226:
        /*1ba0*/ 	.word	index@(_ZN2at6native29vectorized_elementwise_kernelILi8ENS0_13AUnaryFunctorIdddZZZNS0_15binary_internal21div_floor_kernel_cudaERNS_18TensorIteratorBaseEENKUlvE1_clEvENKUlvE_clEvEUlddE_EESt5arrayIPcLm2EEEEviT0_T1_)
        /*1ba4*/ 	.word	0x00000000


	//----- nvinfo : EIATTR_MIN_STACK_SIZE
	.align		4
.L_1227:
        /*1ba8*/ 	.byte	0x04, 0x12
        /*1baa*/ 	.short	(.L_1229 - .L_1228)
	.align		4
.L_1228:
        /*1bac*/ 	.word	index@(_ZN2at6native18elementwise_kernelILi128ELi4EZNS0_15gpu_kernel_implIZZZNS0_15binary_internal21div_floor_kernel_cudaERNS_18TensorIteratorBaseEENKUlvE0_clEvENKUlvE2_clEvEUlN3c108BFloat16EE_EEvS5_RKT_EUliE_EEviT1_)
        /*1bb0*/ 	.word	0x00000000


	//----- nvinfo : EIATTR_MIN_STACK_SIZE
	.align		4
.L_1229:
        /*1bb4*/ 	.byte	0x04, 0x12
        /*1bb6*/ 	.short	(.L_1231 - .L_1230)
	.align		4
.L_1230:
        /*1bb8*/ 	.word	index@(_ZN2at6native27unrolled_elementwise_kernelIZZZNS0_15binary_internal21div_floor_kernel_cudaERNS_18TensorIteratorBaseEENKUlvE0_clEvENKUlvE2_clEvEUlN3c108BFloat16EE_St5arrayIPcLm2EELi4E23TrivialOffsetCalculatorILi1EjESE_NS0_6memory12LoadWithCastILi1EEENSF_13StoreWithCastILi1EEEEEviT_T0_T2_T3_T4_T5_)
        /*1bbc*/ 	.word	0x00000000


	//----- nvinfo : EIATTR_MIN_STACK_SIZE
	.align		4
.L_1231:
        /*1bc0*/ 	.byte	0x04, 0x12
        /*1bc2*/ 	.short	(.L_1233 - .L_1232)
	.align		4
.L_1232:
        /*1bc4*/ 	.word	index@(_ZN2at6native18elementwise_kernelILi128ELi4EZNS0_22gpu_kernel_impl_nocastIZZZNS0_15binary_internal21div_floor_kernel_cudaERNS_18TensorIteratorBaseEENKUlvE0_clEvENKUlvE2_clEvEUlN3c108BFloat16EE_EEvS5_RKT_EUliE_EEviT1_)
        /*1bc8*/ 	.word	0x00000000


	//----- nvinfo : EIATTR_MIN_STACK_SIZE
	.align		4
.L_1233:
        /*1bcc*/ 	.byte	0x04, 0x12
        /*1bce*/ 	.short	(.L_1235 - .L_1234)
	.align		4
.L_1234:
        /*1bd0*/ 	.word	index@(_ZN2at6native27unrolled_elementwise_kernelIZZZNS0_15binary_internal21div_floor_kernel_cudaERNS_18TensorIteratorBaseEENKUlvE0_clEvENKUlvE2_clEvEUlN3c108BFloat16EE_St5arrayIPcLm2EELi4E23TrivialOffsetCalculatorILi1EjESE_NS0_6memory15LoadWithoutCastENSF_16StoreWithoutCastEEEviT_T0_T2_T3_T4_T5_)
        /*1bd4*/ 	.word	0x00000000


	//----- nvinfo : EIATTR_MIN_STACK_SIZE
	.align		4
.L_1235:
        /*1bd8*/ 	.byte	0x04, 0x12
        /*1bda*/ 	.short	(.L_1237 - .L_1236)
	.align		4
.L_1236:
        /*1bdc*/ 	.word	index@(_ZN2at6native29vectorized_elementwise_kernelILi2EZZZNS0_15binary_internal21div_floor_kernel_cudaERNS_18TensorIteratorBaseEENKUlvE0_clEvENKUlvE2_clEvEUlN3c108BFloat16EE_St5arrayIPcLm2EEEEviT0_T1_)
        /*1be0*/ 	.word	0x00000000


	//----- nvinfo : EIATTR_MIN_STACK_SIZE
	.align		4
.L_1237:
        /*1be4*/ 	.byte	0x04, 0x12
        /*1be6*/ 	.short	(.L_1239 - .L_1238)
	.align		4
.L_1238:
        /*1be8*/ 	.word	index@(_ZN2at6native29vectorized_elementwise_kernelILi4EZZZNS0_15binary_internal21div_floor_kernel_cudaERNS_18TensorIteratorBaseEENKUlvE0_clEvENKUlvE2_clEvEUlN3c108BFloat16EE_St5arrayIPcLm2EEEEviT0_T1_)
        /*1bec*/ 	.word	0x00000000


	//----- nvinfo : EIATTR_MIN_STACK_SIZE
	.align		4
.L_1239:
        /*1bf0*/ 	.byte	0x04, 0x12
        /*1bf2*/ 	.short	(.L_1241 - .L_1240)
	.align		4
.L_1240:
        /*1bf4*/ 	.word	index@(_ZN2at6native29vectorized_elementwise_kernelILi8EZZZNS0_15binary_internal21div_floor_kernel_cudaERNS_18TensorIteratorBaseEENKUlvE0_clEvENKUlvE2_clEvEUlN3c108BFloat16EE_St5arrayIPcLm2EEEEviT0_T1_)
        /*1bf8*/ 	.word	0x00000000


	//----- nvinfo : EIATTR_MIN_STACK_SIZE
	.align		4
.L_1241:
        /*1bfc*/ 	.byte	0x04, 0x12
        /*1bfe*/ 	.short	(.L_1243 - .L_1242)
	.align		4
.L_1242:
        /*1c00*/ 	.word	index@(_ZN2at6native18elementwise_kernelILi128ELi4EZNS0_15gpu_kernel_implIZZZNS0_15binary_internal21div_floor_kernel_cudaERNS_18TensorIteratorBaseEENKUlvE0_clEvENKUlvE1_clEvEUlN3c104HalfEE_EEvS5_RKT_EUliE_EEviT1_)
        /*1c04*/ 	.word	0x00000000


	//----- nvinfo : EIATTR_MIN_STACK_SIZE
	.align		4
.L_1243:
        /*1c08*/ 	.byte	0x04, 0x12
        /*1c0a*/ 	.short	(.L_1245 - .L_1244)
	.align		4
.L_1244:
        /*1c0c*/ 	.word	index@(_ZN2at6native27unrolled_elementwise_kernelIZZZNS0_15binary_internal21div_floor_kernel_cudaERNS_18TensorIteratorBaseEENKUlvE0_clEvENKUlvE1_clEvEUlN3c104HalfEE_St5arrayIPcLm2EELi4E23TrivialOffsetCalculatorILi1EjESE_NS0_6memory12LoadWithCastILi1EEENSF_13StoreWithCastILi1EEEEEviT_T0_T2_T3_T4_T5_)
        /*1c10*/ 	.word	0x00000000


	//----- nvinfo : EIATTR_MIN_STACK_SIZE
	.align		4
.L_1245:
        /*1c14*/ 	.byte	0x04, 0x12
        /*1c16*/ 	.short	(.L_1247 - .L_1246)
	.align		4
.L_1246:
        /*1c18*/ 	.word	index@(_ZN2at6native18elementwise_kernelILi128ELi4EZNS0_22gpu_kernel_impl_nocastIZZZNS0_15binary_internal21div_floor_kernel_cudaERNS_18TensorIteratorBaseEENKUlvE0_clEvENKUlvE1_clEvEUlN3c104HalfEE_EEvS5_RKT_EUliE_EEviT1_)
        /*1c1c*/ 	.word	0x00000000


	//----- nvinfo : EIATTR_MIN_STACK_SIZE
	.align		4
.L_1247:
        /*1c20*/ 	.byte	0x04, 0x12
        /*1c22*/ 	.short	(.L_1249 - .L_1248)
	.align		4
.L_1248:
        /*1c24*/ 	.word	index@(_ZN2at6native27unrolled_elementwise_kernelIZZZNS0_15binary_internal21div_floor_kernel_cudaERNS_18TensorIteratorBaseEENKUlvE0_clEvENKUlvE1_clEvEUlN3c104HalfEE_St5arrayIPcLm2EELi4E23TrivialOffsetCalculatorILi1EjESE_NS0_6memory15LoadWithoutCastENSF_16StoreWithoutCastEEEviT_T0_T2_T3_T4_T5_)
        /*1c28*/ 	.word	0x00000000


	//----- nvinfo : EIATTR_MIN_STACK_SIZE
	.align		4
.L_1249:
        /*1c2c*/ 	.byte	0x04, 0x12
        /*1c2e*/ 	.short	(.L_1251 - .L_1250)
	.align		4
.L_1250:
        /*1c30*/ 	.word	index@(_ZN2at6native29vectorized_elementwise_kernelILi2EZZZNS0_15binary_internal21div_floor_kernel_cudaERNS_18TensorIteratorBaseEENKUlvE0_clEvENKUlvE1_clEvEUlN3c104HalfEE_St5arrayIPcLm2EEEEviT0_T1_)
        /*1c34*/ 	.word	0x00000000


	//----- nvinfo : EIATTR_MIN_STACK_SIZE
	.align		4
.L_1251:
        /*1c38*/ 	.byte	0x04, 0x12
        /*1c3a*/ 	.short	(.L_1253 - .L_1252)
	.align		4
.L_1252:
        /*1c3c*/ 	.word	index@(_ZN2at6native29vectorized_elementwise_kernelILi4EZZZNS0_15binary_internal21div_floor_kernel_cudaERNS_18TensorIteratorBaseEENKUlvE0_clEvENKUlvE1_clEvEUlN3c104HalfEE_St5arrayIPcLm2EEEEviT0_T1_)
        /*1c40*/ 	.word	0x00000000


	//----- nvinfo : EIATTR_MIN_STACK_SIZE
	.align		4
.L_1253:
        /*1c44*/ 	.byte	0x04, 0x12
        /*1c46*/ 	.short	(.L_1255 - .L_1254)
	.align		4
.L_1254:
        /*1c48*/ 	.word	index@(_ZN2at6native29vectorized_elementwise_kernelILi8EZZZNS0_15binary_internal21div_floor_kernel_cudaERNS_18TensorIteratorBaseEENKUlvE0_clEvENKUlvE1_clEvEUlN3c104HalfEE_St5arrayIPcLm2EEEEviT0_T1_)
        /*1c4c*/ 	.word	0x00000000


	//----- nvinfo : EIATTR_MIN_STACK_SIZE
	.align		4
.L_1255:
        /*1c50*/ 	.byte	0x04, 0x12
        /*1c52*/ 	.short	(.L_1257 - .L_1256)
	.align		4
.L_1256:
        /*1c54*/ 	.word	index@(_ZN2at6native18elementwise_kernelILi128ELi4EZNS0_15gpu_kernel_implIZZZNS0_15binary_internal21div_floor_kernel_cudaERNS_18TensorIteratorBaseEENKUlvE0_clEvENKUlvE0_clEvEUlfE_EEvS5_RKT_EUliE_EEviT1_)
        /*1c58*/ 	.word	0x00000000


	//----- nvinfo : EIATTR_MIN_STACK_SIZE
	.align		4
.L_1257:
        /*1c5c*/ 	.byte	0x04, 0x12
        /*1c5e*/ 	.short	(.L_1259 - .L_1258)
	.align		4
.L_1258:
        /*1c60*/ 	.word	index@(_ZN2at6native27unrolled_elementwise_kernelIZZZNS0_15binary_internal21div_floor_kernel_cudaERNS_18TensorIteratorBaseEENKUlvE0_clEvENKUlvE0_clEvEUlfE_St5arrayIPcLm2EELi4E23TrivialOffsetCalculatorILi1EjESC_NS0_6memory12LoadWithCastILi1EEENSD_13StoreWithCastILi1EEEEEviT_T0_T2_T3_T4_T5_)
        /*1c64*/ 	.word	0x00000000


	//----- nvinfo : EIATTR_MIN_STACK_SIZE
	.align		4
.L_1259:
        /*1c68*/ 	.byte	0x04, 0x12
        /*1c6a*/ 	.short	(.L_1261 - .L_1260)
	.align		4
.L_1260:
        /*1c6c*/ 	.word	index@(_ZN2at6native18elementwise_kernelILi128ELi2EZNS0_22gpu_kernel_impl_nocastIZZZNS0_15binary_internal21div_floor_kernel_cudaERNS_18TensorIteratorBaseEENKUlvE0_clEvENKUlvE0_clEvEUlfE_EEvS5_RKT_EUliE_EEviT1_)
        /*1c70*/ 	.word	0x00000000


	//----- nvinfo : EIATTR_MIN_STACK_SIZE
	.align		4
.L_1261:
        /*1c74*/ 	.byte	0x04, 0x12
        /*1c76*/ 	.short	(.L_1263 - .L_1262)
	.align		4
.L_1262:
        /*1c78*/ 	.word	index@(_ZN2at6native27unrolled_elementwise_kernelIZZZNS0_15binary_internal21div_floor_kernel_cudaERNS_18TensorIteratorBaseEENKUlvE0_clEvENKUlvE0_clEvEUlfE_St5arrayIPcLm2EELi4E23TrivialOffsetCalculatorILi1EjESC_NS0_6memory15LoadWithoutCastENSD_16StoreWithoutCastEEEviT_T0_T2_T3_T4_T5_)
        /*1c7c*/ 	.word	0x00000000


	//----- nvinfo : EIATTR_MIN_STACK_SIZE
	.align		4
.L_1263:
        /*1c80*/ 	.byte	0x04, 0x12
        /*1c82*/ 	.short	(.L_1265 - .L_1264)
	.align		4
.L_1264:
        /*1c84*/ 	.word	index@(_ZN2at6native29vectorized_elementwise_kernelILi2EZZZNS0_15binary_internal21div_floor_kernel_cudaERNS_18TensorIteratorBaseEENKUlvE0_clEvENKUlvE0_clEvEUlfE_St5arrayIPcLm2EEEEviT0_T1_)
        /*1c88*/ 	.word	0x00000000


	//----- nvinfo : EIATTR_MIN_STACK_SIZE
	.align		4
.L_1265:
        /*1c8c*/ 	.byte	0x04, 0x12
        /*1c8e*/ 	.short	(.L_1267 - .L_1266)
	.align		4
.L_1266:
        /*1c90*/ 	.word	index@(_ZN2at6native29vectorized_elementwise_kernelILi4EZZZNS0_15binary_internal21div_floor_kernel_cudaERNS_18TensorIteratorBaseEENKUlvE0_clEvENKUlvE0_clEvEUlfE_St5arrayIPcLm2EEEEviT0_T1_)
        /*1c94*/ 	.word	0x00000000


	//----- nvinfo : EIATTR_MIN_STACK_SIZE
	.align		4
.L_1267:
        /*1c98*/ 	.byte	0x04, 0x12
        /*1c9a*/ 	.short	(.L_1269 - .L_1268)
	.align		4
.L_1268:
        /*1c9c*/ 	.word	index@(_ZN2at6native29vectorized_elementwise_kernelILi8EZZZNS0_15binary_internal21div_floor_kernel_cudaERNS_18TensorIteratorBaseEENKUlvE0_clEvENKUlvE0_clEvEUlfE_St5arrayIPcLm2EEEEviT0_T1_)
        /*1ca0*/ 	.word	0x00000000


	//----- nvinfo : EIATTR_MIN_STACK_SIZE
	.align		4
.L_1269:
        /*1ca4*/ 	.byte	0x04, 0x12
        /*1ca6*/ 	.short	(.L_1271 - .L_1270)
	.align		4
.L_1270:
        /*1ca8*/ 	.word	index@(_ZN2at6native18elementwise_kernelILi128ELi4EZNS0_15gpu_kernel_implIZZZNS0_15binary_internal21div_floor_kernel_cudaERNS_18TensorIteratorBaseEENKUlvE0_clEvENKUlvE_clEvEUldE_EEvS5_RKT_EUliE_EEviT1_)
        /*1cac*/ 	.word	0x00000000


	//----- nvinfo : EIATTR_MIN_STACK_SIZE
	.align		4
.L_1271:
        /*1cb0*/ 	.byte	0x04, 0x12
        /*1cb2*/ 	.short	(.L_1273 - .L_1272)
	.align		4
.L_1272:
        /*1cb4*/ 	.word	index@(_ZN2at6native27unrolled_elementwise_kernelIZZZNS0_15binary_internal21div_floor_kernel_cudaERNS_18TensorIteratorBaseEENKUlvE0_clEvENKUlvE_clEvEUldE_St5arrayIPcLm2EELi4E23TrivialOffsetCalculatorILi1EjESC_NS0_6memory12LoadWithCastILi1EEENSD_13StoreWithCastILi1EEEEEviT_T0_T2_T3_T4_T5_)
        /*1cb8*/ 	.word	0x00000000


	//----- nvinfo : EIATTR_MIN_STACK_SIZE
	.align		4
.L_1273:
        /*1cbc*/ 	.byte	0x04, 0x12
        /*1cbe*/ 	.short	(.L_1275 - .L_1274)
	.align		4
.L_1274:
        /*1cc0*/ 	.word	index@(_ZN2at6native18elementwise_kernelILi128ELi2EZNS0_22gpu_kernel_impl_nocastIZZZNS0_15binary_internal21div_floor_kernel_cudaERNS_18TensorIteratorBaseEENKUlvE0_clEvENKUlvE_clEvEUldE_EEvS5_RKT_EUliE_EEviT1_)
        /*1cc4*/ 	.word	0x00000000


	//----- nvinfo : EIATTR_MIN_STACK_SIZE
	.align		4
.L_1275:
        /*1cc8*/ 	.byte	0x04, 0x12
        /*1cca*/ 	.short	(.L_1277 - .L_1276)
	.align		4
.L_1276:
        /*1ccc*/ 	.word	index@(_ZN2at6native27unrolled_elementwise_kernelIZZZNS0_15binary_internal21div_floor_kernel_cudaERNS_18TensorIteratorBaseEENKUlvE0_clEvENKUlvE_clEvEUldE_St5arrayIPcLm2EELi4E23TrivialOffsetCalculatorILi1EjESC_NS0_6memory15LoadWithoutCastENSD_16StoreWithoutCastEEEviT_T0_T2_T3_T4_T5_)
        /*1cd0*/ 	.word	0x00000000


	//----- nvinfo : EIATTR_MIN_STACK_SIZE
	.align		4
.L_1277:
        /*1cd4*/ 	.byte	0x04, 0x12
        /*1cd6*/ 	.short	(.L_1279 - .L_1278)
	.align		4
.L_1278:
        /*1cd8*/ 	.word	index@(_ZN2at6native29vectorized_elementwise_kernelILi2EZZZNS0_15binary_internal21div_floor_kernel_cudaERNS_18TensorIteratorBaseEENKUlvE0_clEvENKUlvE_clEvEUldE_St5arrayIPcLm2EEEEviT0_T1_)
        /*1cdc*/ 	.word	0x00000000


	//----- nvinfo : EIATTR_MIN_STACK_SIZE
	.align		4
.L_1279:
        /*1ce0*/ 	.byte	0x04, 0x12
        /*1ce2*/ 	.short	(.L_1281 - .L_1280)
	.align		4
.L_1280:
        /*1ce4*/ 	.word	index@(_ZN2at6native29vectorized_elementwise_kernelILi4EZZZNS0_15binary_internal21div_floor_kernel_cudaERNS_18TensorIteratorBaseEENKUlvE0_clEvENKUlvE_clEvEUldE_St5arrayIPcLm2EEEEviT0_T1_)
        /*1ce8*/ 	.word	0x00000000


	//----- nvinfo : EIATTR_MIN_STACK_SIZE
	.align		4
.L_1281:
        /*1cec*/ 	.byte	0x04, 0x12
        /*1cee*/ 	.short	(.L_1283 - .L_1282)
	.align		4
.L_1282:
        /*1cf0*/ 	.word	index@(_ZN2at6native29vectorized_elementwise_kernelILi8EZZZNS0_15binary_internal21div_floor_kernel_cudaERNS_18TensorIteratorBaseEENKUlvE0_clEvENKUlvE_clEvEUldE_St5arrayIPcLm2EEEEviT0_T1_)
        /*1cf4*/ 	.word	0x00000000


	//----- nvinfo : EIATTR_MIN_STACK_SIZE
	.align		4
.L_1283:
        /*1cf8*/ 	.byte	0x04, 0x12
        /*1cfa*/ 	.short	(.L_1285 - .L_1284)
	.align		4
.L_1284:
        /*1cfc*/ 	.word	index@(_ZN2at6native18elementwise_kernelILi128ELi4EZNS0_15gpu_kernel_implINS0_13BinaryFunctorIsssZZZNS0_15binary_internal21div_floor_kernel_cudaERNS_18TensorIteratorBaseEENKUlvE_clEvENKUlvE3_clEvEUlssE_EEEEvS6_RKT_EUliE_EEviT1_)
        /*1d00*/ 	.word	0x00000000


	//----- nvinfo : EIATTR_MIN_STACK_SIZE
	.align		4
.L_1285:
        /*1d04*/ 	.byte	0x04, 0x12
        /*1d06*/ 	.short	(.L_1287 - .L_1286)
	.align		4
.L_1286:
        /*1d08*/ 	.word	index@(_ZN2at6native27unrolled_elementwise_kernelINS0_13BinaryFunctorIsssZZZNS0_15binary_internal21div_floor_kernel_cudaERNS_18TensorIteratorBaseEENKUlvE_clEvENKUlvE3_clEvEUlssE_EESt5arrayIPcLm3EELi4E23TrivialOffsetCalculatorILi2EjESD_ILi1EjENS0_6memory12LoadWithCastILi2EEENSG_13StoreWithCastILi1EEEEEviT_T0_T2_T3_T4_T5_)
        /*1d0c*/ 	.word	0x00000000


	//----- nvinfo : EIATTR_MIN_STACK_SIZE
	.align		4
.L_1287:
        /*1d10*/ 	.byte	0x04, 0x12
        /*1d12*/ 	.short	(.L_1289 - .L_1288)
	.align		4
.L_1288:
        /*1d14*/ 	.word	index@(_ZN2at6native18elementwise_kernelILi128ELi4EZNS0_22gpu_kernel_impl_nocastINS0_13BinaryFunctorIsssZZZNS0_15binary_internal21div_floor_kernel_cudaERNS_18TensorIteratorBaseEENKUlvE_clEvENKUlvE3_clEvEUlssE_EEEEvS6_RKT_EUliE_EEviT1_)
        /*1d18*/ 	.word	0x00000000


	//----- nvinfo : EIATTR_MIN_STACK_SIZE
	.align		4
.L_1289:
        /*1d1c*/ 	.byte	0x04, 0x12
        /*1d1e*/ 	.short	(.L_1291 - .L_1290)
	.align		4
.L_1290:
        /*1d20*/ 	.word	index@(_ZN2at6native27unrolled_elementwise_kernelINS0_13BinaryFunctorIsssZZZNS0_15binary_internal21div_floor_kernel_cudaERNS_18TensorIteratorBaseEENKUlvE_clEvENKUlvE3_clEvEUlssE_EESt5arrayIPcLm3EELi4E23TrivialOffsetCalculatorILi2EjESD_ILi1EjENS0_6memory15LoadWithoutCastENSG_16StoreWithoutCastEEEviT_T0_T2_T3_T4_T5_)
        /*1d24*/ 	.word	0x00000000


	//----- nvinfo : EIATTR_MIN_STACK_SIZE
	.align		4
.L_1291:
        /*1d28*/ 	.byte	0x04, 0x12
        /*1d2a*/ 	.short	(.L_1293 - .L_1292)
	.align		4
.L_1292:
        /*1d2c*/ 	.word	index@(_ZN2at6native29vectorized_elementwise_kernelILi2ENS0_13BinaryFunctorIsssZZZNS0_15binary_internal21div_floor_kernel_cudaERNS_18TensorIteratorBaseEENKUlvE_clEvENKUlvE3_clEvEUlssE_EESt5arrayIPcLm3EEEEviT0_T1_)
        /*1d30*/ 	.word	0x00000000


	//----- nvinfo : EIATTR_MIN_STACK_SIZE
	.align		4
.L_1293:
        /*1d34*/ 	.byte	0x04, 0x12
        /*1d36*/ 	.short	(.L_1295 - .L_1294)
	.align		4
.L_1294:
        /*1d38*/ 	.word	index@(_ZN2at6native29vectorized_elementwise_kernelILi4ENS0_13BinaryFunctorIsssZZZNS0_15binary_internal21div_floor_kernel_cudaERNS_18TensorIteratorBaseEENKUlvE_clEvENKUlvE3_clEvEUlssE_EESt5arrayIPcLm3EEEEviT0_T1_)
        /*1d3c*/ 	.word	0x00000000


	//----- nvinfo : EIATTR_MIN_STACK_SIZE
	.align		4
.L_1295:
        /*1d40*/ 	.byte	0x04, 0x12
        /*1d42*/ 	.short	(.L_1297 - .L_1296)
	.align		4
.L_1296:
        /*1d44*/ 	.word	index@(_ZN2at6native29vectorized_elementwise_kernelILi8ENS0_13BinaryFunctorIsssZZZNS0_15binary_internal21div_floor_kernel_cudaERNS_18TensorIteratorBaseEENKUlvE_clEvENKUlvE3_clEvEUlssE_EESt5arrayIPcLm3EEEEviT0_T1_)
        /*1d48*/ 	.word	0x00000000


	//----- nvinfo : EIATTR_MIN_STACK_SIZE
	.align		4
.L_1297:
        /*1d4c*/ 	.byte	0x04, 0x12
        /*1d4e*/ 	.short	(.L_1299 - .L_1298)
	.align		4
.L_1298:
        /*1d50*/ 	.word	index@(_ZN2at6native18elementwise_kernelILi128ELi4EZNS0_15gpu_kernel_implINS0_13BUnaryFunctorIsssZZZNS0_15binary_internal21div_floor_kernel_cudaERNS_18TensorIteratorBaseEENKUlvE_clEvENKUlvE3_clEvEUlssE_EEEEvS6_RKT_EUliE_EEviT1_)
        /*1d54*/ 	.word	0x00000000


	//----- nvinfo : EIATTR_MIN_STACK_SIZE
	.align		4
.L_1299:
        /*1d58*/ 	.byte	0x04, 0x12
        /*1d5a*/ 	.short	(.L_1301 - .L_1300)
	.align		4
.L_1300:
        /*1d5c*/ 	.word	index@(_ZN2at6native27unrolled_elementwise_kernelINS0_13BUnaryFunctorIsssZZZNS0_15binary_internal21div_floor_kernel_cudaERNS_18TensorIteratorBaseEENKUlvE_clEvENKUlvE3_clEvEUlssE_EESt5arrayIPcLm2EELi4E23TrivialOffsetCalculatorILi1EjESE_NS0_6memory12LoadWithCastILi1EEENSF_13StoreWithCastILi1EEEEEviT_T0_T2_T3_T4_T5_)
        /*1d60*/ 	.word	0x00000000


	//----- nvinfo : EIATTR_MIN_STACK_SIZE
	.align		4
.L_1301:
        /*1d64*/ 	.byte	0x04, 0x12
        /*1d66*/ 	.short	(.L_1303 - .L_1302)
	.align		4
.L_1302:
        /*1d68*/ 	.word	index@(_ZN2at6native18elementwise_kernelILi128ELi4EZNS0_22gpu_kernel_impl_nocastINS0_13BUnaryFunctorIsssZZZNS0_15binary_internal21div_floor_kernel_cudaERNS_18TensorIteratorBaseEENKUlvE_clEvENKUlvE3_clEvEUlssE_EEEEvS6_RKT_EUliE_EEviT1_)
        /*1d6c*/ 	.word	0x00000000


	//----- nvinfo : EIATTR_MIN_STACK_SIZE
	.align		4
.L_1303:
        /*1d70*/ 	.byte	0x04, 0x12
        /*1d72*/ 	.short	(.L_1305 - .L_1304)
	.align		4
.L_1304:
        /*1d74*/ 	.word	index@(_ZN2at6native27unrolled_elementwise_kernelINS0_13BUnaryFunctorIsssZZZNS0_15binary_internal21div_floor_kernel_cudaERNS_18TensorIteratorBaseEENKUlvE_clEvENKUlvE3_clEvEUlssE_EESt5arrayIPcLm2EELi4E23TrivialOffsetCalculatorILi1EjESE_NS0_6memory15LoadWithoutCastENSF_16StoreWithoutCastEEEviT_T0_T2_T3_T4_T5_)
        /*1d78*/ 	.word	0x00000000


	//----- nvinfo : EIATTR_MIN_STACK_SIZE
	.align		4
.L_1305:
        /*1d7c*/ 	.byte	0x04, 0x12
        /*1d7e*/ 	.short	(.L_1307 - .L_1306)
	.align		4
.L_1306:
        /*1d80*/ 	.word	index@(_ZN2at6native29vectorized_elementwise_kernelILi2ENS0_13BUnaryFunctorIsssZZZNS0_15binary_internal21div_floor_kernel_cudaERNS_18TensorIteratorBaseEENKUlvE_clEvENKUlvE3_clEvEUlssE_EESt5arrayIPcLm2EEEEviT0_T1_)
        /*1d84*/ 	.word	0x00000000


	//----- nvinfo : EIATTR_MIN_STACK_SIZE
	.align		4
.L_1307:
        /*1d88*/ 	.byte	0x04, 0x12
        /*1d8a*/ 	.short	(.L_1309 - .L_1308)
	.align		4
.L_1308:
        /*1d8c*/ 	.word	index@(_ZN2at6native29vectorized_elementwise_kernelILi4ENS0_13BUnaryFunctorIsssZZZNS0_15binary_internal21div_floor_kernel_cudaERNS_18TensorIteratorBaseEENKUlvE_clEvENKUlvE3_clEvEUlssE_EESt5arrayIPcLm2EEEEviT0_T1_)
        /*1d90*/ 	.word	0x00000000


	//----- nvinfo : EIATTR_MIN_STACK_SIZE
	.align		4
.L_1309:
        /*1d94*/ 	.byte	0x04, 0x12
        /*1d96*/ 	.short	(.L_1311 - .L_1310)
	.align		4
.L_1310:
        /*1d98*/ 	.word	index@(_ZN2at6native29vectorized_elementwise_kernelILi8ENS0_13BUnaryFunctorIsssZZZNS0_15binary_internal21div_floor_kernel_cudaERNS_18TensorIteratorBaseEENKUlvE_clEvENKUlvE3_clEvEUlssE_EESt5arrayIPcLm2EEEEviT0_T1_)
        /*1d9c*/ 	.word	0x00000000


	//----- nvinfo : EIATTR_MIN_STACK_SIZE
	.align		4
.L_1311:
        /*1da0*/ 	.byte	0x04, 0x12
        /*1da2*/ 	.short	(.L_1313 - .L_1312)
	.align		4
.L_1312:
        /*1da4*/ 	.word	index@(_ZN2at6native18elementwise_kernelILi128ELi4EZNS0_15gpu_kernel_implINS0_13AUnaryFunctorIsssZZZNS0_15binary_internal21div_floor_kernel_cudaERNS_18TensorIteratorBaseEENKUlvE_clEvENKUlvE3_clEvEUlssE_EEEEvS6_RKT_EUliE_EEviT1_)
        /*1da8*/ 	.word	0x00000000


	//----- nvinfo : EIATTR_MIN_STACK_SIZE
	.align		4
.L_1313:
        /*1dac*/ 	.byte	0x04, 0x12
        /*1dae*/ 	.short	(.L_1315 - .L_1314)
	.align		4
.L_1314:
        /*1db0*/ 	.word	index@(_ZN2at6native27unrolled_elementwise_kernelINS0_13AUnaryFunctorIsssZZZNS0_15binary_internal21div_floor_kernel_cudaERNS_18TensorIteratorBaseEENKUlvE_clEvENKUlvE3_clEvEUlssE_EESt5arrayIPcLm2EELi4E23TrivialOffsetCalculatorILi1EjESE_NS0_6memory12LoadWithCastILi1EEENSF_13StoreWithCastILi1EEEEEviT_T0_T2_T3_T4_T5_)
        /*1db4*/ 	.word	0x00000000


	//----- nvinfo : EIATTR_MIN_STACK_SIZE
	.align		4
.L_1315:
        /*1db8*/ 	.byte	0x04, 0x12
        /*1dba*/ 	.short	(.L_1317 - .L_1316)
	.align		4
.L_1316:
        /*1dbc*/ 	.word	index@(_ZN2at6native18elementwise_kernelILi128ELi4EZNS0_22gpu_kernel_impl_nocastINS0_13AUnaryFunctorIsssZZZNS0_15binary_internal21div_floor_kernel_cudaERNS_18TensorIteratorBaseEENKUlvE_clEvENKUlvE3_clEvEUlssE_EEEEvS6_RKT_EUliE_EEviT1_)
        /*1dc0*/ 	.word	0x00000000


	//----- nvinfo : EIATTR_MIN_STACK_SIZE
	.align		4
.L_1317:
        /*1dc4*/ 	.byte	0x04, 0x12
        /*1dc6*/ 	.short	(.L_1319 - .L_1318)
	.align		4
.L_1318:
        /*1dc8*/ 	.word	index@(_ZN2at6native27unrolled_elementwise_kernelINS0_13AUnaryFunctorIsssZZZNS0_15binary_internal21div_floor_kernel_cudaERNS_18TensorIteratorBaseEENKUlvE_clEvENKUlvE3_clEvEUlssE_EESt5arrayIPcLm2EELi4E23TrivialOffsetCalculatorILi1EjESE_NS0_6memory15LoadWithoutCastENSF_16StoreWithoutCastEEEviT_T0_T2_T3_T4_T5_)
        /*1dcc*/ 	.word	0x00000000


	//----- nvinfo : EIATTR_MIN_STACK_SIZE
	.align		4
.L_1319:
        /*1dd0*/ 	.byte	0x04, 0x12
        /*1dd2*/ 	.short	(.L_1321 - .L_1320)
	.align		4
.L_1320:
        /*1dd4*/ 	.word	index@(_ZN2at6native29vectorized_elementwise_kernelILi2ENS0_13AUnaryFunctorIsssZZZNS0_15binary_internal21div_floor_kernel_cudaERNS_18TensorIteratorBaseEENKUlvE_clEvENKUlvE3_clEvEUlssE_EESt5arrayIPcLm2EEEEviT0_T1_)
        /*1dd8*/ 	.word	0x00000000


	//----- nvinfo : EIATTR_MIN_STACK_SIZE
	.align		4
.L_1321:
        /*1ddc*/ 	.byte	0x04, 0x12
        /*1dde*/ 	.short	(.L_1323 - .L_1322)
	.align		4
.L_1322:
        /*1de0*/ 	.word	index@(_ZN2at6native29vectorized_elementwise_kernelILi4ENS0_13AUnaryFunctorIsssZZZNS0_15binary_internal21div_floor_kernel_cudaERNS_18TensorIteratorBaseEENKUlvE_clEvENKUlvE3_clEvEUlssE_EESt5arrayIPcLm2EEEEviT0_T1_)
        /*1de4*/ 	.word	0x00000000


	//----- nvinfo : EIATTR_MIN_STACK_SIZE
	.align		4
.L_1323:
        /*1de8*/ 	.byte	0x04, 0x12
        /*1dea*/ 	.short	(.L_1325 - .L_1324)
	.align		4
.L_1324:
        /*1dec*/ 	.word	index@(_ZN2at6native29vectorized_elementwise_kernelILi8ENS0_13AUnaryFunctorIsssZZZNS0_15binary_internal21div_floor_kernel_cudaERNS_18TensorIteratorBaseEENKUlvE_clEvENKUlvE3_clEvEUlssE_EESt5arrayIPcLm2EEEEviT0_T1_)
        /*1df0*/ 	.word	0x00000000


	//----- nvinfo : EIATTR_MIN_STACK_SIZE
	.align		4
.L_1325:
        /*1df4*/ 	.byte	0x04, 0x12
        /*1df6*/ 	.short	(.L_1327 - .L_1326)
	.align		4
.L_1326:
        /*1df8*/ 	.word	index@(_ZN2at6native18elementwise_kernelILi128ELi4EZNS0_15gpu_kernel_implINS0_13BinaryFunctorIlllZZZNS0_15binary_internal21div_floor_kernel_cudaERNS_18TensorIteratorBaseEENKUlvE_clEvENKUlvE2_clEvEUlllE_EEEEvS6_RKT_EUliE_EEviT1_)
        /*1dfc*/ 	.word	0x00000000


	//----- nvinfo : EIATTR_MIN_STACK_SIZE
	.align		4
.L_1327:
        /*1e00*/ 	.byte	0x04, 0x12
        /*1e02*/ 	.short	(.L_1329 - .L_1328)
	.align		4
.L_1328:
        /*1e04*/ 	.word	index@(_ZN2at6native27unrolled_elementwise_kernelINS0_13BinaryFunctorIlllZZZNS0_15binary_internal21div_floor_kernel_cudaERNS_18TensorIteratorBaseEENKUlvE_clEvENKUlvE2_clEvEUlllE_EESt5arrayIPcLm3EELi4E23TrivialOffsetCalculatorILi2EjESD_ILi1EjENS0_6memory12LoadWithCastILi2EEENSG_13StoreWithCastILi1EEEEEviT_T0_T2_T3_T4_T5_)
        /*1e08*/ 	.word	0x00000000


	//----- nvinfo : EIATTR_MIN_STACK_SIZE
	.align		4
.L_1329:
        /*1e0c*/ 	.byte	0x04, 0x12
        /*1e0e*/ 	.short	(.L_1331 - .L_1330)
	.align		4
.L_1330:
        /*1e10*/ 	.word	index@(_ZN2at6native18elementwise_kernelILi128ELi2EZNS0_22gpu_kernel_impl_nocastINS0_13BinaryFunctorIlllZZZNS0_15binary_internal21div_floor_kernel_cudaERNS_18TensorIteratorBaseEENKUlvE_clEvENKUlvE2_clEvEUlllE_EEEEvS6_RKT_EUliE_EEviT1_)
        /*1e14*/ 	.word	0x00000000


	//----- nvinfo : EIATTR_MIN_STACK_SIZE
	.align		4
.L_1331:
        /*1e18*/ 	.byte	0x04, 0x12
        /*1e1a*/ 	.short	(.L_1333 - .L_1332)
	.align		4
.L_1332:
        /*1e1c*/ 	.word	index@(_ZN2at6native27unrolled_elementwise_kernelINS0_13BinaryFunctorIlllZZZNS0_15binary_internal21div_floor_kernel_cudaERNS_18TensorIteratorBaseEENKUlvE_clEvENKUlvE2_clEvEUlllE_EESt5arrayIPcLm3EELi4E23TrivialOffsetCalculatorILi2EjESD_ILi1EjENS0_6memory15LoadWithoutCastENSG_16StoreWithoutCastEEEviT_T0_T2_T3_T4_T5_)
        /*1e20*/ 	.word	0x00000000


	//----- nvinfo : EIATTR_MIN_STACK_SIZE
	.align		4
.L_1333:
        /*1e24*/ 	.byte	0x04, 0x12
        /*1e26*/ 	.short	(.L_1335 - .L_1334)
	.align		4
.L_1334:
        /*1e28*/ 	.word	index@(_ZN2at6native29vectorized_elementwise_kernelILi2ENS0_13BinaryFunctorIlllZZZNS0_15binary_internal21div_floor_kernel_cudaERNS_18TensorIteratorBaseEENKUlvE_clEvENKUlvE2_clEvEUlllE_EESt5arrayIPcLm3EEEEviT0_T1_)
        /*1e2c*/ 	.word	0x00000000


	//----- nvinfo : EIATTR_MIN_STACK_SIZE
	.align		4
.L_1335:
        /*1e30*/ 	.byte	0x04, 0x12
        /*1e32*/ 	.short	(.L_1337 - .L_1336)
	.align		4
.L_1336:
        /*1e34*/ 	.word	index@(_ZN2at6native29vectorized_elementwise_kernelILi4ENS0_13BinaryFunctorIlllZZZNS0_15binary_internal21div_floor_kernel_cudaERNS_18TensorIteratorBaseEENKUlvE_clEvENKUlvE2_clEvEUlllE_EESt5arrayIPcLm3EEEEviT0_T1_)
        /*1e38*/ 	.word	0x00000000


	//----- nvinfo : EIATTR_MIN_STACK_SIZE
	.align		4
.L_1337:
        /*1e3c*/ 	.byte	0x04, 0x12
        /*1e3e*/ 	.short	(.L_1339 - .L_1338)
	.align		4
.L_1338:
        /*1e40*/ 	.word	index@(_ZN2at6native29vectorized_elementwise_kernelILi8ENS0_13BinaryFunctorIlllZZZNS0_15binary_internal21div_floor_kernel_cudaERNS_18TensorIteratorBaseEENKUlvE_clEvENKUlvE2_clEvEUlllE_EESt5arrayIPcLm3EEEEviT0_T1_)
        /*1e44*/ 	.word	0x00000000


	//----- nvinfo : EIATTR_MIN_STACK_SIZE
	.align		4
.L_1339:
        /*1e48*/ 	.byte	0x04, 0x12
        /*1e4a*/ 	.short	(.L_1341 - .L_1340)
	.align		4
.L_1340:
        /*1e4c*/ 	.word	index@(_ZN2at6native18elementwise_kernelILi128ELi4EZNS0_15gpu_kernel_implINS0_13BUnaryFunctorIlllZZZNS0_15binary_internal21div_floor_kernel_cudaERNS_18TensorIteratorBaseEENKUlvE_clEvENKUlvE2_clEvEUlllE_EEEEvS6_RKT_EUliE_EEviT1_)
        /*1e50*/ 	.word	0x00000000


	//----- nvinfo : EIATTR_MIN_STACK_SIZE
	.align		4
.L_1341:
        /*1e54*/ 	.byte	0x04, 0x12
        /*1e56*/ 	.short	(.L_1343 - .L_1342)
	.align		4
.L_1342:
        /*1e58*/ 	.word	index@(_ZN2at6native27unrolled_elementwise_kernelINS0_13BUnaryFunctorIlllZZZNS0_15binary_internal21div_floor_kernel_cudaERNS_18TensorIteratorBaseEENKUlvE_clEvENKUlvE2_clEvEUlllE_EESt5arrayIPcLm2EELi4E23TrivialOffsetCalculatorILi1EjESE_NS0_6memory12LoadWithCastILi1EEENSF_13StoreWithCastILi1EEEEEviT_T0_T2_T3_T4_T5_)
        /*1e5c*/ 	.word	0x00000000


	//----- nvinfo : EIATTR_MIN_STACK_SIZE
	.align		4
.L_1343:
        /*1e60*/ 	.byte	0x04, 0x12
        /*1e62*/ 	.short	(.L_1345 - .L_1344)
	.align		4
.L_1344:
        /*1e64*/ 	.word	index@(_ZN2at6native18elementwise_kernelILi128ELi2EZNS0_22gpu_kernel_impl_nocastINS0_13BUnaryFunctorIlllZZZNS0_15binary_internal21div_floor_kernel_cudaERNS_18TensorIteratorBaseEENKUlvE_clEvENKUlvE2_clEvEUlllE_EEEEvS6_RKT_EUliE_EEviT1_)
        /*1e68*/ 	.word	0x00000000


	//----- nvinfo : EIATTR_MIN_STACK_SIZE
	.align		4
.L_1345:
        /*1e6c*/ 	.byte	0x04, 0x12
        /*1e6e*/ 	.short	(.L_1347 - .L_1346)
	.align		4
.L_1346:
        /*1e70*/ 	.word	index@(_ZN2at6native27unrolled_elementwise_kernelINS0_13BUnaryFunctorIlllZZZNS0_15binary_internal21div_floor_kernel_cudaERNS_18TensorIteratorBaseEENKUlvE_clEvENKUlvE2_clEvEUlllE_EESt5arrayIPcLm2EELi4E23TrivialOffsetCalculatorILi1EjESE_NS0_6memory15LoadWithoutCastENSF_16StoreWithoutCastEEEviT_T0_T2_T3_T4_T5_)
        /*1e74*/ 	.word	0x00000000


	//----- nvinfo : EIATTR_MIN_STACK_SIZE
	.align		4
.L_1347:
        /*1e78*/ 	.byte	0x04, 0x12
        /*1e7a*/ 	.short	(.L_1349 - .L_1348)
	.align		4
.L_1348:
        /*1e7c*/ 	.word	index@(_ZN2at6native29vectorized_elementwise_kernelILi2ENS0_13BUnaryFunctorIlllZZZNS0_15binary_internal21div_floor_kernel_cudaERNS_18TensorIteratorBaseEENKUlvE_clEvENKUlvE2_clEvEUlllE_EESt5arrayIPcLm2EEEEviT0_T1_)
        /*1e80*/ 	.word	0x00000000


	//----- nvinfo : EIATTR_MIN_STACK_SIZE
	.align		4
.L_1349:
        /*1e84*/ 	.byte	0x04, 0x12
        /*1e86*/ 	.short	(.L_1351 - .L_1350)
	.align		4
.L_1350:
        /*1e88*/ 	.word	index@(_ZN2at6native29vectorized_elementwise_kernelILi4ENS0_13BUnaryFunctorIlllZZZNS0_15binary_internal21div_floor_kernel_cudaERNS_18TensorIteratorBaseEENKUlvE_clEvENKUlvE2_clEvEUlllE_EESt5arrayIPcLm2EEEEviT0_T1_)
        /*1e8c*/ 	.word	0x00000000


	//----- nvinfo : EIATTR_MIN_STACK_SIZE
	.align		4
.L_1351:
        /*1e90*/ 	.byte	0x04, 0x12
        /*1e92*/ 	.short	(.L_1353 - .L_1352)
	.align		4
.L_1352:
        /*1e94*/ 	.word	index@(_ZN2at6native29vectorized_elementwise_kernelILi8ENS0_13BUnaryFunctorIlllZZZNS0_15binary_internal21div_floor_kernel_cudaERNS_18TensorIteratorBaseEENKUlvE_clEvENKUlvE2_clEvEUlllE_EESt5arrayIPcLm2EEEEviT0_T1_)
        /*1e98*/ 	.word	0x00000000


	//----- nvinfo : EIATTR_MIN_STACK_SIZE
	.align		4
.L_1353:
        /*1e9c*/ 	.byte	0x04, 0x12
        /*1e9e*/ 	.short	(.L_1355 - .L_1354)
	.align		4
.L_1354:
        /*1ea0*/ 	.word	index@(_ZN2at6native18elementwise_kernelILi128ELi4EZNS0_15gpu_kernel_implINS0_13AUnaryFunctorIlllZZZNS0_15binary_internal21div_floor_kernel_cudaERNS_18TensorIteratorBaseEENKUlvE_clEvENKUlvE2_clEvEUlllE_EEEEvS6_RKT_EUliE_EEviT1_)
        /*1ea4*/ 	.word	0x00000000


	//----- nvinfo : EIATTR_MIN_STACK_SIZE
	.align		4
.L_1355:
        /*1ea8*/ 	.byte	0x04, 0x12
        /*1eaa*/ 	.short	(.L_1357 - .L_1356)
	.align		4
.L_1356:
        /*1eac*/ 	.word	index@(_ZN2at6native27unrolled_elementwise_kernelINS0_13AUnaryFunctorIlllZZZNS0_15binary_internal21div_floor_kernel_cudaERNS_18TensorIteratorBaseEENKUlvE_clEvENKUlvE2_clEvEUlllE_EESt5arrayIPcLm2EELi4E23TrivialOffsetCalculatorILi1EjESE_NS0_6memory12LoadWithCastILi1EEENSF_13StoreWithCastILi1EEEEEviT_T0_T2_T3_T4_T5_)
        /*1eb0*/ 	.word	0x00000000


	//----- nvinfo : EIATTR_MIN_STACK_SIZE
	.align		4
.L_1357:
        /*1eb4*/ 	.byte	0x04, 0x12
        /*1eb6*/ 	.short	(.L_1359 - .L_1358)
	.align		4
.L_1358:
        /*1eb8*/ 	.word	index@(_ZN2at6native18elementwise_kernelILi128ELi2EZNS0_22gpu_kernel_impl_nocastINS0_13AUnaryFunctorIlllZZZNS0_15binary_internal21div_floor_kernel_cudaERNS_18TensorIteratorBaseEENKUlvE_clEvENKUlvE2_clEvEUlllE_EEEEvS6_RKT_EUliE_EEviT1_)
        /*1ebc*/ 	.word	0x00000000


	//----- nvinfo : EIATTR_MIN_STACK_SIZE
	.align		4
.L_1359:
        /*1ec0*/ 	.byte	0x04, 0x12
        /*1ec2*/ 	.short	(.L_1361 - .L_1360)
	.align		4
.L_1360:
        /*1ec4*/ 	.word	index@(_ZN2at6native27unrolled_elementwise_kernelINS0_13AUnaryFunctorIlllZZZNS0_15binary_internal21div_floor_kernel_cudaERNS_18TensorIteratorBaseEENKUlvE_clEvENKUlvE2_clEvEUlllE_EESt5arrayIPcLm2EELi4E23TrivialOffsetCalculatorILi1EjESE_NS0_6memory15LoadWithoutCastENSF_16StoreWithoutCastEEEviT_T0_T2_T3_T4_T5_)
        /*1ec8*/ 	.word	0x00000000


	//----- nvinfo : EIATTR_MIN_STACK_SIZE
	.align		4
.L_1361:
        /*1ecc*/ 	.byte	0x04, 0x12
        /*1ece*/ 	.short	(.L_1363 - .L_1362)
	.align		4
.L_1362:
        /*1ed0*/ 	.word	index@(_ZN2at6native29vectorized_elementwise_kernelILi2ENS0_13AUnaryFunctorIlllZZZNS0_15binary_internal21div_floor_kernel_cudaERNS_18TensorIteratorBaseEENKUlvE_clEvENKUlvE2_clEvEUlllE_EESt5arrayIPcLm2EEEEviT0_T1_)
        /*1ed4*/ 	.word	0x00000000


	//----- nvinfo : EIATTR_MIN_STACK_SIZE
	.align		4
.L_1363:
        /*1ed8*/ 	.byte	0x04, 0x12
        /*1eda*/ 	.short	(.L_1365 - .L_1364)
	.align		4
.L_1364:
        /*1edc*/ 	.word	index@(_ZN2at6native29vectorized_elementwise_kernelILi4ENS0_13AUnaryFunctorIlllZZZNS0_15binary_internal21div_floor_kernel_cudaERNS_18TensorIteratorBaseEENKUlvE_clEvENKUlvE2_clEvEUlllE_EESt5arrayIPcLm2EEEEviT0_T1_)
        /*1ee0*/ 	.word	0x00000000


	//----- nvinfo : EIATTR_MIN_STACK_SIZE
	.align		4
.L_1365:
        /*1ee4*/ 	.byte	0x04, 0x12
        /*1ee6*/ 	.short	(.L_1367 - .L_1366)
	.align		4
.L_1366:
        /*1ee8*/ 	.word	index@(_ZN2at6native29vectorized_elementwise_kernelILi8ENS0_13AUnaryFunctorIlllZZZNS0_15binary_internal21div_floor_kernel_cudaERNS_18TensorIteratorBaseEENKUlvE_clEvENKUlvE2_clEvEUlllE_EESt5arrayIPcLm2EEEEviT0_T1_)
        /*1eec*/ 	.word	0x00000000


	//----- nvinfo : EIATTR_MIN_STACK_SIZE
	.align		4
.L_1367:
        /*1ef0*/ 	.byte	0x04, 0x12
        /*1ef2*/ 	.short	(.L_1369 - .L_1368)
	.align		4
.L_1368:
        /*1ef4*/ 	.word	index@(_ZN2at6native18elementwise_kernelILi128ELi4EZNS0_15gpu_kernel_implINS0_13BinaryFunctorIiiiZZZNS0_15binary_internal21div_floor_kernel_cudaERNS_18TensorIteratorBaseEENKUlvE_clEvENKUlvE1_clEvEUliiE_EEEEvS6_RKT_EUliE_EEviT1_)
        /*1ef8*/ 	.word	0x00000000


	//----- nvinfo : EIATTR_MIN_STACK_SIZE
	.align		4
.L_1369:
        /*1efc*/ 	.byte	0x04, 0x12
        /*1efe*/ 	.short	(.L_1371 - .L_1370)
	.align		4
.L_1370:
        /*1f00*/ 	.word	index@(_ZN2at6native27unrolled_elementwise_kernelINS0_13BinaryFunctorIiiiZZZNS0_15binary_internal21div_floor_kernel_cudaERNS_18TensorIteratorBaseEENKUlvE_clEvENKUlvE1_clEvEUliiE_EESt5arrayIPcLm3EELi4E23TrivialOffsetCalculatorILi2EjESD_ILi1EjENS0_6memory12LoadWithCastILi2EEENSG_13StoreWithCastILi1EEEEEviT_T0_T2_T3_T4_T5_)
        /*1f04*/ 	.word	0x00000000


	//----- nvinfo : EIATTR_MIN_STACK_SIZE
	.align		4
.L_1371:
        /*1f08*/ 	.byte	0x04, 0x12
        /*1f0a*/ 	.short	(.L_1373 - .L_1372)
	.align		4
.L_1372:
        /*1f0c*/ 	.word	index@(_ZN2at6native18elementwise_kernelILi128ELi2EZNS0_22gpu_kernel_impl_nocastINS0_13BinaryFunctorIiiiZZZNS0_15binary_internal21div_floor_kernel_cudaERNS_18TensorIteratorBaseEENKUlvE_clEvENKUlvE1_clEvEUliiE_EEEEvS6_RKT_EUliE_EEviT1_)
        /*1f10*/ 	.word	0x00000000


	//----- nvinfo : EIATTR_MIN_STACK_SIZE
	.align		4
.L_1373:
        /*1f14*/ 	.byte	0x04, 0x12
        /*1f16*/ 	.short	(.L_1375 - .L_1374)
	.align		4
.L_1374:
        /*1f18*/ 	.word	index@(_ZN2at6native27unrolled_elementwise_kernelINS0_13BinaryFunctorIiiiZZZNS0_15binary_internal21div_floor_kernel_cudaERNS_18TensorIteratorBaseEENKUlvE_clEvENKUlvE1_clEvEUliiE_EESt5arrayIPcLm3EELi4E23TrivialOffsetCalculatorILi2EjESD_ILi1EjENS0_6memory15LoadWithoutCastENSG_16StoreWithoutCastEEEviT_T0_T2_T3_T4_T5_)
        /*1f1c*/ 	.word	0x00000000


	//----- nvinfo : EIATTR_MIN_STACK_SIZE
	.align		4
.L_1375:
        /*1f20*/ 	.byte	0x04, 0x12
        /*1f22*/ 	.short	(.L_1377 - .L_1376)
	.align		4
.L_1376:
        /*1f24*/ 	.word	index@(_ZN2at6native29vectorized_elementwise_kernelILi2ENS0_13BinaryFunctorIiiiZZZNS0_15binary_internal21div_floor_kernel_cudaERNS_18TensorIteratorBaseEENKUlvE_clEvENKUlvE1_clEvEUliiE_EESt5arrayIPcLm3EEEEviT0_T1_)
        /*1f28*/ 	.word	0x00000000


	//----- nvinfo : EIATTR_MIN_STACK_SIZE
	.align		4
.L_1377:
        /*1f2c*/ 	.byte	0x04, 0x12
        /*1f2e*/ 	.short	(.L_1379 - .L_1378)
	.align		4
.L_1378:
        /*1f30*/ 	.word	index@(_ZN2at6native29vectorized_elementwise_kernelILi4ENS0_13BinaryFunctorIiiiZZZNS0_15binary_internal21div_floor_kernel_cudaERNS_18TensorIteratorBaseEENKUlvE_clEvENKUlvE1_clEvEUliiE_EESt5arrayIPcLm3EEEEviT0_T1_)
        /*1f34*/ 	.word	0x00000000


	//----- nvinfo : EIATTR_MIN_STACK_SIZE
	.align		4
.L_1379:
        /*1f38*/ 	.byte	0x04, 0x12
        /*1f3a*/ 	.short	(.L_1381 - .L_1380)
	.align		4
.L_1380:
        /*1f3c*/ 	.word	index@(_ZN2at6native29vectorized_elementwise_kernelILi8ENS0_13BinaryFunctorIiiiZZZNS0_15binary_internal21div_floor_kernel_cudaERNS_18TensorIteratorBaseEENKUlvE_clEvENKUlvE1_clEvEUliiE_EESt5arrayIPcLm3EEEEviT0_T1_)
        /*1f40*/ 	.word	0x00000000


	//----- nvinfo : EIATTR_MIN_STACK_SIZE
	.align		4
.L_1381:
        /*1f44*/ 	.byte	0x04, 0x12
        /*1f46*/ 	.short	(.L_1383 - .L_1382)
	.align		4
.L_1382:
        /*1f48*/ 	.word	index@(_ZN2at6native18elementwise_kernelILi128ELi4EZNS0_15gpu_kernel_implINS0_13BUnaryFunctorIiiiZZZNS0_15binary_internal21div_floor_kernel_cudaERNS_18TensorIteratorBaseEENKUlvE_clEvENKUlvE1_clEvEUliiE_EEEEvS6_RKT_EUliE_EEviT1_)
        /*1f4c*/ 	.word	0x00000000


	//----- nvinfo : EIATTR_MIN_STACK_SIZE
	.align		4
.L_1383:
        /*1f50*/ 	.byte	0x04, 0x12
        /*1f52*/ 	.short	(.L_1385 - .L_1384)
	.align		4
.L_1384:
        /*1f54*/ 	.word	index@(_ZN2at6native27unrolled_elementwise_kernelINS0_13BUnaryFunctorIiiiZZZNS0_15binary_internal21div_floor_kernel_cudaERNS_18TensorIteratorBaseEENKUlvE_clEvENKUlvE1_clEvEUliiE_EESt5arrayIPcLm2EELi4E23TrivialOffsetCalculatorILi1EjESE_NS0_6memory12LoadWithCastILi1EEENSF_13StoreWithCastILi1EEEEEviT_T0_T2_T3_T4_T5_)
        /*1f58*/ 	.word	0x00000000


	//----- nvinfo : EIATTR_MIN_STACK_SIZE
	.align		4
.L_1385:
        /*1f5c*/ 	.byte	0x04, 0x12
        /*1f5e*/ 	.short	(.L_1387 - .L_1386)
	.align		4
.L_1386:
        /*1f60*/ 	.word	index@(_ZN2at6native18elementwise_kernelILi128ELi2EZNS0_22gpu_kernel_impl_nocastINS0_13BUnaryFunctorIiiiZZZNS0_15binary_internal21div_floor_kernel_cudaERNS_18TensorIteratorBaseEENKUlvE_clEvENKUlvE1_clEvEUliiE_EEEEvS6_RKT_EUliE_EEviT1_)
        /*1f64*/ 	.word	0x00000000


	//----- nvinfo : EIATTR_MIN_STACK_SIZE
	.align		4
.L_1387:
        /*1f68*/ 	.byte	0x04, 0x12
        /*1f6a*/ 	.short	(.L_1389 - .L_1388)
	.align		4
.L_1388:
        /*1f6c*/ 	.word	index@(_ZN2at6native27unrolled_elementwise_kernelINS0_13BUnaryFunctorIiiiZZZNS0_15binary_internal21div_floor_kernel_cudaERNS_18TensorIteratorBaseEENKUlvE_clEvENKUlvE1_clEvEUliiE_EESt5arrayIPcLm2EELi4E23TrivialOffsetCalculatorILi1EjESE_NS0_6memory15LoadWithoutCastENSF_16StoreWithoutCastEEEviT_T0_T2_T3_T4_T5_)
        /*1f70*/ 	.word	0x00000000


	//----- nvinfo : EIATTR_MIN_STACK_SIZE
	.align		4
.L_1389:
        /*1f74*/ 	.byte	0x04, 0x12
        /*1f76*/ 	.short	(.L_1391 - .L_1390)
	.align		4
.L_1390:
        /*1f78*/ 	.word	index@(_ZN2at6native29vectorized_elementwise_kernelILi2ENS0_13BUnaryFunctorIiiiZZZNS0_15binary_internal21div_floor_kernel_cudaERNS_18TensorIteratorBaseEENKUlvE_clEvENKUlvE1_clEvEUliiE_EESt5arrayIPcLm2EEEEviT0_T1_)
        /*1f7c*/ 	.word	0x00000000


	//----- nvinfo : EIATTR_MIN_STACK_SIZE
	.align		4
.L_1391:
        /*1f80*/ 	.byte	0x04, 0x12
        /*1f82*/ 	.short	(.L_1393 - .L_1392)
	.align		4
.L_1392:
        /*1f84*/ 	.word	index@(_ZN2at6native29vectorized_elementwise_kernelILi4ENS0_13BUnaryFunctorIiiiZZZNS0_15binary_internal21div_floor_kernel_cudaERNS_18TensorIteratorBaseEENKUlvE_clEvENKUlvE1_clEvEUliiE_EESt5arrayIPcLm2EEEEviT0_T1_)
        /*1f88*/ 	.word	0x00000000


	//----- nvinfo : EIATTR_MIN_STACK_SIZE
	.align		4
.L_1393:
        /*1f8c*/ 	.byte	0x04, 0x12
        /*1f8e*/ 	.short	(.L_1395 - .L_1394)
	.align		4
.L_1394:
        /*1f90*/ 	.word	index@(_ZN2at6native29vectorized_elementwise_kernelILi8ENS0_13BUnaryFunctorIiiiZZZNS0_15binary_internal21div_floor_kernel_cudaERNS_18TensorIteratorBaseEENKUlvE_clEvENKUlvE1_clEvEUliiE_EESt5arrayIPcLm2EEEEviT0_T1_)
        /*1f94*/ 	.word	0x00000000


	//----- nvinfo : EIATTR_MIN_STACK_SIZE
	.align		4
.L_1395:
        /*1f98*/ 	.byte	0x04, 0x12
        /*1f9a*/ 	.short	(.L_1397 - .L_1396)
	.align		4
.L_1396:
        /*1f9c*/ 	.word	index@(_ZN2at6native18elementwise_kernelILi128ELi4EZNS0_15gpu_kernel_implINS0_13AUnaryFunctorIiiiZZZNS0_15binary_internal21div_floor_kernel_cudaERNS_18TensorIteratorBaseEENKUlvE_clEvENKUlvE1_clEvEUliiE_EEEEvS6_RKT_EUliE_EEviT1_)
        /*1fa0*/ 	.word	0x00000000


	//----- nvinfo : EIATTR_MIN_STACK_SIZE
	.align		4
.L_1397:
        /*1fa4*/ 	.byte	0x04, 0x12
        /*1fa6*/ 	.short	(.L_1399 - .L_1398)
	.align		4
.L_1398:
        /*1fa8*/ 	.word	index@(_ZN2at6native27unrolled_elementwise_kernelINS0_13AUnaryFunctorIiiiZZZNS0_15binary_internal21div_floor_kernel_cudaERNS_18TensorIteratorBaseEENKUlvE_clEvENKUlvE1_clEvEUliiE_EESt5arrayIPcLm2EELi4E23TrivialOffsetCalculatorILi1EjESE_NS0_6memory12LoadWithCastILi1EEENSF_13StoreWithCastILi1EEEEEviT_T0_T2_T3_T4_T5_)
        /*1fac*/ 	.word	0x00000000


	//----- nvinfo : EIATTR_MIN_STACK_SIZE
	.align		4
.L_1399:
        /*1fb0*/ 	.byte	0x04, 0x12
        /*1fb2*/ 	.short	(.L_1401 - .L_1400)
	.align		4
.L_1400:
        /*1fb4*/ 	.word	index@(_ZN2at6native18elementwise_kernelILi128ELi2EZNS0_22gpu_kernel_impl_nocastINS0_13AUnaryFunctorIiiiZZZNS0_15binary_internal21div_floor_kernel_cudaERNS_18TensorIteratorBaseEENKUlvE_clEvENKUlvE1_clEvEUliiE_EEEEvS6_RKT_EUliE_EEviT1_)
        /*1fb8*/ 	.word	0x00000000


	//----- nvinfo : EIATTR_MIN_STACK_SIZE
	.align		4
.L_1401:
        /*1fbc*/ 	.byte	0x04, 0x12
        /*1fbe*/ 	.short	(.L_1403 - .L_1402)
	.align		4
.L_1402:
        /*1fc0*/ 	.word	index@(_ZN2at6native27unrolled_elementwise_kernelINS0_13AUnaryFunctorIiiiZZZNS0_15binary_internal21div_floor_kernel_cudaERNS_18TensorIteratorBaseEENKUlvE_clEvENKUlvE1_clEvEUliiE_EESt5arrayIPcLm2EELi4E23TrivialOffsetCalculatorILi1EjESE_NS0_6memory15LoadWithoutCastENSF_16StoreWithoutCastEEEviT_T0_T2_T3_T4_T5_)
        /*1fc4*/ 	.word	0x00000000


	//----- nvinfo : EIATTR_MIN_STACK_SIZE
	.align		4
.L_1403:
        /*1fc8*/ 	.byte	0x04, 0x12
        /*1fca*/ 	.short	(.L_1405 - .L_1404)
	.align		4
.L_1404:
        /*1fcc*/ 	.word	index@(_ZN2at6native29vectorized_elementwise_kernelILi2ENS0_13AUnaryFunctorIiiiZZZNS0_15binary_internal21div_floor_kernel_cudaERNS_18TensorIteratorBaseEENKUlvE_clEvENKUlvE1_clEvEUliiE_EESt5arrayIPcLm2EEEEviT0_T1_)
        /*1fd0*/ 	.word	0x00000000


	//----- nvinfo : EIATTR_MIN_STACK_SIZE
	.align		4
.L_1405:
        /*1fd4*/ 	.byte	0x04, 0x12
        /*1fd6*/ 	.short	(.L_1407 - .L_1406)
	.align		4
.L_1406:
        /*1fd8*/ 	.word	index@(_ZN2at6native29vectorized_elementwise_kernelILi4ENS0_13AUnaryFunctorIiiiZZZNS0_15binary_internal21div_floor_kernel_cudaERNS_18TensorIteratorBaseEENKUlvE_clEvENKUlvE1_clEvEUliiE_EESt5arrayIPcLm2EEEEviT0_T1_)
        /*1fdc*/ 	.word	0x00000000


	//----- nvinfo : EIATTR_MIN_STACK_SIZE
	.align		4
.L_1407:
        /*1fe0*/ 	.byte	0x04, 0x12
        /*1fe2*/ 	.short	(.L_1409 - .L_1408)
	.align		4
.L_1408:
        /*1fe4*/ 	.word	index@(_ZN2at6native29vectorized_elementwise_kernelILi8ENS0_13AUnaryFunctorIiiiZZZNS0_15binary_internal21div_floor_kernel_cudaERNS_18TensorIteratorBaseEENKUlvE_clEvENKUlvE1_clEvEUliiE_EESt5arrayIPcLm2EEEEviT0_T1_)
        /*1fe8*/ 	.word	0x00000000


	//----- nvinfo : EIATTR_MIN_STACK_SIZE
	.align		4
.L_1409:
        /*1fec*/ 	.byte	0x04, 0x12
        /*1fee*/ 	.short	(.L_1411 - .L_1410)
	.align		4
.L_1410:
        /*1ff0*/ 	.word	index@(_ZN2at6native18elementwise_kernelILi128ELi4EZNS0_15gpu_kernel_implINS0_13BinaryFunctorIaaaZZZNS0_15binary_internal21div_floor_kernel_cudaERNS_18TensorIteratorBaseEENKUlvE_clEvENKUlvE0_clEvEUlaaE_EEEEvS6_RKT_EUliE_EEviT1_)
        /*1ff4*/ 	.word	0x00000000


	//----- nvinfo : EIATTR_MIN_STACK_SIZE
	.align		4
.L_1411:
        /*1ff8*/ 	.byte	0x04, 0x12
        /*1ffa*/ 	.short	(.L_1413 - .L_1412)
	.align		4
.L_1412:
        /*1ffc*/ 	.word	index@(_ZN2at6native27unrolled_elementwise_kernelINS0_13BinaryFunctorIaaaZZZNS0_15binary_internal21div_floor_kernel_cudaERNS_18TensorIteratorBaseEENKUlvE_clEvENKUlvE0_clEvEUlaaE_EESt5arrayIPcLm3EELi4E23TrivialOffsetCalculatorILi2EjESD_ILi1EjENS0_6memory12LoadWithCastILi2EEENSG_13StoreWithCastILi1EEEEEviT_T0_T2_T3_T4_T5_)
        /*2000*/ 	.word	0x00000000


	//----- nvinfo : EIATTR_MIN_STACK_SIZE
	.align		4
.L_1413:
        /*2004*/ 	.byte	0x04, 0x12
        /*2006*/ 	.short	(.L_1415 - .L_1414)
	.align		4
.L_1414:
        /*2008*/ 	.word	index@(_ZN2at6native18elementwise_kernelILi128ELi4EZNS0_22gpu_kernel_impl_nocastINS0_13BinaryFunctorIaaaZZZNS0_15binary_internal21div_floor_kernel_cudaERNS_18TensorIteratorBaseEENKUlvE_clEvENKUlvE0_clEvEUlaaE_EEEEvS6_RKT_EUliE_EEviT1_)
        /*200c*/ 	.word	0x00000000


	//----- nvinfo : EIATTR_MIN_STACK_SIZE
	.align		4
.L_1415:
        /*2010*/ 	.byte	0x04, 0x12
        /*2012*/ 	.short	(.L_1417 - .L_1416)
	.align		4
.L_1416:
        /*2014*/ 	.word	index@(_ZN2at6native27unrolled_elementwise_kernelINS0_13BinaryFunctorIaaaZZZNS0_15binary_internal21div_floor_kernel_cudaERNS_18TensorIteratorBaseEENKUlvE_clEvENKUlvE0_clEvEUlaaE_EESt5arrayIPcLm3EELi4E23TrivialOffsetCalculatorILi2EjESD_ILi1EjENS0_6memory15LoadWithoutCastENSG_16StoreWithoutCastEEEviT_T0_T2_T3_T4_T5_)
        /*2018*/ 	.word	0x00000000


	//----- nvinfo : EIATTR_MIN_STACK_SIZE
	.align		4
.L_1417:
        /*201c*/ 	.byte	0x04, 0x12
        /*201e*/ 	.short	(.L_1419 - .L_1418)
	.align		4
.L_1418:
        /*2020*/ 	.word	index@(_ZN2at6native29vectorized_elementwise_kernelILi2ENS0_13BinaryFunctorIaaaZZZNS0_15binary_internal21div_floor_kernel_cudaERNS_18TensorIteratorBaseEENKUlvE_clEvENKUlvE0_clEvEUlaaE_EESt5arrayIPcLm3EEEEviT0_T1_)
        /*2024*/ 	.word	0x00000000


	//----- nvinfo : EIATTR_MIN_STACK_SIZE
	.align		4
.L_1419:
        /*2028*/ 	.byte	0x04, 0x12
        /*202a*/ 	.short	(.L_1421 - .L_1420)
	.align		4
.L_1420:
        /*202c*/ 	.word	index@(_ZN2at6native29vectorized_elementwise_kernelILi4ENS0_13BinaryFunctorIaaaZZZNS0_15binary_internal21div_floor_kernel_cudaERNS_18TensorIteratorBaseEENKUlvE_clEvENKUlvE0_clEvEUlaaE_EESt5arrayIPcLm3EEEEviT0_T1_)
        /*2030*/ 	.word	0x00000000


	//----- nvinfo : EIATTR_MIN_STACK_SIZE
	.align		4
.L_1421:
        /*2034*/ 	.byte	0x04, 0x12
        /*2036*/ 	.short	(.L_1423 - .L_1422)
	.align		4
.L_1422:
        /*2038*/ 	.word	index@(_ZN2at6native29vectorized_elementwise_kernelILi8ENS0_13BinaryFunctorIaaaZZZNS0_15binary_internal21div_floor_kernel_cudaERNS_18TensorIteratorBaseEENKUlvE_clEvENKUlvE0_clEvEUlaaE_EESt5arrayIPcLm3EEEEviT0_T1_)
        /*203c*/ 	.word	0x00000000


	//----- nvinfo : EIATTR_MIN_STACK_SIZE
	.align		4
.L_1423:
        /*2040*/ 	.byte	0x04, 0x12
        /*2042*/ 	.short	(.L_1425 - .L_1424)
	.align		4
.L_1424:
        /*2044*/ 	.word	index@(_ZN2at6native18elementwise_kernelILi128ELi4EZNS0_15gpu_kernel_implINS0_13BUnaryFunctorIaaaZZZNS0_15binary_internal21div_floor_kernel_cudaERNS_18TensorIteratorBaseEENKUlvE_clEvENKUlvE0_clEvEUlaaE_EEEEvS6_RKT_EUliE_EEviT1_)
        /*2048*/ 	.word	0x00000000


	//----- nvinfo : EIATTR_MIN_STACK_SIZE
	.align		4
.L_1425:
        /*204c*/ 	.byte	0x04, 0x12
        /*204e*/ 	.short	(.L_1427 - .L_1426)
	.align		4
.L_1426:
        /*2050*/ 	.word	index@(_ZN2at6native27unrolled_elementwise_kernelINS0_13BUnaryFunctorIaaaZZZNS0_15binary_internal21div_floor_kernel_cudaERNS_18TensorIteratorBaseEENKUlvE_clEvENKUlvE0_clEvEUlaaE_EESt5arrayIPcLm2EELi4E23TrivialOffsetCalculatorILi1EjESE_NS0_6memory12LoadWithCastILi1EEENSF_13StoreWithCastILi1EEEEEviT_T0_T2_T3_T4_T5_)
        /*2054*/ 	.word	0x00000000


	//----- nvinfo : EIATTR_MIN_STACK_SIZE
	.align		4
.L_1427:
        /*2058*/ 	.byte	0x04, 0x12
        /*205a*/ 	.short	(.L_1429 - .L_1428)
	.align		4
.L_1428:
        /*205c*/ 	.word	index@(_ZN2at6native18elementwise_kernelILi128ELi4EZNS0_22gpu_kernel_impl_nocastINS0_13BUnaryFunctorIaaaZZZNS0_15binary_internal21div_floor_kernel_cudaERNS_18TensorIteratorBaseEENKUlvE_clEvENKUlvE0_clEvEUlaaE_EEEEvS6_RKT_EUliE_EEviT1_)
        /*2060*/ 	.word	0x00000000


	//----- nvinfo : EIATTR_MIN_STACK_SIZE
	.align		4
.L_1429:
        /*2064*/ 	.byte	0x04, 0x12
        /*2066*/ 	.short	(.L_1431 - .L_1430)
	.align		4
.L_1430:
        /*2068*/ 	.word	index@(_ZN2at6native27unrolled_elementwise_kernelINS0_13BUnaryFunctorIaaaZZZNS0_15binary_internal21div_floor_kernel_cudaERNS_18TensorIteratorBaseEENKUlvE_clEvENKUlvE0_clEvEUlaaE_EESt5arrayIPcLm2EELi4E23TrivialOffsetCalculatorILi1EjESE_NS0_6memory15LoadWithoutCastENSF_16StoreWithoutCastEEEviT_T0_T2_T3_T4_T5_)
        /*206c*/ 	.word	0x00000000


	//----- nvinfo : EIATTR_MIN_STACK_SIZE
	.align		4
.L_1431:
        /*2070*/ 	.byte	0x04, 0x12
        /*2072*/ 	.short	(.L_1433 - .L_1432)
	.align		4
.L_1432:
        /*2074*/ 	.word	index@(_ZN2at6native29vectorized_elementwise_kernelILi2ENS0_13BUnaryFunctorIaaaZZZNS0_15binary_internal21div_floor_kernel_cudaERNS_18TensorIteratorBaseEENKUlvE_clEvENKUlvE0_clEvEUlaaE_EESt5arrayIPcLm2EEEEviT0_T1_)
        /*2078*/ 	.word	0x00000000


	//----- nvinfo : EIATTR_MIN_STACK_SIZE
	.align		4
.L_1433:
        /*207c*/ 	.byte	0x04, 0x12
        /*207e*/ 	.short	(.L_1435 - .L_1434)
	.align		4
.L_1434:
        /*2080*/ 	.word	index@(_ZN2at6native29vectorized_elementwise_kernelILi4ENS0_13BUnaryFunctorIaaaZZZNS0_15binary_internal21div_floor_kernel_cudaERNS_18TensorIteratorBaseEENKUlvE_clEvENKUlvE0_clEvEUlaaE_EESt5arrayIPcLm2EEEEviT0_T1_)
        /*2084*/ 	.word	0x00000000


	//----- nvinfo : EIATTR_MIN_STACK_SIZE
	.align		4
.L_1435:
        /*2088*/ 	.byte	0x04, 0x12
        /*208a*/ 	.short	(.L_1437 - .L_1436)
	.align		4
.L_1436:
        /*208c*/ 	.word	index@(_ZN2at6native29vectorized_elementwise_kernelILi8ENS0_13BUnaryFunctorIaaaZZZNS0_15binary_internal21div_floor_kernel_cudaERNS_18TensorIteratorBaseEENKUlvE_clEvENKUlvE0_clEvEUlaaE_EESt5arrayIPcLm2EEEEviT0_T1_)
        /*2090*/ 	.word	0x00000000


	//----- nvinfo : EIATTR_MIN_STACK_SIZE
	.align		4
.L_1437:
        /*2094*/ 	.byte	0x04, 0x12
        /*2096*/ 	.short	(.L_1439 - .L_1438)
	.align		4
.L_1438:
        /*2098*/ 	.word	index@(_ZN2at6native18elementwise_kernelILi128ELi4EZNS0_15gpu_kernel_implINS0_13AUnaryFunctorIaaaZZZNS0_15binary_internal21div_floor_kernel_cudaERNS_18TensorIteratorBaseEENKUlvE_clEvENKUlvE0_clEvEUlaaE_EEEEvS6_RKT_EUliE_EEviT1_)
        /*209c*/ 	.word	0x00000000


	//----- nvinfo : EIATTR_MIN_STACK_SIZE
	.align		4
.L_1439:
        /*20a0*/ 	.byte	0x04, 0x12
        /*20a2*/ 	.short	(.L_1441 - .L_1440)
	.align		4
.L_1440:
        /*20a4*/ 	.word	index@(_ZN2at6native27unrolled_elementwise_kernelINS0_13AUnaryFunctorIaaaZZZNS0_15binary_internal21div_floor_kernel_cudaERNS_18TensorIteratorBaseEENKUlvE_clEvENKUlvE0_clEvEUlaaE_EESt5arrayIPcLm2EELi4E23TrivialOffsetCalculatorILi1EjESE_NS0_6memory12LoadWithCastILi1EEENSF_13StoreWithCastILi1EEEEEviT_T0_T2_T3_T4_T5_)
        /*20a8*/ 	.word	0x00000000


	//----- nvinfo : EIATTR_MIN_STACK_SIZE
	.align		4
.L_1441:
        /*20ac*/ 	.byte	0x04, 0x12
        /*20ae*/ 	.short	(.L_1443 - .L_1442)
	.align		4
.L_1442:
        /*20b0*/ 	.word	index@(_ZN2at6native18elementwise_kernelILi128ELi4EZNS0_22gpu_kernel_impl_nocastINS0_13AUnaryFunctorIaaaZZZNS0_15binary_internal21div_floor_kernel_cudaERNS_18TensorIteratorBaseEENKUlvE_clEvENKUlvE0_clEvEUlaaE_EEEEvS6_RKT_EUliE_EEviT1_)
        /*20b4*/ 	.word	0x00000000


	//----- nvinfo : EIATTR_MIN_STACK_SIZE
	.align		4
.L_1443:
        /*20b8*/ 	.byte	0x04, 0x12
        /*20ba*/ 	.short	(.L_1445 - .L_1444)
	.align		4
.L_1444:
        /*20bc*/ 	.word	index@(_ZN2at6native27unrolled_elementwise_kernelINS0_13AUnaryFunctorIaaaZZZNS0_15binary_internal21div_floor_kernel_cudaERNS_18TensorIteratorBaseEENKUlvE_clEvENKUlvE0_clEvEUlaaE_EESt5arrayIPcLm2EELi4E23TrivialOffsetCalculatorILi1EjESE_NS0_6memory15LoadWithoutCastENSF_16StoreWithoutCastEEEviT_T0_T2_T3_T4_T5_)
        /*20c0*/ 	.word	0x00000000


	//----- nvinfo : EIATTR_MIN_STACK_SIZE
	.align		4
.L_1445:
        /*20c4*/ 	.byte	0x04, 0x12
        /*20c6*/ 	.short	(.L_1447 - .L_1446)
	.align		4
.L_1446:
        /*20c8*/ 	.word	index@(_ZN2at6native29vectorized_elementwise_kernelILi2ENS0_13AUnaryFunctorIaaaZZZNS0_15binary_internal21div_floor_kernel_cudaERNS_18TensorIteratorBaseEENKUlvE_clEvENKUlvE0_clEvEUlaaE_EESt5arrayIPcLm2EEEEviT0_T1_)
        /*20cc*/ 	.word	0x00000000


	//----- nvinfo : EIATTR_MIN_STACK_SIZE
	.align		4
.L_1447:
        /*20d0*/ 	.byte	0x04, 0x12
        /*20d2*/ 	.short	(.L_1449 - .L_1448)
	.align		4
.L_1448:
        /*20d4*/ 	.word	index@(_ZN2at6native29vectorized_elementwise_kernelILi4ENS0_13AUnaryFunctorIaaaZZZNS0_15binary_internal21div_floor_kernel_cudaERNS_18TensorIteratorBaseEENKUlvE_clEvENKUlvE0_clEvEUlaaE_EESt5arrayIPcLm2EEEEviT0_T1_)
        /*20d8*/ 	.word	0x00000000


	//----- nvinfo : EIATTR_MIN_STACK_SIZE
	.align		4
.L_1449:
        /*20dc*/ 	.byte	0x04, 0x12
        /*20de*/ 	.short	(.L_1451 - .L_1450)
	.align		4
.L_1450:
        /*20e0*/ 	.word	index@(_ZN2at6native29vectorized_elementwise_kernelILi8ENS0_13AUnaryFunctorIaaaZZZNS0_15binary_internal21div_floor_kernel_cudaERNS_18TensorIteratorBaseEENKUlvE_clEvENKUlvE0_clEvEUlaaE_EESt5arrayIPcLm2EEEEviT0_T1_)
        /*20e4*/ 	.word	0x00000000


	//----- nvinfo : EIATTR_MIN_STACK_SIZE
	.align		4
.L_1451:
        /*20e8*/ 	.byte	0x04, 0x12
        /*20ea*/ 	.short	(.L_1453 - .L_1452)
	.align		4
.L_1452:
        /*20ec*/ 	.word	index@(_ZN2at6native18elementwise_kernelILi128ELi4EZNS0_15gpu_kernel_implINS0_13BinaryFunctorIhhhZZZNS0_15binary_internal21div_floor_kernel_cudaERNS_18TensorIteratorBaseEENKUlvE_clEvENKUlvE_clEvEUlhhE_EEEEvS6_RKT_EUliE_EEviT1_)
        /*20f0*/ 	.word	0x00000000


	//----- nvinfo : EIATTR_MIN_STACK_SIZE
	.align		4
.L_1453:
        /*20f4*/ 	.byte	0x04, 0x12
        /*20f6*/ 	.short	(.L_1455 - .L_1454)
	.align		4
.L_1454:
        /*20f8*/ 	.word	index@(_ZN2at6native27unrolled_elementwise_kernelINS0_13BinaryFunctorIhhhZZZNS0_15binary_internal21div_floor_kernel_cudaERNS_18TensorIteratorBaseEENKUlvE_clEvENKUlvE_clEvEUlhhE_EESt5arrayIPcLm3EELi4E23TrivialOffsetCalculatorILi2EjESD_ILi1EjENS0_6memory12LoadWithCastILi2EEENSG_13StoreWithCastILi1EEEEEviT_T0_T2_T3_T4_T5_)
        /*20fc*/ 	.word	0x00000000


	//----- nvinfo : EIATTR_MIN_STACK_SIZE
	.align		4
.L_1455:
        /*2100*/ 	.byte	0x04, 0x12
        /*2102*/ 	.short	(.L_1457 - .L_1456)
	.align		4
.L_1456:
        /*2104*/ 	.word	index@(_ZN2at6native18elementwise_kernelILi128ELi4EZNS0_22gpu_kernel_impl_nocastINS0_13BinaryFunctorIhhhZZZNS0_15binary_internal21div_floor_kernel_cudaERNS_18TensorIteratorBaseEENKUlvE_clEvENKUlvE_clEvEUlhhE_EEEEvS6_RKT_EUliE_EEviT1_)
        /*2108*/ 	.word	0x00000000


	//----- nvinfo : EIATTR_MIN_STACK_SIZE
	.align		4
.L_1457:
        /*210c*/ 	.byte	0x04, 0x12
        /*210e*/ 	.short	(.L_1459 - .L_1458)
	.align		4
.L_1458:
        /*2110*/ 	.word	index@(_ZN2at6native27unrolled_elementwise_kernelINS0_13BinaryFunctorIhhhZZZNS0_15binary_internal21div_floor_kernel_cudaERNS_18TensorIteratorBaseEENKUlvE_clEvENKUlvE_clEvEUlhhE_EESt5arrayIPcLm3EELi4E23TrivialOffsetCalculatorILi2EjESD_ILi1EjENS0_6memory15LoadWithoutCastENSG_16StoreWithoutCastEEEviT_T0_T2_T3_T4_T5_)
        /*2114*/ 	.word	0x00000000


	//----- nvinfo : EIATTR_MIN_STACK_SIZE
	.align		4
.L_1459:
        /*2118*/ 	.byte	0x04, 0x12
        /*211a*/ 	.short	(.L_1461 - .L_1460)
	.align		4
.L_1460:
        /*211c*/ 	.word	index@(_ZN2at6native29vectorized_elementwise_kernelILi2ENS0_13BinaryFunctorIhhhZZZNS0_15binary_internal21div_floor_kernel_cudaERNS_18TensorIteratorBaseEENKUlvE_clEvENKUlvE_clEvEUlhhE_EESt5arrayIPcLm3EEEEviT0_T1_)
        /*2120*/ 	.word	0x00000000


	//----- nvinfo : EIATTR_MIN_STACK_SIZE
	.align		4
.L_1461:
        /*2124*/ 	.byte	0x04, 0x12
        /*2126*/ 	.short	(.L_1463 - .L_1462)
	.align		4
.L_1462:
        /*2128*/ 	.word	index@(_ZN2at6native29vectorized_elementwise_kernelILi4ENS0_13BinaryFunctorIhhhZZZNS0_15binary_internal21div_floor_kernel_cudaERNS_18TensorIteratorBaseEENKUlvE_clEvENKUlvE_clEvEUlhhE_EESt5arrayIPcLm3EEEEviT0_T1_)
        /*212c*/ 	.word	0x00000000


	//----- nvinfo : EIATTR_MIN_STACK_SIZE
	.align		4
.L_1463:
        /*2130*/ 	.byte	0x04, 0x12
        /*2132*/ 	.short	(.L_1465 - .L_1464)
	.align		4
.L_1464:
        /*2134*/ 	.word	index@(_ZN2at6native29vectorized_elementwise_kernelILi8ENS0_13BinaryFunctorIhhhZZZNS0_15binary_internal21div_floor_kernel_cudaERNS_18TensorIteratorBaseEENKUlvE_clEvENKUlvE_clEvEUlhhE_EESt5arrayIPcLm3EEEEviT0_T1_)
        /*2138*/ 	.word	0x00000000


	//----- nvinfo : EIATTR_MIN_STACK_SIZE
	.align		4
.L_1465:
        /*213c*/ 	.byte	0x04, 0x12
        /*213e*/ 	.short	(.L_1467 - .L_1466)
	.align		4
.L_1466:
        /*2140*/ 	.word	index@(_ZN2at6native18elementwise_kernelILi128ELi4EZNS0_15gpu_kernel_implINS0_13BUnaryFunctorIhhhZZZNS0_15binary_internal21div_floor_kernel_cudaERNS_18TensorIteratorBaseEENKUlvE_clEvENKUlvE_clEvEUlhhE_EEEEvS6_RKT_EUliE_EEviT1_)
        /*2144*/ 	.word	0x00000000


	//----- nvinfo : EIATTR_MIN_STACK_SIZE
	.align		4
.L_1467:
        /*2148*/ 	.byte	0x04, 0x12
        /*214a*/ 	.short	(.L_1469 - .L_1468)
	.align		4
.L_1468:
        /*214c*/ 	.word	index@(_ZN2at6native27unrolled_elementwise_kernelINS0_13BUnaryFunctorIhhhZZZNS0_15binary_internal21div_floor_kernel_cudaERNS_18TensorIteratorBaseEENKUlvE_clEvENKUlvE_clEvEUlhhE_EESt5arrayIPcLm2EELi4E23TrivialOffsetCalculatorILi1EjESE_NS0_6memory12LoadWithCastILi1EEENSF_13StoreWithCastILi1EEEEEviT_T0_T2_T3_T4_T5_)
        /*2150*/ 	.word	0x00000000


	//----- nvinfo : EIATTR_MIN_STACK_SIZE
	.align		4
.L_1469:
        /*2154*/ 	.byte	0x04, 0x12
        /*2156*/ 	.short	(.L_1471 - .L_1470)
	.align		4
.L_1470:
        /*2158*/ 	.word	index@(_ZN2at6native18elementwise_kernelILi128ELi4EZNS0_22gpu_kernel_impl_nocastINS0_13BUnaryFunctorIhhhZZZNS0_15binary_internal21div_floor_kernel_cudaERNS_18TensorIteratorBaseEENKUlvE_clEvENKUlvE_clEvEUlhhE_EEEEvS6_RKT_EUliE_EEviT1_)
        /*215c*/ 	.word	0x00000000


	//----- nvinfo : EIATTR_MIN_STACK_SIZE
	.align		4
.L_1471:
        /*2160*/ 	.byte	0x04, 0x12
        /*2162*/ 	.short	(.L_1473 - .L_1472)
	.align		4
.L_1472:
        /*2164*/ 	.word	index@(_ZN2at6native27unrolled_elementwise_kernelINS0_13BUnaryFunctorIhhhZZZNS0_15binary_internal21div_floor_kernel_cudaERNS_18TensorIteratorBaseEENKUlvE_clEvENKUlvE_clEvEUlhhE_EESt5arrayIPcLm2EELi4E23TrivialOffsetCalculatorILi1EjESE_NS0_6memory15LoadWithoutCastENSF_16StoreWithoutCastEEEviT_T0_T2_T3_T4_T5_)
        /*2168*/ 	.word	0x00000000


	//----- nvinfo : EIATTR_MIN_STACK_SIZE
	.align		4
.L_1473:
        /*216c*/ 	.byte	0x04, 0x12
        /*216e*/ 	.short	(.L_1475 - .L_1474)
	.align		4
.L_1474:
        /*2170*/ 	.word	index@(_ZN2at6native29vectorized_elementwise_kernelILi2ENS0_13BUnaryFunctorIhhhZZZNS0_15binary_internal21div_floor_kernel_cudaERNS_18TensorIteratorBaseEENKUlvE_clEvENKUlvE_clEvEUlhhE_EESt5arrayIPcLm2EEEEviT0_T1_)
        /*2174*/ 	.word	0x00000000


	//----- nvinfo : EIATTR_MIN_STACK_SIZE
	.align		4
.L_1475:
        /*2178*/ 	.byte	0x04, 0x12
        /*217a*/ 	.short	(.L_1477 - .L_1476)
	.align		4
.L_1476:
        /*217c*/ 	.word	index@(_ZN2at6native29vectorized_elementwise_kernelILi4ENS0_13BUnaryFunctorIhhhZZZNS0_15binary_internal21div_floor_kernel_cudaERNS_18TensorIteratorBaseEENKUlvE_clEvENKUlvE_clEvEUlhhE_EESt5arrayIPcLm2EEEEviT0_T1_)
        /*2180*/ 	.word	0x00000000


	//----- nvinfo : EIATTR_MIN_STACK_SIZE
	.align		4
.L_1477:
        /*2184*/ 	.byte	0x04, 0x12
        /*2186*/ 	.short	(.L_1479 - .L_1478)
	.align		4
.L_1478:
        /*2188*/ 	.word	index@(_ZN2at6native29vectorized_elementwise_kernelILi8ENS0_13BUnaryFunctorIhhhZZZNS0_15binary_internal21div_floor_kernel_cudaERNS_18TensorIteratorBaseEENKUlvE_clEvENKUlvE_clEvEUlhhE_EESt5arrayIPcLm2EEEEviT0_T1_)
        /*218c*/ 	.word	0x00000000


	//----- nvinfo : EIATTR_MIN_STACK_SIZE
	.align		4
.L_1479:
        /*2190*/ 	.byte	0x04, 0x12
        /*2192*/ 	.short	(.L_1481 - .L_1480)
	.align		4
.L_1480:
        /*2194*/ 	.word	index@(_ZN2at6native18elementwise_kernelILi128ELi4EZNS0_15gpu_kernel_implINS0_13AUnaryFunctorIhhhZZZNS0_15binary_internal21div_floor_kernel_cudaERNS_18TensorIteratorBaseEENKUlvE_clEvENKUlvE_clEvEUlhhE_EEEEvS6_RKT_EUliE_EEviT1_)
        /*2198*/ 	.word	0x00000000


	//----- nvinfo : EIATTR_MIN_STACK_SIZE
	.align		4
.L_1481:
        /*219c*/ 	.byte	0x04, 0x12
        /*219e*/ 	.short	(.L_1483 - .L_1482)
	.align		4
.L_1482:
        /*21a0*/ 	.word	index@(_ZN2at6native27unrolled_elementwise_kernelINS0_13AUnaryFunctorIhhhZZZNS0_15binary_internal21div_floor_kernel_cudaERNS_18TensorIteratorBaseEENKUlvE_clEvENKUlvE_clEvEUlhhE_EESt5arrayIPcLm2EELi4E23TrivialOffsetCalculatorILi1EjESE_NS0_6memory12LoadWithCastILi1EEENSF_13StoreWithCastILi1EEEEEviT_T0_T2_T3_T4_T5_)
        /*21a4*/ 	.word	0x00000000


	//----- nvinfo : EIATTR_MIN_STACK_SIZE
	.align		4
.L_1483:
        /*21a8*/ 	.byte	0x04, 0x12
        /*21aa*/ 	.short	(.L_1485 - .L_1484)
	.align		4
.L_1484:
        /*21ac*/ 	.word	index@(_ZN2at6native18elementwise_kernelILi128ELi4EZNS0_22gpu_kernel_impl_nocastINS0_13AUnaryFunctorIhhhZZZNS0_15binary_internal21div_floor_kernel_cudaERNS_18TensorIteratorBaseEENKUlvE_clEvENKUlvE_clEvEUlhhE_EEEEvS6_RKT_EUliE_EEviT1_)
        /*21b0*/ 	.word	0x00000000


	//----- nvinfo : EIATTR_MIN_STACK_SIZE
	.align		4
.L_1485:
        /*21b4*/ 	.byte	0x04, 0x12
        /*21b6*/ 	.short	(.L_1487 - .L_1486)
	.align		4
.L_1486:
        /*21b8*/ 	.word	index@(_ZN2at6native27unrolled_elementwise_kernelINS0_13AUnaryFunctorIhhhZZZNS0_15binary_internal21div_floor_kernel_cudaERNS_18TensorIteratorBaseEENKUlvE_clEvENKUlvE_clEvEUlhhE_EESt5arrayIPcLm2EELi4E23TrivialOffsetCalculatorILi1EjESE_NS0_6memory15LoadWithoutCastENSF_16StoreWithoutCastEEEviT_T0_T2_T3_T4_T5_)
        /*21bc*/ 	.word	0x00000000


	//----- nvinfo : EIATTR_MIN_STACK_SIZE
	.align		4
.L_1487:
        /*21c0*/ 	.byte	0x04, 0x12
        /*21c2*/ 	.short	(.L_1489 - .L_1488)
	.align		4
.L_1488:
        /*21c4*/ 	.word	index@(_ZN2at6native29vectorized_elementwise_kernelILi2ENS0_13AUnaryFunctorIhhhZZZNS0_15binary_internal21div_floor_kernel_cudaERNS_18TensorIteratorBaseEENKUlvE_clEvENKUlvE_clEvEUlhhE_EESt5arrayIPcLm2EEEEviT0_T1_)
        /*21c8*/ 	.word	0x00000000


	//----- nvinfo : EIATTR_MIN_STACK_SIZE
	.align		4
.L_1489:
        /*21cc*/ 	.byte	0x04, 0x12
        /*21ce*/ 	.short	(.L_1491 - .L_1490)
	.align		4
.L_1490:
        /*21d0*/ 	.word	index@(_ZN2at6native29vectorized_elementwise_kernelILi4ENS0_13AUnaryFunctorIhhhZZZNS0_15binary_internal21div_floor_kernel_cudaERNS_18TensorIteratorBaseEENKUlvE_clEvENKUlvE_clEvEUlhhE_EESt5arrayIPcLm2EEEEviT0_T1_)
        /*21d4*/ 	.word	0x00000000


	//----- nvinfo : EIATTR_MIN_STACK_SIZE
	.align		4
.L_1491:
        /*21d8*/ 	.byte	0x04, 0x12
        /*21da*/ 	.short	(.L_1493 - .L_1492)
	.align		4
.L_1492:
        /*21dc*/ 	.word	index@(_ZN2at6native29vectorized_elementwise_kernelILi8ENS0_13AUnaryFunctorIhhhZZZNS0_15binary_internal21div_floor_kernel_cudaERNS_18TensorIteratorBaseEENKUlvE_clEvENKUlvE_clEvEUlhhE_EESt5arrayIPcLm2EEEEviT0_T1_)
        /*21e0*/ 	.word	0x00000000
.L_1493:


//--------------------- .nv.compat                --------------------------
	.section	.nv.compat,"",@"SHT_CUDA_COMPAT_INFO"
	.align	4
        /*0000*/ 	.byte	0x02, 0x09, 0x01, 0x00, 0x02, 0x02, 0x01, 0x00, 0x02, 0x05, 0x05, 0x00, 0x03, 0x07, 0x01, 0x01
        /*0010*/ 	.byte	0x02, 0x03, 0x00, 0x00, 0x02, 0x06, 0x01, 0x00, 0x04, 0x0b, 0x08, 0x00, 0x00, 0x00, 0x00, 0x00
        /*0020*/ 	.byte	0x00, 0x00, 0x00, 0x00


//--------------------- .nv.info._ZN2at6native18elementwise_kernelILi128ELi4EZNS0_15gpu_kernel_implINS0_13BinaryFunctorIN3c108BFloat16ES5_S5_ZZZNS0_15binary_internal21div_floor_kernel_cudaERNS_18TensorIteratorBaseEENKUlvE1_clEvENKUlvE2_clEvEUlS5_S5_E_EEEEvS8_RKT_EUliE_EEviT1_ --------------------------
	.section	.nv.info._ZN2at6native18elementwise_kernelILi128ELi4EZNS0_15gpu_kernel_implINS0_13BinaryFunctorIN3c108BFloat16ES5_S5_ZZZNS0_15binary_internal21div_floor_kernel_cudaERNS_18TensorIteratorBaseEENKUlvE1_clEvENKUlvE2_clEvEUlS5_S5_E_EEEEvS8_RKT_EUliE_EEviT1_,"",@"SHT_CUDA_INFO"
	.sectionflags	@""
	.align	4


	//----- nvinfo : EIATTR_CUDA_API_VERSION
	.align		4
        /*0000*/ 	.byte	0x04, 0x37
        /*0002*/ 	.short	(.L_1495 - .L_1494)
.L_1494:
        /*0004*/ 	.word	0x00000082


	//----- nvinfo : EIATTR_KPARAM_INFO
	.align		4
.L_1495:
        /*0008*/ 	.byte	0x04, 0x17
        /*000a*/ 	.short	(.L_1497 - .L_1496)
.L_1496:
        /*000c*/ 	.word	0x00000000
        /*0010*/ 	.short	0x0001
        /*0012*/ 	.short	0x0008
        /*0014*/ 	.byte	0x00, 0xf0, 0x21, 0x0a


	//----- nvinfo : EIATTR_KPARAM_INFO
	.align		4
.L_1497:
        /*0018*/ 	.byte	0x04, 0x17
        /*001a*/ 	.short	(.L_1499 - .L_1498)
.L_1498:
        /*001c*/ 	.word	0x00000000
        /*0020*/ 	.short	0x0000
        /*0022*/ 	.short	0x0000
        /*0024*/ 	.byte	0x00, 0xf0, 0x11, 0x00


	//----- nvinfo : EIATTR_SPARSE_MMA_MASK
	.align		4
.L_1499:
        /*0028*/ 	.byte	0x03, 0x50
        /*002a*/ 	.short	0x0000


	//----- nvinfo : EIATTR_MAXREG_COUNT
	.align		4
        /*002c*/ 	.byte	0x03, 0x1b
        /*002e*/ 	.short	0x0080


	//----- nvinfo : EIATTR_EXTERNS
	.align		4
        /*0030*/ 	.byte	0x04, 0x0f
        /*0032*/ 	.short	(.L_1501 - .L_1500)


	//   ....[0]....
	.align		4
.L_1500:
        /*0034*/ 	.word	index@(__assertfail)


	//----- nvinfo : EIATTR_MERCURY_ISA_VERSION
	.align		4
.L_1501:
        /*0038*/ 	.byte	0x03, 0x5f
        /*003a*/ 	.short	0x0101


	//----- nvinfo : EIATTR_VRC_CTA_INIT_COUNT
	.align		4
        /*003c*/ 	.byte	0x02, 0x4a
	.zero		1
	.zero		1


	//----- nvinfo : EIATTR_SYSCALL_OFFSETS
	.align		4
        /*0040*/ 	.byte	0x04, 0x46
        /*0042*/ 	.short	(.L_1503 - .L_1502)


	//   ....[0]....
.L_1502:
        /*0044*/ 	.word	0x000026b0


	//   ....[1]....
        /*0048*/ 	.word	0x000036d0


	//   ....[2]....
        /*004c*/ 	.word	0x00004c60


	//   ....[3]....
        /*0050*/ 	.word	0x000074b0


	//   ....[4]....
        /*0054*/ 	.word	0x000084c0


	//   ....[5]....
        /*0058*/ 	.word	0x000098a0


	//   ....[6]....
        /*005c*/ 	.word	0x0000c1e0


	//   ....[7]....
        /*0060*/ 	.word	0x0000d1f0


	//   ....[8]....
        /*0064*/ 	.word	0x0000e5d0


	//   ....[9]....
        /*0068*/ 	.word	0x00010f30


	//   ....[10]....
        /*006c*/ 	.word	0x00011f40


	//   ....[11]....
        /*0070*/ 	.word	0x000132f0


	//----- nvinfo : EIATTR_EXIT_INSTR_OFFSETS
	.align		4
.L_1503:
        /*0074*/ 	.byte	0x04, 0x1c
        /*0076*/ 	.short	(.L_1505 - .L_1504)


	//   ....[0]....
.L_1504:
        /*0078*/ 	.word	0x0000e890


	//   ....[1]....
        /*007c*/ 	.word	0x00012770


	//   ....[2]....
        /*0080*/ 	.word	0x000127b0


	//   ....[3]....
        /*0084*/ 	.word	0x00012850


	//   ....[4]....
        /*0088*/ 	.word	0x00012890


	//   ....[5]....
        /*008c*/ 	.word	0x000128d0


	//   ....[6]....
        /*0090*/ 	.word	0x00012960


	//   ....[7]....
        /*0094*/ 	.word	0x000129a0


	//   ....[8]....
        /*0098*/ 	.word	0x00012a40


	//   ....[9]....
        /*009c*/ 	.word	0x00012a90


	//   ....[10]....
        /*00a0*/ 	.word	0x00012ae0


	//   ....[11]....
        /*00a4*/ 	.word	0x00012bc0


	//   ....[12]....
        /*00a8*/ 	.word	0x00012d30


	//   ....[13]....
        /*00ac*/ 	.word	0x00012ea0


	//   ....[14]....
        /*00b0*/ 	.word	0x00013000


	//   ....[15]....
        /*00b4*/ 	.word	0x00013040


	//   ....[16]....
        /*00b8*/ 	.word	0x00013080


	//   ....[17]....
        /*00bc*/ 	.word	0x00013130


	//   ....[18]....
        /*00c0*/ 	.word	0x00013190


	//   ....[19]....
        /*00c4*/ 	.word	0x00013300


	//   ....[20]....
        /*00c8*/ 	.word	0x00013410


	//   ....[21]....
        /*00cc*/ 	.word	0x00013550


	//   ....[22]....
        /*00d0*/ 	.word	0x00013570


	//----- nvinfo : EIATTR_MAX_THREADS
	.align		4
.L_1505:
        /*00d4*/ 	.byte	0x04, 0x05
        /*00d6*/ 	.short	(.L_1507 - .L_1506)
.L_1506:
        /*00d8*/ 	.word	0x00000080
        /*00dc*/ 	.word	0x00000001
        /*00e0*/ 	.word	0x00000001


	//----- nvinfo : EIATTR_CRS_STACK_SIZE
	.align		4
.L_1507:
        /*00e4*/ 	.byte	0x04, 0x1e
        /*00e6*/ 	.short	(.L_1509 - .L_1508)
.L_1508:
        /*00e8*/ 	.word	0x00000000


	//----- nvinfo : EIATTR_CBANK_PARAM_SIZE
	.align		4
.L_1509:
        /*00ec*/ 	.byte	0x03, 0x19
        /*00ee*/ 	.short	0x0290


	//----- nvinfo : EIATTR_PARAM_CBANK
	.align		4
        /*00f0*/ 	.byte	0x04, 0x0a
        /*00f2*/ 	.short	(.L_1511 - .L_1510)
	.align		4
.L_1510:
        /*00f4*/ 	.word	index@(.nv.constant0._ZN2at6native18elementwise_kernelILi128ELi4EZNS0_15gpu_kernel_implINS0_13BinaryFunctorIN3c108BFloat16ES5_S5_ZZZNS0_15binary_internal21div_floor_kernel_cudaERNS_18TensorIteratorBaseEENKUlvE1_clEvENKUlvE2_clEvEUlS5_S5_E_EEEEvS8_RKT_EUliE_EEviT1_)
        /*00f8*/ 	.short	0x0380
        /*00fa*/ 	.short	0x0290


	//----- nvinfo : EIATTR_SW_WAR
	.align		4
.L_1511:
        /*00fc*/ 	.byte	0x04, 0x36
        /*00fe*/ 	.short	(.L_1513 - .L_1512)
.L_1512:
        /*0100*/ 	.word	0x00000008
.L_1513:


//--------------------- .nv.info._ZN2at6native27unrolled_elementwise_kernelINS0_13BinaryFunctorIN3c108BFloat16ES4_S4_ZZZNS0_15binary_internal21div_floor_kernel_cudaERNS_18TensorIteratorBaseEENKUlvE1_clEvENKUlvE2_clEvEUlS4_S4_E_EESt5arrayIPcLm3EELi4E23TrivialOffsetCalculatorILi2EjESF_ILi1EjENS0_6memory12LoadWithCastILi2EEENSI_13StoreWithCastILi1EEEEEviT_T0_T2_T3_T4_T5_ --------------------------
	.section	.nv.info._ZN2at6native27unrolled_elementwise_kernelINS0_13BinaryFunctorIN3c108BFloat16ES4_S4_ZZZNS0_15binary_internal21div_floor_kernel_cudaERNS_18TensorIteratorBaseEENKUlvE1_clEvENKUlvE2_clEvEUlS4_S4_E_EESt5arrayIPcLm3EELi4E23TrivialOffsetCalculatorILi2EjESF_ILi1EjENS0_6memory12LoadWithCastILi2EEENSI_13StoreWithCastILi1EEEEEviT_T0_T2_T3_T4_T5_,"",@"SHT_CUDA_INFO"
	.sectionflags	@""
	.align	4


	//----- nvinfo : EIATTR_CUDA_API_VERSION
	.align		4
        /*0000*/ 	.byte	0x04, 0x37
        /*0002*/ 	.short	(.L_1515 - .L_1514)
.L_1514:
        /*0004*/ 	.word	0x00000082


	//----- nvinfo : EIATTR_KPARAM_INFO
	.align		4
.L_1515:
        /*0008*/ 	.byte	0x04, 0x17
        /*000a*/ 	.short	(.L_1517 - .L_1516)
.L_1516:
        /*000c*/ 	.word	0x00000000
        /*0010*/ 	.short	0x0006
        /*0012*/ 	.short	0x0030
        /*0014*/ 	.byte	0x00, 0xf0, 0x21, 0x00


	//----- nvinfo : EIATTR_KPARAM_INFO
	.align		4
.L_1517:
        /*0018*/ 	.byte	0x04, 0x17
        /*001a*/ 	.short	(.L_1519 - .L_1518)
.L_1518:
        /*001c*/ 	.word	0x00000000
        /*0020*/ 	.short	0x0005
        /*0022*/ 	.short	0x0024
        /*0024*/ 	.byte	0x00, 0xf0, 0x31, 0x00


	//----- nvinfo : EIATTR_KPARAM_INFO
	.align		4
.L_1519:
        /*0028*/ 	.byte	0x04, 0x17
        /*002a*/ 	.short	(.L_1521 - .L_1520)
.L_1520:
        /*002c*/ 	.word	0x00000000
        /*0030*/ 	.short	0x0004
        /*0032*/ 	.short	0x0021
        /*0034*/ 	.byte	0x00, 0xf0, 0x05, 0x00


	//----- nvinfo : EIATTR_KPARAM_INFO
	.align		4
.L_1521:
        /*0038*/ 	.byte	0x04, 0x17
        /*003a*/ 	.short	(.L_1523 - .L_1522)
.L_1522:
        /*003c*/ 	.word	0x00000000
        /*0040*/ 	.short	0x0003
        /*0042*/ 	.short	0x0020
        /*0044*/ 	.byte	0x00, 0xf0, 0x05, 0x00


	//----- nvinfo : EIATTR_KPARAM_INFO
	.align		4
.L_1523:
        /*0048*/ 	.byte	0x04, 0x17
        /*004a*/ 	.short	(.L_1525 - .L_1524)
.L_1524:
        /*004c*/ 	.word	0x00000000
        /*0050*/ 	.short	0x0002
        /*0052*/ 	.short	0x0008
        /*0054*/ 	.byte	0x00, 0xf0, 0x61, 0x00


	//----- nvinfo : EIATTR_KPARAM_INFO
	.align		4
.L_1525:
        /*0058*/ 	.byte	0x04, 0x17
        /*005a*/ 	.short	(.L_1527 - .L_1526)
.L_1526:
        /*005c*/ 	.word	0x00000000
        /*0060*/ 	.short	0x0001
        /*0062*/ 	.short	0x0004
        /*0064*/ 	.byte	0x00, 0xf0, 0x05, 0x00


	//----- nvinfo : EIATTR_KPARAM_INFO
	.align		4
.L_1527:
        /*0068*/ 	.byte	0x04, 0x17
        /*006a*/ 	.short	(.L_1529 - .L_1528)
.L_1528:
        /*006c*/ 	.word	0x00000000
        /*0070*/ 	.short	0x0000
        /*0072*/ 	.short	0x0000
        /*0074*/ 	.byte	0x00, 0xf0, 0x11, 0x00


	//----- nvinfo : EIATTR_SPARSE_MMA_MASK
	.align		4
.L_1529:
        /*0078*/ 	.byte	0x03, 0x50
        /*007a*/ 	.short	0x0000


	//----- nvinfo : EIATTR_MAXREG_COUNT
	.align		4
        /*007c*/ 	.byte	0x03, 0x1b
        /*007e*/ 	.short	0x00ff


	//----- nvinfo : EIATTR_EXTERNS
	.align		4
        /*0080*/ 	.byte	0x04, 0x0f
        /*0082*/ 	.short	(.L_1531 - .L_1530)


	//   ....[0]....
	.align		4
.L_1530:
        /*0084*/ 	.word	index@(__assertfail)


	//----- nvinfo : EIATTR_MERCURY_ISA_VERSION
	.align		4
.L_1531:
        /*0088*/ 	.byte	0x03, 0x5f
        /*008a*/ 	.short	0x0101


	//----- nvinfo : EIATTR_VRC_CTA_INIT_COUNT
	.align		4
        /*008c*/ 	.byte	0x02, 0x4a
	.zero		1
	.zero		1


	//----- nvinfo : EIATTR_SYSCALL_OFFSETS
	.align		4
        /*0090*/ 	.byte	0x04, 0x46
        /*0092*/ 	.short	(.L_1533 - .L_1532)


	//   ....[0]....
.L_1532:
        /*0094*/ 	.word	0x000010a0


	//   ....[1]....
        /*0098*/ 	.word	0x000021d0


	//   ....[2]....
        /*009c*/ 	.word	0x00003440


	//   ....[3]....
        /*00a0*/ 	.word	0x00004570


	//   ....[4]....
        /*00a4*/ 	.word	0x00005720


	//   ....[5]....
        /*00a8*/ 	.word	0x00006860


	//   ....[6]....
        /*00ac*/ 	.word	0x00007a10


	//   ....[7]....
        /*00b0*/ 	.word	0x00008a60


	//   ....[8]....
        /*00b4*/ 	.word	0x0000b590


	//   ....[9]....
        /*00b8*/ 	.word	0x0000c460


	//   ....[10]....
        /*00bc*/ 	.word	0x0000d400


	//   ....[11]....
        /*00c0*/ 	.word	0x0000e380


	//----- nvinfo : EIATTR_EXIT_INSTR_OFFSETS
	.align		4
.L_1533:
        /*00c4*/ 	.byte	0x04, 0x1c
        /*00c6*/ 	.short	(.L_1535 - .L_1534)


	//   ....[0]....
.L_1534:
        /*00c8*/ 	.word	0x0000d6b0


	//   ....[1]....
        /*00cc*/ 	.word	0x0000d800


	//   ....[2]....
        /*00d0*/ 	.word	0x0000d840


	//   ....[3]....
        /*00d4*/ 	.word	0x0000d8e0


	//   ....[4]....
        /*00d8*/ 	.word	0x0000d920


	//   ....[5]....
        /*00dc*/ 	.word	0x0000d960


	//   ....[6]....
        /*00e0*/ 	.word	0x0000d9f0


	//   ....[7]....
        /*00e4*/ 	.word	0x0000da30


	//   ....[8]....
        /*00e8*/ 	.word	0x0000dad0


	//   ....[9]....
        /*00ec*/ 	.word	0x0000db20


	//   ....[10]....
        /*00f0*/ 	.word	0x0000db70


	//   ....[11]....
        /*00f4*/ 	.word	0x0000dc50


	//   ....[12]....
        /*00f8*/ 	.word	0x0000ddc0


	//   ....[13]....
        /*00fc*/ 	.word	0x0000df30


	//   ....[14]....
        /*0100*/ 	.word	0x0000e090


	//   ....[15]....
        /*0104*/ 	.word	0x0000e0d0


	//   ....[16]....
        /*0108*/ 	.word	0x0000e110


	//   ....[17]....
        /*010c*/ 	.word	0x0000e1c0


	//   ....[18]....
        /*0110*/ 	.word	0x0000e220


	//   ....[19]....
        /*0114*/ 	.word	0x0000e390


	//   ....[20]....
        /*0118*/ 	.word	0x0000e4a0


	//   ....[21]....
        /*011c*/ 	.word	0x0000e5e0


	//   ....[22]....
        /*0120*/ 	.word	0x0000e600


	//----- nvinfo : EIATTR_MAX_THREADS
	.align		4
.L_1535:
        /*0124*/ 	.byte	0x04, 0x05
        /*0126*/ 	.short	(.L_1537 - .L_1536)
.L_1536:
        /*0128*/ 	.word	0x00000080
        /*012c*/ 	.word	0x00000001
        /*0130*/ 	.word	0x00000001


	//----- nvinfo : EIATTR_CRS_STACK_SIZE
	.align		4
.L_1537:
        /*0134*/ 	.byte	0x04, 0x1e
        /*0136*/ 	.short	(.L_1539 - .L_1538)
.L_1538:
        /*0138*/ 	.word	0x00000000


	//----- nvinfo : EIATTR_CBANK_PARAM_SIZE
	.align		4
.L_1539:
        /*013c*/ 	.byte	0x03, 0x19
        /*013e*/ 	.short	0x0038


	//----- nvinfo : EIATTR_PARAM_CBANK
	.align		4
        /*0140*/ 	.byte	0x04, 0x0a
        /*0142*/ 	.short	(.L_1541 - .L_1540)
	.align		4
.L_1540:
        /*0144*/ 	.word	index@(.nv.constant0._ZN2at6native27unrolled_elementwise_kernelINS0_13BinaryFunctorIN3c108BFloat16ES4_S4_ZZZNS0_15binary_internal21div_floor_kernel_cudaERNS_18TensorIteratorBaseEENKUlvE1_clEvENKUlvE2_clEvEUlS4_S4_E_EESt5arrayIPcLm3EELi4E23TrivialOffsetCalculatorILi2EjESF_ILi1EjENS0_6memory12LoadWithCastILi2EEENSI_13StoreWithCastILi1EEEEEviT_T0_T2_T3_T4_T5_)
        /*0148*/ 	.short	0x0380
        /*014a*/ 	.short	0x0038


	//----- nvinfo : EIATTR_SW_WAR
	.align		4
.L_1541:
        /*014c*/ 	.byte	0x04, 0x36
        /*014e*/ 	.short	(.L_1543 - .L_1542)
.L_1542:
        /*0150*/ 	.word	0x00000008
.L_1543:


//--------------------- .nv.info._ZN2at6native18elementwise_kernelILi128ELi4EZNS0_22gpu_kernel_impl_nocastINS0_13BinaryFunctorIN3c108BFloat16ES5_S5_ZZZNS0_15binary_internal21div_floor_kernel_cudaERNS_18TensorIteratorBaseEENKUlvE1_clEvENKUlvE2_clEvEUlS5_S5_E_EEEEvS8_RKT_EUliE_EEviT1_ --------------------------
	.section	.nv.info._ZN2at6native18elementwise_kernelILi128ELi4EZNS0_22gpu_kernel_impl_nocastINS0_13BinaryFunctorIN3c108BFloat16ES5_S5_ZZZNS0_15binary_internal21div_floor_kernel_cudaERNS_18TensorIteratorBaseEENKUlvE1_clEvENKUlvE2_clEvEUlS5_S5_E_EEEEvS8_RKT_EUliE_EEviT1_,"",@"SHT_CUDA_INFO"
	.sectionflags	@""
	.align	4


	//----- nvinfo : EIATTR_CUDA_API_VERSION
	.align		4
        /*0000*/ 	.byte	0x04, 0x37
        /*0002*/ 	.short	(.L_1545 - .L_1544)
.L_1544:
        /*0004*/ 	.word	0x00000082


	//----- nvinfo : EIATTR_KPARAM_INFO
	.align		4
.L_1545:
        /*0008*/ 	.byte	0x04, 0x17
        /*000a*/ 	.short	(.L_1547 - .L_1546)
.L_1546:
        /*000c*/ 	.word	0x00000000
        /*0010*/ 	.short	0x0001
        /*0012*/ 	.short	0x0008
        /*0014*/ 	.byte	0x00, 0xf0, 0x21, 0x0a


	//----- nvinfo : EIATTR_KPARAM_INFO
	.align		4
.L_1547:
        /*0018*/ 	.byte	0x04, 0x17
        /*001a*/ 	.short	(.L_1549 - .L_1548)
.L_1548:
        /*001c*/ 	.word	0x00000000
        /*0020*/ 	.short	0x0000
        /*0022*/ 	.short	0x0000
        /*0024*/ 	.byte	0x00, 0xf0, 0x11, 0x00


	//----- nvinfo : EIATTR_SPARSE_MMA_MASK
	.align		4
.L_1549:
        /*0028*/ 	.byte	0x03, 0x50
        /*002a*/ 	.short	0x0000


	//----- nvinfo : EIATTR_MAXREG_COUNT
	.align		4
        /*002c*/ 	.byte	0x03, 0x1b
        /*002e*/ 	.short	0x0080


	//----- nvinfo : EIATTR_MERCURY_ISA_VERSION
	.align		4
        /*0030*/ 	.byte	0x03, 0x5f
        /*0032*/ 	.short	0x0101


	//----- nvinfo : EIATTR_VRC_CTA_INIT_COUNT
	.align		4
        /*0034*/ 	.byte	0x02, 0x4a
	.zero		1
	.zero		1


	//----- nvinfo : EIATTR_EXIT_INSTR_OFFSETS
	.align		4
        /*0038*/ 	.byte	0x04, 0x1c
        /*003a*/ 	.short	(.L_1551 - .L_1550)


	//   ....[0]....
.L_1550:
        /*003c*/ 	.word	0x00001550


	//   ....[1]....
        /*0040*/ 	.word	0x00001bc0


	//   ....[2]....
        /*0044*/ 	.word	0x000073f0


	//   ....[3]....
        /*0048*/ 	.word	0x000090f0


	//----- nvinfo : EIATTR_MAX_THREADS
	.align		4
.L_1551:
        /*004c*/ 	.byte	0x04, 0x05
        /*004e*/ 	.short	(.L_1553 - .L_1552)
.L_1552:
        /*0050*/ 	.word	0x00000080
        /*0054*/ 	.word	0x00000001
        /*0058*/ 	.word	0x00000001


	//----- nvinfo : EIATTR_CRS_STACK_SIZE
	.align		4
.L_1553:
        /*005c*/ 	.byte	0x04, 0x1e
        /*005e*/ 	.short	(.L_1555 - .L_1554)
.L_1554:
        /*0060*/ 	.word	0x00000000


	//----- nvinfo : EIATTR_CBANK_PARAM_SIZE
	.align		4
.L_1555:
        /*0064*/ 	.byte	0x03, 0x19
        /*0066*/ 	.short	0x0290


	//----- nvinfo : EIATTR_PARAM_CBANK
	.align		4
        /*0068*/ 	.byte	0x04, 0x0a
        /*006a*/ 	.short	(.L_1557 - .L_1556)
	.align		4
.L_1556:
        /*006c*/ 	.word	index@(.nv.constant0._ZN2at6native18elementwise_kernelILi128ELi4EZNS0_22gpu_kernel_impl_nocastINS0_13BinaryFunctorIN3c108BFloat16ES5_S5_ZZZNS0_15binary_internal21div_floor_kernel_cudaERNS_18TensorIteratorBaseEENKUlvE1_clEvENKUlvE2_clEvEUlS5_S5_E_EEEEvS8_RKT_EUliE_EEviT1_)
        /*0070*/ 	.short	0x0380
        /*0072*/ 	.short	0x0290


	//----- nvinfo : EIATTR_SW_WAR
	.align		4
.L_1557:
        /*0074*/ 	.byte	0x04, 0x36
        /*0076*/ 	.short	(.L_1559 - .L_1558)
.L_1558:
        /*0078*/ 	.word	0x00000008
.L_1559:


//--------------------- .nv.info._ZN2at6native27unrolled_elementwise_kernelINS0_13BinaryFunctorIN3c108BFloat16ES4_S4_ZZZNS0_15binary_internal21div_floor_kernel_cudaERNS_18TensorIteratorBaseEENKUlvE1_clEvENKUlvE2_clEvEUlS4_S4_E_EESt5arrayIPcLm3EELi4E23TrivialOffsetCalculatorILi2EjESF_ILi1EjENS0_6memory15LoadWithoutCastENSI_16StoreWithoutCastEEEviT_T0_T2_T3_T4_T5_ --------------------------
	.section	.nv.info._ZN2at6native27unrolled_elementwise_kernelINS0_13BinaryFunctorIN3c108BFloat16ES4_S4_ZZZNS0_15binary_internal21div_floor_kernel_cudaERNS_18TensorIteratorBaseEENKUlvE1_clEvENKUlvE2_clEvEUlS4_S4_E_EESt5arrayIPcLm3EELi4E23TrivialOffsetCalculatorILi2EjESF_ILi1EjENS0_6memory15LoadWithoutCastENSI_16StoreWithoutCastEEEviT_T0_T2_T3_T4_T5_,"",@"SHT_CUDA_INFO"
	.sectionflags	@""
	.align	4


	//----- nvinfo : EIATTR_CUDA_API_VERSION
	.align		4
        /*0000*/ 	.byte	0x04, 0x37
        /*0002*/ 	.short	(.L_1561 - .L_1560)
.L_1560:
        /*0004*/ 	.word	0x00000082


	//----- nvinfo : EIATTR_KPARAM_INFO
	.align		4
.L_1561:
        /*0008*/ 	.byte	0x04, 0x17
        /*000a*/ 	.short	(.L_1563 - .L_1562)
.L_1562:
        /*000c*/ 	.word	0x00000000
        /*0010*/ 	.short	0x0006
        /*0012*/ 	.short	0x0023
        /*0014*/ 	.byte	0x00, 0xf0, 0x05, 0x00


	//----- nvinfo : EIATTR_KPARAM_INFO
	.align		4
.L_1563:
        /*0018*/ 	.byte	0x04, 0x17
        /*001a*/ 	.short	(.L_1565 - .L_1564)
.L_1564:
        /*001c*/ 	.word	0x00000000
        /*0020*/ 	.short	0x0005
        /*0022*/ 	.short	0x0022
        /*0024*/ 	.byte	0x00, 0xf0, 0x05, 0x00


	//----- nvinfo : EIATTR_KPARAM_INFO
	.align		4
.L_1565:
        /*0028*/ 	.byte	0x04, 0x17
        /*002a*/ 	.short	(.L_1567 - .L_1566)
.L_1566:
        /*002c*/ 	.word	0x00000000
        /*0030*/ 	.short	0x0004
        /*0032*/ 	.short	0x0021
        /*0034*/ 	.byte	0x00, 0xf0, 0x05, 0x00


	//----- nvinfo : EIATTR_KPARAM_INFO
	.align		4
.L_1567:
        /*0038*/ 	.byte	0x04, 0x17
        /*003a*/ 	.short	(.L_1569 - .L_1568)
.L_1568:
        /*003c*/ 	.word	0x00000000
        /*0040*/ 	.short	0x0003
        /*0042*/ 	.short	0x0020
        /*0044*/ 	.byte	0x00, 0xf0, 0x05, 0x00


	//----- nvinfo : EIATTR_KPARAM_INFO
	.align		4
.L_1569:
        /*0048*/ 	.byte	0x04, 0x17
        /*004a*/ 	.short	(.L_1571 - .L_1570)
.L_1570:
        /*004c*/ 	.word	0x00000000
        /*0050*/ 	.short	0x0002
        /*0052*/ 	.short	0x0008
        /*0054*/ 	.byte	0x00, 0xf0, 0x61, 0x00


	//----- nvinfo : EIATTR_KPARAM_INFO
	.align		4
.L_1571:
        /*0058*/ 	.byte	0x04, 0x17
        /*005a*/ 	.short	(.L_1573 - .L_1572)
.L_1572:
        /*005c*/ 	.word	0x00000000
        /*0060*/ 	.short	0x0001
        /*0062*/ 	.short	0x0004
        /*0064*/ 	.byte	0x00, 0xf0, 0x05, 0x00


	//----- nvinfo : EIATTR_KPARAM_INFO
	.align		4
.L_1573:
        /*0068*/ 	.byte	0x04, 0x17
        /*006a*/ 	.short	(.L_1575 - .L_1574)
.L_1574:
        /*006c*/ 	.word	0x00000000
        /*0070*/ 	.short	0x0000
        /*0072*/ 	.short	0x0000
        /*0074*/ 	.byte	0x00, 0xf0, 0x11, 0x00


	//----- nvinfo : EIATTR_SPARSE_MMA_MASK
	.align		4
.L_1575:
        /*0078*/ 	.byte	0x03, 0x50
        /*007a*/ 	.short	0x0000


	//----- nvinfo : EIATTR_MAXREG_COUNT
	.align		4
        /*007c*/ 	.byte	0x03, 0x1b
        /*007e*/ 	.short	0x00ff


	//----- nvinfo : EIATTR_MERCURY_ISA_VERSION
	.align		4
        /*0080*/ 	.byte	0x03, 0x5f
        /*0082*/ 	.short	0x0101


	//----- nvinfo : EIATTR_VRC_CTA_INIT_COUNT
	.align		4
        /*0084*/ 	.byte	0x02, 0x4a
	.zero		1
	.zero		1


	//----- nvinfo : EIATTR_EXIT_INSTR_OFFSETS
	.align		4
        /*0088*/ 	.byte	0x04, 0x1c
        /*008a*/ 	.short	(.L_1577 - .L_1576)


	//   ....[0]....
.L_1576:
        /*008c*/ 	.word	0x00001f80


	//   ....[1]....
        /*0090*/ 	.word	0x00001fd0


	//----- nvinfo : EIATTR_MAX_THREADS
	.align		4
.L_1577:
        /*0094*/ 	.byte	0x04, 0x05
        /*0096*/ 	.short	(.L_1579 - .L_1578)
.L_1578:
        /*0098*/ 	.word	0x00000080
        /*009c*/ 	.word	0x00000001
        /*00a0*/ 	.word	0x00000001


	//----- nvinfo : EIATTR_CRS_STACK_SIZE
	.align		4
.L_1579:
        /*00a4*/ 	.byte	0x04, 0x1e
        /*00a6*/ 	.short	(.L_1581 - .L_1580)
.L_1580:
        /*00a8*/ 	.word	0x00000000


	//----- nvinfo : EIATTR_CBANK_PARAM_SIZE
	.align		4
.L_1581:
        /*00ac*/ 	.byte	0x03, 0x19
        /*00ae*/ 	.short	0x0024


	//----- nvinfo : EIATTR_PARAM_CBANK
	.align		4
        /*00b0*/ 	.byte	0x04, 0x0a
        /*00b2*/ 	.short	(.L_1583 - .L_1582)
	.align		4
.L_1582:
        /*00b4*/ 	.word	index@(.nv.constant0._ZN2at6native27unrolled_elementwise_kernelINS0_13BinaryFunctorIN3c108BFloat16ES4_S4_ZZZNS0_15binary_internal21div_floor_kernel_cudaERNS_18TensorIteratorBaseEENKUlvE1_clEvENKUlvE2_clEvEUlS4_S4_E_EESt5arrayIPcLm3EELi4E23TrivialOffsetCalculatorILi2EjESF_ILi1EjENS0_6memory15LoadWithoutCastENSI_16StoreWithoutCastEEEviT_T0_T2_T3_T4_T5_)
        /*00b8*/ 	.short	0x0380
        /*00ba*/ 	.short	0x0024


	//----- nvinfo : EIATTR_SW_WAR
	.align		4
.L_1583:
        /*00bc*/ 	.byte	0x04, 0x36
        /*00be*/ 	.short	(.L_1585 - .L_1584)
.L_1584:
        /*00c0*/ 	.word	0x00000008
.L_1585:


//--------------------- .nv.info._ZN2at6native29vectorized_elementwise_kernelILi2ENS0_13BinaryFunctorIN3c108BFloat16ES4_S4_ZZZNS0_15binary_internal21div_floor_kernel_cudaERNS_18TensorIteratorBaseEENKUlvE1_clEvENKUlvE2_clEvEUlS4_S4_E_EESt5arrayIPcLm3EEEEviT0_T1_ --------------------------
	.section	.nv.info._ZN2at6native29vectorized_elementwise_kernelILi2ENS0_13BinaryFunctorIN3c108BFloat16ES4_S4_ZZZNS0_15binary_internal21div_floor_kernel_cudaERNS_18TensorIteratorBaseEENKUlvE1_clEvENKUlvE2_clEvEUlS4_S4_E_EESt5arrayIPcLm3EEEEviT0_T1_,"",@"SHT_CUDA_INFO"
	.sectionflags	@""
	.align	4


	//----- nvinfo : EIATTR_CUDA_API_VERSION
	.align		4
        /*0000*/ 	.byte	0x04, 0x37
        /*0002*/ 	.short	(.L_1587 - .L_1586)
.L_1586:
        /*0004*/ 	.word	0x00000082


	//----- nvinfo : EIATTR_KPARAM_INFO
	.align		4
.L_1587:
        /*0008*/ 	.byte	0x04, 0x17
        /*000a*/ 	.short	(.L_1589 - .L_1588)
.L_1588:
        /*000c*/ 	.word	0x00000000
        /*0010*/ 	.short	0x0002
        /*0012*/ 	.short	0x0008
        /*0014*/ 	.byte	0x00, 0xf0, 0x61, 0x00


	//----- nvinfo : EIATTR_KPARAM_INFO
	.align		4
.L_1589:
        /*0018*/ 	.byte	0x04, 0x17
        /*001a*/ 	.short	(.L_1591 - .L_1590)
.L_1590:
        /*001c*/ 	.word	0x00000000
        /*0020*/ 	.short	0x0001
        /*0022*/ 	.short	0x0004
        /*0024*/ 	.byte	0x00, 0xf0, 0x05, 0x00


	//----- nvinfo : EIATTR_KPARAM_INFO
	.align		4
.L_1591:
        /*0028*/ 	.byte	0x04, 0x17
        /*002a*/ 	.short	(.L_1593 - .L_1592)
.L_1592:
        /*002c*/ 	.word	0x00000000
        /*0030*/ 	.short	0x0000
        /*0032*/ 	.short	0x0000
        /*0034*/ 	.byte	0x00, 0xf0, 0x11, 0x00


	//----- nvinfo : EIATTR_SPARSE_MMA_MASK
	.align		4
.L_1593:
        /*0038*/ 	.byte	0x03, 0x50
        /*003a*/ 	.short	0x0000


	//----- nvinfo : EIATTR_MAXREG_COUNT
	.align		4
        /*003c*/ 	.byte	0x03, 0x1b
        /*003e*/ 	.short	0x00ff


	//----- nvinfo : EIATTR_MERCURY_ISA_VERSION
	.align		4
        /*0040*/ 	.byte	0x03, 0x5f
        /*0042*/ 	.short	0x0101


	//----- nvinfo : EIATTR_VRC_CTA_INIT_COUNT
	.align		4
        /*0044*/ 	.byte	0x02, 0x4a
	.zero		1
	.zero		1


	//----- nvinfo : EIATTR_EXIT_INSTR_OFFSETS
	.align		4
        /*0048*/ 	.byte	0x04, 0x1c
        /*004a*/ 	.short	(.L_1595 - .L_1594)


	//   ....[0]....
.L_1594:
        /*004c*/ 	.word	0x00003f60


	//   ....[1]....
        /*0050*/ 	.word	0x00003fb0


	//   ....[2]....
        /*0054*/ 	.word	0x000075e0


	//----- nvinfo : EIATTR_MAX_THREADS
	.align		4
.L_1595:
        /*0058*/ 	.byte	0x04, 0x05
        /*005a*/ 	.short	(.L_1597 - .L_1596)
.L_1596:
        /*005c*/ 	.word	0x00000080
        /*0060*/ 	.word	0x00000001
        /*0064*/ 	.word	0x00000001


	//----- nvinfo : EIATTR_CRS_STACK_SIZE
	.align		4
.L_1597:
        /*0068*/ 	.byte	0x04, 0x1e
        /*006a*/ 	.short	(.L_1599 - .L_1598)
.L_1598:
        /*006c*/ 	.word	0x00000000


	//----- nvinfo : EIATTR_CBANK_PARAM_SIZE
	.align		4
.L_1599:
        /*0070*/ 	.byte	0x03, 0x19
        /*0072*/ 	.short	0x0020


	//----- nvinfo : EIATTR_PARAM_CBANK
	.align		4
        /*0074*/ 	.byte	0x04, 0x0a
        /*0076*/ 	.short	(.L_1601 - .L_1600)
	.align		4
.L_1600:
        /*0078*/ 	.word	index@(.nv.constant0._ZN2at6native29vectorized_elementwise_kernelILi2ENS0_13BinaryFunctorIN3c108BFloat16ES4_S4_ZZZNS0_15binary_internal21div_floor_kernel_cudaERNS_18TensorIteratorBaseEENKUlvE1_clEvENKUlvE2_clEvEUlS4_S4_E_EESt5arrayIPcLm3EEEEviT0_T1_)
        /*007c*/ 	.short	0x0380
        /*007e*/ 	.short	0x0020


	//----- nvinfo : EIATTR_SW_WAR
	.align		4
.L_1601:
        /*0080*/ 	.byte	0x04, 0x36
        /*0082*/ 	.short	(.L_1603 - .L_1602)
.L_1602:
        /*0084*/ 	.word	0x00000008
.L_1603:


//--------------------- .nv.info._ZN2at6native29vectorized_elementwise_kernelILi4ENS0_13BinaryFunctorIN3c108BFloat16ES4_S4_ZZZNS0_15binary_internal21div_floor_kernel_cudaERNS_18TensorIteratorBaseEENKUlvE1_clEvENKUlvE2_clEvEUlS4_S4_E_EESt5arrayIPcLm3EEEEviT0_T1_ --------------------------
	.section	.nv.info._ZN2at6native29vectorized_elementwise_kernelILi4ENS0_13BinaryFunctorIN3c108BFloat16ES4_S4_ZZZNS0_15binary_internal21div_floor_kernel_cudaERNS_18TensorIteratorBaseEENKUlvE1_clEvENKUlvE2_clEvEUlS4_S4_E_EESt5arrayIPcLm3EEEEviT0_T1_,"",@"SHT_CUDA_INFO"
	.sectionflags	@""
	.align	4


	//----- nvinfo : EIATTR_CUDA_API_VERSION
	.align		4
        /*0000*/ 	.byte	0x04, 0x37
        /*0002*/ 	.short	(.L_1605 - .L_1604)
.L_1604:
        /*0004*/ 	.word	0x00000082


	//----- nvinfo : EIATTR_KPARAM_INFO
	.align		4
.L_1605:
        /*0008*/ 	.byte	0x04, 0x17
        /*000a*/ 	.short	(.L_1607 - .L_1606)
.L_1606:
        /*000c*/ 	.word	0x00000000
        /*0010*/ 	.short	0x0002
        /*0012*/ 	.short	0x0008
        /*0014*/ 	.byte	0x00, 0xf0, 0x61, 0x00


	//----- nvinfo : EIATTR_KPARAM_INFO
	.align		4
.L_1607:
        /*0018*/ 	.byte	0x04, 0x17
        /*001a*/ 	.short	(.L_1609 - .L_1608)
.L_1608:
        /*001c*/ 	.word	0x00000000
        /*0020*/ 	.short	0x0001
        /*0022*/ 	.short	0x0004
        /*0024*/ 	.byte	0x00, 0xf0, 0x05, 0x00


	//----- nvinfo : EIATTR_KPARAM_INFO
	.align		4
.L_1609:
        /*0028*/ 	.byte	0x04, 0x17
        /*002a*/ 	.short	(.L_1611 - .L_1610)
.L_1610:
        /*002c*/ 	.word	0x00000000
        /*0030*/ 	.short	0x0000
        /*0032*/ 	.short	0x0000
        /*0034*/ 	.byte	0x00, 0xf0, 0x11, 0x00


	//----- nvinfo : EIATTR_SPARSE_MMA_MASK
	.align		4
.L_1611:
        /*0038*/ 	.byte	0x03, 0x50
        /*003a*/ 	.short	0x0000


	//----- nvinfo : EIATTR_MAXREG_COUNT
	.align		4
        /*003c*/ 	.byte	0x03, 0x1b
        /*003e*/ 	.short	0x00ff


	//----- nvinfo : EIATTR_MERCURY_ISA_VERSION
	.align		4
        /*0040*/ 	.byte	0x03, 0x5f
        /*0042*/ 	.short	0x0101


	//----- nvinfo : EIATTR_VRC_CTA_INIT_COUNT
	.align		4
        /*0044*/ 	.byte	0x02, 0x4a
	.zero		1
	.zero		1


	//----- nvinfo : EIATTR_EXIT_INSTR_OFFSETS
	.align		4
        /*0048*/ 	.byte	0x04, 0x1c
        /*004a*/ 	.short	(.L_1613 - .L_1612)


	//   ....[0]....
.L_1612:
        /*004c*/ 	.word	0x00003f60


	//   ....[1]....
        /*0050*/ 	.word	0x00003fb0


	//   ....[2]....
        /*0054*/ 	.word	0x00007580


	//----- nvinfo : EIATTR_MAX_THREADS
	.align		4
.L_1613:
        /*0058*/ 	.byte	0x04, 0x05
        /*005a*/ 	.short	(.L_1615 - .L_1614)
.L_1614:
        /*005c*/ 	.word	0x00000080
        /*0060*/ 	.word	0x00000001
        /*0064*/ 	.word	0x00000001


	//----- nvinfo : EIATTR_CRS_STACK_SIZE
	.align		4
.L_1615:
        /*0068*/ 	.byte	0x04, 0x1e
        /*006a*/ 	.short	(.L_1617 - .L_1616)
.L_1616:
        /*006c*/ 	.word	0x00000000


	//----- nvinfo : EIATTR_CBANK_PARAM_SIZE
	.align		4
.L_1617:
        /*0070*/ 	.byte	0x03, 0x19
        /*0072*/ 	.short	0x0020


	//----- nvinfo : EIATTR_PARAM_CBANK
	.align		4
        /*0074*/ 	.byte	0x04, 0x0a
        /*0076*/ 	.short	(.L_1619 - .L_1618)
	.align		4
.L_1618:
        /*0078*/ 	.word	index@(.nv.constant0._ZN2at6native29vectorized_elementwise_kernelILi4ENS0_13BinaryFunctorIN3c108BFloat16ES4_S4_ZZZNS0_15binary_internal21div_floor_kernel_cudaERNS_18TensorIteratorBaseEENKUlvE1_clEvENKUlvE2_clEvEUlS4_S4_E_EESt5arrayIPcLm3EEEEviT0_T1_)
        /*007c*/ 	.short	0x0380
        /*007e*/ 	.short	0x0020


	//----- nvinfo : EIATTR_SW_WAR
	.align		4
.L_1619:
        /*0080*/ 	.byte	0x04, 0x36
        /*0082*/ 	.short	(.L_1621 - .L_1620)
.L_1620:
        /*0084*/ 	.word	0x00000008
.L_1621:


//--------------------- .nv.info._ZN2at6native29vectorized_elementwise_kernelILi8ENS0_13BinaryFunctorIN3c108BFloat16ES4_S4_ZZZNS0_15binary_internal21div_floor_kernel_cudaERNS_18TensorIteratorBaseEENKUlvE1_clEvENKUlvE2_clEvEUlS4_S4_E_EESt5arrayIPcLm3EEEEviT0_T1_ --------------------------
	.section	.nv.info._ZN2at6native29vectorized_elementwise_kernelILi8ENS0_13BinaryFunctorIN3c108BFloat16ES4_S4_ZZZNS0_15binary_internal21div_floor_kernel_cudaERNS_18TensorIteratorBaseEENKUlvE1_clEvENKUlvE2_clEvEUlS4_S4_E_EESt5arrayIPcLm3EEEEviT0_T1_,"",@"SHT_CUDA_INFO"
	.sectionflags	@""
	.align	4


	//----- nvinfo : EIATTR_CUDA_API_VERSION
	.align		4
        /*0000*/ 	.byte	0x04, 0x37
        /*0002*/ 	.short	(.L_1623 - .L_1622)
.L_1622:
        /*0004*/ 	.word	0x00000082


	//----- nvinfo : EIATTR_KPARAM_INFO
	.align		4
.L_1623:
        /*0008*/ 	.byte	0x04, 0x17
        /*000a*/ 	.short	(.L_1625 - .L_1624)
.L_1624:
        /*000c*/ 	.word	0x00000000
        /*0010*/ 	.short	0x0002
        /*0012*/ 	.short	0x0008
        /*0014*/ 	.byte	0x00, 0xf0, 0x61, 0x00


	//----- nvinfo : EIATTR_KPARAM_INFO
	.align		4
.L_1625:
        /*0018*/ 	.byte	0x04, 0x17
        /*001a*/ 	.short	(.L_1627 - .L_1626)
.L_1626:
        /*001c*/ 	.word	0x00000000
        /*0020*/ 	.short	0x0001
        /*0022*/ 	.short	0x0004
        /*0024*/ 	.byte	0x00, 0xf0, 0x05, 0x00


	//----- nvinfo : EIATTR_KPARAM_INFO
	.align		4
.L_1627:
        /*0028*/ 	.byte	0x04, 0x17
        /*002a*/ 	.short	(.L_1629 - .L_1628)
.L_1628:
        /*002c*/ 	.word	0x00000000
        /*0030*/ 	.short	0x0000
        /*0032*/ 	.short	0x0000
        /*0034*/ 	.byte	0x00, 0xf0, 0x11, 0x00


	//----- nvinfo : EIATTR_SPARSE_MMA_MASK
	.align		4
.L_1629:
        /*0038*/ 	.byte	0x03, 0x50
        /*003a*/ 	.short	0x0000


	//----- nvinfo : EIATTR_MAXREG_COUNT
	.align		4
        /*003c*/ 	.byte	0x03, 0x1b
        /*003e*/ 	.short	0x00ff


	//----- nvinfo : EIATTR_MERCURY_ISA_VERSION
	.align		4
        /*0040*/ 	.byte	0x03, 0x5f
        /*0042*/ 	.short	0x0101


	//----- nvinfo : EIATTR_VRC_CTA_INIT_COUNT
	.align		4
        /*0044*/ 	.byte	0x02, 0x4a
	.zero		1
	.zero		1


	//----- nvinfo : EIATTR_EXIT_INSTR_OFFSETS
	.align		4
        /*0048*/ 	.byte	0x04, 0x1c
        /*004a*/ 	.short	(.L_1631 - .L_1630)


	//   ....[0]....
.L_1630:
        /*004c*/ 	.word	0x00000010


	//----- nvinfo : EIATTR_MAX_THREADS
	.align		4
.L_1631:
        /*0050*/ 	.byte	0x04, 0x05
        /*0052*/ 	.short	(.L_1633 - .L_1632)
.L_1632:
        /*0054*/ 	.word	0x00000080
        /*0058*/ 	.word	0x00000001
        /*005c*/ 	.word	0x00000001


	//----- nvinfo : EIATTR_CBANK_PARAM_SIZE
	.align		4
.L_1633:
        /*0060*/ 	.byte	0x03, 0x19
        /*0062*/ 	.short	0x0020


	//----- nvinfo : EIATTR_PARAM_CBANK
	.align		4
        /*0064*/ 	.byte	0x04, 0x0a
        /*0066*/ 	.short	(.L_1635 - .L_1634)
	.align		4
.L_1634:
        /*0068*/ 	.word	index@(.nv.constant0._ZN2at6native29vectorized_elementwise_kernelILi8ENS0_13BinaryFunctorIN3c108BFloat16ES4_S4_ZZZNS0_15binary_internal21div_floor_kernel_cudaERNS_18TensorIteratorBaseEENKUlvE1_clEvENKUlvE2_clEvEUlS4_S4_E_EESt5arrayIPcLm3EEEEviT0_T1_)
        /*006c*/ 	.short	0x0380
        /*006e*/ 	.short	0x0020


	//----- nvinfo : EIATTR_SW_WAR
	.align		4
.L_1635:
        /*0070*/ 	.byte	0x04, 0x36
        /*0072*/ 	.short	(.L_1637 - .L_1636)
.L_1636:
        /*0074*/ 	.word	0x00000008
.L_1637:


//--------------------- .nv.info._ZN2at6native18elementwise_kernelILi128ELi4EZNS0_15gpu_kernel_implINS0_13BUnaryFunctorIN3c108BFloat16ES5_S5_ZZZNS0_15binary_internal21div_floor_kernel_cudaERNS_18TensorIteratorBaseEENKUlvE1_clEvENKUlvE2_clEvEUlS5_S5_E_EEEEvS8_RKT_EUliE_EEviT1_ --------------------------
	.section	.nv.info._ZN2at6native18elementwise_kernelILi128ELi4EZNS0_15gpu_kernel_implINS0_13BUnaryFunctorIN3c108BFloat16ES5_S5_ZZZNS0_15binary_internal21div_floor_kernel_cudaERNS_18TensorIteratorBaseEENKUlvE1_clEvENKUlvE2_clEvEUlS5_S5_E_EEEEvS8_RKT_EUliE_EEviT1_,"",@"SHT_CUDA_INFO"
	.sectionflags	@""
	.align	4


	//----- nvinfo : EIATTR_CUDA_API_VERSION
	.align		4
        /*0000*/ 	.byte	0x04, 0x37
        /*0002*/ 	.short	(.L_1639 - .L_1638)
.L_1638:
        /*0004*/ 	.word	0x00000082


	//----- nvinfo : EIATTR_KPARAM_INFO
	.align		4
.L_1639:
        /*0008*/ 	.byte	0x04, 0x17
        /*000a*/ 	.short	(.L_1641 - .L_1640)
.L_1640:
        /*000c*/ 	.word	0x00000000
        /*0010*/ 	.short	0x0001
        /*0012*/ 	.short	0x0008
        /*0014*/ 	.byte	0x00, 0xf0, 0x61, 0x08


	//----- nvinfo : EIATTR_KPARAM_INFO
	.align		4
.L_1641:
        /*0018*/ 	.byte	0x04, 0x17
        /*001a*/ 	.short	(.L_1643 - .L_1642)
.L_1642:
        /*001c*/ 	.word	0x00000000
        /*0020*/ 	.short	0x0000
        /*0022*/ 	.short	0x0000
        /*0024*/ 	.byte	0x00, 0xf0, 0x11, 0x00


	//----- nvinfo : EIATTR_SPARSE_MMA_MASK
	.align		4
.L_1643:
        /*0028*/ 	.byte	0x03, 0x50
        /*002a*/ 	.short	0x0000


	//----- nvinfo : EIATTR_MAXREG_COUNT
	.align		4
        /*002c*/ 	.byte	0x03, 0x1b
        /*002e*/ 	.short	0x0080


	//----- nvinfo : EIATTR_EXTERNS
	.align		4
        /*0030*/ 	.byte	0x04, 0x0f
        /*0032*/ 	.short	(.L_1645 - .L_1644)


	//   ....[0]....
	.align		4
.L_1644:
        /*0034*/ 	.word	index@(__assertfail)


	//----- nvinfo : EIATTR_MERCURY_ISA_VERSION
	.align		4
.L_1645:
        /*0038*/ 	.byte	0x03, 0x5f
        /*003a*/ 	.short	0x0101


	//----- nvinfo : EIATTR_VRC_CTA_INIT_COUNT
	.align		4
        /*003c*/ 	.byte	0x02, 0x4a
	.zero		1
	.zero		1


	//----- nvinfo : EIATTR_SYSCALL_OFFSETS
	.align		4
        /*0040*/ 	.byte	0x04, 0x46
        /*0042*/ 	.short	(.L_1647 - .L_1646)


	//   ....[0]....
.L_1646:
        /*0044*/ 	.word	0x00002380


	//   ....[1]....
        /*0048*/ 	.word	0x00003940


	//   ....[2]....
        /*004c*/ 	.word	0x00005e60


	//   ....[3]....
        /*0050*/ 	.word	0x00007260


	//   ....[4]....
        /*0054*/ 	.word	0x00009870


	//   ....[5]....
        /*0058*/ 	.word	0x0000ac70


	//   ....[6]....
        /*005c*/ 	.word	0x0000d1a0


	//   ....[7]....
        /*0060*/ 	.word	0x0000e550


	//----- nvinfo : EIATTR_EXIT_INSTR_OFFSETS
	.align		4
.L_1647:
        /*0064*/ 	.byte	0x04, 0x1c
        /*0066*/ 	.short	(.L_1649 - .L_1648)


	//   ....[0]....
.L_1648:
        /*0068*/ 	.word	0x0000af30


	//   ....[1]....
        /*006c*/ 	.word	0x0000d9d0


	//   ....[2]....
        /*0070*/ 	.word	0x0000da10


	//   ....[3]....
        /*0074*/ 	.word	0x0000dab0


	//   ....[4]....
        /*0078*/ 	.word	0x0000daf0


	//   ....[5]....
        /*007c*/ 	.word	0x0000db30


	//   ....[6]....
        /*0080*/ 	.word	0x0000dbc0


	//   ....[7]....
        /*0084*/ 	.word	0x0000dc00


	//   ....[8]....
        /*0088*/ 	.word	0x0000dca0


	//   ....[9]....
        /*008c*/ 	.word	0x0000dcf0


	//   ....[10]....
        /*0090*/ 	.word	0x0000dd40


	//   ....[11]....
        /*0094*/ 	.word	0x0000de20


	//   ....[12]....
        /*0098*/ 	.word	0x0000df90


	//   ....[13]....
        /*009c*/ 	.word	0x0000e100


	//   ....[14]....
        /*00a0*/ 	.word	0x0000e260


	//   ....[15]....
        /*00a4*/ 	.word	0x0000e2a0


	//   ....[16]....
        /*00a8*/ 	.word	0x0000e2e0


	//   ....[17]....
        /*00ac*/ 	.word	0x0000e390


	//   ....[18]....
        /*00b0*/ 	.word	0x0000e3f0


	//   ....[19]....
        /*00b4*/ 	.word	0x0000e560


	//   ....[20]....
        /*00b8*/ 	.word	0x0000e670


	//   ....[21]....
        /*00bc*/ 	.word	0x0000e7b0


	//   ....[22]....
        /*00c0*/ 	.word	0x0000e7d0


	//----- nvinfo : EIATTR_MAX_THREADS
	.align		4
.L_1649:
        /*00c4*/ 	.byte	0x04, 0x05
        /*00c6*/ 	.short	(.L_1651 - .L_1650)
.L_1650:
        /*00c8*/ 	.word	0x00000080
        /*00cc*/ 	.word	0x00000001
        /*00d0*/ 	.word	0x00000001


	//----- nvinfo : EIATTR_CRS_STACK_SIZE
	.align		4
.L_1651:
        /*00d4*/ 	.byte	0x04, 0x1e
        /*00d6*/ 	.short	(.L_1653 - .L_1652)
.L_1652:
        /*00d8*/ 	.word	0x00000000


	//----- nvinfo : EIATTR_CBANK_PARAM_SIZE
	.align		4
.L_1653:
        /*00dc*/ 	.byte	0x03, 0x19
        /*00de*/ 	.short	0x0220


	//----- nvinfo : EIATTR_PARAM_CBANK
	.align		4
        /*00e0*/ 	.byte	0x04, 0x0a
        /*00e2*/ 	.short	(.L_1655 - .L_1654)
	.align		4
.L_1654:
        /*00e4*/ 	.word	index@(.nv.constant0._ZN2at6native18elementwise_kernelILi128ELi4EZNS0_15gpu_kernel_implINS0_13BUnaryFunctorIN3c108BFloat16ES5_S5_ZZZNS0_15binary_internal21div_floor_kernel_cudaERNS_18TensorIteratorBaseEENKUlvE1_clEvENKUlvE2_clEvEUlS5_S5_E_EEEEvS8_RKT_EUliE_EEviT1_)
        /*00e8*/ 	.short	0x0380
        /*00ea*/ 	.short	0x0220


	//----- nvinfo : EIATTR_SW_WAR
	.align		4
.L_1655:
        /*00ec*/ 	.byte	0x04, 0x36
        /*00ee*/ 	.short	(.L_1657 - .L_1656)
.L_1656:
        /*00f0*/ 	.word	0x00000008
.L_1657:


//--------------------- .nv.info._ZN2at6native27unrolled_elementwise_kernelINS0_13BUnaryFunctorIN3c108BFloat16ES4_S4_ZZZNS0_15binary_internal21div_floor_kernel_cudaERNS_18TensorIteratorBaseEENKUlvE1_clEvENKUlvE2_clEvEUlS4_S4_E_EESt5arrayIPcLm2EELi4E23TrivialOffsetCalculatorILi1EjESG_NS0_6memory12LoadWithCastILi1EEENSH_13StoreWithCastILi1EEEEEviT_T0_T2_T3_T4_T5_ --------------------------
	.section	.nv.info._ZN2at6native27unrolled_elementwise_kernelINS0_13BUnaryFunctorIN3c108BFloat16ES4_S4_ZZZNS0_15binary_internal21div_floor_kernel_cudaERNS_18TensorIteratorBaseEENKUlvE1_clEvENKUlvE2_clEvEUlS4_S4_E_EESt5arrayIPcLm2EELi4E23TrivialOffsetCalculatorILi1EjESG_NS0_6memory12LoadWithCastILi1EEENSH_13StoreWithCastILi1EEEEEviT_T0_T2_T3_T4_T5_,"",@"SHT_CUDA_INFO"
	.sectionflags	@""
	.align	4


	//----- nvinfo : EIATTR_CUDA_API_VERSION
	.align		4
        /*0000*/ 	.byte	0x04, 0x37
        /*0002*/ 	.short	(.L_1659 - .L_1658)
.L_1658:
        /*0004*/ 	.word	0x00000082


	//----- nvinfo : EIATTR_KPARAM_INFO
	.align		4
.L_1659:
        /*0008*/ 	.byte	0x04, 0x17
        /*000a*/ 	.short	(.L_1661 - .L_1660)
.L_1660:
        /*000c*/ 	.word	0x00000000
        /*0010*/ 	.short	0x0006
        /*0012*/ 	.short	0x0024
        /*0014*/ 	.byte	0x00, 0xf0, 0x21, 0x00


	//----- nvinfo : EIATTR_KPARAM_INFO
	.align		4
.L_1661:
        /*0018*/ 	.byte	0x04, 0x17
        /*001a*/ 	.short	(.L_1663 - .L_1662)
.L_1662:
        /*001c*/ 	.word	0x00000000
        /*0020*/ 	.short	0x0005
        /*0022*/ 	.short	0x001c
        /*0024*/ 	.byte	0x00, 0xf0, 0x21, 0x00


	//----- nvinfo : EIATTR_KPARAM_INFO
	.align		4
.L_1663:
        /*0028*/ 	.byte	0x04, 0x17
        /*002a*/ 	.short	(.L_1665 - .L_1664)
.L_1664:
        /*002c*/ 	.word	0x00000000
        /*0030*/ 	.short	0x0004
        /*0032*/ 	.short	0x0019
        /*0034*/ 	.byte	0x00, 0xf0, 0x05, 0x00


	//----- nvinfo : EIATTR_KPARAM_INFO
	.align		4
.L_1665:
        /*0038*/ 	.byte	0x04, 0x17
        /*003a*/ 	.short	(.L_1667 - .L_1666)
.L_1666:
        /*003c*/ 	.word	0x00000000
        /*0040*/ 	.short	0x0003
        /*0042*/ 	.short	0x0018
        /*0044*/ 	.byte	0x00, 0xf0, 0x05, 0x00


	//----- nvinfo : EIATTR_KPARAM_INFO
	.align		4
.L_1667:
        /*0048*/ 	.byte	0x04, 0x17
        /*004a*/ 	.short	(.L_1669 - .L_1668)
.L_1668:
        /*004c*/ 	.word	0x00000000
        /*0050*/ 	.short	0x0002
        /*0052*/ 	.short	0x0008
        /*0054*/ 	.byte	0x00, 0xf0, 0x41, 0x00


	//----- nvinfo : EIATTR_KPARAM_INFO
	.align		4
.L_1669:
        /*0058*/ 	.byte	0x04, 0x17
        /*005a*/ 	.short	(.L_1671 - .L_1670)
.L_1670:
        /*005c*/ 	.word	0x00000000
        /*0060*/ 	.short	0x0001
        /*0062*/ 	.short	0x0004
        /*0064*/ 	.byte	0x00, 0xf0, 0x11, 0x00


	//----- nvinfo : EIATTR_KPARAM_INFO
	.align		4
.L_1671:
        /*0068*/ 	.byte	0x04, 0x17
        /*006a*/ 	.short	(.L_1673 - .L_1672)
.L_1672:
        /*006c*/ 	.word	0x00000000
        /*0070*/ 	.short	0x0000
        /*0072*/ 	.short	0x0000
        /*0074*/ 	.byte	0x00, 0xf0, 0x11, 0x00


	//----- nvinfo : EIATTR_SPARSE_MMA_MASK
	.align		4
.L_1673:
        /*0078*/ 	.byte	0x03, 0x50
        /*007a*/ 	.short	0x0000


	//----- nvinfo : EIATTR_MAXREG_COUNT
	.align		4
        /*007c*/ 	.byte	0x03, 0x1b
        /*007e*/ 	.short	0x00ff


	//----- nvinfo : EIATTR_EXTERNS
	.align		4
        /*0080*/ 	.byte	0x04, 0x0f
        /*0082*/ 	.short	(.L_1675 - .L_1674)


	//   ....[0]....
	.align		4
.L_1674:
        /*0084*/ 	.word	index@(__assertfail)


	//----- nvinfo : EIATTR_MERCURY_ISA_VERSION
	.align		4
.L_1675:
        /*0088*/ 	.byte	0x03, 0x5f
        /*008a*/ 	.short	0x0101


	//----- nvinfo : EIATTR_VRC_CTA_INIT_COUNT
	.align		4
        /*008c*/ 	.byte	0x02, 0x4a
	.zero		1
	.zero		1


	//----- nvinfo : EIATTR_SYSCALL_OFFSETS
	.align		4
        /*0090*/ 	.byte	0x04, 0x46
        /*0092*/ 	.short	(.L_1677 - .L_1676)


	//   ....[0]....
.L_1676:
        /*0094*/ 	.word	0x00001080


	//   ....[1]....
        /*0098*/ 	.word	0x000022e0


	//   ....[2]....
        /*009c*/ 	.word	0x00003480


	//   ....[3]....
        /*00a0*/ 	.word	0x00004530


	//   ....[4]....
        /*00a4*/ 	.word	0x00007080


	//   ....[5]....
        /*00a8*/ 	.word	0x00007f50


	//   ....[6]....
        /*00ac*/ 	.word	0x00008ef0


	//   ....[7]....
        /*00b0*/ 	.word	0x00009e70


	//----- nvinfo : EIATTR_EXIT_INSTR_OFFSETS
	.align		4
.L_1677:
        /*00b4*/ 	.byte	0x04, 0x1c
        /*00b6*/ 	.short	(.L_1679 - .L_1678)


	//   ....[0]....
.L_1678:
        /*00b8*/ 	.word	0x000091a0


	//   ....[1]....
        /*00bc*/ 	.word	0x000092f0


	//   ....[2]....
        /*00c0*/ 	.word	0x00009330


	//   ....[3]....
        /*00c4*/ 	.word	0x000093d0


	//   ....[4]....
        /*00c8*/ 	.word	0x00009410


	//   ....[5]....
        /*00cc*/ 	.word	0x00009450


	//   ....[6]....
        /*00d0*/ 	.word	0x000094e0


	//   ....[7]....
        /*00d4*/ 	.word	0x00009520


	//   ....[8]....
        /*00d8*/ 	.word	0x000095c0


	//   ....[9]....
        /*00dc*/ 	.word	0x00009610


	//   ....[10]....
        /*00e0*/ 	.word	0x00009660


	//   ....[11]....
        /*00e4*/ 	.word	0x00009740


	//   ....[12]....
        /*00e8*/ 	.word	0x000098b0


	//   ....[13]....
        /*00ec*/ 	.word	0x00009a20


	//   ....[14]....
        /*00f0*/ 	.word	0x00009b80


	//   ....[15]....
        /*00f4*/ 	.word	0x00009bc0


	//   ....[16]....
        /*00f8*/ 	.word	0x00009c00


	//   ....[17]....
        /*00fc*/ 	.word	0x00009cb0


	//   ....[18]....
        /*0100*/ 	.word	0x00009d10


	//   ....[19]....
        /*0104*/ 	.word	0x00009e80


	//   ....[20]....
        /*0108*/ 	.word	0x00009f90


	//   ....[21]....
        /*010c*/ 	.word	0x0000a0d0


	//   ....[22]....
        /*0110*/ 	.word	0x0000a0f0


	//----- nvinfo : EIATTR_MAX_THREADS
	.align		4
.L_1679:
        /*0114*/ 	.byte	0x04, 0x05
        /*0116*/ 	.short	(.L_1681 - .L_1680)
.L_1680:
        /*0118*/ 	.word	0x00000080
        /*011c*/ 	.word	0x00000001
        /*0120*/ 	.word	0x00000001


	//----- nvinfo : EIATTR_CRS_STACK_SIZE
	.align		4
.L_1681:
        /*0124*/ 	.byte	0x04, 0x1e
        /*0126*/ 	.short	(.L_1683 - .L_1682)
.L_1682:
        /*0128*/ 	.word	0x00000000


	//----- nvinfo : EIATTR_CBANK_PARAM_SIZE
	.align		4
.L_1683:
        /*012c*/ 	.byte	0x03, 0x19
        /*012e*/ 	.short	0x002c


	//----- nvinfo : EIATTR_PARAM_CBANK
	.align		4
        /*0130*/ 	.byte	0x04, 0x0a
        /*0132*/ 	.short	(.L_1685 - .L_1684)
	.align		4
.L_1684:
        /*0134*/ 	.word	index@(.nv.constant0._ZN2at6native27unrolled_elementwise_kernelINS0_13BUnaryFunctorIN3c108BFloat16ES4_S4_ZZZNS0_15binary_internal21div_floor_kernel_cudaERNS_18TensorIteratorBaseEENKUlvE1_clEvENKUlvE2_clEvEUlS4_S4_E_EESt5arrayIPcLm2EELi4E23TrivialOffsetCalculatorILi1EjESG_NS0_6memory12LoadWithCastILi1EEENSH_13StoreWithCastILi1EEEEEviT_T0_T2_T3_T4_T5_)
        /*0138*/ 	.short	0x0380
        /*013a*/ 	.short	0x002c


	//----- nvinfo : EIATTR_SW_WAR
	.align		4
.L_1685:
        /*013c*/ 	.byte	0x04, 0x36
        /*013e*/ 	.short	(.L_1687 - .L_1686)
.L_1686:
        /*0140*/ 	.word	0x00000008
.L_1687:


//--------------------- .nv.info._ZN2at6native18elementwise_kernelILi128ELi4EZNS0_22gpu_kernel_impl_nocastINS0_13BUnaryFunctorIN3c108BFloat16ES5_S5_ZZZNS0_15binary_internal21div_floor_kernel_cudaERNS_18TensorIteratorBaseEENKUlvE1_clEvENKUlvE2_clEvEUlS5_S5_E_EEEEvS8_RKT_EUliE_EEviT1_ --------------------------
	.section	.nv.info._ZN2at6native18elementwise_kernelILi128ELi4EZNS0_22gpu_kernel_impl_nocastINS0_13BUnaryFunctorIN3c108BFloat16ES5_S5_ZZZNS0_15binary_internal21div_floor_kernel_cudaERNS_18TensorIteratorBaseEENKUlvE1_clEvENKUlvE2_clEvEUlS5_S5_E_EEEEvS8_RKT_EUliE_EEviT1_,"",@"SHT_CUDA_INFO"
	.sectionflags	@""
	.align	4


	//----- nvinfo : EIATTR_CUDA_API_VERSION
	.align		4
        /*0000*/ 	.byte	0x04, 0x37
        /*0002*/ 	.short	(.L_1689 - .L_1688)
.L_1688:
        /*0004*/ 	.word	0x00000082


	//----- nvinfo : EIATTR_KPARAM_INFO
	.align		4
.L_1689:
        /*0008*/ 	.byte	0x04, 0x17
        /*000a*/ 	.short	(.L_1691 - .L_1690)
.L_1690:
        /*000c*/ 	.word	0x00000000
        /*0010*/ 	.short	0x0001
        /*0012*/ 	.short	0x0008
        /*0014*/ 	.byte	0x00, 0xf0, 0x61, 0x08


	//----- nvinfo : EIATTR_KPARAM_INFO
	.align		4
.L_1691:
        /*0018*/ 	.byte	0x04, 0x17
        /*001a*/ 	.short	(.L_1693 - .L_1692)
.L_1692:
        /*001c*/ 	.word	0x00000000
        /*0020*/ 	.short	0x0000
        /*0022*/ 	.short	0x0000
        /*0024*/ 	.byte	0x00, 0xf0, 0x11, 0x00


	//----- nvinfo : EIATTR_SPARSE_MMA_MASK
	.align		4
.L_1693:
        /*0028*/ 	.byte	0x03, 0x50
        /*002a*/ 	.short	0x0000


	//----- nvinfo : EIATTR_MAXREG_COUNT
	.align		4
        /*002c*/ 	.byte	0x03, 0x1b
        /*002e*/ 	.short	0x0080


	//----- nvinfo : EIATTR_MERCURY_ISA_VERSION
	.align		4
        /*0030*/ 	.byte	0x03, 0x5f
        /*0032*/ 	.short	0x0101


	//----- nvinfo : EIATTR_VRC_CTA_INIT_COUNT
	.align		4
        /*0034*/ 	.byte	0x02, 0x4a
	.zero		1
	.zero		1


	//----- nvinfo : EIATTR_EXIT_INSTR_OFFSETS
	.align		4
        /*0038*/ 	.byte	0x04, 0x1c
        /*003a*/ 	.short	(.L_1695 - .L_1694)


	//   ....[0]....
.L_1694:
        /*003c*/ 	.word	0x00001500


	//   ....[1]....
        /*0040*/ 	.word	0x00001b50


	//   ....[2]....
        /*0044*/ 	.word	0x00006990


	//   ....[3]....
        /*0048*/ 	.word	0x00008330


	//----- nvinfo : EIATTR_MAX_THREADS
	.align		4
.L_1695:
        /*004c*/ 	.byte	0x04, 0x05
        /*004e*/ 	.short	(.L_1697 - .L_1696)
.L_1696:
        /*0050*/ 	.word	0x00000080
        /*0054*/ 	.word	0x00000001
        /*0058*/ 	.word	0x00000001


	//----- nvinfo : EIATTR_CRS_STACK_SIZE
	.align		4
.L_1697:
        /*005c*/ 	.byte	0x04, 0x1e
        /*005e*/ 	.short	(.L_1699 - .L_1698)
.L_1698:
        /*0060*/ 	.word	0x00000000


	//----- nvinfo : EIATTR_CBANK_PARAM_SIZE
	.align		4
.L_1699:
        /*0064*/ 	.byte	0x03, 0x19
        /*0066*/ 	.short	0x0220


	//----- nvinfo : EIATTR_PARAM_CBANK
	.align		4
        /*0068*/ 	.byte	0x04, 0x0a
        /*006a*/ 	.short	(.L_1701 - .L_1700)
	.align		4
.L_1700:
        /*006c*/ 	.word	index@(.nv.constant0._ZN2at6native18elementwise_kernelILi128ELi4EZNS0_22gpu_kernel_impl_nocastINS0_13BUnaryFunctorIN3c108BFloat16ES5_S5_ZZZNS0_15binary_internal21div_floor_kernel_cudaERNS_18TensorIteratorBaseEENKUlvE1_clEvENKUlvE2_clEvEUlS5_S5_E_EEEEvS8_RKT_EUliE_EEviT1_)
        /*0070*/ 	.short	0x0380
        /*0072*/ 	.short	0x0220


	//----- nvinfo : EIATTR_SW_WAR
	.align		4
.L_1701:
        /*0074*/ 	.byte	0x04, 0x36
        /*0076*/ 	.short	(.L_1703 - .L_1702)
.L_1702:
        /*0078*/ 	.word	0x00000008
.L_1703:


//--------------------- .nv.info._ZN2at6native27unrolled_elementwise_kernelINS0_13BUnaryFunctorIN3c108BFloat16ES4_S4_ZZZNS0_15binary_internal21div_floor_kernel_cudaERNS_18TensorIteratorBaseEENKUlvE1_clEvENKUlvE2_clEvEUlS4_S4_E_EESt5arrayIPcLm2EELi4E23TrivialOffsetCalculatorILi1EjESG_NS0_6memory15LoadWithoutCastENSH_16StoreWithoutCastEEEviT_T0_T2_T3_T4_T5_ --------------------------
	.section	.nv.info._ZN2at6native27unrolled_elementwise_kernelINS0_13BUnaryFunctorIN3c108BFloat16ES4_S4_ZZZNS0_15binary_internal21div_floor_kernel_cudaERNS_18TensorIteratorBaseEENKUlvE1_clEvENKUlvE2_clEvEUlS4_S4_E_EESt5arrayIPcLm2EELi4E23TrivialOffsetCalculatorILi1EjESG_NS0_6memory15LoadWithoutCastENSH_16StoreWithoutCastEEEviT_T0_T2_T3_T4_T5_,"",@"SHT_CUDA_INFO"
	.sectionflags	@""
	.align	4


	//----- nvinfo : EIATTR_CUDA_API_VERSION
	.align		4
        /*0000*/ 	.byte	0x04, 0x37
        /*0002*/ 	.short	(.L_1705 - .L_1704)
.L_1704:
        /*0004*/ 	.word	0x00000082


	//----- nvinfo : EIATTR_KPARAM_INFO
	.align		4
.L_1705:
        /*0008*/ 	.byte	0x04, 0x17
        /*000a*/ 	.short	(.L_1707 - .L_1706)
.L_1706:
        /*000c*/ 	.word	0x00000000
        /*0010*/ 	.short	0x0006
        /*0012*/ 	.short	0x001b
        /*0014*/ 	.byte	0x00, 0xf0, 0x05, 0x00


	//----- nvinfo : EIATTR_KPARAM_INFO
	.align		4
.L_1707:
        /*0018*/ 	.byte	0x04, 0x17
        /*001a*/ 	.short	(.L_1709 - .L_1708)
.L_1708:
        /*001c*/ 	.word	0x00000000
        /*0020*/ 	.short	0x0005
        /*0022*/ 	.short	0x001a
        /*0024*/ 	.byte	0x00, 0xf0, 0x05, 0x00


	//----- nvinfo : EIATTR_KPARAM_INFO
	.align		4
.L_1709:
        /*0028*/ 	.byte	0x04, 0x17
        /*002a*/ 	.short	(.L_1711 - .L_1710)
.L_1710:
        /*002c*/ 	.word	0x00000000
        /*0030*/ 	.short	0x0004
        /*0032*/ 	.short	0x0019
        /*0034*/ 	.byte	0x00, 0xf0, 0x05, 0x00


	//----- nvinfo : EIATTR_KPARAM_INFO
	.align		4
.L_1711:
        /*0038*/ 	.byte	0x04, 0x17
        /*003a*/ 	.short	(.L_1713 - .L_1712)
.L_1712:
        /*003c*/ 	.word	0x00000000
        /*0040*/ 	.short	0x0003
        /*0042*/ 	.short	0x0018
        /*0044*/ 	.byte	0x00, 0xf0, 0x05, 0x00


	//----- nvinfo : EIATTR_KPARAM_INFO
	.align		4
.L_1713:
        /*0048*/ 	.byte	0x04, 0x17
        /*004a*/ 	.short	(.L_1715 - .L_1714)
.L_1714:
        /*004c*/ 	.word	0x00000000
        /*0050*/ 	.short	0x0002
        /*0052*/ 	.short	0x0008
        /*0054*/ 	.byte	0x00, 0xf0, 0x41, 0x00


	//----- nvinfo : EIATTR_KPARAM_INFO
	.align		4
.L_1715:
        /*0058*/ 	.byte	0x04, 0x17
        /*005a*/ 	.short	(.L_1717 - .L_1716)
.L_1716:
        /*005c*/ 	.word	0x00000000
        /*0060*/ 	.short	0x0001
        /*0062*/ 	.short	0x0004
        /*0064*/ 	.byte	0x00, 0xf0, 0x11, 0x00


	//----- nvinfo : EIATTR_KPARAM_INFO
	.align		4
.L_1717:
        /*0068*/ 	.byte	0x04, 0x17
        /*006a*/ 	.short	(.L_1719 - .L_1718)
.L_1718:
        /*006c*/ 	.word	0x00000000
        /*0070*/ 	.short	0x0000
        /*0072*/ 	.short	0x0000
        /*0074*/ 	.byte	0x00, 0xf0, 0x11, 0x00


	//----- nvinfo : EIATTR_SPARSE_MMA_MASK
	.align		4
.L_1719:
        /*0078*/ 	.byte	0x03, 0x50
        /*007a*/ 	.short	0x0000


	//----- nvinfo : EIATTR_MAXREG_COUNT
	.align		4
        /*007c*/ 	.byte	0x03, 0x1b
        /*007e*/ 	.short	0x00ff


	//----- nvinfo : EIATTR_MERCURY_ISA_VERSION
	.align		4
        /*0080*/ 	.byte	0x03, 0x5f
        /*0082*/ 	.short	0x0101


	//----- nvinfo : EIATTR_VRC_CTA_INIT_COUNT
	.align		4
        /*0084*/ 	.byte	0x02, 0x4a
	.zero		1
	.zero		1


	//----- nvinfo : EIATTR_EXIT_INSTR_OFFSETS
	.align		4
        /*0088*/ 	.byte	0x04, 0x1c
        /*008a*/ 	.short	(.L_1721 - .L_1720)


	//   ....[0]....
.L_1720:
        /*008c*/ 	.word	0x00001e90


	//   ....[1]....
        /*0090*/ 	.word	0x00001ee0


	//----- nvinfo : EIATTR_MAX_THREADS
	.align		4
.L_1721:
        /*0094*/ 	.byte	0x04, 0x05
        /*0096*/ 	.short	(.L_1723 - .L_1722)
.L_1722:
        /*0098*/ 	.word	0x00000080
        /*009c*/ 	.word	0x00000001
        /*00a0*/ 	.word	0x00000001


	//----- nvinfo : EIATTR_CRS_STACK_SIZE
	.align		4
.L_1723:
        /*00a4*/ 	.byte	0x04, 0x1e
        /*00a6*/ 	.short	(.L_1725 - .L_1724)
.L_1724:
        /*00a8*/ 	.word	0x00000000


	//----- nvinfo : EIATTR_CBANK_PARAM_SIZE
	.align		4
.L_1725:
        /*00ac*/ 	.byte	0x03, 0x19
        /*00ae*/ 	.short	0x001c


	//----- nvinfo : EIATTR_PARAM_CBANK
	.align		4
        /*00b0*/ 	.byte	0x04, 0x0a
        /*00b2*/ 	.short	(.L_1727 - .L_1726)
	.align		4
.L_1726:
        /*00b4*/ 	.word	index@(.nv.constant0._ZN2at6native27unrolled_elementwise_kernelINS0_13BUnaryFunctorIN3c108BFloat16ES4_S4_ZZZNS0_15binary_internal21div_floor_kernel_cudaERNS_18TensorIteratorBaseEENKUlvE1_clEvENKUlvE2_clEvEUlS4_S4_E_EESt5arrayIPcLm2EELi4E23TrivialOffsetCalculatorILi1EjESG_NS0_6memory15LoadWithoutCastENSH_16StoreWithoutCastEEEviT_T0_T2_T3_T4_T5_)
        /*00b8*/ 	.short	0x0380
        /*00ba*/ 	.short	0x001c


	//----- nvinfo : EIATTR_SW_WAR
	.align		4
.L_1727:
        /*00bc*/ 	.byte	0x04, 0x36
        /*00be*/ 	.short	(.L_1729 - .L_1728)
.L_1728:
        /*00c0*/ 	.word	0x00000008
.L_1729:


//--------------------- .nv.info._ZN2at6native29vectorized_elementwise_kernelILi2ENS0_13BUnaryFunctorIN3c108BFloat16ES4_S4_ZZZNS0_15binary_internal21div_floor_kernel_cudaERNS_18TensorIteratorBaseEENKUlvE1_clEvENKUlvE2_clEvEUlS4_S4_E_EESt5arrayIPcLm2EEEEviT0_T1_ --------------------------
	.section	.nv.info._ZN2at6native29vectorized_elementwise_kernelILi2ENS0_13BUnaryFunctorIN3c108BFloat16ES4_S4_ZZZNS0_15binary_internal21div_floor_kernel_cudaERNS_18TensorIteratorBaseEENKUlvE1_clEvENKUlvE2_clEvEUlS4_S4_E_EESt5arrayIPcLm2EEEEviT0_T1_,"",@"SHT_CUDA_INFO"
	.sectionflags	@""
	.align	4


	//----- nvinfo : EIATTR_CUDA_API_VERSION
	.align		4
        /*0000*/ 	.byte	0x04, 0x37
        /*0002*/ 	.short	(.L_1731 - .L_1730)
.L_1730:
        /*0004*/ 	.word	0x00000082


	//----- nvinfo : EIATTR_KPARAM_INFO
	.align		4
.L_1731:
        /*0008*/ 	.byte	0x04, 0x17
        /*000a*/ 	.short	(.L_1733 - .L_1732)
.L_1732:
        /*000c*/ 	.word	0x00000000
        /*0010*/ 	.short	0x0002
        /*0012*/ 	.short	0x0008
        /*0014*/ 	.byte	0x00, 0xf0, 0x41, 0x00


	//----- nvinfo : EIATTR_KPARAM_INFO
	.align		4
.L_1733:
        /*0018*/ 	.byte	0x04, 0x17
        /*001a*/ 	.short	(.L_1735 - .L_1734)
.L_1734:
        /*001c*/ 	.word	0x00000000
        /*0020*/ 	.short	0x0001
        /*0022*/ 	.short	0x0004
        /*0024*/ 	.byte	0x00, 0xf0, 0x11, 0x00


	//----- nvinfo : EIATTR_KPARAM_INFO
	.align		4
.L_1735:
        /*0028*/ 	.byte	0x04, 0x17
        /*002a*/ 	.short	(.L_1737 - .L_1736)
.L_1736:
        /*002c*/ 	.word	0x00000000
        /*0030*/ 	.short	0x0000
        /*0032*/ 	.short	0x0000
        /*0034*/ 	.byte	0x00, 0xf0, 0x11, 0x00


	//----- nvinfo : EIATTR_SPARSE_MMA_MASK
	.align		4
.L_1737:
        /*0038*/ 	.byte	0x03, 0x50
        /*003a*/ 	.short	0x0000


	//----- nvinfo : EIATTR_MAXREG_COUNT
	.align		4
        /*003c*/ 	.byte	0x03, 0x1b
        /*003e*/ 	.short	0x00ff


	//----- nvinfo : EIATTR_MERCURY_ISA_VERSION
	.align		4
        /*0040*/ 	.byte	0x03, 0x5f
        /*0042*/ 	.short	0x0101


	//----- nvinfo : EIATTR_VRC_CTA_INIT_COUNT
	.align		4
        /*0044*/ 	.byte	0x02, 0x4a
	.zero		1
	.zero		1


	//----- nvinfo : EIATTR_EXIT_INSTR_OFFSETS
	.align		4
        /*0048*/ 	.byte	0x04, 0x1c
        /*004a*/ 	.short	(.L_1739 - .L_1738)


	//   ....[0]....
.L_1738:
        /*004c*/ 	.word	0x00003d00


	//   ....[1]....
        /*0050*/ 	.word	0x00003d50


	//   ....[2]....
        /*0054*/ 	.word	0x00006cd0


	//----- nvinfo : EIATTR_MAX_THREADS
	.align		4
.L_1739:
        /*0058*/ 	.byte	0x04, 0x05
        /*005a*/ 	.short	(.L_1741 - .L_1740)
.L_1740:
        /*005c*/ 	.word	0x00000080
        /*0060*/ 	.word	0x00000001
        /*0064*/ 	.word	0x00000001


	//----- nvinfo : EIATTR_CRS_STACK_SIZE
	.align		4
.L_1741:
        /*0068*/ 	.byte	0x04, 0x1e
        /*006a*/ 	.short	(.L_1743 - .L_1742)
.L_1742:
        /*006c*/ 	.word	0x00000000


	//----- nvinfo : EIATTR_CBANK_PARAM_SIZE
	.align		4
.L_1743:
        /*0070*/ 	.byte	0x03, 0x19
        /*0072*/ 	.short	0x0018


	//----- nvinfo : EIATTR_PARAM_CBANK
	.align		4
        /*0074*/ 	.byte	0x04, 0x0a
        /*0076*/ 	.short	(.L_1745 - .L_1744)
	.align		4
.L_1744:
        /*0078*/ 	.word	index@(.nv.constant0._ZN2at6native29vectorized_elementwise_kernelILi2ENS0_13BUnaryFunctorIN3c108BFloat16ES4_S4_ZZZNS0_15binary_internal21div_floor_kernel_cudaERNS_18TensorIteratorBaseEENKUlvE1_clEvENKUlvE2_clEvEUlS4_S4_E_EESt5arrayIPcLm2EEEEviT0_T1_)
        /*007c*/ 	.short	0x0380
        /*007e*/ 	.short	0x0018


	//----- nvinfo : EIATTR_SW_WAR
	.align		4
.L_1745:
        /*0080*/ 	.byte	0x04, 0x36
        /*0082*/ 	.short	(.L_1747 - .L_1746)
.L_1746:
        /*0084*/ 	.word	0x00000008
.L_1747:


//--------------------- .nv.info._ZN2at6native29vectorized_elementwise_kernelILi4ENS0_13BUnaryFunctorIN3c108BFloat16ES4_S4_ZZZNS0_15binary_internal21div_floor_kernel_cudaERNS_18TensorIteratorBaseEENKUlvE1_clEvENKUlvE2_clEvEUlS4_S4_E_EESt5arrayIPcLm2EEEEviT0_T1_ --------------------------
	.section	.nv.info._ZN2at6native29vectorized_elementwise_kernelILi4ENS0_13BUnaryFunctorIN3c108BFloat16ES4_S4_ZZZNS0_15binary_internal21div_floor_kernel_cudaERNS_18TensorIteratorBaseEENKUlvE1_clEvENKUlvE2_clEvEUlS4_S4_E_EESt5arrayIPcLm2EEEEviT0_T1_,"",@"SHT_CUDA_INFO"
	.sectionflags	@""
	.align	4


	//----- nvinfo : EIATTR_CUDA_API_VERSION
	.align		4
        /*0000*/ 	.byte	0x04, 0x37
        /*0002*/ 	.short	(.L_1749 - .L_1748)
.L_1748:
        /*0004*/ 	.word	0x00000082


	//----- nvinfo : EIATTR_KPARAM_INFO
	.align		4
.L_1749:
        /*0008*/ 	.byte	0x04, 0x17
        /*000a*/ 	.short	(.L_1751 - .L_1750)
.L_1750:
        /*000c*/ 	.word	0x00000000
        /*0010*/ 	.short	0x0002
        /*0012*/ 	.short	0x0008
        /*0014*/ 	.byte	0x00, 0xf0, 0x41, 0x00


	//----- nvinfo : EIATTR_KPARAM_INFO
	.align		4
.L_1751:
        /*0018*/ 	.byte	0x04, 0x17
        /*001a*/ 	.short	(.L_1753 - .L_1752)
.L_1752:
        /*001c*/ 	.word	0x00000000
        /*0020*/ 	.short	0x0001
        /*0022*/ 	.short	0x0004
        /*0024*/ 	.byte	0x00, 0xf0, 0x11, 0x00


	//----- nvinfo : EIATTR_KPARAM_INFO
	.align		4
.L_1753:
        /*0028*/ 	.byte	0x04, 0x17
        /*002a*/ 	.short	(.L_1755 - .L_1754)
.L_1754:
        /*002c*/ 	.word	0x00000000
        /*0030*/ 	.short	0x0000
        /*0032*/ 	.short	0x0000
        /*0034*/ 	.byte	0x00, 0xf0, 0x11, 0x00


	//----- nvinfo : EIATTR_SPARSE_MMA_MASK
	.align		4
.L_1755:
        /*0038*/ 	.byte	0x03, 0x50
        /*003a*/ 	.short	0x0000


	//----- nvinfo : EIATTR_MAXREG_COUNT
	.align		4
        /*003c*/ 	.byte	0x03, 0x1b
        /*003e*/ 	.short	0x00ff


	//----- nvinfo : EIATTR_MERCURY_ISA_VERSION
	.align		4
        /*0040*/ 	.byte	0x03, 0x5f
        /*0042*/ 	.short	0x0101


	//----- nvinfo : EIATTR_VRC_CTA_INIT_COUNT
	.align		4
        /*0044*/ 	.byte	0x02, 0x4a
	.zero		1
	.zero		1


	//----- nvinfo : EIATTR_EXIT_INSTR_OFFSETS
	.align		4
        /*0048*/ 	.byte	0x04, 0x1c
        /*004a*/ 	.short	(.L_1757 - .L_1756)


	//   ....[0]....
.L_1756:
        /*004c*/ 	.word	0x00003d00


	//   ....[1]....
        /*0050*/ 	.word	0x00003d50


	//   ....[2]....
        /*0054*/ 	.word	0x00006c40


	//----- nvinfo : EIATTR_MAX_THREADS
	.align		4
.L_1757:
        /*0058*/ 	.byte	0x04, 0x05
        /*005a*/ 	.short	(.L_1759 - .L_1758)
.L_1758:
        /*005c*/ 	.word	0x00000080
        /*0060*/ 	.word	0x00000001
        /*0064*/ 	.word	0x00000001


	//----- nvinfo : EIATTR_CRS_STACK_SIZE
	.align		4
.L_1759:
        /*0068*/ 	.byte	0x04, 0x1e
        /*006a*/ 	.short	(.L_1761 - .L_1760)
.L_1760:
        /*006c*/ 	.word	0x00000000


	//----- nvinfo : EIATTR_CBANK_PARAM_SIZE
	.align		4
.L_1761:
        /*0070*/ 	.byte	0x03, 0x19
        /*0072*/ 	.short	0x0018


	//----- nvinfo : EIATTR_PARAM_CBANK
	.align		4
        /*0074*/ 	.byte	0x04, 0x0a
        /*0076*/ 	.short	(.L_1763 - .L_1762)
	.align		4
.L_1762:
        /*0078*/ 	.word	index@(.nv.constant0._ZN2at6native29vectorized_elementwise_kernelILi4ENS0_13BUnaryFunctorIN3c108BFloat16ES4_S4_ZZZNS0_15binary_internal21div_floor_kernel_cudaERNS_18TensorIteratorBaseEENKUlvE1_clEvENKUlvE2_clEvEUlS4_S4_E_EESt5arrayIPcLm2EEEEviT0_T1_)
        /*007c*/ 	.short	0x0380
        /*007e*/ 	.short	0x0018


	//----- nvinfo : EIATTR_SW_WAR
	.align		4
.L_1763:
        /*0080*/ 	.byte	0x04, 0x36
        /*0082*/ 	.short	(.L_1765 - .L_1764)
.L_1764:
        /*0084*/ 	.word	0x00000008
.L_1765:


//--------------------- .nv.info._ZN2at6native29vectorized_elementwise_kernelILi8ENS0_13BUnaryFunctorIN3c108BFloat16ES4_S4_ZZZNS0_15binary_internal21div_floor_kernel_cudaERNS_18TensorIteratorBaseEENKUlvE1_clEvENKUlvE2_clEvEUlS4_S4_E_EESt5arrayIPcLm2EEEEviT0_T1_ --------------------------
	.section	.nv.info._ZN2at6native29vectorized_elementwise_kernelILi8ENS0_13BUnaryFunctorIN3c108BFloat16ES4_S4_ZZZNS0_15binary_internal21div_floor_kernel_cudaERNS_18TensorIteratorBaseEENKUlvE1_clEvENKUlvE2_clEvEUlS4_S4_E_EESt5arrayIPcLm2EEEEviT0_T1_,"",@"SHT_CUDA_INFO"
	.sectionflags	@""
	.align	4


	//----- nvinfo : EIATTR_CUDA_API_VERSION
	.align		4
        /*0000*/ 	.byte	0x04, 0x37
        /*0002*/ 	.short	(.L_1767 - .L_1766)
.L_1766:
        /*0004*/ 	.word	0x00000082


	//----- nvinfo : EIATTR_KPARAM_INFO
	.align		4
.L_1767:
        /*0008*/ 	.byte	0x04, 0x17
        /*000a*/ 	.short	(.L_1769 - .L_1768)
.L_1768:
        /*000c*/ 	.word	0x00000000
        /*0010*/ 	.short	0x0002
        /*0012*/ 	.short	0x0008
        /*0014*/ 	.byte	0x00, 0xf0, 0x41, 0x00


	//----- nvinfo : EIATTR_KPARAM_INFO
	.align		4
.L_1769:
        /*0018*/ 	.byte	0x04, 0x17
        /*001a*/ 	.short	(.L_1771 - .L_1770)
.L_1770:
        /*001c*/ 	.word	0x00000000
        /*0020*/ 	.short	0x0001
        /*0022*/ 	.short	0x0004
        /*0024*/ 	.byte	0x00, 0xf0, 0x11, 0x00


	//----- nvinfo : EIATTR_KPARAM_INFO
	.align		4
.L_1771:
        /*0028*/ 	.byte	0x04, 0x17
        /*002a*/ 	.short	(.L_1773 - .L_1772)
.L_1772:
        /*002c*/ 	.word	0x00000000
        /*0030*/ 	.short	0x0000
        /*0032*/ 	.short	0x0000
        /*0034*/ 	.byte	0x00, 0xf0, 0x11, 0x00


	//----- nvinfo : EIATTR_SPARSE_MMA_MASK
	.align		4
.L_1773:
        /*0038*/ 	.byte	0x03, 0x50
        /*003a*/ 	.short	0x0000


	//----- nvinfo : EIATTR_MAXREG_COUNT
	.align		4
        /*003c*/ 	.byte	0x03, 0x1b
        /*003e*/ 	.short	0x00ff


	//----- nvinfo : EIATTR_MERCURY_ISA_VERSION
	.align		4
        /*0040*/ 	.byte	0x03, 0x5f
        /*0042*/ 	.short	0x0101


	//----- nvinfo : EIATTR_VRC_CTA_INIT_COUNT
	.align		4
        /*0044*/ 	.byte	0x02, 0x4a
	.zero		1
	.zero		1


	//----- nvinfo : EIATTR_EXIT_INSTR_OFFSETS
	.align		4
        /*0048*/ 	.byte	0x04, 0x1c
        /*004a*/ 	.short	(.L_1775 - .L_1774)


	//   ....[0]....
.L_1774:
        /*004c*/ 	.word	0x00000010


	//----- nvinfo : EIATTR_MAX_THREADS
	.align		4
.L_1775:
        /*0050*/ 	.byte	0x04, 0x05
        /*0052*/ 	.short	(.L_1777 - .L_1776)
.L_1776:
        /*0054*/ 	.word	0x00000080
        /*0058*/ 	.word	0x00000001
        /*005c*/ 	.word	0x00000001


	//----- nvinfo : EIATTR_CBANK_PARAM_SIZE
	.align		4
.L_1777:
        /*0060*/ 	.byte	0x03, 0x19
        /*0062*/ 	.short	0x0018


	//----- nvinfo : EIATTR_PARAM_CBANK
	.align		4
        /*0064*/ 	.byte	0x04, 0x0a
        /*0066*/ 	.short	(.L_1779 - .L_1778)
	.align		4
.L_1778:
        /*0068*/ 	.word	index@(.nv.constant0._ZN2at6native29vectorized_elementwise_kernelILi8ENS0_13BUnaryFunctorIN3c108BFloat16ES4_S4_ZZZNS0_15binary_internal21div_floor_kernel_cudaERNS_18TensorIteratorBaseEENKUlvE1_clEvENKUlvE2_clEvEUlS4_S4_E_EESt5arrayIPcLm2EEEEviT0_T1_)
        /*006c*/ 	.short	0x0380
        /*006e*/ 	.short	0x0018


	//----- nvinfo : EIATTR_SW_WAR
	.align		4
.L_1779:
        /*0070*/ 	.byte	0x04, 0x36
        /*0072*/ 	.short	(.L_1781 - .L_1780)
.L_1780:
        /*0074*/ 	.word	0x00000008
.L_1781:


//--------------------- .nv.info._ZN2at6native18elementwise_kernelILi128ELi4EZNS0_15gpu_kernel_implINS0_13AUnaryFunctorIN3c108BFloat16ES5_S5_ZZZNS0_15binary_internal21div_floor_kernel_cudaERNS_18TensorIteratorBaseEENKUlvE1_clEvENKUlvE2_clEvEUlS5_S5_E_EEEEvS8_RKT_EUliE_EEviT1_ --------------------------
	.section	.nv.info._ZN2at6native18elementwise_kernelILi128ELi4EZNS0_15gpu_kernel_implINS0_13AUnaryFunctorIN3c108BFloat16ES5_S5_ZZZNS0_15binary_internal21div_floor_kernel_cudaERNS_18TensorIteratorBaseEENKUlvE1_clEvENKUlvE2_clEvEUlS5_S5_E_EEEEvS8_RKT_EUliE_EEviT1_,"",@"SHT_CUDA_INFO"
	.sectionflags	@""
	.align	4


	//----- nvinfo : EIATTR_CUDA_API_VERSION
	.align		4
        /*0000*/ 	.byte	0x04, 0x37
        /*0002*/ 	.short	(.L_1783 - .L_1782)
.L_1782:
        /*0004*/ 	.word	0x00000082


	//----- nvinfo : EIATTR_KPARAM_INFO
	.align		4
.L_1783:
        /*0008*/ 	.byte	0x04, 0x17
        /*000a*/ 	.short	(.L_1785 - .L_1784)
.L_1784:
        /*000c*/ 	.word	0x00000000
        /*0010*/ 	.short	0x0001
        /*0012*/ 	.short	0x0008
        /*0014*/ 	.byte	0x00, 0xf0, 0x61, 0x08


	//----- nvinfo : EIATTR_KPARAM_INFO
	.align		4
.L_1785:
        /*0018*/ 	.byte	0x04, 0x17
        /*001a*/ 	.short	(.L_1787 - .L_1786)
.L_1786:
        /*001c*/ 	.word	0x00000000
        /*0020*/ 	.short	0x0000
        /*0022*/ 	.short	0x0000
        /*0024*/ 	.byte	0x00, 0xf0, 0x11, 0x00


	//----- nvinfo : EIATTR_SPARSE_MMA_MASK
	.align		4
.L_1787:
        /*0028*/ 	.byte	0x03, 0x50
        /*002a*/ 	.short	0x0000


	//----- nvinfo : EIATTR_MAXREG_COUNT
	.align		4
        /*002c*/ 	.byte	0x03, 0x1b
        /*002e*/ 	.short	0x0080


	//----- nvinfo : EIATTR_EXTERNS
	.align		4
        /*0030*/ 	.byte	0x04, 0x0f
        /*0032*/ 	.short	(.L_1789 - .L_1788)


	//   ....[0]....
	.align		4
.L_1788:
        /*0034*/ 	.word	index@(__assertfail)


	//----- nvinfo : EIATTR_MERCURY_ISA_VERSION
	.align		4
.L_1789:
        /*0038*/ 	.byte	0x03, 0x5f
        /*003a*/ 	.short	0x0101


	//----- nvinfo : EIATTR_VRC_CTA_INIT_COUNT
	.align		4
        /*003c*/ 	.byte	0x02, 0x4a
	.zero		1
	.zero		1


	//----- nvinfo : EIATTR_SYSCALL_OFFSETS
	.align		4
        /*0040*/ 	.byte	0x04, 0x46
        /*0042*/ 	.short	(.L_1791 - .L_1790)


	//   ....[0]....
.L_1790:
        /*0044*/ 	.word	0x000022a0


	//   ....[1]....
        /*0048*/ 	.word	0x00003830


	//   ....[2]....
        /*004c*/ 	.word	0x00005c60


	//   ....[3]....
        /*0050*/ 	.word	0x00007040


	//   ....[4]....
        /*0054*/ 	.word	0x00009560


	//   ....[5]....
        /*0058*/ 	.word	0x0000a940


	//   ....[6]....
        /*005c*/ 	.word	0x0000ce70


	//   ....[7]....
        /*0060*/ 	.word	0x0000e220


	//----- nvinfo : EIATTR_EXIT_INSTR_OFFSETS
	.align		4
.L_1791:
        /*0064*/ 	.byte	0x04, 0x1c
        /*0066*/ 	.short	(.L_1793 - .L_1792)


	//   ....[0]....
.L_1792:
        /*0068*/ 	.word	0x0000ac00


	//   ....[1]....
        /*006c*/ 	.word	0x0000d6a0


	//   ....[2]....
        /*0070*/ 	.word	0x0000d6e0


	//   ....[3]....
        /*0074*/ 	.word	0x0000d780


	//   ....[4]....
        /*0078*/ 	.word	0x0000d7c0


	//   ....[5]....
        /*007c*/ 	.word	0x0000d800


	//   ....[6]....
        /*0080*/ 	.word	0x0000d890


	//   ....[7]....
        /*0084*/ 	.word	0x0000d8d0


	//   ....[8]....
        /*0088*/ 	.word	0x0000d970


	//   ....[9]....
        /*008c*/ 	.word	0x0000d9c0


	//   ....[10]....
        /*0090*/ 	.word	0x0000da10


	//   ....[11]....
        /*0094*/ 	.word	0x0000daf0


	//   ....[12]....
        /*0098*/ 	.word	0x0000dc60


	//   ....[13]....
        /*009c*/ 	.word	0x0000ddd0


	//   ....[14]....
        /*00a0*/ 	.word	0x0000df30


	//   ....[15]....
        /*00a4*/ 	.word	0x0000df70


	//   ....[16]....
        /*00a8*/ 	.word	0x0000dfb0


	//   ....[17]....
        /*00ac*/ 	.word	0x0000e060


	//   ....[18]....
        /*00b0*/ 	.word	0x0000e0c0


	//   ....[19]....
        /*00b4*/ 	.word	0x0000e230


	//   ....[20]....
        /*00b8*/ 	.word	0x0000e340


	//   ....[21]....
        /*00bc*/ 	.word	0x0000e480


	//   ....[22]....
        /*00c0*/ 	.word	0x0000e4a0


	//----- nvinfo : EIATTR_MAX_THREADS
	.align		4
.L_1793:
        /*00c4*/ 	.byte	0x04, 0x05
        /*00c6*/ 	.short	(.L_1795 - .L_1794)
.L_1794:
        /*00c8*/ 	.word	0x00000080
        /*00cc*/ 	.word	0x00000001
        /*00d0*/ 	.word	0x00000001


	//----- nvinfo : EIATTR_CRS_STACK_SIZE
	.align		4
.L_1795:
        /*00d4*/ 	.byte	0x04, 0x1e
        /*00d6*/ 	.short	(.L_1797 - .L_1796)
.L_1796:
        /*00d8*/ 	.word	0x00000000


	//----- nvinfo : EIATTR_CBANK_PARAM_SIZE
	.align		4
.L_1797:
        /*00dc*/ 	.byte	0x03, 0x19
        /*00de*/ 	.short	0x0220


	//----- nvinfo : EIATTR_PARAM_CBANK
	.align		4
        /*00e0*/ 	.byte	0x04, 0x0a
        /*00e2*/ 	.short	(.L_1799 - .L_1798)
	.align		4
.L_1798:
        /*00e4*/ 	.word	index@(.nv.constant0._ZN2at6native18elementwise_kernelILi128ELi4EZNS0_15gpu_kernel_implINS0_13AUnaryFunctorIN3c108BFloat16ES5_S5_ZZZNS0_15binary_internal21div_floor_kernel_cudaERNS_18TensorIteratorBaseEENKUlvE1_clEvENKUlvE2_clEvEUlS5_S5_E_EEEEvS8_RKT_EUliE_EEviT1_)
        /*00e8*/ 	.short	0x0380
        /*00ea*/ 	.short	0x0220


	//----- nvinfo : EIATTR_SW_WAR
	.align		4
.L_1799:
        /*00ec*/ 	.byte	0x04, 0x36
        /*00ee*/ 	.short	(.L_1801 - .L_1800)
.L_1800:
        /*00f0*/ 	.word	0x00000008
.L_1801:


//--------------------- .nv.info._ZN2at6native27unrolled_elementwise_kernelINS0_13AUnaryFunctorIN3c108BFloat16ES4_S4_ZZZNS0_15binary_internal21div_floor_kernel_cudaERNS_18TensorIteratorBaseEENKUlvE1_clEvENKUlvE2_clEvEUlS4_S4_E_EESt5arrayIPcLm2EELi4E23TrivialOffsetCalculatorILi1EjESG_NS0_6memory12LoadWithCastILi1EEENSH_13StoreWithCastILi1EEEEEviT_T0_T2_T3_T4_T5_ --------------------------
	.section	.nv.info._ZN2at6native27unrolled_elementwise_kernelINS0_13AUnaryFunctorIN3c108BFloat16ES4_S4_ZZZNS0_15binary_internal21div_floor_kernel_cudaERNS_18TensorIteratorBaseEENKUlvE1_clEvENKUlvE2_clEvEUlS4_S4_E_EESt5arrayIPcLm2EELi4E23TrivialOffsetCalculatorILi1EjESG_NS0_6memory12LoadWithCastILi1EEENSH_13StoreWithCastILi1EEEEEviT_T0_T2_T3_T4_T5_,"",@"SHT_CUDA_INFO"
	.sectionflags	@""
	.align	4


	//----- nvinfo : EIATTR_CUDA_API_VERSION
	.align		4
        /*0000*/ 	.byte	0x04, 0x37
        /*0002*/ 	.short	(.L_1803 - .L_1802)
.L_1802:
        /*0004*/ 	.word	0x00000082


	//----- nvinfo : EIATTR_KPARAM_INFO
	.align		4
.L_1803:
        /*0008*/ 	.byte	0x04, 0x17
        /*000a*/ 	.short	(.L_1805 - .L_1804)
.L_1804:
        /*000c*/ 	.word	0x00000000
        /*0010*/ 	.short	0x0006
        /*0012*/ 	.short	0x0024
        /*0014*/ 	.byte	0x00, 0xf0, 0x21, 0x00


	//----- nvinfo : EIATTR_KPARAM_INFO
	.align		4
.L_1805:
        /*0018*/ 	.byte	0x04, 0x17
        /*001a*/ 	.short	(.L_1807 - .L_1806)
.L_1806:
        /*001c*/ 	.word	0x00000000
        /*0020*/ 	.short	0x0005
        /*0022*/ 	.short	0x001c
        /*0024*/ 	.byte	0x00, 0xf0, 0x21, 0x00


	//----- nvinfo : EIATTR_KPARAM_INFO
	.align		4
.L_1807:
        /*0028*/ 	.byte	0x04, 0x17
        /*002a*/ 	.short	(.L_1809 - .L_1808)
.L_1808:
        /*002c*/ 	.word	0x00000000
        /*0030*/ 	.short	0x0004
        /*0032*/ 	.short	0x0019
        /*0034*/ 	.byte	0x00, 0xf0, 0x05, 0x00


	//----- nvinfo : EIATTR_KPARAM_INFO
	.align		4
.L_1809:
        /*0038*/ 	.byte	0x04, 0x17
        /*003a*/ 	.short	(.L_1811 - .L_1810)
.L_1810:
        /*003c*/ 	.word	0x00000000
        /*0040*/ 	.short	0x0003
        /*0042*/ 	.short	0x0018
        /*0044*/ 	.byte	0x00, 0xf0, 0x05, 0x00


	//----- nvinfo : EIATTR_KPARAM_INFO
	.align		4
.L_1811:
        /*0048*/ 	.byte	0x04, 0x17
        /*004a*/ 	.short	(.L_1813 - .L_1812)
.L_1812:
        /*004c*/ 	.word	0x00000000
        /*0050*/ 	.short	0x0002
        /*0052*/ 	.short	0x0008
        /*0054*/ 	.byte	0x00, 0xf0, 0x41, 0x00


	//----- nvinfo : EIATTR_KPARAM_INFO
	.align		4
.L_1813:
        /*0058*/ 	.byte	0x04, 0x17
        /*005a*/ 	.short	(.L_1815 - .L_1814)
.L_1814:
        /*005c*/ 	.word	0x00000000
        /*0060*/ 	.short	0x0001
        /*0062*/ 	.short	0x0004
        /*0064*/ 	.byte	0x00, 0xf0, 0x11, 0x00


	//----- nvinfo : EIATTR_KPARAM_INFO
	.align		4
.L_1815:
        /*0068*/ 	.byte	0x04, 0x17
        /*006a*/ 	.short	(.L_1817 - .L_1816)
.L_1816:
        /*006c*/ 	.word	0x00000000
        /*0070*/ 	.short	0x0000
        /*0072*/ 	.short	0x0000
        /*0074*/ 	.byte	0x00, 0xf0, 0x11, 0x00


	//----- nvinfo : EIATTR_SPARSE_MMA_MASK
	.align		4
.L_1817:
        /*0078*/ 	.byte	0x03, 0x50
        /*007a*/ 	.short	0x0000


	//----- nvinfo : EIATTR_MAXREG_COUNT
	.align		4
        /*007c*/ 	.byte	0x03, 0x1b
        /*007e*/ 	.short	0x00ff


	//----- nvinfo : EIATTR_EXTERNS
	.align		4
        /*0080*/ 	.byte	0x04, 0x0f
        /*0082*/ 	.short	(.L_1819 - .L_1818)


	//   ....[0]....
	.align		4
.L_1818:
        /*0084*/ 	.word	index@(__assertfail)


	//----- nvinfo : EIATTR_MERCURY_ISA_VERSION
	.align		4
.L_1819:
        /*0088*/ 	.byte	0x03, 0x5f
        /*008a*/ 	.short	0x0101


	//----- nvinfo : EIATTR_VRC_CTA_INIT_COUNT
	.align		4
        /*008c*/ 	.byte	0x02, 0x4a
	.zero		1
	.zero		1


	//----- nvinfo : EIATTR_SYSCALL_OFFSETS
	.align		4
        /*0090*/ 	.byte	0x04, 0x46
        /*0092*/ 	.short	(.L_1821 - .L_1820)


	//   ....[0]....
.L_1820:
        /*0094*/ 	.word	0x00001080


	//   ....[1]....
        /*0098*/ 	.word	0x000022e0


	//   ....[2]....
        /*009c*/ 	.word	0x00003480


	//   ....[3]....
        /*00a0*/ 	.word	0x00004530


	//   ....[4]....
        /*00a4*/ 	.word	0x000070a0


	//   ....[5]....
        /*00a8*/ 	.word	0x00007f70


	//   ....[6]....
        /*00ac*/ 	.word	0x00008f10


	//   ....[7]....
        /*00b0*/ 	.word	0x00009e90


	//----- nvinfo : EIATTR_EXIT_INSTR_OFFSETS
	.align		4
.L_1821:
        /*00b4*/ 	.byte	0x04, 0x1c
        /*00b6*/ 	.short	(.L_1823 - .L_1822)


	//   ....[0]....
.L_1822:
        /*00b8*/ 	.word	0x000091c0


	//   ....[1]....
        /*00bc*/ 	.word	0x00009310


	//   ....[2]....
        /*00c0*/ 	.word	0x00009350


	//   ....[3]....
        /*00c4*/ 	.word	0x000093f0


	//   ....[4]....
        /*00c8*/ 	.word	0x00009430


	//   ....[5]....
        /*00cc*/ 	.word	0x00009470


	//   ....[6]....
        /*00d0*/ 	.word	0x00009500


	//   ....[7]....
        /*00d4*/ 	.word	0x00009540


	//   ....[8]....
        /*00d8*/ 	.word	0x000095e0


	//   ....[9]....
        /*00dc*/ 	.word	0x00009630


	//   ....[10]....
        /*00e0*/ 	.word	0x00009680


	//   ....[11]....
        /*00e4*/ 	.word	0x00009760


	//   ....[12]....
        /*00e8*/ 	.word	0x000098d0


	//   ....[13]....
        /*00ec*/ 	.word	0x00009a40


	//   ....[14]....
        /*00f0*/ 	.word	0x00009ba0


	//   ....[15]....
        /*00f4*/ 	.word	0x00009be0


	//   ....[16]....
        /*00f8*/ 	.word	0x00009c20


	//   ....[17]....
        /*00fc*/ 	.word	0x00009cd0


	//   ....[18]....
        /*0100*/ 	.word	0x00009d30


	//   ....[19]....
        /*0104*/ 	.word	0x00009ea0


	//   ....[20]....
        /*0108*/ 	.word	0x00009fb0


	//   ....[21]....
        /*010c*/ 	.word	0x0000a0f0


	//   ....[22]....
        /*0110*/ 	.word	0x0000a110


	//----- nvinfo : EIATTR_MAX_THREADS
	.align		4
.L_1823:
        /*0114*/ 	.byte	0x04, 0x05
        /*0116*/ 	.short	(.L_1825 - .L_1824)
.L_1824:
        /*0118*/ 	.word	0x00000080
        /*011c*/ 	.word	0x00000001
        /*0120*/ 	.word	0x00000001


	//----- nvinfo : EIATTR_CRS_STACK_SIZE
	.align		4
.L_1825:
        /*0124*/ 	.byte	0x04, 0x1e
        /*0126*/ 	.short	(.L_1827 - .L_1826)
.L_1826:
        /*0128*/ 	.word	0x00000000


	//----- nvinfo : EIATTR_CBANK_PARAM_SIZE
	.align		4
.L_1827:
        /*012c*/ 	.byte	0x03, 0x19
        /*012e*/ 	.short	0x002c


	//----- nvinfo : EIATTR_PARAM_CBANK
	.align		4
        /*0130*/ 	.byte	0x04, 0x0a
        /*0132*/ 	.short	(.L_1829 - .L_1828)
	.align		4
.L_1828:
        /*0134*/ 	.word	index@(.nv.constant0._ZN2at6native27unrolled_elementwise_kernelINS0_13AUnaryFunctorIN3c108BFloat16ES4_S4_ZZZNS0_15binary_internal21div_floor_kernel_cudaERNS_18TensorIteratorBaseEENKUlvE1_clEvENKUlvE2_clEvEUlS4_S4_E_EESt5arrayIPcLm2EELi4E23TrivialOffsetCalculatorILi1EjESG_NS0_6memory12LoadWithCastILi1EEENSH_13StoreWithCastILi1EEEEEviT_T0_T2_T3_T4_T5_)
        /*0138*/ 	.short	0x0380
        /*013a*/ 	.short	0x002c


	//----- nvinfo : EIATTR_SW_WAR
	.align		4
.L_1829:
        /*013c*/ 	.byte	0x04, 0x36
        /*013e*/ 	.short	(.L_1831 - .L_1830)
.L_1830:
        /*0140*/ 	.word	0x00000008
.L_1831:


//--------------------- .nv.info._ZN2at6native18elementwise_kernelILi128ELi4EZNS0_22gpu_kernel_impl_nocastINS0_13AUnaryFunctorIN3c108BFloat16ES5_S5_ZZZNS0_15binary_internal21div_floor_kernel_cudaERNS_18TensorIteratorBaseEENKUlvE1_clEvENKUlvE2_clEvEUlS5_S5_E_EEEEvS8_RKT_EUliE_EEviT1_ --------------------------
	.section	.nv.info._ZN2at6native18elementwise_kernelILi128ELi4EZNS0_22gpu_kernel_impl_nocastINS0_13AUnaryFunctorIN3c108BFloat16ES5_S5_ZZZNS0_15binary_internal21div_floor_kernel_cudaERNS_18TensorIteratorBaseEENKUlvE1_clEvENKUlvE2_clEvEUlS5_S5_E_EEEEvS8_RKT_EUliE_EEviT1_,"",@"SHT_CUDA_INFO"
	.sectionflags	@""
	.align	4


	//----- nvinfo : EIATTR_CUDA_API_VERSION
	.align		4
        /*0000*/ 	.byte	0x04, 0x37
        /*0002*/ 	.short	(.L_1833 - .L_1832)
.L_1832:
        /*0004*/ 	.word	0x00000082


	//----- nvinfo : EIATTR_KPARAM_INFO
	.align		4
.L_1833:
        /*0008*/ 	.byte	0x04, 0x17
        /*000a*/ 	.short	(.L_1835 - .L_1834)
.L_1834:
        /*000c*/ 	.word	0x00000000
        /*0010*/ 	.short	0x0001
        /*0012*/ 	.short	0x0008
        /*0014*/ 	.byte	0x00, 0xf0, 0x61, 0x08


	//----- nvinfo : EIATTR_KPARAM_INFO
	.align		4
.L_1835:
        /*0018*/ 	.byte	0x04, 0x17
        /*001a*/ 	.short	(.L_1837 - .L_1836)
.L_1836:
        /*001c*/ 	.word	0x00000000
        /*0020*/ 	.short	0x0000
        /*0022*/ 	.short	0x0000
        /*0024*/ 	.byte	0x00, 0xf0, 0x11, 0x00


	//----- nvinfo : EIATTR_SPARSE_MMA_MASK
	.align		4
.L_1837:
        /*0028*/ 	.byte	0x03, 0x50
        /*002a*/ 	.short	0x0000


	//----- nvinfo : EIATTR_MAXREG_COUNT
	.align		4
        /*002c*/ 	.byte	0x03, 0x1b
        /*002e*/ 	.short	0x0080


	//----- nvinfo : EIATTR_MERCURY_ISA_VERSION
	.align		4
        /*0030*/ 	.byte	0x03, 0x5f
        /*0032*/ 	.short	0x0101


	//----- nvinfo : EIATTR_VRC_CTA_INIT_COUNT
	.align		4
        /*0034*/ 	.byte	0x02, 0x4a
	.zero		1
	.zero		1


	//----- nvinfo : EIATTR_EXIT_INSTR_OFFSETS
	.align		4
        /*0038*/ 	.byte	0x04, 0x1c
        /*003a*/ 	.short	(.L_1839 - .L_1838)


	//   ....[0]....
.L_1838:
        /*003c*/ 	.word	0x00001500


	//   ....[1]....
        /*0040*/ 	.word	0x00001b50


	//   ....[2]....
        /*0044*/ 	.word	0x00006990


	//   ....[3]....
        /*0048*/ 	.word	0x00008330


	//----- nvinfo : EIATTR_MAX_THREADS
	.align		4
.L_1839:
        /*004c*/ 	.byte	0x04, 0x05
        /*004e*/ 	.short	(.L_1841 - .L_1840)
.L_1840:
        /*0050*/ 	.word	0x00000080
        /*0054*/ 	.word	0x00000001
        /*0058*/ 	.word	0x00000001


	//----- nvinfo : EIATTR_CRS_STACK_SIZE
	.align		4
.L_1841:
        /*005c*/ 	.byte	0x04, 0x1e
        /*005e*/ 	.short	(.L_1843 - .L_1842)
.L_1842:
        /*0060*/ 	.word	0x00000000


	//----- nvinfo : EIATTR_CBANK_PARAM_SIZE
	.align		4
.L_1843:
        /*0064*/ 	.byte	0x03, 0x19
        /*0066*/ 	.short	0x0220


	//----- nvinfo : EIATTR_PARAM_CBANK
	.align		4
        /*0068*/ 	.byte	0x04, 0x0a
        /*006a*/ 	.short	(.L_1845 - .L_1844)
	.align		4
.L_1844:
        /*006c*/ 	.word	index@(.nv.constant0._ZN2at6native18elementwise_kernelILi128ELi4EZNS0_22gpu_kernel_impl_nocastINS0_13AUnaryFunctorIN3c108BFloat16ES5_S5_ZZZNS0_15binary_internal21div_floor_kernel_cudaERNS_18TensorIteratorBaseEENKUlvE1_clEvENKUlvE2_clEvEUlS5_S5_E_EEEEvS8_RKT_EUliE_EEviT1_)
        /*0070*/ 	.short	0x0380
        /*0072*/ 	.short	0x0220


	//----- nvinfo : EIATTR_SW_WAR
	.align		4
.L_1845:
        /*0074*/ 	.byte	0x04, 0x36
        /*0076*/ 	.short	(.L_1847 - .L_1846)
.L_1846:
        /*0078*/ 	.word	0x00000008
.L_1847:


//--------------------- .nv.info._ZN2at6native27unrolled_elementwise_kernelINS0_13AUnaryFunctorIN3c108BFloat16ES4_S4_ZZZNS0_15binary_internal21div_floor_kernel_cudaERNS_18TensorIteratorBaseEENKUlvE1_clEvENKUlvE2_clEvEUlS4_S4_E_EESt5arrayIPcLm2EELi4E23TrivialOffsetCalculatorILi1EjESG_NS0_6memory15LoadWithoutCastENSH_16StoreWithoutCastEEEviT_T0_T2_T3_T4_T5_ --------------------------
	.section	.nv.info._ZN2at6native27unrolled_elementwise_kernelINS0_13AUnaryFunctorIN3c108BFloat16ES4_S4_ZZZNS0_15binary_internal21div_floor_kernel_cudaERNS_18TensorIteratorBaseEENKUlvE1_clEvENKUlvE2_clEvEUlS4_S4_E_EESt5arrayIPcLm2EELi4E23TrivialOffsetCalculatorILi1EjESG_NS0_6memory15LoadWithoutCastENSH_16StoreWithoutCastEEEviT_T0_T2_T3_T4_T5_,"",@"SHT_CUDA_INFO"
	.sectionflags	@""
	.align	4


	//----- nvinfo : EIATTR_CUDA_API_VERSION
	.align		4
        /*0000*/ 	.byte	0x04, 0x37
        /*0002*/ 	.short	(.L_1849 - .L_1848)
.L_1848:
        /*0004*/ 	.word	0x00000082


	//----- nvinfo : EIATTR_KPARAM_INFO
	.align		4
.L_1849:
        /*0008*/ 	.byte	0x04, 0x17
        /*000a*/ 	.short	(.L_1851 - .L_1850)
.L_1850:
        /*000c*/ 	.word	0x00000000
        /*0010*/ 	.short	0x0006
        /*0012*/ 	.short	0x001b
        /*0014*/ 	.byte	0x00, 0xf0, 0x05, 0x00


	//----- nvinfo : EIATTR_KPARAM_INFO
	.align		4
.L_1851:
        /*0018*/ 	.byte	0x04, 0x17
        /*001a*/ 	.short	(.L_1853 - .L_1852)
.L_1852:
        /*001c*/ 	.word	0x00000000
        /*0020*/ 	.short	0x0005
        /*0022*/ 	.short	0x001a
        /*0024*/ 	.byte	0x00, 0xf0, 0x05, 0x00


	//----- nvinfo : EIATTR_KPARAM_INFO
	.align		4
.L_1853:
        /*0028*/ 	.byte	0x04, 0x17
        /*002a*/ 	.short	(.L_1855 - .L_1854)
.L_1854:
        /*002c*/ 	.word	0x00000000
        /*0030*/ 	.short	0x0004
        /*0032*/ 	.short	0x0019
        /*0034*/ 	.byte	0x00, 0xf0, 0x05, 0x00


	//----- nvinfo : EIATTR_KPARAM_INFO
	.align		4
.L_1855:
        /*0038*/ 	.byte	0x04, 0x17
        /*003a*/ 	.short	(.L_1857 - .L_1856)
.L_1856:
        /*003c*/ 	.word	0x00000000
        /*0040*/ 	.short	0x0003
        /*0042*/ 	.short	0x0018
        /*0044*/ 	.byte	0x00, 0xf0, 0x05, 0x00


	//----- nvinfo : EIATTR_KPARAM_INFO
	.align		4
.L_1857:
        /*0048*/ 	.byte	0x04, 0x17
        /*004a*/ 	.short	(.L_1859 - .L_1858)
.L_1858:
        /*004c*/ 	.word	0x00000000
        /*0050*/ 	.short	0x0002
        /*0052*/ 	.short	0x0008
        /*0054*/ 	.byte	0x00, 0xf0, 0x41, 0x00


	//----- nvinfo : EIATTR_KPARAM_INFO
	.align		4
.L_1859:
        /*0058*/ 	.byte	0x04, 0x17
        /*005a*/ 	.short	(.L_1861 - .L_1860)
.L_1860:
        /*005c*/ 	.word	0x00000000
        /*0060*/ 	.short	0x0001
        /*0062*/ 	.short	0x0004
        /*0064*/ 	.byte	0x00, 0xf0, 0x11, 0x00


	//----- nvinfo : EIATTR_KPARAM_INFO
	.align		4
.L_1861:
        /*0068*/ 	.byte	0x04, 0x17
        /*006a*/ 	.short	(.L_1863 - .L_1862)
.L_1862:
        /*006c*/ 	.word	0x00000000
        /*0070*/ 	.short	0x0000
        /*0072*/ 	.short	0x0000
        /*0074*/ 	.byte	0x00, 0xf0, 0x11, 0x00


	//----- nvinfo : EIATTR_SPARSE_MMA_MASK
	.align		4
.L_1863:
        /*0078*/ 	.byte	0x03, 0x50
        /*007a*/ 	.short	0x0000


	//----- nvinfo : EIATTR_MAXREG_COUNT
	.align		4
        /*007c*/ 	.byte	0x03, 0x1b
        /*007e*/ 	.short	0x00ff


	//----- nvinfo : EIATTR_MERCURY_ISA_VERSION
	.align		4
        /*0080*/ 	.byte	0x03, 0x5f
        /*0082*/ 	.short	0x0101


	//----- nvinfo : EIATTR_VRC_CTA_INIT_COUNT
	.align		4
        /*0084*/ 	.byte	0x02, 0x4a
	.zero		1
	.zero		1


	//----- nvinfo : EIATTR_EXIT_INSTR_OFFSETS
	.align		4
        /*0088*/ 	.byte	0x04, 0x1c
        /*008a*/ 	.short	(.L_1865 - .L_1864)


	//   ....[0]....
.L_1864:
        /*008c*/ 	.word	0x00001ea0


	//   ....[1]....
        /*0090*/ 	.word	0x00001ef0


	//----- nvinfo : EIATTR_MAX_THREADS
	.align		4
.L_1865:
        /*0094*/ 	.byte	0x04, 0x05
        /*0096*/ 	.short	(.L_1867 - .L_1866)
.L_1866:
        /*0098*/ 	.word	0x00000080
        /*009c*/ 	.word	0x00000001
        /*00a0*/ 	.word	0x00000001


	//----- nvinfo : EIATTR_CRS_STACK_SIZE
	.align		4
.L_1867:
        /*00a4*/ 	.byte	0x04, 0x1e
        /*00a6*/ 	.short	(.L_1869 - .L_1868)
.L_1868:
        /*00a8*/ 	.word	0x00000000


	//----- nvinfo : EIATTR_CBANK_PARAM_SIZE
	.align		4
.L_1869:
        /*00ac*/ 	.byte	0x03, 0x19
        /*00ae*/ 	.short	0x001c


	//----- nvinfo : EIATTR_PARAM_CBANK
	.align		4
        /*00b0*/ 	.byte	0x04, 0x0a
        /*00b2*/ 	.short	(.L_1871 - .L_1870)
	.align		4
.L_1870:
        /*00b4*/ 	.word	index@(.nv.constant0._ZN2at6native27unrolled_elementwise_kernelINS0_13AUnaryFunctorIN3c108BFloat16ES4_S4_ZZZNS0_15binary_internal21div_floor_kernel_cudaERNS_18TensorIteratorBaseEENKUlvE1_clEvENKUlvE2_clEvEUlS4_S4_E_EESt5arrayIPcLm2EELi4E23TrivialOffsetCalculatorILi1EjESG_NS0_6memory15LoadWithoutCastENSH_16StoreWithoutCastEEEviT_T0_T2_T3_T4_T5_)
        /*00b8*/ 	.short	0x0380
        /*00ba*/ 	.short	0x001c


	//----- nvinfo : EIATTR_SW_WAR
	.align		4
.L_1871:
        /*00bc*/ 	.byte	0x04, 0x36
        /*00be*/ 	.short	(.L_1873 - .L_1872)
.L_1872:
        /*00c0*/ 	.word	0x00000008
.L_1873:


//--------------------- .nv.info._ZN2at6native29vectorized_elementwise_kernelILi2ENS0_13AUnaryFunctorIN3c108BFloat16ES4_S4_ZZZNS0_15binary_internal21div_floor_kernel_cudaERNS_18TensorIteratorBaseEENKUlvE1_clEvENKUlvE2_clEvEUlS4_S4_E_EESt5arrayIPcLm2EEEEviT0_T1_ --------------------------
	.section	.nv.info._ZN2at6native29vectorized_elementwise_kernelILi2ENS0_13AUnaryFunctorIN3c108BFloat16ES4_S4_ZZZNS0_15binary_internal21div_floor_kernel_cudaERNS_18TensorIteratorBaseEENKUlvE1_clEvENKUlvE2_clEvEUlS4_S4_E_EESt5arrayIPcLm2EEEEviT0_T1_,"",@"SHT_CUDA_INFO"
	.sectionflags	@""
	.align	4


	//----- nvinfo : EIATTR_CUDA_API_VERSION
	.align		4
        /*0000*/ 	.byte	0x04, 0x37
        /*0002*/ 	.short	(.L_1875 - .L_1874)
.L_1874:
        /*0004*/ 	.word	0x00000082


	//----- nvinfo : EIATTR_KPARAM_INFO
	.align		4
.L_1875:
        /*0008*/ 	.byte	0x04, 0x17
        /*000a*/ 	.short	(.L_1877 - .L_1876)
.L_1876:
        /*000c*/ 	.word	0x00000000
        /*0010*/ 	.short	0x0002
        /*0012*/ 	.short	0x0008
        /*0014*/ 	.byte	0x00, 0xf0, 0x41, 0x00


	//----- nvinfo : EIATTR_KPARAM_INFO
	.align		4
.L_1877:
        /*0018*/ 	.byte	0x04, 0x17
        /*001a*/ 	.short	(.L_1879 - .L_1878)
.L_1878:
        /*001c*/ 	.word	0x00000000
        /*0020*/ 	.short	0x0001
        /*0022*/ 	.short	0x0004
        /*0024*/ 	.byte	0x00, 0xf0, 0x11, 0x00


	//----- nvinfo : EIATTR_KPARAM_INFO
	.align		4
.L_1879:
        /*0028*/ 	.byte	0x04, 0x17
        /*002a*/ 	.short	(.L_1881 - .L_1880)
.L_1880:
        /*002c*/ 	.word	0x00000000
        /*0030*/ 	.short	0x0000
        /*0032*/ 	.short	0x0000
        /*0034*/ 	.byte	0x00, 0xf0, 0x11, 0x00


	//----- nvinfo : EIATTR_SPARSE_MMA_MASK
	.align		4
.L_1881:
        /*0038*/ 	.byte	0x03, 0x50
        /*003a*/ 	.short	0x0000


	//----- nvinfo : EIATTR_MAXREG_COUNT
	.align		4
        /*003c*/ 	.byte	0x03, 0x1b
        /*003e*/ 	.short	0x00ff


	//----- nvinfo : EIATTR_MERCURY_ISA_VERSION
	.align		4
        /*0040*/ 	.byte	0x03, 0x5f
        /*0042*/ 	.short	0x0101


	//----- nvinfo : EIATTR_VRC_CTA_INIT_COUNT
	.align		4
        /*0044*/ 	.byte	0x02, 0x4a
	.zero		1
	.zero		1


	//----- nvinfo : EIATTR_EXIT_INSTR_OFFSETS
	.align		4
        /*0048*/ 	.byte	0x04, 0x1c
        /*004a*/ 	.short	(.L_1883 - .L_1882)


	//   ....[0]....
.L_1882:
        /*004c*/ 	.word	0x00003d00


	//   ....[1]....
        /*0050*/ 	.word	0x00003d50


	//   ....[2]....
        /*0054*/ 	.word	0x000071f0


	//----- nvinfo : EIATTR_MAX_THREADS
	.align		4
.L_1883:
        /*0058*/ 	.byte	0x04, 0x05
        /*005a*/ 	.short	(.L_1885 - .L_1884)
.L_1884:
        /*005c*/ 	.word	0x00000080
        /*0060*/ 	.word	0x00000001
        /*0064*/ 	.word	0x00000001


	//----- nvinfo : EIATTR_CRS_STACK_SIZE
	.align		4
.L_1885:
        /*0068*/ 	.byte	0x04, 0x1e
        /*006a*/ 	.short	(.L_1887 - .L_1886)
.L_1886:
        /*006c*/ 	.word	0x00000000


	//----- nvinfo : EIATTR_CBANK_PARAM_SIZE
	.align		4
.L_1887:
        /*0070*/ 	.byte	0x03, 0x19
        /*0072*/ 	.short	0x0018


	//----- nvinfo : EIATTR_PARAM_CBANK
	.align		4
        /*0074*/ 	.byte	0x04, 0x0a
        /*0076*/ 	.short	(.L_1889 - .L_1888)
	.align		4
.L_1888:
        /*0078*/ 	.word	index@(.nv.constant0._ZN2at6native29vectorized_elementwise_kernelILi2ENS0_13AUnaryFunctorIN3c108BFloat16ES4_S4_ZZZNS0_15binary_internal21div_floor_kernel_cudaERNS_18TensorIteratorBaseEENKUlvE1_clEvENKUlvE2_clEvEUlS4_S4_E_EESt5arrayIPcLm2EEEEviT0_T1_)
        /*007c*/ 	.short	0x0380
        /*007e*/ 	.short	0x0018


	//----- nvinfo : EIATTR_SW_WAR
	.align		4
.L_1889:
        /*0080*/ 	.byte	0x04, 0x36
        /*0082*/ 	.short	(.L_1891 - .L_1890)
.L_1890:
        /*0084*/ 	.word	0x00000008
.L_1891:


//--------------------- .nv.info._ZN2at6native29vectorized_elementwise_kernelILi4ENS0_13AUnaryFunctorIN3c108BFloat16ES4_S4_ZZZNS0_15binary_internal21div_floor_kernel_cudaERNS_18TensorIteratorBaseEENKUlvE1_clEvENKUlvE2_clEvEUlS4_S4_E_EESt5arrayIPcLm2EEEEviT0_T1_ --------------------------
	.section	.nv.info._ZN2at6native29vectorized_elementwise_kernelILi4ENS0_13AUnaryFunctorIN3c108BFloat16ES4_S4_ZZZNS0_15binary_internal21div_floor_kernel_cudaERNS_18TensorIteratorBaseEENKUlvE1_clEvENKUlvE2_clEvEUlS4_S4_E_EESt5arrayIPcLm2EEEEviT0_T1_,"",@"SHT_CUDA_INFO"
	.sectionflags	@""
	.align	4


	//----- nvinfo : EIATTR_CUDA_API_VERSION
	.align		4
        /*0000*/ 	.byte	0x04, 0x37
        /*0002*/ 	.short	(.L_1893 - .L_1892)
.L_1892:
        /*0004*/ 	.word	0x00000082


	//----- nvinfo : EIATTR_KPARAM_INFO
	.align		4
.L_1893:
        /*0008*/ 	.byte	0x04, 0x17
        /*000a*/ 	.short	(.L_1895 - .L_1894)
.L_1894:
        /*000c*/ 	.word	0x00000000
        /*0010*/ 	.short	0x0002
        /*0012*/ 	.short	0x0008
        /*0014*/ 	.byte	0x00, 0xf0, 0x41, 0x00


	//----- nvinfo : EIATTR_KPARAM_INFO
	.align		4
.L_1895:
        /*0018*/ 	.byte	0x04, 0x17
        /*001a*/ 	.short	(.L_1897 - .L_1896)
.L_1896:
        /*001c*/ 	.word	0x00000000
        /*0020*/ 	.short	0x0001
        /*0022*/ 	.short	0x0004
        /*0024*/ 	.byte	0x00, 0xf0, 0x11, 0x00


	//----- nvinfo : EIATTR_KPARAM_INFO
	.align		4
.L_1897:
        /*0028*/ 	.byte	0x04, 0x17
        /*002a*/ 	.short	(.L_1899 - .L_1898)
.L_1898:
        /*002c*/ 	.word	0x00000000
        /*0030*/ 	.short	0x0000
        /*0032*/ 	.short	0x0000
        /*0034*/ 	.byte	0x00, 0xf0, 0x11, 0x00


	//----- nvinfo : EIATTR_SPARSE_MMA_MASK
	.align		4
.L_1899:
        /*0038*/ 	.byte	0x03, 0x50
        /*003a*/ 	.short	0x0000


	//----- nvinfo : EIATTR_MAXREG_COUNT
	.align		4
        /*003c*/ 	.byte	0x03, 0x1b
        /*003e*/ 	.short	0x00ff


	//----- nvinfo : EIATTR_MERCURY_ISA_VERSION
	.align		4
        /*0040*/ 	.byte	0x03, 0x5f
        /*0042*/ 	.short	0x0101


	//----- nvinfo : EIATTR_VRC_CTA_INIT_COUNT
	.align		4
        /*0044*/ 	.byte	0x02, 0x4a
	.zero		1
	.zero		1


	//----- nvinfo : EIATTR_EXIT_INSTR_OFFSETS
	.align		4
        /*0048*/ 	.byte	0x04, 0x1c
        /*004a*/ 	.short	(.L_1901 - .L_1900)


	//   ....[0]....
.L_1900:
        /*004c*/ 	.word	0x00003d00


	//   ....[1]....
        /*0050*/ 	.word	0x00003d50


	//   ....[2]....
        /*0054*/ 	.word	0x000071b0


	//----- nvinfo : EIATTR_MAX_THREADS
	.align		4
.L_1901:
        /*0058*/ 	.byte	0x04, 0x05
        /*005a*/ 	.short	(.L_1903 - .L_1902)
.L_1902:
        /*005c*/ 	.word	0x00000080
        /*0060*/ 	.word	0x00000001
        /*0064*/ 	.word	0x00000001


	//----- nvinfo : EIATTR_CRS_STACK_SIZE
	.align		4
.L_1903:
        /*0068*/ 	.byte	0x04, 0x1e
        /*006a*/ 	.short	(.L_1905 - .L_1904)
.L_1904:
        /*006c*/ 	.word	0x00000000


	//----- nvinfo : EIATTR_CBANK_PARAM_SIZE
	.align		4
.L_1905:
        /*0070*/ 	.byte	0x03, 0x19
        /*0072*/ 	.short	0x0018


	//----- nvinfo : EIATTR_PARAM_CBANK
	.align		4
        /*0074*/ 	.byte	0x04, 0x0a
        /*0076*/ 	.short	(.L_1907 - .L_1906)
	.align		4
.L_1906:
        /*0078*/ 	.word	index@(.nv.constant0._ZN2at6native29vectorized_elementwise_kernelILi4ENS0_13AUnaryFunctorIN3c108BFloat16ES4_S4_ZZZNS0_15binary_internal21div_floor_kernel_cudaERNS_18TensorIteratorBaseEENKUlvE1_clEvENKUlvE2_clEvEUlS4_S4_E_EESt5arrayIPcLm2EEEEviT0_T1_)
        /*007c*/ 	.short	0x0380
        /*007e*/ 	.short	0x0018


	//----- nvinfo : EIATTR_SW_WAR
	.align		4
.L_1907:
        /*0080*/ 	.byte	0x04, 0x36
        /*0082*/ 	.short	(.L_1909 - .L_1908)
.L_1908:
        /*0084*/ 	.word	0x00000008
.L_1909:


//--------------------- .nv.info._ZN2at6native29vectorized_elementwise_kernelILi8ENS0_13AUnaryFunctorIN3c108BFloat16ES4_S4_ZZZNS0_15binary_internal21div_floor_kernel_cudaERNS_18TensorIteratorBaseEENKUlvE1_clEvENKUlvE2_clEvEUlS4_S4_E_EESt5arrayIPcLm2EEEEviT0_T1_ --------------------------
	.section	.nv.info._ZN2at6native29vectorized_elementwise_kernelILi8ENS0_13AUnaryFunctorIN3c108BFloat16ES4_S4_ZZZNS0_15binary_internal21div_floor_kernel_cudaERNS_18TensorIteratorBaseEENKUlvE1_clEvENKUlvE2_clEvEUlS4_S4_E_EESt5arrayIPcLm2EEEEviT0_T1_,"",@"SHT_CUDA_INFO"
	.sectionflags	@""
	.align	4


	//----- nvinfo : EIATTR_CUDA_API_VERSION
	.align		4
        /*0000*/ 	.byte	0x04, 0x37
        /*0002*/ 	.short	(.L_1911 - .L_1910)
.L_1910:
        /*0004*/ 	.word	0x00000082


	//----- nvinfo : EIATTR_KPARAM_INFO
	.align		4
.L_1911:
        /*0008*/ 	.byte	0x04, 0x17
        /*000a*/ 	.short	(.L_1913 - .L_1912)
.L_1912:
        /*000c*/ 	.word	0x00000000
        /*0010*/ 	.short	0x0002
        /*0012*/ 	.short	0x0008
        /*0014*/ 	.byte	0x00, 0xf0, 0x41, 0x00


	//----- nvinfo : EIATTR_KPARAM_INFO
	.align		4
.L_1913:
        /*0018*/ 	.byte	0x04, 0x17
        /*001a*/ 	.short	(.L_1915 - .L_1914)
.L_1914:
        /*001c*/ 	.word	0x00000000
        /*0020*/ 	.short	0x0001
        /*0022*/ 	.short	0x0004
        /*0024*/ 	.byte	0x00, 0xf0, 0x11, 0x00


	//----- nvinfo : EIATTR_KPARAM_INFO
	.align		4
.L_1915:
        /*0028*/ 	.byte	0x04, 0x17
        /*002a*/ 	.short	(.L_1917 - .L_1916)
.L_1916:
        /*002c*/ 	.word	0x00000000
        /*0030*/ 	.short	0x0000
        /*0032*/ 	.short	0x0000
        /*0034*/ 	.byte	0x00, 0xf0, 0x11, 0x00


	//----- nvinfo : EIATTR_SPARSE_MMA_MASK
	.align		4
.L_1917:
        /*0038*/ 	.byte	0x03, 0x50
        /*003a*/ 	.short	0x0000


	//----- nvinfo : EIATTR_MAXREG_COUNT
	.align		4
        /*003c*/ 	.byte	0x03, 0x1b
        /*003e*/ 	.short	0x00ff


	//----- nvinfo : EIATTR_MERCURY_ISA_VERSION
	.align		4
        /*0040*/ 	.byte	0x03, 0x5f
        /*0042*/ 	.short	0x0101


	//----- nvinfo : EIATTR_VRC_CTA_INIT_COUNT
	.align		4
        /*0044*/ 	.byte	0x02, 0x4a
	.zero		1
	.zero		1


	//----- nvinfo : EIATTR_EXIT_INSTR_OFFSETS
	.align		4
        /*0048*/ 	.byte	0x04, 0x1c
        /*004a*/ 	.short	(.L_1919 - .L_1918)


	//   ....[0]....
.L_1918:
        /*004c*/ 	.word	0x00000010


	//----- nvinfo : EIATTR_MAX_THREADS
	.align		4
.L_1919:
        /*0050*/ 	.byte	0x04, 0x05
        /*0052*/ 	.short	(.L_1921 - .L_1920)
.L_1920:
        /*0054*/ 	.word	0x00000080
        /*0058*/ 	.word	0x00000001
        /*005c*/ 	.word	0x00000001


	//----- nvinfo : EIATTR_CBANK_PARAM_SIZE
	.align		4
.L_1921:
        /*0060*/ 	.byte	0x03, 0x19
        /*0062*/ 	.short	0x0018


	//----- nvinfo : EIATTR_PARAM_CBANK
	.align		4
        /*0064*/ 	.byte	0x04, 0x0a
        /*0066*/ 	.short	(.L_1923 - .L_1922)
	.align		4
.L_1922:
        /*0068*/ 	.word	index@(.nv.constant0._ZN2at6native29vectorized_elementwise_kernelILi8ENS0_13AUnaryFunctorIN3c108BFloat16ES4_S4_ZZZNS0_15binary_internal21div_floor_kernel_cudaERNS_18TensorIteratorBaseEENKUlvE1_clEvENKUlvE2_clEvEUlS4_S4_E_EESt5arrayIPcLm2EEEEviT0_T1_)
        /*006c*/ 	.short	0x0380
        /*006e*/ 	.short	0x0018


	//----- nvinfo : EIATTR_SW_WAR
	.align		4
.L_1923:
        /*0070*/ 	.byte	0x04, 0x36
        /*0072*/ 	.short	(.L_1925 - .L_1924)
.L_1924:
        /*0074*/ 	.word	0x00000008
.L_1925:


//--------------------- .nv.info._ZN2at6native18elementwise_kernelILi128ELi4EZNS0_15gpu_kernel_implINS0_13BinaryFunctorIN3c104HalfES5_S5_ZZZNS0_15binary_internal21div_floor_kernel_cudaERNS_18TensorIteratorBaseEENKUlvE1_clEvENKUlvE1_clEvEUlS5_S5_E_EEEEvS8_RKT_EUliE_EEviT1_ --------------------------
	.section	.nv.info._ZN2at6native18elementwise_kernelILi128ELi4EZNS0_15gpu_kernel_implINS0_13BinaryFunctorIN3c104HalfES5_S5_ZZZNS0_15binary_internal21div_floor_kernel_cudaERNS_18TensorIteratorBaseEENKUlvE1_clEvENKUlvE1_clEvEUlS5_S5_E_EEEEvS8_RKT_EUliE_EEviT1_,"",@"SHT_CUDA_INFO"
	.sectionflags	@""
	.align	4


	//----- nvinfo : EIATTR_CUDA_API_VERSION
	.align		4
        /*0000*/ 	.byte	0x04, 0x37
        /*0002*/ 	.short	(.L_1927 - .L_1926)
.L_1926:
        /*0004*/ 	.word	0x00000082


	//----- nvinfo : EIATTR_KPARAM_INFO
	.align		4
.L_1927:
        /*0008*/ 	.byte	0x04, 0x17
        /*000a*/ 	.short	(.L_1929 - .L_1928)
.L_1928:
        /*000c*/ 	.word	0x00000000
        /*0010*/ 	.short	0x0001
        /*0012*/ 	.short	0x0008
        /*0014*/ 	.byte	0x00, 0xf0, 0x21, 0x0a


	//----- nvinfo : EIATTR_KPARAM_INFO
	.align		4
.L_1929:
        /*0018*/ 	.byte	0x04, 0x17
        /*001a*/ 	.short	(.L_1931 - .L_1930)
.L_1930:
        /*001c*/ 	.word	0x00000000
        /*0020*/ 	.short	0x0000
        /*0022*/ 	.short	0x0000
        /*0024*/ 	.byte	0x00, 0xf0, 0x11, 0x00


	//----- nvinfo : EIATTR_SPARSE_MMA_MASK
	.align		4
.L_1931:
        /*0028*/ 	.byte	0x03, 0x50
        /*002a*/ 	.short	0x0000


	//----- nvinfo : EIATTR_MAXREG_COUNT
	.align		4
        /*002c*/ 	.byte	0x03, 0x1b
        /*002e*/ 	.short	0x0080


	//----- nvinfo : EIATTR_EXTERNS
	.align		4
        /*0030*/ 	.byte	0x04, 0x0f
        /*0032*/ 	.short	(.L_1933 - .L_1932)


	//   ....[0]....
	.align		4
.L_1932:
        /*0034*/ 	.word	index@(__assertfail)


	//----- nvinfo : EIATTR_MERCURY_ISA_VERSION
	.align		4
.L_1933:
        /*0038*/ 	.byte	0x03, 0x5f
        /*003a*/ 	.short	0x0101


	//----- nvinfo : EIATTR_VRC_CTA_INIT_COUNT
	.align		4
        /*003c*/ 	.byte	0x02, 0x4a
	.zero		1
	.zero		1


	//----- nvinfo : EIATTR_SYSCALL_OFFSETS
	.align		4
        /*0040*/ 	.byte	0x04, 0x46
        /*0042*/ 	.short	(.L_1935 - .L_1934)


	//   ....[0]....
.L_1934:
        /*0044*/ 	.word	0x00002680


	//   ....[1]....
        /*0048*/ 	.word	0x00003680


	//   ....[2]....
        /*004c*/ 	.word	0x00004bd0


	//   ....[3]....
        /*0050*/ 	.word	0x000073f0


	//   ....[4]....
        /*0054*/ 	.word	0x000083e0


	//   ....[5]....
        /*0058*/ 	.word	0x00009760


	//   ....[6]....
        /*005c*/ 	.word	0x0000c090


	//   ....[7]....
        /*0060*/ 	.word	0x0000d080


	//   ....[8]....
        /*0064*/ 	.word	0x0000e400


	//   ....[9]....
        /*0068*/ 	.word	0x00010d50


	//   ....[10]....
        /*006c*/ 	.word	0x00011d40


	//   ....[11]....
        /*0070*/ 	.word	0x00013090


	//----- nvinfo : EIATTR_EXIT_INSTR_OFFSETS
	.align		4
.L_1935:
        /*0074*/ 	.byte	0x04, 0x1c
        /*0076*/ 	.short	(.L_1937 - .L_1936)


	//   ....[0]....
.L_1936:
        /*0078*/ 	.word	0x0000e6e0


	//   ....[1]....
        /*007c*/ 	.word	0x00012530


	//   ....[2]....
        /*0080*/ 	.word	0x00012570


	//   ....[3]....
        /*0084*/ 	.word	0x00012610


	//   ....[4]....
        /*0088*/ 	.word	0x00012650


	//   ....[5]....
        /*008c*/ 	.word	0x00012690


	//   ....[6]....
        /*0090*/ 	.word	0x00012720


	//   ....[7]....
        /*0094*/ 	.word	0x00012740


	//   ....[8]....
        /*0098*/ 	.word	0x000127e0


	//   ....[9]....
        /*009c*/ 	.word	0x00012830


	//   ....[10]....
        /*00a0*/ 	.word	0x00012880


	//   ....[11]....
        /*00a4*/ 	.word	0x00012960


	//   ....[12]....
        /*00a8*/ 	.word	0x00012ad0


	//   ....[13]....
        /*00ac*/ 	.word	0x00012c40


	//   ....[14]....
        /*00b0*/ 	.word	0x00012da0


	//   ....[15]....
        /*00b4*/ 	.word	0x00012de0


	//   ....[16]....
        /*00b8*/ 	.word	0x00012e20


	//   ....[17]....
        /*00bc*/ 	.word	0x00012ed0


	//   ....[18]....
        /*00c0*/ 	.word	0x00012f30


	//   ....[19]....
        /*00c4*/ 	.word	0x000130a0


	//   ....[20]....
        /*00c8*/ 	.word	0x000131b0


	//   ....[21]....
        /*00cc*/ 	.word	0x000132f0


	//   ....[22]....
        /*00d0*/ 	.word	0x00013330


	//----- nvinfo : EIATTR_MAX_THREADS
	.align		4
.L_1937:
        /*00d4*/ 	.byte	0x04, 0x05
        /*00d6*/ 	.short	(.L_1939 - .L_1938)
.L_1938:
        /*00d8*/ 	.word	0x00000080
        /*00dc*/ 	.word	0x00000001
        /*00e0*/ 	.word	0x00000001


	//----- nvinfo : EIATTR_CRS_STACK_SIZE
	.align		4
.L_1939:
        /*00e4*/ 	.byte	0x04, 0x1e
        /*00e6*/ 	.short	(.L_1941 - .L_1940)
.L_1940:
        /*00e8*/ 	.word	0x00000000


	//----- nvinfo : EIATTR_CBANK_PARAM_SIZE
	.align		4
.L_1941:
        /*00ec*/ 	.byte	0x03, 0x19
        /*00ee*/ 	.short	0x0290


	//----- nvinfo : EIATTR_PARAM_CBANK
	.align		4
        /*00f0*/ 	.byte	0x04, 0x0a
        /*00f2*/ 	.short	(.L_1943 - .L_1942)
	.align		4
.L_1942:
        /*00f4*/ 	.word	index@(.nv.constant0._ZN2at6native18elementwise_kernelILi128ELi4EZNS0_15gpu_kernel_implINS0_13BinaryFunctorIN3c104HalfES5_S5_ZZZNS0_15binary_internal21div_floor_kernel_cudaERNS_18TensorIteratorBaseEENKUlvE1_clEvENKUlvE1_clEvEUlS5_S5_E_EEEEvS8_RKT_EUliE_EEviT1_)
        /*00f8*/ 	.short	0x0380
        /*00fa*/ 	.short	0x0290


	//----- nvinfo : EIATTR_SW_WAR
	.align		4
.L_1943:
        /*00fc*/ 	.byte	0x04, 0x36
        /*00fe*/ 	.short	(.L_1945 - .L_1944)
.L_1944:
        /*0100*/ 	.word	0x00000008
.L_1945:


//--------------------- .nv.info._ZN2at6native27unrolled_elementwise_kernelINS0_13BinaryFunctorIN3c104HalfES4_S4_ZZZNS0_15binary_internal21div_floor_kernel_cudaERNS_18TensorIteratorBaseEENKUlvE1_clEvENKUlvE1_clEvEUlS4_S4_E_EESt5arrayIPcLm3EELi4E23TrivialOffsetCalculatorILi2EjESF_ILi1EjENS0_6memory12LoadWithCastILi2EEENSI_13StoreWithCastILi1EEEEEviT_T0_T2_T3_T4_T5_ --------------------------
	.section	.nv.info._ZN2at6native27unrolled_elementwise_kernelINS0_13BinaryFunctorIN3c104HalfES4_S4_ZZZNS0_15binary_internal21div_floor_kernel_cudaERNS_18TensorIteratorBaseEENKUlvE1_clEvENKUlvE1_clEvEUlS4_S4_E_EESt5arrayIPcLm3EELi4E23TrivialOffsetCalculatorILi2EjESF_ILi1EjENS0_6memory12LoadWithCastILi2EEENSI_13StoreWithCastILi1EEEEEviT_T0_T2_T3_T4_T5_,"",@"SHT_CUDA_INFO"
	.sectionflags	@""
	.align	4


	//----- nvinfo : EIATTR_CUDA_API_VERSION
	.align		4
        /*0000*/ 	.byte	0x04, 0x37
        /*0002*/ 	.short	(.L_1947 - .L_1946)
.L_1946:
        /*0004*/ 	.word	0x00000082


	//----- nvinfo : EIATTR_KPARAM_INFO
	.align		4
.L_1947:
        /*0008*/ 	.byte	0x04, 0x17
        /*000a*/ 	.short	(.L_1949 - .L_1948)
.L_1948:
        /*000c*/ 	.word	0x00000000
        /*0010*/ 	.short	0x0006
        /*0012*/ 	.short	0x0030
        /*0014*/ 	.byte	0x00, 0xf0, 0x21, 0x00


	//----- nvinfo : EIATTR_KPARAM_INFO
	.align		4
.L_1949:
        /*0018*/ 	.byte	0x04, 0x17
        /*001a*/ 	.short	(.L_1951 - .L_1950)
.L_1950:
        /*001c*/ 	.word	0x00000000
        /*0020*/ 	.short	0x0005
        /*0022*/ 	.short	0x0024
        /*0024*/ 	.byte	0x00, 0xf0, 0x31, 0x00


	//----- nvinfo : EIATTR_KPARAM_INFO
	.align		4
.L_1951:
        /*0028*/ 	.byte	0x04, 0x17
        /*002a*/ 	.short	(.L_1953 - .L_1952)
.L_1952:
        /*002c*/ 	.word	0x00000000
        /*0030*/ 	.short	0x0004
        /*0032*/ 	.short	0x0021
        /*0034*/ 	.byte	0x00, 0xf0, 0x05, 0x00


	//----- nvinfo : EIATTR_KPARAM_INFO
	.align		4
.L_1953:
        /*0038*/ 	.byte	0x04, 0x17
        /*003a*/ 	.short	(.L_1955 - .L_1954)
.L_1954:
        /*003c*/ 	.word	0x00000000
        /*0040*/ 	.short	0x0003
        /*0042*/ 	.short	0x0020
        /*0044*/ 	.byte	0x00, 0xf0, 0x05, 0x00


	//----- nvinfo : EIATTR_KPARAM_INFO
	.align		4
.L_1955:
        /*0048*/ 	.byte	0x04, 0x17
        /*004a*/ 	.short	(.L_1957 - .L_1956)
.L_1956:
        /*004c*/ 	.word	0x00000000
        /*0050*/ 	.short	0x0002
        /*0052*/ 	.short	0x0008
        /*0054*/ 	.byte	0x00, 0xf0, 0x61, 0x00


	//----- nvinfo : EIATTR_KPARAM_INFO
	.align		4
.L_1957:
        /*0058*/ 	.byte	0x04, 0x17
        /*005a*/ 	.short	(.L_1959 - .L_1958)
.L_1958:
        /*005c*/ 	.word	0x00000000
        /*0060*/ 	.short	0x0001
        /*0062*/ 	.short	0x0004
        /*0064*/ 	.byte	0x00, 0xf0, 0x05, 0x00


	//----- nvinfo : EIATTR_KPARAM_INFO
	.align		4
.L_1959:
        /*0068*/ 	.byte	0x04, 0x17
        /*006a*/ 	.short	(.L_1961 - .L_1960)
.L_1960:
        /*006c*/ 	.word	0x00000000
        /*0070*/ 	.short	0x0000
        /*0072*/ 	.short	0x0000
        /*0074*/ 	.byte	0x00, 0xf0, 0x11, 0x00


	//----- nvinfo : EIATTR_SPARSE_MMA_MASK
	.align		4
.L_1961:
        /*0078*/ 	.byte	0x03, 0x50
        /*007a*/ 	.short	0x0000


	//----- nvinfo : EIATTR_MAXREG_COUNT
	.align		4
        /*007c*/ 	.byte	0x03, 0x1b
        /*007e*/ 	.short	0x00ff


	//----- nvinfo : EIATTR_EXTERNS
	.align		4
        /*0080*/ 	.byte	0x04, 0x0f
        /*0082*/ 	.short	(.L_1963 - .L_1962)


	//   ....[0]....
	.align		4
.L_1962:
        /*0084*/ 	.word	index@(__assertfail)


	//----- nvinfo : EIATTR_MERCURY_ISA_VERSION
	.align		4
.L_1963:
        /*0088*/ 	.byte	0x03, 0x5f
        /*008a*/ 	.short	0x0101


	//----- nvinfo : EIATTR_VRC_CTA_INIT_COUNT
	.align		4
        /*008c*/ 	.byte	0x02, 0x4a
	.zero		1
	.zero		1


	//----- nvinfo : EIATTR_SYSCALL_OFFSETS
	.align		4
        /*0090*/ 	.byte	0x04, 0x46
        /*0092*/ 	.short	(.L_1965 - .L_1964)


	//   ....[0]....
.L_1964:
        /*0094*/ 	.word	0x00001060


	//   ....[1]....
        /*0098*/ 	.word	0x00002150


	//   ....[2]....
        /*009c*/ 	.word	0x00003380


	//   ....[3]....
        /*00a0*/ 	.word	0x00004470


	//   ....[4]....
        /*00a4*/ 	.word	0x000055f0


	//   ....[5]....
        /*00a8*/ 	.word	0x000066f0


	//   ....[6]....
        /*00ac*/ 	.word	0x00007860


	//   ....[7]....
        /*00b0*/ 	.word	0x00008890


	//   ....[8]....
        /*00b4*/ 	.word	0x0000b2f0


	//   ....[9]....
        /*00b8*/ 	.word	0x0000c1a0


	//   ....[10]....
        /*00bc*/ 	.word	0x0000d140


	//   ....[11]....
        /*00c0*/ 	.word	0x0000e0c0


	//----- nvinfo : EIATTR_EXIT_INSTR_OFFSETS
	.align		4
.L_1965:
        /*00c4*/ 	.byte	0x04, 0x1c
        /*00c6*/ 	.short	(.L_1967 - .L_1966)


	//   ....[0]....
.L_1966:
        /*00c8*/ 	.word	0x0000d410


	//   ....[1]....
        /*00cc*/ 	.word	0x0000d560


	//   ....[2]....
        /*00d0*/ 	.word	0x0000d5a0


	//   ....[3]....
        /*00d4*/ 	.word	0x0000d640


	//   ....[4]....
        /*00d8*/ 	.word	0x0000d680


	//   ....[5]....
        /*00dc*/ 	.word	0x0000d6c0


	//   ....[6]....
        /*00e0*/ 	.word	0x0000d750


	//   ....[7]....
        /*00e4*/ 	.word	0x0000d770


	//   ....[8]....
        /*00e8*/ 	.word	0x0000d810


	//   ....[9]....
        /*00ec*/ 	.word	0x0000d860


	//   ....[10]....
        /*00f0*/ 	.word	0x0000d8b0


	//   ....[11]....
        /*00f4*/ 	.word	0x0000d990


	//   ....[12]....
        /*00f8*/ 	.word	0x0000db00


	//   ....[13]....
        /*00fc*/ 	.word	0x0000dc70


	//   ....[14]....
        /*0100*/ 	.word	0x0000ddd0


	//   ....[15]....
        /*0104*/ 	.word	0x0000de10


	//   ....[16]....
        /*0108*/ 	.word	0x0000de50


	//   ....[17]....
        /*010c*/ 	.word	0x0000df00


	//   ....[18]....
        /*0110*/ 	.word	0x0000df60


	//   ....[19]....
        /*0114*/ 	.word	0x0000e0d0


	//   ....[20]....
        /*0118*/ 	.word	0x0000e1e0


	//   ....[21]....
        /*011c*/ 	.word	0x0000e320


	//   ....[22]....
        /*0120*/ 	.word	0x0000e360


	//----- nvinfo : EIATTR_MAX_THREADS
	.align		4
.L_1967:
        /*0124*/ 	.byte	0x04, 0x05
        /*0126*/ 	.short	(.L_1969 - .L_1968)
.L_1968:
        /*0128*/ 	.word	0x00000080
        /*012c*/ 	.word	0x00000001
        /*0130*/ 	.word	0x00000001


	//----- nvinfo : EIATTR_CRS_STACK_SIZE
	.align		4
.L_1969:
        /*0134*/ 	.byte	0x04, 0x1e
        /*0136*/ 	.short	(.L_1971 - .L_1970)
.L_1970:
        /*0138*/ 	.word	0x00000000


	//----- nvinfo : EIATTR_CBANK_PARAM_SIZE
	.align		4
.L_1971:
        /*013c*/ 	.byte	0x03, 0x19
        /*013e*/ 	.short	0x0038


	//----- nvinfo : EIATTR_PARAM_CBANK
	.align		4
        /*0140*/ 	.byte	0x04, 0x0a
        /*0142*/ 	.short	(.L_1973 - .L_1972)
	.align		4
.L_1972:
        /*0144*/ 	.word	index@(.nv.constant0._ZN2at6native27unrolled_elementwise_kernelINS0_13BinaryFunctorIN3c104HalfES4_S4_ZZZNS0_15binary_internal21div_floor_kernel_cudaERNS_18TensorIteratorBaseEENKUlvE1_clEvENKUlvE1_clEvEUlS4_S4_E_EESt5arrayIPcLm3EELi4E23TrivialOffsetCalculatorILi2EjESF_ILi1EjENS0_6memory12LoadWithCastILi2EEENSI_13StoreWithCastILi1EEEEEviT_T0_T2_T3_T4_T5_)
        /*0148*/ 	.short	0x0380
        /*014a*/ 	.short	0x0038


	//----- nvinfo : EIATTR_SW_WAR
	.align		4
.L_1973:
        /*014c*/ 	.byte	0x04, 0x36
        /*014e*/ 	.short	(.L_1975 - .L_1974)
.L_1974:
        /*0150*/ 	.word	0x00000008
.L_1975:


//--------------------- .nv.info._ZN2at6native18elementwise_kernelILi128ELi4EZNS0_22gpu_kernel_impl_nocastINS0_13BinaryFunctorIN3c104HalfES5_S5_ZZZNS0_15binary_internal21div_floor_kernel_cudaERNS_18TensorIteratorBaseEENKUlvE1_clEvENKUlvE1_clEvEUlS5_S5_E_EEEEvS8_RKT_EUliE_EEviT1_ --------------------------
	.section	.nv.info._ZN2at6native18elementwise_kernelILi128ELi4EZNS0_22gpu_kernel_impl_nocastINS0_13BinaryFunctorIN3c104HalfES5_S5_ZZZNS0_15binary_internal21div_floor_kernel_cudaERNS_18TensorIteratorBaseEENKUlvE1_clEvENKUlvE1_clEvEUlS5_S5_E_EEEEvS8_RKT_EUliE_EEviT1_,"",@"SHT_CUDA_INFO"
	.sectionflags	@""
	.align	4


	//----- nvinfo : EIATTR_CUDA_API_VERSION
	.align		4
        /*0000*/ 	.byte	0x04, 0x37
        /*0002*/ 	.short	(.L_1977 - .L_1976)
.L_1976:
        /*0004*/ 	.word	0x00000082


	//----- nvinfo : EIATTR_KPARAM_INFO
	.align		4
.L_1977:
        /*0008*/ 	.byte	0x04, 0x17
        /*000a*/ 	.short	(.L_1979 - .L_1978)
.L_1978:
        /*000c*/ 	.word	0x00000000
        /*0010*/ 	.short	0x0001
        /*0012*/ 	.short	0x0008
        /*0014*/ 	.byte	0x00, 0xf0, 0x21, 0x0a


	//----- nvinfo : EIATTR_KPARAM_INFO
	.align		4
.L_1979:
        /*0018*/ 	.byte	0x04, 0x17
        /*001a*/ 	.short	(.L_1981 - .L_1980)
.L_1980:
        /*001c*/ 	.word	0x00000000
        /*0020*/ 	.short	0x0000
        /*0022*/ 	.short	0x0000
        /*0024*/ 	.byte	0x00, 0xf0, 0x11, 0x00


	//----- nvinfo : EIATTR_SPARSE_MMA_MASK
	.align		4
.L_1981:
        /*0028*/ 	.byte	0x03, 0x50
        /*002a*/ 	.short	0x0000


	//----- nvinfo : EIATTR_MAXREG_COUNT
	.align		4
        /*002c*/ 	.byte	0x03, 0x1b
        /*002e*/ 	.short	0x0080


	//----- nvinfo : EIATTR_MERCURY_ISA_VERSION
	.align		4
        /*0030*/ 	.byte	0x03, 0x5f
        /*0032*/ 	.short	0x0101


	//----- nvinfo : EIATTR_VRC_CTA_INIT_COUNT
	.align		4
        /*0034*/ 	.byte	0x02, 0x4a
	.zero		1
	.zero		1


	//----- nvinfo : EIATTR_EXIT_INSTR_OFFSETS
	.align		4
        /*0038*/ 	.byte	0x04, 0x1c
        /*003a*/ 	.short	(.L_1983 - .L_1982)


	//   ....[0]....
.L_1982:
        /*003c*/ 	.word	0x00001520


	//   ....[1]....
        /*0040*/ 	.word	0x00001b80


	//   ....[2]....
        /*0044*/ 	.word	0x00007380


	//   ....[3]....
        /*0048*/ 	.word	0x00009070


	//----- nvinfo : EIATTR_MAX_THREADS
	.align		4
.L_1983:
        /*004c*/ 	.byte	0x04, 0x05
        /*004e*/ 	.short	(.L_1985 - .L_1984)
.L_1984:
        /*0050*/ 	.word	0x00000080
        /*0054*/ 	.word	0x00000001
        /*0058*/ 	.word	0x00000001


	//----- nvinfo : EIATTR_CRS_STACK_SIZE
	.align		4
.L_1985:
        /*005c*/ 	.byte	0x04, 0x1e
        /*005e*/ 	.short	(.L_1987 - .L_1986)
.L_1986:
        /*0060*/ 	.word	0x00000000


	//----- nvinfo : EIATTR_CBANK_PARAM_SIZE
	.align		4
.L_1987:
        /*0064*/ 	.byte	0x03, 0x19
        /*0066*/ 	.short	0x0290


	//----- nvinfo : EIATTR_PARAM_CBANK
	.align		4
        /*0068*/ 	.byte	0x04, 0x0a
        /*006a*/ 	.short	(.L_1989 - .L_1988)
	.align		4
.L_1988:
        /*006c*/ 	.word	index@(.nv.constant0._ZN2at6native18elementwise_kernelILi128ELi4EZNS0_22gpu_kernel_impl_nocastINS0_13BinaryFunctorIN3c104HalfES5_S5_ZZZNS0_15binary_internal21div_floor_kernel_cudaERNS_18TensorIteratorBaseEENKUlvE1_clEvENKUlvE1_clEvEUlS5_S5_E_EEEEvS8_RKT_EUliE_EEviT1_)
        /*0070*/ 	.short	0x0380
        /*0072*/ 	.short	0x0290


	//----- nvinfo : EIATTR_SW_WAR
	.align		4
.L_1989:
        /*0074*/ 	.byte	0x04, 0x36
        /*0076*/ 	.short	(.L_1991 - .L_1990)
.L_1990:
        /*0078*/ 	.word	0x00000008
.L_1991:


//--------------------- .nv.info._ZN2at6native27unrolled_elementwise_kernelINS0_13BinaryFunctorIN3c104HalfES4_S4_ZZZNS0_15binary_internal21div_floor_kernel_cudaERNS_18TensorIteratorBaseEENKUlvE1_clEvENKUlvE1_clEvEUlS4_S4_E_EESt5arrayIPcLm3EELi4E23TrivialOffsetCalculatorILi2EjESF_ILi1EjENS0_6memory15LoadWithoutCastENSI_16StoreWithoutCastEEEviT_T0_T2_T3_T4_T5_ --------------------------
	.section	.nv.info._ZN2at6native27unrolled_elementwise_kernelINS0_13BinaryFunctorIN3c104HalfES4_S4_ZZZNS0_15binary_internal21div_floor_kernel_cudaERNS_18TensorIteratorBaseEENKUlvE1_clEvENKUlvE1_clEvEUlS4_S4_E_EESt5arrayIPcLm3EELi4E23TrivialOffsetCalculatorILi2EjESF_ILi1EjENS0_6memory15LoadWithoutCastENSI_16StoreWithoutCastEEEviT_T0_T2_T3_T4_T5_,"",@"SHT_CUDA_INFO"
	.sectionflags	@""
	.align	4


	//----- nvinfo : EIATTR_CUDA_API_VERSION
	.align		4
        /*0000*/ 	.byte	0x04, 0x37
        /*0002*/ 	.short	(.L_1993 - .L_1992)
.L_1992:
        /*0004*/ 	.word	0x00000082


	//----- nvinfo : EIATTR_KPARAM_INFO
	.align		4
.L_1993:
        /*0008*/ 	.byte	0x04, 0x17
        /*000a*/ 	.short	(.L_1995 - .L_1994)
.L_1994:
        /*000c*/ 	.word	0x00000000
        /*0010*/ 	.short	0x0006
        /*0012*/ 	.short	0x0023
        /*0014*/ 	.byte	0x00, 0xf0, 0x05, 0x00


	//----- nvinfo : EIATTR_KPARAM_INFO
	.align		4
.L_1995:
        /*0018*/ 	.byte	0x04, 0x17
        /*001a*/ 	.short	(.L_1997 - .L_1996)
.L_1996:
        /*001c*/ 	.word	0x00000000
        /*0020*/ 	.short	0x0005
        /*0022*/ 	.short	0x0022
        /*0024*/ 	.byte	0x00, 0xf0, 0x05, 0x00


	//----- nvinfo : EIATTR_KPARAM_INFO
	.align		4
.L_1997:
        /*0028*/ 	.byte	0x04, 0x17
        /*002a*/ 	.short	(.L_1999 - .L_1998)
.L_1998:
        /*002c*/ 	.word	0x00000000
        /*0030*/ 	.short	0x0004
        /*0032*/ 	.short	0x0021
        /*0034*/ 	.byte	0x00, 0xf0, 0x05, 0x00


	//----- nvinfo : EIATTR_KPARAM_INFO
	.align		4
.L_1999:
        /*0038*/ 	.byte	0x04, 0x17
        /*003a*/ 	.short	(.L_2001 - .L_2000)
.L_2000:
        /*003c*/ 	.word	0x00000000
        /*0040*/ 	.short	0x0003
        /*0042*/ 	.short	0x0020
        /*0044*/ 	.byte	0x00, 0xf0, 0x05, 0x00


	//----- nvinfo : EIATTR_KPARAM_INFO
	.align		4
.L_2001:
        /*0048*/ 	.byte	0x04, 0x17
        /*004a*/ 	.short	(.L_2003 - .L_2002)
.L_2002:
        /*004c*/ 	.word	0x00000000
        /*0050*/ 	.short	0x0002
        /*0052*/ 	.short	0x0008
        /*0054*/ 	.byte	0x00, 0xf0, 0x61, 0x00


	//----- nvinfo : EIATTR_KPARAM_INFO
	.align		4
.L_2003:
        /*0058*/ 	.byte	0x04, 0x17
        /*005a*/ 	.short	(.L_2005 - .L_2004)
.L_2004:
        /*005c*/ 	.word	0x00000000
        /*0060*/ 	.short	0x0001
        /*0062*/ 	.short	0x0004
        /*0064*/ 	.byte	0x00, 0xf0, 0x05, 0x00


	//----- nvinfo : EIATTR_KPARAM_INFO
	.align		4
.L_2005:
        /*0068*/ 	.byte	0x04, 0x17
        /*006a*/ 	.short	(.L_2007 - .L_2006)
.L_2006:
        /*006c*/ 	.word	0x00000000
        /*0070*/ 	.short	0x0000
        /*0072*/ 	.short	0x0000
        /*0074*/ 	.byte	0x00, 0xf0, 0x11, 0x00


	//----- nvinfo : EIATTR_SPARSE_MMA_MASK
	.align		4
.L_2007:
        /*0078*/ 	.byte	0x03, 0x50
        /*007a*/ 	.short	0x0000


	//----- nvinfo : EIATTR_MAXREG_COUNT
	.align		4
        /*007c*/ 	.byte	0x03, 0x1b
        /*007e*/ 	.short	0x00ff


	//----- nvinfo : EIATTR_MERCURY_ISA_VERSION
	.align		4
        /*0080*/ 	.byte	0x03, 0x5f
        /*0082*/ 	.short	0x0101


	//----- nvinfo : EIATTR_VRC_CTA_INIT_COUNT
	.align		4
        /*0084*/ 	.byte	0x02, 0x4a
	.zero		1
	.zero		1


	//----- nvinfo : EIATTR_EXIT_INSTR_OFFSETS
	.align		4
        /*0088*/ 	.byte	0x04, 0x1c
        /*008a*/ 	.short	(.L_2009 - .L_2008)


	//   ....[0]....
.L_2008:
        /*008c*/ 	.word	0x00001f40


	//   ....[1]....
        /*0090*/ 	.word	0x00001f90


	//----- nvinfo : EIATTR_MAX_THREADS
	.align		4
.L_2009:
        /*0094*/ 	.byte	0x04, 0x05
        /*0096*/ 	.short	(.L_2011 - .L_2010)
.L_2010:
        /*0098*/ 	.word	0x00000080
        /*009c*/ 	.word	0x00000001
        /*00a0*/ 	.word	0x00000001


	//----- nvinfo : EIATTR_CRS_STACK_SIZE
	.align		4
.L_2011:
        /*00a4*/ 	.byte	0x04, 0x1e
        /*00a6*/ 	.short	(.L_2013 - .L_2012)
.L_2012:
        /*00a8*/ 	.word	0x00000000


	//----- nvinfo : EIATTR_CBANK_PARAM_SIZE
	.align		4
.L_2013:
        /*00ac*/ 	.byte	0x03, 0x19
        /*00ae*/ 	.short	0x0024


	//----- nvinfo : EIATTR_PARAM_CBANK
	.align		4
        /*00b0*/ 	.byte	0x04, 0x0a
        /*00b2*/ 	.short	(.L_2015 - .L_2014)
	.align		4
.L_2014:
        /*00b4*/ 	.word	index@(.nv.constant0._ZN2at6native27unrolled_elementwise_kernelINS0_13BinaryFunctorIN3c104HalfES4_S4_ZZZNS0_15binary_internal21div_floor_kernel_cudaERNS_18TensorIteratorBaseEENKUlvE1_clEvENKUlvE1_clEvEUlS4_S4_E_EESt5arrayIPcLm3EELi4E23TrivialOffsetCalculatorILi2EjESF_ILi1EjENS0_6memory15LoadWithoutCastENSI_16StoreWithoutCastEEEviT_T0_T2_T3_T4_T5_)
        /*00b8*/ 	.short	0x0380
        /*00ba*/ 	.short	0x0024


	//----- nvinfo : EIATTR_SW_WAR
	.align		4
.L_2015:
        /*00bc*/ 	.byte	0x04, 0x36
        /*00be*/ 	.short	(.L_2017 - .L_2016)
.L_2016:
        /*00c0*/ 	.word	0x00000008
.L_2017:


//--------------------- .nv.info._ZN2at6native29vectorized_elementwise_kernelILi2ENS0_13BinaryFunctorIN3c104HalfES4_S4_ZZZNS0_15binary_internal21div_floor_kernel_cudaERNS_18TensorIteratorBaseEENKUlvE1_clEvENKUlvE1_clEvEUlS4_S4_E_EESt5arrayIPcLm3EEEEviT0_T1_ --------------------------
	.section	.nv.info._ZN2at6native29vectorized_elementwise_kernelILi2ENS0_13BinaryFunctorIN3c104HalfES4_S4_ZZZNS0_15binary_internal21div_floor_kernel_cudaERNS_18TensorIteratorBaseEENKUlvE1_clEvENKUlvE1_clEvEUlS4_S4_E_EESt5arrayIPcLm3EEEEviT0_T1_,"",@"SHT_CUDA_INFO"
	.sectionflags	@""
	.align	4


	//----- nvinfo : EIATTR_CUDA_API_VERSION
	.align		4
        /*0000*/ 	.byte	0x04, 0x37
        /*0002*/ 	.short	(.L_2019 - .L_2018)
.L_2018:
        /*0004*/ 	.word	0x00000082


	//----- nvinfo : EIATTR_KPARAM_INFO
	.align		4
.L_2019:
        /*0008*/ 	.byte	0x04, 0x17
        /*000a*/ 	.short	(.L_2021 - .L_2020)
.L_2020:
        /*000c*/ 	.word	0x00000000
        /*0010*/ 	.short	0x0002
        /*0012*/ 	.short	0x0008
        /*0014*/ 	.byte	0x00, 0xf0, 0x61, 0x00


	//----- nvinfo : EIATTR_KPARAM_INFO
	.align		4
.L_2021:
        /*0018*/ 	.byte	0x04, 0x17
        /*001a*/ 	.short	(.L_2023 - .L_2022)
.L_2022:
        /*001c*/ 	.word	0x00000000
        /*0020*/ 	.short	0x0001
        /*0022*/ 	.short	0x0004
        /*0024*/ 	.byte	0x00, 0xf0, 0x05, 0x00


	//----- nvinfo : EIATTR_KPARAM_INFO
	.align		4
.L_2023:
        /*0028*/ 	.byte	0x04, 0x17
        /*002a*/ 	.short	(.L_2025 - .L_2024)
.L_2024:
        /*002c*/ 	.word	0x00000000
        /*0030*/ 	.short	0x0000
        /*0032*/ 	.short	0x0000
        /*0034*/ 	.byte	0x00, 0xf0, 0x11, 0x00


	//----- nvinfo : EIATTR_SPARSE_MMA_MASK
	.align		4
.L_2025:
        /*0038*/ 	.byte	0x03, 0x50
        /*003a*/ 	.short	0x0000


	//----- nvinfo : EIATTR_MAXREG_COUNT
	.align		4
        /*003c*/ 	.byte	0x03, 0x1b
        /*003e*/ 	.short	0x00ff


	//----- nvinfo : EIATTR_MERCURY_ISA_VERSION
	.align		4
        /*0040*/ 	.byte	0x03, 0x5f
        /*0042*/ 	.short	0x0101


	//----- nvinfo : EIATTR_VRC_CTA_INIT_COUNT
	.align		4
        /*0044*/ 	.byte	0x02, 0x4a
	.zero		1
	.zero		1


	//----- nvinfo : EIATTR_EXIT_INSTR_OFFSETS
	.align		4
        /*0048*/ 	.byte	0x04, 0x1c
        /*004a*/ 	.short	(.L_2027 - .L_2026)


	//   ....[0]....
.L_2026:
        /*004c*/ 	.word	0x00003ee0


	//   ....[1]....
        /*0050*/ 	.word	0x00003f30


	//   ....[2]....
        /*0054*/ 	.word	0x00007460


	//----- nvinfo : EIATTR_MAX_THREADS
	.align		4
.L_2027:
        /*0058*/ 	.byte	0x04, 0x05
        /*005a*/ 	.short	(.L_2029 - .L_2028)
.L_2028:
        /*005c*/ 	.word	0x00000080
        /*0060*/ 	.word	0x00000001
        /*0064*/ 	.word	0x00000001


	//----- nvinfo : EIATTR_CRS_STACK_SIZE
	.align		4
.L_2029:
        /*0068*/ 	.byte	0x04, 0x1e
        /*006a*/ 	.short	(.L_2031 - .L_2030)
.L_2030:
        /*006c*/ 	.word	0x00000000


	//----- nvinfo : EIATTR_CBANK_PARAM_SIZE
	.align		4
.L_2031:
        /*0070*/ 	.byte	0x03, 0x19
        /*0072*/ 	.short	0x0020


	//----- nvinfo : EIATTR_PARAM_CBANK
	.align		4
        /*0074*/ 	.byte	0x04, 0x0a
        /*0076*/ 	.short	(.L_2033 - .L_2032)
	.align		4
.L_2032:
        /*0078*/ 	.word	index@(.nv.constant0._ZN2at6native29vectorized_elementwise_kernelILi2ENS0_13BinaryFunctorIN3c104HalfES4_S4_ZZZNS0_15binary_internal21div_floor_kernel_cudaERNS_18TensorIteratorBaseEENKUlvE1_clEvENKUlvE1_clEvEUlS4_S4_E_EESt5arrayIPcLm3EEEEviT0_T1_)
        /*007c*/ 	.short	0x0380
        /*007e*/ 	.short	0x0020


	//----- nvinfo : EIATTR_SW_WAR
	.align		4
.L_2033:
        /*0080*/ 	.byte	0x04, 0x36
        /*0082*/ 	.short	(.L_2035 - .L_2034)
.L_2034:
        /*0084*/ 	.word	0x00000008
.L_2035:


//--------------------- .nv.info._ZN2at6native29vectorized_elementwise_kernelILi4ENS0_13BinaryFunctorIN3c104HalfES4_S4_ZZZNS0_15binary_internal21div_floor_kernel_cudaERNS_18TensorIteratorBaseEENKUlvE1_clEvENKUlvE1_clEvEUlS4_S4_E_EESt5arrayIPcLm3EEEEviT0_T1_ --------------------------
	.section	.nv.info._ZN2at6native29vectorized_elementwise_kernelILi4ENS0_13BinaryFunctorIN3c104HalfES4_S4_ZZZNS0_15binary_internal21div_floor_kernel_cudaERNS_18TensorIteratorBaseEENKUlvE1_clEvENKUlvE1_clEvEUlS4_S4_E_EESt5arrayIPcLm3EEEEviT0_T1_,"",@"SHT_CUDA_INFO"
	.sectionflags	@""
	.align	4


	//----- nvinfo : EIATTR_CUDA_API_VERSION
	.align		4
        /*0000*/ 	.byte	0x04, 0x37
        /*0002*/ 	.short	(.L_2037 - .L_2036)
.L_2036:
        /*0004*/ 	.word	0x00000082


	//----- nvinfo : EIATTR_KPARAM_INFO
	.align		4
.L_2037:
        /*0008*/ 	.byte	0x04, 0x17
        /*000a*/ 	.short	(.L_2039 - .L_2038)
.L_2038:
        /*000c*/ 	.word	0x00000000
        /*0010*/ 	.short	0x0002
        /*0012*/ 	.short	0x0008
        /*0014*/ 	.byte	0x00, 0xf0, 0x61, 0x00


	//----- nvinfo : EIATTR_KPARAM_INFO
	.align		4
.L_2039:
        /*0018*/ 	.byte	0x04, 0x17
        /*001a*/ 	.short	(.L_2041 - .L_2040)
.L_2040:
        /*001c*/ 	.word	0x00000000
        /*0020*/ 	.short	0x0001
        /*0022*/ 	.short	0x0004
        /*0024*/ 	.byte	0x00, 0xf0, 0x05, 0x00


	//----- nvinfo : EIATTR_KPARAM_INFO
	.align		4
.L_2041:
        /*0028*/ 	.byte	0x04, 0x17
        /*002a*/ 	.short	(.L_2043 - .L_2042)
.L_2042:
        /*002c*/ 	.word	0x00000000
        /*0030*/ 	.short	0x0000
        /*0032*/ 	.short	0x0000
        /*0034*/ 	.byte	0x00, 0xf0, 0x11, 0x00


	//----- nvinfo : EIATTR_SPARSE_MMA_MASK
	.align		4
.L_2043:
        /*0038*/ 	.byte	0x03, 0x50
        /*003a*/ 	.short	0x0000


	//----- nvinfo : EIATTR_MAXREG_COUNT
	.align		4
        /*003c*/ 	.byte	0x03, 0x1b
        /*003e*/ 	.short	0x00ff


	//----- nvinfo : EIATTR_MERCURY_ISA_VERSION
	.align		4
        /*0040*/ 	.byte	0x03, 0x5f
        /*0042*/ 	.short	0x0101


	//----- nvinfo : EIATTR_VRC_CTA_INIT_COUNT
	.align		4
        /*0044*/ 	.byte	0x02, 0x4a
	.zero		1
	.zero		1


	//----- nvinfo : EIATTR_EXIT_INSTR_OFFSETS
	.align		4
        /*0048*/ 	.byte	0x04, 0x1c
        /*004a*/ 	.short	(.L_2045 - .L_2044)


	//   ....[0]....
.L_2044:
        /*004c*/ 	.word	0x00003ee0


	//   ....[1]....
        /*0050*/ 	.word	0x00003f30


	//   ....[2]....
        /*0054*/ 	.word	0x00007400


	//----- nvinfo : EIATTR_MAX_THREADS
	.align		4
.L_2045:
        /*0058*/ 	.byte	0x04, 0x05
        /*005a*/ 	.short	(.L_2047 - .L_2046)
.L_2046:
        /*005c*/ 	.word	0x00000080
        /*0060*/ 	.word	0x00000001
        /*0064*/ 	.word	0x00000001


	//----- nvinfo : EIATTR_CRS_STACK_SIZE
	.align		4
.L_2047:
        /*0068*/ 	.byte	0x04, 0x1e
        /*006a*/ 	.short	(.L_2049 - .L_2048)
.L_2048:
        /*006c*/ 	.word	0x00000000


	//----- nvinfo : EIATTR_CBANK_PARAM_SIZE
	.align		4
.L_2049:
        /*0070*/ 	.byte	0x03, 0x19
        /*0072*/ 	.short	0x0020


	//----- nvinfo : EIATTR_PARAM_CBANK
	.align		4
        /*0074*/ 	.byte	0x04, 0x0a
        /*0076*/ 	.short	(.L_2051 - .L_2050)
	.align		4
.L_2050:
        /*0078*/ 	.word	index@(.nv.constant0._ZN2at6native29vectorized_elementwise_kernelILi4ENS0_13BinaryFunctorIN3c104HalfES4_S4_ZZZNS0_15binary_internal21div_floor_kernel_cudaERNS_18TensorIteratorBaseEENKUlvE1_clEvENKUlvE1_clEvEUlS4_S4_E_EESt5arrayIPcLm3EEEEviT0_T1_)
        /*007c*/ 	.short	0x0380
        /*007e*/ 	.short	0x0020


	//----- nvinfo : EIATTR_SW_WAR
	.align		4
.L_2051:
        /*0080*/ 	.byte	0x04, 0x36
        /*0082*/ 	.short	(.L_2053 - .L_2052)
.L_2052:
        /*0084*/ 	.word	0x00000008
.L_2053:


//--------------------- .nv.info._ZN2at6native29vectorized_elementwise_kernelILi8ENS0_13BinaryFunctorIN3c104HalfES4_S4_ZZZNS0_15binary_internal21div_floor_kernel_cudaERNS_18TensorIteratorBaseEENKUlvE1_clEvENKUlvE1_clEvEUlS4_S4_E_EESt5arrayIPcLm3EEEEviT0_T1_ --------------------------
	.section	.nv.info._ZN2at6native29vectorized_elementwise_kernelILi8ENS0_13BinaryFunctorIN3c104HalfES4_S4_ZZZNS0_15binary_internal21div_floor_kernel_cudaERNS_18TensorIteratorBaseEENKUlvE1_clEvENKUlvE1_clEvEUlS4_S4_E_EESt5arrayIPcLm3EEEEviT0_T1_,"",@"SHT_CUDA_INFO"
	.sectionflags	@""
	.align	4


	//----- nvinfo : EIATTR_CUDA_API_VERSION
	.align		4
        /*0000*/ 	.byte	0x04, 0x37
        /*0002*/ 	.short	(.L_2055 - .L_2054)
.L_2054:
        /*0004*/ 	.word	0x00000082


	//----- nvinfo : EIATTR_KPARAM_INFO
	.align		4
.L_2055:
        /*0008*/ 	.byte	0x04, 0x17
        /*000a*/ 	.short	(.L_2057 - .L_2056)
.L_2056:
        /*000c*/ 	.word	0x00000000
        /*0010*/ 	.short	0x0002
        /*0012*/ 	.short	0x0008
        /*0014*/ 	.byte	0x00, 0xf0, 0x61, 0x00


	//----- nvinfo : EIATTR_KPARAM_INFO
	.align		4
.L_2057:
        /*0018*/ 	.byte	0x04, 0x17
        /*001a*/ 	.short	(.L_2059 - .L_2058)
.L_2058:
        /*001c*/ 	.word	0x00000000
        /*0020*/ 	.short	0x0001
        /*0022*/ 	.short	0x0004
        /*0024*/ 	.byte	0x00, 0xf0, 0x05, 0x00


	//----- nvinfo : EIATTR_KPARAM_INFO
	.align		4
.L_2059:
        /*0028*/ 	.byte	0x04, 0x17
        /*002a*/ 	.short	(.L_2061 - .L_2060)
.L_2060:
        /*002c*/ 	.word	0x00000000
        /*0030*/ 	.short	0x0000
        /*0032*/ 	.short	0x0000
        /*0034*/ 	.byte	0x00, 0xf0, 0x11, 0x00


	//----- nvinfo : EIATTR_SPARSE_MMA_MASK
	.align		4
.L_2061:
        /*0038*/ 	.byte	0x03, 0x50
        /*003a*/ 	.short	0x0000


	//----- nvinfo : EIATTR_MAXREG_COUNT
	.align		4
        /*003c*/ 	.byte	0x03, 0x1b
        /*003e*/ 	.short	0x00ff


	//----- nvinfo : EIATTR_MERCURY_ISA_VERSION
	.align		4
        /*0040*/ 	.byte	0x03, 0x5f
        /*0042*/ 	.short	0x0101


	//----- nvinfo : EIATTR_VRC_CTA_INIT_COUNT
	.align		4
        /*0044*/ 	.byte	0x02, 0x4a
	.zero		1
	.zero		1


	//----- nvinfo : EIATTR_EXIT_INSTR_OFFSETS
	.align		4
        /*0048*/ 	.byte	0x04, 0x1c
        /*004a*/ 	.short	(.L_2063 - .L_2062)


	//   ....[0]....
.L_2062:
        /*004c*/ 	.word	0x00000010


	//----- nvinfo : EIATTR_MAX_THREADS
	.align		4
.L_2063:
        /*0050*/ 	.byte	0x04, 0x05
        /*0052*/ 	.short	(.L_2065 - .L_2064)
.L_2064:
        /*0054*/ 	.word	0x00000080
        /*0058*/ 	.word	0x00000001
        /*005c*/ 	.word	0x00000001


	//----- nvinfo : EIATTR_CBANK_PARAM_SIZE
	.align		4
.L_2065:
        /*0060*/ 	.byte	0x03, 0x19
        /*0062*/ 	.short	0x0020


	//----- nvinfo : EIATTR_PARAM_CBANK
	.align		4
        /*0064*/ 	.byte	0x04, 0x0a
        /*0066*/ 	.short	(.L_2067 - .L_2066)
	.align		4
.L_2066:
        /*0068*/ 	.word	index@(.nv.constant0._ZN2at6native29vectorized_elementwise_kernelILi8ENS0_13BinaryFunctorIN3c104HalfES4_S4_ZZZNS0_15binary_internal21div_floor_kernel_cudaERNS_18TensorIteratorBaseEENKUlvE1_clEvENKUlvE1_clEvEUlS4_S4_E_EESt5arrayIPcLm3EEEEviT0_T1_)
        /*006c*/ 	.short	0x0380
        /*006e*/ 	.short	0x0020


	//----- nvinfo : EIATTR_SW_WAR
	.align		4
.L_2067:
        /*0070*/ 	.byte	0x04, 0x36
        /*0072*/ 	.short	(.L_2069 - .L_2068)
.L_2068:
        /*0074*/ 	.word	0x00000008
.L_2069:


//--------------------- .nv.info._ZN2at6native18elementwise_kernelILi128ELi4EZNS0_15gpu_kernel_implINS0_13BUnaryFunctorIN3c104HalfES5_S5_ZZZNS0_15binary_internal21div_floor_kernel_cudaERNS_18TensorIteratorBaseEENKUlvE1_clEvENKUlvE1_clEvEUlS5_S5_E_EEEEvS8_RKT_EUliE_EEviT1_ --------------------------
	.section	.nv.info._ZN2at6native18elementwise_kernelILi128ELi4EZNS0_15gpu_kernel_implINS0_13BUnaryFunctorIN3c104HalfES5_S5_ZZZNS0_15binary_internal21div_floor_kernel_cudaERNS_18TensorIteratorBaseEENKUlvE1_clEvENKUlvE1_clEvEUlS5_S5_E_EEEEvS8_RKT_EUliE_EEviT1_,"",@"SHT_CUDA_INFO"
	.sectionflags	@""
	.align	4


	//----- nvinfo : EIATTR_CUDA_API_VERSION
	.align		4
        /*0000*/ 	.byte	0x04, 0x37
        /*0002*/ 	.short	(.L_2071 - .L_2070)
.L_2070:
        /*0004*/ 	.word	0x00000082


	//----- nvinfo : EIATTR_KPARAM_INFO
	.align		4
.L_2071:
        /*0008*/ 	.byte	0x04, 0x17
        /*000a*/ 	.short	(.L_2073 - .L_2072)
.L_2072:
        /*000c*/ 	.word	0x00000000
        /*0010*/ 	.short	0x0001
        /*0012*/ 	.short	0x0008
        /*0014*/ 	.byte	0x00, 0xf0, 0x61, 0x08


	//----- nvinfo : EIATTR_KPARAM_INFO
	.align		4
.L_2073:
        /*0018*/ 	.byte	0x04, 0x17
        /*001a*/ 	.short	(.L_2075 - .L_2074)
.L_2074:
        /*001c*/ 	.word	0x00000000
        /*0020*/ 	.short	0x0000
        /*0022*/ 	.short	0x0000
        /*0024*/ 	.byte	0x00, 0xf0, 0x11, 0x00


	//----- nvinfo : EIATTR_SPARSE_MMA_MASK
	.align		4
.L_2075:
        /*0028*/ 	.byte	0x03, 0x50
        /*002a*/ 	.short	0x0000


	//----- nvinfo : EIATTR_MAXREG_COUNT
	.align		4
        /*002c*/ 	.byte	0x03, 0x1b
        /*002e*/ 	.short	0x0080


	//----- nvinfo : EIATTR_EXTERNS
	.align		4
        /*0030*/ 	.byte	0x04, 0x0f
        /*0032*/ 	.short	(.L_2077 - .L_2076)


	//   ....[0]....
	.align		4
.L_2076:
        /*0034*/ 	.word	index@(__assertfail)


	//----- nvinfo : EIATTR_MERCURY_ISA_VERSION
	.align		4
.L_2077:
        /*0038*/ 	.byte	0x03, 0x5f
        /*003a*/ 	.short	0x0101


	//----- nvinfo : EIATTR_VRC_CTA_INIT_COUNT
	.align		4
        /*003c*/ 	.byte	0x02, 0x4a
	.zero		1
	.zero		1


	//----- nvinfo : EIATTR_SYSCALL_OFFSETS
	.align		4
        /*0040*/ 	.byte	0x04, 0x46
        /*0042*/ 	.short	(.L_2079 - .L_2078)


	//   ....[0]....
.L_2078:
        /*0044*/ 	.word	0x00002340


	//   ....[1]....
        /*0048*/ 	.word	0x000038d0


	//   ....[2]....
        /*004c*/ 	.word	0x00005dc0


	//   ....[3]....
        /*0050*/ 	.word	0x00007170


	//   ....[4]....
        /*0054*/ 	.word	0x00009770


	//   ....[5]....
        /*0058*/ 	.word	0x0000ab20


	//   ....[6]....
        /*005c*/ 	.word	0x0000d130


	//   ....[7]....
        /*0060*/ 	.word	0x0000e4b0


	//----- nvinfo : EIATTR_EXIT_INSTR_OFFSETS
	.align		4
.L_2079:
        /*0064*/ 	.byte	0x04, 0x1c
        /*0066*/ 	.short	(.L_2081 - .L_2080)


	//   ....[0]....
.L_2080:
        /*0068*/ 	.word	0x0000ae00


	//   ....[1]....
        /*006c*/ 	.word	0x0000d950


	//   ....[2]....
        /*0070*/ 	.word	0x0000d990


	//   ....[3]....
        /*0074*/ 	.word	0x0000da30


	//   ....[4]....
        /*0078*/ 	.word	0x0000da70


	//   ....[5]....
        /*007c*/ 	.word	0x0000dab0


	//   ....[6]....
        /*0080*/ 	.word	0x0000db40


	//   ....[7]....
        /*0084*/ 	.word	0x0000db60


	//   ....[8]....
        /*0088*/ 	.word	0x0000dc00


	//   ....[9]....
        /*008c*/ 	.word	0x0000dc50


	//   ....[10]....
        /*0090*/ 	.word	0x0000dca0


	//   ....[11]....
        /*0094*/ 	.word	0x0000dd80


	//   ....[12]....
        /*0098*/ 	.word	0x0000def0


	//   ....[13]....
        /*009c*/ 	.word	0x0000e060


	//   ....[14]....
        /*00a0*/ 	.word	0x0000e1c0


	//   ....[15]....
        /*00a4*/ 	.word	0x0000e200


	//   ....[16]....
        /*00a8*/ 	.word	0x0000e240


	//   ....[17]....
        /*00ac*/ 	.word	0x0000e2f0


	//   ....[18]....
        /*00b0*/ 	.word	0x0000e350


	//   ....[19]....
        /*00b4*/ 	.word	0x0000e4c0


	//   ....[20]....
        /*00b8*/ 	.word	0x0000e5d0


	//   ....[21]....
        /*00bc*/ 	.word	0x0000e710


	//   ....[22]....
        /*00c0*/ 	.word	0x0000e750


	//----- nvinfo : EIATTR_MAX_THREADS
	.align		4
.L_2081:
        /*00c4*/ 	.byte	0x04, 0x05
        /*00c6*/ 	.short	(.L_2083 - .L_2082)
.L_2082:
        /*00c8*/ 	.word	0x00000080
        /*00cc*/ 	.word	0x00000001
        /*00d0*/ 	.word	0x00000001


	//----- nvinfo : EIATTR_CRS_STACK_SIZE
	.align		4
.L_2083:
        /*00d4*/ 	.byte	0x04, 0x1e
        /*00d6*/ 	.short	(.L_2085 - .L_2084)
.L_2084:
        /*00d8*/ 	.word	0x00000000


	//----- nvinfo : EIATTR_CBANK_PARAM_SIZE
	.align		4
.L_2085:
        /*00dc*/ 	.byte	0x03, 0x19
        /*00de*/ 	.short	0x0220


	//----- nvinfo : EIATTR_PARAM_CBANK
	.align		4
        /*00e0*/ 	.byte	0x04, 0x0a
        /*00e2*/ 	.short	(.L_2087 - .L_2086)
	.align		4
.L_2086:
        /*00e4*/ 	.word	index@(.nv.constant0._ZN2at6native18elementwise_kernelILi128ELi4EZNS0_15gpu_kernel_implINS0_13BUnaryFunctorIN3c104HalfES5_S5_ZZZNS0_15binary_internal21div_floor_kernel_cudaERNS_18TensorIteratorBaseEENKUlvE1_clEvENKUlvE1_clEvEUlS5_S5_E_EEEEvS8_RKT_EUliE_EEviT1_)
        /*00e8*/ 	.short	0x0380
        /*00ea*/ 	.short	0x0220


	//----- nvinfo : EIATTR_SW_WAR
	.align		4
.L_2087:
        /*00ec*/ 	.byte	0x04, 0x36
        /*00ee*/ 	.short	(.L_2089 - .L_2088)
.L_2088:
        /*00f0*/ 	.word	0x00000008
.L_2089:


//--------------------- .nv.info._ZN2at6native27unrolled_elementwise_kernelINS0_13BUnaryFunctorIN3c104HalfES4_S4_ZZZNS0_15binary_internal21div_floor_kernel_cudaERNS_18TensorIteratorBaseEENKUlvE1_clEvENKUlvE1_clEvEUlS4_S4_E_EESt5arrayIPcLm2EELi4E23TrivialOffsetCalculatorILi1EjESG_NS0_6memory12LoadWithCastILi1EEENSH_13StoreWithCastILi1EEEEEviT_T0_T2_T3_T4_T5_ --------------------------
	.section	.nv.info._ZN2at6native27unrolled_elementwise_kernelINS0_13BUnaryFunctorIN3c104HalfES4_S4_ZZZNS0_15binary_internal21div_floor_kernel_cudaERNS_18TensorIteratorBaseEENKUlvE1_clEvENKUlvE1_clEvEUlS4_S4_E_EESt5arrayIPcLm2EELi4E23TrivialOffsetCalculatorILi1EjESG_NS0_6memory12LoadWithCastILi1EEENSH_13StoreWithCastILi1EEEEEviT_T0_T2_T3_T4_T5_,"",@"SHT_CUDA_INFO"
	.sectionflags	@""
	.align	4


	//----- nvinfo : EIATTR_CUDA_API_VERSION
	.align		4
        /*0000*/ 	.byte	0x04, 0x37
        /*0002*/ 	.short	(.L_2091 - .L_2090)
.L_2090:
        /*0004*/ 	.word	0x00000082


	//----- nvinfo : EIATTR_KPARAM_INFO
	.align		4
.L_2091:
        /*0008*/ 	.byte	0x04, 0x17
        /*000a*/ 	.short	(.L_2093 - .L_2092)
.L_2092:
        /*000c*/ 	.word	0x00000000
        /*0010*/ 	.short	0x0006
        /*0012*/ 	.short	0x0024
        /*0014*/ 	.byte	0x00, 0xf0, 0x21, 0x00


	//----- nvinfo : EIATTR_KPARAM_INFO
	.align		4
.L_2093:
        /*0018*/ 	.byte	0x04, 0x17
        /*001a*/ 	.short	(.L_2095 - .L_2094)
.L_2094:
        /*001c*/ 	.word	0x00000000
        /*0020*/ 	.short	0x0005
        /*0022*/ 	.short	0x001c
        /*0024*/ 	.byte	0x00, 0xf0, 0x21, 0x00


	//----- nvinfo : EIATTR_KPARAM_INFO
	.align		4
.L_2095:
        /*0028*/ 	.byte	0x04, 0x17
        /*002a*/ 	.short	(.L_2097 - .L_2096)
.L_2096:
        /*002c*/ 	.word	0x00000000
        /*0030*/ 	.short	0x0004
        /*0032*/ 	.short	0x0019
        /*0034*/ 	.byte	0x00, 0xf0, 0x05, 0x00


	//----- nvinfo : EIATTR_KPARAM_INFO
	.align		4
.L_2097:
        /*0038*/ 	.byte	0x04, 0x17
        /*003a*/ 	.short	(.L_2099 - .L_2098)
.L_2098:
        /*003c*/ 	.word	0x00000000
        /*0040*/ 	.short	0x0003
        /*0042*/ 	.short	0x0018
        /*0044*/ 	.byte	0x00, 0xf0, 0x05, 0x00


	//----- nvinfo : EIATTR_KPARAM_INFO
	.align		4
.L_2099:
        /*0048*/ 	.byte	0x04, 0x17
        /*004a*/ 	.short	(.L_2101 - .L_2100)
.L_2100:
        /*004c*/ 	.word	0x00000000
        /*0050*/ 	.short	0x0002
        /*0052*/ 	.short	0x0008
        /*0054*/ 	.byte	0x00, 0xf0, 0x41, 0x00


	//----- nvinfo : EIATTR_KPARAM_INFO
	.align		4
.L_2101:
        /*0058*/ 	.byte	0x04, 0x17
        /*005a*/ 	.short	(.L_2103 - .L_2102)
.L_2102:
        /*005c*/ 	.word	0x00000000
        /*0060*/ 	.short	0x0001
        /*0062*/ 	.short	0x0004
        /*0064*/ 	.byte	0x00, 0xf0, 0x11, 0x00


	//----- nvinfo : EIATTR_KPARAM_INFO
	.align		4
.L_2103:
        /*0068*/ 	.byte	0x04, 0x17
        /*006a*/ 	.short	(.L_2105 - .L_2104)
.L_2104:
        /*006c*/ 	.word	0x00000000
        /*0070*/ 	.short	0x0000
        /*0072*/ 	.short	0x0000
        /*0074*/ 	.byte	0x00, 0xf0, 0x11, 0x00


	//----- nvinfo : EIATTR_SPARSE_MMA_MASK
	.align		4
.L_2105:
        /*0078*/ 	.byte	0x03, 0x50
        /*007a*/ 	.short	0x0000


	//----- nvinfo : EIATTR_MAXREG_COUNT
	.align		4
        /*007c*/ 	.byte	0x03, 0x1b
        /*007e*/ 	.short	0x00ff


	//----- nvinfo : EIATTR_EXTERNS
	.align		4
        /*0080*/ 	.byte	0x04, 0x0f
        /*0082*/ 	.short	(.L_2107 - .L_2106)


	//   ....[0]....
	.align		4
.L_2106:
        /*0084*/ 	.word	index@(__assertfail)


	//----- nvinfo : EIATTR_MERCURY_ISA_VERSION
	.align		4
.L_2107:
        /*0088*/ 	.byte	0x03, 0x5f
        /*008a*/ 	.short	0x0101


	//----- nvinfo : EIATTR_VRC_CTA_INIT_COUNT
	.align		4
        /*008c*/ 	.byte	0x02, 0x4a
	.zero		1
	.zero		1


	//----- nvinfo : EIATTR_SYSCALL_OFFSETS
	.align		4
        /*0090*/ 	.byte	0x04, 0x46
        /*0092*/ 	.short	(.L_2109 - .L_2108)


	//   ....[0]....
.L_2108:
        /*0094*/ 	.word	0x00001040


	//   ....[1]....
        /*0098*/ 	.word	0x00002260


	//   ....[2]....
        /*009c*/ 	.word	0x000033c0


	//   ....[3]....
        /*00a0*/ 	.word	0x00004440


	//   ....[4]....
        /*00a4*/ 	.word	0x00006ee0


	//   ....[5]....
        /*00a8*/ 	.word	0x00007d90


	//   ....[6]....
        /*00ac*/ 	.word	0x00008d30


	//   ....[7]....
        /*00b0*/ 	.word	0x00009cb0


	//----- nvinfo : EIATTR_EXIT_INSTR_OFFSETS
	.align		4
.L_2109:
        /*00b4*/ 	.byte	0x04, 0x1c
        /*00b6*/ 	.short	(.L_2111 - .L_2110)


	//   ....[0]....
.L_2110:
        /*00b8*/ 	.word	0x00009000


	//   ....[1]....
        /*00bc*/ 	.word	0x00009150


	//   ....[2]....
        /*00c0*/ 	.word	0x00009190


	//   ....[3]....
        /*00c4*/ 	.word	0x00009230


	//   ....[4]....
        /*00c8*/ 	.word	0x00009270


	//   ....[5]....
        /*00cc*/ 	.word	0x000092b0


	//   ....[6]....
        /*00d0*/ 	.word	0x00009340


	//   ....[7]....
        /*00d4*/ 	.word	0x00009360


	//   ....[8]....
        /*00d8*/ 	.word	0x00009400


	//   ....[9]....
        /*00dc*/ 	.word	0x00009450


	//   ....[10]....
        /*00e0*/ 	.word	0x000094a0


	//   ....[11]....
        /*00e4*/ 	.word	0x00009580


	//   ....[12]....
        /*00e8*/ 	.word	0x000096f0


	//   ....[13]....
        /*00ec*/ 	.word	0x00009860


	//   ....[14]....
        /*00f0*/ 	.word	0x000099c0


	//   ....[15]....
        /*00f4*/ 	.word	0x00009a00


	//   ....[16]....
        /*00f8*/ 	.word	0x00009a40


	//   ....[17]....
        /*00fc*/ 	.word	0x00009af0


	//   ....[18]....
        /*0100*/ 	.word	0x00009b50


	//   ....[19]....
        /*0104*/ 	.word	0x00009cc0


	//   ....[20]....
        /*0108*/ 	.word	0x00009dd0


	//   ....[21]....
        /*010c*/ 	.word	0x00009f10


	//   ....[22]....
        /*0110*/ 	.word	0x00009f50


	//----- nvinfo : EIATTR_MAX_THREADS
	.align		4
.L_2111:
        /*0114*/ 	.byte	0x04, 0x05
        /*0116*/ 	.short	(.L_2113 - .L_2112)
.L_2112:
        /*0118*/ 	.word	0x00000080
        /*011c*/ 	.word	0x00000001
        /*0120*/ 	.word	0x00000001


	//----- nvinfo : EIATTR_CRS_STACK_SIZE
	.align		4
.L_2113:
        /*0124*/ 	.byte	0x04, 0x1e
        /*0126*/ 	.short	(.L_2115 - .L_2114)
.L_2114:
        /*0128*/ 	.word	0x00000000


	//----- nvinfo : EIATTR_CBANK_PARAM_SIZE
	.align		4
.L_2115:
        /*012c*/ 	.byte	0x03, 0x19
        /*012e*/ 	.short	0x002c


	//----- nvinfo : EIATTR_PARAM_CBANK
	.align		4
        /*0130*/ 	.byte	0x04, 0x0a
        /*0132*/ 	.short	(.L_2117 - .L_2116)
	.align		4
.L_2116:
        /*0134*/ 	.word	index@(.nv.constant0._ZN2at6native27unrolled_elementwise_kernelINS0_13BUnaryFunctorIN3c104HalfES4_S4_ZZZNS0_15binary_internal21div_floor_kernel_cudaERNS_18TensorIteratorBaseEENKUlvE1_clEvENKUlvE1_clEvEUlS4_S4_E_EESt5arrayIPcLm2EELi4E23TrivialOffsetCalculatorILi1EjESG_NS0_6memory12LoadWithCastILi1EEENSH_13StoreWithCastILi1EEEEEviT_T0_T2_T3_T4_T5_)
        /*0138*/ 	.short	0x0380
        /*013a*/ 	.short	0x002c


	//----- nvinfo : EIATTR_SW_WAR
	.align		4
.L_2117:
        /*013c*/ 	.byte	0x04, 0x36
        /*013e*/ 	.short	(.L_2119 - .L_2118)
.L_2118:
        /*0140*/ 	.word	0x00000008
.L_2119:


//--------------------- .nv.info._ZN2at6native18elementwise_kernelILi128ELi4EZNS0_22gpu_kernel_impl_nocastINS0_13BUnaryFunctorIN3c104HalfES5_S5_ZZZNS0_15binary_internal21div_floor_kernel_cudaERNS_18TensorIteratorBaseEENKUlvE1_clEvENKUlvE1_clEvEUlS5_S5_E_EEEEvS8_RKT_EUliE_EEviT1_ --------------------------
	.section	.nv.info._ZN2at6native18elementwise_kernelILi128ELi4EZNS0_22gpu_kernel_impl_nocastINS0_13BUnaryFunctorIN3c104HalfES5_S5_ZZZNS0_15binary_internal21div_floor_kernel_cudaERNS_18TensorIteratorBaseEENKUlvE1_clEvENKUlvE1_clEvEUlS5_S5_E_EEEEvS8_RKT_EUliE_EEviT1_,"",@"SHT_CUDA_INFO"
	.sectionflags	@""
	.align	4


	//----- nvinfo : EIATTR_CUDA_API_VERSION
	.align		4
        /*0000*/ 	.byte	0x04, 0x37
        /*0002*/ 	.short	(.L_2121 - .L_2120)
.L_2120:
        /*0004*/ 	.word	0x00000082


	//----- nvinfo : EIATTR_KPARAM_INFO
	.align		4
.L_2121:
        /*0008*/ 	.byte	0x04, 0x17
        /*000a*/ 	.short	(.L_2123 - .L_2122)
.L_2122:
        /*000c*/ 	.word	0x00000000
        /*0010*/ 	.short	0x0001
        /*0012*/ 	.short	0x0008
        /*0014*/ 	.byte	0x00, 0xf0, 0x61, 0x08


	//----- nvinfo : EIATTR_KPARAM_INFO
	.align		4
.L_2123:
        /*0018*/ 	.byte	0x04, 0x17
        /*001a*/ 	.short	(.L_2125 - .L_2124)
.L_2124:
        /*001c*/ 	.word	0x00000000
        /*0020*/ 	.short	0x0000
        /*0022*/ 	.short	0x0000
        /*0024*/ 	.byte	0x00, 0xf0, 0x11, 0x00


	//----- nvinfo : EIATTR_SPARSE_MMA_MASK
	.align		4
.L_2125:
        /*0028*/ 	.byte	0x03, 0x50
        /*002a*/ 	.short	0x0000


	//----- nvinfo : EIATTR_MAXREG_COUNT
	.align		4
        /*002c*/ 	.byte	0x03, 0x1b
        /*002e*/ 	.short	0x0080


	//----- nvinfo : EIATTR_MERCURY_ISA_VERSION
	.align		4
        /*0030*/ 	.byte	0x03, 0x5f
        /*0032*/ 	.short	0x0101


	//----- nvinfo : EIATTR_VRC_CTA_INIT_COUNT
	.align		4
        /*0034*/ 	.byte	0x02, 0x4a
	.zero		1
	.zero		1


	//----- nvinfo : EIATTR_EXIT_INSTR_OFFSETS
	.align		4
        /*0038*/ 	.byte	0x04, 0x1c
        /*003a*/ 	.short	(.L_2127 - .L_2126)


	//   ....[0]....
.L_2126:
        /*003c*/ 	.word	0x000014f0


	//   ....[1]....
        /*0040*/ 	.word	0x00001b40


	//   ....[2]....
        /*0044*/ 	.word	0x00006980


	//   ....[3]....
        /*0048*/ 	.word	0x00008320


	//----- nvinfo : EIATTR_MAX_THREADS
	.align		4
.L_2127:
        /*004c*/ 	.byte	0x04, 0x05
        /*004e*/ 	.short	(.L_2129 - .L_2128)
.L_2128:
        /*0050*/ 	.word	0x00000080
        /*0054*/ 	.word	0x00000001
        /*0058*/ 	.word	0x00000001


	//----- nvinfo : EIATTR_CRS_STACK_SIZE
	.align		4
.L_2129:
        /*005c*/ 	.byte	0x04, 0x1e
        /*005e*/ 	.short	(.L_2131 - .L_2130)
.L_2130:
        /*0060*/ 	.word	0x00000000


	//----- nvinfo : EIATTR_CBANK_PARAM_SIZE
	.align		4
.L_2131:
        /*0064*/ 	.byte	0x03, 0x19
        /*0066*/ 	.short	0x0220


	//----- nvinfo : EIATTR_PARAM_CBANK
	.align		4
        /*0068*/ 	.byte	0x04, 0x0a
        /*006a*/ 	.short	(.L_2133 - .L_2132)
	.align		4
.L_2132:
        /*006c*/ 	.word	index@(.nv.constant0._ZN2at6native18elementwise_kernelILi128ELi4EZNS0_22gpu_kernel_impl_nocastINS0_13BUnaryFunctorIN3c104HalfES5_S5_ZZZNS0_15binary_internal21div_floor_kernel_cudaERNS_18TensorIteratorBaseEENKUlvE1_clEvENKUlvE1_clEvEUlS5_S5_E_EEEEvS8_RKT_EUliE_EEviT1_)
        /*0070*/ 	.short	0x0380
        /*0072*/ 	.short	0x0220


	//----- nvinfo : EIATTR_SW_WAR
	.align		4
.L_2133:
        /*0074*/ 	.byte	0x04, 0x36
        /*0076*/ 	.short	(.L_2135 - .L_2134)
.L_2134:
        /*0078*/ 	.word	0x00000008
.L_2135:


//--------------------- .nv.info._ZN2at6native27unrolled_elementwise_kernelINS0_13BUnaryFunctorIN3c104HalfES4_S4_ZZZNS0_15binary_internal21div_floor_kernel_cudaERNS_18TensorIteratorBaseEENKUlvE1_clEvENKUlvE1_clEvEUlS4_S4_E_EESt5arrayIPcLm2EELi4E23TrivialOffsetCalculatorILi1EjESG_NS0_6memory15LoadWithoutCastENSH_16StoreWithoutCastEEEviT_T0_T2_T3_T4_T5_ --------------------------
	.section	.nv.info._ZN2at6native27unrolled_elementwise_kernelINS0_13BUnaryFunctorIN3c104HalfES4_S4_ZZZNS0_15binary_internal21div_floor_kernel_cudaERNS_18TensorIteratorBaseEENKUlvE1_clEvENKUlvE1_clEvEUlS4_S4_E_EESt5arrayIPcLm2EELi4E23TrivialOffsetCalculatorILi1EjESG_NS0_6memory15LoadWithoutCastENSH_16StoreWithoutCastEEEviT_T0_T2_T3_T4_T5_,"",@"SHT_CUDA_INFO"
	.sectionflags	@""
	.align	4


	//----- nvinfo : EIATTR_CUDA_API_VERSION
	.align		4
        /*0000*/ 	.byte	0x04, 0x37
        /*0002*/ 	.short	(.L_2137 - .L_2136)
.L_2136:
        /*0004*/ 	.word	0x00000082


	//----- nvinfo : EIATTR_KPARAM_INFO
	.align		4
.L_2137:
        /*0008*/ 	.byte	0x04, 0x17
        /*000a*/ 	.short	(.L_2139 - .L_2138)
.L_2138:
        /*000c*/ 	.word	0x00000000
        /*0010*/ 	.short	0x0006
        /*0012*/ 	.short	0x001b
        /*0014*/ 	.byte	0x00, 0xf0, 0x05, 0x00


	//----- nvinfo : EIATTR_KPARAM_INFO
	.align		4
.L_2139:
        /*0018*/ 	.byte	0x04, 0x17
        /*001a*/ 	.short	(.L_2141 - .L_2140)
.L_2140:
        /*001c*/ 	.word	0x00000000
        /*0020*/ 	.short	0x0005
        /*0022*/ 	.short	0x001a
        /*0024*/ 	.byte	0x00, 0xf0, 0x05, 0x00


	//----- nvinfo : EIATTR_KPARAM_INFO
	.align		4
.L_2141:
        /*0028*/ 	.byte	0x04, 0x17
        /*002a*/ 	.short	(.L_2143 - .L_2142)
.L_2142:
        /*002c*/ 	.word	0x00000000
        /*0030*/ 	.short	0x0004
        /*0032*/ 	.short	0x0019
        /*0034*/ 	.byte	0x00, 0xf0, 0x05, 0x00


	//----- nvinfo : EIATTR_KPARAM_INFO
	.align		4
.L_2143:
        /*0038*/ 	.byte	0x04, 0x17
        /*003a*/ 	.short	(.L_2145 - .L_2144)
.L_2144:
        /*003c*/ 	.word	0x00000000
        /*0040*/ 	.short	0x0003
        /*0042*/ 	.short	0x0018
        /*0044*/ 	.byte	0x00, 0xf0, 0x05, 0x00


	//----- nvinfo : EIATTR_KPARAM_INFO
	.align		4
.L_2145:
        /*0048*/ 	.byte	0x04, 0x17
        /*004a*/ 	.short	(.L_2147 - .L_2146)
.L_2146:
        /*004c*/ 	.word	0x00000000
        /*0050*/ 	.short	0x0002
        /*0052*/ 	.short	0x0008
        /*0054*/ 	.byte	0x00, 0xf0, 0x41, 0x00


	//----- nvinfo : EIATTR_KPARAM_INFO
	.align		4
.L_2147:
        /*0058*/ 	.byte	0x04, 0x17
        /*005a*/ 	.short	(.L_2149 - .L_2148)
.L_2148:
        /*005c*/ 	.word	0x00000000
        /*0060*/ 	.short	0x0001
        /*0062*/ 	.short	0x0004
        /*0064*/ 	.byte	0x00, 0xf0, 0x11, 0x00


	//----- nvinfo : EIATTR_KPARAM_INFO
	.align		4
.L_2149:
        /*0068*/ 	.byte	0x04, 0x17
        /*006a*/ 	.short	(.L_2151 - .L_2150)
.L_2150:
        /*006c*/ 	.word	0x00000000
        /*0070*/ 	.short	0x0000
        /*0072*/ 	.short	0x0000
        /*0074*/ 	.byte	0x00, 0xf0, 0x11, 0x00


	//----- nvinfo : EIATTR_SPARSE_MMA_MASK
	.align		4
.L_2151:
        /*0078*/ 	.byte	0x03, 0x50
        /*007a*/ 	.short	0x0000


	//----- nvinfo : EIATTR_MAXREG_COUNT
	.align		4
        /*007c*/ 	.byte	0x03, 0x1b
        /*007e*/ 	.short	0x00ff


	//----- nvinfo : EIATTR_MERCURY_ISA_VERSION
	.align		4
        /*0080*/ 	.byte	0x03, 0x5f
        /*0082*/ 	.short	0x0101


	//----- nvinfo : EIATTR_VRC_CTA_INIT_COUNT
	.align		4
        /*0084*/ 	.byte	0x02, 0x4a
	.zero		1
	.zero		1


	//----- nvinfo : EIATTR_EXIT_INSTR_OFFSETS
	.align		4
        /*0088*/ 	.byte	0x04, 0x1c
        /*008a*/ 	.short	(.L_2153 - .L_2152)


	//   ....[0]....
.L_2152:
        /*008c*/ 	.word	0x00001e90


	//   ....[1]....
        /*0090*/ 	.word	0x00001ee0


	//----- nvinfo : EIATTR_MAX_THREADS
	.align		4
.L_2153:
        /*0094*/ 	.byte	0x04, 0x05
        /*0096*/ 	.short	(.L_2155 - .L_2154)
.L_2154:
        /*0098*/ 	.word	0x00000080
        /*009c*/ 	.word	0x00000001
        /*00a0*/ 	.word	0x00000001


	//----- nvinfo : EIATTR_CRS_STACK_SIZE
	.align		4
.L_2155:
        /*00a4*/ 	.byte	0x04, 0x1e
        /*00a6*/ 	.short	(.L_2157 - .L_2156)
.L_2156:
        /*00a8*/ 	.word	0x00000000


	//----- nvinfo : EIATTR_CBANK_PARAM_SIZE
	.align		4
.L_2157:
        /*00ac*/ 	.byte	0x03, 0x19
        /*00ae*/ 	.short	0x001c


	//----- nvinfo : EIATTR_PARAM_CBANK
	.align		4
        /*00b0*/ 	.byte	0x04, 0x0a
        /*00b2*/ 	.short	(.L_2159 - .L_2158)
	.align		4
.L_2158:
        /*00b4*/ 	.word	index@(.nv.constant0._ZN2at6native27unrolled_elementwise_kernelINS0_13BUnaryFunctorIN3c104HalfES4_S4_ZZZNS0_15binary_internal21div_floor_kernel_cudaERNS_18TensorIteratorBaseEENKUlvE1_clEvENKUlvE1_clEvEUlS4_S4_E_EESt5arrayIPcLm2EELi4E23TrivialOffsetCalculatorILi1EjESG_NS0_6memory15LoadWithoutCastENSH_16StoreWithoutCastEEEviT_T0_T2_T3_T4_T5_)
        /*00b8*/ 	.short	0x0380
        /*00ba*/ 	.short	0x001c


	//----- nvinfo : EIATTR_SW_WAR
	.align		4
.L_2159:
        /*00bc*/ 	.byte	0x04, 0x36
        /*00be*/ 	.short	(.L_2161 - .L_2160)
.L_2160:
        /*00c0*/ 	.word	0x00000008
.L_2161:


//--------------------- .nv.info._ZN2at6native29vectorized_elementwise_kernelILi2ENS0_13BUnaryFunctorIN3c104HalfES4_S4_ZZZNS0_15binary_internal21div_floor_kernel_cudaERNS_18TensorIteratorBaseEENKUlvE1_clEvENKUlvE1_clEvEUlS4_S4_E_EESt5arrayIPcLm2EEEEviT0_T1_ --------------------------
	.section	.nv.info._ZN2at6native29vectorized_elementwise_kernelILi2ENS0_13BUnaryFunctorIN3c104HalfES4_S4_ZZZNS0_15binary_internal21div_floor_kernel_cudaERNS_18TensorIteratorBaseEENKUlvE1_clEvENKUlvE1_clEvEUlS4_S4_E_EESt5arrayIPcLm2EEEEviT0_T1_,"",@"SHT_CUDA_INFO"
	.sectionflags	@""
	.align	4


	//----- nvinfo : EIATTR_CUDA_API_VERSION
	.align		4
        /*0000*/ 	.byte	0x04, 0x37
        /*0002*/ 	.short	(.L_2163 - .L_2162)
.L_2162:
        /*0004*/ 	.word	0x00000082


	//----- nvinfo : EIATTR_KPARAM_INFO
	.align		4
.L_2163:
        /*0008*/ 	.byte	0x04, 0x17
        /*000a*/ 	.short	(.L_2165 - .L_2164)
.L_2164:
        /*000c*/ 	.word	0x00000000
        /*0010*/ 	.short	0x0002
        /*0012*/ 	.short	0x0008
        /*0014*/ 	.byte	0x00, 0xf0, 0x41, 0x00


	//----- nvinfo : EIATTR_KPARAM_INFO
	.align		4
.L_2165:
        /*0018*/ 	.byte	0x04, 0x17
        /*001a*/ 	.short	(.L_2167 - .L_2166)
.L_2166:
        /*001c*/ 	.word	0x00000000
        /*0020*/ 	.short	0x0001
        /*0022*/ 	.short	0x0004
        /*0024*/ 	.byte	0x00, 0xf0, 0x11, 0x00


	//----- nvinfo : EIATTR_KPARAM_INFO
	.align		4
.L_2167:
        /*0028*/ 	.byte	0x04, 0x17
        /*002a*/ 	.short	(.L_2169 - .L_2168)
.L_2168:
        /*002c*/ 	.word	0x00000000
        /*0030*/ 	.short	0x0000
        /*0032*/ 	.short	0x0000
        /*0034*/ 	.byte	0x00, 0xf0, 0x11, 0x00


	//----- nvinfo : EIATTR_SPARSE_MMA_MASK
	.align		4
.L_2169:
        /*0038*/ 	.byte	0x03, 0x50
        /*003a*/ 	.short	0x0000


	//----- nvinfo : EIATTR_MAXREG_COUNT
	.align		4
        /*003c*/ 	.byte	0x03, 0x1b
        /*003e*/ 	.short	0x00ff


	//----- nvinfo : EIATTR_MERCURY_ISA_VERSION
	.align		4
        /*0040*/ 	.byte	0x03, 0x5f
        /*0042*/ 	.short	0x0101


	//----- nvinfo : EIATTR_VRC_CTA_INIT_COUNT
	.align		4
        /*0044*/ 	.byte	0x02, 0x4a
	.zero		1
	.zero		1


	//----- nvinfo : EIATTR_EXIT_INSTR_OFFSETS
	.align		4
        /*0048*/ 	.byte	0x04, 0x1c
        /*004a*/ 	.short	(.L_2171 - .L_2170)


	//   ....[0]....
.L_2170:
        /*004c*/ 	.word	0x00003cf0


	//   ....[1]....
        /*0050*/ 	.word	0x00003d40


	//   ....[2]....
        /*0054*/ 	.word	0x00006b90


	//----- nvinfo : EIATTR_MAX_THREADS
	.align		4
.L_2171:
        /*0058*/ 	.byte	0x04, 0x05
        /*005a*/ 	.short	(.L_2173 - .L_2172)
.L_2172:
        /*005c*/ 	.word	0x00000080
        /*0060*/ 	.word	0x00000001
        /*0064*/ 	.word	0x00000001


	//----- nvinfo : EIATTR_CRS_STACK_SIZE
	.align		4
.L_2173:
        /*0068*/ 	.byte	0x04, 0x1e
        /*006a*/ 	.short	(.L_2175 - .L_2174)
.L_2174:
        /*006c*/ 	.word	0x00000000


	//----- nvinfo : EIATTR_CBANK_PARAM_SIZE
	.align		4
.L_2175:
        /*0070*/ 	.byte	0x03, 0x19
        /*0072*/ 	.short	0x0018


	//----- nvinfo : EIATTR_PARAM_CBANK
	.align		4
        /*0074*/ 	.byte	0x04, 0x0a
        /*0076*/ 	.short	(.L_2177 - .L_2176)
	.align		4
.L_2176:
        /*0078*/ 	.word	index@(.nv.constant0._ZN2at6native29vectorized_elementwise_kernelILi2ENS0_13BUnaryFunctorIN3c104HalfES4_S4_ZZZNS0_15binary_internal21div_floor_kernel_cudaERNS_18TensorIteratorBaseEENKUlvE1_clEvENKUlvE1_clEvEUlS4_S4_E_EESt5arrayIPcLm2EEEEviT0_T1_)
        /*007c*/ 	.short	0x0380
        /*007e*/ 	.short	0x0018


	//----- nvinfo : EIATTR_SW_WAR
	.align		4
.L_2177:
        /*0080*/ 	.byte	0x04, 0x36
        /*0082*/ 	.short	(.L_2179 - .L_2178)
.L_2178:
        /*0084*/ 	.word	0x00000008
.L_2179:


//--------------------- .nv.info._ZN2at6native29vectorized_elementwise_kernelILi4ENS0_13BUnaryFunctorIN3c104HalfES4_S4_ZZZNS0_15binary_internal21div_floor_kernel_cudaERNS_18TensorIteratorBaseEENKUlvE1_clEvENKUlvE1_clEvEUlS4_S4_E_EESt5arrayIPcLm2EEEEviT0_T1_ --------------------------
	.section	.nv.info._ZN2at6native29vectorized_elementwise_kernelILi4ENS0_13BUnaryFunctorIN3c104HalfES4_S4_ZZZNS0_15binary_internal21div_floor_kernel_cudaERNS_18TensorIteratorBaseEENKUlvE1_clEvENKUlvE1_clEvEUlS4_S4_E_EESt5arrayIPcLm2EEEEviT0_T1_,"",@"SHT_CUDA_INFO"
	.sectionflags	@""
	.align	4


	//----- nvinfo : EIATTR_CUDA_API_VERSION
	.align		4
        /*0000*/ 	.byte	0x04, 0x37
        /*0002*/ 	.short	(.L_2181 - .L_2180)
.L_2180:
        /*0004*/ 	.word	0x00000082


	//----- nvinfo : EIATTR_KPARAM_INFO
	.align		4
.L_2181:
        /*0008*/ 	.byte	0x04, 0x17
        /*000a*/ 	.short	(.L_2183 - .L_2182)
.L_2182:
        /*000c*/ 	.word	0x00000000
        /*0010*/ 	.short	0x0002
        /*0012*/ 	.short	0x0008
        /*0014*/ 	.byte	0x00, 0xf0, 0x41, 0x00


	//----- nvinfo : EIATTR_KPARAM_INFO
	.align		4
.L_2183:
        /*0018*/ 	.byte	0x04, 0x17
        /*001a*/ 	.short	(.L_2185 - .L_2184)
.L_2184:
        /*001c*/ 	.word	0x00000000
        /*0020*/ 	.short	0x0001
        /*0022*/ 	.short	0x0004
        /*0024*/ 	.byte	0x00, 0xf0, 0x11, 0x00


	//----- nvinfo : EIATTR_KPARAM_INFO
	.align		4
.L_2185:
        /*0028*/ 	.byte	0x04, 0x17
        /*002a*/ 	.short	(.L_2187 - .L_2186)
.L_2186:
        /*002c*/ 	.word	0x00000000
        /*0030*/ 	.short	0x0000
        /*0032*/ 	.short	0x0000
        /*0034*/ 	.byte	0x00, 0xf0, 0x11, 0x00


	//----- nvinfo : EIATTR_SPARSE_MMA_MASK
	.align		4
.L_2187:
        /*0038*/ 	.byte	0x03, 0x50
        /*003a*/ 	.short	0x0000


	//----- nvinfo : EIATTR_MAXREG_COUNT
	.align		4
        /*003c*/ 	.byte	0x03, 0x1b
        /*003e*/ 	.short	0x00ff


	//----- nvinfo : EIATTR_MERCURY_ISA_VERSION
	.align		4
        /*0040*/ 	.byte	0x03, 0x5f
        /*0042*/ 	.short	0x0101


	//----- nvinfo : EIATTR_VRC_CTA_INIT_COUNT
	.align		4
        /*0044*/ 	.byte	0x02, 0x4a
	.zero		1
	.zero		1


	//----- nvinfo : EIATTR_EXIT_INSTR_OFFSETS
	.align		4
        /*0048*/ 	.byte	0x04, 0x1c
        /*004a*/ 	.short	(.L_2189 - .L_2188)


	//   ....[0]....
.L_2188:
        /*004c*/ 	.word	0x00003cf0


	//   ....[1]....
        /*0050*/ 	.word	0x00003d40


	//   ....[2]....
        /*0054*/ 	.word	0x00006b60


	//----- nvinfo : EIATTR_MAX_THREADS
	.align		4
.L_2189:
        /*0058*/ 	.byte	0x04, 0x05
        /*005a*/ 	.short	(.L_2191 - .L_2190)
.L_2190:
        /*005c*/ 	.word	0x00000080
        /*0060*/ 	.word	0x00000001
        /*0064*/ 	.word	0x00000001


	//----- nvinfo : EIATTR_CRS_STACK_SIZE
	.align		4
.L_2191:
        /*0068*/ 	.byte	0x04, 0x1e
        /*006a*/ 	.short	(.L_2193 - .L_2192)
.L_2192:
        /*006c*/ 	.word	0x00000000


	//----- nvinfo : EIATTR_CBANK_PARAM_SIZE
	.align		4
.L_2193:
        /*0070*/ 	.byte	0x03, 0x19
        /*0072*/ 	.short	0x0018


	//----- nvinfo : EIATTR_PARAM_CBANK
	.align		4
        /*0074*/ 	.byte	0x04, 0x0a
        /*0076*/ 	.short	(.L_2195 - .L_2194)
	.align		4
.L_2194:
        /*0078*/ 	.word	index@(.nv.constant0._ZN2at6native29vectorized_elementwise_kernelILi4ENS0_13BUnaryFunctorIN3c104HalfES4_S4_ZZZNS0_15binary_internal21div_floor_kernel_cudaERNS_18TensorIteratorBaseEENKUlvE1_clEvENKUlvE1_clEvEUlS4_S4_E_EESt5arrayIPcLm2EEEEviT0_T1_)
        /*007c*/ 	.short	0x0380
        /*007e*/ 	.short	0x0018


	//----- nvinfo : EIATTR_SW_WAR
	.align		4
.L_2195:
        /*0080*/ 	.byte	0x04, 0x36
        /*0082*/ 	.short	(.L_2197 - .L_2196)
.L_2196:
        /*0084*/ 	.word	0x00000008
.L_2197:


//--------------------- .nv.info._ZN2at6native29vectorized_elementwise_kernelILi8ENS0_13BUnaryFunctorIN3c104HalfES4_S4_ZZZNS0_15binary_internal21div_floor_kernel_cudaERNS_18TensorIteratorBaseEENKUlvE1_clEvENKUlvE1_clEvEUlS4_S4_E_EESt5arrayIPcLm2EEEEviT0_T1_ --------------------------
	.section	.nv.info._ZN2at6native29vectorized_elementwise_kernelILi8ENS0_13BUnaryFunctorIN3c104HalfES4_S4_ZZZNS0_15binary_internal21div_floor_kernel_cudaERNS_18TensorIteratorBaseEENKUlvE1_clEvENKUlvE1_clEvEUlS4_S4_E_EESt5arrayIPcLm2EEEEviT0_T1_,"",@"SHT_CUDA_INFO"
	.sectionflags	@""
	.align	4


	//----- nvinfo : EIATTR_CUDA_API_VERSION
	.align		4
        /*0000*/ 	.byte	0x04, 0x37
        /*0002*/ 	.short	(.L_2199 - .L_2198)
.L_2198:
        /*0004*/ 	.word	0x00000082


	//----- nvinfo : EIATTR_KPARAM_INFO
	.align		4
.L_2199:
        /*0008*/ 	.byte	0x04, 0x17
        /*000a*/ 	.short	(.L_2201 - .L_2200)
.L_2200:
        /*000c*/ 	.word	0x00000000
        /*0010*/ 	.short	0x0002
        /*0012*/ 	.short	0x0008
        /*0014*/ 	.byte	0x00, 0xf0, 0x41, 0x00


	//----- nvinfo : EIATTR_KPARAM_INFO
	.align		4
.L_2201:
        /*0018*/ 	.byte	0x04, 0x17
        /*001a*/ 	.short	(.L_2203 - .L_2202)
.L_2202:
        /*001c*/ 	.word	0x00000000
        /*0020*/ 	.short	0x0001
        /*0022*/ 	.short	0x0004
        /*0024*/ 	.byte	0x00, 0xf0, 0x11, 0x00


	//----- nvinfo : EIATTR_KPARAM_INFO
	.align		4
.L_2203:
        /*0028*/ 	.byte	0x04, 0x17
        /*002a*/ 	.short	(.L_2205 - .L_2204)
.L_2204:
        /*002c*/ 	.word	0x00000000
        /*0030*/ 	.short	0x0000
        /*0032*/ 	.short	0x0000
        /*0034*/ 	.byte	0x00, 0xf0, 0x11, 0x00


	//----- nvinfo : EIATTR_SPARSE_MMA_MASK
	.align		4
.L_2205:
        /*0038*/ 	.byte	0x03, 0x50
        /*003a*/ 	.short	0x0000


	//----- nvinfo : EIATTR_MAXREG_COUNT
	.align		4
        /*003c*/ 	.byte	0x03, 0x1b
        /*003e*/ 	.short	0x00ff


	//----- nvinfo : EIATTR_MERCURY_ISA_VERSION
	.align		4
        /*0040*/ 	.byte	0x03, 0x5f
        /*0042*/ 	.short	0x0101


	//----- nvinfo : EIATTR_VRC_CTA_INIT_COUNT
	.align		4
        /*0044*/ 	.byte	0x02, 0x4a
	.zero		1
	.zero		1


	//----- nvinfo : EIATTR_EXIT_INSTR_OFFSETS
	.align		4
        /*0048*/ 	.byte	0x04, 0x1c
        /*004a*/ 	.short	(.L_2207 - .L_2206)


	//   ....[0]....
.L_2206:
        /*004c*/ 	.word	0x00000010


	//----- nvinfo : EIATTR_MAX_THREADS
	.align		4
.L_2207:
        /*0050*/ 	.byte	0x04, 0x05
        /*0052*/ 	.short	(.L_2209 - .L_2208)
.L_2208:
        /*0054*/ 	.word	0x00000080
        /*0058*/ 	.word	0x00000001
        /*005c*/ 	.word	0x00000001


	//----- nvinfo : EIATTR_CBANK_PARAM_SIZE
	.align		4
.L_2209:
        /*0060*/ 	.byte	0x03, 0x19
        /*0062*/ 	.short	0x0018


	//----- nvinfo : EIATTR_PARAM_CBANK
	.align		4
        /*0064*/ 	.byte	0x04, 0x0a
        /*0066*/ 	.short	(.L_2211 - .L_2210)
	.align		4
.L_2210:
        /*0068*/ 	.word	index@(.nv.constant0._ZN2at6native29vectorized_elementwise_kernelILi8ENS0_13BUnaryFunctorIN3c104HalfES4_S4_ZZZNS0_15binary_internal21div_floor_kernel_cudaERNS_18TensorIteratorBaseEENKUlvE1_clEvENKUlvE1_clEvEUlS4_S4_E_EESt5arrayIPcLm2EEEEviT0_T1_)
        /*006c*/ 	.short	0x0380
        /*006e*/ 	.short	0x0018


	//----- nvinfo : EIATTR_SW_WAR
	.align		4
.L_2211:
        /*0070*/ 	.byte	0x04, 0x36
        /*0072*/ 	.short	(.L_2213 - .L_2212)
.L_2212:
        /*0074*/ 	.word	0x00000008
.L_2213:


//--------------------- .nv.info._ZN2at6native18elementwise_kernelILi128ELi4EZNS0_15gpu_kernel_implINS0_13AUnaryFunctorIN3c104HalfES5_S5_ZZZNS0_15binary_internal21div_floor_kernel_cudaERNS_18TensorIteratorBaseEENKUlvE1_clEvENKUlvE1_clEvEUlS5_S5_E_EEEEvS8_RKT_EUliE_EEviT1_ --------------------------
	.section	.nv.info._ZN2at6native18elementwise_kernelILi128ELi4EZNS0_15gpu_kernel_implINS0_13AUnaryFunctorIN3c104HalfES5_S5_ZZZNS0_15binary_internal21div_floor_kernel_cudaERNS_18TensorIteratorBaseEENKUlvE1_clEvENKUlvE1_clEvEUlS5_S5_E_EEEEvS8_RKT_EUliE_EEviT1_,"",@"SHT_CUDA_INFO"
	.sectionflags	@""
	.align	4


	//----- nvinfo : EIATTR_CUDA_API_VERSION
	.align		4
        /*0000*/ 	.byte	0x04, 0x37
        /*0002*/ 	.short	(.L_2215 - .L_2214)
.L_2214:
        /*0004*/ 	.word	0x00000082


	//----- nvinfo : EIATTR_KPARAM_INFO
	.align		4
.L_2215:
        /*0008*/ 	.byte	0x04, 0x17
        /*000a*/ 	.short	(.L_2217 - .L_2216)
.L_2216:
        /*000c*/ 	.word	0x00000000
        /*0010*/ 	.short	0x0001
        /*0012*/ 	.short	0x0008
        /*0014*/ 	.byte	0x00, 0xf0, 0x61, 0x08


	//----- nvinfo : EIATTR_KPARAM_INFO
	.align		4
.L_2217:
        /*0018*/ 	.byte	0x04, 0x17
        /*001a*/ 	.short	(.L_2219 - .L_2218)
.L_2218:
        /*001c*/ 	.word	0x00000000
        /*0020*/ 	.short	0x0000
        /*0022*/ 	.short	0x0000
        /*0024*/ 	.byte	0x00, 0xf0, 0x11, 0x00


	//----- nvinfo : EIATTR_SPARSE_MMA_MASK
	.align		4
.L_2219:
        /*0028*/ 	.byte	0x03, 0x50
        /*002a*/ 	.short	0x0000


	//----- nvinfo : EIATTR_MAXREG_COUNT
	.align		4
        /*002c*/ 	.byte	0x03, 0x1b
        /*002e*/ 	.short	0x0080


	//----- nvinfo : EIATTR_EXTERNS
	.align		4
        /*0030*/ 	.byte	0x04, 0x0f
        /*0032*/ 	.short	(.L_2221 - .L_2220)


	//   ....[0]....
	.align		4
.L_2220:
        /*0034*/ 	.word	index@(__assertfail)


	//----- nvinfo : EIATTR_MERCURY_ISA_VERSION
	.align		4
.L_2221:
        /*0038*/ 	.byte	0x03, 0x5f
        /*003a*/ 	.short	0x0101


	//----- nvinfo : EIATTR_VRC_CTA_INIT_COUNT
	.align		4
        /*003c*/ 	.byte	0x02, 0x4a
	.zero		1
	.zero		1


	//----- nvinfo : EIATTR_SYSCALL_OFFSETS
	.align		4
        /*0040*/ 	.byte	0x04, 0x46
        /*0042*/ 	.short	(.L_2223 - .L_2222)


	//   ....[0]....
.L_2222:
        /*0044*/ 	.word	0x00002270


	//   ....[1]....
        /*0048*/ 	.word	0x000037e0


	//   ....[2]....
        /*004c*/ 	.word	0x00005bf0


	//   ....[3]....
        /*0050*/ 	.word	0x00006f90


	//   ....[4]....
        /*0054*/ 	.word	0x000094b0


	//   ....[5]....
        /*0058*/ 	.word	0x0000a850


	//   ....[6]....
        /*005c*/ 	.word	0x0000cd80


	//   ....[7]....
        /*0060*/ 	.word	0x0000e0f0


	//----- nvinfo : EIATTR_EXIT_INSTR_OFFSETS
	.align		4
.L_2223:
        /*0064*/ 	.byte	0x04, 0x1c
        /*0066*/ 	.short	(.L_2225 - .L_2224)


	//   ....[0]....
.L_2224:
        /*0068*/ 	.word	0x0000ab30


	//   ....[1]....
        /*006c*/ 	.word	0x0000d590


	//   ....[2]....
        /*0070*/ 	.word	0x0000d5d0


	//   ....[3]....
        /*0074*/ 	.word	0x0000d670


	//   ....[4]....
        /*0078*/ 	.word	0x0000d6b0


	//   ....[5]....
        /*007c*/ 	.word	0x0000d6f0


	//   ....[6]....
        /*0080*/ 	.word	0x0000d780


	//   ....[7]....
        /*0084*/ 	.word	0x0000d7a0


	//   ....[8]....
        /*0088*/ 	.word	0x0000d840


	//   ....[9]....
        /*008c*/ 	.word	0x0000d890


	//   ....[10]....
        /*0090*/ 	.word	0x0000d8e0


	//   ....[11]....
        /*0094*/ 	.word	0x0000d9c0


	//   ....[12]....
        /*0098*/ 	.word	0x0000db30


	//   ....[13]....
        /*009c*/ 	.word	0x0000dca0


	//   ....[14]....
        /*00a0*/ 	.word	0x0000de00


	//   ....[15]....
        /*00a4*/ 	.word	0x0000de40


	//   ....[16]....
        /*00a8*/ 	.word	0x0000de80


	//   ....[17]....
        /*00ac*/ 	.word	0x0000df30


	//   ....[18]....
        /*00b0*/ 	.word	0x0000df90


	//   ....[19]....
        /*00b4*/ 	.word	0x0000e100


	//   ....[20]....
        /*00b8*/ 	.word	0x0000e210


	//   ....[21]....
        /*00bc*/ 	.word	0x0000e350


	//   ....[22]....
        /*00c0*/ 	.word	0x0000e390


	//----- nvinfo : EIATTR_MAX_THREADS
	.align		4
.L_2225:
        /*00c4*/ 	.byte	0x04, 0x05
        /*00c6*/ 	.short	(.L_2227 - .L_2226)
.L_2226:
        /*00c8*/ 	.word	0x00000080
        /*00cc*/ 	.word	0x00000001
        /*00d0*/ 	.word	0x00000001


	//----- nvinfo : EIATTR_CRS_STACK_SIZE
	.align		4
.L_2227:
        /*00d4*/ 	.byte	0x04, 0x1e
        /*00d6*/ 	.short	(.L_2229 - .L_2228)
.L_2228:
        /*00d8*/ 	.word	0x00000000


	//----- nvinfo : EIATTR_CBANK_PARAM_SIZE
	.align		4
.L_2229:
        /*00dc*/ 	.byte	0x03, 0x19
        /*00de*/ 	.short	0x0220


	//----- nvinfo : EIATTR_PARAM_CBANK
	.align		4
        /*00e0*/ 	.byte	0x04, 0x0a
        /*00e2*/ 	.short	(.L_2231 - .L_2230)
	.align		4
.L_2230:
        /*00e4*/ 	.word	index@(.nv.constant0._ZN2at6native18elementwise_kernelILi128ELi4EZNS0_15gpu_kernel_implINS0_13AUnaryFunctorIN3c104HalfES5_S5_ZZZNS0_15binary_internal21div_floor_kernel_cudaERNS_18TensorIteratorBaseEENKUlvE1_clEvENKUlvE1_clEvEUlS5_S5_E_EEEEvS8_RKT_EUliE_EEviT1_)
        /*00e8*/ 	.short	0x0380
        /*00ea*/ 	.short	0x0220


	//----- nvinfo : EIATTR_SW_WAR
	.align		4
.L_2231:
        /*00ec*/ 	.byte	0x04, 0x36
        /*00ee*/ 	.short	(.L_2233 - .L_2232)
.L_2232:
        /*00f0*/ 	.word	0x00000008
.L_2233:


//--------------------- .nv.info._ZN2at6native27unrolled_elementwise_kernelINS0_13AUnaryFunctorIN3c104HalfES4_S4_ZZZNS0_15binary_internal21div_floor_kernel_cudaERNS_18TensorIteratorBaseEENKUlvE1_clEvENKUlvE1_clEvEUlS4_S4_E_EESt5arrayIPcLm2EELi4E23TrivialOffsetCalculatorILi1EjESG_NS0_6memory12LoadWithCastILi1EEENSH_13StoreWithCastILi1EEEEEviT_T0_T2_T3_T4_T5_ --------------------------
	.section	.nv.info._ZN2at6native27unrolled_elementwise_kernelINS0_13AUnaryFunctorIN3c104HalfES4_S4_ZZZNS0_15binary_internal21div_floor_kernel_cudaERNS_18TensorIteratorBaseEENKUlvE1_clEvENKUlvE1_clEvEUlS4_S4_E_EESt5arrayIPcLm2EELi4E23TrivialOffsetCalculatorILi1EjESG_NS0_6memory12LoadWithCastILi1EEENSH_13StoreWithCastILi1EEEEEviT_T0_T2_T3_T4_T5_,"",@"SHT_CUDA_INFO"
	.sectionflags	@""
	.align	4


	//----- nvinfo : EIATTR_CUDA_API_VERSION
	.align		4
        /*0000*/ 	.byte	0x04, 0x37
        /*0002*/ 	.short	(.L_2235 - .L_2234)
.L_2234:
        /*0004*/ 	.word	0x00000082


	//----- nvinfo : EIATTR_KPARAM_INFO
	.align		4
.L_2235:
        /*0008*/ 	.byte	0x04, 0x17
        /*000a*/ 	.short	(.L_2237 - .L_2236)
.L_2236:
        /*000c*/ 	.word	0x00000000
        /*0010*/ 	.short	0x0006
        /*0012*/ 	.short	0x0024
        /*0014*/ 	.byte	0x00, 0xf0, 0x21, 0x00


	//----- nvinfo : EIATTR_KPARAM_INFO
	.align		4
.L_2237:
        /*0018*/ 	.byte	0x04, 0x17
        /*001a*/ 	.short	(.L_2239 - .L_2238)
.L_2238:
        /*001c*/ 	.word	0x00000000
        /*0020*/ 	.short	0x0005
        /*0022*/ 	.short	0x001c
        /*0024*/ 	.byte	0x00, 0xf0, 0x21, 0x00


	//----- nvinfo : EIATTR_KPARAM_INFO
	.align		4
.L_2239:
        /*0028*/ 	.byte	0x04, 0x17
        /*002a*/ 	.short	(.L_2241 - .L_2240)
.L_2240:
        /*002c*/ 	.word	0x00000000
        /*0030*/ 	.short	0x0004
        /*0032*/ 	.short	0x0019
        /*0034*/ 	.byte	0x00, 0xf0, 0x05, 0x00


	//----- nvinfo : EIATTR_KPARAM_INFO
	.align		4
.L_2241:
        /*0038*/ 	.byte	0x04, 0x17
        /*003a*/ 	.short	(.L_2243 - .L_2242)
.L_2242:
        /*003c*/ 	.word	0x00000000
        /*0040*/ 	.short	0x0003
        /*0042*/ 	.short	0x0018
        /*0044*/ 	.byte	0x00, 0xf0, 0x05, 0x00


	//----- nvinfo : EIATTR_KPARAM_INFO
	.align		4
.L_2243:
        /*0048*/ 	.byte	0x04, 0x17
        /*004a*/ 	.short	(.L_2245 - .L_2244)
.L_2244:
        /*004c*/ 	.word	0x00000000
        /*0050*/ 	.short	0x0002
        /*0052*/ 	.short	0x0008
        /*0054*/ 	.byte	0x00, 0xf0, 0x41, 0x00


	//----- nvinfo : EIATTR_KPARAM_INFO
	.align		4
.L_2245:
        /*0058*/ 	.byte	0x04, 0x17
        /*005a*/ 	.short	(.L_2247 - .L_2246)
.L_2246:
        /*005c*/ 	.word	0x00000000
        /*0060*/ 	.short	0x0001
        /*0062*/ 	.short	0x0004
        /*0064*/ 	.byte	0x00, 0xf0, 0x11, 0x00


	//----- nvinfo : EIATTR_KPARAM_INFO
	.align		4
.L_2247:
        /*0068*/ 	.byte	0x04, 0x17
        /*006a*/ 	.short	(.L_2249 - .L_2248)
.L_2248:
        /*006c*/ 	.word	0x00000000
        /*0070*/ 	.short	0x0000
        /*0072*/ 	.short	0x0000
        /*0074*/ 	.byte	0x00, 0xf0, 0x11, 0x00


	//----- nvinfo : EIATTR_SPARSE_MMA_MASK
	.align		4
.L_2249:
        /*0078*/ 	.byte	0x03, 0x50
        /*007a*/ 	.short	0x0000


	//----- nvinfo : EIATTR_MAXREG_COUNT
	.align		4
        /*007c*/ 	.byte	0x03, 0x1b
        /*007e*/ 	.short	0x00ff


	//----- nvinfo : EIATTR_EXTERNS
	.align		4
        /*0080*/ 	.byte	0x04, 0x0f
        /*0082*/ 	.short	(.L_2251 - .L_2250)


	//   ....[0]....
	.align		4
.L_2250:
        /*0084*/ 	.word	index@(__assertfail)


	//----- nvinfo : EIATTR_MERCURY_ISA_VERSION
	.align		4
.L_2251:
        /*0088*/ 	.byte	0x03, 0x5f
        /*008a*/ 	.short	0x0101


	//----- nvinfo : EIATTR_VRC_CTA_INIT_COUNT
	.align		4
        /*008c*/ 	.byte	0x02, 0x4a
	.zero		1
	.zero		1


	//----- nvinfo : EIATTR_SYSCALL_OFFSETS
	.align		4
        /*0090*/ 	.byte	0x04, 0x46
        /*0092*/ 	.short	(.L_2253 - .L_2252)


	//   ....[0]....
.L_2252:
        /*0094*/ 	.word	0x00001040


	//   ....[1]....
        /*0098*/ 	.word	0x00002260


	//   ....[2]....
        /*009c*/ 	.word	0x000033c0


	//   ....[3]....
        /*00a0*/ 	.word	0x00004440


	//   ....[4]....
        /*00a4*/ 	.word	0x00006f20


	//   ....[5]....
        /*00a8*/ 	.word	0x00007dd0


	//   ....[6]....
        /*00ac*/ 	.word	0x00008d70


	//   ....[7]....
        /*00b0*/ 	.word	0x00009cf0


	//----- nvinfo : EIATTR_EXIT_INSTR_OFFSETS
	.align		4
.L_2253:
        /*00b4*/ 	.byte	0x04, 0x1c
        /*00b6*/ 	.short	(.L_2255 - .L_2254)


	//   ....[0]....
.L_2254:
        /*00b8*/ 	.word	0x00009040


	//   ....[1]....
        /*00bc*/ 	.word	0x00009190


	//   ....[2]....
        /*00c0*/ 	.word	0x000091d0


	//   ....[3]....
        /*00c4*/ 	.word	0x00009270


	//   ....[4]....
        /*00c8*/ 	.word	0x000092b0


	//   ....[5]....
        /*00cc*/ 	.word	0x000092f0


	//   ....[6]....
        /*00d0*/ 	.word	0x00009380


	//   ....[7]....
        /*00d4*/ 	.word	0x000093a0


	//   ....[8]....
        /*00d8*/ 	.word	0x00009440


	//   ....[9]....
        /*00dc*/ 	.word	0x00009490


	//   ....[10]....
        /*00e0*/ 	.word	0x000094e0


	//   ....[11]....
        /*00e4*/ 	.word	0x000095c0


	//   ....[12]....
        /*00e8*/ 	.word	0x00009730


	//   ....[13]....
        /*00ec*/ 	.word	0x000098a0


	//   ....[14]....
        /*00f0*/ 	.word	0x00009a00


	//   ....[15]....
        /*00f4*/ 	.word	0x00009a40


	//   ....[16]....
        /*00f8*/ 	.word	0x00009a80


	//   ....[17]....
        /*00fc*/ 	.word	0x00009b30


	//   ....[18]....
        /*0100*/ 	.word	0x00009b90


	//   ....[19]....
        /*0104*/ 	.word	0x00009d00


	//   ....[20]....
        /*0108*/ 	.word	0x00009e10


	//   ....[21]....
        /*010c*/ 	.word	0x00009f50


	//   ....[22]....
        /*0110*/ 	.word	0x00009f90


	//----- nvinfo : EIATTR_MAX_THREADS
	.align		4
.L_2255:
        /*0114*/ 	.byte	0x04, 0x05
        /*0116*/ 	.short	(.L_2257 - .L_2256)
.L_2256:
        /*0118*/ 	.word	0x00000080
        /*011c*/ 	.word	0x00000001
        /*0120*/ 	.word	0x00000001


	//----- nvinfo : EIATTR_CRS_STACK_SIZE
	.align		4
.L_2257:
        /*0124*/ 	.byte	0x04, 0x1e
        /*0126*/ 	.short	(.L_2259 - .L_2258)
.L_2258:
        /*0128*/ 	.word	0x00000000


	//----- nvinfo : EIATTR_CBANK_PARAM_SIZE
	.align		4
.L_2259:
        /*012c*/ 	.byte	0x03, 0x19
        /*012e*/ 	.short	0x002c


	//----- nvinfo : EIATTR_PARAM_CBANK
	.align		4
        /*0130*/ 	.byte	0x04, 0x0a
        /*0132*/ 	.short	(.L_2261 - .L_2260)
	.align		4
.L_2260:
        /*0134*/ 	.word	index@(.nv.constant0._ZN2at6native27unrolled_elementwise_kernelINS0_13AUnaryFunctorIN3c104HalfES4_S4_ZZZNS0_15binary_internal21div_floor_kernel_cudaERNS_18TensorIteratorBaseEENKUlvE1_clEvENKUlvE1_clEvEUlS4_S4_E_EESt5arrayIPcLm2EELi4E23TrivialOffsetCalculatorILi1EjESG_NS0_6memory12LoadWithCastILi1EEENSH_13StoreWithCastILi1EEEEEviT_T0_T2_T3_T4_T5_)
        /*0138*/ 	.short	0x0380
        /*013a*/ 	.short	0x002c


	//----- nvinfo : EIATTR_SW_WAR
	.align		4
.L_2261:
        /*013c*/ 	.byte	0x04, 0x36
        /*013e*/ 	.short	(.L_2263 - .L_2262)
.L_2262:
        /*0140*/ 	.word	0x00000008
.L_2263:


//--------------------- .nv.info._ZN2at6native18elementwise_kernelILi128ELi4EZNS0_22gpu_kernel_impl_nocastINS0_13AUnaryFunctorIN3c104HalfES5_S5_ZZZNS0_15binary_internal21div_floor_kernel_cudaERNS_18TensorIteratorBaseEENKUlvE1_clEvENKUlvE1_clEvEUlS5_S5_E_EEEEvS8_RKT_EUliE_EEviT1_ --------------------------
	.section	.nv.info._ZN2at6native18elementwise_kernelILi128ELi4EZNS0_22gpu_kernel_impl_nocastINS0_13AUnaryFunctorIN3c104HalfES5_S5_ZZZNS0_15binary_internal21div_floor_kernel_cudaERNS_18TensorIteratorBaseEENKUlvE1_clEvENKUlvE1_clEvEUlS5_S5_E_EEEEvS8_RKT_EUliE_EEviT1_,"",@"SHT_CUDA_INFO"
	.sectionflags	@""
	.align	4


	//----- nvinfo : EIATTR_CUDA_API_VERSION
	.align		4
        /*0000*/ 	.byte	0x04, 0x37
        /*0002*/ 	.short	(.L_2265 - .L_2264)
.L_2264:
        /*0004*/ 	.word	0x00000082


	//----- nvinfo : EIATTR_KPARAM_INFO
	.align		4
.L_2265:
        /*0008*/ 	.byte	0x04, 0x17
        /*000a*/ 	.short	(.L_2267 - .L_2266)
.L_2266:
        /*000c*/ 	.word	0x00000000
        /*0010*/ 	.short	0x0001
        /*0012*/ 	.short	0x0008
        /*0014*/ 	.byte	0x00, 0xf0, 0x61, 0x08


	//----- nvinfo : EIATTR_KPARAM_INFO
	.align		4
.L_2267:
        /*0018*/ 	.byte	0x04, 0x17
        /*001a*/ 	.short	(.L_2269 - .L_2268)
.L_2268:
        /*001c*/ 	.word	0x00000000
        /*0020*/ 	.short	0x0000
        /*0022*/ 	.short	0x0000
        /*0024*/ 	.byte	0x00, 0xf0, 0x11, 0x00


	//----- nvinfo : EIATTR_SPARSE_MMA_MASK
	.align		4
.L_2269:
        /*0028*/ 	.byte	0x03, 0x50
        /*002a*/ 	.short	0x0000


	//----- nvinfo : EIATTR_MAXREG_COUNT
	.align		4
        /*002c*/ 	.byte	0x03, 0x1b
        /*002e*/ 	.short	0x0080


	//----- nvinfo : EIATTR_MERCURY_ISA_VERSION
	.align		4
        /*0030*/ 	.byte	0x03, 0x5f
        /*0032*/ 	.short	0x0101


	//----- nvinfo : EIATTR_VRC_CTA_INIT_COUNT
	.align		4
        /*0034*/ 	.byte	0x02, 0x4a
	.zero		1
	.zero		1


	//----- nvinfo : EIATTR_EXIT_INSTR_OFFSETS
	.align		4
        /*0038*/ 	.byte	0x04, 0x1c
        /*003a*/ 	.short	(.L_2271 - .L_2270)


	//   ....[0]....
.L_2270:
        /*003c*/ 	.word	0x00001520


	//   ....[1]....
        /*0040*/ 	.word	0x00001b80


	//   ....[2]....
        /*0044*/ 	.word	0x000069f0


	//   ....[3]....
        /*0048*/ 	.word	0x000083a0


	//----- nvinfo : EIATTR_MAX_THREADS
	.align		4
.L_2271:
        /*004c*/ 	.byte	0x04, 0x05
        /*004e*/ 	.short	(.L_2273 - .L_2272)
.L_2272:
        /*0050*/ 	.word	0x00000080
        /*0054*/ 	.word	0x00000001
        /*0058*/ 	.word	0x00000001


	//----- nvinfo : EIATTR_CRS_STACK_SIZE
	.align		4
.L_2273:
        /*005c*/ 	.byte	0x04, 0x1e
        /*005e*/ 	.short	(.L_2275 - .L_2274)
.L_2274:
        /*0060*/ 	.word	0x00000000


	//----- nvinfo : EIATTR_CBANK_PARAM_SIZE
	.align		4
.L_2275:
        /*0064*/ 	.byte	0x03, 0x19
        /*0066*/ 	.short	0x0220


	//----- nvinfo : EIATTR_PARAM_CBANK
	.align		4
        /*0068*/ 	.byte	0x04, 0x0a
        /*006a*/ 	.short	(.L_2277 - .L_2276)
	.align		4
.L_2276:
        /*006c*/ 	.word	index@(.nv.constant0._ZN2at6native18elementwise_kernelILi128ELi4EZNS0_22gpu_kernel_impl_nocastINS0_13AUnaryFunctorIN3c104HalfES5_S5_ZZZNS0_15binary_internal21div_floor_kernel_cudaERNS_18TensorIteratorBaseEENKUlvE1_clEvENKUlvE1_clEvEUlS5_S5_E_EEEEvS8_RKT_EUliE_EEviT1_)
        /*0070*/ 	.short	0x0380
        /*0072*/ 	.short	0x0220


	//----- nvinfo : EIATTR_SW_WAR
	.align		4
.L_2277:
        /*0074*/ 	.byte	0x04, 0x36
        /*0076*/ 	.short	(.L_2279 - .L_2278)
.L_2278:
        /*0078*/ 	.word	0x00000008
.L_2279:


//--------------------- .nv.info._ZN2at6native27unrolled_elementwise_kernelINS0_13AUnaryFunctorIN3c104HalfES4_S4_ZZZNS0_15binary_internal21div_floor_kernel_cudaERNS_18TensorIteratorBaseEENKUlvE1_clEvENKUlvE1_clEvEUlS4_S4_E_EESt5arrayIPcLm2EELi4E23TrivialOffsetCalculatorILi1EjESG_NS0_6memory15LoadWithoutCastENSH_16StoreWithoutCastEEEviT_T0_T2_T3_T4_T5_ --------------------------
	.section	.nv.info._ZN2at6native27unrolled_elementwise_kernelINS0_13AUnaryFunctorIN3c104HalfES4_S4_ZZZNS0_15binary_internal21div_floor_kernel_cudaERNS_18TensorIteratorBaseEENKUlvE1_clEvENKUlvE1_clEvEUlS4_S4_E_EESt5arrayIPcLm2EELi4E23TrivialOffsetCalculatorILi1EjESG_NS0_6memory15LoadWithoutCastENSH_16StoreWithoutCastEEEviT_T0_T2_T3_T4_T5_,"",@"SHT_CUDA_INFO"
	.sectionflags	@""
	.align	4


	//----- nvinfo : EIATTR_CUDA_API_VERSION
	.align		4
        /*0000*/ 	.byte	0x04, 0x37
        /*0002*/ 	.short	(.L_2281 - .L_2280)
.L_2280:
        /*0004*/ 	.word	0x00000082


	//----- nvinfo : EIATTR_KPARAM_INFO
	.align		4
.L_2281:
        /*0008*/ 	.byte	0x04, 0x17
        /*000a*/ 	.short	(.L_2283 - .L_2282)
.L_2282:
        /*000c*/ 	.word	0x00000000
        /*0010*/ 	.short	0x0006
        /*0012*/ 	.short	0x001b
        /*0014*/ 	.byte	0x00, 0xf0, 0x05, 0x00


	//----- nvinfo : EIATTR_KPARAM_INFO
	.align		4
.L_2283:
        /*0018*/ 	.byte	0x04, 0x17
        /*001a*/ 	.short	(.L_2285 - .L_2284)
.L_2284:
        /*001c*/ 	.word	0x00000000
        /*0020*/ 	.short	0x0005
        /*0022*/ 	.short	0x001a
        /*0024*/ 	.byte	0x00, 0xf0, 0x05, 0x00


	//----- nvinfo : EIATTR_KPARAM_INFO
	.align		4
.L_2285:
        /*0028*/ 	.byte	0x04, 0x17
        /*002a*/ 	.short	(.L_2287 - .L_2286)
.L_2286:
        /*002c*/ 	.word	0x00000000
        /*0030*/ 	.short	0x0004
        /*0032*/ 	.short	0x0019
        /*0034*/ 	.byte	0x00, 0xf0, 0x05, 0x00


	//----- nvinfo : EIATTR_KPARAM_INFO
	.align		4
.L_2287:
        /*0038*/ 	.byte	0x04, 0x17
        /*003a*/ 	.short	(.L_2289 - .L_2288)
.L_2288:
        /*003c*/ 	.word	0x00000000
        /*0040*/ 	.short	0x0003
        /*0042*/ 	.short	0x0018
        /*0044*/ 	.byte	0x00, 0xf0, 0x05, 0x00


	//----- nvinfo : EIATTR_KPARAM_INFO
	.align		4
.L_2289:
        /*0048*/ 	.byte	0x04, 0x17
        /*004a*/ 	.short	(.L_2291 - .L_2290)
.L_2290:
        /*004c*/ 	.word	0x00000000
        /*0050*/ 	.short	0x0002
        /*0052*/ 	.short	0x0008
        /*0054*/ 	.byte	0x00, 0xf0, 0x41, 0x00


	//----- nvinfo : EIATTR_KPARAM_INFO
	.align		4
.L_2291:
        /*0058*/ 	.byte	0x04, 0x17
        /*005a*/ 	.short	(.L_2293 - .L_2292)
.L_2292:
        /*005c*/ 	.word	0x00000000
        /*0060*/ 	.short	0x0001
        /*0062*/ 	.short	0x0004
        /*0064*/ 	.byte	0x00, 0xf0, 0x11, 0x00


	//----- nvinfo : EIATTR_KPARAM_INFO
	.align		4
.L_2293:
        /*0068*/ 	.byte	0x04, 0x17
        /*006a*/ 	.short	(.L_2295 - .L_2294)
.L_2294:
        /*006c*/ 	.word	0x00000000
        /*0070*/ 	.short	0x0000
        /*0072*/ 	.short	0x0000
        /*0074*/ 	.byte	0x00, 0xf0, 0x11, 0x00


	//----- nvinfo : EIATTR_SPARSE_MMA_MASK
	.align		4
.L_2295:
        /*0078*/ 	.byte	0x03, 0x50
        /*007a*/ 	.short	0x0000


	//----- nvinfo : EIATTR_MAXREG_COUNT
	.align		4
        /*007c*/ 	.byte	0x03, 0x1b
        /*007e*/ 	.short	0x00ff


	//----- nvinfo : EIATTR_MERCURY_ISA_VERSION
	.align		4
        /*0080*/ 	.byte	0x03, 0x5f
        /*0082*/ 	.short	0x0101


	//----- nvinfo : EIATTR_VRC_CTA_INIT_COUNT
	.align		4
        /*0084*/ 	.byte	0x02, 0x4a
	.zero		1
	.zero		1


	//----- nvinfo : EIATTR_EXIT_INSTR_OFFSETS
	.align		4
        /*0088*/ 	.byte	0x04, 0x1c
        /*008a*/ 	.short	(.L_2297 - .L_2296)


	//   ....[0]....
.L_2296:
        /*008c*/ 	.word	0x00001ec0


	//   ....[1]....
        /*0090*/ 	.word	0x00001f10


	//----- nvinfo : EIATTR_MAX_THREADS
	.align		4
.L_2297:
        /*0094*/ 	.byte	0x04, 0x05
        /*0096*/ 	.short	(.L_2299 - .L_2298)
.L_2298:
        /*0098*/ 	.word	0x00000080
        /*009c*/ 	.word	0x00000001
        /*00a0*/ 	.word	0x00000001


	//----- nvinfo : EIATTR_CRS_STACK_SIZE
	.align		4
.L_2299:
        /*00a4*/ 	.byte	0x04, 0x1e
        /*00a6*/ 	.short	(.L_2301 - .L_2300)
.L_2300:
        /*00a8*/ 	.word	0x00000000


	//----- nvinfo : EIATTR_CBANK_PARAM_SIZE
	.align		4
.L_2301:
        /*00ac*/ 	.byte	0x03, 0x19
        /*00ae*/ 	.short	0x001c


	//----- nvinfo : EIATTR_PARAM_CBANK
	.align		4
        /*00b0*/ 	.byte	0x04, 0x0a
        /*00b2*/ 	.short	(.L_2303 - .L_2302)
	.align		4
.L_2302:
        /*00b4*/ 	.word	index@(.nv.constant0._ZN2at6native27unrolled_elementwise_kernelINS0_13AUnaryFunctorIN3c104HalfES4_S4_ZZZNS0_15binary_internal21div_floor_kernel_cudaERNS_18TensorIteratorBaseEENKUlvE1_clEvENKUlvE1_clEvEUlS4_S4_E_EESt5arrayIPcLm2EELi4E23TrivialOffsetCalculatorILi1EjESG_NS0_6memory15LoadWithoutCastENSH_16StoreWithoutCastEEEviT_T0_T2_T3_T4_T5_)
        /*00b8*/ 	.short	0x0380
        /*00ba*/ 	.short	0x001c


	//----- nvinfo : EIATTR_SW_WAR
	.align		4
.L_2303:
        /*00bc*/ 	.byte	0x04, 0x36
        /*00be*/ 	.short	(.L_2305 - .L_2304)
.L_2304:
        /*00c0*/ 	.word	0x00000008
.L_2305:


//--------------------- .nv.info._ZN2at6native29vectorized_elementwise_kernelILi2ENS0_13AUnaryFunctorIN3c104HalfES4_S4_ZZZNS0_15binary_internal21div_floor_kernel_cudaERNS_18TensorIteratorBaseEENKUlvE1_clEvENKUlvE1_clEvEUlS4_S4_E_EESt5arrayIPcLm2EEEEviT0_T1_ --------------------------
	.section	.nv.info._ZN2at6native29vectorized_elementwise_kernelILi2ENS0_13AUnaryFunctorIN3c104HalfES4_S4_ZZZNS0_15binary_internal21div_floor_kernel_cudaERNS_18TensorIteratorBaseEENKUlvE1_clEvENKUlvE1_clEvEUlS4_S4_E_EESt5arrayIPcLm2EEEEviT0_T1_,"",@"SHT_CUDA_INFO"
	.sectionflags	@""
	.align	4


	//----- nvinfo : EIATTR_CUDA_API_VERSION
	.align		4
        /*0000*/ 	.byte	0x04, 0x37
        /*0002*/ 	.short	(.L_2307 - .L_2306)
.L_2306:
        /*0004*/ 	.word	0x00000082


	//----- nvinfo : EIATTR_KPARAM_INFO
	.align		4
.L_2307:
        /*0008*/ 	.byte	0x04, 0x17
        /*000a*/ 	.short	(.L_2309 - .L_2308)
.L_2308:
        /*000c*/ 	.word	0x00000000
        /*0010*/ 	.short	0x0002
        /*0012*/ 	.short	0x0008
        /*0014*/ 	.byte	0x00, 0xf0, 0x41, 0x00


	//----- nvinfo : EIATTR_KPARAM_INFO
	.align		4
.L_2309:
        /*0018*/ 	.byte	0x04, 0x17
        /*001a*/ 	.short	(.L_2311 - .L_2310)
.L_2310:
        /*001c*/ 	.word	0x00000000
        /*0020*/ 	.short	0x0001
        /*0022*/ 	.short	0x0004
        /*0024*/ 	.byte	0x00, 0xf0, 0x11, 0x00


	//----- nvinfo : EIATTR_KPARAM_INFO
	.align		4
.L_2311:
        /*0028*/ 	.byte	0x04, 0x17
        /*002a*/ 	.short	(.L_2313 - .L_2312)
.L_2312:
        /*002c*/ 	.word	0x00000000
        /*0030*/ 	.short	0x0000
        /*0032*/ 	.short	0x0000
        /*0034*/ 	.byte	0x00, 0xf0, 0x11, 0x00


	//----- nvinfo : EIATTR_SPARSE_MMA_MASK
	.align		4
.L_2313:
        /*0038*/ 	.byte	0x03, 0x50
        /*003a*/ 	.short	0x0000


	//----- nvinfo : EIATTR_MAXREG_COUNT
	.align		4
        /*003c*/ 	.byte	0x03, 0x1b
        /*003e*/ 	.short	0x00ff


	//----- nvinfo : EIATTR_MERCURY_ISA_VERSION
	.align		4
        /*0040*/ 	.byte	0x03, 0x5f
        /*0042*/ 	.short	0x0101


	//----- nvinfo : EIATTR_VRC_CTA_INIT_COUNT
	.align		4
        /*0044*/ 	.byte	0x02, 0x4a
	.zero		1
	.zero		1


	//----- nvinfo : EIATTR_EXIT_INSTR_OFFSETS
	.align		4
        /*0048*/ 	.byte	0x04, 0x1c
        /*004a*/ 	.short	(.L_2315 - .L_2314)


	//   ....[0]....
.L_2314:
        /*004c*/ 	.word	0x00003d70


	//   ....[1]....
        /*0050*/ 	.word	0x00003dc0


	//   ....[2]....
        /*0054*/ 	.word	0x000071c0


	//----- nvinfo : EIATTR_MAX_THREADS
	.align		4
.L_2315:
        /*0058*/ 	.byte	0x04, 0x05
        /*005a*/ 	.short	(.L_2317 - .L_2316)
.L_2316:
        /*005c*/ 	.word	0x00000080
        /*0060*/ 	.word	0x00000001
        /*0064*/ 	.word	0x00000001


	//----- nvinfo : EIATTR_CRS_STACK_SIZE
	.align		4
.L_2317:
        /*0068*/ 	.byte	0x04, 0x1e
        /*006a*/ 	.short	(.L_2319 - .L_2318)
.L_2318:
        /*006c*/ 	.word	0x00000000


	//----- nvinfo : EIATTR_CBANK_PARAM_SIZE
	.align		4
.L_2319:
        /*0070*/ 	.byte	0x03, 0x19
        /*0072*/ 	.short	0x0018


	//----- nvinfo : EIATTR_PARAM_CBANK
	.align		4
        /*0074*/ 	.byte	0x04, 0x0a
        /*0076*/ 	.short	(.L_2321 - .L_2320)
	.align		4
.L_2320:
        /*0078*/ 	.word	index@(.nv.constant0._ZN2at6native29vectorized_elementwise_kernelILi2ENS0_13AUnaryFunctorIN3c104HalfES4_S4_ZZZNS0_15binary_internal21div_floor_kernel_cudaERNS_18TensorIteratorBaseEENKUlvE1_clEvENKUlvE1_clEvEUlS4_S4_E_EESt5arrayIPcLm2EEEEviT0_T1_)
        /*007c*/ 	.short	0x0380
        /*007e*/ 	.short	0x0018


	//----- nvinfo : EIATTR_SW_WAR
	.align		4
.L_2321:
        /*0080*/ 	.byte	0x04, 0x36
        /*0082*/ 	.short	(.L_2323 - .L_2322)
.L_2322:
        /*0084*/ 	.word	0x00000008
.L_2323:


//--------------------- .nv.info._ZN2at6native29vectorized_elementwise_kernelILi4ENS0_13AUnaryFunctorIN3c104HalfES4_S4_ZZZNS0_15binary_internal21div_floor_kernel_cudaERNS_18TensorIteratorBaseEENKUlvE1_clEvENKUlvE1_clEvEUlS4_S4_E_EESt5arrayIPcLm2EEEEviT0_T1_ --------------------------
	.section	.nv.info._ZN2at6native29vectorized_elementwise_kernelILi4ENS0_13AUnaryFunctorIN3c104HalfES4_S4_ZZZNS0_15binary_internal21div_floor_kernel_cudaERNS_18TensorIteratorBaseEENKUlvE1_clEvENKUlvE1_clEvEUlS4_S4_E_EESt5arrayIPcLm2EEEEviT0_T1_,"",@"SHT_CUDA_INFO"
	.sectionflags	@""
	.align	4


	//----- nvinfo : EIATTR_CUDA_API_VERSION
	.align		4
        /*0000*/ 	.byte	0x04, 0x37
        /*0002*/ 	.short	(.L_2325 - .L_2324)
.L_2324:
        /*0004*/ 	.word	0x00000082


	//----- nvinfo : EIATTR_KPARAM_INFO
	.align		4
.L_2325:
        /*0008*/ 	.byte	0x04, 0x17
        /*000a*/ 	.short	(.L_2327 - .L_2326)
.L_2326:
        /*000c*/ 	.word	0x00000000
        /*0010*/ 	.short	0x0002
        /*0012*/ 	.short	0x0008
        /*0014*/ 	.byte	0x00, 0xf0, 0x41, 0x00


	//----- nvinfo : EIATTR_KPARAM_INFO
	.align		4
.L_2327:
        /*0018*/ 	.byte	0x04, 0x17
        /*001a*/ 	.short	(.L_2329 - .L_2328)
.L_2328:
        /*001c*/ 	.word	0x00000000
        /*0020*/ 	.short	0x0001
        /*0022*/ 	.short	0x0004
        /*0024*/ 	.byte	0x00, 0xf0, 0x11, 0x00


	//----- nvinfo : EIATTR_KPARAM_INFO
	.align		4
.L_2329:
        /*0028*/ 	.byte	0x04, 0x17
        /*002a*/ 	.short	(.L_2331 - .L_2330)
.L_2330:
        /*002c*/ 	.word	0x00000000
        /*0030*/ 	.short	0x0000
        /*0032*/ 	.short	0x0000
        /*0034*/ 	.byte	0x00, 0xf0, 0x11, 0x00


	//----- nvinfo : EIATTR_SPARSE_MMA_MASK
	.align		4
.L_2331:
        /*0038*/ 	.byte	0x03, 0x50
        /*003a*/ 	.short	0x0000


	//----- nvinfo : EIATTR_MAXREG_COUNT
	.align		4
        /*003c*/ 	.byte	0x03, 0x1b
        /*003e*/ 	.short	0x00ff


	//----- nvinfo : EIATTR_MERCURY_ISA_VERSION
	.align		4
        /*0040*/ 	.byte	0x03, 0x5f
        /*0042*/ 	.short	0x0101


	//----- nvinfo : EIATTR_VRC_CTA_INIT_COUNT
	.align		4
        /*0044*/ 	.byte	0x02, 0x4a
	.zero		1
	.zero		1


	//----- nvinfo : EIATTR_EXIT_INSTR_OFFSETS
	.align		4
        /*0048*/ 	.byte	0x04, 0x1c
        /*004a*/ 	.short	(.L_2333 - .L_2332)


	//   ....[0]....
.L_2332:
        /*004c*/ 	.word	0x00003d70


	//   ....[1]....
        /*0050*/ 	.word	0x00003dc0


	//   ....[2]....
        /*0054*/ 	.word	0x00007180


	//----- nvinfo : EIATTR_MAX_THREADS
	.align		4
.L_2333:
        /*0058*/ 	.byte	0x04, 0x05
        /*005a*/ 	.short	(.L_2335 - .L_2334)
.L_2334:
        /*005c*/ 	.word	0x00000080
        /*0060*/ 	.word	0x00000001
        /*0064*/ 	.word	0x00000001


	//----- nvinfo : EIATTR_CRS_STACK_SIZE
	.align		4
.L_2335:
        /*0068*/ 	.byte	0x04, 0x1e
        /*006a*/ 	.short	(.L_2337 - .L_2336)
.L_2336:
        /*006c*/ 	.word	0x00000000


	//----- nvinfo : EIATTR_CBANK_PARAM_SIZE
	.align		4
.L_2337:
        /*0070*/ 	.byte	0x03, 0x19
        /*0072*/ 	.short	0x0018


	//----- nvinfo : EIATTR_PARAM_CBANK
	.align		4
        /*0074*/ 	.byte	0x04, 0x0a
        /*0076*/ 	.short	(.L_2339 - .L_2338)
	.align		4
.L_2338:
        /*0078*/ 	.word	index@(.nv.constant0._ZN2at6native29vectorized_elementwise_kernelILi4ENS0_13AUnaryFunctorIN3c104HalfES4_S4_ZZZNS0_15binary_internal21div_floor_kernel_cudaERNS_18TensorIteratorBaseEENKUlvE1_clEvENKUlvE1_clEvEUlS4_S4_E_EESt5arrayIPcLm2EEEEviT0_T1_)
        /*007c*/ 	.short	0x0380
        /*007e*/ 	.short	0x0018


	//----- nvinfo : EIATTR_SW_WAR
	.align		4
.L_2339:
        /*0080*/ 	.byte	0x04, 0x36
        /*0082*/ 	.short	(.L_2341 - .L_2340)
.L_2340:
        /*0084*/ 	.word	0x00000008
.L_2341:


//--------------------- .nv.info._ZN2at6native29vectorized_elementwise_kernelILi8ENS0_13AUnaryFunctorIN3c104HalfES4_S4_ZZZNS0_15binary_internal21div_floor_kernel_cudaERNS_18TensorIteratorBaseEENKUlvE1_clEvENKUlvE1_clEvEUlS4_S4_E_EESt5arrayIPcLm2EEEEviT0_T1_ --------------------------
	.section	.nv.info._ZN2at6native29vectorized_elementwise_kernelILi8ENS0_13AUnaryFunctorIN3c104HalfES4_S4_ZZZNS0_15binary_internal21div_floor_kernel_cudaERNS_18TensorIteratorBaseEENKUlvE1_clEvENKUlvE1_clEvEUlS4_S4_E_EESt5arrayIPcLm2EEEEviT0_T1_,"",@"SHT_CUDA_INFO"
	.sectionflags	@""
	.align	4


	//----- nvinfo : EIATTR_CUDA_API_VERSION
	.align		4
        /*0000*/ 	.byte	0x04, 0x37
        /*0002*/ 	.short	(.L_2343 - .L_2342)
.L_2342:
        /*0004*/ 	.word	0x00000082


	//----- nvinfo : EIATTR_KPARAM_INFO
	.align		4
.L_2343:
        /*0008*/ 	.byte	0x04, 0x17
        /*000a*/ 	.short	(.L_2345 - .L_2344)
.L_2344:
        /*000c*/ 	.word	0x00000000
        /*0010*/ 	.short	0x0002
        /*0012*/ 	.short	0x0008
        /*0014*/ 	.byte	0x00, 0xf0, 0x41, 0x00


	//----- nvinfo : EIATTR_KPARAM_INFO
	.align		4
.L_2345:
        /*0018*/ 	.byte	0x04, 0x17
        /*001a*/ 	.short	(.L_2347 - .L_2346)
.L_2346:
        /*001c*/ 	.word	0x00000000
        /*0020*/ 	.short	0x0001
        /*0022*/ 	.short	0x0004
        /*0024*/ 	.byte	0x00, 0xf0, 0x11, 0x00


	//----- nvinfo : EIATTR_KPARAM_INFO
	.align		4
.L_2347:
        /*0028*/ 	.byte	0x04, 0x17
        /*002a*/ 	.short	(.L_2349 - .L_2348)
.L_2348:
        /*002c*/ 	.word	0x00000000
        /*0030*/ 	.short	0x0000
        /*0032*/ 	.short	0x0000
        /*0034*/ 	.byte	0x00, 0xf0, 0x11, 0x00


	//----- nvinfo : EIATTR_SPARSE_MMA_MASK
	.align		4
.L_2349:
        /*0038*/ 	.byte	0x03, 0x50
        /*003a*/ 	.short	0x0000


	//----- nvinfo : EIATTR_MAXREG_COUNT
	.align		4
        /*003c*/ 	.byte	0x03, 0x1b
        /*003e*/ 	.short	0x00ff


	//----- nvinfo : EIATTR_MERCURY_ISA_VERSION
	.align		4
        /*0040*/ 	.byte	0x03, 0x5f
        /*0042*/ 	.short	0x0101


	//----- nvinfo : EIATTR_VRC_CTA_INIT_COUNT
	.align		4
        /*0044*/ 	.byte	0x02, 0x4a
	.zero		1
	.zero		1


	//----- nvinfo : EIATTR_EXIT_INSTR_OFFSETS
	.align		4
        /*0048*/ 	.byte	0x04, 0x1c
        /*004a*/ 	.short	(.L_2351 - .L_2350)


	//   ....[0]....
.L_2350:
        /*004c*/ 	.word	0x00000010


	//----- nvinfo : EIATTR_MAX_THREADS
	.align		4
.L_2351:
        /*0050*/ 	.byte	0x04, 0x05
        /*0052*/ 	.short	(.L_2353 - .L_2352)
.L_2352:
        /*0054*/ 	.word	0x00000080
        /*0058*/ 	.word	0x00000001
        /*005c*/ 	.word	0x00000001


	//----- nvinfo : EIATTR_CBANK_PARAM_SIZE
	.align		4
.L_2353:
        /*0060*/ 	.byte	0x03, 0x19
        /*0062*/ 	.short	0x0018


	//----- nvinfo : EIATTR_PARAM_CBANK
	.align		4
        /*0064*/ 	.byte	0x04, 0x0a
        /*0066*/ 	.short	(.L_2355 - .L_2354)
	.align		4
.L_2354:
        /*0068*/ 	.word	index@(.nv.constant0._ZN2at6native29vectorized_elementwise_kernelILi8ENS0_13AUnaryFunctorIN3c104HalfES4_S4_ZZZNS0_15binary_internal21div_floor_kernel_cudaERNS_18TensorIteratorBaseEENKUlvE1_clEvENKUlvE1_clEvEUlS4_S4_E_EESt5arrayIPcLm2EEEEviT0_T1_)
        /*006c*/ 	.short	0x0380
        /*006e*/ 	.short	0x0018


	//----- nvinfo : EIATTR_SW_WAR
	.align		4
.L_2355:
        /*0070*/ 	.byte	0x04, 0x36
        /*0072*/ 	.short	(.L_2357 - .L_2356)
.L_2356:
        /*0074*/ 	.word	0x00000008
.L_2357:


//--------------------- .nv.info._ZN2at6native18elementwise_kernelILi128ELi4EZNS0_15gpu_kernel_implINS0_13BinaryFunctorIfffZZZNS0_15binary_internal21div_floor_kernel_cudaERNS_18TensorIteratorBaseEENKUlvE1_clEvENKUlvE0_clEvEUlffE_EEEEvS6_RKT_EUliE_EEviT1_ --------------------------
	.section	.nv.info._ZN2at6native18elementwise_kernelILi128ELi4EZNS0_15gpu_kernel_implINS0_13BinaryFunctorIfffZZZNS0_15binary_internal21div_floor_kernel_cudaERNS_18TensorIteratorBaseEENKUlvE1_clEvENKUlvE0_clEvEUlffE_EEEEvS6_RKT_EUliE_EEviT1_,"",@"SHT_CUDA_INFO"
	.sectionflags	@""
	.align	4


	//----- nvinfo : EIATTR_CUDA_API_VERSION
	.align		4
        /*0000*/ 	.byte	0x04, 0x37
        /*0002*/ 	.short	(.L_2359 - .L_2358)
.L_2358:
        /*0004*/ 	.word	0x00000082


	//----- nvinfo : EIATTR_KPARAM_INFO
	.align		4
.L_2359:
        /*0008*/ 	.byte	0x04, 0x17
        /*000a*/ 	.short	(.L_2361 - .L_2360)
.L_2360:
        /*000c*/ 	.word	0x00000000
        /*0010*/ 	.short	0x0001
        /*0012*/ 	.short	0x0008
        /*0014*/ 	.byte	0x00, 0xf0, 0x21, 0x0a


	//----- nvinfo : EIATTR_KPARAM_INFO
	.align		4
.L_2361:
        /*0018*/ 	.byte	0x04, 0x17
        /*001a*/ 	.short	(.L_2363 - .L_2362)
.L_2362:
        /*001c*/ 	.word	0x00000000
        /*0020*/ 	.short	0x0000
        /*0022*/ 	.short	0x0000
        /*0024*/ 	.byte	0x00, 0xf0, 0x11, 0x00


	//----- nvinfo : EIATTR_SPARSE_MMA_MASK
	.align		4
.L_2363:
        /*0028*/ 	.byte	0x03, 0x50
        /*002a*/ 	.short	0x0000


	//----- nvinfo : EIATTR_MAXREG_COUNT
	.align		4
        /*002c*/ 	.byte	0x03, 0x1b
        /*002e*/ 	.short	0x0080


	//----- nvinfo : EIATTR_EXTERNS
	.align		4
        /*0030*/ 	.byte	0x04, 0x0f
        /*0032*/ 	.short	(.L_2365 - .L_2364)


	//   ....[0]....
	.align		4
.L_2364:
        /*0034*/ 	.word	index@(__assertfail)


	//----- nvinfo : EIATTR_MERCURY_ISA_VERSION
	.align		4
.L_2365:
        /*0038*/ 	.byte	0x03, 0x5f
        /*003a*/ 	.short	0x0101


	//----- nvinfo : EIATTR_VRC_CTA_INIT_COUNT
	.align		4
        /*003c*/ 	.byte	0x02, 0x4a
	.zero		1
	.zero		1


	//----- nvinfo : EIATTR_SYSCALL_OFFSETS
	.align		4
        /*0040*/ 	.byte	0x04, 0x46
        /*0042*/ 	.short	(.L_2367 - .L_2366)


	//   ....[0]....
.L_2366:
        /*0044*/ 	.word	0x00002490


	//   ....[1]....
        /*0048*/ 	.word	0x00003300


	//   ....[2]....
        /*004c*/ 	.word	0x00004640


	//   ....[3]....
        /*0050*/ 	.word	0x00006c00


	//   ....[4]....
        /*0054*/ 	.word	0x00007a70


	//   ....[5]....
        /*0058*/ 	.word	0x00008c30


	//   ....[6]....
        /*005c*/ 	.word	0x0000b300


	//   ....[7]....
        /*0060*/ 	.word	0x0000c170


	//   ....[8]....
        /*0064*/ 	.word	0x0000d330


	//   ....[9]....
        /*0068*/ 	.word	0x0000fa20


	//   ....[10]....
        /*006c*/ 	.word	0x00010890


	//   ....[11]....
        /*0070*/ 	.word	0x00011a20


	//----- nvinfo : EIATTR_EXIT_INSTR_OFFSETS
	.align		4
.L_2367:
        /*0074*/ 	.byte	0x04, 0x1c
        /*0076*/ 	.short	(.L_2369 - .L_2368)


	//   ....[0]....
.L_2368:
        /*0078*/ 	.word	0x0000d5e0


	//   ....[1]....
        /*007c*/ 	.word	0x00010fa0


	//   ....[2]....
        /*0080*/ 	.word	0x00010fe0


	//   ....[3]....
        /*0084*/ 	.word	0x00011070


	//   ....[4]....
        /*0088*/ 	.word	0x000110a0


	//   ....[5]....
        /*008c*/ 	.word	0x000110d0


	//   ....[6]....
        /*0090*/ 	.word	0x00011150


	//   ....[7]....
        /*0094*/ 	.word	0x00011180


	//   ....[8]....
        /*0098*/ 	.word	0x00011210


	//   ....[9]....
        /*009c*/ 	.word	0x00011250


	//   ....[10]....
        /*00a0*/ 	.word	0x00011290


	//   ....[11]....
        /*00a4*/ 	.word	0x00011360


	//   ....[12]....
        /*00a8*/ 	.word	0x000114c0


	//   ....[13]....
        /*00ac*/ 	.word	0x00011620


	//   ....[14]....
        /*00b0*/ 	.word	0x00011770


	//   ....[15]....
        /*00b4*/ 	.word	0x000117a0


	//   ....[16]....
        /*00b8*/ 	.word	0x000117d0


	//   ....[17]....
        /*00bc*/ 	.word	0x00011870


	//   ....[18]....
        /*00c0*/ 	.word	0x000118c0


	//   ....[19]....
        /*00c4*/ 	.word	0x00011a30


	//   ....[20]....
        /*00c8*/ 	.word	0x00011b30


	//   ....[21]....
        /*00cc*/ 	.word	0x00011c60


	//   ....[22]....
        /*00d0*/ 	.word	0x00011c90


	//----- nvinfo : EIATTR_MAX_THREADS
	.align		4
.L_2369:
        /*00d4*/ 	.byte	0x04, 0x05
        /*00d6*/ 	.short	(.L_2371 - .L_2370)
.L_2370:
        /*00d8*/ 	.word	0x00000080
        /*00dc*/ 	.word	0x00000001
        /*00e0*/ 	.word	0x00000001


	//----- nvinfo : EIATTR_CRS_STACK_SIZE
	.align		4
.L_2371:
        /*00e4*/ 	.byte	0x04, 0x1e
        /*00e6*/ 	.short	(.L_2373 - .L_2372)
.L_2372:
        /*00e8*/ 	.word	0x00000000


	//----- nvinfo : EIATTR_CBANK_PARAM_SIZE
	.align		4
.L_2373:
        /*00ec*/ 	.byte	0x03, 0x19
        /*00ee*/ 	.short	0x0290


	//----- nvinfo : EIATTR_PARAM_CBANK
	.align		4
        /*00f0*/ 	.byte	0x04, 0x0a
        /*00f2*/ 	.short	(.L_2375 - .L_2374)
	.align		4
.L_2374:
        /*00f4*/ 	.word	index@(.nv.constant0._ZN2at6native18elementwise_kernelILi128ELi4EZNS0_15gpu_kernel_implINS0_13BinaryFunctorIfffZZZNS0_15binary_internal21div_floor_kernel_cudaERNS_18TensorIteratorBaseEENKUlvE1_clEvENKUlvE0_clEvEUlffE_EEEEvS6_RKT_EUliE_EEviT1_)
        /*00f8*/ 	.short	0x0380
        /*00fa*/ 	.short	0x0290


	//----- nvinfo : EIATTR_SW_WAR
	.align		4
.L_2375:
        /*00fc*/ 	.byte	0x04, 0x36
        /*00fe*/ 	.short	(.L_2377 - .L_2376)
.L_2376:
        /*0100*/ 	.word	0x00000008
.L_2377:


//--------------------- .nv.info._ZN2at6native27unrolled_elementwise_kernelINS0_13BinaryFunctorIfffZZZNS0_15binary_internal21div_floor_kernel_cudaERNS_18TensorIteratorBaseEENKUlvE1_clEvENKUlvE0_clEvEUlffE_EESt5arrayIPcLm3EELi4E23TrivialOffsetCalculatorILi2EjESD_ILi1EjENS0_6memory12LoadWithCastILi2EEENSG_13StoreWithCastILi1EEEEEviT_T0_T2_T3_T4_T5_ --------------------------
	.section	.nv.info._ZN2at6native27unrolled_elementwise_kernelINS0_13BinaryFunctorIfffZZZNS0_15binary_internal21div_floor_kernel_cudaERNS_18TensorIteratorBaseEENKUlvE1_clEvENKUlvE0_clEvEUlffE_EESt5arrayIPcLm3EELi4E23TrivialOffsetCalculatorILi2EjESD_ILi1EjENS0_6memory12LoadWithCastILi2EEENSG_13StoreWithCastILi1EEEEEviT_T0_T2_T3_T4_T5_,"",@"SHT_CUDA_INFO"
	.sectionflags	@""
	.align	4


	//----- nvinfo : EIATTR_CUDA_API_VERSION
	.align		4
        /*0000*/ 	.byte	0x04, 0x37
        /*0002*/ 	.short	(.L_2379 - .L_2378)
.L_2378:
        /*0004*/ 	.word	0x00000082


	//----- nvinfo : EIATTR_KPARAM_INFO
	.align		4
.L_2379:
        /*0008*/ 	.byte	0x04, 0x17
        /*000a*/ 	.short	(.L_2381 - .L_2380)
.L_2380:
        /*000c*/ 	.word	0x00000000
        /*0010*/ 	.short	0x0006
        /*0012*/ 	.short	0x0030
        /*0014*/ 	.byte	0x00, 0xf0, 0x21, 0x00


	//----- nvinfo : EIATTR_KPARAM_INFO
	.align		4
.L_2381:
        /*0018*/ 	.byte	0x04, 0x17
        /*001a*/ 	.short	(.L_2383 - .L_2382)
.L_2382:
        /*001c*/ 	.word	0x00000000
        /*0020*/ 	.short	0x0005
        /*0022*/ 	.short	0x0024
        /*0024*/ 	.byte	0x00, 0xf0, 0x31, 0x00


	//----- nvinfo : EIATTR_KPARAM_INFO
	.align		4
.L_2383:
        /*0028*/ 	.byte	0x04, 0x17
        /*002a*/ 	.short	(.L_2385 - .L_2384)
.L_2384:
        /*002c*/ 	.word	0x00000000
        /*0030*/ 	.short	0x0004
        /*0032*/ 	.short	0x0021
        /*0034*/ 	.byte	0x00, 0xf0, 0x05, 0x00


	//----- nvinfo : EIATTR_KPARAM_INFO
	.align		4
.L_2385:
        /*0038*/ 	.byte	0x04, 0x17
        /*003a*/ 	.short	(.L_2387 - .L_2386)
.L_2386:
        /*003c*/ 	.word	0x00000000
        /*0040*/ 	.short	0x0003
        /*0042*/ 	.short	0x0020
        /*0044*/ 	.byte	0x00, 0xf0, 0x05, 0x00


	//----- nvinfo : EIATTR_KPARAM_INFO
	.align		4
.L_2387:
        /*0048*/ 	.byte	0x04, 0x17
        /*004a*/ 	.short	(.L_2389 - .L_2388)
.L_2388:
        /*004c*/ 	.word	0x00000000
        /*0050*/ 	.short	0x0002
        /*0052*/ 	.short	0x0008
        /*0054*/ 	.byte	0x00, 0xf0, 0x61, 0x00


	//----- nvinfo : EIATTR_KPARAM_INFO
	.align		4
.L_2389:
        /*0058*/ 	.byte	0x04, 0x17
        /*005a*/ 	.short	(.L_2391 - .L_2390)
.L_2390:
        /*005c*/ 	.word	0x00000000
        /*0060*/ 	.short	0x0001
        /*0062*/ 	.short	0x0004
        /*0064*/ 	.byte	0x00, 0xf0, 0x05, 0x00


	//----- nvinfo : EIATTR_KPARAM_INFO
	.align		4
.L_2391:
        /*0068*/ 	.byte	0x04, 0x17
        /*006a*/ 	.short	(.L_2393 - .L_2392)
.L_2392:
        /*006c*/ 	.word	0x00000000
        /*0070*/ 	.short	0x0000
        /*0072*/ 	.short	0x0000
        /*0074*/ 	.byte	0x00, 0xf0, 0x11, 0x00


	//----- nvinfo : EIATTR_SPARSE_MMA_MASK
	.align		4
.L_2393:
        /*0078*/ 	.byte	0x03, 0x50
        /*007a*/ 	.short	0x0000


	//----- nvinfo : EIATTR_MAXREG_COUNT
	.align		4
        /*007c*/ 	.byte	0x03, 0x1b
        /*007e*/ 	.short	0x00ff


	//----- nvinfo : EIATTR_EXTERNS
	.align		4
        /*0080*/ 	.byte	0x04, 0x0f
        /*0082*/ 	.short	(.L_2395 - .L_2394)


	//   ....[0]....
	.align		4
.L_2394:
        /*0084*/ 	.word	index@(__assertfail)


	//----- nvinfo : EIATTR_MERCURY_ISA_VERSION
	.align		4
.L_2395:
        /*0088*/ 	.byte	0x03, 0x5f
        /*008a*/ 	.short	0x0101


	//----- nvinfo : EIATTR_VRC_CTA_INIT_COUNT
	.align		4
        /*008c*/ 	.byte	0x02, 0x4a
	.zero		1
	.zero		1


	//----- nvinfo : EIATTR_SYSCALL_OFFSETS
	.align		4
        /*0090*/ 	.byte	0x04, 0x46
        /*0092*/ 	.short	(.L_2397 - .L_2396)


	//   ....[0]....
.L_2396:
        /*0094*/ 	.word	0x00000e70


	//   ....[1]....
        /*0098*/ 	.word	0x00001d10


	//   ....[2]....
        /*009c*/ 	.word	0x00002cb0


	//   ....[3]....
        /*00a0*/ 	.word	0x00003b40


	//   ....[4]....
        /*00a4*/ 	.word	0x00004a50


	//   ....[5]....
        /*00a8*/ 	.word	0x000058e0


	//   ....[6]....
        /*00ac*/ 	.word	0x00006800


	//   ....[7]....
        /*00b0*/ 	.word	0x00007670


	//   ....[8]....
        /*00b4*/ 	.word	0x00009c90


	//   ....[9]....
        /*00b8*/ 	.word	0x0000aa20


	//   ....[10]....
        /*00bc*/ 	.word	0x0000b8a0


	//   ....[11]....
        /*00c0*/ 	.word	0x0000c700


	//----- nvinfo : EIATTR_EXIT_INSTR_OFFSETS
	.align		4
.L_2397:
        /*00c4*/ 	.byte	0x04, 0x1c
        /*00c6*/ 	.short	(.L_2399 - .L_2398)


	//   ....[0]....
.L_2398:
        /*00c8*/ 	.word	0x0000bb40


	//   ....[1]....
        /*00cc*/ 	.word	0x0000bc80


	//   ....[2]....
        /*00d0*/ 	.word	0x0000bcc0


	//   ....[3]....
        /*00d4*/ 	.word	0x0000bd50


	//   ....[4]....
        /*00d8*/ 	.word	0x0000bd80


	//   ....[5]....
        /*00dc*/ 	.word	0x0000bdb0


	//   ....[6]....
        /*00e0*/ 	.word	0x0000be30


	//   ....[7]....
        /*00e4*/ 	.word	0x0000be60


	//   ....[8]....
        /*00e8*/ 	.word	0x0000bef0


	//   ....[9]....
        /*00ec*/ 	.word	0x0000bf30


	//   ....[10]....
        /*00f0*/ 	.word	0x0000bf70


	//   ....[11]....
        /*00f4*/ 	.word	0x0000c040


	//   ....[12]....
        /*00f8*/ 	.word	0x0000c1a0


	//   ....[13]....
        /*00fc*/ 	.word	0x0000c300


	//   ....[14]....
        /*0100*/ 	.word	0x0000c450


	//   ....[15]....
        /*0104*/ 	.word	0x0000c480


	//   ....[16]....
        /*0108*/ 	.word	0x0000c4b0


	//   ....[17]....
        /*010c*/ 	.word	0x0000c550


	//   ....[18]....
        /*0110*/ 	.word	0x0000c5a0


	//   ....[19]....
        /*0114*/ 	.word	0x0000c710


	//   ....[20]....
        /*0118*/ 	.word	0x0000c810


	//   ....[21]....
        /*011c*/ 	.word	0x0000c940


	//   ....[22]....
        /*0120*/ 	.word	0x0000c970


	//----- nvinfo : EIATTR_MAX_THREADS
	.align		4
.L_2399:
        /*0124*/ 	.byte	0x04, 0x05
        /*0126*/ 	.short	(.L_2401 - .L_2400)
.L_2400:
        /*0128*/ 	.word	0x00000080
        /*012c*/ 	.word	0x00000001
        /*0130*/ 	.word	0x00000001


	//----- nvinfo : EIATTR_CRS_STACK_SIZE
	.align		4
.L_2401:
        /*0134*/ 	.byte	0x04, 0x1e
        /*0136*/ 	.short	(.L_2403 - .L_2402)
.L_2402:
        /*0138*/ 	.word	0x00000000


	//----- nvinfo : EIATTR_CBANK_PARAM_SIZE
	.align		4
.L_2403:
        /*013c*/ 	.byte	0x03, 0x19
        /*013e*/ 	.short	0x0038


	//----- nvinfo : EIATTR_PARAM_CBANK
	.align		4
        /*0140*/ 	.byte	0x04, 0x0a
        /*0142*/ 	.short	(.L_2405 - .L_2404)
	.align		4
.L_2404:
        /*0144*/ 	.word	index@(.nv.constant0._ZN2at6native27unrolled_elementwise_kernelINS0_13BinaryFunctorIfffZZZNS0_15binary_internal21div_floor_kernel_cudaERNS_18TensorIteratorBaseEENKUlvE1_clEvENKUlvE0_clEvEUlffE_EESt5arrayIPcLm3EELi4E23TrivialOffsetCalculatorILi2EjESD_ILi1EjENS0_6memory12LoadWithCastILi2EEENSG_13StoreWithCastILi1EEEEEviT_T0_T2_T3_T4_T5_)
        /*0148*/ 	.short	0x0380
        /*014a*/ 	.short	0x0038


	//----- nvinfo : EIATTR_SW_WAR
	.align		4
.L_2405:
        /*014c*/ 	.byte	0x04, 0x36
        /*014e*/ 	.short	(.L_2407 - .L_2406)
.L_2406:
        /*0150*/ 	.word	0x00000008
.L_2407:


//--------------------- .nv.info._ZN2at6native18elementwise_kernelILi128ELi2EZNS0_22gpu_kernel_impl_nocastINS0_13BinaryFunctorIfffZZZNS0_15binary_internal21div_floor_kernel_cudaERNS_18TensorIteratorBaseEENKUlvE1_clEvENKUlvE0_clEvEUlffE_EEEEvS6_RKT_EUliE_EEviT1_ --------------------------
	.section	.nv.info._ZN2at6native18elementwise_kernelILi128ELi2EZNS0_22gpu_kernel_impl_nocastINS0_13BinaryFunctorIfffZZZNS0_15binary_internal21div_floor_kernel_cudaERNS_18TensorIteratorBaseEENKUlvE1_clEvENKUlvE0_clEvEUlffE_EEEEvS6_RKT_EUliE_EEviT1_,"",@"SHT_CUDA_INFO"
	.sectionflags	@""
	.align	4


	//----- nvinfo : EIATTR_CUDA_API_VERSION
	.align		4
        /*0000*/ 	.byte	0x04, 0x37
        /*0002*/ 	.short	(.L_2409 - .L_2408)
.L_2408:
        /*0004*/ 	.word	0x00000082


	//----- nvinfo : EIATTR_KPARAM_INFO
	.align		4
.L_2409:
        /*0008*/ 	.byte	0x04, 0x17
        /*000a*/ 	.short	(.L_2411 - .L_2410)
.L_2410:
        /*000c*/ 	.word	0x00000000
        /*0010*/ 	.short	0x0001
        /*0012*/ 	.short	0x0008
        /*0014*/ 	.byte	0x00, 0xf0, 0x21, 0x0a


	//----- nvinfo : EIATTR_KPARAM_INFO
	.align		4
.L_2411:
        /*0018*/ 	.byte	0x04, 0x17
        /*001a*/ 	.short	(.L_2413 - .L_2412)
.L_2412:
        /*001c*/ 	.word	0x00000000
        /*0020*/ 	.short	0x0000
        /*0022*/ 	.short	0x0000
        /*0024*/ 	.byte	0x00, 0xf0, 0x11, 0x00


	//----- nvinfo : EIATTR_SPARSE_MMA_MASK
	.align		4
.L_2413:
        /*0028*/ 	.byte	0x03, 0x50
        /*002a*/ 	.short	0x0000


	//----- nvinfo : EIATTR_MAXREG_COUNT
	.align		4
        /*002c*/ 	.byte	0x03, 0x1b
        /*002e*/ 	.short	0x0080


	//----- nvinfo : EIATTR_MERCURY_ISA_VERSION
	.align		4
        /*0030*/ 	.byte	0x03, 0x5f
        /*0032*/ 	.short	0x0101


	//----- nvinfo : EIATTR_VRC_CTA_INIT_COUNT
	.align		4
        /*0034*/ 	.byte	0x02, 0x4a
	.zero		1
	.zero		1


	//----- nvinfo : EIATTR_EXIT_INSTR_OFFSETS
	.align		4
        /*0038*/ 	.byte	0x04, 0x1c
        /*003a*/ 	.short	(.L_2415 - .L_2414)


	//   ....[0]....
.L_2414:
        /*003c*/ 	.word	0x00000690


	//   ....[1]....
        /*0040*/ 	.word	0x00000bb0


	//   ....[2]....
        /*0044*/ 	.word	0x00000c20


	//   ....[3]....
        /*0048*/ 	.word	0x00000c70


	//   ....[4]....
        /*004c*/ 	.word	0x00002920


	//   ....[5]....
        /*0050*/ 	.word	0x00004550


	//----- nvinfo : EIATTR_MAX_THREADS
	.align		4
.L_2415:
        /*0054*/ 	.byte	0x04, 0x05
        /*0056*/ 	.short	(.L_2417 - .L_2416)
.L_2416:
        /*0058*/ 	.word	0x00000080
        /*005c*/ 	.word	0x00000001
        /*0060*/ 	.word	0x00000001


	//----- nvinfo : EIATTR_CRS_STACK_SIZE
	.align		4
.L_2417:
        /*0064*/ 	.byte	0x04, 0x1e
        /*0066*/ 	.short	(.L_2419 - .L_2418)
.L_2418:
        /*0068*/ 	.word	0x00000000


	//----- nvinfo : EIATTR_CBANK_PARAM_SIZE
	.align		4
.L_2419:
        /*006c*/ 	.byte	0x03, 0x19
        /*006e*/ 	.short	0x0290


	//----- nvinfo : EIATTR_PARAM_CBANK
	.align		4
        /*0070*/ 	.byte	0x04, 0x0a
        /*0072*/ 	.short	(.L_2421 - .L_2420)
	.align		4
.L_2420:
        /*0074*/ 	.word	index@(.nv.constant0._ZN2at6native18elementwise_kernelILi128ELi2EZNS0_22gpu_kernel_impl_nocastINS0_13BinaryFunctorIfffZZZNS0_15binary_internal21div_floor_kernel_cudaERNS_18TensorIteratorBaseEENKUlvE1_clEvENKUlvE0_clEvEUlffE_EEEEvS6_RKT_EUliE_EEviT1_)
        /*0078*/ 	.short	0x0380
        /*007a*/ 	.short	0x0290


	//----- nvinfo : EIATTR_SW_WAR
	.align		4
.L_2421:
        /*007c*/ 	.byte	0x04, 0x36
        /*007e*/ 	.short	(.L_2423 - .L_2422)
.L_2422:
        /*0080*/ 	.word	0x00000008
.L_2423:


//--------------------- .nv.info._ZN2at6native27unrolled_elementwise_kernelINS0_13BinaryFunctorIfffZZZNS0_15binary_internal21div_floor_kernel_cudaERNS_18TensorIteratorBaseEENKUlvE1_clEvENKUlvE0_clEvEUlffE_EESt5arrayIPcLm3EELi4E23TrivialOffsetCalculatorILi2EjESD_ILi1EjENS0_6memory15LoadWithoutCastENSG_16StoreWithoutCastEEEviT_T0_T2_T3_T4_T5_ --------------------------
	.section	.nv.info._ZN2at6native27unrolled_elementwise_kernelINS0_13BinaryFunctorIfffZZZNS0_15binary_internal21div_floor_kernel_cudaERNS_18TensorIteratorBaseEENKUlvE1_clEvENKUlvE0_clEvEUlffE_EESt5arrayIPcLm3EELi4E23TrivialOffsetCalculatorILi2EjESD_ILi1EjENS0_6memory15LoadWithoutCastENSG_16StoreWithoutCastEEEviT_T0_T2_T3_T4_T5_,"",@"SHT_CUDA_INFO"
	.sectionflags	@""
	.align	4


	//----- nvinfo : EIATTR_CUDA_API_VERSION
	.align		4
        /*0000*/ 	.byte	0x04, 0x37
        /*0002*/ 	.short	(.L_2425 - .L_2424)
.L_2424:
        /*0004*/ 	.word	0x00000082


	//----- nvinfo : EIATTR_KPARAM_INFO
	.align		4
.L_2425:
        /*0008*/ 	.byte	0x04, 0x17
        /*000a*/ 	.short	(.L_2427 - .L_2426)
.L_2426:
        /*000c*/ 	.word	0x00000000
        /*0010*/ 	.short	0x0006
        /*0012*/ 	.short	0x0023
        /*0014*/ 	.byte	0x00, 0xf0, 0x05, 0x00


	//----- nvinfo : EIATTR_KPARAM_INFO
	.align		4
.L_2427:
        /*0018*/ 	.byte	0x04, 0x17
        /*001a*/ 	.short	(.L_2429 - .L_2428)
.L_2428:
        /*001c*/ 	.word	0x00000000
        /*0020*/ 	.short	0x0005
        /*0022*/ 	.short	0x0022
        /*0024*/ 	.byte	0x00, 0xf0, 0x05, 0x00


	//----- nvinfo : EIATTR_KPARAM_INFO
	.align		4
.L_2429:
        /*0028*/ 	.byte	0x04, 0x17
        /*002a*/ 	.short	(.L_2431 - .L_2430)
.L_2430:
        /*002c*/ 	.word	0x00000000
        /*0030*/ 	.short	0x0004
        /*0032*/ 	.short	0x0021
        /*0034*/ 	.byte	0x00, 0xf0, 0x05, 0x00


	//----- nvinfo : EIATTR_KPARAM_INFO
	.align		4
.L_2431:
        /*0038*/ 	.byte	0x04, 0x17
        /*003a*/ 	.short	(.L_2433 - .L_2432)
.L_2432:
        /*003c*/ 	.word	0x00000000
        /*0040*/ 	.short	0x0003
        /*0042*/ 	.short	0x0020
        /*0044*/ 	.byte	0x00, 0xf0, 0x05, 0x00


	//----- nvinfo : EIATTR_KPARAM_INFO
	.align		4
.L_2433:
        /*0048*/ 	.byte	0x04, 0x17
        /*004a*/ 	.short	(.L_2435 - .L_2434)
.L_2434:
        /*004c*/ 	.word	0x00000000
        /*0050*/ 	.short	0x0002
        /*0052*/ 	.short	0x0008
        /*0054*/ 	.byte	0x00, 0xf0, 0x61, 0x00


	//----- nvinfo : EIATTR_KPARAM_INFO
	.align		4
.L_2435:
        /*0058*/ 	.byte	0x04, 0x17
        /*005a*/ 	.short	(.L_2437 - .L_2436)
.L_2436:
        /*005c*/ 	.word	0x00000000
        /*0060*/ 	.short	0x0001
        /*0062*/ 	.short	0x0004
        /*0064*/ 	.byte	0x00, 0xf0, 0x05, 0x00


	//----- nvinfo : EIATTR_KPARAM_INFO
	.align		4
.L_2437:
        /*0068*/ 	.byte	0x04, 0x17
        /*006a*/ 	.short	(.L_2439 - .L_2438)
.L_2438:
        /*006c*/ 	.word	0x00000000
        /*0070*/ 	.short	0x0000
        /*0072*/ 	.short	0x0000
        /*0074*/ 	.byte	0x00, 0xf0, 0x11, 0x00


	//----- nvinfo : EIATTR_SPARSE_MMA_MASK
	.align		4
.L_2439:
        /*0078*/ 	.byte	0x03, 0x50
        /*007a*/ 	.short	0x0000


	//----- nvinfo : EIATTR_MAXREG_COUNT
	.align		4
        /*007c*/ 	.byte	0x03, 0x1b
        /*007e*/ 	.short	0x00ff


	//----- nvinfo : EIATTR_MERCURY_ISA_VERSION
	.align		4
        /*0080*/ 	.byte	0x03, 0x5f
        /*0082*/ 	.short	0x0101


	//----- nvinfo : EIATTR_VRC_CTA_INIT_COUNT
	.align		4
        /*0084*/ 	.byte	0x02, 0x4a
	.zero		1
	.zero		1


	//----- nvinfo : EIATTR_EXIT_INSTR_OFFSETS
	.align		4
        /*0088*/ 	.byte	0x04, 0x1c
        /*008a*/ 	.short	(.L_2441 - .L_2440)


	//   ....[0]....
.L_2440:
        /*008c*/ 	.word	0x00001bf0


	//   ....[1]....
        /*0090*/ 	.word	0x00001c40


	//----- nvinfo : EIATTR_MAX_THREADS
	.align		4
.L_2441:
        /*0094*/ 	.byte	0x04, 0x05
        /*0096*/ 	.short	(.L_2443 - .L_2442)
.L_2442:
        /*0098*/ 	.word	0x00000080
        /*009c*/ 	.word	0x00000001
        /*00a0*/ 	.word	0x00000001


	//----- nvinfo : EIATTR_CRS_STACK_SIZE
	.align		4
.L_2443:
        /*00a4*/ 	.byte	0x04, 0x1e
        /*00a6*/ 	.short	(.L_2445 - .L_2444)
.L_2444:
        /*00a8*/ 	.word	0x00000000


	//----- nvinfo : EIATTR_CBANK_PARAM_SIZE
	.align		4
.L_2445:
        /*00ac*/ 	.byte	0x03, 0x19
        /*00ae*/ 	.short	0x0024


	//----- nvinfo : EIATTR_PARAM_CBANK
	.align		4
        /*00b0*/ 	.byte	0x04, 0x0a
        /*00b2*/ 	.short	(.L_2447 - .L_2446)
	.align		4
.L_2446:
        /*00b4*/ 	.word	index@(.nv.constant0._ZN2at6native27unrolled_elementwise_kernelINS0_13BinaryFunctorIfffZZZNS0_15binary_internal21div_floor_kernel_cudaERNS_18TensorIteratorBaseEENKUlvE1_clEvENKUlvE0_clEvEUlffE_EESt5arrayIPcLm3EELi4E23TrivialOffsetCalculatorILi2EjESD_ILi1EjENS0_6memory15LoadWithoutCastENSG_16StoreWithoutCastEEEviT_T0_T2_T3_T4_T5_)
        /*00b8*/ 	.short	0x0380
        /*00ba*/ 	.short	0x0024


	//----- nvinfo : EIATTR_SW_WAR
	.align		4
.L_2447:
        /*00bc*/ 	.byte	0x04, 0x36
        /*00be*/ 	.short	(.L_2449 - .L_2448)
.L_2448:
        /*00c0*/ 	.word	0x00000008
.L_2449:


//--------------------- .nv.info._ZN2at6native29vectorized_elementwise_kernelILi2ENS0_13BinaryFunctorIfffZZZNS0_15binary_internal21div_floor_kernel_cudaERNS_18TensorIteratorBaseEENKUlvE1_clEvENKUlvE0_clEvEUlffE_EESt5arrayIPcLm3EEEEviT0_T1_ --------------------------
	.section	.nv.info._ZN2at6native29vectorized_elementwise_kernelILi2ENS0_13BinaryFunctorIfffZZZNS0_15binary_internal21div_floor_kernel_cudaERNS_18TensorIteratorBaseEENKUlvE1_clEvENKUlvE0_clEvEUlffE_EESt5arrayIPcLm3EEEEviT0_T1_,"",@"SHT_CUDA_INFO"
	.sectionflags	@""
	.align	4


	//----- nvinfo : EIATTR_CUDA_API_VERSION
	.align		4
        /*0000*/ 	.byte	0x04, 0x37
        /*0002*/ 	.short	(.L_2451 - .L_2450)
.L_2450:
        /*0004*/ 	.word	0x00000082


	//----- nvinfo : EIATTR_KPARAM_INFO
	.align		4
.L_2451:
        /*0008*/ 	.byte	0x04, 0x17
        /*000a*/ 	.short	(.L_2453 - .L_2452)
.L_2452:
        /*000c*/ 	.word	0x00000000
        /*0010*/ 	.short	0x0002
        /*0012*/ 	.short	0x0008
        /*0014*/ 	.byte	0x00, 0xf0, 0x61, 0x00


	//----- nvinfo : EIATTR_KPARAM_INFO
	.align		4
.L_2453:
        /*0018*/ 	.byte	0x04, 0x17
        /*001a*/ 	.short	(.L_2455 - .L_2454)
.L_2454:
        /*001c*/ 	.word	0x00000000
        /*0020*/ 	.short	0x0001
        /*0022*/ 	.short	0x0004
        /*0024*/ 	.byte	0x00, 0xf0, 0x05, 0x00


	//----- nvinfo : EIATTR_KPARAM_INFO
	.align		4
.L_2455:
        /*0028*/ 	.byte	0x04, 0x17
        /*002a*/ 	.short	(.L_2457 - .L_2456)
.L_2456:
        /*002c*/ 	.word	0x00000000
        /*0030*/ 	.short	0x0000
        /*0032*/ 	.short	0x0000
        /*0034*/ 	.byte	0x00, 0xf0, 0x11, 0x00


	//----- nvinfo : EIATTR_SPARSE_MMA_MASK
	.align		4
.L_2457:
        /*0038*/ 	.byte	0x03, 0x50
        /*003a*/ 	.short	0x0000


	//----- nvinfo : EIATTR_MAXREG_COUNT
	.align		4
        /*003c*/ 	.byte	0x03, 0x1b
        /*003e*/ 	.short	0x00ff


	//----- nvinfo : EIATTR_MERCURY_ISA_VERSION
	.align		4
        /*0040*/ 	.byte	0x03, 0x5f
        /*0042*/ 	.short	0x0101


	//----- nvinfo : EIATTR_VRC_CTA_INIT_COUNT
	.align		4
        /*0044*/ 	.byte	0x02, 0x4a
	.zero		1
	.zero		1


	//----- nvinfo : EIATTR_EXIT_INSTR_OFFSETS
	.align		4
        /*0048*/ 	.byte	0x04, 0x1c
        /*004a*/ 	.short	(.L_2459 - .L_2458)


	//   ....[0]....
.L_2458:
        /*004c*/ 	.word	0x00003880


	//   ....[1]....
        /*0050*/ 	.word	0x000038d0


	//   ....[2]....
        /*0054*/ 	.word	0x00006820


	//----- nvinfo : EIATTR_MAX_THREADS
	.align		4
.L_2459:
        /*0058*/ 	.byte	0x04, 0x05
        /*005a*/ 	.short	(.L_2461 - .L_2460)
.L_2460:
        /*005c*/ 	.word	0x00000080
        /*0060*/ 	.word	0x00000001
        /*0064*/ 	.word	0x00000001


	//----- nvinfo : EIATTR_CRS_STACK_SIZE
	.align		4
.L_2461:
        /*0068*/ 	.byte	0x04, 0x1e
        /*006a*/ 	.short	(.L_2463 - .L_2462)
.L_2462:
        /*006c*/ 	.word	0x00000000


	//----- nvinfo : EIATTR_CBANK_PARAM_SIZE
	.align		4
.L_2463:
        /*0070*/ 	.byte	0x03, 0x19
        /*0072*/ 	.short	0x0020


	//----- nvinfo : EIATTR_PARAM_CBANK
	.align		4
        /*0074*/ 	.byte	0x04, 0x0a
        /*0076*/ 	.short	(.L_2465 - .L_2464)
	.align		4
.L_2464:
        /*0078*/ 	.word	index@(.nv.constant0._ZN2at6native29vectorized_elementwise_kernelILi2ENS0_13BinaryFunctorIfffZZZNS0_15binary_internal21div_floor_kernel_cudaERNS_18TensorIteratorBaseEENKUlvE1_clEvENKUlvE0_clEvEUlffE_EESt5arrayIPcLm3EEEEviT0_T1_)
        /*007c*/ 	.short	0x0380
        /*007e*/ 	.short	0x0020


	//----- nvinfo : EIATTR_SW_WAR
	.align		4
.L_2465:
        /*0080*/ 	.byte	0x04, 0x36
        /*0082*/ 	.short	(.L_2467 - .L_2466)
.L_2466:
        /*0084*/ 	.word	0x00000008
.L_2467:


//--------------------- .nv.info._ZN2at6native29vectorized_elementwise_kernelILi4ENS0_13BinaryFunctorIfffZZZNS0_15binary_internal21div_floor_kernel_cudaERNS_18TensorIteratorBaseEENKUlvE1_clEvENKUlvE0_clEvEUlffE_EESt5arrayIPcLm3EEEEviT0_T1_ --------------------------
	.section	.nv.info._ZN2at6native29vectorized_elementwise_kernelILi4ENS0_13BinaryFunctorIfffZZZNS0_15binary_internal21div_floor_kernel_cudaERNS_18TensorIteratorBaseEENKUlvE1_clEvENKUlvE0_clEvEUlffE_EESt5arrayIPcLm3EEEEviT0_T1_,"",@"SHT_CUDA_INFO"
	.sectionflags	@""
	.align	4


	//----- nvinfo : EIATTR_CUDA_API_VERSION
	.align		4
        /*0000*/ 	.byte	0x04, 0x37
        /*0002*/ 	.short	(.L_2469 - .L_2468)
.L_2468:
        /*0004*/ 	.word	0x00000082


	//----- nvinfo : EIATTR_KPARAM_INFO
	.align		4
.L_2469:
        /*0008*/ 	.byte	0x04, 0x17
        /*000a*/ 	.short	(.L_2471 - .L_2470)
.L_2470:
        /*000c*/ 	.word	0x00000000
        /*0010*/ 	.short	0x0002
        /*0012*/ 	.short	0x0008
        /*0014*/ 	.byte	0x00, 0xf0, 0x61, 0x00


	//----- nvinfo : EIATTR_KPARAM_INFO
	.align		4
.L_2471:
        /*0018*/ 	.byte	0x04, 0x17
        /*001a*/ 	.short	(.L_2473 - .L_2472)
.L_2472:
        /*001c*/ 	.word	0x00000000
        /*0020*/ 	.short	0x0001
        /*0022*/ 	.short	0x0004
        /*0024*/ 	.byte	0x00, 0xf0, 0x05, 0x00


	//----- nvinfo : EIATTR_KPARAM_INFO
	.align		4
.L_2473:
        /*0028*/ 	.byte	0x04, 0x17
        /*002a*/ 	.short	(.L_2475 - .L_2474)
.L_2474:
        /*002c*/ 	.word	0x00000000
        /*0030*/ 	.short	0x0000
        /*0032*/ 	.short	0x0000
        /*0034*/ 	.byte	0x00, 0xf0, 0x11, 0x00


	//----- nvinfo : EIATTR_SPARSE_MMA_MASK
	.align		4
.L_2475:
        /*0038*/ 	.byte	0x03, 0x50
        /*003a*/ 	.short	0x0000


	//----- nvinfo : EIATTR_MAXREG_COUNT
	.align		4
        /*003c*/ 	.byte	0x03, 0x1b
        /*003e*/ 	.short	0x00ff


	//----- nvinfo : EIATTR_MERCURY_ISA_VERSION
	.align		4
        /*0040*/ 	.byte	0x03, 0x5f
        /*0042*/ 	.short	0x0101


	//----- nvinfo : EIATTR_VRC_CTA_INIT_COUNT
	.align		4
        /*0044*/ 	.byte	0x02, 0x4a
	.zero		1
	.zero		1


	//----- nvinfo : EIATTR_EXIT_INSTR_OFFSETS
	.align		4
        /*0048*/ 	.byte	0x04, 0x1c
        /*004a*/ 	.short	(.L_2477 - .L_2476)


	//   ....[0]....
.L_2476:
        /*004c*/ 	.word	0x00003880


	//   ....[1]....
        /*0050*/ 	.word	0x000038d0


	//   ....[2]....
        /*0054*/ 	.word	0x000067a0


	//----- nvinfo : EIATTR_MAX_THREADS
	.align		4
.L_2477:
        /*0058*/ 	.byte	0x04, 0x05
        /*005a*/ 	.short	(.L_2479 - .L_2478)
.L_2478:
        /*005c*/ 	.word	0x00000080
        /*0060*/ 	.word	0x00000001
        /*0064*/ 	.word	0x00000001


	//----- nvinfo : EIATTR_CRS_STACK_SIZE
	.align		4
.L_2479:
        /*0068*/ 	.byte	0x04, 0x1e
        /*006a*/ 	.short	(.L_2481 - .L_2480)
.L_2480:
        /*006c*/ 	.word	0x00000000


	//----- nvinfo : EIATTR_CBANK_PARAM_SIZE
	.align		4
.L_2481:
        /*0070*/ 	.byte	0x03, 0x19
        /*0072*/ 	.short	0x0020


	//----- nvinfo : EIATTR_PARAM_CBANK
	.align		4
        /*0074*/ 	.byte	0x04, 0x0a
        /*0076*/ 	.short	(.L_2483 - .L_2482)
	.align		4
.L_2482:
        /*0078*/ 	.word	index@(.nv.constant0._ZN2at6native29vectorized_elementwise_kernelILi4ENS0_13BinaryFunctorIfffZZZNS0_15binary_internal21div_floor_kernel_cudaERNS_18TensorIteratorBaseEENKUlvE1_clEvENKUlvE0_clEvEUlffE_EESt5arrayIPcLm3EEEEviT0_T1_)
        /*007c*/ 	.short	0x0380
        /*007e*/ 	.short	0x0020


	//----- nvinfo : EIATTR_SW_WAR
	.align		4
.L_2483:
        /*0080*/ 	.byte	0x04, 0x36
        /*0082*/ 	.short	(.L_2485 - .L_2484)
.L_2484:
        /*0084*/ 	.word	0x00000008
.L_2485:


//--------------------- .nv.info._ZN2at6native29vectorized_elementwise_kernelILi8ENS0_13BinaryFunctorIfffZZZNS0_15binary_internal21div_floor_kernel_cudaERNS_18TensorIteratorBaseEENKUlvE1_clEvENKUlvE0_clEvEUlffE_EESt5arrayIPcLm3EEEEviT0_T1_ --------------------------
	.section	.nv.info._ZN2at6native29vectorized_elementwise_kernelILi8ENS0_13BinaryFunctorIfffZZZNS0_15binary_internal21div_floor_kernel_cudaERNS_18TensorIteratorBaseEENKUlvE1_clEvENKUlvE0_clEvEUlffE_EESt5arrayIPcLm3EEEEviT0_T1_,"",@"SHT_CUDA_INFO"
	.sectionflags	@""
	.align	4


	//----- nvinfo : EIATTR_CUDA_API_VERSION
	.align		4
        /*0000*/ 	.byte	0x04, 0x37
        /*0002*/ 	.short	(.L_2487 - .L_2486)
.L_2486:
        /*0004*/ 	.word	0x00000082


	//----- nvinfo : EIATTR_KPARAM_INFO
	.align		4
.L_2487:
        /*0008*/ 	.byte	0x04, 0x17
        /*000a*/ 	.short	(.L_2489 - .L_2488)
.L_2488:
        /*000c*/ 	.word	0x00000000
        /*0010*/ 	.short	0x0002
        /*0012*/ 	.short	0x0008
        /*0014*/ 	.byte	0x00, 0xf0, 0x61, 0x00


	//----- nvinfo : EIATTR_KPARAM_INFO
	.align		4
.L_2489:
        /*0018*/ 	.byte	0x04, 0x17
        /*001a*/ 	.short	(.L_2491 - .L_2490)
.L_2490:
        /*001c*/ 	.word	0x00000000
        /*0020*/ 	.short	0x0001
        /*0022*/ 	.short	0x0004
        /*0024*/ 	.byte	0x00, 0xf0, 0x05, 0x00


	//----- nvinfo : EIATTR_KPARAM_INFO
	.align		4
.L_2491:
        /*0028*/ 	.byte	0x04, 0x17
        /*002a*/ 	.short	(.L_2493 - .L_2492)
.L_2492:
        /*002c*/ 	.word	0x00000000
        /*0030*/ 	.short	0x0000
        /*0032*/ 	.short	0x0000
        /*0034*/ 	.byte	0x00, 0xf0, 0x11, 0x00


	//----- nvinfo : EIATTR_SPARSE_MMA_MASK
	.align		4
.L_2493:
        /*0038*/ 	.byte	0x03, 0x50
        /*003a*/ 	.short	0x0000


	//----- nvinfo : EIATTR_MAXREG_COUNT
	.align		4
        /*003c*/ 	.byte	0x03, 0x1b
        /*003e*/ 	.short	0x00ff


	//----- nvinfo : EIATTR_MERCURY_ISA_VERSION
	.align		4
        /*0040*/ 	.byte	0x03, 0x5f
        /*0042*/ 	.short	0x0101


	//----- nvinfo : EIATTR_VRC_CTA_INIT_COUNT
	.align		4
        /*0044*/ 	.byte	0x02, 0x4a
	.zero		1
	.zero		1


	//----- nvinfo : EIATTR_EXIT_INSTR_OFFSETS
	.align		4
        /*0048*/ 	.byte	0x04, 0x1c
        /*004a*/ 	.short	(.L_2495 - .L_2494)


	//   ....[0]....
.L_2494:
        /*004c*/ 	.word	0x00000010


	//----- nvinfo : EIATTR_MAX_THREADS
	.align		4
.L_2495:
        /*0050*/ 	.byte	0x04, 0x05
        /*0052*/ 	.short	(.L_2497 - .L_2496)
.L_2496:
        /*0054*/ 	.word	0x00000080
        /*0058*/ 	.word	0x00000001
        /*005c*/ 	.word	0x00000001


	//----- nvinfo : EIATTR_CBANK_PARAM_SIZE
	.align		4
.L_2497:
        /*0060*/ 	.byte	0x03, 0x19
        /*0062*/ 	.short	0x0020


	//----- nvinfo : EIATTR_PARAM_CBANK
	.align		4
        /*0064*/ 	.byte	0x04, 0x0a
        /*0066*/ 	.short	(.L_2499 - .L_2498)
	.align		4
.L_2498:
        /*0068*/ 	.word	index@(.nv.constant0._ZN2at6native29vectorized_elementwise_kernelILi8ENS0_13BinaryFunctorIfffZZZNS0_15binary_internal21div_floor_kernel_cudaERNS_18TensorIteratorBaseEENKUlvE1_clEvENKUlvE0_clEvEUlffE_EESt5arrayIPcLm3EEEEviT0_T1_)
        /*006c*/ 	.short	0x0380
        /*006e*/ 	.short	0x0020


	//----- nvinfo : EIATTR_SW_WAR
	.align		4
.L_2499:
        /*0070*/ 	.byte	0x04, 0x36
        /*0072*/ 	.short	(.L_2501 - .L_2500)
.L_2500:
        /*0074*/ 	.word	0x00000008
.L_2501:


//--------------------- .nv.info._ZN2at6native18elementwise_kernelILi128ELi4EZNS0_15gpu_kernel_implINS0_13BUnaryFunctorIfffZZZNS0_15binary_internal21div_floor_kernel_cudaERNS_18TensorIteratorBaseEENKUlvE1_clEvENKUlvE0_clEvEUlffE_EEEEvS6_RKT_EUliE_EEviT1_ --------------------------
	.section	.nv.info._ZN2at6native18elementwise_kernelILi128ELi4EZNS0_15gpu_kernel_implINS0_13BUnaryFunctorIfffZZZNS0_15binary_internal21div_floor_kernel_cudaERNS_18TensorIteratorBaseEENKUlvE1_clEvENKUlvE0_clEvEUlffE_EEEEvS6_RKT_EUliE_EEviT1_,"",@"SHT_CUDA_INFO"
	.sectionflags	@""
	.align	4


	//----- nvinfo : EIATTR_CUDA_API_VERSION
	.align		4
        /*0000*/ 	.byte	0x04, 0x37
        /*0002*/ 	.short	(.L_2503 - .L_2502)
.L_2502:
        /*0004*/ 	.word	0x00000082


	//----- nvinfo : EIATTR_KPARAM_INFO
	.align		4
.L_2503:
        /*0008*/ 	.byte	0x04, 0x17
        /*000a*/ 	.short	(.L_2505 - .L_2504)
.L_2504:
        /*000c*/ 	.word	0x00000000
        /*0010*/ 	.short	0x0001
        /*0012*/ 	.short	0x0008
        /*0014*/ 	.byte	0x00, 0xf0, 0x81, 0x08


	//----- nvinfo : EIATTR_KPARAM_INFO
	.align		4
.L_2505:
        /*0018*/ 	.byte	0x04, 0x17
        /*001a*/ 	.short	(.L_2507 - .L_2506)
.L_2506:
        /*001c*/ 	.word	0x00000000
        /*0020*/ 	.short	0x0000
        /*0022*/ 	.short	0x0000
        /*0024*/ 	.byte	0x00, 0xf0, 0x11, 0x00


	//----- nvinfo : EIATTR_SPARSE_MMA_MASK
	.align		4
.L_2507:
        /*0028*/ 	.byte	0x03, 0x50
        /*002a*/ 	.short	0x0000


	//----- nvinfo : EIATTR_MAXREG_COUNT
	.align		4
        /*002c*/ 	.byte	0x03, 0x1b
        /*002e*/ 	.short	0x0080


	//----- nvinfo : EIATTR_EXTERNS
	.align		4
        /*0030*/ 	.byte	0x04, 0x0f
        /*0032*/ 	.short	(.L_2509 - .L_2508)


	//   ....[0]....
	.align		4
.L_2508:
        /*0034*/ 	.word	index@(__assertfail)


	//----- nvinfo : EIATTR_MERCURY_ISA_VERSION
	.align		4
.L_2509:
        /*0038*/ 	.byte	0x03, 0x5f
        /*003a*/ 	.short	0x0101


	//----- nvinfo : EIATTR_VRC_CTA_INIT_COUNT
	.align		4
        /*003c*/ 	.byte	0x02, 0x4a
	.zero		1
	.zero		1


	//----- nvinfo : EIATTR_SYSCALL_OFFSETS
	.align		4
        /*0040*/ 	.byte	0x04, 0x46
        /*0042*/ 	.short	(.L_2511 - .L_2510)


	//   ....[0]....
.L_2510:
        /*0044*/ 	.word	0x00002200


	//   ....[1]....
        /*0048*/ 	.word	0x000034b0


	//   ....[2]....
        /*004c*/ 	.word	0x00005760


	//   ....[3]....
        /*0050*/ 	.word	0x00006890


	//   ....[4]....
        /*0054*/ 	.word	0x00008c50


	//   ....[5]....
        /*0058*/ 	.word	0x00009d80


	//   ....[6]....
        /*005c*/ 	.word	0x0000c150


	//   ....[7]....
        /*0060*/ 	.word	0x0000d250


	//----- nvinfo : EIATTR_EXIT_INSTR_OFFSETS
	.align		4
.L_2511:
        /*0064*/ 	.byte	0x04, 0x1c
        /*0066*/ 	.short	(.L_2513 - .L_2512)


	//   ....[0]....
.L_2512:
        /*0068*/ 	.word	0x0000a030


	//   ....[1]....
        /*006c*/ 	.word	0x0000c7d0


	//   ....[2]....
        /*0070*/ 	.word	0x0000c810


	//   ....[3]....
        /*0074*/ 	.word	0x0000c8a0


	//   ....[4]....
        /*0078*/ 	.word	0x0000c8d0


	//   ....[5]....
        /*007c*/ 	.word	0x0000c900


	//   ....[6]....
        /*0080*/ 	.word	0x0000c980


	//   ....[7]....
        /*0084*/ 	.word	0x0000c9b0


	//   ....[8]....
        /*0088*/ 	.word	0x0000ca40


	//   ....[9]....
        /*008c*/ 	.word	0x0000ca80


	//   ....[10]....
        /*0090*/ 	.word	0x0000cac0


	//   ....[11]....
        /*0094*/ 	.word	0x0000cb90


	//   ....[12]....
        /*0098*/ 	.word	0x0000ccf0


	//   ....[13]....
        /*009c*/ 	.word	0x0000ce50


	//   ....[14]....
        /*00a0*/ 	.word	0x0000cfa0


	//   ....[15]....
        /*00a4*/ 	.word	0x0000cfd0


	//   ....[16]....
        /*00a8*/ 	.word	0x0000d000


	//   ....[17]....
        /*00ac*/ 	.word	0x0000d0a0


	//   ....[18]....
        /*00b0*/ 	.word	0x0000d0f0


	//   ....[19]....
        /*00b4*/ 	.word	0x0000d260


	//   ....[20]....
        /*00b8*/ 	.word	0x0000d360


	//   ....[21]....
        /*00bc*/ 	.word	0x0000d490


	//   ....[22]....
        /*00c0*/ 	.word	0x0000d4c0


	//----- nvinfo : EIATTR_MAX_THREADS
	.align		4
.L_2513:
        /*00c4*/ 	.byte	0x04, 0x05
        /*00c6*/ 	.short	(.L_2515 - .L_2514)
.L_2514:
        /*00c8*/ 	.word	0x00000080
        /*00cc*/ 	.word	0x00000001
        /*00d0*/ 	.word	0x00000001


	//----- nvinfo : EIATTR_CRS_STACK_SIZE
	.align		4
.L_2515:
        /*00d4*/ 	.byte	0x04, 0x1e
        /*00d6*/ 	.short	(.L_2517 - .L_2516)
.L_2516:
        /*00d8*/ 	.word	0x00000000


	//----- nvinfo : EIATTR_CBANK_PARAM_SIZE
	.align		4
.L_2517:
        /*00dc*/ 	.byte	0x03, 0x19
        /*00de*/ 	.short	0x0228


	//----- nvinfo : EIATTR_PARAM_CBANK
	.align		4
        /*00e0*/ 	.byte	0x04, 0x0a
        /*00e2*/ 	.short	(.L_2519 - .L_2518)
	.align		4
.L_2518:
        /*00e4*/ 	.word	index@(.nv.constant0._ZN2at6native18elementwise_kernelILi128ELi4EZNS0_15gpu_kernel_implINS0_13BUnaryFunctorIfffZZZNS0_15binary_internal21div_floor_kernel_cudaERNS_18TensorIteratorBaseEENKUlvE1_clEvENKUlvE0_clEvEUlffE_EEEEvS6_RKT_EUliE_EEviT1_)
        /*00e8*/ 	.short	0x0380
        /*00ea*/ 	.short	0x0228


	//----- nvinfo : EIATTR_SW_WAR
	.align		4
.L_2519:
        /*00ec*/ 	.byte	0x04, 0x36
        /*00ee*/ 	.short	(.L_2521 - .L_2520)
.L_2520:
        /*00f0*/ 	.word	0x00000008
.L_2521:


//--------------------- .nv.info._ZN2at6native27unrolled_elementwise_kernelINS0_13BUnaryFunctorIfffZZZNS0_15binary_internal21div_floor_kernel_cudaERNS_18TensorIteratorBaseEENKUlvE1_clEvENKUlvE0_clEvEUlffE_EESt5arrayIPcLm2EELi4E23TrivialOffsetCalculatorILi1EjESE_NS0_6memory12LoadWithCastILi1EEENSF_13StoreWithCastILi1EEEEEviT_T0_T2_T3_T4_T5_ --------------------------
	.section	.nv.info._ZN2at6native27unrolled_elementwise_kernelINS0_13BUnaryFunctorIfffZZZNS0_15binary_internal21div_floor_kernel_cudaERNS_18TensorIteratorBaseEENKUlvE1_clEvENKUlvE0_clEvEUlffE_EESt5arrayIPcLm2EELi4E23TrivialOffsetCalculatorILi1EjESE_NS0_6memory12LoadWithCastILi1EEENSF_13StoreWithCastILi1EEEEEviT_T0_T2_T3_T4_T5_,"",@"SHT_CUDA_INFO"
	.sectionflags	@""
	.align	4


	//----- nvinfo : EIATTR_CUDA_API_VERSION
	.align		4
        /*0000*/ 	.byte	0x04, 0x37
        /*0002*/ 	.short	(.L_2523 - .L_2522)
.L_2522:
        /*0004*/ 	.word	0x00000082


	//----- nvinfo : EIATTR_KPARAM_INFO
	.align		4
.L_2523:
        /*0008*/ 	.byte	0x04, 0x17
        /*000a*/ 	.short	(.L_2525 - .L_2524)
.L_2524:
        /*000c*/ 	.word	0x00000000
        /*0010*/ 	.short	0x0006
        /*0012*/ 	.short	0x002c
        /*0014*/ 	.byte	0x00, 0xf0, 0x21, 0x00


	//----- nvinfo : EIATTR_KPARAM_INFO
	.align		4
.L_2525:
        /*0018*/ 	.byte	0x04, 0x17
        /*001a*/ 	.short	(.L_2527 - .L_2526)
.L_2526:
        /*001c*/ 	.word	0x00000000
        /*0020*/ 	.short	0x0005
        /*0022*/ 	.short	0x0024
        /*0024*/ 	.byte	0x00, 0xf0, 0x21, 0x00


	//----- nvinfo : EIATTR_KPARAM_INFO
	.align		4
.L_2527:
        /*0028*/ 	.byte	0x04, 0x17
        /*002a*/ 	.short	(.L_2529 - .L_2528)
.L_2528:
        /*002c*/ 	.word	0x00000000
        /*0030*/ 	.short	0x0004
        /*0032*/ 	.short	0x0021
        /*0034*/ 	.byte	0x00, 0xf0, 0x05, 0x00


	//----- nvinfo : EIATTR_KPARAM_INFO
	.align		4
.L_2529:
        /*0038*/ 	.byte	0x04, 0x17
        /*003a*/ 	.short	(.L_2531 - .L_2530)
.L_2530:
        /*003c*/ 	.word	0x00000000
        /*0040*/ 	.short	0x0003
        /*0042*/ 	.short	0x0020
        /*0044*/ 	.byte	0x00, 0xf0, 0x05, 0x00


	//----- nvinfo : EIATTR_KPARAM_INFO
	.align		4
.L_2531:
        /*0048*/ 	.byte	0x04, 0x17
        /*004a*/ 	.short	(.L_2533 - .L_2532)
.L_2532:
        /*004c*/ 	.word	0x00000000
        /*0050*/ 	.short	0x0002
        /*0052*/ 	.short	0x0010
        /*0054*/ 	.byte	0x00, 0xf0, 0x41, 0x00


	//----- nvinfo : EIATTR_KPARAM_INFO
	.align		4
.L_2533:
        /*0058*/ 	.byte	0x04, 0x17
        /*005a*/ 	.short	(.L_2535 - .L_2534)
.L_2534:
        /*005c*/ 	.word	0x00000000
        /*0060*/ 	.short	0x0001
        /*0062*/ 	.short	0x0004
        /*0064*/ 	.byte	0x00, 0xf0, 0x21, 0x00


	//----- nvinfo : EIATTR_KPARAM_INFO
	.align		4
.L_2535:
        /*0068*/ 	.byte	0x04, 0x17
        /*006a*/ 	.short	(.L_2537 - .L_2536)
.L_2536:
        /*006c*/ 	.word	0x00000000
        /*0070*/ 	.short	0x0000
        /*0072*/ 	.short	0x0000
        /*0074*/ 	.byte	0x00, 0xf0, 0x11, 0x00


	//----- nvinfo : EIATTR_SPARSE_MMA_MASK
	.align		4
.L_2537:
        /*0078*/ 	.byte	0x03, 0x50
        /*007a*/ 	.short	0x0000


	//----- nvinfo : EIATTR_MAXREG_COUNT
	.align		4
        /*007c*/ 	.byte	0x03, 0x1b
        /*007e*/ 	.short	0x00ff


	//----- nvinfo : EIATTR_EXTERNS
	.align		4
        /*0080*/ 	.byte	0x04, 0x0f
        /*0082*/ 	.short	(.L_2539 - .L_2538)


	//   ....[0]....
	.align		4
.L_2538:
        /*0084*/ 	.word	index@(__assertfail)


	//----- nvinfo : EIATTR_MERCURY_ISA_VERSION
	.align		4
.L_2539:
        /*0088*/ 	.byte	0x03, 0x5f
        /*008a*/ 	.short	0x0101


	//----- nvinfo : EIATTR_VRC_CTA_INIT_COUNT
	.align		4
        /*008c*/ 	.byte	0x02, 0x4a
	.zero		1
	.zero		1


	//----- nvinfo : EIATTR_SYSCALL_OFFSETS
	.align		4
        /*0090*/ 	.byte	0x04, 0x46
        /*0092*/ 	.short	(.L_2541 - .L_2540)


	//   ....[0]....
.L_2540:
        /*0094*/ 	.word	0x00000e50


	//   ....[1]....
        /*0098*/ 	.word	0x00001de0


	//   ....[2]....
        /*009c*/ 	.word	0x00002cf0


	//   ....[3]....
        /*00a0*/ 	.word	0x00003bd0


	//   ....[4]....
        /*00a4*/ 	.word	0x00005fe0


	//   ....[5]....
        /*00a8*/ 	.word	0x00006d40


	//   ....[6]....
        /*00ac*/ 	.word	0x00007bc0


	//   ....[7]....
        /*00b0*/ 	.word	0x00008a20


	//----- nvinfo : EIATTR_EXIT_INSTR_OFFSETS
	.align		4
.L_2541:
        /*00b4*/ 	.byte	0x04, 0x1c
        /*00b6*/ 	.short	(.L_2543 - .L_2542)


	//   ....[0]....
.L_2542:
        /*00b8*/ 	.word	0x00007e60


	//   ....[1]....
        /*00bc*/ 	.word	0x00007fa0


	//   ....[2]....
        /*00c0*/ 	.word	0x00007fe0


	//   ....[3]....
        /*00c4*/ 	.word	0x00008070


	//   ....[4]....
        /*00c8*/ 	.word	0x000080a0


	//   ....[5]....
        /*00cc*/ 	.word	0x000080d0


	//   ....[6]....
        /*00d0*/ 	.word	0x00008150


	//   ....[7]....
        /*00d4*/ 	.word	0x00008180


	//   ....[8]....
        /*00d8*/ 	.word	0x00008210


	//   ....[9]....
        /*00dc*/ 	.word	0x00008250


	//   ....[10]....
        /*00e0*/ 	.word	0x00008290


	//   ....[11]....
        /*00e4*/ 	.word	0x00008360


	//   ....[12]....
        /*00e8*/ 	.word	0x000084c0


	//   ....[13]....
        /*00ec*/ 	.word	0x00008620


	//   ....[14]....
        /*00f0*/ 	.word	0x00008770


	//   ....[15]....
        /*00f4*/ 	.word	0x000087a0


	//   ....[16]....
        /*00f8*/ 	.word	0x000087d0


	//   ....[17]....
        /*00fc*/ 	.word	0x00008870


	//   ....[18]....
        /*0100*/ 	.word	0x000088c0


	//   ....[19]....
        /*0104*/ 	.word	0x00008a30


	//   ....[20]....
        /*0108*/ 	.word	0x00008b30


	//   ....[21]....
        /*010c*/ 	.word	0x00008c60


	//   ....[22]....
        /*0110*/ 	.word	0x00008c90


	//----- nvinfo : EIATTR_MAX_THREADS
	.align		4
.L_2543:
        /*0114*/ 	.byte	0x04, 0x05
        /*0116*/ 	.short	(.L_2545 - .L_2544)
.L_2544:
        /*0118*/ 	.word	0x00000080
        /*011c*/ 	.word	0x00000001
        /*0120*/ 	.word	0x00000001


	//----- nvinfo : EIATTR_CRS_STACK_SIZE
	.align		4
.L_2545:
        /*0124*/ 	.byte	0x04, 0x1e
        /*0126*/ 	.short	(.L_2547 - .L_2546)
.L_2546:
        /*0128*/ 	.word	0x00000000


	//----- nvinfo : EIATTR_CBANK_PARAM_SIZE
	.align		4
.L_2547:
        /*012c*/ 	.byte	0x03, 0x19
        /*012e*/ 	.short	0x0034


	//----- nvinfo : EIATTR_PARAM_CBANK
	.align		4
        /*0130*/ 	.byte	0x04, 0x0a
        /*0132*/ 	.short	(.L_2549 - .L_2548)
	.align		4
.L_2548:
        /*0134*/ 	.word	index@(.nv.constant0._ZN2at6native27unrolled_elementwise_kernelINS0_13BUnaryFunctorIfffZZZNS0_15binary_internal21div_floor_kernel_cudaERNS_18TensorIteratorBaseEENKUlvE1_clEvENKUlvE0_clEvEUlffE_EESt5arrayIPcLm2EELi4E23TrivialOffsetCalculatorILi1EjESE_NS0_6memory12LoadWithCastILi1EEENSF_13StoreWithCastILi1EEEEEviT_T0_T2_T3_T4_T5_)
        /*0138*/ 	.short	0x0380
        /*013a*/ 	.short	0x0034


	//----- nvinfo : EIATTR_SW_WAR
	.align		4
.L_2549:
        /*013c*/ 	.byte	0x04, 0x36
        /*013e*/ 	.short	(.L_2551 - .L_2550)
.L_2550:
        /*0140*/ 	.word	0x00000008
.L_2551:


//--------------------- .nv.info._ZN2at6native18elementwise_kernelILi128ELi2EZNS0_22gpu_kernel_impl_nocastINS0_13BUnaryFunctorIfffZZZNS0_15binary_internal21div_floor_kernel_cudaERNS_18TensorIteratorBaseEENKUlvE1_clEvENKUlvE0_clEvEUlffE_EEEEvS6_RKT_EUliE_EEviT1_ --------------------------
	.section	.nv.info._ZN2at6native18elementwise_kernelILi128ELi2EZNS0_22gpu_kernel_impl_nocastINS0_13BUnaryFunctorIfffZZZNS0_15binary_internal21div_floor_kernel_cudaERNS_18TensorIteratorBaseEENKUlvE1_clEvENKUlvE0_clEvEUlffE_EEEEvS6_RKT_EUliE_EEviT1_,"",@"SHT_CUDA_INFO"
	.sectionflags	@""
	.align	4


	//----- nvinfo : EIATTR_CUDA_API_VERSION
	.align		4
        /*0000*/ 	.byte	0x04, 0x37
        /*0002*/ 	.short	(.L_2553 - .L_2552)
.L_2552:
        /*0004*/ 	.word	0x00000082


	//----- nvinfo : EIATTR_KPARAM_INFO
	.align		4
.L_2553:
        /*0008*/ 	.byte	0x04, 0x17
        /*000a*/ 	.short	(.L_2555 - .L_2554)
.L_2554:
        /*000c*/ 	.word	0x00000000
        /*0010*/ 	.short	0x0001
        /*0012*/ 	.short	0x0008
        /*0014*/ 	.byte	0x00, 0xf0, 0x61, 0x08


	//----- nvinfo : EIATTR_KPARAM_INFO
	.align		4
.L_2555:
        /*0018*/ 	.byte	0x04, 0x17
        /*001a*/ 	.short	(.L_2557 - .L_2556)
.L_2556:
        /*001c*/ 	.word	0x00000000
        /*0020*/ 	.short	0x0000
        /*0022*/ 	.short	0x0000
        /*0024*/ 	.byte	0x00, 0xf0, 0x11, 0x00


	//----- nvinfo : EIATTR_SPARSE_MMA_MASK
	.align		4
.L_2557:
        /*0028*/ 	.byte	0x03, 0x50
        /*002a*/ 	.short	0x0000


	//----- nvinfo : EIATTR_MAXREG_COUNT
	.align		4
        /*002c*/ 	.byte	0x03, 0x1b
        /*002e*/ 	.short	0x0080


	//----- nvinfo : EIATTR_MERCURY_ISA_VERSION
	.align		4
        /*0030*/ 	.byte	0x03, 0x5f
        /*0032*/ 	.short	0x0101


	//----- nvinfo : EIATTR_VRC_CTA_INIT_COUNT
	.align		4
        /*0034*/ 	.byte	0x02, 0x4a
	.zero		1
	.zero		1


	//----- nvinfo : EIATTR_EXIT_INSTR_OFFSETS
	.align		4
        /*0038*/ 	.byte	0x04, 0x1c
        /*003a*/ 	.short	(.L_2559 - .L_2558)


	//   ....[0]....
.L_2558:
        /*003c*/ 	.word	0x000001b0


	//   ....[1]....
        /*0040*/ 	.word	0x00000220


	//   ....[2]....
        /*0044*/ 	.word	0x000015f0


	//   ....[3]....
        /*0048*/ 	.word	0x00002920


	//   ....[4]....
        /*004c*/ 	.word	0x00002ed0


	//   ....[5]....
        /*0050*/ 	.word	0x00003330


	//   ....[6]....
        /*0054*/ 	.word	0x000033a0


	//   ....[7]....
        /*0058*/ 	.word	0x00004c30


	//   ....[8]....
        /*005c*/ 	.word	0x00006410


	//----- nvinfo : EIATTR_MAX_THREADS
	.align		4
.L_2559:
        /*0060*/ 	.byte	0x04, 0x05
        /*0062*/ 	.short	(.L_2561 - .L_2560)
.L_2560:
        /*0064*/ 	.word	0x00000080
        /*0068*/ 	.word	0x00000001
        /*006c*/ 	.word	0x00000001


	//----- nvinfo : EIATTR_CRS_STACK_SIZE
	.align		4
.L_2561:
        /*0070*/ 	.byte	0x04, 0x1e
        /*0072*/ 	.short	(.L_2563 - .L_2562)
.L_2562:
        /*0074*/ 	.word	0x00000000


	//----- nvinfo : EIATTR_CBANK_PARAM_SIZE
	.align		4
.L_2563:
        /*0078*/ 	.byte	0x03, 0x19
        /*007a*/ 	.short	0x0220


	//----- nvinfo : EIATTR_PARAM_CBANK
	.align		4
        /*007c*/ 	.byte	0x04, 0x0a
        /*007e*/ 	.short	(.L_2565 - .L_2564)
	.align		4
.L_2564:
        /*0080*/ 	.word	index@(.nv.constant0._ZN2at6native18elementwise_kernelILi128ELi2EZNS0_22gpu_kernel_impl_nocastINS0_13BUnaryFunctorIfffZZZNS0_15binary_internal21div_floor_kernel_cudaERNS_18TensorIteratorBaseEENKUlvE1_clEvENKUlvE0_clEvEUlffE_EEEEvS6_RKT_EUliE_EEviT1_)
        /*0084*/ 	.short	0x0380
        /*0086*/ 	.short	0x0220


	//----- nvinfo : EIATTR_SW_WAR
	.align		4
.L_2565:
        /*0088*/ 	.byte	0x04, 0x36
        /*008a*/ 	.short	(.L_2567 - .L_2566)
.L_2566:
        /*008c*/ 	.word	0x00000008
.L_2567:


//--------------------- .nv.info._ZN2at6native27unrolled_elementwise_kernelINS0_13BUnaryFunctorIfffZZZNS0_15binary_internal21div_floor_kernel_cudaERNS_18TensorIteratorBaseEENKUlvE1_clEvENKUlvE0_clEvEUlffE_EESt5arrayIPcLm2EELi4E23TrivialOffsetCalculatorILi1EjESE_NS0_6memory15LoadWithoutCastENSF_16StoreWithoutCastEEEviT_T0_T2_T3_T4_T5_ --------------------------
	.section	.nv.info._ZN2at6native27unrolled_elementwise_kernelINS0_13BUnaryFunctorIfffZZZNS0_15binary_internal21div_floor_kernel_cudaERNS_18TensorIteratorBaseEENKUlvE1_clEvENKUlvE0_clEvEUlffE_EESt5arrayIPcLm2EELi4E23TrivialOffsetCalculatorILi1EjESE_NS0_6memory15LoadWithoutCastENSF_16StoreWithoutCastEEEviT_T0_T2_T3_T4_T5_,"",@"SHT_CUDA_INFO"
	.sectionflags	@""
	.align	4


	//----- nvinfo : EIATTR_CUDA_API_VERSION
	.align		4
        /*0000*/ 	.byte	0x04, 0x37
        /*0002*/ 	.short	(.L_2569 - .L_2568)
.L_2568:
        /*0004*/ 	.word	0x00000082


	//----- nvinfo : EIATTR_KPARAM_INFO
	.align		4
.L_2569:
        /*0008*/ 	.byte	0x04, 0x17
        /*000a*/ 	.short	(.L_2571 - .L_2570)
.L_2570:
        /*000c*/ 	.word	0x00000000
        /*0010*/ 	.short	0x0006
        /*0012*/ 	.short	0x0023
        /*0014*/ 	.byte	0x00, 0xf0, 0x05, 0x00


	//----- nvinfo : EIATTR_KPARAM_INFO
	.align		4
.L_2571:
        /*0018*/ 	.byte	0x04, 0x17
        /*001a*/ 	.short	(.L_2573 - .L_2572)
.L_2572:
        /*001c*/ 	.word	0x00000000
        /*0020*/ 	.short	0x0005
        /*0022*/ 	.short	0x0022
        /*0024*/ 	.byte	0x00, 0xf0, 0x05, 0x00


	//----- nvinfo : EIATTR_KPARAM_INFO
	.align		4
.L_2573:
        /*0028*/ 	.byte	0x04, 0x17
        /*002a*/ 	.short	(.L_2575 - .L_2574)
.L_2574:
        /*002c*/ 	.word	0x00000000
        /*0030*/ 	.short	0x0004
        /*0032*/ 	.short	0x0021
        /*0034*/ 	.byte	0x00, 0xf0, 0x05, 0x00


	//----- nvinfo : EIATTR_KPARAM_INFO
	.align		4
.L_2575:
        /*0038*/ 	.byte	0x04, 0x17
        /*003a*/ 	.short	(.L_2577 - .L_2576)
.L_2576:
        /*003c*/ 	.word	0x00000000
        /*0040*/ 	.short	0x0003
        /*0042*/ 	.short	0x0020
        /*0044*/ 	.byte	0x00, 0xf0, 0x05, 0x00


	//----- nvinfo : EIATTR_KPARAM_INFO
	.align		4
.L_2577:
        /*0048*/ 	.byte	0x04, 0x17
        /*004a*/ 	.short	(.L_2579 - .L_2578)
.L_2578:
        /*004c*/ 	.word	0x00000000
        /*0050*/ 	.short	0x0002
        /*0052*/ 	.short	0x0010
        /*0054*/ 	.byte	0x00, 0xf0, 0x41, 0x00


	//----- nvinfo : EIATTR_KPARAM_INFO
	.align		4
.L_2579:
        /*0058*/ 	.byte	0x04, 0x17
        /*005a*/ 	.short	(.L_2581 - .L_2580)
.L_2580:
        /*005c*/ 	.word	0x00000000
        /*0060*/ 	.short	0x0001
        /*0062*/ 	.short	0x0004
        /*0064*/ 	.byte	0x00, 0xf0, 0x21, 0x00


	//----- nvinfo : EIATTR_KPARAM_INFO
	.align		4
.L_2581:
        /*0068*/ 	.byte	0x04, 0x17
        /*006a*/ 	.short	(.L_2583 - .L_2582)
.L_2582:
        /*006c*/ 	.word	0x00000000
        /*0070*/ 	.short	0x0000
        /*0072*/ 	.short	0x0000
        /*0074*/ 	.byte	0x00, 0xf0, 0x11, 0x00


	//----- nvinfo : EIATTR_SPARSE_MMA_MASK
	.align		4
.L_2583:
        /*0078*/ 	.byte	0x03, 0x50
        /*007a*/ 	.short	0x0000


	//----- nvinfo : EIATTR_MAXREG_COUNT
	.align		4
        /*007c*/ 	.byte	0x03, 0x1b
        /*007e*/ 	.short	0x00ff


	//----- nvinfo : EIATTR_MERCURY_ISA_VERSION
	.align		4
        /*0080*/ 	.byte	0x03, 0x5f
        /*0082*/ 	.short	0x0101


	//----- nvinfo : EIATTR_VRC_CTA_INIT_COUNT
	.align		4
        /*0084*/ 	.byte	0x02, 0x4a
	.zero		1
	.zero		1


	//----- nvinfo : EIATTR_EXIT_INSTR_OFFSETS
	.align		4
        /*0088*/ 	.byte	0x04, 0x1c
        /*008a*/ 	.short	(.L_2585 - .L_2584)


	//   ....[0]....
.L_2584:
        /*008c*/ 	.word	0x00001a20


	//   ....[1]....
        /*0090*/ 	.word	0x00001a70


	//----- nvinfo : EIATTR_MAX_THREADS
	.align		4
.L_2585:
        /*0094*/ 	.byte	0x04, 0x05
        /*0096*/ 	.short	(.L_2587 - .L_2586)
.L_2586:
        /*0098*/ 	.word	0x00000080
        /*009c*/ 	.word	0x00000001
        /*00a0*/ 	.word	0x00000001


	//----- nvinfo : EIATTR_CRS_STACK_SIZE
	.align		4
.L_2587:
        /*00a4*/ 	.byte	0x04, 0x1e
        /*00a6*/ 	.short	(.L_2589 - .L_2588)
.L_2588:
        /*00a8*/ 	.word	0x00000000


	//----- nvinfo : EIATTR_CBANK_PARAM_SIZE
	.align		4
.L_2589:
        /*00ac*/ 	.byte	0x03, 0x19
        /*00ae*/ 	.short	0x0024


	//----- nvinfo : EIATTR_PARAM_CBANK
	.align		4
        /*00b0*/ 	.byte	0x04, 0x0a
        /*00b2*/ 	.short	(.L_2591 - .L_2590)
	.align		4
.L_2590:
        /*00b4*/ 	.word	index@(.nv.constant0._ZN2at6native27unrolled_elementwise_kernelINS0_13BUnaryFunctorIfffZZZNS0_15binary_internal21div_floor_kernel_cudaERNS_18TensorIteratorBaseEENKUlvE1_clEvENKUlvE0_clEvEUlffE_EESt5arrayIPcLm2EELi4E23TrivialOffsetCalculatorILi1EjESE_NS0_6memory15LoadWithoutCastENSF_16StoreWithoutCastEEEviT_T0_T2_T3_T4_T5_)
        /*00b8*/ 	.short	0x0380
        /*00ba*/ 	.short	0x0024


	//----- nvinfo : EIATTR_SW_WAR
	.align		4
.L_2591:
        /*00bc*/ 	.byte	0x04, 0x36
        /*00be*/ 	.short	(.L_2593 - .L_2592)
.L_2592:
        /*00c0*/ 	.word	0x00000008
.L_2593:


//--------------------- .nv.info._ZN2at6native29vectorized_elementwise_kernelILi2ENS0_13BUnaryFunctorIfffZZZNS0_15binary_internal21div_floor_kernel_cudaERNS_18TensorIteratorBaseEENKUlvE1_clEvENKUlvE0_clEvEUlffE_EESt5arrayIPcLm2EEEEviT0_T1_ --------------------------
	.section	.nv.info._ZN2at6native29vectorized_elementwise_kernelILi2ENS0_13BUnaryFunctorIfffZZZNS0_15binary_internal21div_floor_kernel_cudaERNS_18TensorIteratorBaseEENKUlvE1_clEvENKUlvE0_clEvEUlffE_EESt5arrayIPcLm2EEEEviT0_T1_,"",@"SHT_CUDA_INFO"
	.sectionflags	@""
	.align	4


	//----- nvinfo : EIATTR_CUDA_API_VERSION
	.align		4
        /*0000*/ 	.byte	0x04, 0x37
        /*0002*/ 	.short	(.L_2595 - .L_2594)
.L_2594:
        /*0004*/ 	.word	0x00000082


	//----- nvinfo : EIATTR_KPARAM_INFO
	.align		4
.L_2595:
        /*0008*/ 	.byte	0x04, 0x17
        /*000a*/ 	.short	(.L_2597 - .L_2596)
.L_2596:
        /*000c*/ 	.word	0x00000000
        /*0010*/ 	.short	0x0002
        /*0012*/ 	.short	0x0010
        /*0014*/ 	.byte	0x00, 0xf0, 0x41, 0x00


	//----- nvinfo : EIATTR_KPARAM_INFO
	.align		4
.L_2597:
        /*0018*/ 	.byte	0x04, 0x17
        /*001a*/ 	.short	(.L_2599 - .L_2598)
.L_2598:
        /*001c*/ 	.word	0x00000000
        /*0020*/ 	.short	0x0001
        /*0022*/ 	.short	0x0004
        /*0024*/ 	.byte	0x00, 0xf0, 0x21, 0x00


	//----- nvinfo : EIATTR_KPARAM_INFO
	.align		4
.L_2599:
        /*0028*/ 	.byte	0x04, 0x17
        /*002a*/ 	.short	(.L_2601 - .L_2600)
.L_2600:
        /*002c*/ 	.word	0x00000000
        /*0030*/ 	.short	0x0000
        /*0032*/ 	.short	0x0000
        /*0034*/ 	.byte	0x00, 0xf0, 0x11, 0x00


	//----- nvinfo : EIATTR_SPARSE_MMA_MASK
	.align		4
.L_2601:
        /*0038*/ 	.byte	0x03, 0x50
        /*003a*/ 	.short	0x0000


	//----- nvinfo : EIATTR_MAXREG_COUNT
	.align		4
        /*003c*/ 	.byte	0x03, 0x1b
        /*003e*/ 	.short	0x00ff


	//----- nvinfo : EIATTR_MERCURY_ISA_VERSION
	.align		4
        /*0040*/ 	.byte	0x03, 0x5f
        /*0042*/ 	.short	0x0101


	//----- nvinfo : EIATTR_VRC_CTA_INIT_COUNT
	.align		4
        /*0044*/ 	.byte	0x02, 0x4a
	.zero		1
	.zero		1


	//----- nvinfo : EIATTR_EXIT_INSTR_OFFSETS
	.align		4
        /*0048*/ 	.byte	0x04, 0x1c
        /*004a*/ 	.short	(.L_2603 - .L_2602)


	//   ....[0]....
.L_2602:
        /*004c*/ 	.word	0x000034c0


	//   ....[1]....
        /*0050*/ 	.word	0x00003510


	//   ....[2]....
        /*0054*/ 	.word	0x00005f40


	//----- nvinfo : EIATTR_MAX_THREADS
	.align		4
.L_2603:
        /*0058*/ 	.byte	0x04, 0x05
        /*005a*/ 	.short	(.L_2605 - .L_2604)
.L_2604:
        /*005c*/ 	.word	0x00000080
        /*0060*/ 	.word	0x00000001
        /*0064*/ 	.word	0x00000001


	//----- nvinfo : EIATTR_CRS_STACK_SIZE
	.align		4
.L_2605:
        /*0068*/ 	.byte	0x04, 0x1e
        /*006a*/ 	.short	(.L_2607 - .L_2606)
.L_2606:
        /*006c*/ 	.word	0x00000000


	//----- nvinfo : EIATTR_CBANK_PARAM_SIZE
	.align		4
.L_2607:
        /*0070*/ 	.byte	0x03, 0x19
        /*0072*/ 	.short	0x0020


	//----- nvinfo : EIATTR_PARAM_CBANK
	.align		4
        /*0074*/ 	.byte	0x04, 0x0a
        /*0076*/ 	.short	(.L_2609 - .L_2608)
	.align		4
.L_2608:
        /*0078*/ 	.word	index@(.nv.constant0._ZN2at6native29vectorized_elementwise_kernelILi2ENS0_13BUnaryFunctorIfffZZZNS0_15binary_internal21div_floor_kernel_cudaERNS_18TensorIteratorBaseEENKUlvE1_clEvENKUlvE0_clEvEUlffE_EESt5arrayIPcLm2EEEEviT0_T1_)
        /*007c*/ 	.short	0x0380
        /*007e*/ 	.short	0x0020


	//----- nvinfo : EIATTR_SW_WAR
	.align		4
.L_2609:
        /*0080*/ 	.byte	0x04, 0x36
        /*0082*/ 	.short	(.L_2611 - .L_2610)
.L_2610:
        /*0084*/ 	.word	0x00000008
.L_2611:


//--------------------- .nv.info._ZN2at6native29vectorized_elementwise_kernelILi4ENS0_13BUnaryFunctorIfffZZZNS0_15binary_internal21div_floor_kernel_cudaERNS_18TensorIteratorBaseEENKUlvE1_clEvENKUlvE0_clEvEUlffE_EESt5arrayIPcLm2EEEEviT0_T1_ --------------------------
	.section	.nv.info._ZN2at6native29vectorized_elementwise_kernelILi4ENS0_13BUnaryFunctorIfffZZZNS0_15binary_internal21div_floor_kernel_cudaERNS_18TensorIteratorBaseEENKUlvE1_clEvENKUlvE0_clEvEUlffE_EESt5arrayIPcLm2EEEEviT0_T1_,"",@"SHT_CUDA_INFO"
	.sectionflags	@""
	.align	4


	//----- nvinfo : EIATTR_CUDA_API_VERSION
	.align		4
        /*0000*/ 	.byte	0x04, 0x37
        /*0002*/ 	.short	(.L_2613 - .L_2612)
.L_2612:
        /*0004*/ 	.word	0x00000082


	//----- nvinfo : EIATTR_KPARAM_INFO
	.align		4
.L_2613:
        /*0008*/ 	.byte	0x04, 0x17
        /*000a*/ 	.short	(.L_2615 - .L_2614)
.L_2614:
        /*000c*/ 	.word	0x00000000
        /*0010*/ 	.short	0x0002
        /*0012*/ 	.short	0x0010
        /*0014*/ 	.byte	0x00, 0xf0, 0x41, 0x00


	//----- nvinfo : EIATTR_KPARAM_INFO
	.align		4
.L_2615:
        /*0018*/ 	.byte	0x04, 0x17
        /*001a*/ 	.short	(.L_2617 - .L_2616)
.L_2616:
        /*001c*/ 	.word	0x00000000
        /*0020*/ 	.short	0x0001
        /*0022*/ 	.short	0x0004
        /*0024*/ 	.byte	0x00, 0xf0, 0x21, 0x00


	//----- nvinfo : EIATTR_KPARAM_INFO
	.align		4
.L_2617:
        /*0028*/ 	.byte	0x04, 0x17
        /*002a*/ 	.short	(.L_2619 - .L_2618)
.L_2618:
        /*002c*/ 	.word	0x00000000
        /*0030*/ 	.short	0x0000
        /*0032*/ 	.short	0x0000
        /*0034*/ 	.byte	0x00, 0xf0, 0x11, 0x00


	//----- nvinfo : EIATTR_SPARSE_MMA_MASK
	.align		4
.L_2619:
        /*0038*/ 	.byte	0x03, 0x50
        /*003a*/ 	.short	0x0000


	//----- nvinfo : EIATTR_MAXREG_COUNT
	.align		4
        /*003c*/ 	.byte	0x03, 0x1b
        /*003e*/ 	.short	0x00ff


	//----- nvinfo : EIATTR_MERCURY_ISA_VERSION
	.align		4
        /*0040*/ 	.byte	0x03, 0x5f
        /*0042*/ 	.short	0x0101


	//----- nvinfo : EIATTR_VRC_CTA_INIT_COUNT
	.align		4
        /*0044*/ 	.byte	0x02, 0x4a
	.zero		1
	.zero		1


	//----- nvinfo : EIATTR_EXIT_INSTR_OFFSETS
	.align		4
        /*0048*/ 	.byte	0x04, 0x1c
        /*004a*/ 	.short	(.L_2621 - .L_2620)


	//   ....[0]....
.L_2620:
        /*004c*/ 	.word	0x000034c0


	//   ....[1]....
        /*0050*/ 	.word	0x00003510


	//   ....[2]....
        /*0054*/ 	.word	0x00005f00


	//----- nvinfo : EIATTR_MAX_THREADS
	.align		4
.L_2621:
        /*0058*/ 	.byte	0x04, 0x05
        /*005a*/ 	.short	(.L_2623 - .L_2622)
.L_2622:
        /*005c*/ 	.word	0x00000080
        /*0060*/ 	.word	0x00000001
        /*0064*/ 	.word	0x00000001


	//----- nvinfo : EIATTR_CRS_STACK_SIZE
	.align		4
.L_2623:
        /*0068*/ 	.byte	0x04, 0x1e
        /*006a*/ 	.short	(.L_2625 - .L_2624)
.L_2624:
        /*006c*/ 	.word	0x00000000


	//----- nvinfo : EIATTR_CBANK_PARAM_SIZE
	.align		4
.L_2625:
        /*0070*/ 	.byte	0x03, 0x19
        /*0072*/ 	.short	0x0020


	//----- nvinfo : EIATTR_PARAM_CBANK
	.align		4
        /*0074*/ 	.byte	0x04, 0x0a
        /*0076*/ 	.short	(.L_2627 - .L_2626)
	.align		4
.L_2626:
        /*0078*/ 	.word	index@(.nv.constant0._ZN2at6native29vectorized_elementwise_kernelILi4ENS0_13BUnaryFunctorIfffZZZNS0_15binary_internal21div_floor_kernel_cudaERNS_18TensorIteratorBaseEENKUlvE1_clEvENKUlvE0_clEvEUlffE_EESt5arrayIPcLm2EEEEviT0_T1_)
        /*007c*/ 	.short	0x0380
        /*007e*/ 	.short	0x0020


	//----- nvinfo : EIATTR_SW_WAR
	.align		4
.L_2627:
        /*0080*/ 	.byte	0x04, 0x36
        /*0082*/ 	.short	(.L_2629 - .L_2628)
.L_2628:
        /*0084*/ 	.word	0x00000008
.L_2629:


//--------------------- .nv.info._ZN2at6native29vectorized_elementwise_kernelILi8ENS0_13BUnaryFunctorIfffZZZNS0_15binary_internal21div_floor_kernel_cudaERNS_18TensorIteratorBaseEENKUlvE1_clEvENKUlvE0_clEvEUlffE_EESt5arrayIPcLm2EEEEviT0_T1_ --------------------------
	.section	.nv.info._ZN2at6native29vectorized_elementwise_kernelILi8ENS0_13BUnaryFunctorIfffZZZNS0_15binary_internal21div_floor_kernel_cudaERNS_18TensorIteratorBaseEENKUlvE1_clEvENKUlvE0_clEvEUlffE_EESt5arrayIPcLm2EEEEviT0_T1_,"",@"SHT_CUDA_INFO"
	.sectionflags	@""
	.align	4


	//----- nvinfo : EIATTR_CUDA_API_VERSION
	.align		4
        /*0000*/ 	.byte	0x04, 0x37
        /*0002*/ 	.short	(.L_2631 - .L_2630)
.L_2630:
        /*0004*/ 	.word	0x00000082


	//----- nvinfo : EIATTR_KPARAM_INFO
	.align		4
.L_2631:
        /*0008*/ 	.byte	0x04, 0x17
        /*000a*/ 	.short	(.L_2633 - .L_2632)
.L_2632:
        /*000c*/ 	.word	0x00000000
        /*0010*/ 	.short	0x0002
        /*0012*/ 	.short	0x0010
        /*0014*/ 	.byte	0x00, 0xf0, 0x41, 0x00


	//----- nvinfo : EIATTR_KPARAM_INFO
	.align		4
.L_2633:
        /*0018*/ 	.byte	0x04, 0x17
        /*001a*/ 	.short	(.L_2635 - .L_2634)
.L_2634:
        /*001c*/ 	.word	0x00000000
        /*0020*/ 	.short	0x0001
        /*0022*/ 	.short	0x0004
        /*0024*/ 	.byte	0x00, 0xf0, 0x21, 0x00


	//----- nvinfo : EIATTR_KPARAM_INFO
	.align		4
.L_2635:
        /*0028*/ 	.byte	0x04, 0x17
        /*002a*/ 	.short	(.L_2637 - .L_2636)
.L_2636:
        /*002c*/ 	.word	0x00000000
        /*0030*/ 	.short	0x0000
        /*0032*/ 	.short	0x0000
        /*0034*/ 	.byte	0x00, 0xf0, 0x11, 0x00


	//----- nvinfo : EIATTR_SPARSE_MMA_MASK
	.align		4
.L_2637:
        /*0038*/ 	.byte	0x03, 0x50
        /*003a*/ 	.short	0x0000


	//----- nvinfo : EIATTR_MAXREG_COUNT
	.align		4
        /*003c*/ 	.byte	0x03, 0x1b
        /*003e*/ 	.short	0x00ff


	//----- nvinfo : EIATTR_MERCURY_ISA_VERSION
	.align		4
        /*0040*/ 	.byte	0x03, 0x5f
        /*0042*/ 	.short	0x0101


	//----- nvinfo : EIATTR_VRC_CTA_INIT_COUNT
	.align		4
        /*0044*/ 	.byte	0x02, 0x4a
	.zero		1
	.zero		1


	//----- nvinfo : EIATTR_EXIT_INSTR_OFFSETS
	.align		4
        /*0048*/ 	.byte	0x04, 0x1c
        /*004a*/ 	.short	(.L_2639 - .L_2638)


	//   ....[0]....
.L_2638:
        /*004c*/ 	.word	0x00000010


	//----- nvinfo : EIATTR_MAX_THREADS
	.align		4
.L_2639:
        /*0050*/ 	.byte	0x04, 0x05
        /*0052*/ 	.short	(.L_2641 - .L_2640)
.L_2640:
        /*0054*/ 	.word	0x00000080
        /*0058*/ 	.word	0x00000001
        /*005c*/ 	.word	0x00000001


	//----- nvinfo : EIATTR_CBANK_PARAM_SIZE
	.align		4
.L_2641:
        /*0060*/ 	.byte	0x03, 0x19
        /*0062*/ 	.short	0x0020


	//----- nvinfo : EIATTR_PARAM_CBANK
	.align		4
        /*0064*/ 	.byte	0x04, 0x0a
        /*0066*/ 	.short	(.L_2643 - .L_2642)
	.align		4
.L_2642:
        /*0068*/ 	.word	index@(.nv.constant0._ZN2at6native29vectorized_elementwise_kernelILi8ENS0_13BUnaryFunctorIfffZZZNS0_15binary_internal21div_floor_kernel_cudaERNS_18TensorIteratorBaseEENKUlvE1_clEvENKUlvE0_clEvEUlffE_EESt5arrayIPcLm2EEEEviT0_T1_)
        /*006c*/ 	.short	0x0380
        /*006e*/ 	.short	0x0020


	//----- nvinfo : EIATTR_SW_WAR
	.align		4
.L_2643:
        /*0070*/ 	.byte	0x04, 0x36
        /*0072*/ 	.short	(.L_2645 - .L_2644)
.L_2644:
        /*0074*/ 	.word	0x00000008
.L_2645:


//--------------------- .nv.info._ZN2at6native18elementwise_kernelILi128ELi4EZNS0_15gpu_kernel_implINS0_13AUnaryFunctorIfffZZZNS0_15binary_internal21div_floor_kernel_cudaERNS_18TensorIteratorBaseEENKUlvE1_clEvENKUlvE0_clEvEUlffE_EEEEvS6_RKT_EUliE_EEviT1_ --------------------------
	.section	.nv.info._ZN2at6native18elementwise_kernelILi128ELi4EZNS0_15gpu_kernel_implINS0_13AUnaryFunctorIfffZZZNS0_15binary_internal21div_floor_kernel_cudaERNS_18TensorIteratorBaseEENKUlvE1_clEvENKUlvE0_clEvEUlffE_EEEEvS6_RKT_EUliE_EEviT1_,"",@"SHT_CUDA_INFO"
	.sectionflags	@""
	.align	4


	//----- nvinfo : EIATTR_CUDA_API_VERSION
	.align		4
        /*0000*/ 	.byte	0x04, 0x37
        /*0002*/ 	.short	(.L_2647 - .L_2646)
.L_2646:
        /*0004*/ 	.word	0x00000082


	//----- nvinfo : EIATTR_KPARAM_INFO
	.align		4
.L_2647:
        /*0008*/ 	.byte	0x04, 0x17
        /*000a*/ 	.short	(.L_2649 - .L_2648)
.L_2648:
        /*000c*/ 	.word	0x00000000
        /*0010*/ 	.short	0x0001
        /*0012*/ 	.short	0x0008
        /*0014*/ 	.byte	0x00, 0xf0, 0x81, 0x08


	//----- nvinfo : EIATTR_KPARAM_INFO
	.align		4
.L_2649:
        /*0018*/ 	.byte	0x04, 0x17
        /*001a*/ 	.short	(.L_2651 - .L_2650)
.L_2650:
        /*001c*/ 	.word	0x00000000
        /*0020*/ 	.short	0x0000
        /*0022*/ 	.short	0x0000
        /*0024*/ 	.byte	0x00, 0xf0, 0x11, 0x00


	//----- nvinfo : EIATTR_SPARSE_MMA_MASK
	.align		4
.L_2651:
        /*0028*/ 	.byte	0x03, 0x50
        /*002a*/ 	.short	0x0000


	//----- nvinfo : EIATTR_MAXREG_COUNT
	.align		4
        /*002c*/ 	.byte	0x03, 0x1b
        /*002e*/ 	.short	0x0080


	//----- nvinfo : EIATTR_EXTERNS
	.align		4
        /*0030*/ 	.byte	0x04, 0x0f
        /*0032*/ 	.short	(.L_2653 - .L_2652)


	//   ....[0]....
	.align		4
.L_2652:
        /*0034*/ 	.word	index@(__assertfail)


	//----- nvinfo : EIATTR_MERCURY_ISA_VERSION
	.align		4
.L_2653:
        /*0038*/ 	.byte	0x03, 0x5f
        /*003a*/ 	.short	0x0101


	//----- nvinfo : EIATTR_VRC_CTA_INIT_COUNT
	.align		4
        /*003c*/ 	.byte	0x02, 0x4a
	.zero		1
	.zero		1


	//----- nvinfo : EIATTR_SYSCALL_OFFSETS
	.align		4
        /*0040*/ 	.byte	0x04, 0x46
        /*0042*/ 	.short	(.L_2655 - .L_2654)


	//   ....[0]....
.L_2654:
        /*0044*/ 	.word	0x000021c0


	//   ....[1]....
        /*0048*/ 	.word	0x00003520


	//   ....[2]....
        /*004c*/ 	.word	0x000057d0


	//   ....[3]....
        /*0050*/ 	.word	0x000069b0


	//   ....[4]....
        /*0054*/ 	.word	0x00008d70


	//   ....[5]....
        /*0058*/ 	.word	0x00009f50


	//   ....[6]....
        /*005c*/ 	.word	0x0000c320


	//   ....[7]....
        /*0060*/ 	.word	0x0000d4a0


	//----- nvinfo : EIATTR_EXIT_INSTR_OFFSETS
	.align		4
.L_2655:
        /*0064*/ 	.byte	0x04, 0x1c
        /*0066*/ 	.short	(.L_2657 - .L_2656)


	//   ....[0]....
.L_2656:
        /*0068*/ 	.word	0x0000a200


	//   ....[1]....
        /*006c*/ 	.word	0x0000ca20


	//   ....[2]....
        /*0070*/ 	.word	0x0000ca60


	//   ....[3]....
        /*0074*/ 	.word	0x0000caf0


	//   ....[4]....
        /*0078*/ 	.word	0x0000cb20


	//   ....[5]....
        /*007c*/ 	.word	0x0000cb50


	//   ....[6]....
        /*0080*/ 	.word	0x0000cbd0


	//   ....[7]....
        /*0084*/ 	.word	0x0000cc00


	//   ....[8]....
        /*0088*/ 	.word	0x0000cc90


	//   ....[9]....
        /*008c*/ 	.word	0x0000ccd0


	//   ....[10]....
        /*0090*/ 	.word	0x0000cd10


	//   ....[11]....
        /*0094*/ 	.word	0x0000cde0


	//   ....[12]....
        /*0098*/ 	.word	0x0000cf40


	//   ....[13]....
        /*009c*/ 	.word	0x0000d0a0


	//   ....[14]....
        /*00a0*/ 	.word	0x0000d1f0


	//   ....[15]....
        /*00a4*/ 	.word	0x0000d220


	//   ....[16]....
        /*00a8*/ 	.word	0x0000d250


	//   ....[17]....
        /*00ac*/ 	.word	0x0000d2f0


	//   ....[18]....
        /*00b0*/ 	.word	0x0000d340


	//   ....[19]....
        /*00b4*/ 	.word	0x0000d4b0


	//   ....[20]....
        /*00b8*/ 	.word	0x0000d5b0


	//   ....[21]....
        /*00bc*/ 	.word	0x0000d6e0


	//   ....[22]....
        /*00c0*/ 	.word	0x0000d710


	//----- nvinfo : EIATTR_MAX_THREADS
	.align		4
.L_2657:
        /*00c4*/ 	.byte	0x04, 0x05
        /*00c6*/ 	.short	(.L_2659 - .L_2658)
.L_2658:
        /*00c8*/ 	.word	0x00000080
        /*00cc*/ 	.word	0x00000001
        /*00d0*/ 	.word	0x00000001


	//----- nvinfo : EIATTR_CRS_STACK_SIZE
	.align		4
.L_2659:
        /*00d4*/ 	.byte	0x04, 0x1e
        /*00d6*/ 	.short	(.L_2661 - .L_2660)
.L_2660:
        /*00d8*/ 	.word	0x00000000


	//----- nvinfo : EIATTR_CBANK_PARAM_SIZE
	.align		4
.L_2661:
        /*00dc*/ 	.byte	0x03, 0x19
        /*00de*/ 	.short	0x0228


	//----- nvinfo : EIATTR_PARAM_CBANK
	.align		4
        /*00e0*/ 	.byte	0x04, 0x0a
        /*00e2*/ 	.short	(.L_2663 - .L_2662)
	.align		4
.L_2662:
        /*00e4*/ 	.word	index@(.nv.constant0._ZN2at6native18elementwise_kernelILi128ELi4EZNS0_15gpu_kernel_implINS0_13AUnaryFunctorIfffZZZNS0_15binary_internal21div_floor_kernel_cudaERNS_18TensorIteratorBaseEENKUlvE1_clEvENKUlvE0_clEvEUlffE_EEEEvS6_RKT_EUliE_EEviT1_)
        /*00e8*/ 	.short	0x0380
        /*00ea*/ 	.short	0x0228


	//----- nvinfo : EIATTR_SW_WAR
	.align		4
.L_2663:
        /*00ec*/ 	.byte	0x04, 0x36
        /*00ee*/ 	.short	(.L_2665 - .L_2664)
.L_2664:
        /*00f0*/ 	.word	0x00000008
.L_2665:


//--------------------- .nv.info._ZN2at6native27unrolled_elementwise_kernelINS0_13AUnaryFunctorIfffZZZNS0_15binary_internal21div_floor_kernel_cudaERNS_18TensorIteratorBaseEENKUlvE1_clEvENKUlvE0_clEvEUlffE_EESt5arrayIPcLm2EELi4E23TrivialOffsetCalculatorILi1EjESE_NS0_6memory12LoadWithCastILi1EEENSF_13StoreWithCastILi1EEEEEviT_T0_T2_T3_T4_T5_ --------------------------
	.section	.nv.info._ZN2at6native27unrolled_elementwise_kernelINS0_13AUnaryFunctorIfffZZZNS0_15binary_internal21div_floor_kernel_cudaERNS_18TensorIteratorBaseEENKUlvE1_clEvENKUlvE0_clEvEUlffE_EESt5arrayIPcLm2EELi4E23TrivialOffsetCalculatorILi1EjESE_NS0_6memory12LoadWithCastILi1EEENSF_13StoreWithCastILi1EEEEEviT_T0_T2_T3_T4_T5_,"",@"SHT_CUDA_INFO"
	.sectionflags	@""
	.align	4


	//----- nvinfo : EIATTR_CUDA_API_VERSION
	.align		4
        /*0000*/ 	.byte	0x04, 0x37
        /*0002*/ 	.short	(.L_2667 - .L_2666)
.L_2666:
        /*0004*/ 	.word	0x00000082


	//----- nvinfo : EIATTR_KPARAM_INFO
	.align		4
.L_2667:
        /*0008*/ 	.byte	0x04, 0x17
        /*000a*/ 	.short	(.L_2669 - .L_2668)
.L_2668:
        /*000c*/ 	.word	0x00000000
        /*0010*/ 	.short	0x0006
        /*0012*/ 	.short	0x002c
        /*0014*/ 	.byte	0x00, 0xf0, 0x21, 0x00


	//----- nvinfo : EIATTR_KPARAM_INFO
	.align		4
.L_2669:
        /*0018*/ 	.byte	0x04, 0x17
        /*001a*/ 	.short	(.L_2671 - .L_2670)
.L_2670:
        /*001c*/ 	.word	0x00000000
        /*0020*/ 	.short	0x0005
        /*0022*/ 	.short	0x0024
        /*0024*/ 	.byte	0x00, 0xf0, 0x21, 0x00


	//----- nvinfo : EIATTR_KPARAM_INFO
	.align		4
.L_2671:
        /*0028*/ 	.byte	0x04, 0x17
        /*002a*/ 	.short	(.L_2673 - .L_2672)
.L_2672:
        /*002c*/ 	.word	0x00000000
        /*0030*/ 	.short	0x0004
        /*0032*/ 	.short	0x0021
        /*0034*/ 	.byte	0x00, 0xf0, 0x05, 0x00


	//----- nvinfo : EIATTR_KPARAM_INFO
	.align		4
.L_2673:
        /*0038*/ 	.byte	0x04, 0x17
        /*003a*/ 	.short	(.L_2675 - .L_2674)
.L_2674:
        /*003c*/ 	.word	0x00000000
        /*0040*/ 	.short	0x0003
        /*0042*/ 	.short	0x0020
        /*0044*/ 	.byte	0x00, 0xf0, 0x05, 0x00


	//----- nvinfo : EIATTR_KPARAM_INFO
	.align		4
.L_2675:
        /*0048*/ 	.byte	0x04, 0x17
        /*004a*/ 	.short	(.L_2677 - .L_2676)
.L_2676:
        /*004c*/ 	.word	0x00000000
        /*0050*/ 	.short	0x0002
        /*0052*/ 	.short	0x0010
        /*0054*/ 	.byte	0x00, 0xf0, 0x41, 0x00


	//----- nvinfo : EIATTR_KPARAM_INFO
	.align		4
.L_2677:
        /*0058*/ 	.byte	0x04, 0x17
        /*005a*/ 	.short	(.L_2679 - .L_2678)
.L_2678:
        /*005c*/ 	.word	0x00000000
        /*0060*/ 	.short	0x0001
        /*0062*/ 	.short	0x0004
        /*0064*/ 	.byte	0x00, 0xf0, 0x21, 0x00


	//----- nvinfo : EIATTR_KPARAM_INFO
	.align		4
.L_2679:
        /*0068*/ 	.byte	0x04, 0x17
        /*006a*/ 	.short	(.L_2681 - .L_2680)
.L_2680:
        /*006c*/ 	.word	0x00000000
        /*0070*/ 	.short	0x0000
        /*0072*/ 	.short	0x0000
        /*0074*/ 	.byte	0x00, 0xf0, 0x11, 0x00


	//----- nvinfo : EIATTR_SPARSE_MMA_MASK
	.align		4
.L_2681:
        /*0078*/ 	.byte	0x03, 0x50
        /*007a*/ 	.short	0x0000


	//----- nvinfo : EIATTR_MAXREG_COUNT
	.align		4
        /*007c*/ 	.byte	0x03, 0x1b
        /*007e*/ 	.short	0x00ff


	//----- nvinfo : EIATTR_EXTERNS
	.align		4
        /*0080*/ 	.byte	0x04, 0x0f
        /*0082*/ 	.short	(.L_2683 - .L_2682)


	//   ....[0]....
	.align		4
.L_2682:
        /*0084*/ 	.word	index@(__assertfail)


	//----- nvinfo : EIATTR_MERCURY_ISA_VERSION
	.align		4
.L_2683:
        /*0088*/ 	.byte	0x03, 0x5f
        /*008a*/ 	.short	0x0101


	//----- nvinfo : EIATTR_VRC_CTA_INIT_COUNT
	.align		4
        /*008c*/ 	.byte	0x02, 0x4a
	.zero		1
	.zero		1


	//----- nvinfo : EIATTR_SYSCALL_OFFSETS
	.align		4
        /*0090*/ 	.byte	0x04, 0x46
        /*0092*/ 	.short	(.L_2685 - .L_2684)


	//   ....[0]....
.L_2684:
        /*0094*/ 	.word	0x00000e60


	//   ....[1]....
        /*0098*/ 	.word	0x00001df0


	//   ....[2]....
        /*009c*/ 	.word	0x00002cf0


	//   ....[3]....
        /*00a0*/ 	.word	0x00003bd0


	//   ....[4]....
        /*00a4*/ 	.word	0x00006210


	//   ....[5]....
        /*00a8*/ 	.word	0x00006fa0


	//   ....[6]....
        /*00ac*/ 	.word	0x00007e20


	//   ....[7]....
        /*00b0*/ 	.word	0x00008c80


	//----- nvinfo : EIATTR_EXIT_INSTR_OFFSETS
	.align		4
.L_2685:
        /*00b4*/ 	.byte	0x04, 0x1c
        /*00b6*/ 	.short	(.L_2687 - .L_2686)


	//   ....[0]....
.L_2686:
        /*00b8*/ 	.word	0x000080c0


	//   ....[1]....
        /*00bc*/ 	.word	0x00008200


	//   ....[2]....
        /*00c0*/ 	.word	0x00008240


	//   ....[3]....
        /*00c4*/ 	.word	0x000082d0


	//   ....[4]....
        /*00c8*/ 	.word	0x00008300


	//   ....[5]....
        /*00cc*/ 	.word	0x00008330


	//   ....[6]....
        /*00d0*/ 	.word	0x000083b0


	//   ....[7]....
        /*00d4*/ 	.word	0x000083e0


	//   ....[8]....
        /*00d8*/ 	.word	0x00008470


	//   ....[9]....
        /*00dc*/ 	.word	0x000084b0


	//   ....[10]....
        /*00e0*/ 	.word	0x000084f0


	//   ....[11]....
        /*00e4*/ 	.word	0x000085c0


	//   ....[12]....
        /*00e8*/ 	.word	0x00008720


	//   ....[13]....
        /*00ec*/ 	.word	0x00008880


	//   ....[14]....
        /*00f0*/ 	.word	0x000089d0


	//   ....[15]....
        /*00f4*/ 	.word	0x00008a00


	//   ....[16]....
        /*00f8*/ 	.word	0x00008a30


	//   ....[17]....
        /*00fc*/ 	.word	0x00008ad0


	//   ....[18]....
        /*0100*/ 	.word	0x00008b20


	//   ....[19]....
        /*0104*/ 	.word	0x00008c90


	//   ....[20]....
        /*0108*/ 	.word	0x00008d90


	//   ....[21]....
        /*010c*/ 	.word	0x00008ec0


	//   ....[22]....
        /*0110*/ 	.word	0x00008ef0


	//----- nvinfo : EIATTR_MAX_THREADS
	.align		4
.L_2687:
        /*0114*/ 	.byte	0x04, 0x05
        /*0116*/ 	.short	(.L_2689 - .L_2688)
.L_2688:
        /*0118*/ 	.word	0x00000080
        /*011c*/ 	.word	0x00000001
        /*0120*/ 	.word	0x00000001


	//----- nvinfo : EIATTR_CRS_STACK_SIZE
	.align		4
.L_2689:
        /*0124*/ 	.byte	0x04, 0x1e
        /*0126*/ 	.short	(.L_2691 - .L_2690)
.L_2690:
        /*0128*/ 	.word	0x00000000


	//----- nvinfo : EIATTR_CBANK_PARAM_SIZE
	.align		4
.L_2691:
        /*012c*/ 	.byte	0x03, 0x19
        /*012e*/ 	.short	0x0034


	//----- nvinfo : EIATTR_PARAM_CBANK
	.align		4
        /*0130*/ 	.byte	0x04, 0x0a
        /*0132*/ 	.short	(.L_2693 - .L_2692)
	.align		4
.L_2692:
        /*0134*/ 	.word	index@(.nv.constant0._ZN2at6native27unrolled_elementwise_kernelINS0_13AUnaryFunctorIfffZZZNS0_15binary_internal21div_floor_kernel_cudaERNS_18TensorIteratorBaseEENKUlvE1_clEvENKUlvE0_clEvEUlffE_EESt5arrayIPcLm2EELi4E23TrivialOffsetCalculatorILi1EjESE_NS0_6memory12LoadWithCastILi1EEENSF_13StoreWithCastILi1EEEEEviT_T0_T2_T3_T4_T5_)
        /*0138*/ 	.short	0x0380
        /*013a*/ 	.short	0x0034


	//----- nvinfo : EIATTR_SW_WAR
	.align		4
.L_2693:
        /*013c*/ 	.byte	0x04, 0x36
        /*013e*/ 	.short	(.L_2695 - .L_2694)
.L_2694:
        /*0140*/ 	.word	0x00000008
.L_2695:


//--------------------- .nv.info._ZN2at6native18elementwise_kernelILi128ELi2EZNS0_22gpu_kernel_impl_nocastINS0_13AUnaryFunctorIfffZZZNS0_15binary_internal21div_floor_kernel_cudaERNS_18TensorIteratorBaseEENKUlvE1_clEvENKUlvE0_clEvEUlffE_EEEEvS6_RKT_EUliE_EEviT1_ --------------------------
	.section	.nv.info._ZN2at6native18elementwise_kernelILi128ELi2EZNS0_22gpu_kernel_impl_nocastINS0_13AUnaryFunctorIfffZZZNS0_15binary_internal21div_floor_kernel_cudaERNS_18TensorIteratorBaseEENKUlvE1_clEvENKUlvE0_clEvEUlffE_EEEEvS6_RKT_EUliE_EEviT1_,"",@"SHT_CUDA_INFO"
	.sectionflags	@""
	.align	4


	//----- nvinfo : EIATTR_CUDA_API_VERSION
	.align		4
        /*0000*/ 	.byte	0x04, 0x37
        /*0002*/ 	.short	(.L_2697 - .L_2696)
.L_2696:
        /*0004*/ 	.word	0x00000082


	//----- nvinfo : EIATTR_KPARAM_INFO
	.align		4
.L_2697:
        /*0008*/ 	.byte	0x04, 0x17
        /*000a*/ 	.short	(.L_2699 - .L_2698)
.L_2698:
        /*000c*/ 	.word	0x00000000
        /*0010*/ 	.short	0x0001
        /*0012*/ 	.short	0x0008
        /*0014*/ 	.byte	0x00, 0xf0, 0x61, 0x08


	//----- nvinfo : EIATTR_KPARAM_INFO
	.align		4
.L_2699:
        /*0018*/ 	.byte	0x04, 0x17
        /*001a*/ 	.short	(.L_2701 - .L_2700)
.L_2700:
        /*001c*/ 	.word	0x00000000
        /*0020*/ 	.short	0x0000
        /*0022*/ 	.short	0x0000
        /*0024*/ 	.byte	0x00, 0xf0, 0x11, 0x00


	//----- nvinfo : EIATTR_SPARSE_MMA_MASK
	.align		4
.L_2701:
        /*0028*/ 	.byte	0x03, 0x50
        /*002a*/ 	.short	0x0000


	//----- nvinfo : EIATTR_MAXREG_COUNT
	.align		4
        /*002c*/ 	.byte	0x03, 0x1b
        /*002e*/ 	.short	0x0080


	//----- nvinfo : EIATTR_MERCURY_ISA_VERSION
	.align		4
        /*0030*/ 	.byte	0x03, 0x5f
        /*0032*/ 	.short	0x0101


	//----- nvinfo : EIATTR_VRC_CTA_INIT_COUNT
	.align		4
        /*0034*/ 	.byte	0x02, 0x4a
	.zero		1
	.zero		1


	//----- nvinfo : EIATTR_EXIT_INSTR_OFFSETS
	.align		4
        /*0038*/ 	.byte	0x04, 0x1c
        /*003a*/ 	.short	(.L_2703 - .L_2702)


	//   ....[0]....
.L_2702:
        /*003c*/ 	.word	0x000006c0


	//   ....[1]....
        /*0040*/ 	.word	0x00000b90


	//   ....[2]....
        /*0044*/ 	.word	0x00000c00


	//   ....[3]....
        /*0048*/ 	.word	0x00000c50


	//   ....[4]....
        /*004c*/ 	.word	0x000025a0


	//   ....[5]....
        /*0050*/ 	.word	0x00003e30


	//----- nvinfo : EIATTR_MAX_THREADS
	.align		4
.L_2703:
        /*0054*/ 	.byte	0x04, 0x05
        /*0056*/ 	.short	(.L_2705 - .L_2704)
.L_2704:
        /*0058*/ 	.word	0x00000080
        /*005c*/ 	.word	0x00000001
        /*0060*/ 	.word	0x00000001


	//----- nvinfo : EIATTR_CRS_STACK_SIZE
	.align		4
.L_2705:
        /*0064*/ 	.byte	0x04, 0x1e
        /*0066*/ 	.short	(.L_2707 - .L_2706)
.L_2706:
        /*0068*/ 	.word	0x00000000


	//----- nvinfo : EIATTR_CBANK_PARAM_SIZE
	.align		4
.L_2707:
        /*006c*/ 	.byte	0x03, 0x19
        /*006e*/ 	.short	0x0220


	//----- nvinfo : EIATTR_PARAM_CBANK
	.align		4
        /*0070*/ 	.byte	0x04, 0x0a
        /*0072*/ 	.short	(.L_2709 - .L_2708)
	.align		4
.L_2708:
        /*0074*/ 	.word	index@(.nv.constant0._ZN2at6native18elementwise_kernelILi128ELi2EZNS0_22gpu_kernel_impl_nocastINS0_13AUnaryFunctorIfffZZZNS0_15binary_internal21div_floor_kernel_cudaERNS_18TensorIteratorBaseEENKUlvE1_clEvENKUlvE0_clEvEUlffE_EEEEvS6_RKT_EUliE_EEviT1_)
        /*0078*/ 	.short	0x0380
        /*007a*/ 	.short	0x0220


	//----- nvinfo : EIATTR_SW_WAR
	.align		4
.L_2709:
        /*007c*/ 	.byte	0x04, 0x36
        /*007e*/ 	.short	(.L_2711 - .L_2710)
.L_2710:
        /*0080*/ 	.word	0x00000008
.L_2711:


//--------------------- .nv.info._ZN2at6native27unrolled_elementwise_kernelINS0_13AUnaryFunctorIfffZZZNS0_15binary_internal21div_floor_kernel_cudaERNS_18TensorIteratorBaseEENKUlvE1_clEvENKUlvE0_clEvEUlffE_EESt5arrayIPcLm2EELi4E23TrivialOffsetCalculatorILi1EjESE_NS0_6memory15LoadWithoutCastENSF_16StoreWithoutCastEEEviT_T0_T2_T3_T4_T5_ --------------------------
	.section	.nv.info._ZN2at6native27unrolled_elementwise_kernelINS0_13AUnaryFunctorIfffZZZNS0_15binary_internal21div_floor_kernel_cudaERNS_18TensorIteratorBaseEENKUlvE1_clEvENKUlvE0_clEvEUlffE_EESt5arrayIPcLm2EELi4E23TrivialOffsetCalculatorILi1EjESE_NS0_6memory15LoadWithoutCastENSF_16StoreWithoutCastEEEviT_T0_T2_T3_T4_T5_,"",@"SHT_CUDA_INFO"
	.sectionflags	@""
	.align	4


	//----- nvinfo : EIATTR_CUDA_API_VERSION
	.align		4
        /*0000*/ 	.byte	0x04, 0x37
        /*0002*/ 	.short	(.L_2713 - .L_2712)
.L_2712:
        /*0004*/ 	.word	0x00000082


	//----- nvinfo : EIATTR_KPARAM_INFO
	.align		4
.L_2713:
        /*0008*/ 	.byte	0x04, 0x17
        /*000a*/ 	.short	(.L_2715 - .L_2714)
.L_2714:
        /*000c*/ 	.word	0x00000000
        /*0010*/ 	.short	0x0006
        /*0012*/ 	.short	0x0023
        /*0014*/ 	.byte	0x00, 0xf0, 0x05, 0x00


	//----- nvinfo : EIATTR_KPARAM_INFO
	.align		4
.L_2715:
        /*0018*/ 	.byte	0x04, 0x17
        /*001a*/ 	.short	(.L_2717 - .L_2716)
.L_2716:
        /*001c*/ 	.word	0x00000000
        /*0020*/ 	.short	0x0005
        /*0022*/ 	.short	0x0022
        /*0024*/ 	.byte	0x00, 0xf0, 0x05, 0x00


	//----- nvinfo : EIATTR_KPARAM_INFO
	.align		4
.L_2717:
        /*0028*/ 	.byte	0x04, 0x17
        /*002a*/ 	.short	(.L_2719 - .L_2718)
.L_2718:
        /*002c*/ 	.word	0x00000000
        /*0030*/ 	.short	0x0004
        /*0032*/ 	.short	0x0021
        /*0034*/ 	.byte	0x00, 0xf0, 0x05, 0x00


	//----- nvinfo : EIATTR_KPARAM_INFO
	.align		4
.L_2719:
        /*0038*/ 	.byte	0x04, 0x17
        /*003a*/ 	.short	(.L_2721 - .L_2720)
.L_2720:
        /*003c*/ 	.word	0x00000000
        /*0040*/ 	.short	0x0003
        /*0042*/ 	.short	0x0020
        /*0044*/ 	.byte	0x00, 0xf0, 0x05, 0x00


	//----- nvinfo : EIATTR_KPARAM_INFO
	.align		4
.L_2721:
        /*0048*/ 	.byte	0x04, 0x17
        /*004a*/ 	.short	(.L_2723 - .L_2722)
.L_2722:
        /*004c*/ 	.word	0x00000000
        /*0050*/ 	.short	0x0002
        /*0052*/ 	.short	0x0010
        /*0054*/ 	.byte	0x00, 0xf0, 0x41, 0x00


	//----- nvinfo : EIATTR_KPARAM_INFO
	.align		4
.L_2723:
        /*0058*/ 	.byte	0x04, 0x17
        /*005a*/ 	.short	(.L_2725 - .L_2724)
.L_2724:
        /*005c*/ 	.word	0x00000000
        /*0060*/ 	.short	0x0001
        /*0062*/ 	.short	0x0004
        /*0064*/ 	.byte	0x00, 0xf0, 0x21, 0x00


	//----- nvinfo : EIATTR_KPARAM_INFO
	.align		4
.L_2725:
        /*0068*/ 	.byte	0x04, 0x17
        /*006a*/ 	.short	(.L_2727 - .L_2726)
.L_2726:
        /*006c*/ 	.word	0x00000000
        /*0070*/ 	.short	0x0000
        /*0072*/ 	.short	0x0000
        /*0074*/ 	.byte	0x00, 0xf0, 0x11, 0x00


	//----- nvinfo : EIATTR_SPARSE_MMA_MASK
	.align		4
.L_2727:
        /*0078*/ 	.byte	0x03, 0x50
        /*007a*/ 	.short	0x0000


	//----- nvinfo : EIATTR_MAXREG_COUNT
	.align		4
        /*007c*/ 	.byte	0x03, 0x1b
        /*007e*/ 	.short	0x00ff


	//----- nvinfo : EIATTR_MERCURY_ISA_VERSION
	.align		4
        /*0080*/ 	.byte	0x03, 0x5f
        /*0082*/ 	.short	0x0101


	//----- nvinfo : EIATTR_VRC_CTA_INIT_COUNT
	.align		4
        /*0084*/ 	.byte	0x02, 0x4a
	.zero		1
	.zero		1


	//----- nvinfo : EIATTR_EXIT_INSTR_OFFSETS
	.align		4
        /*0088*/ 	.byte	0x04, 0x1c
        /*008a*/ 	.short	(.L_2729 - .L_2728)


	//   ....[0]....
.L_2728:
        /*008c*/ 	.word	0x00001b20


	//   ....[1]....
        /*0090*/ 	.word	0x00001b70


	//----- nvinfo : EIATTR_MAX_THREADS
	.align		4
.L_2729:
        /*0094*/ 	.byte	0x04, 0x05
        /*0096*/ 	.short	(.L_2731 - .L_2730)
.L_2730:
        /*0098*/ 	.word	0x00000080
        /*009c*/ 	.word	0x00000001
        /*00a0*/ 	.word	0x00000001


	//----- nvinfo : EIATTR_CRS_STACK_SIZE
	.align		4
.L_2731:
        /*00a4*/ 	.byte	0x04, 0x1e
        /*00a6*/ 	.short	(.L_2733 - .L_2732)
.L_2732:
        /*00a8*/ 	.word	0x00000000


	//----- nvinfo : EIATTR_CBANK_PARAM_SIZE
	.align		4
.L_2733:
        /*00ac*/ 	.byte	0x03, 0x19
        /*00ae*/ 	.short	0x0024


	//----- nvinfo : EIATTR_PARAM_CBANK
	.align		4
        /*00b0*/ 	.byte	0x04, 0x0a
        /*00b2*/ 	.short	(.L_2735 - .L_2734)
	.align		4
.L_2734:
        /*00b4*/ 	.word	index@(.nv.constant0._ZN2at6native27unrolled_elementwise_kernelINS0_13AUnaryFunctorIfffZZZNS0_15binary_internal21div_floor_kernel_cudaERNS_18TensorIteratorBaseEENKUlvE1_clEvENKUlvE0_clEvEUlffE_EESt5arrayIPcLm2EELi4E23TrivialOffsetCalculatorILi1EjESE_NS0_6memory15LoadWithoutCastENSF_16StoreWithoutCastEEEviT_T0_T2_T3_T4_T5_)
        /*00b8*/ 	.short	0x0380
        /*00ba*/ 	.short	0x0024


	//----- nvinfo : EIATTR_SW_WAR
	.align		4
.L_2735:
        /*00bc*/ 	.byte	0x04, 0x36
        /*00be*/ 	.short	(.L_2737 - .L_2736)
.L_2736:
        /*00c0*/ 	.word	0x00000008
.L_2737:


//--------------------- .nv.info._ZN2at6native29vectorized_elementwise_kernelILi2ENS0_13AUnaryFunctorIfffZZZNS0_15binary_internal21div_floor_kernel_cudaERNS_18TensorIteratorBaseEENKUlvE1_clEvENKUlvE0_clEvEUlffE_EESt5arrayIPcLm2EEEEviT0_T1_ --------------------------
	.section	.nv.info._ZN2at6native29vectorized_elementwise_kernelILi2ENS0_13AUnaryFunctorIfffZZZNS0_15binary_internal21div_floor_kernel_cudaERNS_18TensorIteratorBaseEENKUlvE1_clEvENKUlvE0_clEvEUlffE_EESt5arrayIPcLm2EEEEviT0_T1_,"",@"SHT_CUDA_INFO"
	.sectionflags	@""
	.align	4


	//----- nvinfo : EIATTR_CUDA_API_VERSION
	.align		4
        /*0000*/ 	.byte	0x04, 0x37
        /*0002*/ 	.short	(.L_2739 - .L_2738)
.L_2738:
        /*0004*/ 	.word	0x00000082


	//----- nvinfo : EIATTR_KPARAM_INFO
	.align		4
.L_2739:
        /*0008*/ 	.byte	0x04, 0x17
        /*000a*/ 	.short	(.L_2741 - .L_2740)
.L_2740:
        /*000c*/ 	.word	0x00000000
        /*0010*/ 	.short	0x0002
        /*0012*/ 	.short	0x0010
        /*0014*/ 	.byte	0x00, 0xf0, 0x41, 0x00


	//----- nvinfo : EIATTR_KPARAM_INFO
	.align		4
.L_2741:
        /*0018*/ 	.byte	0x04, 0x17
        /*001a*/ 	.short	(.L_2743 - .L_2742)
.L_2742:
        /*001c*/ 	.word	0x00000000
        /*0020*/ 	.short	0x0001
        /*0022*/ 	.short	0x0004
        /*0024*/ 	.byte	0x00, 0xf0, 0x21, 0x00


	//----- nvinfo : EIATTR_KPARAM_INFO
	.align		4
.L_2743:
        /*0028*/ 	.byte	0x04, 0x17
        /*002a*/ 	.short	(.L_2745 - .L_2744)
.L_2744:
        /*002c*/ 	.word	0x00000000
        /*0030*/ 	.short	0x0000
        /*0032*/ 	.short	0x0000
        /*0034*/ 	.byte	0x00, 0xf0, 0x11, 0x00


	//----- nvinfo : EIATTR_SPARSE_MMA_MASK
	.align		4
.L_2745:
        /*0038*/ 	.byte	0x03, 0x50
        /*003a*/ 	.short	0x0000


	//----- nvinfo : EIATTR_MAXREG_COUNT
	.align		4
        /*003c*/ 	.byte	0x03, 0x1b
        /*003e*/ 	.short	0x00ff


	//----- nvinfo : EIATTR_MERCURY_ISA_VERSION
	.align		4
        /*0040*/ 	.byte	0x03, 0x5f
        /*0042*/ 	.short	0x0101


	//----- nvinfo : EIATTR_VRC_CTA_INIT_COUNT
	.align		4
        /*0044*/ 	.byte	0x02, 0x4a
	.zero		1
	.zero		1


	//----- nvinfo : EIATTR_EXIT_INSTR_OFFSETS
	.align		4
        /*0048*/ 	.byte	0x04, 0x1c
        /*004a*/ 	.short	(.L_2747 - .L_2746)


	//   ....[0]....
.L_2746:
        /*004c*/ 	.word	0x00003690


	//   ....[1]....
        /*0050*/ 	.word	0x000036e0


	//   ....[2]....
        /*0054*/ 	.word	0x00006560


	//----- nvinfo : EIATTR_MAX_THREADS
	.align		4
.L_2747:
        /*0058*/ 	.byte	0x04, 0x05
        /*005a*/ 	.short	(.L_2749 - .L_2748)
.L_2748:
        /*005c*/ 	.word	0x00000080
        /*0060*/ 	.word	0x00000001
        /*0064*/ 	.word	0x00000001


	//----- nvinfo : EIATTR_CRS_STACK_SIZE
	.align		4
.L_2749:
        /*0068*/ 	.byte	0x04, 0x1e
        /*006a*/ 	.short	(.L_2751 - .L_2750)
.L_2750:
        /*006c*/ 	.word	0x00000000


	//----- nvinfo : EIATTR_CBANK_PARAM_SIZE
	.align		4
.L_2751:
        /*0070*/ 	.byte	0x03, 0x19
        /*0072*/ 	.short	0x0020


	//----- nvinfo : EIATTR_PARAM_CBANK
	.align		4
        /*0074*/ 	.byte	0x04, 0x0a
        /*0076*/ 	.short	(.L_2753 - .L_2752)
	.align		4
.L_2752:
        /*0078*/ 	.word	index@(.nv.constant0._ZN2at6native29vectorized_elementwise_kernelILi2ENS0_13AUnaryFunctorIfffZZZNS0_15binary_internal21div_floor_kernel_cudaERNS_18TensorIteratorBaseEENKUlvE1_clEvENKUlvE0_clEvEUlffE_EESt5arrayIPcLm2EEEEviT0_T1_)
        /*007c*/ 	.short	0x0380
        /*007e*/ 	.short	0x0020


	//----- nvinfo : EIATTR_SW_WAR
	.align		4
.L_2753:
        /*0080*/ 	.byte	0x04, 0x36
        /*0082*/ 	.short	(.L_2755 - .L_2754)
.L_2754:
        /*0084*/ 	.word	0x00000008
.L_2755:


//--------------------- .nv.info._ZN2at6native29vectorized_elementwise_kernelILi4ENS0_13AUnaryFunctorIfffZZZNS0_15binary_internal21div_floor_kernel_cudaERNS_18TensorIteratorBaseEENKUlvE1_clEvENKUlvE0_clEvEUlffE_EESt5arrayIPcLm2EEEEviT0_T1_ --------------------------
	.section	.nv.info._ZN2at6native29vectorized_elementwise_kernelILi4ENS0_13AUnaryFunctorIfffZZZNS0_15binary_internal21div_floor_kernel_cudaERNS_18TensorIteratorBaseEENKUlvE1_clEvENKUlvE0_clEvEUlffE_EESt5arrayIPcLm2EEEEviT0_T1_,"",@"SHT_CUDA_INFO"
	.sectionflags	@""
	.align	4


	//----- nvinfo : EIATTR_CUDA_API_VERSION
	.align		4
        /*0000*/ 	.byte	0x04, 0x37
        /*0002*/ 	.short	(.L_2757 - .L_2756)
.L_2756:
        /*0004*/ 	.word	0x00000082


	//----- nvinfo : EIATTR_KPARAM_INFO
	.align		4
.L_2757:
        /*0008*/ 	.byte	0x04, 0x17
        /*000a*/ 	.short	(.L_2759 - .L_2758)
.L_2758:
        /*000c*/ 	.word	0x00000000
        /*0010*/ 	.short	0x0002
        /*0012*/ 	.short	0x0010
        /*0014*/ 	.byte	0x00, 0xf0, 0x41, 0x00


	//----- nvinfo : EIATTR_KPARAM_INFO
	.align		4
.L_2759:
        /*0018*/ 	.byte	0x04, 0x17
        /*001a*/ 	.short	(.L_2761 - .L_2760)
.L_2760:
        /*001c*/ 	.word	0x00000000
        /*0020*/ 	.short	0x0001
        /*0022*/ 	.short	0x0004
        /*0024*/ 	.byte	0x00, 0xf0, 0x21, 0x00


	//----- nvinfo : EIATTR_KPARAM_INFO
	.align		4
.L_2761:
        /*0028*/ 	.byte	0x04, 0x17
        /*002a*/ 	.short	(.L_2763 - .L_2762)
.L_2762:
        /*002c*/ 	.word	0x00000000
        /*0030*/ 	.short	0x0000
        /*0032*/ 	.short	0x0000
        /*0034*/ 	.byte	0x00, 0xf0, 0x11, 0x00


	//----- nvinfo : EIATTR_SPARSE_MMA_MASK
	.align		4
.L_2763:
        /*0038*/ 	.byte	0x03, 0x50
        /*003a*/ 	.short	0x0000


	//----- nvinfo : EIATTR_MAXREG_COUNT
	.align		4
        /*003c*/ 	.byte	0x03, 0x1b
        /*003e*/ 	.short	0x00ff


	//----- nvinfo : EIATTR_MERCURY_ISA_VERSION
	.align		4
        /*0040*/ 	.byte	0x03, 0x5f
        /*0042*/ 	.short	0x0101


	//----- nvinfo : EIATTR_VRC_CTA_INIT_COUNT
	.align		4
        /*0044*/ 	.byte	0x02, 0x4a
	.zero		1
	.zero		1


	//----- nvinfo : EIATTR_EXIT_INSTR_OFFSETS
	.align		4
        /*0048*/ 	.byte	0x04, 0x1c
        /*004a*/ 	.short	(.L_2765 - .L_2764)


	//   ....[0]....
.L_2764:
        /*004c*/ 	.word	0x00003690


	//   ....[1]....
        /*0050*/ 	.word	0x000036e0


	//   ....[2]....
        /*0054*/ 	.word	0x00006540


	//----- nvinfo : EIATTR_MAX_THREADS
	.align		4
.L_2765:
        /*0058*/ 	.byte	0x04, 0x05
        /*005a*/ 	.short	(.L_2767 - .L_2766)
.L_2766:
        /*005c*/ 	.word	0x00000080
        /*0060*/ 	.word	0x00000001
        /*0064*/ 	.word	0x00000001


	//----- nvinfo : EIATTR_CRS_STACK_SIZE
	.align		4
.L_2767:
        /*0068*/ 	.byte	0x04, 0x1e
        /*006a*/ 	.short	(.L_2769 - .L_2768)
.L_2768:
        /*006c*/ 	.word	0x00000000


	//----- nvinfo : EIATTR_CBANK_PARAM_SIZE
	.align		4
.L_2769:
        /*0070*/ 	.byte	0x03, 0x19
        /*0072*/ 	.short	0x0020


	//----- nvinfo : EIATTR_PARAM_CBANK
	.align		4
        /*0074*/ 	.byte	0x04, 0x0a
        /*0076*/ 	.short	(.L_2771 - .L_2770)
	.align		4
.L_2770:
        /*0078*/ 	.word	index@(.nv.constant0._ZN2at6native29vectorized_elementwise_kernelILi4ENS0_13AUnaryFunctorIfffZZZNS0_15binary_internal21div_floor_kernel_cudaERNS_18TensorIteratorBaseEENKUlvE1_clEvENKUlvE0_clEvEUlffE_EESt5arrayIPcLm2EEEEviT0_T1_)
        /*007c*/ 	.short	0x0380
        /*007e*/ 	.short	0x0020


	//----- nvinfo : EIATTR_SW_WAR
	.align		4
.L_2771:
        /*0080*/ 	.byte	0x04, 0x36
        /*0082*/ 	.short	(.L_2773 - .L_2772)
.L_2772:
        /*0084*/ 	.word	0x00000008
.L_2773:


//--------------------- .nv.info._ZN2at6native29vectorized_elementwise_kernelILi8ENS0_13AUnaryFunctorIfffZZZNS0_15binary_internal21div_floor_kernel_cudaERNS_18TensorIteratorBaseEENKUlvE1_clEvENKUlvE0_clEvEUlffE_EESt5arrayIPcLm2EEEEviT0_T1_ --------------------------
	.section	.nv.info._ZN2at6native29vectorized_elementwise_kernelILi8ENS0_13AUnaryFunctorIfffZZZNS0_15binary_internal21div_floor_kernel_cudaERNS_18TensorIteratorBaseEENKUlvE1_clEvENKUlvE0_clEvEUlffE_EESt5arrayIPcLm2EEEEviT0_T1_,"",@"SHT_CUDA_INFO"
	.sectionflags	@""
	.align	4


	//----- nvinfo : EIATTR_CUDA_API_VERSION
	.align		4
        /*0000*/ 	.byte	0x04, 0x37
        /*0002*/ 	.short	(.L_2775 - .L_2774)
.L_2774:
        /*0004*/ 	.word	0x00000082


	//----- nvinfo : EIATTR_KPARAM_INFO
	.align		4
.L_2775:
        /*0008*/ 	.byte	0x04, 0x17
        /*000a*/ 	.short	(.L_2777 - .L_2776)
.L_2776:
        /*000c*/ 	.word	0x00000000
        /*0010*/ 	.short	0x0002
        /*0012*/ 	.short	0x0010
        /*0014*/ 	.byte	0x00, 0xf0, 0x41, 0x00


	//----- nvinfo : EIATTR_KPARAM_INFO
	.align		4
.L_2777:
        /*0018*/ 	.byte	0x04, 0x17
        /*001a*/ 	.short	(.L_2779 - .L_2778)
.L_2778:
        /*001c*/ 	.word	0x00000000
        /*0020*/ 	.short	0x0001
        /*0022*/ 	.short	0x0004
        /*0024*/ 	.byte	0x00, 0xf0, 0x21, 0x00


	//----- nvinfo : EIATTR_KPARAM_INFO
	.align		4
.L_2779:
        /*0028*/ 	.byte	0x04, 0x17
        /*002a*/ 	.short	(.L_2781 - .L_2780)
.L_2780:
        /*002c*/ 	.word	0x00000000
        /*0030*/ 	.short	0x0000
        /*0032*/ 	.short	0x0000
        /*0034*/ 	.byte	0x00, 0xf0, 0x11, 0x00


	//----- nvinfo : EIATTR_SPARSE_MMA_MASK
	.align		4
.L_2781:
        /*0038*/ 	.byte	0x03, 0x50
        /*003a*/ 	.short	0x0000


	//----- nvinfo : EIATTR_MAXREG_COUNT
	.align		4
        /*003c*/ 	.byte	0x03, 0x1b
        /*003e*/ 	.short	0x00ff


	//----- nvinfo : EIATTR_MERCURY_ISA_VERSION
	.align		4
        /*0040*/ 	.byte	0x03, 0x5f
        /*0042*/ 	.short	0x0101


	//----- nvinfo : EIATTR_VRC_CTA_INIT_COUNT
	.align		4
        /*0044*/ 	.byte	0x02, 0x4a
	.zero		1
	.zero		1


	//----- nvinfo : EIATTR_EXIT_INSTR_OFFSETS
	.align		4
        /*0048*/ 	.byte	0x04, 0x1c
        /*004a*/ 	.short	(.L_2783 - .L_2782)


	//   ....[0]....
.L_2782:
        /*004c*/ 	.word	0x00000010


	//----- nvinfo : EIATTR_MAX_THREADS
	.align		4
.L_2783:
        /*0050*/ 	.byte	0x04, 0x05
        /*0052*/ 	.short	(.L_2785 - .L_2784)
.L_2784:
        /*0054*/ 	.word	0x00000080
        /*0058*/ 	.word	0x00000001
        /*005c*/ 	.word	0x00000001


	//----- nvinfo : EIATTR_CBANK_PARAM_SIZE
	.align		4
.L_2785:
        /*0060*/ 	.byte	0x03, 0x19
        /*0062*/ 	.short	0x0020


	//----- nvinfo : EIATTR_PARAM_CBANK
	.align		4
        /*0064*/ 	.byte	0x04, 0x0a
        /*0066*/ 	.short	(.L_2787 - .L_2786)
	.align		4
.L_2786:
        /*0068*/ 	.word	index@(.nv.constant0._ZN2at6native29vectorized_elementwise_kernelILi8ENS0_13AUnaryFunctorIfffZZZNS0_15binary_internal21div_floor_kernel_cudaERNS_18TensorIteratorBaseEENKUlvE1_clEvENKUlvE0_clEvEUlffE_EESt5arrayIPcLm2EEEEviT0_T1_)
        /*006c*/ 	.short	0x0380
        /*006e*/ 	.short	0x0020


	//----- nvinfo : EIATTR_SW_WAR
	.align		4
.L_2787:
        /*0070*/ 	.byte	0x04, 0x36
        /*0072*/ 	.short	(.L_2789 - .L_2788)
.L_2788:
        /*0074*/ 	.word	0x00000008
.L_2789:


//--------------------- .nv.info._ZN2at6native18elementwise_kernelILi128ELi4EZNS0_15gpu_kernel_implINS0_13BinaryFunctorIdddZZZNS0_15binary_internal21div_floor_kernel_cudaERNS_18TensorIteratorBaseEENKUlvE1_clEvENKUlvE_clEvEUlddE_EEEEvS6_RKT_EUliE_EEviT1_ --------------------------
	.section	.nv.info._ZN2at6native18elementwise_kernelILi128ELi4EZNS0_15gpu_kernel_implINS0_13BinaryFunctorIdddZZZNS0_15binary_internal21div_floor_kernel_cudaERNS_18TensorIteratorBaseEENKUlvE1_clEvENKUlvE_clEvEUlddE_EEEEvS6_RKT_EUliE_EEviT1_,"",@"SHT_CUDA_INFO"
	.sectionflags	@""
	.align	4


	//----- nvinfo : EIATTR_CUDA_API_VERSION
	.align		4
        /*0000*/ 	.byte	0x04, 0x37
        /*0002*/ 	.short	(.L_2791 - .L_2790)
.L_2790:
        /*0004*/ 	.word	0x00000082


	//----- nvinfo : EIATTR_KPARAM_INFO
	.align		4
.L_2791:
        /*0008*/ 	.byte	0x04, 0x17
        /*000a*/ 	.short	(.L_2793 - .L_2792)
.L_2792:
        /*000c*/ 	.word	0x00000000
        /*0010*/ 	.short	0x0001
        /*0012*/ 	.short	0x0008
        /*0014*/ 	.byte	0x00, 0xf0, 0x21, 0x0a


	//----- nvinfo : EIATTR_KPARAM_INFO
	.align		4
.L_2793:
        /*0018*/ 	.byte	0x04, 0x17
        /*001a*/ 	.short	(.L_2795 - .L_2794)
.L_2794:
        /*001c*/ 	.word	0x00000000
        /*0020*/ 	.short	0x0000
        /*0022*/ 	.short	0x0000
        /*0024*/ 	.byte	0x00, 0xf0, 0x11, 0x00


	//----- nvinfo : EIATTR_SPARSE_MMA_MASK
	.align		4
.L_2795:
        /*0028*/ 	.byte	0x03, 0x50
        /*002a*/ 	.short	0x0000


	//----- nvinfo : EIATTR_MAXREG_COUNT
	.align		4
        /*002c*/ 	.byte	0x03, 0x1b
        /*002e*/ 	.short	0x0080


	//----- nvinfo : EIATTR_EXTERNS
	.align		4
        /*0030*/ 	.byte	0x04, 0x0f
        /*0032*/ 	.short	(.L_2797 - .L_2796)


	//   ....[0]....
	.align		4
.L_2796:
        /*0034*/ 	.word	index@(__assertfail)


	//----- nvinfo : EIATTR_MERCURY_ISA_VERSION
	.align		4
.L_2797:
        /*0038*/ 	.byte	0x03, 0x5f
        /*003a*/ 	.short	0x0101


	//----- nvinfo : EIATTR_VRC_CTA_INIT_COUNT
	.align		4
        /*003c*/ 	.byte	0x02, 0x4a
	.zero		1
	.zero		1


	//----- nvinfo : EIATTR_SYSCALL_OFFSETS
	.align		4
        /*0040*/ 	.byte	0x04, 0x46
        /*0042*/ 	.short	(.L_2799 - .L_2798)


	//   ....[0]....
.L_2798:
        /*0044*/ 	.word	0x000024d0


	//   ....[1]....
        /*0048*/ 	.word	0x000033c0


	//   ....[2]....
        /*004c*/ 	.word	0x00005940


	//   ....[3]....
        /*0050*/ 	.word	0x00008010


	//   ....[4]....
        /*0054*/ 	.word	0x00008f00


	//   ....[5]....
        /*0058*/ 	.word	0x0000b150


	//   ....[6]....
        /*005c*/ 	.word	0x0000da50


	//   ....[7]....
        /*0060*/ 	.word	0x0000e940


	//   ....[8]....
        /*0064*/ 	.word	0x00010b90


	//   ....[9]....
        /*0068*/ 	.word	0x000134b0


	//   ....[10]....
        /*006c*/ 	.word	0x00014390


	//   ....[11]....
        /*0070*/ 	.word	0x000165c0


	//----- nvinfo : EIATTR_EXIT_INSTR_OFFSETS
	.align		4
.L_2799:
        /*0074*/ 	.byte	0x04, 0x1c
        /*0076*/ 	.short	(.L_2801 - .L_2800)


	//   ....[0]....
.L_2800:
        /*0078*/ 	.word	0x00010ff0


	//   ....[1]....
        /*007c*/ 	.word	0x00015790


	//   ....[2]....
        /*0080*/ 	.word	0x000157d0


	//   ....[3]....
        /*0084*/ 	.word	0x00015860


	//   ....[4]....
        /*0088*/ 	.word	0x00015890


	//   ....[5]....
        /*008c*/ 	.word	0x000158c0


	//   ....[6]....
        /*0090*/ 	.word	0x000159d0


	//   ....[7]....
        /*0094*/ 	.word	0x00015a90


	//   ....[8]....
        /*0098*/ 	.word	0x00015bb0


	//   ....[9]....
        /*009c*/ 	.word	0x00015c80


	//   ....[10]....
        /*00a0*/ 	.word	0x00015ca0


	//   ....[11]....
        /*00a4*/ 	.word	0x00015d70


	//   ....[12]....
        /*00a8*/ 	.word	0x00015f60


	//   ....[13]....
        /*00ac*/ 	.word	0x00016150


	//   ....[14]....
        /*00b0*/ 	.word	0x00016330


	//   ....[15]....
        /*00b4*/ 	.word	0x00016360


	//   ....[16]....
        /*00b8*/ 	.word	0x00016390


	//   ....[17]....
        /*00bc*/ 	.word	0x00016430


	//   ....[18]....
        /*00c0*/ 	.word	0x00016460


	//   ....[19]....
        /*00c4*/ 	.word	0x000165d0


	//   ....[20]....
        /*00c8*/ 	.word	0x00016760


	//   ....[21]....
        /*00cc*/ 	.word	0x00016920


	//   ....[22]....
        /*00d0*/ 	.word	0x000169e0


	//----- nvinfo : EIATTR_MAX_THREADS
	.align		4
.L_2801:
        /*00d4*/ 	.byte	0x04, 0x05
        /*00d6*/ 	.short	(.L_2803 - .L_2802)
.L_2802:
        /*00d8*/ 	.word	0x00000080
        /*00dc*/ 	.word	0x00000001
        /*00e0*/ 	.word	0x00000001


	//----- nvinfo : EIATTR_CRS_STACK_SIZE
	.align		4
.L_2803:
        /*00e4*/ 	.byte	0x04, 0x1e
        /*00e6*/ 	.short	(.L_2805 - .L_2804)
.L_2804:
        /*00e8*/ 	.word	0x00000000


	//----- nvinfo : EIATTR_CBANK_PARAM_SIZE
	.align		4
.L_2805:
        /*00ec*/ 	.byte	0x03, 0x19
        /*00ee*/ 	.short	0x0290


	//----- nvinfo : EIATTR_PARAM_CBANK
	.align		4
        /*00f0*/ 	.byte	0x04, 0x0a
        /*00f2*/ 	.short	(.L_2807 - .L_2806)
	.align		4
.L_2806:
        /*00f4*/ 	.word	index@(.nv.constant0._ZN2at6native18elementwise_kernelILi128ELi4EZNS0_15gpu_kernel_implINS0_13BinaryFunctorIdddZZZNS0_15binary_internal21div_floor_kernel_cudaERNS_18TensorIteratorBaseEENKUlvE1_clEvENKUlvE_clEvEUlddE_EEEEvS6_RKT_EUliE_EEviT1_)
        /*00f8*/ 	.short	0x0380
        /*00fa*/ 	.short	0x0290


	//----- nvinfo : EIATTR_SW_WAR
	.align		4
.L_2807:
        /*00fc*/ 	.byte	0x04, 0x36
        /*00fe*/ 	.short	(.L_2809 - .L_2808)
.L_2808:
        /*0100*/ 	.word	0x00000008
.L_2809:


//--------------------- .nv.info._ZN2at6native27unrolled_elementwise_kernelINS0_13BinaryFunctorIdddZZZNS0_15binary_internal21div_floor_kernel_cudaERNS_18TensorIteratorBaseEENKUlvE1_clEvENKUlvE_clEvEUlddE_EESt5arrayIPcLm3EELi4E23TrivialOffsetCalculatorILi2EjESD_ILi1EjENS0_6memory12LoadWithCastILi2EEENSG_13StoreWithCastILi1EEEEEviT_T0_T2_T3_T4_T5_ --------------------------
	.section	.nv.info._ZN2at6native27unrolled_elementwise_kernelINS0_13BinaryFunctorIdddZZZNS0_15binary_internal21div_floor_kernel_cudaERNS_18TensorIteratorBaseEENKUlvE1_clEvENKUlvE_clEvEUlddE_EESt5arrayIPcLm3EELi4E23TrivialOffsetCalculatorILi2EjESD_ILi1EjENS0_6memory12LoadWithCastILi2EEENSG_13StoreWithCastILi1EEEEEviT_T0_T2_T3_T4_T5_,"",@"SHT_CUDA_INFO"
	.sectionflags	@""
	.align	4


	//----- nvinfo : EIATTR_CUDA_API_VERSION
	.align		4
        /*0000*/ 	.byte	0x04, 0x37
        /*0002*/ 	.short	(.L_2811 - .L_2810)
.L_2810:
        /*0004*/ 	.word	0x00000082


	//----- nvinfo : EIATTR_KPARAM_INFO
	.align		4
.L_2811:
        /*0008*/ 	.byte	0x04, 0x17
        /*000a*/ 	.short	(.L_2813 - .L_2812)
.L_2812:
        /*000c*/ 	.word	0x00000000
        /*0010*/ 	.short	0x0006
        /*0012*/ 	.short	0x0030
        /*0014*/ 	.byte	0x00, 0xf0, 0x21, 0x00


	//----- nvinfo : EIATTR_KPARAM_INFO
	.align		4
.L_2813:
        /*0018*/ 	.byte	0x04, 0x17
        /*001a*/ 	.short	(.L_2815 - .L_2814)
.L_2814:
        /*001c*/ 	.word	0x00000000
        /*0020*/ 	.short	0x0005
        /*0022*/ 	.short	0x0024
        /*0024*/ 	.byte	0x00, 0xf0, 0x31, 0x00


	//----- nvinfo : EIATTR_KPARAM_INFO
	.align		4
.L_2815:
        /*0028*/ 	.byte	0x04, 0x17
        /*002a*/ 	.short	(.L_2817 - .L_2816)
.L_2816:
        /*002c*/ 	.word	0x00000000
        /*0030*/ 	.short	0x0004
        /*0032*/ 	.short	0x0021
        /*0034*/ 	.byte	0x00, 0xf0, 0x05, 0x00


	//----- nvinfo : EIATTR_KPARAM_INFO
	.align		4
.L_2817:
        /*0038*/ 	.byte	0x04, 0x17
        /*003a*/ 	.short	(.L_2819 - .L_2818)
.L_2818:
        /*003c*/ 	.word	0x00000000
        /*0040*/ 	.short	0x0003
        /*0042*/ 	.short	0x0020
        /*0044*/ 	.byte	0x00, 0xf0, 0x05, 0x00


	//----- nvinfo : EIATTR_KPARAM_INFO
	.align		4
.L_2819:
        /*0048*/ 	.byte	0x04, 0x17
        /*004a*/ 	.short	(.L_2821 - .L_2820)
.L_2820:
        /*004c*/ 	.word	0x00000000
        /*0050*/ 	.short	0x0002
        /*0052*/ 	.short	0x0008
        /*0054*/ 	.byte	0x00, 0xf0, 0x61, 0x00


	//----- nvinfo : EIATTR_KPARAM_INFO
	.align		4
.L_2821:
        /*0058*/ 	.byte	0x04, 0x17
        /*005a*/ 	.short	(.L_2823 - .L_2822)
.L_2822:
        /*005c*/ 	.word	0x00000000
        /*0060*/ 	.short	0x0001
        /*0062*/ 	.short	0x0004
        /*0064*/ 	.byte	0x00, 0xf0, 0x05, 0x00


	//----- nvinfo : EIATTR_KPARAM_INFO
	.align		4
.L_2823:
        /*0068*/ 	.byte	0x04, 0x17
        /*006a*/ 	.short	(.L_2825 - .L_2824)
.L_2824:
        /*006c*/ 	.word	0x00000000
        /*0070*/ 	.short	0x0000
        /*0072*/ 	.short	0x0000
        /*0074*/ 	.byte	0x00, 0xf0, 0x11, 0x00


	//----- nvinfo : EIATTR_SPARSE_MMA_MASK
	.align		4
.L_2825:
        /*0078*/ 	.byte	0x03, 0x50
        /*007a*/ 	.short	0x0000


	//----- nvinfo : EIATTR_MAXREG_COUNT
	.align		4
        /*007c*/ 	.byte	0x03, 0x1b
        /*007e*/ 	.short	0x00ff


	//----- nvinfo : EIATTR_EXTERNS
	.align		4
        /*0080*/ 	.byte	0x04, 0x0f
        /*0082*/ 	.short	(.L_2827 - .L_2826)


	//   ....[0]....
	.align		4
.L_2826:
        /*0084*/ 	.word	index@(__assertfail)


	//----- nvinfo : EIATTR_ANNOTATIONS
	.align		4
.L_2827:
        /*0088*/ 	.byte	0x04, 0x55
        /*008a*/ 	.short	(.L_2829 - .L_2828)


	//   ....[0]....
.L_2828:
        /*008c*/ 	.word	0x00000001
        /*0090*/ 	.byte	0xb0, 0x16, 0x01, 0x00, 0x01, 0x00, 0x00, 0x00, 0xf0, 0x1a, 0x01, 0x00


	//----- nvinfo : EIATTR_MERCURY_ISA_VERSION
	.align		4
.L_2829:
        /*009c*/ 	.byte	0x03, 0x5f
        /*009e*/ 	.short	0x0101


	//----- nvinfo : EIATTR_VRC_CTA_INIT_COUNT
	.align		4
        /*00a0*/ 	.byte	0x02, 0x4a
	.zero		1
	.zero		1


	//----- nvinfo : EIATTR_SYSCALL_OFFSETS
	.align		4
        /*00a4*/ 	.byte	0x04, 0x46
        /*00a6*/ 	.short	(.L_2831 - .L_2830)


	//   ....[0]....
.L_2830:
        /*00a8*/ 	.word	0x00000eb0


	//   ....[1]....
        /*00ac*/ 	.word	0x00001db0


	//   ....[2]....
        /*00b0*/ 	.word	0x00002df0


	//   ....[3]....
        /*00b4*/ 	.word	0x00003cf0


	//   ....[4]....
        /*00b8*/ 	.word	0x00004c70


	//   ....[5]....
        /*00bc*/ 	.word	0x00005b70


	//   ....[6]....
        /*00c0*/ 	.word	0x00006af0


	//   ....[7]....
        /*00c4*/ 	.word	0x000079c0


	//   ....[8]....
        /*00c8*/ 	.word	0x0000d8d0


	//   ....[9]....
        /*00cc*/ 	.word	0x0000eaa0


	//   ....[10]....
        /*00d0*/ 	.word	0x0000fe80


	//   ....[11]....
        /*00d4*/ 	.word	0x00011250


	//----- nvinfo : EIATTR_EXIT_INSTR_OFFSETS
	.align		4
.L_2831:
        /*00d8*/ 	.byte	0x04, 0x1c
        /*00da*/ 	.short	(.L_2833 - .L_2832)


	//   ....[0]....
.L_2832:
        /*00dc*/ 	.word	0x000102d0


	//   ....[1]....
        /*00e0*/ 	.word	0x00010420


	//   ....[2]....
        /*00e4*/ 	.word	0x00010460


	//   ....[3]....
        /*00e8*/ 	.word	0x000104f0


	//   ....[4]....
        /*00ec*/ 	.word	0x00010520


	//   ....[5]....
        /*00f0*/ 	.word	0x00010550


	//   ....[6]....
        /*00f4*/ 	.word	0x00010660


	//   ....[7]....
        /*00f8*/ 	.word	0x00010720


	//   ....[8]....
        /*00fc*/ 	.word	0x00010840


	//   ....[9]....
        /*0100*/ 	.word	0x00010910


	//   ....[10]....
        /*0104*/ 	.word	0x00010930


	//   ....[11]....
        /*0108*/ 	.word	0x00010a00


	//   ....[12]....
        /*010c*/ 	.word	0x00010bf0


	//   ....[13]....
        /*0110*/ 	.word	0x00010de0


	//   ....[14]....
        /*0114*/ 	.word	0x00010fc0


	//   ....[15]....
        /*0118*/ 	.word	0x00010ff0


	//   ....[16]....
        /*011c*/ 	.word	0x00011020


	//   ....[17]....
        /*0120*/ 	.word	0x000110c0


	//   ....[18]....
        /*0124*/ 	.word	0x000110f0


	//   ....[19]....
        /*0128*/ 	.word	0x00011260


	//   ....[20]....
        /*012c*/ 	.word	0x000113f0


	//   ....[21]....
        /*0130*/ 	.word	0x000115b0


	//   ....[22]....
        /*0134*/ 	.word	0x00011670


	//----- nvinfo : EIATTR_MAX_THREADS
	.align		4
.L_2833:
        /*0138*/ 	.byte	0x04, 0x05
        /*013a*/ 	.short	(.L_2835 - .L_2834)
.L_2834:
        /*013c*/ 	.word	0x00000080
        /*0140*/ 	.word	0x00000001
        /*0144*/ 	.word	0x00000001


	//----- nvinfo : EIATTR_CRS_STACK_SIZE
	.align		4
.L_2835:
        /*0148*/ 	.byte	0x04, 0x1e
        /*014a*/ 	.short	(.L_2837 - .L_2836)
.L_2836:
        /*014c*/ 	.word	0x00000000


	//----- nvinfo : EIATTR_CBANK_PARAM_SIZE
	.align		4
.L_2837:
        /*0150*/ 	.byte	0x03, 0x19
        /*0152*/ 	.short	0x0038


	//----- nvinfo : EIATTR_PARAM_CBANK
	.align		4
        /*0154*/ 	.byte	0x04, 0x0a
        /*0156*/ 	.short	(.L_2839 - .L_2838)
	.align		4
.L_2838:
        /*0158*/ 	.word	index@(.nv.constant0._ZN2at6native27unrolled_elementwise_kernelINS0_13BinaryFunctorIdddZZZNS0_15binary_internal21div_floor_kernel_cudaERNS_18TensorIteratorBaseEENKUlvE1_clEvENKUlvE_clEvEUlddE_EESt5arrayIPcLm3EELi4E23TrivialOffsetCalculatorILi2EjESD_ILi1EjENS0_6memory12LoadWithCastILi2EEENSG_13StoreWithCastILi1EEEEEviT_T0_T2_T3_T4_T5_)
        /*015c*/ 	.short	0x0380
        /*015e*/ 	.short	0x0038


	//----- nvinfo : EIATTR_SW_WAR
	.align		4
.L_2839:
        /*0160*/ 	.byte	0x04, 0x36
        /*0162*/ 	.short	(.L_2841 - .L_2840)
.L_2840:
        /*0164*/ 	.word	0x00000008
.L_2841:


//--------------------- .nv.info._ZN2at6native18elementwise_kernelILi128ELi2EZNS0_22gpu_kernel_impl_nocastINS0_13BinaryFunctorIdddZZZNS0_15binary_internal21div_floor_kernel_cudaERNS_18TensorIteratorBaseEENKUlvE1_clEvENKUlvE_clEvEUlddE_EEEEvS6_RKT_EUliE_EEviT1_ --------------------------
	.section	.nv.info._ZN2at6native18elementwise_kernelILi128ELi2EZNS0_22gpu_kernel_impl_nocastINS0_13BinaryFunctorIdddZZZNS0_15binary_internal21div_floor_kernel_cudaERNS_18TensorIteratorBaseEENKUlvE1_clEvENKUlvE_clEvEUlddE_EEEEvS6_RKT_EUliE_EEviT1_,"",@"SHT_CUDA_INFO"
	.sectionflags	@""
	.align	4


	//----- nvinfo : EIATTR_CUDA_API_VERSION
	.align		4
        /*0000*/ 	.byte	0x04, 0x37
        /*0002*/ 	.short	(.L_2843 - .L_2842)
.L_2842:
        /*0004*/ 	.word	0x00000082


	//----- nvinfo : EIATTR_KPARAM_INFO
	.align		4
.L_2843:
        /*0008*/ 	.byte	0x04, 0x17
        /*000a*/ 	.short	(.L_2845 - .L_2844)
.L_2844:
        /*000c*/ 	.word	0x00000000
        /*0010*/ 	.short	0x0001
        /*0012*/ 	.short	0x0008
        /*0014*/ 	.byte	0x00, 0xf0, 0x21, 0x0a


	//----- nvinfo : EIATTR_KPARAM_INFO
	.align		4
.L_2845:
        /*0018*/ 	.byte	0x04, 0x17
        /*001a*/ 	.short	(.L_2847 - .L_2846)
.L_2846:
        /*001c*/ 	.word	0x00000000
        /*0020*/ 	.short	0x0000
        /*0022*/ 	.short	0x0000
        /*0024*/ 	.byte	0x00, 0xf0, 0x11, 0x00


	//----- nvinfo : EIATTR_SPARSE_MMA_MASK
	.align		4
.L_2847:
        /*0028*/ 	.byte	0x03, 0x50
        /*002a*/ 	.short	0x0000


	//----- nvinfo : EIATTR_MAXREG_COUNT
	.align		4
        /*002c*/ 	.byte	0x03, 0x1b
        /*002e*/ 	.short	0x0080


	//----- nvinfo : EIATTR_MERCURY_ISA_VERSION
	.align		4
        /*0030*/ 	.byte	0x03, 0x5f
        /*0032*/ 	.short	0x0101


	//----- nvinfo : EIATTR_VRC_CTA_INIT_COUNT
	.align		4
        /*0034*/ 	.byte	0x02, 0x4a
	.zero		1
	.zero		1


	//----- nvinfo : EIATTR_EXIT_INSTR_OFFSETS
	.align		4
        /*0038*/ 	.byte	0x04, 0x1c
        /*003a*/ 	.short	(.L_2849 - .L_2848)


	//   ....[0]....
.L_2848:
        /*003c*/ 	.word	0x00001330


	//   ....[1]....
        /*0040*/ 	.word	0x000020e0


	//   ....[2]....
        /*0044*/ 	.word	0x00002230


	//   ....[3]....
        /*0048*/ 	.word	0x00002580


	//   ....[4]....
        /*004c*/ 	.word	0x00004f60


	//   ....[5]....
        /*0050*/ 	.word	0x00007860


	//----- nvinfo : EIATTR_MAX_THREADS
	.align		4
.L_2849:
        /*0054*/ 	.byte	0x04, 0x05
        /*0056*/ 	.short	(.L_2851 - .L_2850)
.L_2850:
        /*0058*/ 	.word	0x00000080
        /*005c*/ 	.word	0x00000001
        /*0060*/ 	.word	0x00000001


	//----- nvinfo : EIATTR_CRS_STACK_SIZE
	.align		4
.L_2851:
        /*0064*/ 	.byte	0x04, 0x1e
        /*0066*/ 	.short	(.L_2853 - .L_2852)
.L_2852:
        /*0068*/ 	.word	0x00000000


	//----- nvinfo : EIATTR_CBANK_PARAM_SIZE
	.align		4
.L_2853:
        /*006c*/ 	.byte	0x03, 0x19
        /*006e*/ 	.short	0x0290


	//----- nvinfo : EIATTR_PARAM_CBANK
	.align		4
        /*0070*/ 	.byte	0x04, 0x0a
        /*0072*/ 	.short	(.L_2855 - .L_2854)
	.align		4
.L_2854:
        /*0074*/ 	.word	index@(.nv.constant0._ZN2at6native18elementwise_kernelILi128ELi2EZNS0_22gpu_kernel_impl_nocastINS0_13BinaryFunctorIdddZZZNS0_15binary_internal21div_floor_kernel_cudaERNS_18TensorIteratorBaseEENKUlvE1_clEvENKUlvE_clEvEUlddE_EEEEvS6_RKT_EUliE_EEviT1_)
        /*0078*/ 	.short	0x0380
        /*007a*/ 	.short	0x0290


	//----- nvinfo : EIATTR_SW_WAR
	.align		4
.L_2855:
        /*007c*/ 	.byte	0x04, 0x36
        /*007e*/ 	.short	(.L_2857 - .L_2856)
.L_2856:
        /*0080*/ 	.word	0x00000008
.L_2857:


//--------------------- .nv.info._ZN2at6native27unrolled_elementwise_kernelINS0_13BinaryFunctorIdddZZZNS0_15binary_internal21div_floor_kernel_cudaERNS_18TensorIteratorBaseEENKUlvE1_clEvENKUlvE_clEvEUlddE_EESt5arrayIPcLm3EELi4E23TrivialOffsetCalculatorILi2EjESD_ILi1EjENS0_6memory15LoadWithoutCastENSG_16StoreWithoutCastEEEviT_T0_T2_T3_T4_T5_ --------------------------
	.section	.nv.info._ZN2at6native27unrolled_elementwise_kernelINS0_13BinaryFunctorIdddZZZNS0_15binary_internal21div_floor_kernel_cudaERNS_18TensorIteratorBaseEENKUlvE1_clEvENKUlvE_clEvEUlddE_EESt5arrayIPcLm3EELi4E23TrivialOffsetCalculatorILi2EjESD_ILi1EjENS0_6memory15LoadWithoutCastENSG_16StoreWithoutCastEEEviT_T0_T2_T3_T4_T5_,"",@"SHT_CUDA_INFO"
	.sectionflags	@""
	.align	4


	//----- nvinfo : EIATTR_CUDA_API_VERSION
	.align		4
        /*0000*/ 	.byte	0x04, 0x37
        /*0002*/ 	.short	(.L_2859 - .L_2858)
.L_2858:
        /*0004*/ 	.word	0x00000082


	//----- nvinfo : EIATTR_KPARAM_INFO
	.align		4
.L_2859:
        /*0008*/ 	.byte	0x04, 0x17
        /*000a*/ 	.short	(.L_2861 - .L_2860)
.L_2860:
        /*000c*/ 	.word	0x00000000
        /*0010*/ 	.short	0x0006
        /*0012*/ 	.short	0x0023
        /*0014*/ 	.byte	0x00, 0xf0, 0x05, 0x00


	//----- nvinfo : EIATTR_KPARAM_INFO
	.align		4
.L_2861:
        /*0018*/ 	.byte	0x04, 0x17
        /*001a*/ 	.short	(.L_2863 - .L_2862)
.L_2862:
        /*001c*/ 	.word	0x00000000
        /*0020*/ 	.short	0x0005
        /*0022*/ 	.short	0x0022
        /*0024*/ 	.byte	0x00, 0xf0, 0x05, 0x00


	//----- nvinfo : EIATTR_KPARAM_INFO
	.align		4
.L_2863:
        /*0028*/ 	.byte	0x04, 0x17
        /*002a*/ 	.short	(.L_2865 - .L_2864)
.L_2864:
        /*002c*/ 	.word	0x00000000
        /*0030*/ 	.short	0x0004
        /*0032*/ 	.short	0x0021
        /*0034*/ 	.byte	0x00, 0xf0, 0x05, 0x00


	//----- nvinfo : EIATTR_KPARAM_INFO
	.align		4
.L_2865:
        /*0038*/ 	.byte	0x04, 0x17
        /*003a*/ 	.short	(.L_2867 - .L_2866)
.L_2866:
        /*003c*/ 	.word	0x00000000
        /*0040*/ 	.short	0x0003
        /*0042*/ 	.short	0x0020
        /*0044*/ 	.byte	0x00, 0xf0, 0x05, 0x00


	//----- nvinfo : EIATTR_KPARAM_INFO
	.align		4
.L_2867:
        /*0048*/ 	.byte	0x04, 0x17
        /*004a*/ 	.short	(.L_2869 - .L_2868)
.L_2868:
        /*004c*/ 	.word	0x00000000
        /*0050*/ 	.short	0x0002
        /*0052*/ 	.short	0x0008
        /*0054*/ 	.byte	0x00, 0xf0, 0x61, 0x00


	//----- nvinfo : EIATTR_KPARAM_INFO
	.align		4
.L_2869:
        /*0058*/ 	.byte	0x04, 0x17
        /*005a*/ 	.short	(.L_2871 - .L_2870)
.L_2870:
        /*005c*/ 	.word	0x00000000
        /*0060*/ 	.short	0x0001
        /*0062*/ 	.short	0x0004
        /*0064*/ 	.byte	0x00, 0xf0, 0x05, 0x00


	//----- nvinfo : EIATTR_KPARAM_INFO
	.align		4
.L_2871:
        /*0068*/ 	.byte	0x04, 0x17
        /*006a*/ 	.short	(.L_2873 - .L_2872)
.L_2872:
        /*006c*/ 	.word	0x00000000
        /*0070*/ 	.short	0x0000
        /*0072*/ 	.short	0x0000
        /*0074*/ 	.byte	0x00, 0xf0, 0x11, 0x00


	//----- nvinfo : EIATTR_SPARSE_MMA_MASK
	.align		4
.L_2873:
        /*0078*/ 	.byte	0x03, 0x50
        /*007a*/ 	.short	0x0000


	//----- nvinfo : EIATTR_MAXREG_COUNT
	.align		4
        /*007c*/ 	.byte	0x03, 0x1b
        /*007e*/ 	.short	0x00ff


	//----- nvinfo : EIATTR_MERCURY_ISA_VERSION
	.align		4
        /*0080*/ 	.byte	0x03, 0x5f
        /*0082*/ 	.short	0x0101


	//----- nvinfo : EIATTR_VRC_CTA_INIT_COUNT
	.align		4
        /*0084*/ 	.byte	0x02, 0x4a
	.zero		1
	.zero		1


	//----- nvinfo : EIATTR_EXIT_INSTR_OFFSETS
	.align		4
        /*0088*/ 	.byte	0x04, 0x1c
        /*008a*/ 	.short	(.L_2875 - .L_2874)


	//   ....[0]....
.L_2874:
        /*008c*/ 	.word	0x00004fd0


	//   ....[1]....
        /*0090*/ 	.word	0x00005020


	//----- nvinfo : EIATTR_MAX_THREADS
	.align		4
.L_2875:
        /*0094*/ 	.byte	0x04, 0x05
        /*0096*/ 	.short	(.L_2877 - .L_2876)
.L_2876:
        /*0098*/ 	.word	0x00000080
        /*009c*/ 	.word	0x00000001
        /*00a0*/ 	.word	0x00000001


	//----- nvinfo : EIATTR_CRS_STACK_SIZE
	.align		4
.L_2877:
        /*00a4*/ 	.byte	0x04, 0x1e
        /*00a6*/ 	.short	(.L_2879 - .L_2878)
.L_2878:
        /*00a8*/ 	.word	0x00000000


	//----- nvinfo : EIATTR_CBANK_PARAM_SIZE
	.align		4
.L_2879:
        /*00ac*/ 	.byte	0x03, 0x19
        /*00ae*/ 	.short	0x0024


	//----- nvinfo : EIATTR_PARAM_CBANK
	.align		4
        /*00b0*/ 	.byte	0x04, 0x0a
        /*00b2*/ 	.short	(.L_2881 - .L_2880)
	.align		4
.L_2880:
        /*00b4*/ 	.word	index@(.nv.constant0._ZN2at6native27unrolled_elementwise_kernelINS0_13BinaryFunctorIdddZZZNS0_15binary_internal21div_floor_kernel_cudaERNS_18TensorIteratorBaseEENKUlvE1_clEvENKUlvE_clEvEUlddE_EESt5arrayIPcLm3EELi4E23TrivialOffsetCalculatorILi2EjESD_ILi1EjENS0_6memory15LoadWithoutCastENSG_16StoreWithoutCastEEEviT_T0_T2_T3_T4_T5_)
        /*00b8*/ 	.short	0x0380
        /*00ba*/ 	.short	0x0024


	//----- nvinfo : EIATTR_SW_WAR
	.align		4
.L_2881:
        /*00bc*/ 	.byte	0x04, 0x36
        /*00be*/ 	.short	(.L_2883 - .L_2882)
.L_2882:
        /*00c0*/ 	.word	0x00000008
.L_2883:


//--------------------- .nv.info._ZN2at6native29vectorized_elementwise_kernelILi2ENS0_13BinaryFunctorIdddZZZNS0_15binary_internal21div_floor_kernel_cudaERNS_18TensorIteratorBaseEENKUlvE1_clEvENKUlvE_clEvEUlddE_EESt5arrayIPcLm3EEEEviT0_T1_ --------------------------
	.section	.nv.info._ZN2at6native29vectorized_elementwise_kernelILi2ENS0_13BinaryFunctorIdddZZZNS0_15binary_internal21div_floor_kernel_cudaERNS_18TensorIteratorBaseEENKUlvE1_clEvENKUlvE_clEvEUlddE_EESt5arrayIPcLm3EEEEviT0_T1_,"",@"SHT_CUDA_INFO"
	.sectionflags	@""
	.align	4


	//----- nvinfo : EIATTR_CUDA_API_VERSION
	.align		4
        /*0000*/ 	.byte	0x04, 0x37
        /*0002*/ 	.short	(.L_2885 - .L_2884)
.L_2884:
        /*0004*/ 	.word	0x00000082


	//----- nvinfo : EIATTR_KPARAM_INFO
	.align		4
.L_2885:
        /*0008*/ 	.byte	0x04, 0x17
        /*000a*/ 	.short	(.L_2887 - .L_2886)
.L_2886:
        /*000c*/ 	.word	0x00000000
        /*0010*/ 	.short	0x0002
        /*0012*/ 	.short	0x0008
        /*0014*/ 	.byte	0x00, 0xf0, 0x61, 0x00


	//----- nvinfo : EIATTR_KPARAM_INFO
	.align		4
.L_2887:
        /*0018*/ 	.byte	0x04, 0x17
        /*001a*/ 	.short	(.L_2889 - .L_2888)
.L_2888:
        /*001c*/ 	.word	0x00000000
        /*0020*/ 	.short	0x0001
        /*0022*/ 	.short	0x0004
        /*0024*/ 	.byte	0x00, 0xf0, 0x05, 0x00


	//----- nvinfo : EIATTR_KPARAM_INFO
	.align		4
.L_2889:
        /*0028*/ 	.byte	0x04, 0x17
        /*002a*/ 	.short	(.L_2891 - .L_2890)
.L_2890:
        /*002c*/ 	.word	0x00000000
        /*0030*/ 	.short	0x0000
        /*0032*/ 	.short	0x0000
        /*0034*/ 	.byte	0x00, 0xf0, 0x11, 0x00


	//----- nvinfo : EIATTR_SPARSE_MMA_MASK
	.align		4
.L_2891:
        /*0038*/ 	.byte	0x03, 0x50
        /*003a*/ 	.short	0x0000


	//----- nvinfo : EIATTR_MAXREG_COUNT
	.align		4
        /*003c*/ 	.byte	0x03, 0x1b
        /*003e*/ 	.short	0x00ff


	//----- nvinfo : EIATTR_MERCURY_ISA_VERSION
	.align		4
        /*0040*/ 	.byte	0x03, 0x5f
        /*0042*/ 	.short	0x0101


	//----- nvinfo : EIATTR_VRC_CTA_INIT_COUNT
	.align		4
        /*0044*/ 	.byte	0x02, 0x4a
	.zero		1
	.zero		1


	//----- nvinfo : EIATTR_EXIT_INSTR_OFFSETS
	.align		4
        /*0048*/ 	.byte	0x04, 0x1c
        /*004a*/ 	.short	(.L_2893 - .L_2892)


	//   ....[0]....
.L_2892:
        /*004c*/ 	.word	0x00009f20


	//   ....[1]....
        /*0050*/ 	.word	0x00009f70


	//   ....[2]....
        /*0054*/ 	.word	0x000134c0


	//----- nvinfo : EIATTR_MAX_THREADS
	.align		4
.L_2893:
        /*0058*/ 	.byte	0x04, 0x05
        /*005a*/ 	.short	(.L_2895 - .L_2894)
.L_2894:
        /*005c*/ 	.word	0x00000080
        /*0060*/ 	.word	0x00000001
        /*0064*/ 	.word	0x00000001


	//----- nvinfo : EIATTR_CRS_STACK_SIZE
	.align		4
.L_2895:
        /*0068*/ 	.byte	0x04, 0x1e
        /*006a*/ 	.short	(.L_2897 - .L_2896)
.L_2896:
        /*006c*/ 	.word	0x00000000


	//----- nvinfo : EIATTR_CBANK_PARAM_SIZE
	.align		4
.L_2897:
        /*0070*/ 	.byte	0x03, 0x19
        /*0072*/ 	.short	0x0020


	//----- nvinfo : EIATTR_PARAM_CBANK
	.align		4
        /*0074*/ 	.byte	0x04, 0x0a
        /*0076*/ 	.short	(.L_2899 - .L_2898)
	.align		4
.L_2898:
        /*0078*/ 	.word	index@(.nv.constant0._ZN2at6native29vectorized_elementwise_kernelILi2ENS0_13BinaryFunctorIdddZZZNS0_15binary_internal21div_floor_kernel_cudaERNS_18TensorIteratorBaseEENKUlvE1_clEvENKUlvE_clEvEUlddE_EESt5arrayIPcLm3EEEEviT0_T1_)
        /*007c*/ 	.short	0x0380
        /*007e*/ 	.short	0x0020


	//----- nvinfo : EIATTR_SW_WAR
	.align		4
.L_2899:
        /*0080*/ 	.byte	0x04, 0x36
        /*0082*/ 	.short	(.L_2901 - .L_2900)
.L_2900:
        /*0084*/ 	.word	0x00000008
.L_2901:


//--------------------- .nv.info._ZN2at6native29vectorized_elementwise_kernelILi4ENS0_13BinaryFunctorIdddZZZNS0_15binary_internal21div_floor_kernel_cudaERNS_18TensorIteratorBaseEENKUlvE1_clEvENKUlvE_clEvEUlddE_EESt5arrayIPcLm3EEEEviT0_T1_ --------------------------
	.section	.nv.info._ZN2at6native29vectorized_elementwise_kernelILi4ENS0_13BinaryFunctorIdddZZZNS0_15binary_internal21div_floor_kernel_cudaERNS_18TensorIteratorBaseEENKUlvE1_clEvENKUlvE_clEvEUlddE_EESt5arrayIPcLm3EEEEviT0_T1_,"",@"SHT_CUDA_INFO"
	.sectionflags	@""
	.align	4


	//----- nvinfo : EIATTR_CUDA_API_VERSION
	.align		4
        /*0000*/ 	.byte	0x04, 0x37
        /*0002*/ 	.short	(.L_2903 - .L_2902)
.L_2902:
        /*0004*/ 	.word	0x00000082


	//----- nvinfo : EIATTR_KPARAM_INFO
	.align		4
.L_2903:
        /*0008*/ 	.byte	0x04, 0x17
        /*000a*/ 	.short	(.L_2905 - .L_2904)
.L_2904:
        /*000c*/ 	.word	0x00000000
        /*0010*/ 	.short	0x0002
        /*0012*/ 	.short	0x0008
        /*0014*/ 	.byte	0x00, 0xf0, 0x61, 0x00


	//----- nvinfo : EIATTR_KPARAM_INFO
	.align		4
.L_2905:
        /*0018*/ 	.byte	0x04, 0x17
        /*001a*/ 	.short	(.L_2907 - .L_2906)
.L_2906:
        /*001c*/ 	.word	0x00000000
        /*0020*/ 	.short	0x0001
        /*0022*/ 	.short	0x0004
        /*0024*/ 	.byte	0x00, 0xf0, 0x05, 0x00


	//----- nvinfo : EIATTR_KPARAM_INFO
	.align		4
.L_2907:
        /*0028*/ 	.byte	0x04, 0x17
        /*002a*/ 	.short	(.L_2909 - .L_2908)
.L_2908:
        /*002c*/ 	.word	0x00000000
        /*0030*/ 	.short	0x0000
        /*0032*/ 	.short	0x0000
        /*0034*/ 	.byte	0x00, 0xf0, 0x11, 0x00


	//----- nvinfo : EIATTR_SPARSE_MMA_MASK
	.align		4
.L_2909:
        /*0038*/ 	.byte	0x03, 0x50
        /*003a*/ 	.short	0x0000


	//----- nvinfo : EIATTR_MAXREG_COUNT
	.align		4
        /*003c*/ 	.byte	0x03, 0x1b
        /*003e*/ 	.short	0x00ff


	//----- nvinfo : EIATTR_MERCURY_ISA_VERSION
	.align		4
        /*0040*/ 	.byte	0x03, 0x5f
        /*0042*/ 	.short	0x0101


	//----- nvinfo : EIATTR_VRC_CTA_INIT_COUNT
	.align		4
        /*0044*/ 	.byte	0x02, 0x4a
	.zero		1
	.zero		1


	//----- nvinfo : EIATTR_EXIT_INSTR_OFFSETS
	.align		4
        /*0048*/ 	.byte	0x04, 0x1c
        /*004a*/ 	.short	(.L_2911 - .L_2910)


	//   ....[0]....
.L_2910:
        /*004c*/ 	.word	0x00009f20


	//   ....[1]....
        /*0050*/ 	.word	0x00009f70


	//   ....[2]....
        /*0054*/ 	.word	0x00013460


	//----- nvinfo : EIATTR_MAX_THREADS
	.align		4
.L_2911:
        /*0058*/ 	.byte	0x04, 0x05
        /*005a*/ 	.short	(.L_2913 - .L_2912)
.L_2912:
        /*005c*/ 	.word	0x00000080
        /*0060*/ 	.word	0x00000001
        /*0064*/ 	.word	0x00000001


	//----- nvinfo : EIATTR_CRS_STACK_SIZE
	.align		4
.L_2913:
        /*0068*/ 	.byte	0x04, 0x1e
        /*006a*/ 	.short	(.L_2915 - .L_2914)
.L_2914:
        /*006c*/ 	.word	0x00000000


	//----- nvinfo : EIATTR_CBANK_PARAM_SIZE
	.align		4
.L_2915:
        /*0070*/ 	.byte	0x03, 0x19
        /*0072*/ 	.short	0x0020


	//----- nvinfo : EIATTR_PARAM_CBANK
	.align		4
        /*0074*/ 	.byte	0x04, 0x0a
        /*0076*/ 	.short	(.L_2917 - .L_2916)
	.align		4
.L_2916:
        /*0078*/ 	.word	index@(.nv.constant0._ZN2at6native29vectorized_elementwise_kernelILi4ENS0_13BinaryFunctorIdddZZZNS0_15binary_internal21div_floor_kernel_cudaERNS_18TensorIteratorBaseEENKUlvE1_clEvENKUlvE_clEvEUlddE_EESt5arrayIPcLm3EEEEviT0_T1_)
        /*007c*/ 	.short	0x0380
        /*007e*/ 	.short	0x0020


	//----- nvinfo : EIATTR_SW_WAR
	.align		4
.L_2917:
        /*0080*/ 	.byte	0x04, 0x36
        /*0082*/ 	.short	(.L_2919 - .L_2918)
.L_2918:
        /*0084*/ 	.word	0x00000008
.L_2919:


//--------------------- .nv.info._ZN2at6native29vectorized_elementwise_kernelILi8ENS0_13BinaryFunctorIdddZZZNS0_15binary_internal21div_floor_kernel_cudaERNS_18TensorIteratorBaseEENKUlvE1_clEvENKUlvE_clEvEUlddE_EESt5arrayIPcLm3EEEEviT0_T1_ --------------------------
	.section	.nv.info._ZN2at6native29vectorized_elementwise_kernelILi8ENS0_13BinaryFunctorIdddZZZNS0_15binary_internal21div_floor_kernel_cudaERNS_18TensorIteratorBaseEENKUlvE1_clEvENKUlvE_clEvEUlddE_EESt5arrayIPcLm3EEEEviT0_T1_,"",@"SHT_CUDA_INFO"
	.sectionflags	@""
	.align	4


	//----- nvinfo : EIATTR_CUDA_API_VERSION
	.align		4
        /*0000*/ 	.byte	0x04, 0x37
        /*0002*/ 	.short	(.L_2921 - .L_2920)
.L_2920:
        /*0004*/ 	.word	0x00000082


	//----- nvinfo : EIATTR_KPARAM_INFO
	.align		4
.L_2921:
        /*0008*/ 	.byte	0x04, 0x17
        /*000a*/ 	.short	(.L_2923 - .L_2922)
.L_2922:
        /*000c*/ 	.word	0x00000000
        /*0010*/ 	.short	0x0002
        /*0012*/ 	.short	0x0008
        /*0014*/ 	.byte	0x00, 0xf0, 0x61, 0x00


	//----- nvinfo : EIATTR_KPARAM_INFO
	.align		4
.L_2923:
        /*0018*/ 	.byte	0x04, 0x17
        /*001a*/ 	.short	(.L_2925 - .L_2924)
.L_2924:
        /*001c*/ 	.word	0x00000000
        /*0020*/ 	.short	0x0001
        /*0022*/ 	.short	0x0004
        /*0024*/ 	.byte	0x00, 0xf0, 0x05, 0x00


	//----- nvinfo : EIATTR_KPARAM_INFO
	.align		4
.L_2925:
        /*0028*/ 	.byte	0x04, 0x17
        /*002a*/ 	.short	(.L_2927 - .L_2926)
.L_2926:
        /*002c*/ 	.word	0x00000000
        /*0030*/ 	.short	0x0000
        /*0032*/ 	.short	0x0000
        /*0034*/ 	.byte	0x00, 0xf0, 0x11, 0x00


	//----- nvinfo : EIATTR_SPARSE_MMA_MASK
	.align		4
.L_2927:
        /*0038*/ 	.byte	0x03, 0x50
        /*003a*/ 	.short	0x0000


	//----- nvinfo : EIATTR_MAXREG_COUNT
	.align		4
        /*003c*/ 	.byte	0x03, 0x1b
        /*003e*/ 	.short	0x00ff


	//----- nvinfo : EIATTR_MERCURY_ISA_VERSION
	.align		4
        /*0040*/ 	.byte	0x03, 0x5f
        /*0042*/ 	.short	0x0101


	//----- nvinfo : EIATTR_VRC_CTA_INIT_COUNT
	.align		4
        /*0044*/ 	.byte	0x02, 0x4a
	.zero		1
	.zero		1


	//----- nvinfo : EIATTR_EXIT_INSTR_OFFSETS
	.align		4
        /*0048*/ 	.byte	0x04, 0x1c
        /*004a*/ 	.short	(.L_2929 - .L_2928)


	//   ....[0]....
.L_2928:
        /*004c*/ 	.word	0x00000010


	//----- nvinfo : EIATTR_MAX_THREADS
	.align		4
.L_2929:
        /*0050*/ 	.byte	0x04, 0x05
        /*0052*/ 	.short	(.L_2931 - .L_2930)
.L_2930:
        /*0054*/ 	.word	0x00000080
        /*0058*/ 	.word	0x00000001
        /*005c*/ 	.word	0x00000001


	//----- nvinfo : EIATTR_CBANK_PARAM_SIZE
	.align		4
.L_2931:
        /*0060*/ 	.byte	0x03, 0x19
        /*0062*/ 	.short	0x0020


	//----- nvinfo : EIATTR_PARAM_CBANK
	.align		4
        /*0064*/ 	.byte	0x04, 0x0a
        /*0066*/ 	.short	(.L_2933 - .L_2932)
	.align		4
.L_2932:
        /*0068*/ 	.word	index@(.nv.constant0._ZN2at6native29vectorized_elementwise_kernelILi8ENS0_13BinaryFunctorIdddZZZNS0_15binary_internal21div_floor_kernel_cudaERNS_18TensorIteratorBaseEENKUlvE1_clEvENKUlvE_clEvEUlddE_EESt5arrayIPcLm3EEEEviT0_T1_)
        /*006c*/ 	.short	0x0380
        /*006e*/ 	.short	0x0020


	//----- nvinfo : EIATTR_SW_WAR
	.align		4
.L_2933:
        /*0070*/ 	.byte	0x04, 0x36
        /*0072*/ 	.short	(.L_2935 - .L_2934)
.L_2934:
        /*0074*/ 	.word	0x00000008
.L_2935:


//--------------------- .nv.info._ZN2at6native18elementwise_kernelILi128ELi4EZNS0_15gpu_kernel_implINS0_13BUnaryFunctorIdddZZZNS0_15binary_internal21div_floor_kernel_cudaERNS_18TensorIteratorBaseEENKUlvE1_clEvENKUlvE_clEvEUlddE_EEEEvS6_RKT_EUliE_EEviT1_ --------------------------
	.section	.nv.info._ZN2at6native18elementwise_kernelILi128ELi4EZNS0_15gpu_kernel_implINS0_13BUnaryFunctorIdddZZZNS0_15binary_internal21div_floor_kernel_cudaERNS_18TensorIteratorBaseEENKUlvE1_clEvENKUlvE_clEvEUlddE_EEEEvS6_RKT_EUliE_EEviT1_,"",@"SHT_CUDA_INFO"
	.sectionflags	@""
	.align	4


	//----- nvinfo : EIATTR_CUDA_API_VERSION
	.align		4
        /*0000*/ 	.byte	0x04, 0x37
        /*0002*/ 	.short	(.L_2937 - .L_2936)
.L_2936:
        /*0004*/ 	.word	0x00000082


	//----- nvinfo : EIATTR_KPARAM_INFO
	.align		4
.L_2937:
        /*0008*/ 	.byte	0x04, 0x17
        /*000a*/ 	.short	(.L_2939 - .L_2938)
.L_2938:
        /*000c*/ 	.word	0x00000000
        /*0010*/ 	.short	0x0001
        /*0012*/ 	.short	0x0008
        /*0014*/ 	.byte	0x00, 0xf0, 0xa1, 0x08


	//----- nvinfo : EIATTR_KPARAM_INFO
	.align		4
.L_2939:
        /*0018*/ 	.byte	0x04, 0x17
        /*001a*/ 	.short	(.L_2941 - .L_2940)
.L_2940:
        /*001c*/ 	.word	0x00000000
        /*0020*/ 	.short	0x0000
        /*0022*/ 	.short	0x0000
        /*0024*/ 	.byte	0x00, 0xf0, 0x11, 0x00


	//----- nvinfo : EIATTR_SPARSE_MMA_MASK
	.align		4
.L_2941:
        /*0028*/ 	.byte	0x03, 0x50
        /*002a*/ 	.short	0x0000


	//----- nvinfo : EIATTR_MAXREG_COUNT
	.align		4
        /*002c*/ 	.byte	0x03, 0x1b
        /*002e*/ 	.short	0x0080


	//----- nvinfo : EIATTR_EXTERNS
	.align		4
        /*0030*/ 	.byte	0x04, 0x0f
        /*0032*/ 	.short	(.L_2943 - .L_2942)


	//   ....[0]....
	.align		4
.L_2942:
        /*0034*/ 	.word	index@(__assertfail)


	//----- nvinfo : EIATTR_MERCURY_ISA_VERSION
	.align		4
.L_2943:
        /*0038*/ 	.byte	0x03, 0x5f
        /*003a*/ 	.short	0x0101


	//----- nvinfo : EIATTR_VRC_CTA_INIT_COUNT
	.align		4
        /*003c*/ 	.byte	0x02, 0x4a
	.zero		1
	.zero		1


	//----- nvinfo : EIATTR_SYSCALL_OFFSETS
	.align		4
        /*0040*/ 	.byte	0x04, 0x46
        /*0042*/ 	.short	(.L_2945 - .L_2944)


	//   ....[0]....
.L_2944:
        /*0044*/ 	.word	0x00002210


	//   ....[1]....
        /*0048*/ 	.word	0x00004700


	//   ....[2]....
        /*004c*/ 	.word	0x00006aa0


	//   ....[3]....
        /*0050*/ 	.word	0x00008c80


	//   ....[4]....
        /*0054*/ 	.word	0x0000b250


	//   ....[5]....
        /*0058*/ 	.word	0x0000d430


	//   ....[6]....
        /*005c*/ 	.word	0x0000fa10


	//   ....[7]....
        /*0060*/ 	.word	0x00011be0


	//----- nvinfo : EIATTR_EXIT_INSTR_OFFSETS
	.align		4
.L_2945:
        /*0064*/ 	.byte	0x04, 0x1c
        /*0066*/ 	.short	(.L_2947 - .L_2946)


	//   ....[0]....
.L_2946:
        /*0068*/ 	.word	0x0000d890


	//   ....[1]....
        /*006c*/ 	.word	0x00010db0


	//   ....[2]....
        /*0070*/ 	.word	0x00010df0


	//   ....[3]....
        /*0074*/ 	.word	0x00010e80


	//   ....[4]....
        /*0078*/ 	.word	0x00010eb0


	//   ....[5]....
        /*007c*/ 	.word	0x00010ee0


	//   ....[6]....
        /*0080*/ 	.word	0x00010ff0


	//   ....[7]....
        /*0084*/ 	.word	0x000110b0


	//   ....[8]....
        /*0088*/ 	.word	0x000111d0


	//   ....[9]....
        /*008c*/ 	.word	0x000112a0


	//   ....[10]....
        /*0090*/ 	.word	0x000112c0


	//   ....[11]....
        /*0094*/ 	.word	0x00011390


	//   ....[12]....
        /*0098*/ 	.word	0x00011580


	//   ....[13]....
        /*009c*/ 	.word	0x00011770


	//   ....[14]....
        /*00a0*/ 	.word	0x00011950


	//   ....[15]....
        /*00a4*/ 	.word	0x00011980


	//   ....[16]....
        /*00a8*/ 	.word	0x000119b0


	//   ....[17]....
        /*00ac*/ 	.word	0x00011a50


	//   ....[18]....
        /*00b0*/ 	.word	0x00011a80


	//   ....[19]....
        /*00b4*/ 	.word	0x00011bf0


	//   ....[20]....
        /*00b8*/ 	.word	0x00011d80


	//   ....[21]....
        /*00bc*/ 	.word	0x00011f40


	//   ....[22]....
        /*00c0*/ 	.word	0x00012000


	//----- nvinfo : EIATTR_MAX_THREADS
	.align		4
.L_2947:
        /*00c4*/ 	.byte	0x04, 0x05
        /*00c6*/ 	.short	(.L_2949 - .L_2948)
.L_2948:
        /*00c8*/ 	.word	0x00000080
        /*00cc*/ 	.word	0x00000001
        /*00d0*/ 	.word	0x00000001


	//----- nvinfo : EIATTR_CRS_STACK_SIZE
	.align		4
.L_2949:
        /*00d4*/ 	.byte	0x04, 0x1e
        /*00d6*/ 	.short	(.L_2951 - .L_2950)
.L_2950:
        /*00d8*/ 	.word	0x00000000


	//----- nvinfo : EIATTR_CBANK_PARAM_SIZE
	.align		4
.L_2951:
        /*00dc*/ 	.byte	0x03, 0x19
        /*00de*/ 	.short	0x0230


	//----- nvinfo : EIATTR_PARAM_CBANK
	.align		4
        /*00e0*/ 	.byte	0x04, 0x0a
        /*00e2*/ 	.short	(.L_2953 - .L_2952)
	.align		4
.L_2952:
        /*00e4*/ 	.word	index@(.nv.constant0._ZN2at6native18elementwise_kernelILi128ELi4EZNS0_15gpu_kernel_implINS0_13BUnaryFunctorIdddZZZNS0_15binary_internal21div_floor_kernel_cudaERNS_18TensorIteratorBaseEENKUlvE1_clEvENKUlvE_clEvEUlddE_EEEEvS6_RKT_EUliE_EEviT1_)
        /*00e8*/ 	.short	0x0380
        /*00ea*/ 	.short	0x0230


	//----- nvinfo : EIATTR_SW_WAR
	.align		4
.L_2953:
        /*00ec*/ 	.byte	0x04, 0x36
        /*00ee*/ 	.short	(.L_2955 - .L_2954)
.L_2954:
        /*00f0*/ 	.word	0x00000008
.L_2955:


//--------------------- .nv.info._ZN2at6native27unrolled_elementwise_kernelINS0_13BUnaryFunctorIdddZZZNS0_15binary_internal21div_floor_kernel_cudaERNS_18TensorIteratorBaseEENKUlvE1_clEvENKUlvE_clEvEUlddE_EESt5arrayIPcLm2EELi4E23TrivialOffsetCalculatorILi1EjESE_NS0_6memory12LoadWithCastILi1EEENSF_13StoreWithCastILi1EEEEEviT_T0_T2_T3_T4_T5_ --------------------------
	.section	.nv.info._ZN2at6native27unrolled_elementwise_kernelINS0_13BUnaryFunctorIdddZZZNS0_15binary_internal21div_floor_kernel_cudaERNS_18TensorIteratorBaseEENKUlvE1_clEvENKUlvE_clEvEUlddE_EESt5arrayIPcLm2EELi4E23TrivialOffsetCalculatorILi1EjESE_NS0_6memory12LoadWithCastILi1EEENSF_13StoreWithCastILi1EEEEEviT_T0_T2_T3_T4_T5_,"",@"SHT_CUDA_INFO"
	.sectionflags	@""
	.align	4


	//----- nvinfo : EIATTR_CUDA_API_VERSION
	.align		4
        /*0000*/ 	.byte	0x04, 0x37
        /*0002*/ 	.short	(.L_2957 - .L_2956)
.L_2956:
        /*0004*/ 	.word	0x00000082


	//----- nvinfo : EIATTR_KPARAM_INFO
	.align		4
.L_2957:
        /*0008*/ 	.byte	0x04, 0x17
        /*000a*/ 	.short	(.L_2959 - .L_2958)
.L_2958:
        /*000c*/ 	.word	0x00000000
        /*0010*/ 	.short	0x0006
        /*0012*/ 	.short	0x0034
        /*0014*/ 	.byte	0x00, 0xf0, 0x21, 0x00


	//----- nvinfo : EIATTR_KPARAM_INFO
	.align		4
.L_2959:
        /*0018*/ 	.byte	0x04, 0x17
        /*001a*/ 	.short	(.L_2961 - .L_2960)
.L_2960:
        /*001c*/ 	.word	0x00000000
        /*0020*/ 	.short	0x0005
        /*0022*/ 	.short	0x002c
        /*0024*/ 	.byte	0x00, 0xf0, 0x21, 0x00


	//----- nvinfo : EIATTR_KPARAM_INFO
	.align		4
.L_2961:
        /*0028*/ 	.byte	0x04, 0x17
        /*002a*/ 	.short	(.L_2963 - .L_2962)
.L_2962:
        /*002c*/ 	.word	0x00000000
        /*0030*/ 	.short	0x0004
        /*0032*/ 	.short	0x0029
        /*0034*/ 	.byte	0x00, 0xf0, 0x05, 0x00


	//----- nvinfo : EIATTR_KPARAM_INFO
	.align		4
.L_2963:
        /*0038*/ 	.byte	0x04, 0x17
        /*003a*/ 	.short	(.L_2965 - .L_2964)
.L_2964:
        /*003c*/ 	.word	0x00000000
        /*0040*/ 	.short	0x0003
        /*0042*/ 	.short	0x0028
        /*0044*/ 	.byte	0x00, 0xf0, 0x05, 0x00


	//----- nvinfo : EIATTR_KPARAM_INFO
	.align		4
.L_2965:
        /*0048*/ 	.byte	0x04, 0x17
        /*004a*/ 	.short	(.L_2967 - .L_2966)
.L_2966:
        /*004c*/ 	.word	0x00000000
        /*0050*/ 	.short	0x0002
        /*0052*/ 	.short	0x0018
        /*0054*/ 	.byte	0x00, 0xf0, 0x41, 0x00


	//----- nvinfo : EIATTR_KPARAM_INFO
	.align		4
.L_2967:
        /*0058*/ 	.byte	0x04, 0x17
        /*005a*/ 	.short	(.L_2969 - .L_2968)
.L_2968:
        /*005c*/ 	.word	0x00000000
        /*0060*/ 	.short	0x0001
        /*0062*/ 	.short	0x0008
        /*0064*/ 	.byte	0x00, 0xf0, 0x41, 0x00


	//----- nvinfo : EIATTR_KPARAM_INFO
	.align		4
.L_2969:
        /*0068*/ 	.byte	0x04, 0x17
        /*006a*/ 	.short	(.L_2971 - .L_2970)
.L_2970:
        /*006c*/ 	.word	0x00000000
        /*0070*/ 	.short	0x0000
        /*0072*/ 	.short	0x0000
        /*0074*/ 	.byte	0x00, 0xf0, 0x11, 0x00


	//----- nvinfo : EIATTR_SPARSE_MMA_MASK
	.align		4
.L_2971:
        /*0078*/ 	.byte	0x03, 0x50
        /*007a*/ 	.short	0x0000


	//----- nvinfo : EIATTR_MAXREG_COUNT
	.align		4
        /*007c*/ 	.byte	0x03, 0x1b
        /*007e*/ 	.short	0x00ff


	//----- nvinfo : EIATTR_EXTERNS
	.align		4
        /*0080*/ 	.byte	0x04, 0x0f
        /*0082*/ 	.short	(.L_2973 - .L_2972)


	//   ....[0]....
	.align		4
.L_2972:
        /*0084*/ 	.word	index@(__assertfail)


	//----- nvinfo : EIATTR_MERCURY_ISA_VERSION
	.align		4
.L_2973:
        /*0088*/ 	.byte	0x03, 0x5f
        /*008a*/ 	.short	0x0101


	//----- nvinfo : EIATTR_VRC_CTA_INIT_COUNT
	.align		4
        /*008c*/ 	.byte	0x02, 0x4a
	.zero		1
	.zero		1


	//----- nvinfo : EIATTR_SYSCALL_OFFSETS
	.align		4
        /*0090*/ 	.byte	0x04, 0x46
        /*0092*/ 	.short	(.L_2975 - .L_2974)


	//   ....[0]....
.L_2974:
        /*0094*/ 	.word	0x00000e90


	//   ....[1]....
        /*0098*/ 	.word	0x00001ed0


	//   ....[2]....
        /*009c*/ 	.word	0x00002e50


	//   ....[3]....
        /*00a0*/ 	.word	0x00003da0


	//   ....[4]....
        /*00a4*/ 	.word	0x00009a30


	//   ....[5]....
        /*00a8*/ 	.word	0x0000abd0


	//   ....[6]....
        /*00ac*/ 	.word	0x0000bfb0


	//   ....[7]....
        /*00b0*/ 	.word	0x0000d380


	//----- nvinfo : EIATTR_EXIT_INSTR_OFFSETS
	.align		4
.L_2975:
        /*00b4*/ 	.byte	0x04, 0x1c
        /*00b6*/ 	.short	(.L_2977 - .L_2976)


	//   ....[0]....
.L_2976:
        /*00b8*/ 	.word	0x0000c400


	//   ....[1]....
        /*00bc*/ 	.word	0x0000c550


	//   ....[2]....
        /*00c0*/ 	.word	0x0000c590


	//   ....[3]....
        /*00c4*/ 	.word	0x0000c620


	//   ....[4]....
        /*00c8*/ 	.word	0x0000c650


	//   ....[5]....
        /*00cc*/ 	.word	0x0000c680


	//   ....[6]....
        /*00d0*/ 	.word	0x0000c790


	//   ....[7]....
        /*00d4*/ 	.word	0x0000c850


	//   ....[8]....
        /*00d8*/ 	.word	0x0000c970


	//   ....[9]....
        /*00dc*/ 	.word	0x0000ca40


	//   ....[10]....
        /*00e0*/ 	.word	0x0000ca60


	//   ....[11]....
        /*00e4*/ 	.word	0x0000cb30


	//   ....[12]....
        /*00e8*/ 	.word	0x0000cd20


	//   ....[13]....
        /*00ec*/ 	.word	0x0000cf10


	//   ....[14]....
        /*00f0*/ 	.word	0x0000d0f0


	//   ....[15]....
        /*00f4*/ 	.word	0x0000d120


	//   ....[16]....
        /*00f8*/ 	.word	0x0000d150


	//   ....[17]....
        /*00fc*/ 	.word	0x0000d1f0


	//   ....[18]....
        /*0100*/ 	.word	0x0000d220


	//   ....[19]....
        /*0104*/ 	.word	0x0000d390


	//   ....[20]....
        /*0108*/ 	.word	0x0000d520


	//   ....[21]....
        /*010c*/ 	.word	0x0000d6e0


	//   ....[22]....
        /*0110*/ 	.word	0x0000d7a0


	//----- nvinfo : EIATTR_MAX_THREADS
	.align		4
.L_2977:
        /*0114*/ 	.byte	0x04, 0x05
        /*0116*/ 	.short	(.L_2979 - .L_2978)
.L_2978:
        /*0118*/ 	.word	0x00000080
        /*011c*/ 	.word	0x00000001
        /*0120*/ 	.word	0x00000001


	//----- nvinfo : EIATTR_CRS_STACK_SIZE
	.align		4
.L_2979:
        /*0124*/ 	.byte	0x04, 0x1e
        /*0126*/ 	.short	(.L_2981 - .L_2980)
.L_2980:
        /*0128*/ 	.word	0x00000000


	//----- nvinfo : EIATTR_CBANK_PARAM_SIZE
	.align		4
.L_2981:
        /*012c*/ 	.byte	0x03, 0x19
        /*012e*/ 	.short	0x003c


	//----- nvinfo : EIATTR_PARAM_CBANK
	.align		4
        /*0130*/ 	.byte	0x04, 0x0a
        /*0132*/ 	.short	(.L_2983 - .L_2982)
	.align		4
.L_2982:
        /*0134*/ 	.word	index@(.nv.constant0._ZN2at6native27unrolled_elementwise_kernelINS0_13BUnaryFunctorIdddZZZNS0_15binary_internal21div_floor_kernel_cudaERNS_18TensorIteratorBaseEENKUlvE1_clEvENKUlvE_clEvEUlddE_EESt5arrayIPcLm2EELi4E23TrivialOffsetCalculatorILi1EjESE_NS0_6memory12LoadWithCastILi1EEENSF_13StoreWithCastILi1EEEEEviT_T0_T2_T3_T4_T5_)
        /*0138*/ 	.short	0x0380
        /*013a*/ 	.short	0x003c


	//----- nvinfo : EIATTR_SW_WAR
	.align		4
.L_2983:
        /*013c*/ 	.byte	0x04, 0x36
        /*013e*/ 	.short	(.L_2985 - .L_2984)
.L_2984:
        /*0140*/ 	.word	0x00000008
.L_2985:


//--------------------- .nv.info._ZN2at6native18elementwise_kernelILi128ELi2EZNS0_22gpu_kernel_impl_nocastINS0_13BUnaryFunctorIdddZZZNS0_15binary_internal21div_floor_kernel_cudaERNS_18TensorIteratorBaseEENKUlvE1_clEvENKUlvE_clEvEUlddE_EEEEvS6_RKT_EUliE_EEviT1_ --------------------------
	.section	.nv.info._ZN2at6native18elementwise_kernelILi128ELi2EZNS0_22gpu_kernel_impl_nocastINS0_13BUnaryFunctorIdddZZZNS0_15binary_internal21div_floor_kernel_cudaERNS_18TensorIteratorBaseEENKUlvE1_clEvENKUlvE_clEvEUlddE_EEEEvS6_RKT_EUliE_EEviT1_,"",@"SHT_CUDA_INFO"
	.sectionflags	@""
	.align	4


	//----- nvinfo : EIATTR_CUDA_API_VERSION
	.align		4
        /*0000*/ 	.byte	0x04, 0x37
        /*0002*/ 	.short	(.L_2987 - .L_2986)
.L_2986:
        /*0004*/ 	.word	0x00000082


	//----- nvinfo : EIATTR_KPARAM_INFO
	.align		4
.L_2987:
        /*0008*/ 	.byte	0x04, 0x17
        /*000a*/ 	.short	(.L_2989 - .L_2988)
.L_2988:
        /*000c*/ 	.word	0x00000000
        /*0010*/ 	.short	0x0001
        /*0012*/ 	.short	0x0008
        /*0014*/ 	.byte	0x00, 0xf0, 0x81, 0x08


	//----- nvinfo : EIATTR_KPARAM_INFO
	.align		4
.L_2989:
        /*0018*/ 	.byte	0x04, 0x17
        /*001a*/ 	.short	(.L_2991 - .L_2990)
.L_2990:
        /*001c*/ 	.word	0x00000000
        /*0020*/ 	.short	0x0000
        /*0022*/ 	.short	0x0000
        /*0024*/ 	.byte	0x00, 0xf0, 0x11, 0x00


	//----- nvinfo : EIATTR_SPARSE_MMA_MASK
	.align		4
.L_2991:
        /*0028*/ 	.byte	0x03, 0x50
        /*002a*/ 	.short	0x0000


	//----- nvinfo : EIATTR_MAXREG_COUNT
	.align		4
        /*002c*/ 	.byte	0x03, 0x1b
        /*002e*/ 	.short	0x0080


	//----- nvinfo : EIATTR_MERCURY_ISA_VERSION
	.align		4
        /*0030*/ 	.byte	0x03, 0x5f
        /*0032*/ 	.short	0x0101


	//----- nvinfo : EIATTR_VRC_CTA_INIT_COUNT
	.align		4
        /*0034*/ 	.byte	0x02, 0x4a
	.zero		1
	.zero		1


	//----- nvinfo : EIATTR_EXIT_INSTR_OFFSETS
	.align		4
        /*0038*/ 	.byte	0x04, 0x1c
        /*003a*/ 	.short	(.L_2993 - .L_2992)


	//   ....[0]....
.L_2992:
        /*003c*/ 	.word	0x00000540


	//   ....[1]....
        /*0040*/ 	.word	0x00000890


	//   ....[2]....
        /*0044*/ 	.word	0x00001f70


	//   ....[3]....
        /*0048*/ 	.word	0x000035a0


	//   ....[4]....
        /*004c*/ 	.word	0x000044a0


	//   ....[5]....
        /*0050*/ 	.word	0x000051e0


	//   ....[6]....
        /*0054*/ 	.word	0x00005330


	//   ....[7]....
        /*0058*/ 	.word	0x000075e0


	//   ....[8]....
        /*005c*/ 	.word	0x000097c0


	//----- nvinfo : EIATTR_MAX_THREADS
	.align		4
.L_2993:
        /*0060*/ 	.byte	0x04, 0x05
        /*0062*/ 	.short	(.L_2995 - .L_2994)
.L_2994:
        /*0064*/ 	.word	0x00000080
        /*0068*/ 	.word	0x00000001
        /*006c*/ 	.word	0x00000001


	//----- nvinfo : EIATTR_CRS_STACK_SIZE
	.align		4
.L_2995:
        /*0070*/ 	.byte	0x04, 0x1e
        /*0072*/ 	.short	(.L_2997 - .L_2996)
.L_2996:
        /*0074*/ 	.word	0x00000000


	//----- nvinfo : EIATTR_CBANK_PARAM_SIZE
	.align		4
.L_2997:
        /*0078*/ 	.byte	0x03, 0x19
        /*007a*/ 	.short	0x0228


	//----- nvinfo : EIATTR_PARAM_CBANK
	.align		4
        /*007c*/ 	.byte	0x04, 0x0a
        /*007e*/ 	.short	(.L_2999 - .L_2998)
	.align		4
.L_2998:
        /*0080*/ 	.word	index@(.nv.constant0._ZN2at6native18elementwise_kernelILi128ELi2EZNS0_22gpu_kernel_impl_nocastINS0_13BUnaryFunctorIdddZZZNS0_15binary_internal21div_floor_kernel_cudaERNS_18TensorIteratorBaseEENKUlvE1_clEvENKUlvE_clEvEUlddE_EEEEvS6_RKT_EUliE_EEviT1_)
        /*0084*/ 	.short	0x0380
        /*0086*/ 	.short	0x0228


	//----- nvinfo : EIATTR_SW_WAR
	.align		4
.L_2999:
        /*0088*/ 	.byte	0x04, 0x36
        /*008a*/ 	.short	(.L_3001 - .L_3000)
.L_3000:
        /*008c*/ 	.word	0x00000008
.L_3001:


//--------------------- .nv.info._ZN2at6native27unrolled_elementwise_kernelINS0_13BUnaryFunctorIdddZZZNS0_15binary_internal21div_floor_kernel_cudaERNS_18TensorIteratorBaseEENKUlvE1_clEvENKUlvE_clEvEUlddE_EESt5arrayIPcLm2EELi4E23TrivialOffsetCalculatorILi1EjESE_NS0_6memory15LoadWithoutCastENSF_16StoreWithoutCastEEEviT_T0_T2_T3_T4_T5_ --------------------------
	.section	.nv.info._ZN2at6native27unrolled_elementwise_kernelINS0_13BUnaryFunctorIdddZZZNS0_15binary_internal21div_floor_kernel_cudaERNS_18TensorIteratorBaseEENKUlvE1_clEvENKUlvE_clEvEUlddE_EESt5arrayIPcLm2EELi4E23TrivialOffsetCalculatorILi1EjESE_NS0_6memory15LoadWithoutCastENSF_16StoreWithoutCastEEEviT_T0_T2_T3_T4_T5_,"",@"SHT_CUDA_INFO"
	.sectionflags	@""
	.align	4


	//----- nvinfo : EIATTR_CUDA_API_VERSION
	.align		4
        /*0000*/ 	.byte	0x04, 0x37
        /*0002*/ 	.short	(.L_3003 - .L_3002)
.L_3002:
        /*0004*/ 	.word	0x00000082


	//----- nvinfo : EIATTR_KPARAM_INFO
	.align		4
.L_3003:
        /*0008*/ 	.byte	0x04, 0x17
        /*000a*/ 	.short	(.L_3005 - .L_3004)
.L_3004:
        /*000c*/ 	.word	0x00000000
        /*0010*/ 	.short	0x0006
        /*0012*/ 	.short	0x002b
        /*0014*/ 	.byte	0x00, 0xf0, 0x05, 0x00


	//----- nvinfo : EIATTR_KPARAM_INFO
	.align		4
.L_3005:
        /*0018*/ 	.byte	0x04, 0x17
        /*001a*/ 	.short	(.L_3007 - .L_3006)
.L_3006:
        /*001c*/ 	.word	0x00000000
        /*0020*/ 	.short	0x0005
        /*0022*/ 	.short	0x002a
        /*0024*/ 	.byte	0x00, 0xf0, 0x05, 0x00


	//----- nvinfo : EIATTR_KPARAM_INFO
	.align		4
.L_3007:
        /*0028*/ 	.byte	0x04, 0x17
        /*002a*/ 	.short	(.L_3009 - .L_3008)
.L_3008:
        /*002c*/ 	.word	0x00000000
        /*0030*/ 	.short	0x0004
        /*0032*/ 	.short	0x0029
        /*0034*/ 	.byte	0x00, 0xf0, 0x05, 0x00


	//----- nvinfo : EIATTR_KPARAM_INFO
	.align		4
.L_3009:
        /*0038*/ 	.byte	0x04, 0x17
        /*003a*/ 	.short	(.L_3011 - .L_3010)
.L_3010:
        /*003c*/ 	.word	0x00000000
        /*0040*/ 	.short	0x0003
        /*0042*/ 	.short	0x0028
        /*0044*/ 	.byte	0x00, 0xf0, 0x05, 0x00


	//----- nvinfo : EIATTR_KPARAM_INFO
	.align		4
.L_3011:
        /*0048*/ 	.byte	0x04, 0x17
        /*004a*/ 	.short	(.L_3013 - .L_3012)
.L_3012:
        /*004c*/ 	.word	0x00000000
        /*0050*/ 	.short	0x0002
        /*0052*/ 	.short	0x0018
        /*0054*/ 	.byte	0x00, 0xf0, 0x41, 0x00


	//----- nvinfo : EIATTR_KPARAM_INFO
	.align		4
.L_3013:
        /*0058*/ 	.byte	0x04, 0x17
        /*005a*/ 	.short	(.L_3015 - .L_3014)
.L_3014:
        /*005c*/ 	.word	0x00000000
        /*0060*/ 	.short	0x0001
        /*0062*/ 	.short	0x0008
        /*0064*/ 	.byte	0x00, 0xf0, 0x41, 0x00


	//----- nvinfo : EIATTR_KPARAM_INFO
	.align		4
.L_3015:
        /*0068*/ 	.byte	0x04, 0x17
        /*006a*/ 	.short	(.L_3017 - .L_3016)
.L_3016:
        /*006c*/ 	.word	0x00000000
        /*0070*/ 	.short	0x0000
        /*0072*/ 	.short	0x0000
        /*0074*/ 	.byte	0x00, 0xf0, 0x11, 0x00


	//----- nvinfo : EIATTR_SPARSE_MMA_MASK
	.align		4
.L_3017:
        /*0078*/ 	.byte	0x03, 0x50
        /*007a*/ 	.short	0x0000


	//----- nvinfo : EIATTR_MAXREG_COUNT
	.align		4
        /*007c*/ 	.byte	0x03, 0x1b
        /*007e*/ 	.short	0x00ff


	//----- nvinfo : EIATTR_MERCURY_ISA_VERSION
	.align		4
        /*0080*/ 	.byte	0x03, 0x5f
        /*0082*/ 	.short	0x0101


	//----- nvinfo : EIATTR_VRC_CTA_INIT_COUNT
	.align		4
        /*0084*/ 	.byte	0x02, 0x4a
	.zero		1
	.zero		1


	//----- nvinfo : EIATTR_EXIT_INSTR_OFFSETS
	.align		4
        /*0088*/ 	.byte	0x04, 0x1c
        /*008a*/ 	.short	(.L_3019 - .L_3018)


	//   ....[0]....
.L_3018:
        /*008c*/ 	.word	0x00004f20


	//   ....[1]....
        /*0090*/ 	.word	0x00004f80


	//----- nvinfo : EIATTR_MAX_THREADS
	.align		4
.L_3019:
        /*0094*/ 	.byte	0x04, 0x05
        /*0096*/ 	.short	(.L_3021 - .L_3020)
.L_3020:
        /*0098*/ 	.word	0x00000080
        /*009c*/ 	.word	0x00000001
        /*00a0*/ 	.word	0x00000001


	//----- nvinfo : EIATTR_CRS_STACK_SIZE
	.align		4
.L_3021:
        /*00a4*/ 	.byte	0x04, 0x1e
        /*00a6*/ 	.short	(.L_3023 - .L_3022)
.L_3022:
        /*00a8*/ 	.word	0x00000000


	//----- nvinfo : EIATTR_CBANK_PARAM_SIZE
	.align		4
.L_3023:
        /*00ac*/ 	.byte	0x03, 0x19
        /*00ae*/ 	.short	0x002c


	//----- nvinfo : EIATTR_PARAM_CBANK
	.align		4
        /*00b0*/ 	.byte	0x04, 0x0a
        /*00b2*/ 	.short	(.L_3025 - .L_3024)
	.align		4
.L_3024:
        /*00b4*/ 	.word	index@(.nv.constant0._ZN2at6native27unrolled_elementwise_kernelINS0_13BUnaryFunctorIdddZZZNS0_15binary_internal21div_floor_kernel_cudaERNS_18TensorIteratorBaseEENKUlvE1_clEvENKUlvE_clEvEUlddE_EESt5arrayIPcLm2EELi4E23TrivialOffsetCalculatorILi1EjESE_NS0_6memory15LoadWithoutCastENSF_16StoreWithoutCastEEEviT_T0_T2_T3_T4_T5_)
        /*00b8*/ 	.short	0x0380
        /*00ba*/ 	.short	0x002c


	//----- nvinfo : EIATTR_SW_WAR
	.align		4
.L_3025:
        /*00bc*/ 	.byte	0x04, 0x36
        /*00be*/ 	.short	(.L_3027 - .L_3026)
.L_3026:
        /*00c0*/ 	.word	0x00000008
.L_3027:


//--------------------- .nv.info._ZN2at6native29vectorized_elementwise_kernelILi2ENS0_13BUnaryFunctorIdddZZZNS0_15binary_internal21div_floor_kernel_cudaERNS_18TensorIteratorBaseEENKUlvE1_clEvENKUlvE_clEvEUlddE_EESt5arrayIPcLm2EEEEviT0_T1_ --------------------------
	.section	.nv.info._ZN2at6native29vectorized_elementwise_kernelILi2ENS0_13BUnaryFunctorIdddZZZNS0_15binary_internal21div_floor_kernel_cudaERNS_18TensorIteratorBaseEENKUlvE1_clEvENKUlvE_clEvEUlddE_EESt5arrayIPcLm2EEEEviT0_T1_,"",@"SHT_CUDA_INFO"
	.sectionflags	@""
	.align	4


	//----- nvinfo : EIATTR_CUDA_API_VERSION
	.align		4
        /*0000*/ 	.byte	0x04, 0x37
        /*0002*/ 	.short	(.L_3029 - .L_3028)
.L_3028:
        /*0004*/ 	.word	0x00000082


	//----- nvinfo : EIATTR_KPARAM_INFO
	.align		4
.L_3029:
        /*0008*/ 	.byte	0x04, 0x17
        /*000a*/ 	.short	(.L_3031 - .L_3030)
.L_3030:
        /*000c*/ 	.word	0x00000000
        /*0010*/ 	.short	0x0002
        /*0012*/ 	.short	0x0018
        /*0014*/ 	.byte	0x00, 0xf0, 0x41, 0x00


	//----- nvinfo : EIATTR_KPARAM_INFO
	.align		4
.L_3031:
        /*0018*/ 	.byte	0x04, 0x17
        /*001a*/ 	.short	(.L_3033 - .L_3032)
.L_3032:
        /*001c*/ 	.word	0x00000000
        /*0020*/ 	.short	0x0001
        /*0022*/ 	.short	0x0008
        /*0024*/ 	.byte	0x00, 0xf0, 0x41, 0x00


	//----- nvinfo : EIATTR_KPARAM_INFO
	.align		4
.L_3033:
        /*0028*/ 	.byte	0x04, 0x17
        /*002a*/ 	.short	(.L_3035 - .L_3034)
.L_3034:
        /*002c*/ 	.word	0x00000000
        /*0030*/ 	.short	0x0000
        /*0032*/ 	.short	0x0000
        /*0034*/ 	.byte	0x00, 0xf0, 0x11, 0x00


	//----- nvinfo : EIATTR_SPARSE_MMA_MASK
	.align		4
.L_3035:
        /*0038*/ 	.byte	0x03, 0x50
        /*003a*/ 	.short	0x0000


	//----- nvinfo : EIATTR_MAXREG_COUNT
	.align		4
        /*003c*/ 	.byte	0x03, 0x1b
        /*003e*/ 	.short	0x00ff


	//----- nvinfo : EIATTR_MERCURY_ISA_VERSION
	.align		4
        /*0040*/ 	.byte	0x03, 0x5f
        /*0042*/ 	.short	0x0101


	//----- nvinfo : EIATTR_VRC_CTA_INIT_COUNT
	.align		4
        /*0044*/ 	.byte	0x02, 0x4a
	.zero		1
	.zero		1


	//----- nvinfo : EIATTR_EXIT_INSTR_OFFSETS
	.align		4
        /*0048*/ 	.byte	0x04, 0x1c
        /*004a*/ 	.short	(.L_3037 - .L_3036)


	//   ....[0]....
.L_3036:
        /*004c*/ 	.word	0x000098a0


	//   ....[1]....
        /*0050*/ 	.word	0x000098f0


	//   ....[2]....
        /*0054*/ 	.word	0x00012990


	//----- nvinfo : EIATTR_MAX_THREADS
	.align		4
.L_3037:
        /*0058*/ 	.byte	0x04, 0x05
        /*005a*/ 	.short	(.L_3039 - .L_3038)
.L_3038:
        /*005c*/ 	.word	0x00000080
        /*0060*/ 	.word	0x00000001
        /*0064*/ 	.word	0x00000001


	//----- nvinfo : EIATTR_CRS_STACK_SIZE
	.align		4
.L_3039:
        /*0068*/ 	.byte	0x04, 0x1e
        /*006a*/ 	.short	(.L_3041 - .L_3040)
.L_3040:
        /*006c*/ 	.word	0x00000000


	//----- nvinfo : EIATTR_CBANK_PARAM_SIZE
	.align		4
.L_3041:
        /*0070*/ 	.byte	0x03, 0x19
        /*0072*/ 	.short	0x0028


	//----- nvinfo : EIATTR_PARAM_CBANK
	.align		4
        /*0074*/ 	.byte	0x04, 0x0a
        /*0076*/ 	.short	(.L_3043 - .L_3042)
	.align		4
.L_3042:
        /*0078*/ 	.word	index@(.nv.constant0._ZN2at6native29vectorized_elementwise_kernelILi2ENS0_13BUnaryFunctorIdddZZZNS0_15binary_internal21div_floor_kernel_cudaERNS_18TensorIteratorBaseEENKUlvE1_clEvENKUlvE_clEvEUlddE_EESt5arrayIPcLm2EEEEviT0_T1_)
        /*007c*/ 	.short	0x0380
        /*007e*/ 	.short	0x0028


	//----- nvinfo : EIATTR_SW_WAR
	.align		4
.L_3043:
        /*0080*/ 	.byte	0x04, 0x36
        /*0082*/ 	.short	(.L_3045 - .L_3044)
.L_3044:
        /*0084*/ 	.word	0x00000008
.L_3045:


//--------------------- .nv.info._ZN2at6native29vectorized_elementwise_kernelILi4ENS0_13BUnaryFunctorIdddZZZNS0_15binary_internal21div_floor_kernel_cudaERNS_18TensorIteratorBaseEENKUlvE1_clEvENKUlvE_clEvEUlddE_EESt5arrayIPcLm2EEEEviT0_T1_ --------------------------
	.section	.nv.info._ZN2at6native29vectorized_elementwise_kernelILi4ENS0_13BUnaryFunctorIdddZZZNS0_15binary_internal21div_floor_kernel_cudaERNS_18TensorIteratorBaseEENKUlvE1_clEvENKUlvE_clEvEUlddE_EESt5arrayIPcLm2EEEEviT0_T1_,"",@"SHT_CUDA_INFO"
	.sectionflags	@""
	.align	4


	//----- nvinfo : EIATTR_CUDA_API_VERSION
	.align		4
        /*0000*/ 	.byte	0x04, 0x37
        /*0002*/ 	.short	(.L_3047 - .L_3046)
.L_3046:
        /*0004*/ 	.word	0x00000082


	//----- nvinfo : EIATTR_KPARAM_INFO
	.align		4
.L_3047:
        /*0008*/ 	.byte	0x04, 0x17
        /*000a*/ 	.short	(.L_3049 - .L_3048)
.L_3048:
        /*000c*/ 	.word	0x00000000
        /*0010*/ 	.short	0x0002
        /*0012*/ 	.short	0x0018
        /*0014*/ 	.byte	0x00, 0xf0, 0x41, 0x00


	//----- nvinfo : EIATTR_KPARAM_INFO
	.align		4
.L_3049:
        /*0018*/ 	.byte	0x04, 0x17
        /*001a*/ 	.short	(.L_3051 - .L_3050)
.L_3050:
        /*001c*/ 	.word	0x00000000
        /*0020*/ 	.short	0x0001
        /*0022*/ 	.short	0x0008
        /*0024*/ 	.byte	0x00, 0xf0, 0x41, 0x00


	//----- nvinfo : EIATTR_KPARAM_INFO
	.align		4
.L_3051:
        /*0028*/ 	.byte	0x04, 0x17
        /*002a*/ 	.short	(.L_3053 - .L_3052)
.L_3052:
        /*002c*/ 	.word	0x00000000
        /*0030*/ 	.short	0x0000
        /*0032*/ 	.short	0x0000
        /*0034*/ 	.byte	0x00, 0xf0, 0x11, 0x00


	//----- nvinfo : EIATTR_SPARSE_MMA_MASK
	.align		4
.L_3053:
        /*0038*/ 	.byte	0x03, 0x50
        /*003a*/ 	.short	0x0000


	//----- nvinfo : EIATTR_MAXREG_COUNT
	.align		4
        /*003c*/ 	.byte	0x03, 0x1b
        /*003e*/ 	.short	0x00ff


	//----- nvinfo : EIATTR_MERCURY_ISA_VERSION
	.align		4
        /*0040*/ 	.byte	0x03, 0x5f
        /*0042*/ 	.short	0x0101


	//----- nvinfo : EIATTR_VRC_CTA_INIT_COUNT
	.align		4
        /*0044*/ 	.byte	0x02, 0x4a
	.zero		1
	.zero		1


	//----- nvinfo : EIATTR_EXIT_INSTR_OFFSETS
	.align		4
        /*0048*/ 	.byte	0x04, 0x1c
        /*004a*/ 	.short	(.L_3055 - .L_3054)


	//   ....[0]....
.L_3054:
        /*004c*/ 	.word	0x000098a0


	//   ....[1]....
        /*0050*/ 	.word	0x000098f0


	//   ....[2]....
        /*0054*/ 	.word	0x00012950


	//----- nvinfo : EIATTR_MAX_THREADS
	.align		4
.L_3055:
        /*0058*/ 	.byte	0x04, 0x05
        /*005a*/ 	.short	(.L_3057 - .L_3056)
.L_3056:
        /*005c*/ 	.word	0x00000080
        /*0060*/ 	.word	0x00000001
        /*0064*/ 	.word	0x00000001


	//----- nvinfo : EIATTR_CRS_STACK_SIZE
	.align		4
.L_3057:
        /*0068*/ 	.byte	0x04, 0x1e
        /*006a*/ 	.short	(.L_3059 - .L_3058)
.L_3058:
        /*006c*/ 	.word	0x00000000


	//----- nvinfo : EIATTR_CBANK_PARAM_SIZE
	.align		4
.L_3059:
        /*0070*/ 	.byte	0x03, 0x19
        /*0072*/ 	.short	0x0028


	//----- nvinfo : EIATTR_PARAM_CBANK
	.align		4
        /*0074*/ 	.byte	0x04, 0x0a
        /*0076*/ 	.short	(.L_3061 - .L_3060)
	.align		4
.L_3060:
        /*0078*/ 	.word	index@(.nv.constant0._ZN2at6native29vectorized_elementwise_kernelILi4ENS0_13BUnaryFunctorIdddZZZNS0_15binary_internal21div_floor_kernel_cudaERNS_18TensorIteratorBaseEENKUlvE1_clEvENKUlvE_clEvEUlddE_EESt5arrayIPcLm2EEEEviT0_T1_)
        /*007c*/ 	.short	0x0380
        /*007e*/ 	.short	0x0028


	//----- nvinfo : EIATTR_SW_WAR
	.align		4
.L_3061:
        /*0080*/ 	.byte	0x04, 0x36
        /*0082*/ 	.short	(.L_3063 - .L_3062)
.L_3062:
        /*0084*/ 	.word	0x00000008
.L_3063:


//--------------------- .nv.info._ZN2at6native29vectorized_elementwise_kernelILi8ENS0_13BUnaryFunctorIdddZZZNS0_15binary_internal21div_floor_kernel_cudaERNS_18TensorIteratorBaseEENKUlvE1_clEvENKUlvE_clEvEUlddE_EESt5arrayIPcLm2EEEEviT0_T1_ --------------------------
	.section	.nv.info._ZN2at6native29vectorized_elementwise_kernelILi8ENS0_13BUnaryFunctorIdddZZZNS0_15binary_internal21div_floor_kernel_cudaERNS_18TensorIteratorBaseEENKUlvE1_clEvENKUlvE_clEvEUlddE_EESt5arrayIPcLm2EEEEviT0_T1_,"",@"SHT_CUDA_INFO"
	.sectionflags	@""
	.align	4


	//----- nvinfo : EIATTR_CUDA_API_VERSION
	.align		4
        /*0000*/ 	.byte	0x04, 0x37
        /*0002*/ 	.short	(.L_3065 - .L_3064)
.L_3064:
        /*0004*/ 	.word	0x00000082


	//----- nvinfo : EIATTR_KPARAM_INFO
	.align		4
.L_3065:
        /*0008*/ 	.byte	0x04, 0x17
        /*000a*/ 	.short	(.L_3067 - .L_3066)
.L_3066:
        /*000c*/ 	.word	0x00000000
        /*0010*/ 	.short	0x0002
        /*0012*/ 	.short	0x0018
        /*0014*/ 	.byte	0x00, 0xf0, 0x41, 0x00


	//----- nvinfo : EIATTR_KPARAM_INFO
	.align		4
.L_3067:
        /*0018*/ 	.byte	0x04, 0x17
        /*001a*/ 	.short	(.L_3069 - .L_3068)
.L_3068:
        /*001c*/ 	.word	0x00000000
        /*0020*/ 	.short	0x0001
        /*0022*/ 	.short	0x0008
        /*0024*/ 	.byte	0x00, 0xf0, 0x41, 0x00


	//----- nvinfo : EIATTR_KPARAM_INFO
	.align		4
.L_3069:
        /*0028*/ 	.byte	0x04, 0x17
        /*002a*/ 	.short	(.L_3071 - .L_3070)
.L_3070:
        /*002c*/ 	.word	0x00000000
        /*0030*/ 	.short	0x0000
        /*0032*/ 	.short	0x0000
        /*0034*/ 	.byte	0x00, 0xf0, 0x11, 0x00


	//----- nvinfo : EIATTR_SPARSE_MMA_MASK
	.align		4
.L_3071:
        /*0038*/ 	.byte	0x03, 0x50
        /*003a*/ 	.short	0x0000


	//----- nvinfo : EIATTR_MAXREG_COUNT
	.align		4
        /*003c*/ 	.byte	0x03, 0x1b
        /*003e*/ 	.short	0x00ff


	//----- nvinfo : EIATTR_MERCURY_ISA_VERSION
	.align		4
        /*0040*/ 	.byte	0x03, 0x5f
        /*0042*/ 	.short	0x0101


	//----- nvinfo : EIATTR_VRC_CTA_INIT_COUNT
	.align		4
        /*0044*/ 	.byte	0x02, 0x4a
	.zero		1
	.zero		1


	//----- nvinfo : EIATTR_EXIT_INSTR_OFFSETS
	.align		4
        /*0048*/ 	.byte	0x04, 0x1c
        /*004a*/ 	.short	(.L_3073 - .L_3072)


	//   ....[0]....
.L_3072:
        /*004c*/ 	.word	0x00000010


	//----- nvinfo : EIATTR_MAX_THREADS
	.align		4
.L_3073:
        /*0050*/ 	.byte	0x04, 0x05
        /*0052*/ 	.short	(.L_3075 - .L_3074)
.L_3074:
        /*0054*/ 	.word	0x00000080
        /*0058*/ 	.word	0x00000001
        /*005c*/ 	.word	0x00000001


	//----- nvinfo : EIATTR_CBANK_PARAM_SIZE
	.align		4
.L_3075:
        /*0060*/ 	.byte	0x03, 0x19
        /*0062*/ 	.short	0x0028


	//----- nvinfo : EIATTR_PARAM_CBANK
	.align		4
        /*0064*/ 	.byte	0x04, 0x0a
        /*0066*/ 	.short	(.L_3077 - .L_3076)
	.align		4
.L_3076:
        /*0068*/ 	.word	index@(.nv.constant0._ZN2at6native29vectorized_elementwise_kernelILi8ENS0_13BUnaryFunctorIdddZZZNS0_15binary_internal21div_floor_kernel_cudaERNS_18TensorIteratorBaseEENKUlvE1_clEvENKUlvE_clEvEUlddE_EESt5arrayIPcLm2EEEEviT0_T1_)
        /*006c*/ 	.short	0x0380
        /*006e*/ 	.short	0x0028


	//----- nvinfo : EIATTR_SW_WAR
	.align		4
.L_3077:
        /*0070*/ 	.byte	0x04, 0x36
        /*0072*/ 	.short	(.L_3079 - .L_3078)
.L_3078:
        /*0074*/ 	.word	0x00000008
.L_3079:


//--------------------- .nv.info._ZN2at6native18elementwise_kernelILi128ELi4EZNS0_15gpu_kernel_implINS0_13AUnaryFunctorIdddZZZNS0_15binary_internal21div_floor_kernel_cudaERNS_18TensorIteratorBaseEENKUlvE1_clEvENKUlvE_clEvEUlddE_EEEEvS6_RKT_EUliE_EEviT1_ --------------------------
	.section	.nv.info._ZN2at6native18elementwise_kernelILi128ELi4EZNS0_15gpu_kernel_implINS0_13AUnaryFunctorIdddZZZNS0_15binary_internal21div_floor_kernel_cudaERNS_18TensorIteratorBaseEENKUlvE1_clEvENKUlvE_clEvEUlddE_EEEEvS6_RKT_EUliE_EEviT1_,"",@"SHT_CUDA_INFO"
	.sectionflags	@""
	.align	4


	//----- nvinfo : EIATTR_CUDA_API_VERSION
	.align		4
        /*0000*/ 	.byte	0x04, 0x37
        /*0002*/ 	.short	(.L_3081 - .L_3080)
.L_3080:
        /*0004*/ 	.word	0x00000082


	//----- nvinfo : EIATTR_KPARAM_INFO
	.align		4
.L_3081:
        /*0008*/ 	.byte	0x04, 0x17
        /*000a*/ 	.short	(.L_3083 - .L_3082)
.L_3082:
        /*000c*/ 	.word	0x00000000
        /*0010*/ 	.short	0x0001
        /*0012*/ 	.short	0x0008
        /*0014*/ 	.byte	0x00, 0xf0, 0xa1, 0x08


	//----- nvinfo : EIATTR_KPARAM_INFO
	.align		4
.L_3083:
        /*0018*/ 	.byte	0x04, 0x17
        /*001a*/ 	.short	(.L_3085 - .L_3084)
.L_3084:
        /*001c*/ 	.word	0x00000000
        /*0020*/ 	.short	0x0000
        /*0022*/ 	.short	0x0000
        /*0024*/ 	.byte	0x00, 0xf0, 0x11, 0x00


	//----- nvinfo : EIATTR_SPARSE_MMA_MASK
	.align		4
.L_3085:
        /*0028*/ 	.byte	0x03, 0x50
        /*002a*/ 	.short	0x0000


	//----- nvinfo : EIATTR_MAXREG_COUNT
	.align		4
        /*002c*/ 	.byte	0x03, 0x1b
        /*002e*/ 	.short	0x0080


	//----- nvinfo : EIATTR_EXTERNS
	.align		4
        /*0030*/ 	.byte	0x04, 0x0f
        /*0032*/ 	.short	(.L_3087 - .L_3086)


	//   ....[0]....
	.align		4
.L_3086:
        /*0034*/ 	.word	index@(__assertfail)


	//----- nvinfo : EIATTR_MERCURY_ISA_VERSION
	.align		4
.L_3087:
        /*0038*/ 	.byte	0x03, 0x5f
        /*003a*/ 	.short	0x0101


	//----- nvinfo : EIATTR_VRC_CTA_INIT_COUNT
	.align		4
        /*003c*/ 	.byte	0x02, 0x4a
	.zero		1
	.zero		1


	//----- nvinfo : EIATTR_SYSCALL_OFFSETS
	.align		4
        /*0040*/ 	.byte	0x04, 0x46
        /*0042*/ 	.short	(.L_3089 - .L_3088)


	//   ....[0]....
.L_3088:
        /*0044*/ 	.word	0x00002260


	//   ....[1]....
        /*0048*/ 	.word	0x000047b0


	//   ....[2]....
        /*004c*/ 	.word	0x00006b50


	//   ....[3]....
        /*0050*/ 	.word	0x00008d90


	//   ....[4]....
        /*0054*/ 	.word	0x0000b360


	//   ....[5]....
        /*0058*/ 	.word	0x0000d5a0


	//   ....[6]....
        /*005c*/ 	.word	0x0000fb80


	//   ....[7]....
        /*0060*/ 	.word	0x00011db0


	//----- nvinfo : EIATTR_EXIT_INSTR_OFFSETS
	.align		4
.L_3089:
        /*0064*/ 	.byte	0x04, 0x1c
        /*0066*/ 	.short	(.L_3091 - .L_3090)


	//   ....[0]....
.L_3090:
        /*0068*/ 	.word	0x0000da00


	//   ....[1]....
        /*006c*/ 	.word	0x00010f80


	//   ....[2]....
        /*0070*/ 	.word	0x00010fc0


	//   ....[3]....
        /*0074*/ 	.word	0x00011050


	//   ....[4]....
        /*0078*/ 	.word	0x00011080


	//   ....[5]....
        /*007c*/ 	.word	0x000110b0


	//   ....[6]....
        /*0080*/ 	.word	0x000111c0


	//   ....[7]....
        /*0084*/ 	.word	0x00011280


	//   ....[8]....
        /*0088*/ 	.word	0x000113a0


	//   ....[9]....
        /*008c*/ 	.word	0x00011470


	//   ....[10]....
        /*0090*/ 	.word	0x00011490


	//   ....[11]....
        /*0094*/ 	.word	0x00011560


	//   ....[12]....
        /*0098*/ 	.word	0x00011750


	//   ....[13]....
        /*009c*/ 	.word	0x00011940


	//   ....[14]....
        /*00a0*/ 	.word	0x00011b20


	//   ....[15]....
        /*00a4*/ 	.word	0x00011b50


	//   ....[16]....
        /*00a8*/ 	.word	0x00011b80


	//   ....[17]....
        /*00ac*/ 	.word	0x00011c20


	//   ....[18]....
        /*00b0*/ 	.word	0x00011c50


	//   ....[19]....
        /*00b4*/ 	.word	0x00011dc0


	//   ....[20]....
        /*00b8*/ 	.word	0x00011f50


	//   ....[21]....
        /*00bc*/ 	.word	0x00012110


	//   ....[22]....
        /*00c0*/ 	.word	0x000121d0


	//----- nvinfo : EIATTR_MAX_THREADS
	.align		4
.L_3091:
        /*00c4*/ 	.byte	0x04, 0x05
        /*00c6*/ 	.short	(.L_3093 - .L_3092)
.L_3092:
        /*00c8*/ 	.word	0x00000080
        /*00cc*/ 	.word	0x00000001
        /*00d0*/ 	.word	0x00000001


	//----- nvinfo : EIATTR_CRS_STACK_SIZE
	.align		4
.L_3093:
        /*00d4*/ 	.byte	0x04, 0x1e
        /*00d6*/ 	.short	(.L_3095 - .L_3094)
.L_3094:
        /*00d8*/ 	.word	0x00000000


	//----- nvinfo : EIATTR_CBANK_PARAM_SIZE
	.align		4
.L_3095:
        /*00dc*/ 	.byte	0x03, 0x19
        /*00de*/ 	.short	0x0230


	//----- nvinfo : EIATTR_PARAM_CBANK
	.align		4
        /*00e0*/ 	.byte	0x04, 0x0a
        /*00e2*/ 	.short	(.L_3097 - .L_3096)
	.align		4
.L_3096:
        /*00e4*/ 	.word	index@(.nv.constant0._ZN2at6native18elementwise_kernelILi128ELi4EZNS0_15gpu_kernel_implINS0_13AUnaryFunctorIdddZZZNS0_15binary_internal21div_floor_kernel_cudaERNS_18TensorIteratorBaseEENKUlvE1_clEvENKUlvE_clEvEUlddE_EEEEvS6_RKT_EUliE_EEviT1_)
        /*00e8*/ 	.short	0x0380
        /*00ea*/ 	.short	0x0230


	//----- nvinfo : EIATTR_SW_WAR
	.align		4
.L_3097:
        /*00ec*/ 	.byte	0x04, 0x36
        /*00ee*/ 	.short	(.L_3099 - .L_3098)
.L_3098:
        /*00f0*/ 	.word	0x00000008
.L_3099:


//--------------------- .nv.info._ZN2at6native27unrolled_elementwise_kernelINS0_13AUnaryFunctorIdddZZZNS0_15binary_internal21div_floor_kernel_cudaERNS_18TensorIteratorBaseEENKUlvE1_clEvENKUlvE_clEvEUlddE_EESt5arrayIPcLm2EELi4E23TrivialOffsetCalculatorILi1EjESE_NS0_6memory12LoadWithCastILi1EEENSF_13StoreWithCastILi1EEEEEviT_T0_T2_T3_T4_T5_ --------------------------
	.section	.nv.info._ZN2at6native27unrolled_elementwise_kernelINS0_13AUnaryFunctorIdddZZZNS0_15binary_internal21div_floor_kernel_cudaERNS_18TensorIteratorBaseEENKUlvE1_clEvENKUlvE_clEvEUlddE_EESt5arrayIPcLm2EELi4E23TrivialOffsetCalculatorILi1EjESE_NS0_6memory12LoadWithCastILi1EEENSF_13StoreWithCastILi1EEEEEviT_T0_T2_T3_T4_T5_,"",@"SHT_CUDA_INFO"
	.sectionflags	@""
	.align	4


	//----- nvinfo : EIATTR_CUDA_API_VERSION
	.align		4
        /*0000*/ 	.byte	0x04, 0x37
        /*0002*/ 	.short	(.L_3101 - .L_3100)
.L_3100:
        /*0004*/ 	.word	0x00000082


	//----- nvinfo : EIATTR_KPARAM_INFO
	.align		4
.L_3101:
        /*0008*/ 	.byte	0x04, 0x17
        /*000a*/ 	.short	(.L_3103 - .L_3102)
.L_3102:
        /*000c*/ 	.word	0x00000000
        /*0010*/ 	.short	0x0006
        /*0012*/ 	.short	0x0034
        /*0014*/ 	.byte	0x00, 0xf0, 0x21, 0x00


	//----- nvinfo : EIATTR_KPARAM_INFO
	.align		4
.L_3103:
        /*0018*/ 	.byte	0x04, 0x17
        /*001a*/ 	.short	(.L_3105 - .L_3104)
.L_3104:
        /*001c*/ 	.word	0x00000000
        /*0020*/ 	.short	0x0005
        /*0022*/ 	.short	0x002c
        /*0024*/ 	.byte	0x00, 0xf0, 0x21, 0x00


	//----- nvinfo : EIATTR_KPARAM_INFO
	.align		4
.L_3105:
        /*0028*/ 	.byte	0x04, 0x17
        /*002a*/ 	.short	(.L_3107 - .L_3106)
.L_3106:
        /*002c*/ 	.word	0x00000000
        /*0030*/ 	.short	0x0004
        /*0032*/ 	.short	0x0029
        /*0034*/ 	.byte	0x00, 0xf0, 0x05, 0x00


	//----- nvinfo : EIATTR_KPARAM_INFO
	.align		4
.L_3107:
        /*0038*/ 	.byte	0x04, 0x17
        /*003a*/ 	.short	(.L_3109 - .L_3108)
.L_3108:
        /*003c*/ 	.word	0x00000000
        /*0040*/ 	.short	0x0003
        /*0042*/ 	.short	0x0028
        /*0044*/ 	.byte	0x00, 0xf0, 0x05, 0x00


	//----- nvinfo : EIATTR_KPARAM_INFO
	.align		4
.L_3109:
        /*0048*/ 	.byte	0x04, 0x17
        /*004a*/ 	.short	(.L_3111 - .L_3110)
.L_3110:
        /*004c*/ 	.word	0x00000000
        /*0050*/ 	.short	0x0002
        /*0052*/ 	.short	0x0018
        /*0054*/ 	.byte	0x00, 0xf0, 0x41, 0x00


	//----- nvinfo : EIATTR_KPARAM_INFO
	.align		4
.L_3111:
        /*0058*/ 	.byte	0x04, 0x17
        /*005a*/ 	.short	(.L_3113 - .L_3112)
.L_3112:
        /*005c*/ 	.word	0x00000000
        /*0060*/ 	.short	0x0001
        /*0062*/ 	.short	0x0008
        /*0064*/ 	.byte	0x00, 0xf0, 0x41, 0x00


	//----- nvinfo : EIATTR_KPARAM_INFO
	.align		4
.L_3113:
        /*0068*/ 	.byte	0x04, 0x17
        /*006a*/ 	.short	(.L_3115 - .L_3114)
.L_3114:
        /*006c*/ 	.word	0x00000000
        /*0070*/ 	.short	0x0000
        /*0072*/ 	.short	0x0000
        /*0074*/ 	.byte	0x00, 0xf0, 0x11, 0x00


	//----- nvinfo : EIATTR_SPARSE_MMA_MASK
	.align		4
.L_3115:
        /*0078*/ 	.byte	0x03, 0x50
        /*007a*/ 	.short	0x0000


	//----- nvinfo : EIATTR_MAXREG_COUNT
	.align		4
        /*007c*/ 	.byte	0x03, 0x1b
        /*007e*/ 	.short	0x00ff


	//----- nvinfo : EIATTR_EXTERNS
	.align		4
        /*0080*/ 	.byte	0x04, 0x0f
        /*0082*/ 	.short	(.L_3117 - .L_3116)


	//   ....[0]....
	.align		4
.L_3116:
        /*0084*/ 	.word	index@(__assertfail)


	//----- nvinfo : EIATTR_MERCURY_ISA_VERSION
	.align		4
.L_3117:
        /*0088*/ 	.byte	0x03, 0x5f
        /*008a*/ 	.short	0x0101


	//----- nvinfo : EIATTR_VRC_CTA_INIT_COUNT
	.align		4
        /*008c*/ 	.byte	0x02, 0x4a
	.zero		1
	.zero		1


	//----- nvinfo : EIATTR_SYSCALL_OFFSETS
	.align		4
        /*0090*/ 	.byte	0x04, 0x46
        /*0092*/ 	.short	(.L_3119 - .L_3118)


	//   ....[0]....
.L_3118:
        /*0094*/ 	.word	0x00000e90


	//   ....[1]....
        /*0098*/ 	.word	0x00001ed0


	//   ....[2]....
        /*009c*/ 	.word	0x00002e50


	//   ....[3]....
        /*00a0*/ 	.word	0x00003da0


	//   ....[4]....
        /*00a4*/ 	.word	0x00009d40


	//   ....[5]....
        /*00a8*/ 	.word	0x0000af10


	//   ....[6]....
        /*00ac*/ 	.word	0x0000c2f0


	//   ....[7]....
        /*00b0*/ 	.word	0x0000d6b0


	//----- nvinfo : EIATTR_EXIT_INSTR_OFFSETS
	.align		4
.L_3119:
        /*00b4*/ 	.byte	0x04, 0x1c
        /*00b6*/ 	.short	(.L_3121 - .L_3120)


	//   ....[0]....
.L_3120:
        /*00b8*/ 	.word	0x0000c740


	//   ....[1]....
        /*00bc*/ 	.word	0x0000c880


	//   ....[2]....
        /*00c0*/ 	.word	0x0000c8c0


	//   ....[3]....
        /*00c4*/ 	.word	0x0000c950


	//   ....[4]....
        /*00c8*/ 	.word	0x0000c980


	//   ....[5]....
        /*00cc*/ 	.word	0x0000c9b0


	//   ....[6]....
        /*00d0*/ 	.word	0x0000cac0


	//   ....[7]....
        /*00d4*/ 	.word	0x0000cb80


	//   ....[8]....
        /*00d8*/ 	.word	0x0000cca0


	//   ....[9]....
        /*00dc*/ 	.word	0x0000cd70


	//   ....[10]....
        /*00e0*/ 	.word	0x0000cd90


	//   ....[11]....
        /*00e4*/ 	.word	0x0000ce60


	//   ....[12]....
        /*00e8*/ 	.word	0x0000d050


	//   ....[13]....
        /*00ec*/ 	.word	0x0000d240


	//   ....[14]....
        /*00f0*/ 	.word	0x0000d420


	//   ....[15]....
        /*00f4*/ 	.word	0x0000d450


	//   ....[16]....
        /*00f8*/ 	.word	0x0000d480


	//   ....[17]....
        /*00fc*/ 	.word	0x0000d520


	//   ....[18]....
        /*0100*/ 	.word	0x0000d550


	//   ....[19]....
        /*0104*/ 	.word	0x0000d6c0


	//   ....[20]....
        /*0108*/ 	.word	0x0000d850


	//   ....[21]....
        /*010c*/ 	.word	0x0000da10


	//   ....[22]....
        /*0110*/ 	.word	0x0000dad0


	//----- nvinfo : EIATTR_MAX_THREADS
	.align		4
.L_3121:
        /*0114*/ 	.byte	0x04, 0x05
        /*0116*/ 	.short	(.L_3123 - .L_3122)
.L_3122:
        /*0118*/ 	.word	0x00000080
        /*011c*/ 	.word	0x00000001
        /*0120*/ 	.word	0x00000001


	//----- nvinfo : EIATTR_CRS_STACK_SIZE
	.align		4
.L_3123:
        /*0124*/ 	.byte	0x04, 0x1e
        /*0126*/ 	.short	(.L_3125 - .L_3124)
.L_3124:
        /*0128*/ 	.word	0x00000000


	//----- nvinfo : EIATTR_CBANK_PARAM_SIZE
	.align		4
.L_3125:
        /*012c*/ 	.byte	0x03, 0x19
        /*012e*/ 	.short	0x003c


	//----- nvinfo : EIATTR_PARAM_CBANK
	.align		4
        /*0130*/ 	.byte	0x04, 0x0a
        /*0132*/ 	.short	(.L_3127 - .L_3126)
	.align		4
.L_3126:
        /*0134*/ 	.word	index@(.nv.constant0._ZN2at6native27unrolled_elementwise_kernelINS0_13AUnaryFunctorIdddZZZNS0_15binary_internal21div_floor_kernel_cudaERNS_18TensorIteratorBaseEENKUlvE1_clEvENKUlvE_clEvEUlddE_EESt5arrayIPcLm2EELi4E23TrivialOffsetCalculatorILi1EjESE_NS0_6memory12LoadWithCastILi1EEENSF_13StoreWithCastILi1EEEEEviT_T0_T2_T3_T4_T5_)
        /*0138*/ 	.short	0x0380
        /*013a*/ 	.short	0x003c


	//----- nvinfo : EIATTR_SW_WAR
	.align		4
.L_3127:
        /*013c*/ 	.byte	0x04, 0x36
        /*013e*/ 	.short	(.L_3129 - .L_3128)
.L_3128:
        /*0140*/ 	.word	0x00000008
.L_3129:


//--------------------- .nv.info._ZN2at6native18elementwise_kernelILi128ELi2EZNS0_22gpu_kernel_impl_nocastINS0_13AUnaryFunctorIdddZZZNS0_15binary_internal21div_floor_kernel_cudaERNS_18TensorIteratorBaseEENKUlvE1_clEvENKUlvE_clEvEUlddE_EEEEvS6_RKT_EUliE_EEviT1_ --------------------------
	.section	.nv.info._ZN2at6native18elementwise_kernelILi128ELi2EZNS0_22gpu_kernel_impl_nocastINS0_13AUnaryFunctorIdddZZZNS0_15binary_internal21div_floor_kernel_cudaERNS_18TensorIteratorBaseEENKUlvE1_clEvENKUlvE_clEvEUlddE_EEEEvS6_RKT_EUliE_EEviT1_,"",@"SHT_CUDA_INFO"
	.sectionflags	@""
	.align	4


	//----- nvinfo : EIATTR_CUDA_API_VERSION
	.align		4
        /*0000*/ 	.byte	0x04, 0x37
        /*0002*/ 	.short	(.L_3131 - .L_3130)
.L_3130:
        /*0004*/ 	.word	0x00000082


	//----- nvinfo : EIATTR_KPARAM_INFO
	.align		4
.L_3131:
        /*0008*/ 	.byte	0x04, 0x17
        /*000a*/ 	.short	(.L_3133 - .L_3132)
.L_3132:
        /*000c*/ 	.word	0x00000000
        /*0010*/ 	.short	0x0001
        /*0012*/ 	.short	0x0008
        /*0014*/ 	.byte	0x00, 0xf0, 0x81, 0x08


	//----- nvinfo : EIATTR_KPARAM_INFO
	.align		4
.L_3133:
        /*0018*/ 	.byte	0x04, 0x17
        /*001a*/ 	.short	(.L_3135 - .L_3134)
.L_3134:
        /*001c*/ 	.word	0x00000000
        /*0020*/ 	.short	0x0000
        /*0022*/ 	.short	0x0000
        /*0024*/ 	.byte	0x00, 0xf0, 0x11, 0x00


	//----- nvinfo : EIATTR_SPARSE_MMA_MASK
	.align		4
.L_3135:
        /*0028*/ 	.byte	0x03, 0x50
        /*002a*/ 	.short	0x0000


	//----- nvinfo : EIATTR_MAXREG_COUNT
	.align		4
        /*002c*/ 	.byte	0x03, 0x1b
        /*002e*/ 	.short	0x0080


	//----- nvinfo : EIATTR_MERCURY_ISA_VERSION
	.align		4
        /*0030*/ 	.byte	0x03, 0x5f
        /*0032*/ 	.short	0x0101


	//----- nvinfo : EIATTR_VRC_CTA_INIT_COUNT
	.align		4
        /*0034*/ 	.byte	0x02, 0x4a
	.zero		1
	.zero		1


	//----- nvinfo : EIATTR_EXIT_INSTR_OFFSETS
	.align		4
        /*0038*/ 	.byte	0x04, 0x1c
        /*003a*/ 	.short	(.L_3137 - .L_3136)


	//   ....[0]....
.L_3136:
        /*003c*/ 	.word	0x000013b0


	//   ....[1]....
        /*0040*/ 	.word	0x000020e0


	//   ....[2]....
        /*0044*/ 	.word	0x00002230


	//   ....[3]....
        /*0048*/ 	.word	0x000025a0


	//   ....[4]....
        /*004c*/ 	.word	0x00004c20


	//   ....[5]....
        /*0050*/ 	.word	0x000071a0


	//----- nvinfo : EIATTR_MAX_THREADS
	.align		4
.L_3137:
        /*0054*/ 	.byte	0x04, 0x05
        /*0056*/ 	.short	(.L_3139 - .L_3138)
.L_3138:
        /*0058*/ 	.word	0x00000080
        /*005c*/ 	.word	0x00000001
        /*0060*/ 	.word	0x00000001


	//----- nvinfo : EIATTR_CRS_STACK_SIZE
	.align		4
.L_3139:
        /*0064*/ 	.byte	0x04, 0x1e
        /*0066*/ 	.short	(.L_3141 - .L_3140)
.L_3140:
        /*0068*/ 	.word	0x00000000


	//----- nvinfo : EIATTR_CBANK_PARAM_SIZE
	.align		4
.L_3141:
        /*006c*/ 	.byte	0x03, 0x19
        /*006e*/ 	.short	0x0228


	//----- nvinfo : EIATTR_PARAM_CBANK
	.align		4
        /*0070*/ 	.byte	0x04, 0x0a
        /*0072*/ 	.short	(.L_3143 - .L_3142)
	.align		4
.L_3142:
        /*0074*/ 	.word	index@(.nv.constant0._ZN2at6native18elementwise_kernelILi128ELi2EZNS0_22gpu_kernel_impl_nocastINS0_13AUnaryFunctorIdddZZZNS0_15binary_internal21div_floor_kernel_cudaERNS_18TensorIteratorBaseEENKUlvE1_clEvENKUlvE_clEvEUlddE_EEEEvS6_RKT_EUliE_EEviT1_)
        /*0078*/ 	.short	0x0380
        /*007a*/ 	.short	0x0228


	//----- nvinfo : EIATTR_SW_WAR
	.align		4
.L_3143:
        /*007c*/ 	.byte	0x04, 0x36
        /*007e*/ 	.short	(.L_3145 - .L_3144)
.L_3144:
        /*0080*/ 	.word	0x00000008
.L_3145:


//--------------------- .nv.info._ZN2at6native27unrolled_elementwise_kernelINS0_13AUnaryFunctorIdddZZZNS0_15binary_internal21div_floor_kernel_cudaERNS_18TensorIteratorBaseEENKUlvE1_clEvENKUlvE_clEvEUlddE_EESt5arrayIPcLm2EELi4E23TrivialOffsetCalculatorILi1EjESE_NS0_6memory15LoadWithoutCastENSF_16StoreWithoutCastEEEviT_T0_T2_T3_T4_T5_ --------------------------
	.section	.nv.info._ZN2at6native27unrolled_elementwise_kernelINS0_13AUnaryFunctorIdddZZZNS0_15binary_internal21div_floor_kernel_cudaERNS_18TensorIteratorBaseEENKUlvE1_clEvENKUlvE_clEvEUlddE_EESt5arrayIPcLm2EELi4E23TrivialOffsetCalculatorILi1EjESE_NS0_6memory15LoadWithoutCastENSF_16StoreWithoutCastEEEviT_T0_T2_T3_T4_T5_,"",@"SHT_CUDA_INFO"
	.sectionflags	@""
	.align	4


	//----- nvinfo : EIATTR_CUDA_API_VERSION
	.align		4
        /*0000*/ 	.byte	0x04, 0x37
        /*0002*/ 	.short	(.L_3147 - .L_3146)
.L_3146:
        /*0004*/ 	.word	0x00000082


	//----- nvinfo : EIATTR_KPARAM_INFO
	.align		4
.L_3147:
        /*0008*/ 	.byte	0x04, 0x17
        /*000a*/ 	.short	(.L_3149 - .L_3148)
.L_3148:
        /*000c*/ 	.word	0x00000000
        /*0010*/ 	.short	0x0006
        /*0012*/ 	.short	0x002b
        /*0014*/ 	.byte	0x00, 0xf0, 0x05, 0x00


	//----- nvinfo : EIATTR_KPARAM_INFO
	.align		4
.L_3149:
        /*0018*/ 	.byte	0x04, 0x17
        /*001a*/ 	.short	(.L_3151 - .L_3150)
.L_3150:
        /*001c*/ 	.word	0x00000000
        /*0020*/ 	.short	0x0005
        /*0022*/ 	.short	0x002a
        /*0024*/ 	.byte	0x00, 0xf0, 0x05, 0x00


	//----- nvinfo : EIATTR_KPARAM_INFO
	.align		4
.L_3151:
        /*0028*/ 	.byte	0x04, 0x17
        /*002a*/ 	.short	(.L_3153 - .L_3152)
.L_3152:
        /*002c*/ 	.word	0x00000000
        /*0030*/ 	.short	0x0004
        /*0032*/ 	.short	0x0029
        /*0034*/ 	.byte	0x00, 0xf0, 0x05, 0x00


	//----- nvinfo : EIATTR_KPARAM_INFO
	.align		4
.L_3153:
        /*0038*/ 	.byte	0x04, 0x17
        /*003a*/ 	.short	(.L_3155 - .L_3154)
.L_3154:
        /*003c*/ 	.word	0x00000000
        /*0040*/ 	.short	0x0003
        /*0042*/ 	.short	0x0028
        /*0044*/ 	.byte	0x00, 0xf0, 0x05, 0x00


	//----- nvinfo : EIATTR_KPARAM_INFO
	.align		4
.L_3155:
        /*0048*/ 	.byte	0x04, 0x17
        /*004a*/ 	.short	(.L_3157 - .L_3156)
.L_3156:
        /*004c*/ 	.word	0x00000000
        /*0050*/ 	.short	0x0002
        /*0052*/ 	.short	0x0018
        /*0054*/ 	.byte	0x00, 0xf0, 0x41, 0x00


	//----- nvinfo : EIATTR_KPARAM_INFO
	.align		4
.L_3157:
        /*0058*/ 	.byte	0x04, 0x17
        /*005a*/ 	.short	(.L_3159 - .L_3158)
.L_3158:
        /*005c*/ 	.word	0x00000000
        /*0060*/ 	.short	0x0001
        /*0062*/ 	.short	0x0008
        /*0064*/ 	.byte	0x00, 0xf0, 0x41, 0x00


	//----- nvinfo : EIATTR_KPARAM_INFO
	.align		4
.L_3159:
        /*0068*/ 	.byte	0x04, 0x17
        /*006a*/ 	.short	(.L_3161 - .L_3160)
.L_3160:
        /*006c*/ 	.word	0x00000000
        /*0070*/ 	.short	0x0000
        /*0072*/ 	.short	0x0000
        /*0074*/ 	.byte	0x00, 0xf0, 0x11, 0x00


	//----- nvinfo : EIATTR_SPARSE_MMA_MASK
	.align		4
.L_3161:
        /*0078*/ 	.byte	0x03, 0x50
        /*007a*/ 	.short	0x0000


	//----- nvinfo : EIATTR_MAXREG_COUNT
	.align		4
        /*007c*/ 	.byte	0x03, 0x1b
        /*007e*/ 	.short	0x00ff


	//----- nvinfo : EIATTR_MERCURY_ISA_VERSION
	.align		4
        /*0080*/ 	.byte	0x03, 0x5f
        /*0082*/ 	.short	0x0101


	//----- nvinfo : EIATTR_VRC_CTA_INIT_COUNT
	.align		4
        /*0084*/ 	.byte	0x02, 0x4a
	.zero		1
	.zero		1


	//----- nvinfo : EIATTR_EXIT_INSTR_OFFSETS
	.align		4
        /*0088*/ 	.byte	0x04, 0x1c
        /*008a*/ 	.short	(.L_3163 - .L_3162)


	//   ....[0]....
.L_3162:
        /*008c*/ 	.word	0x000051e0


	//   ....[1]....
        /*0090*/ 	.word	0x00005240


	//----- nvinfo : EIATTR_MAX_THREADS
	.align		4
.L_3163:
        /*0094*/ 	.byte	0x04, 0x05
        /*0096*/ 	.short	(.L_3165 - .L_3164)
.L_3164:
        /*0098*/ 	.word	0x00000080
        /*009c*/ 	.word	0x00000001
        /*00a0*/ 	.word	0x00000001


	//----- nvinfo : EIATTR_CRS_STACK_SIZE
	.align		4
.L_3165:
        /*00a4*/ 	.byte	0x04, 0x1e
        /*00a6*/ 	.short	(.L_3167 - .L_3166)
.L_3166:
        /*00a8*/ 	.word	0x00000000


	//----- nvinfo : EIATTR_CBANK_PARAM_SIZE
	.align		4
.L_3167:
        /*00ac*/ 	.byte	0x03, 0x19
        /*00ae*/ 	.short	0x002c


	//----- nvinfo : EIATTR_PARAM_CBANK
	.align		4
        /*00b0*/ 	.byte	0x04, 0x0a
        /*00b2*/ 	.short	(.L_3169 - .L_3168)
	.align		4
.L_3168:
        /*00b4*/ 	.word	index@(.nv.constant0._ZN2at6native27unrolled_elementwise_kernelINS0_13AUnaryFunctorIdddZZZNS0_15binary_internal21div_floor_kernel_cudaERNS_18TensorIteratorBaseEENKUlvE1_clEvENKUlvE_clEvEUlddE_EESt5arrayIPcLm2EELi4E23TrivialOffsetCalculatorILi1EjESE_NS0_6memory15LoadWithoutCastENSF_16StoreWithoutCastEEEviT_T0_T2_T3_T4_T5_)
        /*00b8*/ 	.short	0x0380
        /*00ba*/ 	.short	0x002c


	//----- nvinfo : EIATTR_SW_WAR
	.align		4
.L_3169:
        /*00bc*/ 	.byte	0x04, 0x36
        /*00be*/ 	.short	(.L_3171 - .L_3170)
.L_3170:
        /*00c0*/ 	.word	0x00000008
.L_3171:


//--------------------- .nv.info._ZN2at6native29vectorized_elementwise_kernelILi2ENS0_13AUnaryFunctorIdddZZZNS0_15binary_internal21div_floor_kernel_cudaERNS_18TensorIteratorBaseEENKUlvE1_clEvENKUlvE_clEvEUlddE_EESt5arrayIPcLm2EEEEviT0_T1_ --------------------------
	.section	.nv.info._ZN2at6native29vectorized_elementwise_kernelILi2ENS0_13AUnaryFunctorIdddZZZNS0_15binary_internal21div_floor_kernel_cudaERNS_18TensorIteratorBaseEENKUlvE1_clEvENKUlvE_clEvEUlddE_EESt5arrayIPcLm2EEEEviT0_T1_,"",@"SHT_CUDA_INFO"
	.sectionflags	@""
	.align	4


	//----- nvinfo : EIATTR_CUDA_API_VERSION
	.align		4
        /*0000*/ 	.byte	0x04, 0x37
        /*0002*/ 	.short	(.L_3173 - .L_3172)
.L_3172:
        /*0004*/ 	.word	0x00000082


	//----- nvinfo : EIATTR_KPARAM_INFO
	.align		4
.L_3173:
        /*0008*/ 	.byte	0x04, 0x17
        /*000a*/ 	.short	(.L_3175 - .L_3174)
.L_3174:
        /*000c*/ 	.word	0x00000000
        /*0010*/ 	.short	0x0002
        /*0012*/ 	.short	0x0018
        /*0014*/ 	.byte	0x00, 0xf0, 0x41, 0x00


	//----- nvinfo : EIATTR_KPARAM_INFO
	.align		4
.L_3175:
        /*0018*/ 	.byte	0x04, 0x17
        /*001a*/ 	.short	(.L_3177 - .L_3176)
.L_3176:
        /*001c*/ 	.word	0x00000000
        /*0020*/ 	.short	0x0001
        /*0022*/ 	.short	0x0008
        /*0024*/ 	.byte	0x00, 0xf0, 0x41, 0x00


	//----- nvinfo : EIATTR_KPARAM_INFO
	.align		4
.L_3177:
        /*0028*/ 	.byte	0x04, 0x17
        /*002a*/ 	.short	(.L_3179 - .L_3178)
.L_3178:
        /*002c*/ 	.word	0x00000000
        /*0030*/ 	.short	0x0000
        /*0032*/ 	.short	0x0000
        /*0034*/ 	.byte	0x00, 0xf0, 0x11, 0x00


	//----- nvinfo : EIATTR_SPARSE_MMA_MASK
	.align		4
.L_3179:
        /*0038*/ 	.byte	0x03, 0x50
        /*003a*/ 	.short	0x0000


	//----- nvinfo : EIATTR_MAXREG_COUNT
	.align		4
        /*003c*/ 	.byte	0x03, 0x1b
        /*003e*/ 	.short	0x00ff


	//----- nvinfo : EIATTR_MERCURY_ISA_VERSION
	.align		4
        /*0040*/ 	.byte	0x03, 0x5f
        /*0042*/ 	.short	0x0101


	//----- nvinfo : EIATTR_VRC_CTA_INIT_COUNT
	.align		4
        /*0044*/ 	.byte	0x02, 0x4a
	.zero		1
	.zero		1


	//----- nvinfo : EIATTR_EXIT_INSTR_OFFSETS
	.align		4
        /*0048*/ 	.byte	0x04, 0x1c
        /*004a*/ 	.short	(.L_3181 - .L_3180)


	//   ....[0]....
.L_3180:
        /*004c*/ 	.word	0x0000a400


	//   ....[1]....
        /*0050*/ 	.word	0x0000a450


	//   ....[2]....
        /*0054*/ 	.word	0x000140f0


	//----- nvinfo : EIATTR_MAX_THREADS
	.align		4
.L_3181:
        /*0058*/ 	.byte	0x04, 0x05
        /*005a*/ 	.short	(.L_3183 - .L_3182)
.L_3182:
        /*005c*/ 	.word	0x00000080
        /*0060*/ 	.word	0x00000001
        /*0064*/ 	.word	0x00000001


	//----- nvinfo : EIATTR_CRS_STACK_SIZE
	.align		4
.L_3183:
        /*0068*/ 	.byte	0x04, 0x1e
        /*006a*/ 	.short	(.L_3185 - .L_3184)
.L_3184:
        /*006c*/ 	.word	0x00000000


	//----- nvinfo : EIATTR_CBANK_PARAM_SIZE
	.align		4
.L_3185:
        /*0070*/ 	.byte	0x03, 0x19
        /*0072*/ 	.short	0x0028


	//----- nvinfo : EIATTR_PARAM_CBANK
	.align		4
        /*0074*/ 	.byte	0x04, 0x0a
        /*0076*/ 	.short	(.L_3187 - .L_3186)
	.align		4
.L_3186:
        /*0078*/ 	.word	index@(.nv.constant0._ZN2at6native29vectorized_elementwise_kernelILi2ENS0_13AUnaryFunctorIdddZZZNS0_15binary_internal21div_floor_kernel_cudaERNS_18TensorIteratorBaseEENKUlvE1_clEvENKUlvE_clEvEUlddE_EESt5arrayIPcLm2EEEEviT0_T1_)
        /*007c*/ 	.short	0x0380
        /*007e*/ 	.short	0x0028


	//----- nvinfo : EIATTR_SW_WAR
	.align		4
.L_3187:
        /*0080*/ 	.byte	0x04, 0x36
        /*0082*/ 	.short	(.L_3189 - .L_3188)
.L_3188:
        /*0084*/ 	.word	0x00000008
.L_3189:


//--------------------- .nv.info._ZN2at6native29vectorized_elementwise_kernelILi4ENS0_13AUnaryFunctorIdddZZZNS0_15binary_internal21div_floor_kernel_cudaERNS_18TensorIteratorBaseEENKUlvE1_clEvENKUlvE_clEvEUlddE_EESt5arrayIPcLm2EEEEviT0_T1_ --------------------------
	.section	.nv.info._ZN2at6native29vectorized_elementwise_kernelILi4ENS0_13AUnaryFunctorIdddZZZNS0_15binary_internal21div_floor_kernel_cudaERNS_18TensorIteratorBaseEENKUlvE1_clEvENKUlvE_clEvEUlddE_EESt5arrayIPcLm2EEEEviT0_T1_,"",@"SHT_CUDA_INFO"
	.sectionflags	@""
	.align	4


	//----- nvinfo : EIATTR_CUDA_API_VERSION
	.align		4
        /*0000*/ 	.byte	0x04, 0x37
        /*0002*/ 	.short	(.L_3191 - .L_3190)
.L_3190:
        /*0004*/ 	.word	0x00000082


	//----- nvinfo : EIATTR_KPARAM_INFO
	.align		4
.L_3191:
        /*0008*/ 	.byte	0x04, 0x17
        /*000a*/ 	.short	(.L_3193 - .L_3192)
.L_3192:
        /*000c*/ 	.word	0x00000000
        /*0010*/ 	.short	0x0002
        /*0012*/ 	.short	0x0018
        /*0014*/ 	.byte	0x00, 0xf0, 0x41, 0x00


	//----- nvinfo : EIATTR_KPARAM_INFO
	.align		4
.L_3193:
        /*0018*/ 	.byte	0x04, 0x17
        /*001a*/ 	.short	(.L_3195 - .L_3194)
.L_3194:
        /*001c*/ 	.word	0x00000000
        /*0020*/ 	.short	0x0001
        /*0022*/ 	.short	0x0008
        /*0024*/ 	.byte	0x00, 0xf0, 0x41, 0x00


	//----- nvinfo : EIATTR_KPARAM_INFO
	.align		4
.L_3195:
        /*0028*/ 	.byte	0x04, 0x17
        /*002a*/ 	.short	(.L_3197 - .L_3196)
.L_3196:
        /*002c*/ 	.word	0x00000000
        /*0030*/ 	.short	0x0000
        /*0032*/ 	.short	0x0000
        /*0034*/ 	.byte	0x00, 0xf0, 0x11, 0x00


	//----- nvinfo : EIATTR_SPARSE_MMA_MASK
	.align		4
.L_3197:
        /*0038*/ 	.byte	0x03, 0x50
        /*003a*/ 	.short	0x0000


	//----- nvinfo : EIATTR_MAXREG_COUNT
	.align		4
        /*003c*/ 	.byte	0x03, 0x1b
        /*003e*/ 	.short	0x00ff


	//----- nvinfo : EIATTR_MERCURY_ISA_VERSION
	.align		4
        /*0040*/ 	.byte	0x03, 0x5f
        /*0042*/ 	.short	0x0101


	//----- nvinfo : EIATTR_VRC_CTA_INIT_COUNT
	.align		4
        /*0044*/ 	.byte	0x02, 0x4a
	.zero		1
	.zero		1


	//----- nvinfo : EIATTR_EXIT_INSTR_OFFSETS
	.align		4
        /*0048*/ 	.byte	0x04, 0x1c
        /*004a*/ 	.short	(.L_3199 - .L_3198)


	//   ....[0]....
.L_3198:
        /*004c*/ 	.word	0x0000a400


	//   ....[1]....
        /*0050*/ 	.word	0x0000a450


	//   ....[2]....
        /*0054*/ 	.word	0x000140b0


	//----- nvinfo : EIATTR_MAX_THREADS
	.align		4
.L_3199:
        /*0058*/ 	.byte	0x04, 0x05
        /*005a*/ 	.short	(.L_3201 - .L_3200)
.L_3200:
        /*005c*/ 	.word	0x00000080
        /*0060*/ 	.word	0x00000001
        /*0064*/ 	.word	0x00000001


	//----- nvinfo : EIATTR_CRS_STACK_SIZE
	.align		4
.L_3201:
        /*0068*/ 	.byte	0x04, 0x1e
        /*006a*/ 	.short	(.L_3203 - .L_3202)
.L_3202:
        /*006c*/ 	.word	0x00000000


	//----- nvinfo : EIATTR_CBANK_PARAM_SIZE
	.align		4
.L_3203:
        /*0070*/ 	.byte	0x03, 0x19
        /*0072*/ 	.short	0x0028


	//----- nvinfo : EIATTR_PARAM_CBANK
	.align		4
        /*0074*/ 	.byte	0x04, 0x0a
        /*0076*/ 	.short	(.L_3205 - .L_3204)
	.align		4
.L_3204:
        /*0078*/ 	.word	index@(.nv.constant0._ZN2at6native29vectorized_elementwise_kernelILi4ENS0_13AUnaryFunctorIdddZZZNS0_15binary_internal21div_floor_kernel_cudaERNS_18TensorIteratorBaseEENKUlvE1_clEvENKUlvE_clEvEUlddE_EESt5arrayIPcLm2EEEEviT0_T1_)
        /*007c*/ 	.short	0x0380
        /*007e*/ 	.short	0x0028


	//----- nvinfo : EIATTR_SW_WAR
	.align		4
.L_3205:
        /*0080*/ 	.byte	0x04, 0x36
        /*0082*/ 	.short	(.L_3207 - .L_3206)
.L_3206:
        /*0084*/ 	.word	0x00000008
.L_3207:


//--------------------- .nv.info._ZN2at6native29vectorized_elementwise_kernelILi8ENS0_13AUnaryFunctorIdddZZZNS0_15binary_internal21div_floor_kernel_cudaERNS_18TensorIteratorBaseEENKUlvE1_clEvENKUlvE_clEvEUlddE_EESt5arrayIPcLm2EEEEviT0_T1_ --------------------------
	.section	.nv.info._ZN2at6native29vectorized_elementwise_kernelILi8ENS0_13AUnaryFunctorIdddZZZNS0_15binary_internal21div_floor_kernel_cudaERNS_18TensorIteratorBaseEENKUlvE1_clEvENKUlvE_clEvEUlddE_EESt5arrayIPcLm2EEEEviT0_T1_,"",@"SHT_CUDA_INFO"
	.sectionflags	@""
	.align	4


	//----- nvinfo : EIATTR_CUDA_API_VERSION
	.align		4
        /*0000*/ 	.byte	0x04, 0x37
        /*0002*/ 	.short	(.L_3209 - .L_3208)
.L_3208:
        /*0004*/ 	.word	0x00000082


	//----- nvinfo : EIATTR_KPARAM_INFO
	.align		4
.L_3209:
        /*0008*/ 	.byte	0x04, 0x17
        /*000a*/ 	.short	(.L_3211 - .L_3210)
.L_3210:
        /*000c*/ 	.word	0x00000000
        /*0010*/ 	.short	0x0002
        /*0012*/ 	.short	0x0018
        /*0014*/ 	.byte	0x00, 0xf0, 0x41, 0x00


	//----- nvinfo : EIATTR_KPARAM_INFO
	.align		4
.L_3211:
        /*0018*/ 	.byte	0x04, 0x17
        /*001a*/ 	.short	(.L_3213 - .L_3212)
.L_3212:
        /*001c*/ 	.word	0x00000000
        /*0020*/ 	.short	0x0001
        /*0022*/ 	.short	0x0008
        /*0024*/ 	.byte	0x00, 0xf0, 0x41, 0x00


	//----- nvinfo : EIATTR_KPARAM_INFO
	.align		4
.L_3213:
        /*0028*/ 	.byte	0x04, 0x17
        /*002a*/ 	.short	(.L_3215 - .L_3214)
.L_3214:
        /*002c*/ 	.word	0x00000000
        /*0030*/ 	.short	0x0000
        /*0032*/ 	.short	0x0000
        /*0034*/ 	.byte	0x00, 0xf0, 0x11, 0x00


	//----- nvinfo : EIATTR_SPARSE_MMA_MASK
	.align		4
.L_3215:
        /*0038*/ 	.byte	0x03, 0x50
        /*003a*/ 	.short	0x0000


	//----- nvinfo : EIATTR_MAXREG_COUNT
	.align		4
        /*003c*/ 	.byte	0x03, 0x1b
        /*003e*/ 	.short	0x00ff


	//----- nvinfo : EIATTR_MERCURY_ISA_VERSION
	.align		4
        /*0040*/ 	.byte	0x03, 0x5f
        /*0042*/ 	.short	0x0101


	//----- nvinfo : EIATTR_VRC_CTA_INIT_COUNT
	.align		4
        /*0044*/ 	.byte	0x02, 0x4a
	.zero		1
	.zero		1


	//----- nvinfo : EIATTR_EXIT_INSTR_OFFSETS
	.align		4
        /*0048*/ 	.byte	0x04, 0x1c
        /*004a*/ 	.short	(.L_3217 - .L_3216)


	//   ....[0]....
.L_3216:
        /*004c*/ 	.word	0x00000010


	//----- nvinfo : EIATTR_MAX_THREADS
	.align		4
.L_3217:
        /*0050*/ 	.byte	0x04, 0x05
        /*0052*/ 	.short	(.L_3219 - .L_3218)
.L_3218:
        /*0054*/ 	.word	0x00000080
        /*0058*/ 	.word	0x00000001
        /*005c*/ 	.word	0x00000001


	//----- nvinfo : EIATTR_CBANK_PARAM_SIZE
	.align		4
.L_3219:
        /*0060*/ 	.byte	0x03, 0x19
        /*0062*/ 	.short	0x0028


	//----- nvinfo : EIATTR_PARAM_CBANK
	.align		4
        /*0064*/ 	.byte	0x04, 0x0a
        /*0066*/ 	.short	(.L_3221 - .L_3220)
	.align		4
.L_3220:
        /*0068*/ 	.word	index@(.nv.constant0._ZN2at6native29vectorized_elementwise_kernelILi8ENS0_13AUnaryFunctorIdddZZZNS0_15binary_internal21div_floor_kernel_cudaERNS_18TensorIteratorBaseEENKUlvE1_clEvENKUlvE_clEvEUlddE_EESt5arrayIPcLm2EEEEviT0_T1_)
        /*006c*/ 	.short	0x0380
        /*006e*/ 	.short	0x0028


	//----- nvinfo : EIATTR_SW_WAR
	.align		4
.L_3221:
        /*0070*/ 	.byte	0x04, 0x36
        /*0072*/ 	.short	(.L_3223 - .L_3222)
.L_3222:
        /*0074*/ 	.word	0x00000008
.L_3223:


//--------------------- .nv.info._ZN2at6native18elementwise_kernelILi128ELi4EZNS0_15gpu_kernel_implIZZZNS0_15binary_internal21div_floor_kernel_cudaERNS_18TensorIteratorBaseEENKUlvE0_clEvENKUlvE2_clEvEUlN3c108BFloat16EE_EEvS5_RKT_EUliE_EEviT1_ --------------------------
	.section	.nv.info._ZN2at6native18elementwise_kernelILi128ELi4EZNS0_15gpu_kernel_implIZZZNS0_15binary_internal21div_floor_kernel_cudaERNS_18TensorIteratorBaseEENKUlvE0_clEvENKUlvE2_clEvEUlN3c108BFloat16EE_EEvS5_RKT_EUliE_EEviT1_,"",@"SHT_CUDA_INFO"
	.sectionflags	@""
	.align	4


	//----- nvinfo : EIATTR_CUDA_API_VERSION
	.align		4
        /*0000*/ 	.byte	0x04, 0x37
        /*0002*/ 	.short	(.L_3225 - .L_3224)
.L_3224:
        /*0004*/ 	.word	0x00000082


	//----- nvinfo : EIATTR_KPARAM_INFO
	.align		4
.L_3225:
        /*0008*/ 	.byte	0x04, 0x17
        /*000a*/ 	.short	(.L_3227 - .L_3226)
.L_3226:
        /*000c*/ 	.word	0x00000000
        /*0010*/ 	.short	0x0001
        /*0012*/ 	.short	0x0008
        /*0014*/ 	.byte	0x00, 0xf0, 0xa1, 0x08


	//----- nvinfo : EIATTR_KPARAM_INFO
	.align		4
.L_3227:
        /*0018*/ 	.byte	0x04, 0x17
        /*001a*/ 	.short	(.L_3229 - .L_3228)
.L_3228:
        /*001c*/ 	.word	0x00000000
        /*0020*/ 	.short	0x0000
        /*0022*/ 	.short	0x0000
        /*0024*/ 	.byte	0x00, 0xf0, 0x11, 0x00


	//----- nvinfo : EIATTR_SPARSE_MMA_MASK
	.align		4
.L_3229:
        /*0028*/ 	.byte	0x03, 0x50
        /*002a*/ 	.short	0x0000


	//----- nvinfo : EIATTR_MAXREG_COUNT
	.align		4
        /*002c*/ 	.byte	0x03, 0x1b
        /*002e*/ 	.short	0x0080


	//----- nvinfo : EIATTR_EXTERNS
	.align		4
        /*0030*/ 	.byte	0x04, 0x0f
        /*0032*/ 	.short	(.L_3231 - .L_3230)


	//   ....[0]....
	.align		4
.L_3230:
        /*0034*/ 	.word	index@(__assertfail)


	//----- nvinfo : EIATTR_MERCURY_ISA_VERSION
	.align		4
.L_3231:
        /*0038*/ 	.byte	0x03, 0x5f
        /*003a*/ 	.short	0x0101


	//----- nvinfo : EIATTR_VRC_CTA_INIT_COUNT
	.align		4
        /*003c*/ 	.byte	0x02, 0x4a
	.zero		1
	.zero		1


	//----- nvinfo : EIATTR_SYSCALL_OFFSETS
	.align		4
        /*0040*/ 	.byte	0x04, 0x46
        /*0042*/ 	.short	(.L_3233 - .L_3232)


	//   ....[0]....
.L_3232:
        /*0044*/ 	.word	0x00002410


	//   ....[1]....
        /*0048*/ 	.word	0x00003890


	//   ....[2]....
        /*004c*/ 	.word	0x00005dc0


	//   ....[3]....
        /*0050*/ 	.word	0x00007060


	//   ....[4]....
        /*0054*/ 	.word	0x00009680


	//   ....[5]....
        /*0058*/ 	.word	0x0000a920


	//   ....[6]....
        /*005c*/ 	.word	0x0000cf50


	//   ....[7]....
        /*0060*/ 	.word	0x0000e1c0


	//----- nvinfo : EIATTR_EXIT_INSTR_OFFSETS
	.align		4
.L_3233:
        /*0064*/ 	.byte	0x04, 0x1c
        /*0066*/ 	.short	(.L_3235 - .L_3234)


	//   ....[0]....
.L_3234:
        /*0068*/ 	.word	0x0000abe0


	//   ....[1]....
        /*006c*/ 	.word	0x0000d640


	//   ....[2]....
        /*0070*/ 	.word	0x0000d680


	//   ....[3]....
        /*0074*/ 	.word	0x0000d720


	//   ....[4]....
        /*0078*/ 	.word	0x0000d760


	//   ....[5]....
        /*007c*/ 	.word	0x0000d7a0


	//   ....[6]....
        /*0080*/ 	.word	0x0000d830


	//   ....[7]....
        /*0084*/ 	.word	0x0000d870


	//   ....[8]....
        /*0088*/ 	.word	0x0000d910


	//   ....[9]....
        /*008c*/ 	.word	0x0000d960


	//   ....[10]....
        /*0090*/ 	.word	0x0000d9b0


	//   ....[11]....
        /*0094*/ 	.word	0x0000da90


	//   ....[12]....
        /*0098*/ 	.word	0x0000dc00


	//   ....[13]....
        /*009c*/ 	.word	0x0000dd70


	//   ....[14]....
        /*00a0*/ 	.word	0x0000ded0


	//   ....[15]....
        /*00a4*/ 	.word	0x0000df10


	//   ....[16]....
        /*00a8*/ 	.word	0x0000df50


	//   ....[17]....
        /*00ac*/ 	.word	0x0000e000


	//   ....[18]....
        /*00b0*/ 	.word	0x0000e060


	//   ....[19]....
        /*00b4*/ 	.word	0x0000e1d0


	//   ....[20]....
        /*00b8*/ 	.word	0x0000e2e0


	//   ....[21]....
        /*00bc*/ 	.word	0x0000e420


	//   ....[22]....
        /*00c0*/ 	.word	0x0000e440


	//----- nvinfo : EIATTR_MAX_THREADS
	.align		4
.L_3235:
        /*00c4*/ 	.byte	0x04, 0x05
        /*00c6*/ 	.short	(.L_3237 - .L_3236)
.L_3236:
        /*00c8*/ 	.word	0x00000080
        /*00cc*/ 	.word	0x00000001
        /*00d0*/ 	.word	0x00000001


	//----- nvinfo : EIATTR_CRS_STACK_SIZE
	.align		4
.L_3237:
        /*00d4*/ 	.byte	0x04, 0x1e
        /*00d6*/ 	.short	(.L_3239 - .L_3238)
.L_3238:
        /*00d8*/ 	.word	0x00000000


	//----- nvinfo : EIATTR_CBANK_PARAM_SIZE
	.align		4
.L_3239:
        /*00dc*/ 	.byte	0x03, 0x19
        /*00de*/ 	.short	0x0230


	//----- nvinfo : EIATTR_PARAM_CBANK
	.align		4
        /*00e0*/ 	.byte	0x04, 0x0a
        /*00e2*/ 	.short	(.L_3241 - .L_3240)
	.align		4
.L_3240:
        /*00e4*/ 	.word	index@(.nv.constant0._ZN2at6native18elementwise_kernelILi128ELi4EZNS0_15gpu_kernel_implIZZZNS0_15binary_internal21div_floor_kernel_cudaERNS_18TensorIteratorBaseEENKUlvE0_clEvENKUlvE2_clEvEUlN3c108BFloat16EE_EEvS5_RKT_EUliE_EEviT1_)
        /*00e8*/ 	.short	0x0380
        /*00ea*/ 	.short	0x0230


	//----- nvinfo : EIATTR_SW_WAR
	.align		4
.L_3241:
        /*00ec*/ 	.byte	0x04, 0x36
        /*00ee*/ 	.short	(.L_3243 - .L_3242)
.L_3242:
        /*00f0*/ 	.word	0x00000008
.L_3243:


//--------------------- .nv.info._ZN2at6native27unrolled_elementwise_kernelIZZZNS0_15binary_internal21div_floor_kernel_cudaERNS_18TensorIteratorBaseEENKUlvE0_clEvENKUlvE2_clEvEUlN3c108BFloat16EE_St5arrayIPcLm2EELi4E23TrivialOffsetCalculatorILi1EjESE_NS0_6memory12LoadWithCastILi1EEENSF_13StoreWithCastILi1EEEEEviT_T0_T2_T3_T4_T5_ --------------------------
	.section	.nv.info._ZN2at6native27unrolled_elementwise_kernelIZZZNS0_15binary_internal21div_floor_kernel_cudaERNS_18TensorIteratorBaseEENKUlvE0_clEvENKUlvE2_clEvEUlN3c108BFloat16EE_St5arrayIPcLm2EELi4E23TrivialOffsetCalculatorILi1EjESE_NS0_6memory12LoadWithCastILi1EEENSF_13StoreWithCastILi1EEEEEviT_T0_T2_T3_T4_T5_,"",@"SHT_CUDA_INFO"
	.sectionflags	@""
	.align	4


	//----- nvinfo : EIATTR_CUDA_API_VERSION
	.align		4
        /*0000*/ 	.byte	0x04, 0x37
        /*0002*/ 	.short	(.L_3245 - .L_3244)
.L_3244:
        /*0004*/ 	.word	0x00000082


	//----- nvinfo : EIATTR_KPARAM_INFO
	.align		4
.L_3245:
        /*0008*/ 	.byte	0x04, 0x17
        /*000a*/ 	.short	(.L_3247 - .L_3246)
.L_3246:
        /*000c*/ 	.word	0x00000000
        /*0010*/ 	.short	0x0006
        /*0012*/ 	.short	0x0034
        /*0014*/ 	.byte	0x00, 0xf0, 0x21, 0x00


	//----- nvinfo : EIATTR_KPARAM_INFO
	.align		4
.L_3247:
        /*0018*/ 	.byte	0x04, 0x17
        /*001a*/ 	.short	(.L_3249 - .L_3248)
.L_3248:
        /*001c*/ 	.word	0x00000000
        /*0020*/ 	.short	0x0005
        /*0022*/ 	.short	0x002c
        /*0024*/ 	.byte	0x00, 0xf0, 0x21, 0x00


	//----- nvinfo : EIATTR_KPARAM_INFO
	.align		4
.L_3249:
        /*0028*/ 	.byte	0x04, 0x17
        /*002a*/ 	.short	(.L_3251 - .L_3250)
.L_3250:
        /*002c*/ 	.word	0x00000000
        /*0030*/ 	.short	0x0004
        /*0032*/ 	.short	0x0029
        /*0034*/ 	.byte	0x00, 0xf0, 0x05, 0x00


	//----- nvinfo : EIATTR_KPARAM_INFO
	.align		4
.L_3251:
        /*0038*/ 	.byte	0x04, 0x17
        /*003a*/ 	.short	(.L_3253 - .L_3252)
.L_3252:
        /*003c*/ 	.word	0x00000000
        /*0040*/ 	.short	0x0003
        /*0042*/ 	.short	0x0028
        /*0044*/ 	.byte	0x00, 0xf0, 0x05, 0x00


	//----- nvinfo : EIATTR_KPARAM_INFO
	.align		4
.L_3253:
        /*0048*/ 	.byte	0x04, 0x17
        /*004a*/ 	.short	(.L_3255 - .L_3254)
.L_3254:
        /*004c*/ 	.word	0x00000000
        /*0050*/ 	.short	0x0002
        /*0052*/ 	.short	0x0018
        /*0054*/ 	.byte	0x00, 0xf0, 0x41, 0x00


	//----- nvinfo : EIATTR_KPARAM_INFO
	.align		4
.L_3255:
        /*0058*/ 	.byte	0x04, 0x17
        /*005a*/ 	.short	(.L_3257 - .L_3256)
.L_3256:
        /*005c*/ 	.word	0x00000000
        /*0060*/ 	.short	0x0001
        /*0062*/ 	.short	0x0008
        /*0064*/ 	.byte	0x00, 0xf0, 0x41, 0x00


	//----- nvinfo : EIATTR_KPARAM_INFO
	.align		4
.L_3257:
        /*0068*/ 	.byte	0x04, 0x17
        /*006a*/ 	.short	(.L_3259 - .L_3258)
.L_3258:
        /*006c*/ 	.word	0x00000000
        /*0070*/ 	.short	0x0000
        /*0072*/ 	.short	0x0000
        /*0074*/ 	.byte	0x00, 0xf0, 0x11, 0x00


	//----- nvinfo : EIATTR_SPARSE_MMA_MASK
	.align		4
.L_3259:
        /*0078*/ 	.byte	0x03, 0x50
        /*007a*/ 	.short	0x0000


	//----- nvinfo : EIATTR_MAXREG_COUNT
	.align		4
        /*007c*/ 	.byte	0x03, 0x1b
        /*007e*/ 	.short	0x00ff


	//----- nvinfo : EIATTR_EXTERNS
	.align		4
        /*0080*/ 	.byte	0x04, 0x0f
        /*0082*/ 	.short	(.L_3261 - .L_3260)


	//   ....[0]....
	.align		4
.L_3260:
        /*0084*/ 	.word	index@(__assertfail)


	//----- nvinfo : EIATTR_MERCURY_ISA_VERSION
	.align		4
.L_3261:
        /*0088*/ 	.byte	0x03, 0x5f
        /*008a*/ 	.short	0x0101


	//----- nvinfo : EIATTR_VRC_CTA_INIT_COUNT
	.align		4
        /*008c*/ 	.byte	0x02, 0x4a
	.zero		1
	.zero		1


	//----- nvinfo : EIATTR_SYSCALL_OFFSETS
	.align		4
        /*0090*/ 	.byte	0x04, 0x46
        /*0092*/ 	.short	(.L_3263 - .L_3262)


	//   ....[0]....
.L_3262:
        /*0094*/ 	.word	0x00001080


	//   ....[1]....
        /*0098*/ 	.word	0x000022e0


	//   ....[2]....
        /*009c*/ 	.word	0x00003480


	//   ....[3]....
        /*00a0*/ 	.word	0x00004620


	//   ....[4]....
        /*00a4*/ 	.word	0x00006d40


	//   ....[5]....
        /*00a8*/ 	.word	0x00007c10


	//   ....[6]....
        /*00ac*/ 	.word	0x00008bb0


	//   ....[7]....
        /*00b0*/ 	.word	0x00009b30


	//----- nvinfo : EIATTR_EXIT_INSTR_OFFSETS
	.align		4
.L_3263:
        /*00b4*/ 	.byte	0x04, 0x1c
        /*00b6*/ 	.short	(.L_3265 - .L_3264)


	//   ....[0]....
.L_3264:
        /*00b8*/ 	.word	0x00008e60


	//   ....[1]....
        /*00bc*/ 	.word	0x00008fb0


	//   ....[2]....
        /*00c0*/ 	.word	0x00008ff0


	//   ....[3]....
        /*00c4*/ 	.word	0x00009090


	//   ....[4]....
        /*00c8*/ 	.word	0x000090d0


	//   ....[5]....
        /*00cc*/ 	.word	0x00009110


	//   ....[6]....
        /*00d0*/ 	.word	0x000091a0


	//   ....[7]....
        /*00d4*/ 	.word	0x000091e0


	//   ....[8]....
        /*00d8*/ 	.word	0x00009280


	//   ....[9]....
        /*00dc*/ 	.word	0x000092d0


	//   ....[10]....
        /*00e0*/ 	.word	0x00009320


	//   ....[11]....
        /*00e4*/ 	.word	0x00009400


	//   ....[12]....
        /*00e8*/ 	.word	0x00009570


	//   ....[13]....
        /*00ec*/ 	.word	0x000096e0


	//   ....[14]....
        /*00f0*/ 	.word	0x00009840


	//   ....[15]....
        /*00f4*/ 	.word	0x00009880


	//   ....[16]....
        /*00f8*/ 	.word	0x000098c0


	//   ....[17]....
        /*00fc*/ 	.word	0x00009970


	//   ....[18]....
        /*0100*/ 	.word	0x000099d0


	//   ....[19]....
        /*0104*/ 	.word	0x00009b40


	//   ....[20]....
        /*0108*/ 	.word	0x00009c50


	//   ....[21]....
        /*010c*/ 	.word	0x00009d90


	//   ....[22]....
        /*0110*/ 	.word	0x00009db0


	//----- nvinfo : EIATTR_MAX_THREADS
	.align		4
.L_3265:
        /*0114*/ 	.byte	0x04, 0x05
        /*0116*/ 	.short	(.L_3267 - .L_3266)
.L_3266:
        /*0118*/ 	.word	0x00000080
        /*011c*/ 	.word	0x00000001
        /*0120*/ 	.word	0x00000001


	//----- nvinfo : EIATTR_CRS_STACK_SIZE
	.align		4
.L_3267:
        /*0124*/ 	.byte	0x04, 0x1e
        /*0126*/ 	.short	(.L_3269 - .L_3268)
.L_3268:
        /*0128*/ 	.word	0x00000000


	//----- nvinfo : EIATTR_CBANK_PARAM_SIZE
	.align		4
.L_3269:
        /*012c*/ 	.byte	0x03, 0x19
        /*012e*/ 	.short	0x003c


	//----- nvinfo : EIATTR_PARAM_CBANK
	.align		4
        /*0130*/ 	.byte	0x04, 0x0a
        /*0132*/ 	.short	(.L_3271 - .L_3270)
	.align		4
.L_3270:
        /*0134*/ 	.word	index@(.nv.constant0._ZN2at6native27unrolled_elementwise_kernelIZZZNS0_15binary_internal21div_floor_kernel_cudaERNS_18TensorIteratorBaseEENKUlvE0_clEvENKUlvE2_clEvEUlN3c108BFloat16EE_St5arrayIPcLm2EELi4E23TrivialOffsetCalculatorILi1EjESE_NS0_6memory12LoadWithCastILi1EEENSF_13StoreWithCastILi1EEEEEviT_T0_T2_T3_T4_T5_)
        /*0138*/ 	.short	0x0380
        /*013a*/ 	.short	0x003c


	//----- nvinfo : EIATTR_SW_WAR
	.align		4
.L_3271:
        /*013c*/ 	.byte	0x04, 0x36
        /*013e*/ 	.short	(.L_3273 - .L_3272)
.L_3272:
        /*0140*/ 	.word	0x00000008
.L_3273:


//--------------------- .nv.info._ZN2at6native18elementwise_kernelILi128ELi4EZNS0_22gpu_kernel_impl_nocastIZZZNS0_15binary_internal21div_floor_kernel_cudaERNS_18TensorIteratorBaseEENKUlvE0_clEvENKUlvE2_clEvEUlN3c108BFloat16EE_EEvS5_RKT_EUliE_EEviT1_ --------------------------
	.section	.nv.info._ZN2at6native18elementwise_kernelILi128ELi4EZNS0_22gpu_kernel_impl_nocastIZZZNS0_15binary_internal21div_floor_kernel_cudaERNS_18TensorIteratorBaseEENKUlvE0_clEvENKUlvE2_clEvEUlN3c108BFloat16EE_EEvS5_RKT_EUliE_EEviT1_,"",@"SHT_CUDA_INFO"
	.sectionflags	@""
	.align	4


	//----- nvinfo : EIATTR_CUDA_API_VERSION
	.align		4
        /*0000*/ 	.byte	0x04, 0x37
        /*0002*/ 	.short	(.L_3275 - .L_3274)
.L_3274:
        /*0004*/ 	.word	0x00000082


	//----- nvinfo : EIATTR_KPARAM_INFO
	.align		4
.L_3275:
        /*0008*/ 	.byte	0x04, 0x17
        /*000a*/ 	.short	(.L_3277 - .L_3276)
.L_3276:
        /*000c*/ 	.word	0x00000000
        /*0010*/ 	.short	0x0001
        /*0012*/ 	.short	0x0008
        /*0014*/ 	.byte	0x00, 0xf0, 0x81, 0x08


	//----- nvinfo : EIATTR_KPARAM_INFO
	.align		4
.L_3277:
        /*0018*/ 	.byte	0x04, 0x17
        /*001a*/ 	.short	(.L_3279 - .L_3278)
.L_3278:
        /*001c*/ 	.word	0x00000000
        /*0020*/ 	.short	0x0000
        /*0022*/ 	.short	0x0000
        /*0024*/ 	.byte	0x00, 0xf0, 0x11, 0x00


	//----- nvinfo : EIATTR_SPARSE_MMA_MASK
	.align		4
.L_3279:
        /*0028*/ 	.byte	0x03, 0x50
        /*002a*/ 	.short	0x0000


	//----- nvinfo : EIATTR_MAXREG_COUNT
	.align		4
        /*002c*/ 	.byte	0x03, 0x1b
        /*002e*/ 	.short	0x0080


	//----- nvinfo : EIATTR_MERCURY_ISA_VERSION
	.align		4
        /*0030*/ 	.byte	0x03, 0x5f
        /*0032*/ 	.short	0x0101


	//----- nvinfo : EIATTR_VRC_CTA_INIT_COUNT
	.align		4
        /*0034*/ 	.byte	0x02, 0x4a
	.zero		1
	.zero		1


	//----- nvinfo : EIATTR_EXIT_INSTR_OFFSETS
	.align		4
        /*0038*/ 	.byte	0x04, 0x1c
        /*003a*/ 	.short	(.L_3281 - .L_3280)


	//   ....[0]....
.L_3280:
        /*003c*/ 	.word	0x00001190


	//   ....[1]....
        /*0040*/ 	.word	0x00001690


	//   ....[2]....
        /*0044*/ 	.word	0x00006100


	//   ....[3]....
        /*0048*/ 	.word	0x00007950


	//----- nvinfo : EIATTR_MAX_THREADS
	.align		4
.L_3281:
        /*004c*/ 	.byte	0x04, 0x05
        /*004e*/ 	.short	(.L_3283 - .L_3282)
.L_3282:
        /*0050*/ 	.word	0x00000080
        /*0054*/ 	.word	0x00000001
        /*0058*/ 	.word	0x00000001


	//----- nvinfo : EIATTR_CRS_STACK_SIZE
	.align		4
.L_3283:
        /*005c*/ 	.byte	0x04, 0x1e
        /*005e*/ 	.short	(.L_3285 - .L_3284)
.L_3284:
        /*0060*/ 	.word	0x00000000


	//----- nvinfo : EIATTR_CBANK_PARAM_SIZE
	.align		4
.L_3285:
        /*0064*/ 	.byte	0x03, 0x19
        /*0066*/ 	.short	0x0228


	//----- nvinfo : EIATTR_PARAM_CBANK
	.align		4
        /*0068*/ 	.byte	0x04, 0x0a
        /*006a*/ 	.short	(.L_3287 - .L_3286)
	.align		4
.L_3286:
        /*006c*/ 	.word	index@(.nv.constant0._ZN2at6native18elementwise_kernelILi128ELi4EZNS0_22gpu_kernel_impl_nocastIZZZNS0_15binary_internal21div_floor_kernel_cudaERNS_18TensorIteratorBaseEENKUlvE0_clEvENKUlvE2_clEvEUlN3c108BFloat16EE_EEvS5_RKT_EUliE_EEviT1_)
        /*0070*/ 	.short	0x0380
        /*0072*/ 	.short	0x0228


	//----- nvinfo : EIATTR_SW_WAR
	.align		4
.L_3287:
        /*0074*/ 	.byte	0x04, 0x36
        /*0076*/ 	.short	(.L_3289 - .L_3288)
.L_3288:
        /*0078*/ 	.word	0x00000008
.L_3289:


//--------------------- .nv.info._ZN2at6native27unrolled_elementwise_kernelIZZZNS0_15binary_internal21div_floor_kernel_cudaERNS_18TensorIteratorBaseEENKUlvE0_clEvENKUlvE2_clEvEUlN3c108BFloat16EE_St5arrayIPcLm2EELi4E23TrivialOffsetCalculatorILi1EjESE_NS0_6memory15LoadWithoutCastENSF_16StoreWithoutCastEEEviT_T0_T2_T3_T4_T5_ --------------------------
	.section	.nv.info._ZN2at6native27unrolled_elementwise_kernelIZZZNS0_15binary_internal21div_floor_kernel_cudaERNS_18TensorIteratorBaseEENKUlvE0_clEvENKUlvE2_clEvEUlN3c108BFloat16EE_St5arrayIPcLm2EELi4E23TrivialOffsetCalculatorILi1EjESE_NS0_6memory15LoadWithoutCastENSF_16StoreWithoutCastEEEviT_T0_T2_T3_T4_T5_,"",@"SHT_CUDA_INFO"
	.sectionflags	@""
	.align	4


	//----- nvinfo : EIATTR_CUDA_API_VERSION
	.align		4
        /*0000*/ 	.byte	0x04, 0x37
        /*0002*/ 	.short	(.L_3291 - .L_3290)
.L_3290:
        /*0004*/ 	.word	0x00000082


	//----- nvinfo : EIATTR_KPARAM_INFO
	.align		4
.L_3291:
        /*0008*/ 	.byte	0x04, 0x17
        /*000a*/ 	.short	(.L_3293 - .L_3292)
.L_3292:
        /*000c*/ 	.word	0x00000000
        /*0010*/ 	.short	0x0006
        /*0012*/ 	.short	0x002b
        /*0014*/ 	.byte	0x00, 0xf0, 0x05, 0x00


	//----- nvinfo : EIATTR_KPARAM_INFO
	.align		4
.L_3293:
        /*0018*/ 	.byte	0x04, 0x17
        /*001a*/ 	.short	(.L_3295 - .L_3294)
.L_3294:
        /*001c*/ 	.word	0x00000000
        /*0020*/ 	.short	0x0005
        /*0022*/ 	.short	0x002a
        /*0024*/ 	.byte	0x00, 0xf0, 0x05, 0x00


	//----- nvinfo : EIATTR_KPARAM_INFO
	.align		4
.L_3295:
        /*0028*/ 	.byte	0x04, 0x17
        /*002a*/ 	.short	(.L_3297 - .L_3296)
.L_3296:
        /*002c*/ 	.word	0x00000000
        /*0030*/ 	.short	0x0004
        /*0032*/ 	.short	0x0029
        /*0034*/ 	.byte	0x00, 0xf0, 0x05, 0x00


	//----- nvinfo : EIATTR_KPARAM_INFO
	.align		4
.L_3297:
        /*0038*/ 	.byte	0x04, 0x17
        /*003a*/ 	.short	(.L_3299 - .L_3298)
.L_3298:
        /*003c*/ 	.word	0x00000000
        /*0040*/ 	.short	0x0003
        /*0042*/ 	.short	0x0028
        /*0044*/ 	.byte	0x00, 0xf0, 0x05, 0x00


	//----- nvinfo : EIATTR_KPARAM_INFO
	.align		4
.L_3299:
        /*0048*/ 	.byte	0x04, 0x17
        /*004a*/ 	.short	(.L_3301 - .L_3300)
.L_3300:
        /*004c*/ 	.word	0x00000000
        /*0050*/ 	.short	0x0002
        /*0052*/ 	.short	0x0018
        /*0054*/ 	.byte	0x00, 0xf0, 0x41, 0x00


	//----- nvinfo : EIATTR_KPARAM_INFO
	.align		4
.L_3301:
        /*0058*/ 	.byte	0x04, 0x17
        /*005a*/ 	.short	(.L_3303 - .L_3302)
.L_3302:
        /*005c*/ 	.word	0x00000000
        /*0060*/ 	.short	0x0001
        /*0062*/ 	.short	0x0008
        /*0064*/ 	.byte	0x00, 0xf0, 0x41, 0x00


	//----- nvinfo : EIATTR_KPARAM_INFO
	.align		4
.L_3303:
        /*0068*/ 	.byte	0x04, 0x17
        /*006a*/ 	.short	(.L_3305 - .L_3304)
.L_3304:
        /*006c*/ 	.word	0x00000000
        /*0070*/ 	.short	0x0000
        /*0072*/ 	.short	0x0000
        /*0074*/ 	.byte	0x00, 0xf0, 0x11, 0x00


	//----- nvinfo : EIATTR_SPARSE_MMA_MASK
	.align		4
.L_3305:
        /*0078*/ 	.byte	0x03, 0x50
        /*007a*/ 	.short	0x0000


	//----- nvinfo : EIATTR_MAXREG_COUNT
	.align		4
        /*007c*/ 	.byte	0x03, 0x1b
        /*007e*/ 	.short	0x00ff


	//----- nvinfo : EIATTR_MERCURY_ISA_VERSION
	.align		4
        /*0080*/ 	.byte	0x03, 0x5f
        /*0082*/ 	.short	0x0101


	//----- nvinfo : EIATTR_VRC_CTA_INIT_COUNT
	.align		4
        /*0084*/ 	.byte	0x02, 0x4a
	.zero		1
	.zero		1


	//----- nvinfo : EIATTR_EXIT_INSTR_OFFSETS
	.align		4
        /*0088*/ 	.byte	0x04, 0x1c
        /*008a*/ 	.short	(.L_3307 - .L_3306)


	//   ....[0]....
.L_3306:
        /*008c*/ 	.word	0x00001a70


	//   ....[1]....
        /*0090*/ 	.word	0x00001ac0


	//----- nvinfo : EIATTR_MAX_THREADS
	.align		4
.L_3307:
        /*0094*/ 	.byte	0x04, 0x05
        /*0096*/ 	.short	(.L_3309 - .L_3308)
.L_3308:
        /*0098*/ 	.word	0x00000080
        /*009c*/ 	.word	0x00000001
        /*00a0*/ 	.word	0x00000001


	//----- nvinfo : EIATTR_CRS_STACK_SIZE
	.align		4
.L_3309:
        /*00a4*/ 	.byte	0x04, 0x1e
        /*00a6*/ 	.short	(.L_3311 - .L_3310)
.L_3310:
        /*00a8*/ 	.word	0x00000000


	//----- nvinfo : EIATTR_CBANK_PARAM_SIZE
	.align		4
.L_3311:
        /*00ac*/ 	.byte	0x03, 0x19
        /*00ae*/ 	.short	0x002c


	//----- nvinfo : EIATTR_PARAM_CBANK
	.align		4
        /*00b0*/ 	.byte	0x04, 0x0a
        /*00b2*/ 	.short	(.L_3313 - .L_3312)
	.align		4
.L_3312:
        /*00b4*/ 	.word	index@(.nv.constant0._ZN2at6native27unrolled_elementwise_kernelIZZZNS0_15binary_internal21div_floor_kernel_cudaERNS_18TensorIteratorBaseEENKUlvE0_clEvENKUlvE2_clEvEUlN3c108BFloat16EE_St5arrayIPcLm2EELi4E23TrivialOffsetCalculatorILi1EjESE_NS0_6memory15LoadWithoutCastENSF_16StoreWithoutCastEEEviT_T0_T2_T3_T4_T5_)
        /*00b8*/ 	.short	0x0380
        /*00ba*/ 	.short	0x002c


	//----- nvinfo : EIATTR_SW_WAR
	.align		4
.L_3313:
        /*00bc*/ 	.byte	0x04, 0x36
        /*00be*/ 	.short	(.L_3315 - .L_3314)
.L_3314:
        /*00c0*/ 	.word	0x00000008
.L_3315:


//--------------------- .nv.info._ZN2at6native29vectorized_elementwise_kernelILi2EZZZNS0_15binary_internal21div_floor_kernel_cudaERNS_18TensorIteratorBaseEENKUlvE0_clEvENKUlvE2_clEvEUlN3c108BFloat16EE_St5arrayIPcLm2EEEEviT0_T1_ --------------------------
	.section	.nv.info._ZN2at6native29vectorized_elementwise_kernelILi2EZZZNS0_15binary_internal21div_floor_kernel_cudaERNS_18TensorIteratorBaseEENKUlvE0_clEvENKUlvE2_clEvEUlN3c108BFloat16EE_St5arrayIPcLm2EEEEviT0_T1_,"",@"SHT_CUDA_INFO"
	.sectionflags	@""
	.align	4


	//----- nvinfo : EIATTR_CUDA_API_VERSION
	.align		4
        /*0000*/ 	.byte	0x04, 0x37
        /*0002*/ 	.short	(.L_3317 - .L_3316)
.L_3316:
        /*0004*/ 	.word	0x00000082


	//----- nvinfo : EIATTR_KPARAM_INFO
	.align		4
.L_3317:
        /*0008*/ 	.byte	0x04, 0x17
        /*000a*/ 	.short	(.L_3319 - .L_3318)
.L_3318:
        /*000c*/ 	.word	0x00000000
        /*0010*/ 	.short	0x0002
        /*0012*/ 	.short	0x0018
        /*0014*/ 	.byte	0x00, 0xf0, 0x41, 0x00


	//----- nvinfo : EIATTR_KPARAM_INFO
	.align		4
.L_3319:
        /*0018*/ 	.byte	0x04, 0x17
        /*001a*/ 	.short	(.L_3321 - .L_3320)
.L_3320:
        /*001c*/ 	.word	0x00000000
        /*0020*/ 	.short	0x0001
        /*0022*/ 	.short	0x0008
        /*0024*/ 	.byte	0x00, 0xf0, 0x41, 0x00


	//----- nvinfo : EIATTR_KPARAM_INFO
	.align		4
.L_3321:
        /*0028*/ 	.byte	0x04, 0x17
        /*002a*/ 	.short	(.L_3323 - .L_3322)
.L_3322:
        /*002c*/ 	.word	0x00000000
        /*0030*/ 	.short	0x0000
        /*0032*/ 	.short	0x0000
        /*0034*/ 	.byte	0x00, 0xf0, 0x11, 0x00


	//----- nvinfo : EIATTR_SPARSE_MMA_MASK
	.align		4
.L_3323:
        /*0038*/ 	.byte	0x03, 0x50
        /*003a*/ 	.short	0x0000


	//----- nvinfo : EIATTR_MAXREG_COUNT
	.align		4
        /*003c*/ 	.byte	0x03, 0x1b
        /*003e*/ 	.short	0x00ff


	//----- nvinfo : EIATTR_MERCURY_ISA_VERSION
	.align		4
        /*0040*/ 	.byte	0x03, 0x5f
        /*0042*/ 	.short	0x0101


	//----- nvinfo : EIATTR_VRC_CTA_INIT_COUNT
	.align		4
        /*0044*/ 	.byte	0x02, 0x4a
	.zero		1
	.zero		1


	//----- nvinfo : EIATTR_EXIT_INSTR_OFFSETS
	.align		4
        /*0048*/ 	.byte	0x04, 0x1c
        /*004a*/ 	.short	(.L_3325 - .L_3324)


	//   ....[0]....
.L_3324:
        /*004c*/ 	.word	0x00003550


	//   ....[1]....
        /*0050*/ 	.word	0x000035b0


	//   ....[2]....
        /*0054*/ 	.word	0x000061b0


	//----- nvinfo : EIATTR_MAX_THREADS
	.align		4
.L_3325:
        /*0058*/ 	.byte	0x04, 0x05
        /*005a*/ 	.short	(.L_3327 - .L_3326)
.L_3326:
        /*005c*/ 	.word	0x00000080
        /*0060*/ 	.word	0x00000001
        /*0064*/ 	.word	0x00000001


	//----- nvinfo : EIATTR_CRS_STACK_SIZE
	.align		4
.L_3327:
        /*0068*/ 	.byte	0x04, 0x1e
        /*006a*/ 	.short	(.L_3329 - .L_3328)
.L_3328:
        /*006c*/ 	.word	0x00000000


	//----- nvinfo : EIATTR_CBANK_PARAM_SIZE
	.align		4
.L_3329:
        /*0070*/ 	.byte	0x03, 0x19
        /*0072*/ 	.short	0x0028


	//----- nvinfo : EIATTR_PARAM_CBANK
	.align		4
        /*0074*/ 	.byte	0x04, 0x0a
        /*0076*/ 	.short	(.L_3331 - .L_3330)
	.align		4
.L_3330:
        /*0078*/ 	.word	index@(.nv.constant0._ZN2at6native29vectorized_elementwise_kernelILi2EZZZNS0_15binary_internal21div_floor_kernel_cudaERNS_18TensorIteratorBaseEENKUlvE0_clEvENKUlvE2_clEvEUlN3c108BFloat16EE_St5arrayIPcLm2EEEEviT0_T1_)
        /*007c*/ 	.short	0x0380
        /*007e*/ 	.short	0x0028


	//----- nvinfo : EIATTR_SW_WAR
	.align		4
.L_3331:
        /*0080*/ 	.byte	0x04, 0x36
        /*0082*/ 	.short	(.L_3333 - .L_3332)
.L_3332:
        /*0084*/ 	.word	0x00000008
.L_3333:


//--------------------- .nv.info._ZN2at6native29vectorized_elementwise_kernelILi4EZZZNS0_15binary_internal21div_floor_kernel_cudaERNS_18TensorIteratorBaseEENKUlvE0_clEvENKUlvE2_clEvEUlN3c108BFloat16EE_St5arrayIPcLm2EEEEviT0_T1_ --------------------------
	.section	.nv.info._ZN2at6native29vectorized_elementwise_kernelILi4EZZZNS0_15binary_internal21div_floor_kernel_cudaERNS_18TensorIteratorBaseEENKUlvE0_clEvENKUlvE2_clEvEUlN3c108BFloat16EE_St5arrayIPcLm2EEEEviT0_T1_,"",@"SHT_CUDA_INFO"
	.sectionflags	@""
	.align	4


	//----- nvinfo : EIATTR_CUDA_API_VERSION
	.align		4
        /*0000*/ 	.byte	0x04, 0x37
        /*0002*/ 	.short	(.L_3335 - .L_3334)
.L_3334:
        /*0004*/ 	.word	0x00000082


	//----- nvinfo : EIATTR_KPARAM_INFO
	.align		4
.L_3335:
        /*0008*/ 	.byte	0x04, 0x17
        /*000a*/ 	.short	(.L_3337 - .L_3336)
.L_3336:
        /*000c*/ 	.word	0x00000000
        /*0010*/ 	.short	0x0002
        /*0012*/ 	.short	0x0018
        /*0014*/ 	.byte	0x00, 0xf0, 0x41, 0x00


	//----- nvinfo : EIATTR_KPARAM_INFO
	.align		4
.L_3337:
        /*0018*/ 	.byte	0x04, 0x17
        /*001a*/ 	.short	(.L_3339 - .L_3338)
.L_3338:
        /*001c*/ 	.word	0x00000000
        /*0020*/ 	.short	0x0001
        /*0022*/ 	.short	0x0008
        /*0024*/ 	.byte	0x00, 0xf0, 0x41, 0x00


	//----- nvinfo : EIATTR_KPARAM_INFO
	.align		4
.L_3339:
        /*0028*/ 	.byte	0x04, 0x17
        /*002a*/ 	.short	(.L_3341 - .L_3340)
.L_3340:
        /*002c*/ 	.word	0x00000000
        /*0030*/ 	.short	0x0000
        /*0032*/ 	.short	0x0000
        /*0034*/ 	.byte	0x00, 0xf0, 0x11, 0x00


	//----- nvinfo : EIATTR_SPARSE_MMA_MASK
	.align		4
.L_3341:
        /*0038*/ 	.byte	0x03, 0x50
        /*003a*/ 	.short	0x0000


	//----- nvinfo : EIATTR_MAXREG_COUNT
	.align		4
        /*003c*/ 	.byte	0x03, 0x1b
        /*003e*/ 	.short	0x00ff


	//----- nvinfo : EIATTR_MERCURY_ISA_VERSION
	.align		4
        /*0040*/ 	.byte	0x03, 0x5f
        /*0042*/ 	.short	0x0101


	//----- nvinfo : EIATTR_VRC_CTA_INIT_COUNT
	.align		4
        /*0044*/ 	.byte	0x02, 0x4a
	.zero		1
	.zero		1


	//----- nvinfo : EIATTR_EXIT_INSTR_OFFSETS
	.align		4
        /*0048*/ 	.byte	0x04, 0x1c
        /*004a*/ 	.short	(.L_3343 - .L_3342)


	//   ....[0]....
.L_3342:
        /*004c*/ 	.word	0x00003550


	//   ....[1]....
        /*0050*/ 	.word	0x000035b0


	//   ....[2]....
        /*0054*/ 	.word	0x00006170


	//----- nvinfo : EIATTR_MAX_THREADS
	.align		4
.L_3343:
        /*0058*/ 	.byte	0x04, 0x05
        /*005a*/ 	.short	(.L_3345 - .L_3344)
.L_3344:
        /*005c*/ 	.word	0x00000080
        /*0060*/ 	.word	0x00000001
        /*0064*/ 	.word	0x00000001


	//----- nvinfo : EIATTR_CRS_STACK_SIZE
	.align		4
.L_3345:
        /*0068*/ 	.byte	0x04, 0x1e
        /*006a*/ 	.short	(.L_3347 - .L_3346)
.L_3346:
        /*006c*/ 	.word	0x00000000


	//----- nvinfo : EIATTR_CBANK_PARAM_SIZE
	.align		4
.L_3347:
        /*0070*/ 	.byte	0x03, 0x19
        /*0072*/ 	.short	0x0028


	//----- nvinfo : EIATTR_PARAM_CBANK
	.align		4
        /*0074*/ 	.byte	0x04, 0x0a
        /*0076*/ 	.short	(.L_3349 - .L_3348)
	.align		4
.L_3348:
        /*0078*/ 	.word	index@(.nv.constant0._ZN2at6native29vectorized_elementwise_kernelILi4EZZZNS0_15binary_internal21div_floor_kernel_cudaERNS_18TensorIteratorBaseEENKUlvE0_clEvENKUlvE2_clEvEUlN3c108BFloat16EE_St5arrayIPcLm2EEEEviT0_T1_)
        /*007c*/ 	.short	0x0380
        /*007e*/ 	.short	0x0028


	//----- nvinfo : EIATTR_SW_WAR
	.align		4
.L_3349:
        /*0080*/ 	.byte	0x04, 0x36
        /*0082*/ 	.short	(.L_3351 - .L_3350)
.L_3350:
        /*0084*/ 	.word	0x00000008
.L_3351:


//--------------------- .nv.info._ZN2at6native29vectorized_elementwise_kernelILi8EZZZNS0_15binary_internal21div_floor_kernel_cudaERNS_18TensorIteratorBaseEENKUlvE0_clEvENKUlvE2_clEvEUlN3c108BFloat16EE_St5arrayIPcLm2EEEEviT0_T1_ --------------------------
	.section	.nv.info._ZN2at6native29vectorized_elementwise_kernelILi8EZZZNS0_15binary_internal21div_floor_kernel_cudaERNS_18TensorIteratorBaseEENKUlvE0_clEvENKUlvE2_clEvEUlN3c108BFloat16EE_St5arrayIPcLm2EEEEviT0_T1_,"",@"SHT_CUDA_INFO"
	.sectionflags	@""
	.align	4


	//----- nvinfo : EIATTR_CUDA_API_VERSION
	.align		4
        /*0000*/ 	.byte	0x04, 0x37
        /*0002*/ 	.short	(.L_3353 - .L_3352)
.L_3352:
        /*0004*/ 	.word	0x00000082


	//----- nvinfo : EIATTR_KPARAM_INFO
	.align		4
.L_3353:
        /*0008*/ 	.byte	0x04, 0x17
        /*000a*/ 	.short	(.L_3355 - .L_3354)
.L_3354:
        /*000c*/ 	.word	0x00000000
        /*0010*/ 	.short	0x0002
        /*0012*/ 	.short	0x0018
        /*0014*/ 	.byte	0x00, 0xf0, 0x41, 0x00


	//----- nvinfo : EIATTR_KPARAM_INFO
	.align		4
.L_3355:
        /*0018*/ 	.byte	0x04, 0x17
        /*001a*/ 	.short	(.L_3357 - .L_3356)
.L_3356:
        /*001c*/ 	.word	0x00000000
        /*0020*/ 	.short	0x0001
        /*0022*/ 	.short	0x0008
        /*0024*/ 	.byte	0x00, 0xf0, 0x41, 0x00


	//----- nvinfo : EIATTR_KPARAM_INFO
	.align		4
.L_3357:
        /*0028*/ 	.byte	0x04, 0x17
        /*002a*/ 	.short	(.L_3359 - .L_3358)
.L_3358:
        /*002c*/ 	.word	0x00000000
        /*0030*/ 	.short	0x0000
        /*0032*/ 	.short	0x0000
        /*0034*/ 	.byte	0x00, 0xf0, 0x11, 0x00


	//----- nvinfo : EIATTR_SPARSE_MMA_MASK
	.align		4
.L_3359:
        /*0038*/ 	.byte	0x03, 0x50
        /*003a*/ 	.short	0x0000


	//----- nvinfo : EIATTR_MAXREG_COUNT
	.align		4
        /*003c*/ 	.byte	0x03, 0x1b
        /*003e*/ 	.short	0x00ff


	//----- nvinfo : EIATTR_MERCURY_ISA_VERSION
	.align		4
        /*0040*/ 	.byte	0x03, 0x5f
        /*0042*/ 	.short	0x0101


	//----- nvinfo : EIATTR_VRC_CTA_INIT_COUNT
	.align		4
        /*0044*/ 	.byte	0x02, 0x4a
	.zero		1
	.zero		1


	//----- nvinfo : EIATTR_EXIT_INSTR_OFFSETS
	.align		4
        /*0048*/ 	.byte	0x04, 0x1c
        /*004a*/ 	.short	(.L_3361 - .L_3360)


	//   ....[0]....
.L_3360:
        /*004c*/ 	.word	0x00000010


	//----- nvinfo : EIATTR_MAX_THREADS
	.align		4
.L_3361:
        /*0050*/ 	.byte	0x04, 0x05
        /*0052*/ 	.short	(.L_3363 - .L_3362)
.L_3362:
        /*0054*/ 	.word	0x00000080
        /*0058*/ 	.word	0x00000001
        /*005c*/ 	.word	0x00000001


	//----- nvinfo : EIATTR_CBANK_PARAM_SIZE
	.align		4
.L_3363:
        /*0060*/ 	.byte	0x03, 0x19
        /*0062*/ 	.short	0x0028


	//----- nvinfo : EIATTR_PARAM_CBANK
	.align		4
        /*0064*/ 	.byte	0x04, 0x0a
        /*0066*/ 	.short	(.L_3365 - .L_3364)
	.align		4
.L_3364:
        /*0068*/ 	.word	index@(.nv.constant0._ZN2at6native29vectorized_elementwise_kernelILi8EZZZNS0_15binary_internal21div_floor_kernel_cudaERNS_18TensorIteratorBaseEENKUlvE0_clEvENKUlvE2_clEvEUlN3c108BFloat16EE_St5arrayIPcLm2EEEEviT0_T1_)
        /*006c*/ 	.short	0x0380
        /*006e*/ 	.short	0x0028


	//----- nvinfo : EIATTR_SW_WAR
	.align		4
.L_3365:
        /*0070*/ 	.byte	0x04, 0x36
        /*0072*/ 	.short	(.L_3367 - .L_3366)
.L_3366:
        /*0074*/ 	.word	0x00000008
.L_3367:


//--------------------- .nv.info._ZN2at6native18elementwise_kernelILi128ELi4EZNS0_15gpu_kernel_implIZZZNS0_15binary_internal21div_floor_kernel_cudaERNS_18TensorIteratorBaseEENKUlvE0_clEvENKUlvE1_clEvEUlN3c104HalfEE_EEvS5_RKT_EUliE_EEviT1_ --------------------------
	.section	.nv.info._ZN2at6native18elementwise_kernelILi128ELi4EZNS0_15gpu_kernel_implIZZZNS0_15binary_internal21div_floor_kernel_cudaERNS_18TensorIteratorBaseEENKUlvE0_clEvENKUlvE1_clEvEUlN3c104HalfEE_EEvS5_RKT_EUliE_EEviT1_,"",@"SHT_CUDA_INFO"
	.sectionflags	@""
	.align	4


	//----- nvinfo : EIATTR_CUDA_API_VERSION
	.align		4
        /*0000*/ 	.byte	0x04, 0x37
        /*0002*/ 	.short	(.L_3369 - .L_3368)
.L_3368:
        /*0004*/ 	.word	0x00000082


	//----- nvinfo : EIATTR_KPARAM_INFO
	.align		4
.L_3369:
        /*0008*/ 	.byte	0x04, 0x17
        /*000a*/ 	.short	(.L_3371 - .L_3370)
.L_3370:
        /*000c*/ 	.word	0x00000000
        /*0010*/ 	.short	0x0001
        /*0012*/ 	.short	0x0008
        /*0014*/ 	.byte	0x00, 0xf0, 0xa1, 0x08


	//----- nvinfo : EIATTR_KPARAM_INFO
	.align		4
.L_3371:
        /*0018*/ 	.byte	0x04, 0x17
        /*001a*/ 	.short	(.L_3373 - .L_3372)
.L_3372:
        /*001c*/ 	.word	0x00000000
        /*0020*/ 	.short	0x0000
        /*0022*/ 	.short	0x0000
        /*0024*/ 	.byte	0x00, 0xf0, 0x11, 0x00


	//----- nvinfo : EIATTR_SPARSE_MMA_MASK
	.align		4
.L_3373:
        /*0028*/ 	.byte	0x03, 0x50
        /*002a*/ 	.short	0x0000


	//----- nvinfo : EIATTR_MAXREG_COUNT
	.align		4
        /*002c*/ 	.byte	0x03, 0x1b
        /*002e*/ 	.short	0x0080


	//----- nvinfo : EIATTR_EXTERNS
	.align		4
        /*0030*/ 	.byte	0x04, 0x0f
        /*0032*/ 	.short	(.L_3375 - .L_3374)


	//   ....[0]....
	.align		4
.L_3374:
        /*0034*/ 	.word	index@(__assertfail)


	//----- nvinfo : EIATTR_MERCURY_ISA_VERSION
	.align		4
.L_3375:
        /*0038*/ 	.byte	0x03, 0x5f
        /*003a*/ 	.short	0x0101


	//----- nvinfo : EIATTR_VRC_CTA_INIT_COUNT
	.align		4
        /*003c*/ 	.byte	0x02, 0x4a
	.zero		1
	.zero		1


	//----- nvinfo : EIATTR_SYSCALL_OFFSETS
	.align		4
        /*0040*/ 	.byte	0x04, 0x46
        /*0042*/ 	.short	(.L_3377 - .L_3376)


	//   ....[0]....
.L_3376:
        /*0044*/ 	.word	0x000023e0


	//   ....[1]....
        /*0048*/ 	.word	0x00003840


	//   ....[2]....
        /*004c*/ 	.word	0x00005d40


	//   ....[3]....
        /*0050*/ 	.word	0x00006fa0


	//   ....[4]....
        /*0054*/ 	.word	0x000095b0


	//   ....[5]....
        /*0058*/ 	.word	0x0000a810


	//   ....[6]....
        /*005c*/ 	.word	0x0000ce30


	//   ....[7]....
        /*0060*/ 	.word	0x0000e060


	//----- nvinfo : EIATTR_EXIT_INSTR_OFFSETS
	.align		4
.L_3377:
        /*0064*/ 	.byte	0x04, 0x1c
        /*0066*/ 	.short	(.L_3379 - .L_3378)


	//   ....[0]....
.L_3378:
        /*0068*/ 	.word	0x0000aaf0


	//   ....[1]....
        /*006c*/ 	.word	0x0000d500


	//   ....[2]....
        /*0070*/ 	.word	0x0000d540


	//   ....[3]....
        /*0074*/ 	.word	0x0000d5e0


	//   ....[4]....
        /*0078*/ 	.word	0x0000d620


	//   ....[5]....
        /*007c*/ 	.word	0x0000d660


	//   ....[6]....
        /*0080*/ 	.word	0x0000d6f0


	//   ....[7]....
        /*0084*/ 	.word	0x0000d710


	//   ....[8]....
        /*0088*/ 	.word	0x0000d7b0


	//   ....[9]....
        /*008c*/ 	.word	0x0000d800


	//   ....[10]....
        /*0090*/ 	.word	0x0000d850


	//   ....[11]....
        /*0094*/ 	.word	0x0000d930


	//   ....[12]....
        /*0098*/ 	.word	0x0000daa0


	//   ....[13]....
        /*009c*/ 	.word	0x0000dc10


	//   ....[14]....
        /*00a0*/ 	.word	0x0000dd70


	//   ....[15]....
        /*00a4*/ 	.word	0x0000ddb0


	//   ....[16]....
        /*00a8*/ 	.word	0x0000ddf0


	//   ....[17]....
        /*00ac*/ 	.word	0x0000dea0


	//   ....[18]....
        /*00b0*/ 	.word	0x0000df00


	//   ....[19]....
        /*00b4*/ 	.word	0x0000e070


	//   ....[20]....
        /*00b8*/ 	.word	0x0000e180


	//   ....[21]....
        /*00bc*/ 	.word	0x0000e2c0


	//   ....[22]....
        /*00c0*/ 	.word	0x0000e300


	//----- nvinfo : EIATTR_MAX_THREADS
	.align		4
.L_3379:
        /*00c4*/ 	.byte	0x04, 0x05
        /*00c6*/ 	.short	(.L_3381 - .L_3380)
.L_3380:
        /*00c8*/ 	.word	0x00000080
        /*00cc*/ 	.word	0x00000001
        /*00d0*/ 	.word	0x00000001


	//----- nvinfo : EIATTR_CRS_STACK_SIZE
	.align		4
.L_3381:
        /*00d4*/ 	.byte	0x04, 0x1e
        /*00d6*/ 	.short	(.L_3383 - .L_3382)
.L_3382:
        /*00d8*/ 	.word	0x00000000


	//----- nvinfo : EIATTR_CBANK_PARAM_SIZE
	.align		4
.L_3383:
        /*00dc*/ 	.byte	0x03, 0x19
        /*00de*/ 	.short	0x0230


	//----- nvinfo : EIATTR_PARAM_CBANK
	.align		4
        /*00e0*/ 	.byte	0x04, 0x0a
        /*00e2*/ 	.short	(.L_3385 - .L_3384)
	.align		4
.L_3384:
        /*00e4*/ 	.word	index@(.nv.constant0._ZN2at6native18elementwise_kernelILi128ELi4EZNS0_15gpu_kernel_implIZZZNS0_15binary_internal21div_floor_kernel_cudaERNS_18TensorIteratorBaseEENKUlvE0_clEvENKUlvE1_clEvEUlN3c104HalfEE_EEvS5_RKT_EUliE_EEviT1_)
        /*00e8*/ 	.short	0x0380
        /*00ea*/ 	.short	0x0230


	//----- nvinfo : EIATTR_SW_WAR
	.align		4
.L_3385:
        /*00ec*/ 	.byte	0x04, 0x36
        /*00ee*/ 	.short	(.L_3387 - .L_3386)
.L_3386:
        /*00f0*/ 	.word	0x00000008
.L_3387:


//--------------------- .nv.info._ZN2at6native27unrolled_elementwise_kernelIZZZNS0_15binary_internal21div_floor_kernel_cudaERNS_18TensorIteratorBaseEENKUlvE0_clEvENKUlvE1_clEvEUlN3c104HalfEE_St5arrayIPcLm2EELi4E23TrivialOffsetCalculatorILi1EjESE_NS0_6memory12LoadWithCastILi1EEENSF_13StoreWithCastILi1EEEEEviT_T0_T2_T3_T4_T5_ --------------------------
	.section	.nv.info._ZN2at6native27unrolled_elementwise_kernelIZZZNS0_15binary_internal21div_floor_kernel_cudaERNS_18TensorIteratorBaseEENKUlvE0_clEvENKUlvE1_clEvEUlN3c104HalfEE_St5arrayIPcLm2EELi4E23TrivialOffsetCalculatorILi1EjESE_NS0_6memory12LoadWithCastILi1EEENSF_13StoreWithCastILi1EEEEEviT_T0_T2_T3_T4_T5_,"",@"SHT_CUDA_INFO"
	.sectionflags	@""
	.align	4


	//----- nvinfo : EIATTR_CUDA_API_VERSION
	.align		4
        /*0000*/ 	.byte	0x04, 0x37
        /*0002*/ 	.short	(.L_3389 - .L_3388)
.L_3388:
        /*0004*/ 	.word	0x00000082


	//----- nvinfo : EIATTR_KPARAM_INFO
	.align		4
.L_3389:
        /*0008*/ 	.byte	0x04, 0x17
        /*000a*/ 	.short	(.L_3391 - .L_3390)
.L_3390:
        /*000c*/ 	.word	0x00000000
        /*0010*/ 	.short	0x0006
        /*0012*/ 	.short	0x0034
        /*0014*/ 	.byte	0x00, 0xf0, 0x21, 0x00


	//----- nvinfo : EIATTR_KPARAM_INFO
	.align		4
.L_3391:
        /*0018*/ 	.byte	0x04, 0x17
        /*001a*/ 	.short	(.L_3393 - .L_3392)
.L_3392:
        /*001c*/ 	.word	0x00000000
        /*0020*/ 	.short	0x0005
        /*0022*/ 	.short	0x002c
        /*0024*/ 	.byte	0x00, 0xf0, 0x21, 0x00


	//----- nvinfo : EIATTR_KPARAM_INFO
	.align		4
.L_3393:
        /*0028*/ 	.byte	0x04, 0x17
        /*002a*/ 	.short	(.L_3395 - .L_3394)
.L_3394:
        /*002c*/ 	.word	0x00000000
        /*0030*/ 	.short	0x0004
        /*0032*/ 	.short	0x0029
        /*0034*/ 	.byte	0x00, 0xf0, 0x05, 0x00


	//----- nvinfo : EIATTR_KPARAM_INFO
	.align		4
.L_3395:
        /*0038*/ 	.byte	0x04, 0x17
        /*003a*/ 	.short	(.L_3397 - .L_3396)
.L_3396:
        /*003c*/ 	.word	0x00000000
        /*0040*/ 	.short	0x0003
        /*0042*/ 	.short	0x0028
        /*0044*/ 	.byte	0x00, 0xf0, 0x05, 0x00


	//----- nvinfo : EIATTR_KPARAM_INFO
	.align		4
.L_3397:
        /*0048*/ 	.byte	0x04, 0x17
        /*004a*/ 	.short	(.L_3399 - .L_3398)
.L_3398:
        /*004c*/ 	.word	0x00000000
        /*0050*/ 	.short	0x0002
        /*0052*/ 	.short	0x0018
        /*0054*/ 	.byte	0x00, 0xf0, 0x41, 0x00


	//----- nvinfo : EIATTR_KPARAM_INFO
	.align		4
.L_3399:
        /*0058*/ 	.byte	0x04, 0x17
        /*005a*/ 	.short	(.L_3401 - .L_3400)
.L_3400:
        /*005c*/ 	.word	0x00000000
        /*0060*/ 	.short	0x0001
        /*0062*/ 	.short	0x0008
        /*0064*/ 	.byte	0x00, 0xf0, 0x41, 0x00


	//----- nvinfo : EIATTR_KPARAM_INFO
	.align		4
.L_3401:
        /*0068*/ 	.byte	0x04, 0x17
        /*006a*/ 	.short	(.L_3403 - .L_3402)
.L_3402:
        /*006c*/ 	.word	0x00000000
        /*0070*/ 	.short	0x0000
        /*0072*/ 	.short	0x0000
        /*0074*/ 	.byte	0x00, 0xf0, 0x11, 0x00


	//----- nvinfo : EIATTR_SPARSE_MMA_MASK
	.align		4
.L_3403:
        /*0078*/ 	.byte	0x03, 0x50
        /*007a*/ 	.short	0x0000


	//----- nvinfo : EIATTR_MAXREG_COUNT
	.align		4
        /*007c*/ 	.byte	0x03, 0x1b
        /*007e*/ 	.short	0x00ff


	//----- nvinfo : EIATTR_EXTERNS
	.align		4
        /*0080*/ 	.byte	0x04, 0x0f
        /*0082*/ 	.short	(.L_3405 - .L_3404)


	//   ....[0]....
	.align		4
.L_3404:
        /*0084*/ 	.word	index@(__assertfail)


	//----- nvinfo : EIATTR_MERCURY_ISA_VERSION
	.align		4
.L_3405:
        /*0088*/ 	.byte	0x03, 0x5f
        /*008a*/ 	.short	0x0101


	//----- nvinfo : EIATTR_VRC_CTA_INIT_COUNT
	.align		4
        /*008c*/ 	.byte	0x02, 0x4a
	.zero		1
	.zero		1


	//----- nvinfo : EIATTR_SYSCALL_OFFSETS
	.align		4
        /*0090*/ 	.byte	0x04, 0x46
        /*0092*/ 	.short	(.L_3407 - .L_3406)


	//   ....[0]....
.L_3406:
        /*0094*/ 	.word	0x00001040


	//   ....[1]....
        /*0098*/ 	.word	0x00002260


	//   ....[2]....
        /*009c*/ 	.word	0x000033c0


	//   ....[3]....
        /*00a0*/ 	.word	0x00004510


	//   ....[4]....
        /*00a4*/ 	.word	0x00006b80


	//   ....[5]....
        /*00a8*/ 	.word	0x00007a30


	//   ....[6]....
        /*00ac*/ 	.word	0x000089d0


	//   ....[7]....
        /*00b0*/ 	.word	0x00009950


	//----- nvinfo : EIATTR_EXIT_INSTR_OFFSETS
	.align		4
.L_3407:
        /*00b4*/ 	.byte	0x04, 0x1c
        /*00b6*/ 	.short	(.L_3409 - .L_3408)


	//   ....[0]....
.L_3408:
        /*00b8*/ 	.word	0x00008ca0


	//   ....[1]....
        /*00bc*/ 	.word	0x00008df0


	//   ....[2]....
        /*00c0*/ 	.word	0x00008e30


	//   ....[3]....
        /*00c4*/ 	.word	0x00008ed0


	//   ....[4]....
        /*00c8*/ 	.word	0x00008f10


	//   ....[5]....
        /*00cc*/ 	.word	0x00008f50


	//   ....[6]....
        /*00d0*/ 	.word	0x00008fe0


	//   ....[7]....
        /*00d4*/ 	.word	0x00009000


	//   ....[8]....
        /*00d8*/ 	.word	0x000090a0


	//   ....[9]....
        /*00dc*/ 	.word	0x000090f0


	//   ....[10]....
        /*00e0*/ 	.word	0x00009140


	//   ....[11]....
        /*00e4*/ 	.word	0x00009220


	//   ....[12]....
        /*00e8*/ 	.word	0x00009390


	//   ....[13]....
        /*00ec*/ 	.word	0x00009500


	//   ....[14]....
        /*00f0*/ 	.word	0x00009660


	//   ....[15]....
        /*00f4*/ 	.word	0x000096a0


	//   ....[16]....
        /*00f8*/ 	.word	0x000096e0


	//   ....[17]....
        /*00fc*/ 	.word	0x00009790


	//   ....[18]....
        /*0100*/ 	.word	0x000097f0


	//   ....[19]....
        /*0104*/ 	.word	0x00009960


	//   ....[20]....
        /*0108*/ 	.word	0x00009a70


	//   ....[21]....
        /*010c*/ 	.word	0x00009bb0


	//   ....[22]....
        /*0110*/ 	.word	0x00009bf0


	//----- nvinfo : EIATTR_MAX_THREADS
	.align		4
.L_3409:
        /*0114*/ 	.byte	0x04, 0x05
        /*0116*/ 	.short	(.L_3411 - .L_3410)
.L_3410:
        /*0118*/ 	.word	0x00000080
        /*011c*/ 	.word	0x00000001
        /*0120*/ 	.word	0x00000001


	//----- nvinfo : EIATTR_CRS_STACK_SIZE
	.align		4
.L_3411:
        /*0124*/ 	.byte	0x04, 0x1e
        /*0126*/ 	.short	(.L_3413 - .L_3412)
.L_3412:
        /*0128*/ 	.word	0x00000000


	//----- nvinfo : EIATTR_CBANK_PARAM_SIZE
	.align		4
.L_3413:
        /*012c*/ 	.byte	0x03, 0x19
        /*012e*/ 	.short	0x003c


	//----- nvinfo : EIATTR_PARAM_CBANK
	.align		4
        /*0130*/ 	.byte	0x04, 0x0a
        /*0132*/ 	.short	(.L_3415 - .L_3414)
	.align		4
.L_3414:
        /*0134*/ 	.word	index@(.nv.constant0._ZN2at6native27unrolled_elementwise_kernelIZZZNS0_15binary_internal21div_floor_kernel_cudaERNS_18TensorIteratorBaseEENKUlvE0_clEvENKUlvE1_clEvEUlN3c104HalfEE_St5arrayIPcLm2EELi4E23TrivialOffsetCalculatorILi1EjESE_NS0_6memory12LoadWithCastILi1EEENSF_13StoreWithCastILi1EEEEEviT_T0_T2_T3_T4_T5_)
        /*0138*/ 	.short	0x0380
        /*013a*/ 	.short	0x003c


	//----- nvinfo : EIATTR_SW_WAR
	.align		4
.L_3415:
        /*013c*/ 	.byte	0x04, 0x36
        /*013e*/ 	.short	(.L_3417 - .L_3416)
.L_3416:
        /*0140*/ 	.word	0x00000008
.L_3417:


//--------------------- .nv.info._ZN2at6native18elementwise_kernelILi128ELi4EZNS0_22gpu_kernel_impl_nocastIZZZNS0_15binary_internal21div_floor_kernel_cudaERNS_18TensorIteratorBaseEENKUlvE0_clEvENKUlvE1_clEvEUlN3c104HalfEE_EEvS5_RKT_EUliE_EEviT1_ --------------------------
	.section	.nv.info._ZN2at6native18elementwise_kernelILi128ELi4EZNS0_22gpu_kernel_impl_nocastIZZZNS0_15binary_internal21div_floor_kernel_cudaERNS_18TensorIteratorBaseEENKUlvE0_clEvENKUlvE1_clEvEUlN3c104HalfEE_EEvS5_RKT_EUliE_EEviT1_,"",@"SHT_CUDA_INFO"
	.sectionflags	@""
	.align	4


	//----- nvinfo : EIATTR_CUDA_API_VERSION
	.align		4
        /*0000*/ 	.byte	0x04, 0x37
        /*0002*/ 	.short	(.L_3419 - .L_3418)
.L_3418:
        /*0004*/ 	.word	0x00000082


	//----- nvinfo : EIATTR_KPARAM_INFO
	.align		4
.L_3419:
        /*0008*/ 	.byte	0x04, 0x17
        /*000a*/ 	.short	(.L_3421 - .L_3420)
.L_3420:
        /*000c*/ 	.word	0x00000000
        /*0010*/ 	.short	0x0001
        /*0012*/ 	.short	0x0008
        /*0014*/ 	.byte	0x00, 0xf0, 0x81, 0x08


	//----- nvinfo : EIATTR_KPARAM_INFO
	.align		4
.L_3421:
        /*0018*/ 	.byte	0x04, 0x17
        /*001a*/ 	.short	(.L_3423 - .L_3422)
.L_3422:
        /*001c*/ 	.word	0x00000000
        /*0020*/ 	.short	0x0000
        /*0022*/ 	.short	0x0000
        /*0024*/ 	.byte	0x00, 0xf0, 0x11, 0x00


	//----- nvinfo : EIATTR_SPARSE_MMA_MASK
	.align		4
.L_3423:
        /*0028*/ 	.byte	0x03, 0x50
        /*002a*/ 	.short	0x0000


	//----- nvinfo : EIATTR_MAXREG_COUNT
	.align		4
        /*002c*/ 	.byte	0x03, 0x1b
        /*002e*/ 	.short	0x0080


	//----- nvinfo : EIATTR_MERCURY_ISA_VERSION
	.align		4
        /*0030*/ 	.byte	0x03, 0x5f
        /*0032*/ 	.short	0x0101


	//----- nvinfo : EIATTR_VRC_CTA_INIT_COUNT
	.align		4
        /*0034*/ 	.byte	0x02, 0x4a
	.zero		1
	.zero		1


	//----- nvinfo : EIATTR_EXIT_INSTR_OFFSETS
	.align		4
        /*0038*/ 	.byte	0x04, 0x1c
        /*003a*/ 	.short	(.L_3425 - .L_3424)


	//   ....[0]....
.L_3424:
        /*003c*/ 	.word	0x00001160


	//   ....[1]....
        /*0040*/ 	.word	0x00001650


	//   ....[2]....
        /*0044*/ 	.word	0x00006090


	//   ....[3]....
        /*0048*/ 	.word	0x000078d0


	//----- nvinfo : EIATTR_MAX_THREADS
	.align		4
.L_3425:
        /*004c*/ 	.byte	0x04, 0x05
        /*004e*/ 	.short	(.L_3427 - .L_3426)
.L_3426:
        /*0050*/ 	.word	0x00000080
        /*0054*/ 	.word	0x00000001
        /*0058*/ 	.word	0x00000001


	//----- nvinfo : EIATTR_CRS_STACK_SIZE
	.align		4
.L_3427:
        /*005c*/ 	.byte	0x04, 0x1e
        /*005e*/ 	.short	(.L_3429 - .L_3428)
.L_3428:
        /*0060*/ 	.word	0x00000000


	//----- nvinfo : EIATTR_CBANK_PARAM_SIZE
	.align		4
.L_3429:
        /*0064*/ 	.byte	0x03, 0x19
        /*0066*/ 	.short	0x0228


	//----- nvinfo : EIATTR_PARAM_CBANK
	.align		4
        /*0068*/ 	.byte	0x04, 0x0a
        /*006a*/ 	.short	(.L_3431 - .L_3430)
	.align		4
.L_3430:
        /*006c*/ 	.word	index@(.nv.constant0._ZN2at6native18elementwise_kernelILi128ELi4EZNS0_22gpu_kernel_impl_nocastIZZZNS0_15binary_internal21div_floor_kernel_cudaERNS_18TensorIteratorBaseEENKUlvE0_clEvENKUlvE1_clEvEUlN3c104HalfEE_EEvS5_RKT_EUliE_EEviT1_)
        /*0070*/ 	.short	0x0380
        /*0072*/ 	.short	0x0228


	//----- nvinfo : EIATTR_SW_WAR
	.align		4
.L_3431:
        /*0074*/ 	.byte	0x04, 0x36
        /*0076*/ 	.short	(.L_3433 - .L_3432)
.L_3432:
        /*0078*/ 	.word	0x00000008
.L_3433:


//--------------------- .nv.info._ZN2at6native27unrolled_elementwise_kernelIZZZNS0_15binary_internal21div_floor_kernel_cudaERNS_18TensorIteratorBaseEENKUlvE0_clEvENKUlvE1_clEvEUlN3c104HalfEE_St5arrayIPcLm2EELi4E23TrivialOffsetCalculatorILi1EjESE_NS0_6memory15LoadWithoutCastENSF_16StoreWithoutCastEEEviT_T0_T2_T3_T4_T5_ --------------------------
	.section	.nv.info._ZN2at6native27unrolled_elementwise_kernelIZZZNS0_15binary_internal21div_floor_kernel_cudaERNS_18TensorIteratorBaseEENKUlvE0_clEvENKUlvE1_clEvEUlN3c104HalfEE_St5arrayIPcLm2EELi4E23TrivialOffsetCalculatorILi1EjESE_NS0_6memory15LoadWithoutCastENSF_16StoreWithoutCastEEEviT_T0_T2_T3_T4_T5_,"",@"SHT_CUDA_INFO"
	.sectionflags	@""
	.align	4


	//----- nvinfo : EIATTR_CUDA_API_VERSION
	.align		4
        /*0000*/ 	.byte	0x04, 0x37
        /*0002*/ 	.short	(.L_3435 - .L_3434)
.L_3434:
        /*0004*/ 	.word	0x00000082


	//----- nvinfo : EIATTR_KPARAM_INFO
	.align		4
.L_3435:
        /*0008*/ 	.byte	0x04, 0x17
        /*000a*/ 	.short	(.L_3437 - .L_3436)
.L_3436:
        /*000c*/ 	.word	0x00000000
        /*0010*/ 	.short	0x0006
        /*0012*/ 	.short	0x002b
        /*0014*/ 	.byte	0x00, 0xf0, 0x05, 0x00


	//----- nvinfo : EIATTR_KPARAM_INFO
	.align		4
.L_3437:
        /*0018*/ 	.byte	0x04, 0x17
        /*001a*/ 	.short	(.L_3439 - .L_3438)
.L_3438:
        /*001c*/ 	.word	0x00000000
        /*0020*/ 	.short	0x0005
        /*0022*/ 	.short	0x002a
        /*0024*/ 	.byte	0x00, 0xf0, 0x05, 0x00


	//----- nvinfo : EIATTR_KPARAM_INFO
	.align		4
.L_3439:
        /*0028*/ 	.byte	0x04, 0x17
        /*002a*/ 	.short	(.L_3441 - .L_3440)
.L_3440:
        /*002c*/ 	.word	0x00000000
        /*0030*/ 	.short	0x0004
        /*0032*/ 	.short	0x0029
        /*0034*/ 	.byte	0x00, 0xf0, 0x05, 0x00


	//----- nvinfo : EIATTR_KPARAM_INFO
	.align		4
.L_3441:
        /*0038*/ 	.byte	0x04, 0x17
        /*003a*/ 	.short	(.L_3443 - .L_3442)
.L_3442:
        /*003c*/ 	.word	0x00000000
        /*0040*/ 	.short	0x0003
        /*0042*/ 	.short	0x0028
        /*0044*/ 	.byte	0x00, 0xf0, 0x05, 0x00


	//----- nvinfo : EIATTR_KPARAM_INFO
	.align		4
.L_3443:
        /*0048*/ 	.byte	0x04, 0x17
        /*004a*/ 	.short	(.L_3445 - .L_3444)
.L_3444:
        /*004c*/ 	.word	0x00000000
        /*0050*/ 	.short	0x0002
        /*0052*/ 	.short	0x0018
        /*0054*/ 	.byte	0x00, 0xf0, 0x41, 0x00


	//----- nvinfo : EIATTR_KPARAM_INFO
	.align		4
.L_3445:
        /*0058*/ 	.byte	0x04, 0x17
        /*005a*/ 	.short	(.L_3447 - .L_3446)
.L_3446:
        /*005c*/ 	.word	0x00000000
        /*0060*/ 	.short	0x0001
        /*0062*/ 	.short	0x0008
        /*0064*/ 	.byte	0x00, 0xf0, 0x41, 0x00


	//----- nvinfo : EIATTR_KPARAM_INFO
	.align		4
.L_3447:
        /*0068*/ 	.byte	0x04, 0x17
        /*006a*/ 	.short	(.L_3449 - .L_3448)
.L_3448:
        /*006c*/ 	.word	0x00000000
        /*0070*/ 	.short	0x0000
        /*0072*/ 	.short	0x0000
        /*0074*/ 	.byte	0x00, 0xf0, 0x11, 0x00


	//----- nvinfo : EIATTR_SPARSE_MMA_MASK
	.align		4
.L_3449:
        /*0078*/ 	.byte	0x03, 0x50
        /*007a*/ 	.short	0x0000


	//----- nvinfo : EIATTR_MAXREG_COUNT
	.align		4
        /*007c*/ 	.byte	0x03, 0x1b
        /*007e*/ 	.short	0x00ff


	//----- nvinfo : EIATTR_MERCURY_ISA_VERSION
	.align		4
        /*0080*/ 	.byte	0x03, 0x5f
        /*0082*/ 	.short	0x0101


	//----- nvinfo : EIATTR_VRC_CTA_INIT_COUNT
	.align		4
        /*0084*/ 	.byte	0x02, 0x4a
	.zero		1
	.zero		1


	//----- nvinfo : EIATTR_EXIT_INSTR_OFFSETS
	.align		4
        /*0088*/ 	.byte	0x04, 0x1c
        /*008a*/ 	.short	(.L_3451 - .L_3450)


	//   ....[0]....
.L_3450:
        /*008c*/ 	.word	0x00001a30


	//   ....[1]....
        /*0090*/ 	.word	0x00001a80


	//----- nvinfo : EIATTR_MAX_THREADS
	.align		4
.L_3451:
        /*0094*/ 	.byte	0x04, 0x05
        /*0096*/ 	.short	(.L_3453 - .L_3452)
.L_3452:
        /*0098*/ 	.word	0x00000080
        /*009c*/ 	.word	0x00000001
        /*00a0*/ 	.word	0x00000001


	//----- nvinfo : EIATTR_CRS_STACK_SIZE
	.align		4
.L_3453:
        /*00a4*/ 	.byte	0x04, 0x1e
        /*00a6*/ 	.short	(.L_3455 - .L_3454)
.L_3454:
        /*00a8*/ 	.word	0x00000000


	//----- nvinfo : EIATTR_CBANK_PARAM_SIZE
	.align		4
.L_3455:
        /*00ac*/ 	.byte	0x03, 0x19
        /*00ae*/ 	.short	0x002c


	//----- nvinfo : EIATTR_PARAM_CBANK
	.align		4
        /*00b0*/ 	.byte	0x04, 0x0a
        /*00b2*/ 	.short	(.L_3457 - .L_3456)
	.align		4
.L_3456:
        /*00b4*/ 	.word	index@(.nv.constant0._ZN2at6native27unrolled_elementwise_kernelIZZZNS0_15binary_internal21div_floor_kernel_cudaERNS_18TensorIteratorBaseEENKUlvE0_clEvENKUlvE1_clEvEUlN3c104HalfEE_St5arrayIPcLm2EELi4E23TrivialOffsetCalculatorILi1EjESE_NS0_6memory15LoadWithoutCastENSF_16StoreWithoutCastEEEviT_T0_T2_T3_T4_T5_)
        /*00b8*/ 	.short	0x0380
        /*00ba*/ 	.short	0x002c


	//----- nvinfo : EIATTR_SW_WAR
	.align		4
.L_3457:
        /*00bc*/ 	.byte	0x04, 0x36
        /*00be*/ 	.short	(.L_3459 - .L_3458)
.L_3458:
        /*00c0*/ 	.word	0x00000008
.L_3459:


//--------------------- .nv.info._ZN2at6native29vectorized_elementwise_kernelILi2EZZZNS0_15binary_internal21div_floor_kernel_cudaERNS_18TensorIteratorBaseEENKUlvE0_clEvENKUlvE1_clEvEUlN3c104HalfEE_St5arrayIPcLm2EEEEviT0_T1_ --------------------------
	.section	.nv.info._ZN2at6native29vectorized_elementwise_kernelILi2EZZZNS0_15binary_internal21div_floor_kernel_cudaERNS_18TensorIteratorBaseEENKUlvE0_clEvENKUlvE1_clEvEUlN3c104HalfEE_St5arrayIPcLm2EEEEviT0_T1_,"",@"SHT_CUDA_INFO"
	.sectionflags	@""
	.align	4


	//----- nvinfo : EIATTR_CUDA_API_VERSION
	.align		4
        /*0000*/ 	.byte	0x04, 0x37
        /*0002*/ 	.short	(.L_3461 - .L_3460)
.L_3460:
        /*0004*/ 	.word	0x00000082


	//----- nvinfo : EIATTR_KPARAM_INFO
	.align		4
.L_3461:
        /*0008*/ 	.byte	0x04, 0x17
        /*000a*/ 	.short	(.L_3463 - .L_3462)
.L_3462:
        /*000c*/ 	.word	0x00000000
        /*0010*/ 	.short	0x0002
        /*0012*/ 	.short	0x0018
        /*0014*/ 	.byte	0x00, 0xf0, 0x41, 0x00


	//----- nvinfo : EIATTR_KPARAM_INFO
	.align		4
.L_3463:
        /*0018*/ 	.byte	0x04, 0x17
        /*001a*/ 	.short	(.L_3465 - .L_3464)
.L_3464:
        /*001c*/ 	.word	0x00000000
        /*0020*/ 	.short	0x0001
        /*0022*/ 	.short	0x0008
        /*0024*/ 	.byte	0x00, 0xf0, 0x41, 0x00


	//----- nvinfo : EIATTR_KPARAM_INFO
	.align		4
.L_3465:
        /*0028*/ 	.byte	0x04, 0x17
        /*002a*/ 	.short	(.L_3467 - .L_3466)
.L_3466:
        /*002c*/ 	.word	0x00000000
        /*0030*/ 	.short	0x0000
        /*0032*/ 	.short	0x0000
        /*0034*/ 	.byte	0x00, 0xf0, 0x11, 0x00


	//----- nvinfo : EIATTR_SPARSE_MMA_MASK
	.align		4
.L_3467:
        /*0038*/ 	.byte	0x03, 0x50
        /*003a*/ 	.short	0x0000


	//----- nvinfo : EIATTR_MAXREG_COUNT
	.align		4
        /*003c*/ 	.byte	0x03, 0x1b
        /*003e*/ 	.short	0x00ff


	//----- nvinfo : EIATTR_MERCURY_ISA_VERSION
	.align		4
        /*0040*/ 	.byte	0x03, 0x5f
        /*0042*/ 	.short	0x0101


	//----- nvinfo : EIATTR_VRC_CTA_INIT_COUNT
	.align		4
        /*0044*/ 	.byte	0x02, 0x4a
	.zero		1
	.zero		1


	//----- nvinfo : EIATTR_EXIT_INSTR_OFFSETS
	.align		4
        /*0048*/ 	.byte	0x04, 0x1c
        /*004a*/ 	.short	(.L_3469 - .L_3468)


	//   ....[0]....
.L_3468:
        /*004c*/ 	.word	0x000034d0


	//   ....[1]....
        /*0050*/ 	.word	0x00003530


	//   ....[2]....
        /*0054*/ 	.word	0x00006070


	//----- nvinfo : EIATTR_MAX_THREADS
	.align		4
.L_3469:
        /*0058*/ 	.byte	0x04, 0x05
        /*005a*/ 	.short	(.L_3471 - .L_3470)
.L_3470:
        /*005c*/ 	.word	0x00000080
        /*0060*/ 	.word	0x00000001
        /*0064*/ 	.word	0x00000001


	//----- nvinfo : EIATTR_CRS_STACK_SIZE
	.align		4
.L_3471:
        /*0068*/ 	.byte	0x04, 0x1e
        /*006a*/ 	.short	(.L_3473 - .L_3472)
.L_3472:
        /*006c*/ 	.word	0x00000000


	//----- nvinfo : EIATTR_CBANK_PARAM_SIZE
	.align		4
.L_3473:
        /*0070*/ 	.byte	0x03, 0x19
        /*0072*/ 	.short	0x0028


	//----- nvinfo : EIATTR_PARAM_CBANK
	.align		4
        /*0074*/ 	.byte	0x04, 0x0a
        /*0076*/ 	.short	(.L_3475 - .L_3474)
	.align		4
.L_3474:
        /*0078*/ 	.word	index@(.nv.constant0._ZN2at6native29vectorized_elementwise_kernelILi2EZZZNS0_15binary_internal21div_floor_kernel_cudaERNS_18TensorIteratorBaseEENKUlvE0_clEvENKUlvE1_clEvEUlN3c104HalfEE_St5arrayIPcLm2EEEEviT0_T1_)
        /*007c*/ 	.short	0x0380
        /*007e*/ 	.short	0x0028


	//----- nvinfo : EIATTR_SW_WAR
	.align		4
.L_3475:
        /*0080*/ 	.byte	0x04, 0x36
        /*0082*/ 	.short	(.L_3477 - .L_3476)
.L_3476:
        /*0084*/ 	.word	0x00000008
.L_3477:


//--------------------- .nv.info._ZN2at6native29vectorized_elementwise_kernelILi4EZZZNS0_15binary_internal21div_floor_kernel_cudaERNS_18TensorIteratorBaseEENKUlvE0_clEvENKUlvE1_clEvEUlN3c104HalfEE_St5arrayIPcLm2EEEEviT0_T1_ --------------------------
	.section	.nv.info._ZN2at6native29vectorized_elementwise_kernelILi4EZZZNS0_15binary_internal21div_floor_kernel_cudaERNS_18TensorIteratorBaseEENKUlvE0_clEvENKUlvE1_clEvEUlN3c104HalfEE_St5arrayIPcLm2EEEEviT0_T1_,"",@"SHT_CUDA_INFO"
	.sectionflags	@""
	.align	4


	//----- nvinfo : EIATTR_CUDA_API_VERSION
	.align		4
        /*0000*/ 	.byte	0x04, 0x37
        /*0002*/ 	.short	(.L_3479 - .L_3478)
.L_3478:
        /*0004*/ 	.word	0x00000082


	//----- nvinfo : EIATTR_KPARAM_INFO
	.align		4
.L_3479:
        /*0008*/ 	.byte	0x04, 0x17
        /*000a*/ 	.short	(.L_3481 - .L_3480)
.L_3480:
        /*000c*/ 	.word	0x00000000
        /*0010*/ 	.short	0x0002
        /*0012*/ 	.short	0x0018
        /*0014*/ 	.byte	0x00, 0xf0, 0x41, 0x00


	//----- nvinfo : EIATTR_KPARAM_INFO
	.align		4
.L_3481:
        /*0018*/ 	.byte	0x04, 0x17
        /*001a*/ 	.short	(.L_3483 - .L_3482)
.L_3482:
        /*001c*/ 	.word	0x00000000
        /*0020*/ 	.short	0x0001
        /*0022*/ 	.short	0x0008
        /*0024*/ 	.byte	0x00, 0xf0, 0x41, 0x00


	//----- nvinfo : EIATTR_KPARAM_INFO
	.align		4
.L_3483:
        /*0028*/ 	.byte	0x04, 0x17
        /*002a*/ 	.short	(.L_3485 - .L_3484)
.L_3484:
        /*002c*/ 	.word	0x00000000
        /*0030*/ 	.short	0x0000
        /*0032*/ 	.short	0x0000
        /*0034*/ 	.byte	0x00, 0xf0, 0x11, 0x00


	//----- nvinfo : EIATTR_SPARSE_MMA_MASK
	.align		4
.L_3485:
        /*0038*/ 	.byte	0x03, 0x50
        /*003a*/ 	.short	0x0000


	//----- nvinfo : EIATTR_MAXREG_COUNT
	.align		4
        /*003c*/ 	.byte	0x03, 0x1b
        /*003e*/ 	.short	0x00ff


	//----- nvinfo : EIATTR_MERCURY_ISA_VERSION
	.align		4
        /*0040*/ 	.byte	0x03, 0x5f
        /*0042*/ 	.short	0x0101


	//----- nvinfo : EIATTR_VRC_CTA_INIT_COUNT
	.align		4
        /*0044*/ 	.byte	0x02, 0x4a
	.zero		1
	.zero		1


	//----- nvinfo : EIATTR_EXIT_INSTR_OFFSETS
	.align		4
        /*0048*/ 	.byte	0x04, 0x1c
        /*004a*/ 	.short	(.L_3487 - .L_3486)


	//   ....[0]....
.L_3486:
        /*004c*/ 	.word	0x000034d0


	//   ....[1]....
        /*0050*/ 	.word	0x00003530


	//   ....[2]....
        /*0054*/ 	.word	0x00006030


	//----- nvinfo : EIATTR_MAX_THREADS
	.align		4
.L_3487:
        /*0058*/ 	.byte	0x04, 0x05
        /*005a*/ 	.short	(.L_3489 - .L_3488)
.L_3488:
        /*005c*/ 	.word	0x00000080
        /*0060*/ 	.word	0x00000001
        /*0064*/ 	.word	0x00000001


	//----- nvinfo : EIATTR_CRS_STACK_SIZE
	.align		4
.L_3489:
        /*0068*/ 	.byte	0x04, 0x1e
        /*006a*/ 	.short	(.L_3491 - .L_3490)
.L_3490:
        /*006c*/ 	.word	0x00000000


	//----- nvinfo : EIATTR_CBANK_PARAM_SIZE
	.align		4
.L_3491:
        /*0070*/ 	.byte	0x03, 0x19
        /*0072*/ 	.short	0x0028


	//----- nvinfo : EIATTR_PARAM_CBANK
	.align		4
        /*0074*/ 	.byte	0x04, 0x0a
        /*0076*/ 	.short	(.L_3493 - .L_3492)
	.align		4
.L_3492:
        /*0078*/ 	.word	index@(.nv.constant0._ZN2at6native29vectorized_elementwise_kernelILi4EZZZNS0_15binary_internal21div_floor_kernel_cudaERNS_18TensorIteratorBaseEENKUlvE0_clEvENKUlvE1_clEvEUlN3c104HalfEE_St5arrayIPcLm2EEEEviT0_T1_)
        /*007c*/ 	.short	0x0380
        /*007e*/ 	.short	0x0028


	//----- nvinfo : EIATTR_SW_WAR
	.align		4
.L_3493:
        /*0080*/ 	.byte	0x04, 0x36
        /*0082*/ 	.short	(.L_3495 - .L_3494)
.L_3494:
        /*0084*/ 	.word	0x00000008
.L_3495:


//--------------------- .nv.info._ZN2at6native29vectorized_elementwise_kernelILi8EZZZNS0_15binary_internal21div_floor_kernel_cudaERNS_18TensorIteratorBaseEENKUlvE0_clEvENKUlvE1_clEvEUlN3c104HalfEE_St5arrayIPcLm2EEEEviT0_T1_ --------------------------
	.section	.nv.info._ZN2at6native29vectorized_elementwise_kernelILi8EZZZNS0_15binary_internal21div_floor_kernel_cudaERNS_18TensorIteratorBaseEENKUlvE0_clEvENKUlvE1_clEvEUlN3c104HalfEE_St5arrayIPcLm2EEEEviT0_T1_,"",@"SHT_CUDA_INFO"
	.sectionflags	@""
	.align	4


	//----- nvinfo : EIATTR_CUDA_API_VERSION
	.align		4
        /*0000*/ 	.byte	0x04, 0x37
        /*0002*/ 	.short	(.L_3497 - .L_3496)
.L_3496:
        /*0004*/ 	.word	0x00000082


	//----- nvinfo : EIATTR_KPARAM_INFO
	.align		4
.L_3497:
        /*0008*/ 	.byte	0x04, 0x17
        /*000a*/ 	.short	(.L_3499 - .L_3498)
.L_3498:
        /*000c*/ 	.word	0x00000000
        /*0010*/ 	.short	0x0002
        /*0012*/ 	.short	0x0018
        /*0014*/ 	.byte	0x00, 0xf0, 0x41, 0x00


	//----- nvinfo : EIATTR_KPARAM_INFO
	.align		4
.L_3499:
        /*0018*/ 	.byte	0x04, 0x17
        /*001a*/ 	.short	(.L_3501 - .L_3500)
.L_3500:
        /*001c*/ 	.word	0x00000000
        /*0020*/ 	.short	0x0001
        /*0022*/ 	.short	0x0008
        /*0024*/ 	.byte	0x00, 0xf0, 0x41, 0x00


	//----- nvinfo : EIATTR_KPARAM_INFO
	.align		4
.L_3501:
        /*0028*/ 	.byte	0x04, 0x17
        /*002a*/ 	.short	(.L_3503 - .L_3502)
.L_3502:
        /*002c*/ 	.word	0x00000000
        /*0030*/ 	.short	0x0000
        /*0032*/ 	.short	0x0000
        /*0034*/ 	.byte	0x00, 0xf0, 0x11, 0x00


	//----- nvinfo : EIATTR_SPARSE_MMA_MASK
	.align		4
.L_3503:
        /*0038*/ 	.byte	0x03, 0x50
        /*003a*/ 	.short	0x0000


	//----- nvinfo : EIATTR_MAXREG_COUNT
	.align		4
        /*003c*/ 	.byte	0x03, 0x1b
        /*003e*/ 	.short	0x00ff


	//----- nvinfo : EIATTR_MERCURY_ISA_VERSION
	.align		4
        /*0040*/ 	.byte	0x03, 0x5f
        /*0042*/ 	.short	0x0101


	//----- nvinfo : EIATTR_VRC_CTA_INIT_COUNT
	.align		4
        /*0044*/ 	.byte	0x02, 0x4a
	.zero		1
	.zero		1


	//----- nvinfo : EIATTR_EXIT_INSTR_OFFSETS
	.align		4
        /*0048*/ 	.byte	0x04, 0x1c
        /*004a*/ 	.short	(.L_3505 - .L_3504)


	//   ....[0]....
.L_3504:
        /*004c*/ 	.word	0x00000010


	//----- nvinfo : EIATTR_MAX_THREADS
	.align		4
.L_3505:
        /*0050*/ 	.byte	0x04, 0x05
        /*0052*/ 	.short	(.L_3507 - .L_3506)
.L_3506:
        /*0054*/ 	.word	0x00000080
        /*0058*/ 	.word	0x00000001
        /*005c*/ 	.word	0x00000001


	//----- nvinfo : EIATTR_CBANK_PARAM_SIZE
	.align		4
.L_3507:
        /*0060*/ 	.byte	0x03, 0x19
        /*0062*/ 	.short	0x0028


	//----- nvinfo : EIATTR_PARAM_CBANK
	.align		4
        /*0064*/ 	.byte	0x04, 0x0a
        /*0066*/ 	.short	(.L_3509 - .L_3508)
	.align		4
.L_3508:
        /*0068*/ 	.word	index@(.nv.constant0._ZN2at6native29vectorized_elementwise_kernelILi8EZZZNS0_15binary_internal21div_floor_kernel_cudaERNS_18TensorIteratorBaseEENKUlvE0_clEvENKUlvE1_clEvEUlN3c104HalfEE_St5arrayIPcLm2EEEEviT0_T1_)
        /*006c*/ 	.short	0x0380
        /*006e*/ 	.short	0x0028


	//----- nvinfo : EIATTR_SW_WAR
	.align		4
.L_3509:
        /*0070*/ 	.byte	0x04, 0x36
        /*0072*/ 	.short	(.L_3511 - .L_3510)
.L_3510:
        /*0074*/ 	.word	0x00000008
.L_3511:


//--------------------- .nv.info._ZN2at6native18elementwise_kernelILi128ELi4EZNS0_15gpu_kernel_implIZZZNS0_15binary_internal21div_floor_kernel_cudaERNS_18TensorIteratorBaseEENKUlvE0_clEvENKUlvE0_clEvEUlfE_EEvS5_RKT_EUliE_EEviT1_ --------------------------
	.section	.nv.info._ZN2at6native18elementwise_kernelILi128ELi4EZNS0_15gpu_kernel_implIZZZNS0_15binary_internal21div_floor_kernel_cudaERNS_18TensorIteratorBaseEENKUlvE0_clEvENKUlvE0_clEvEUlfE_EEvS5_RKT_EUliE_EEviT1_,"",@"SHT_CUDA_INFO"
	.sectionflags	@""
	.align	4


	//----- nvinfo : EIATTR_CUDA_API_VERSION
	.align		4
        /*0000*/ 	.byte	0x04, 0x37
        /*0002*/ 	.short	(.L_3513 - .L_3512)
.L_3512:
        /*0004*/ 	.word	0x00000082


	//----- nvinfo : EIATTR_KPARAM_INFO
	.align		4
.L_3513:
        /*0008*/ 	.byte	0x04, 0x17
        /*000a*/ 	.short	(.L_3515 - .L_3514)
.L_3514:
        /*000c*/ 	.word	0x00000000
        /*0010*/ 	.short	0x0001
        /*0012*/ 	.short	0x0008
        /*0014*/ 	.byte	0x00, 0xf0, 0xa1, 0x08


	//----- nvinfo : EIATTR_KPARAM_INFO
	.align		4
.L_3515:
        /*0018*/ 	.byte	0x04, 0x17
        /*001a*/ 	.short	(.L_3517 - .L_3516)
.L_3516:
        /*001c*/ 	.word	0x00000000
        /*0020*/ 	.short	0x0000
        /*0022*/ 	.short	0x0000
        /*0024*/ 	.byte	0x00, 0xf0, 0x11, 0x00


	//----- nvinfo : EIATTR_SPARSE_MMA_MASK
	.align		4
.L_3517:
        /*0028*/ 	.byte	0x03, 0x50
        /*002a*/ 	.short	0x0000


	//----- nvinfo : EIATTR_MAXREG_COUNT
	.align		4
        /*002c*/ 	.byte	0x03, 0x1b
        /*002e*/ 	.short	0x0080


	//----- nvinfo : EIATTR_EXTERNS
	.align		4
        /*0030*/ 	.byte	0x04, 0x0f
        /*0032*/ 	.short	(.L_3519 - .L_3518)


	//   ....[0]....
	.align		4
.L_3518:
        /*0034*/ 	.word	index@(__assertfail)


	//----- nvinfo : EIATTR_MERCURY_ISA_VERSION
	.align		4
.L_3519:
        /*0038*/ 	.byte	0x03, 0x5f
        /*003a*/ 	.short	0x0101


	//----- nvinfo : EIATTR_VRC_CTA_INIT_COUNT
	.align		4
        /*003c*/ 	.byte	0x02, 0x4a
	.zero		1
	.zero		1


	//----- nvinfo : EIATTR_SYSCALL_OFFSETS
	.align		4
        /*0040*/ 	.byte	0x04, 0x46
        /*0042*/ 	.short	(.L_3521 - .L_3520)


	//   ....[0]....
.L_3520:
        /*0044*/ 	.word	0x00002200


	//   ....[1]....
        /*0048*/ 	.word	0x00003470


	//   ....[2]....
        /*004c*/ 	.word	0x00005720


	//   ....[3]....
        /*0050*/ 	.word	0x00006800


	//   ....[4]....
        /*0054*/ 	.word	0x00008bc0


	//   ....[5]....
        /*0058*/ 	.word	0x00009ca0


	//   ....[6]....
        /*005c*/ 	.word	0x0000c070


	//   ....[7]....
        /*0060*/ 	.word	0x0000d120


	//----- nvinfo : EIATTR_EXIT_INSTR_OFFSETS
	.align		4
.L_3521:
        /*0064*/ 	.byte	0x04, 0x1c
        /*0066*/ 	.short	(.L_3523 - .L_3522)


	//   ....[0]....
.L_3522:
        /*0068*/ 	.word	0x00009f50


	//   ....[1]....
        /*006c*/ 	.word	0x0000c6a0


	//   ....[2]....
        /*0070*/ 	.word	0x0000c6e0


	//   ....[3]....
        /*0074*/ 	.word	0x0000c770


	//   ....[4]....
        /*0078*/ 	.word	0x0000c7a0


	//   ....[5]....
        /*007c*/ 	.word	0x0000c7d0


	//   ....[6]....
        /*0080*/ 	.word	0x0000c850


	//   ....[7]....
        /*0084*/ 	.word	0x0000c880


	//   ....[8]....
        /*0088*/ 	.word	0x0000c910


	//   ....[9]....
        /*008c*/ 	.word	0x0000c950


	//   ....[10]....
        /*0090*/ 	.word	0x0000c990


	//   ....[11]....
        /*0094*/ 	.word	0x0000ca60


	//   ....[12]....
        /*0098*/ 	.word	0x0000cbc0


	//   ....[13]....
        /*009c*/ 	.word	0x0000cd20


	//   ....[14]....
        /*00a0*/ 	.word	0x0000ce70


	//   ....[15]....
        /*00a4*/ 	.word	0x0000cea0


	//   ....[16]....
        /*00a8*/ 	.word	0x0000ced0


	//   ....[17]....
        /*00ac*/ 	.word	0x0000cf70


	//   ....[18]....
        /*00b0*/ 	.word	0x0000cfc0


	//   ....[19]....
        /*00b4*/ 	.word	0x0000d130


	//   ....[20]....
        /*00b8*/ 	.word	0x0000d230


	//   ....[21]....
        /*00bc*/ 	.word	0x0000d360


	//   ....[22]....
        /*00c0*/ 	.word	0x0000d390


	//----- nvinfo : EIATTR_MAX_THREADS
	.align		4
.L_3523:
        /*00c4*/ 	.byte	0x04, 0x05
        /*00c6*/ 	.short	(.L_3525 - .L_3524)
.L_3524:
        /*00c8*/ 	.word	0x00000080
        /*00cc*/ 	.word	0x00000001
        /*00d0*/ 	.word	0x00000001


	//----- nvinfo : EIATTR_CRS_STACK_SIZE
	.align		4
.L_3525:
        /*00d4*/ 	.byte	0x04, 0x1e
        /*00d6*/ 	.short	(.L_3527 - .L_3526)
.L_3526:
        /*00d8*/ 	.word	0x00000000


	//----- nvinfo : EIATTR_CBANK_PARAM_SIZE
	.align		4
.L_3527:
        /*00dc*/ 	.byte	0x03, 0x19
        /*00de*/ 	.short	0x0230


	//----- nvinfo : EIATTR_PARAM_CBANK
	.align		4
        /*00e0*/ 	.byte	0x04, 0x0a
        /*00e2*/ 	.short	(.L_3529 - .L_3528)
	.align		4
.L_3528:
        /*00e4*/ 	.word	index@(.nv.constant0._ZN2at6native18elementwise_kernelILi128ELi4EZNS0_15gpu_kernel_implIZZZNS0_15binary_internal21div_floor_kernel_cudaERNS_18TensorIteratorBaseEENKUlvE0_clEvENKUlvE0_clEvEUlfE_EEvS5_RKT_EUliE_EEviT1_)
        /*00e8*/ 	.short	0x0380
        /*00ea*/ 	.short	0x0230


	//----- nvinfo : EIATTR_SW_WAR
	.align		4
.L_3529:
        /*00ec*/ 	.byte	0x04, 0x36
        /*00ee*/ 	.short	(.L_3531 - .L_3530)
.L_3530:
        /*00f0*/ 	.word	0x00000008
.L_3531:


//--------------------- .nv.info._ZN2at6native27unrolled_elementwise_kernelIZZZNS0_15binary_internal21div_floor_kernel_cudaERNS_18TensorIteratorBaseEENKUlvE0_clEvENKUlvE0_clEvEUlfE_St5arrayIPcLm2EELi4E23TrivialOffsetCalculatorILi1EjESC_NS0_6memory12LoadWithCastILi1EEENSD_13StoreWithCastILi1EEEEEviT_T0_T2_T3_T4_T5_ --------------------------
	.section	.nv.info._ZN2at6native27unrolled_elementwise_kernelIZZZNS0_15binary_internal21div_floor_kernel_cudaERNS_18TensorIteratorBaseEENKUlvE0_clEvENKUlvE0_clEvEUlfE_St5arrayIPcLm2EELi4E23TrivialOffsetCalculatorILi1EjESC_NS0_6memory12LoadWithCastILi1EEENSD_13StoreWithCastILi1EEEEEviT_T0_T2_T3_T4_T5_,"",@"SHT_CUDA_INFO"
	.sectionflags	@""
	.align	4


	//----- nvinfo : EIATTR_CUDA_API_VERSION
	.align		4
        /*0000*/ 	.byte	0x04, 0x37
        /*0002*/ 	.short	(.L_3533 - .L_3532)
.L_3532:
        /*0004*/ 	.word	0x00000082


	//----- nvinfo : EIATTR_KPARAM_INFO
	.align		4
.L_3533:
        /*0008*/ 	.byte	0x04, 0x17
        /*000a*/ 	.short	(.L_3535 - .L_3534)
.L_3534:
        /*000c*/ 	.word	0x00000000
        /*0010*/ 	.short	0x0006
        /*0012*/ 	.short	0x0034
        /*0014*/ 	.byte	0x00, 0xf0, 0x21, 0x00


	//----- nvinfo : EIATTR_KPARAM_INFO
	.align		4
.L_3535:
        /*0018*/ 	.byte	0x04, 0x17
        /*001a*/ 	.short	(.L_3537 - .L_3536)
.L_3536:
        /*001c*/ 	.word	0x00000000
        /*0020*/ 	.short	0x0005
        /*0022*/ 	.short	0x002c
        /*0024*/ 	.byte	0x00, 0xf0, 0x21, 0x00


	//----- nvinfo : EIATTR_KPARAM_INFO
	.align		4
.L_3537:
        /*0028*/ 	.byte	0x04, 0x17
        /*002a*/ 	.short	(.L_3539 - .L_3538)
.L_3538:
        /*002c*/ 	.word	0x00000000
        /*0030*/ 	.short	0x0004
        /*0032*/ 	.short	0x0029
        /*0034*/ 	.byte	0x00, 0xf0, 0x05, 0x00


	//----- nvinfo : EIATTR_KPARAM_INFO
	.align		4
.L_3539:
        /*0038*/ 	.byte	0x04, 0x17
        /*003a*/ 	.short	(.L_3541 - .L_3540)
.L_3540:
        /*003c*/ 	.word	0x00000000
        /*0040*/ 	.short	0x0003
        /*0042*/ 	.short	0x0028
        /*0044*/ 	.byte	0x00, 0xf0, 0x05, 0x00


	//----- nvinfo : EIATTR_KPARAM_INFO
	.align		4
.L_3541:
        /*0048*/ 	.byte	0x04, 0x17
        /*004a*/ 	.short	(.L_3543 - .L_3542)
.L_3542:
        /*004c*/ 	.word	0x00000000
        /*0050*/ 	.short	0x0002
        /*0052*/ 	.short	0x0018
        /*0054*/ 	.byte	0x00, 0xf0, 0x41, 0x00


	//----- nvinfo : EIATTR_KPARAM_INFO
	.align		4
.L_3543:
        /*0058*/ 	.byte	0x04, 0x17
        /*005a*/ 	.short	(.L_3545 - .L_3544)
.L_3544:
        /*005c*/ 	.word	0x00000000
        /*0060*/ 	.short	0x0001
        /*0062*/ 	.short	0x0008
        /*0064*/ 	.byte	0x00, 0xf0, 0x41, 0x00


	//----- nvinfo : EIATTR_KPARAM_INFO
	.align		4
.L_3545:
        /*0068*/ 	.byte	0x04, 0x17
        /*006a*/ 	.short	(.L_3547 - .L_3546)
.L_3546:
        /*006c*/ 	.word	0x00000000
        /*0070*/ 	.short	0x0000
        /*0072*/ 	.short	0x0000
        /*0074*/ 	.byte	0x00, 0xf0, 0x11, 0x00


	//----- nvinfo : EIATTR_SPARSE_MMA_MASK
	.align		4
.L_3547:
        /*0078*/ 	.byte	0x03, 0x50
        /*007a*/ 	.short	0x0000


	//----- nvinfo : EIATTR_MAXREG_COUNT
	.align		4
        /*007c*/ 	.byte	0x03, 0x1b
        /*007e*/ 	.short	0x00ff


	//----- nvinfo : EIATTR_EXTERNS
	.align		4
        /*0080*/ 	.byte	0x04, 0x0f
        /*0082*/ 	.short	(.L_3549 - .L_3548)


	//   ....[0]....
	.align		4
.L_3548:
        /*0084*/ 	.word	index@(__assertfail)


	//----- nvinfo : EIATTR_MERCURY_ISA_VERSION
	.align		4
.L_3549:
        /*0088*/ 	.byte	0x03, 0x5f
        /*008a*/ 	.short	0x0101


	//----- nvinfo : EIATTR_VRC_CTA_INIT_COUNT
	.align		4
        /*008c*/ 	.byte	0x02, 0x4a
	.zero		1
	.zero		1


	//----- nvinfo : EIATTR_SYSCALL_OFFSETS
	.align		4
        /*0090*/ 	.byte	0x04, 0x46
        /*0092*/ 	.short	(.L_3551 - .L_3550)


	//   ....[0]....
.L_3550:
        /*0094*/ 	.word	0x00000e60


	//   ....[1]....
        /*0098*/ 	.word	0x00001df0


	//   ....[2]....
        /*009c*/ 	.word	0x00002cf0


	//   ....[3]....
        /*00a0*/ 	.word	0x00003bd0


	//   ....[4]....
        /*00a4*/ 	.word	0x00005fd0


	//   ....[5]....
        /*00a8*/ 	.word	0x00006d60


	//   ....[6]....
        /*00ac*/ 	.word	0x00007be0


	//   ....[7]....
        /*00b0*/ 	.word	0x00008a40


	//----- nvinfo : EIATTR_EXIT_INSTR_OFFSETS
	.align		4
.L_3551:
        /*00b4*/ 	.byte	0x04, 0x1c
        /*00b6*/ 	.short	(.L_3553 - .L_3552)


	//   ....[0]....
.L_3552:
        /*00b8*/ 	.word	0x00007e80


	//   ....[1]....
        /*00bc*/ 	.word	0x00007fc0


	//   ....[2]....
        /*00c0*/ 	.word	0x00008000


	//   ....[3]....
        /*00c4*/ 	.word	0x00008090


	//   ....[4]....
        /*00c8*/ 	.word	0x000080c0


	//   ....[5]....
        /*00cc*/ 	.word	0x000080f0


	//   ....[6]....
        /*00d0*/ 	.word	0x00008170


	//   ....[7]....
        /*00d4*/ 	.word	0x000081a0


	//   ....[8]....
        /*00d8*/ 	.word	0x00008230


	//   ....[9]....
        /*00dc*/ 	.word	0x00008270


	//   ....[10]....
        /*00e0*/ 	.word	0x000082b0


	//   ....[11]....
        /*00e4*/ 	.word	0x00008380


	//   ....[12]....
        /*00e8*/ 	.word	0x000084e0


	//   ....[13]....
        /*00ec*/ 	.word	0x00008640


	//   ....[14]....
        /*00f0*/ 	.word	0x00008790


	//   ....[15]....
        /*00f4*/ 	.word	0x000087c0


	//   ....[16]....
        /*00f8*/ 	.word	0x000087f0


	//   ....[17]....
        /*00fc*/ 	.word	0x00008890


	//   ....[18]....
        /*0100*/ 	.word	0x000088e0


	//   ....[19]....
        /*0104*/ 	.word	0x00008a50


	//   ....[20]....
        /*0108*/ 	.word	0x00008b50


	//   ....[21]....
        /*010c*/ 	.word	0x00008c80


	//   ....[22]....
        /*0110*/ 	.word	0x00008cb0


	//----- nvinfo : EIATTR_MAX_THREADS
	.align		4
.L_3553:
        /*0114*/ 	.byte	0x04, 0x05
        /*0116*/ 	.short	(.L_3555 - .L_3554)
.L_3554:
        /*0118*/ 	.word	0x00000080
        /*011c*/ 	.word	0x00000001
        /*0120*/ 	.word	0x00000001


	//----- nvinfo : EIATTR_CRS_STACK_SIZE
	.align		4
.L_3555:
        /*0124*/ 	.byte	0x04, 0x1e
        /*0126*/ 	.short	(.L_3557 - .L_3556)
.L_3556:
        /*0128*/ 	.word	0x00000000


	//----- nvinfo : EIATTR_CBANK_PARAM_SIZE
	.align		4
.L_3557:
        /*012c*/ 	.byte	0x03, 0x19
        /*012e*/ 	.short	0x003c


	//----- nvinfo : EIATTR_PARAM_CBANK
	.align		4
        /*0130*/ 	.byte	0x04, 0x0a
        /*0132*/ 	.short	(.L_3559 - .L_3558)
	.align		4
.L_3558:
        /*0134*/ 	.word	index@(.nv.constant0._ZN2at6native27unrolled_elementwise_kernelIZZZNS0_15binary_internal21div_floor_kernel_cudaERNS_18TensorIteratorBaseEENKUlvE0_clEvENKUlvE0_clEvEUlfE_St5arrayIPcLm2EELi4E23TrivialOffsetCalculatorILi1EjESC_NS0_6memory12LoadWithCastILi1EEENSD_13StoreWithCastILi1EEEEEviT_T0_T2_T3_T4_T5_)
        /*0138*/ 	.short	0x0380
        /*013a*/ 	.short	0x003c


	//----- nvinfo : EIATTR_SW_WAR
	.align		4
.L_3559:
        /*013c*/ 	.byte	0x04, 0x36
        /*013e*/ 	.short	(.L_3561 - .L_3560)
.L_3560:
        /*0140*/ 	.word	0x00000008
.L_3561:


//--------------------- .nv.info._ZN2at6native18elementwise_kernelILi128ELi2EZNS0_22gpu_kernel_impl_nocastIZZZNS0_15binary_internal21div_floor_kernel_cudaERNS_18TensorIteratorBaseEENKUlvE0_clEvENKUlvE0_clEvEUlfE_EEvS5_RKT_EUliE_EEviT1_ --------------------------
	.section	.nv.info._ZN2at6native18elementwise_kernelILi128ELi2EZNS0_22gpu_kernel_impl_nocastIZZZNS0_15binary_internal21div_floor_kernel_cudaERNS_18TensorIteratorBaseEENKUlvE0_clEvENKUlvE0_clEvEUlfE_EEvS5_RKT_EUliE_EEviT1_,"",@"SHT_CUDA_INFO"
	.sectionflags	@""
	.align	4


	//----- nvinfo : EIATTR_CUDA_API_VERSION
	.align		4
        /*0000*/ 	.byte	0x04, 0x37
        /*0002*/ 	.short	(.L_3563 - .L_3562)
.L_3562:
        /*0004*/ 	.word	0x00000082


	//----- nvinfo : EIATTR_KPARAM_INFO
	.align		4
.L_3563:
        /*0008*/ 	.byte	0x04, 0x17
        /*000a*/ 	.short	(.L_3565 - .L_3564)
.L_3564:
        /*000c*/ 	.word	0x00000000
        /*0010*/ 	.short	0x0001
        /*0012*/ 	.short	0x0008
        /*0014*/ 	.byte	0x00, 0xf0, 0x81, 0x08


	//----- nvinfo : EIATTR_KPARAM_INFO
	.align		4
.L_3565:
        /*0018*/ 	.byte	0x04, 0x17
        /*001a*/ 	.short	(.L_3567 - .L_3566)
.L_3566:
        /*001c*/ 	.word	0x00000000
        /*0020*/ 	.short	0x0000
        /*0022*/ 	.short	0x0000
        /*0024*/ 	.byte	0x00, 0xf0, 0x11, 0x00


	//----- nvinfo : EIATTR_SPARSE_MMA_MASK
	.align		4
.L_3567:
        /*0028*/ 	.byte	0x03, 0x50
        /*002a*/ 	.short	0x0000


	//----- nvinfo : EIATTR_MAXREG_COUNT
	.align		4
        /*002c*/ 	.byte	0x03, 0x1b
        /*002e*/ 	.short	0x0080


	//----- nvinfo : EIATTR_MERCURY_ISA_VERSION
	.align		4
        /*0030*/ 	.byte	0x03, 0x5f
        /*0032*/ 	.short	0x0101


	//----- nvinfo : EIATTR_VRC_CTA_INIT_COUNT
	.align		4
        /*0034*/ 	.byte	0x02, 0x4a
	.zero		1
	.zero		1


	//----- nvinfo : EIATTR_EXIT_INSTR_OFFSETS
	.align		4
        /*0038*/ 	.byte	0x04, 0x1c
        /*003a*/ 	.short	(.L_3569 - .L_3568)


	//   ....[0]....
.L_3568:
        /*003c*/ 	.word	0x00000630


	//   ....[1]....
        /*0040*/ 	.word	0x00000a90


	//   ....[2]....
        /*0044*/ 	.word	0x00000b00


	//   ....[3]....
        /*0048*/ 	.word	0x00002390


	//   ....[4]....
        /*004c*/ 	.word	0x00003b70


	//----- nvinfo : EIATTR_MAX_THREADS
	.align		4
.L_3569:
        /*0050*/ 	.byte	0x04, 0x05
        /*0052*/ 	.short	(.L_3571 - .L_3570)
.L_3570:
        /*0054*/ 	.word	0x00000080
        /*0058*/ 	.word	0x00000001
        /*005c*/ 	.word	0x00000001


	//----- nvinfo : EIATTR_CRS_STACK_SIZE
	.align		4
.L_3571:
        /*0060*/ 	.byte	0x04, 0x1e
        /*0062*/ 	.short	(.L_3573 - .L_3572)
.L_3572:
        /*0064*/ 	.word	0x00000000


	//----- nvinfo : EIATTR_CBANK_PARAM_SIZE
	.align		4
.L_3573:
        /*0068*/ 	.byte	0x03, 0x19
        /*006a*/ 	.short	0x0228


	//----- nvinfo : EIATTR_PARAM_CBANK
	.align		4
        /*006c*/ 	.byte	0x04, 0x0a
        /*006e*/ 	.short	(.L_3575 - .L_3574)
	.align		4
.L_3574:
        /*0070*/ 	.word	index@(.nv.constant0._ZN2at6native18elementwise_kernelILi128ELi2EZNS0_22gpu_kernel_impl_nocastIZZZNS0_15binary_internal21div_floor_kernel_cudaERNS_18TensorIteratorBaseEENKUlvE0_clEvENKUlvE0_clEvEUlfE_EEvS5_RKT_EUliE_EEviT1_)
        /*0074*/ 	.short	0x0380
        /*0076*/ 	.short	0x0228


	//----- nvinfo : EIATTR_SW_WAR
	.align		4
.L_3575:
        /*0078*/ 	.byte	0x04, 0x36
        /*007a*/ 	.short	(.L_3577 - .L_3576)
.L_3576:
        /*007c*/ 	.word	0x00000008
.L_3577:


//--------------------- .nv.info._ZN2at6native27unrolled_elementwise_kernelIZZZNS0_15binary_internal21div_floor_kernel_cudaERNS_18TensorIteratorBaseEENKUlvE0_clEvENKUlvE0_clEvEUlfE_St5arrayIPcLm2EELi4E23TrivialOffsetCalculatorILi1EjESC_NS0_6memory15LoadWithoutCastENSD_16StoreWithoutCastEEEviT_T0_T2_T3_T4_T5_ --------------------------
	.section	.nv.info._ZN2at6native27unrolled_elementwise_kernelIZZZNS0_15binary_internal21div_floor_kernel_cudaERNS_18TensorIteratorBaseEENKUlvE0_clEvENKUlvE0_clEvEUlfE_St5arrayIPcLm2EELi4E23TrivialOffsetCalculatorILi1EjESC_NS0_6memory15LoadWithoutCastENSD_16StoreWithoutCastEEEviT_T0_T2_T3_T4_T5_,"",@"SHT_CUDA_INFO"
	.sectionflags	@""
	.align	4


	//----- nvinfo : EIATTR_CUDA_API_VERSION
	.align		4
        /*0000*/ 	.byte	0x04, 0x37
        /*0002*/ 	.short	(.L_3579 - .L_3578)
.L_3578:
        /*0004*/ 	.word	0x00000082


	//----- nvinfo : EIATTR_KPARAM_INFO
	.align		4
.L_3579:
        /*0008*/ 	.byte	0x04, 0x17
        /*000a*/ 	.short	(.L_3581 - .L_3580)
.L_3580:
        /*000c*/ 	.word	0x00000000
        /*0010*/ 	.short	0x0006
        /*0012*/ 	.short	0x002b
        /*0014*/ 	.byte	0x00, 0xf0, 0x05, 0x00


	//----- nvinfo : EIATTR_KPARAM_INFO
	.align		4
.L_3581:
        /*0018*/ 	.byte	0x04, 0x17
        /*001a*/ 	.short	(.L_3583 - .L_3582)
.L_3582:
        /*001c*/ 	.word	0x00000000
        /*0020*/ 	.short	0x0005
        /*0022*/ 	.short	0x002a
        /*0024*/ 	.byte	0x00, 0xf0, 0x05, 0x00


	//----- nvinfo : EIATTR_KPARAM_INFO
	.align		4
.L_3583:
        /*0028*/ 	.byte	0x04, 0x17
        /*002a*/ 	.short	(.L_3585 - .L_3584)
.L_3584:
        /*002c*/ 	.word	0x00000000
        /*0030*/ 	.short	0x0004
        /*0032*/ 	.short	0x0029
        /*0034*/ 	.byte	0x00, 0xf0, 0x05, 0x00


	//----- nvinfo : EIATTR_KPARAM_INFO
	.align		4
.L_3585:
        /*0038*/ 	.byte	0x04, 0x17
        /*003a*/ 	.short	(.L_3587 - .L_3586)
.L_3586:
        /*003c*/ 	.word	0x00000000
        /*0040*/ 	.short	0x0003
        /*0042*/ 	.short	0x0028
        /*0044*/ 	.byte	0x00, 0xf0, 0x05, 0x00


	//----- nvinfo : EIATTR_KPARAM_INFO
	.align		4
.L_3587:
        /*0048*/ 	.byte	0x04, 0x17
        /*004a*/ 	.short	(.L_3589 - .L_3588)
.L_3588:
        /*004c*/ 	.word	0x00000000
        /*0050*/ 	.short	0x0002
        /*0052*/ 	.short	0x0018
        /*0054*/ 	.byte	0x00, 0xf0, 0x41, 0x00


	//----- nvinfo : EIATTR_KPARAM_INFO
	.align		4
.L_3589:
        /*0058*/ 	.byte	0x04, 0x17
        /*005a*/ 	.short	(.L_3591 - .L_3590)
.L_3590:
        /*005c*/ 	.word	0x00000000
        /*0060*/ 	.short	0x0001
        /*0062*/ 	.short	0x0008
        /*0064*/ 	.byte	0x00, 0xf0, 0x41, 0x00


	//----- nvinfo : EIATTR_KPARAM_INFO
	.align		4
.L_3591:
        /*0068*/ 	.byte	0x04, 0x17
        /*006a*/ 	.short	(.L_3593 - .L_3592)
.L_3592:
        /*006c*/ 	.word	0x00000000
        /*0070*/ 	.short	0x0000
        /*0072*/ 	.short	0x0000
        /*0074*/ 	.byte	0x00, 0xf0, 0x11, 0x00


	//----- nvinfo : EIATTR_SPARSE_MMA_MASK
	.align		4
.L_3593:
        /*0078*/ 	.byte	0x03, 0x50
        /*007a*/ 	.short	0x0000


	//----- nvinfo : EIATTR_MAXREG_COUNT
	.align		4
        /*007c*/ 	.byte	0x03, 0x1b
        /*007e*/ 	.short	0x00ff


	//----- nvinfo : EIATTR_MERCURY_ISA_VERSION
	.align		4
        /*0080*/ 	.byte	0x03, 0x5f
        /*0082*/ 	.short	0x0101


	//----- nvinfo : EIATTR_VRC_CTA_INIT_COUNT
	.align		4
        /*0084*/ 	.byte	0x02, 0x4a
	.zero		1
	.zero		1


	//----- nvinfo : EIATTR_EXIT_INSTR_OFFSETS
	.align		4
        /*0088*/ 	.byte	0x04, 0x1c
        /*008a*/ 	.short	(.L_3595 - .L_3594)


	//   ....[0]....
.L_3594:
        /*008c*/ 	.word	0x000018f0


	//   ....[1]....
        /*0090*/ 	.word	0x00001940


	//----- nvinfo : EIATTR_MAX_THREADS
	.align		4
.L_3595:
        /*0094*/ 	.byte	0x04, 0x05
        /*0096*/ 	.short	(.L_3597 - .L_3596)
.L_3596:
        /*0098*/ 	.word	0x00000080
        /*009c*/ 	.word	0x00000001
        /*00a0*/ 	.word	0x00000001


	//----- nvinfo : EIATTR_CRS_STACK_SIZE
	.align		4
.L_3597:
        /*00a4*/ 	.byte	0x04, 0x1e
        /*00a6*/ 	.short	(.L_3599 - .L_3598)
.L_3598:
        /*00a8*/ 	.word	0x00000000


	//----- nvinfo : EIATTR_CBANK_PARAM_SIZE
	.align		4
.L_3599:
        /*00ac*/ 	.byte	0x03, 0x19
        /*00ae*/ 	.short	0x002c


	//----- nvinfo : EIATTR_PARAM_CBANK
	.align		4
        /*00b0*/ 	.byte	0x04, 0x0a
        /*00b2*/ 	.short	(.L_3601 - .L_3600)
	.align		4
.L_3600:
        /*00b4*/ 	.word	index@(.nv.constant0._ZN2at6native27unrolled_elementwise_kernelIZZZNS0_15binary_internal21div_floor_kernel_cudaERNS_18TensorIteratorBaseEENKUlvE0_clEvENKUlvE0_clEvEUlfE_St5arrayIPcLm2EELi4E23TrivialOffsetCalculatorILi1EjESC_NS0_6memory15LoadWithoutCastENSD_16StoreWithoutCastEEEviT_T0_T2_T3_T4_T5_)
        /*00b8*/ 	.short	0x0380
        /*00ba*/ 	.short	0x002c


	//----- nvinfo : EIATTR_SW_WAR
	.align		4
.L_3601:
        /*00bc*/ 	.byte	0x04, 0x36
        /*00be*/ 	.short	(.L_3603 - .L_3602)
.L_3602:
        /*00c0*/ 	.word	0x00000008
.L_3603:


//--------------------- .nv.info._ZN2at6native29vectorized_elementwise_kernelILi2EZZZNS0_15binary_internal21div_floor_kernel_cudaERNS_18TensorIteratorBaseEENKUlvE0_clEvENKUlvE0_clEvEUlfE_St5arrayIPcLm2EEEEviT0_T1_ --------------------------
	.section	.nv.info._ZN2at6native29vectorized_elementwise_kernelILi2EZZZNS0_15binary_internal21div_floor_kernel_cudaERNS_18TensorIteratorBaseEENKUlvE0_clEvENKUlvE0_clEvEUlfE_St5arrayIPcLm2EEEEviT0_T1_,"",@"SHT_CUDA_INFO"
	.sectionflags	@""
	.align	4


	//----- nvinfo : EIATTR_CUDA_API_VERSION
	.align		4
        /*0000*/ 	.byte	0x04, 0x37
        /*0002*/ 	.short	(.L_3605 - .L_3604)
.L_3604:
        /*0004*/ 	.word	0x00000082


	//----- nvinfo : EIATTR_KPARAM_INFO
	.align		4
.L_3605:
        /*0008*/ 	.byte	0x04, 0x17
        /*000a*/ 	.short	(.L_3607 - .L_3606)
.L_3606:
        /*000c*/ 	.word	0x00000000
        /*0010*/ 	.short	0x0002
        /*0012*/ 	.short	0x0018
        /*0014*/ 	.byte	0x00, 0xf0, 0x41, 0x00


	//----- nvinfo : EIATTR_KPARAM_INFO
	.align		4
.L_3607:
        /*0018*/ 	.byte	0x04, 0x17
        /*001a*/ 	.short	(.L_3609 - .L_3608)
.L_3608:
        /*001c*/ 	.word	0x00000000
        /*0020*/ 	.short	0x0001
        /*0022*/ 	.short	0x0008
        /*0024*/ 	.byte	0x00, 0xf0, 0x41, 0x00


	//----- nvinfo : EIATTR_KPARAM_INFO
	.align		4
.L_3609:
        /*0028*/ 	.byte	0x04, 0x17
        /*002a*/ 	.short	(.L_3611 - .L_3610)
.L_3610:
        /*002c*/ 	.word	0x00000000
        /*0030*/ 	.short	0x0000
        /*0032*/ 	.short	0x0000
        /*0034*/ 	.byte	0x00, 0xf0, 0x11, 0x00


	//----- nvinfo : EIATTR_SPARSE_MMA_MASK
	.align		4
.L_3611:
        /*0038*/ 	.byte	0x03, 0x50
        /*003a*/ 	.short	0x0000


	//----- nvinfo : EIATTR_MAXREG_COUNT
	.align		4
        /*003c*/ 	.byte	0x03, 0x1b
        /*003e*/ 	.short	0x00ff


	//----- nvinfo : EIATTR_MERCURY_ISA_VERSION
	.align		4
        /*0040*/ 	.byte	0x03, 0x5f
        /*0042*/ 	.short	0x0101


	//----- nvinfo : EIATTR_VRC_CTA_INIT_COUNT
	.align		4
        /*0044*/ 	.byte	0x02, 0x4a
	.zero		1
	.zero		1


	//----- nvinfo : EIATTR_EXIT_INSTR_OFFSETS
	.align		4
        /*0048*/ 	.byte	0x04, 0x1c
        /*004a*/ 	.short	(.L_3613 - .L_3612)


	//   ....[0]....
.L_3612:
        /*004c*/ 	.word	0x00003270


	//   ....[1]....
        /*0050*/ 	.word	0x000032c0


	//   ....[2]....
        /*0054*/ 	.word	0x00005b10


	//----- nvinfo : EIATTR_MAX_THREADS
	.align		4
.L_3613:
        /*0058*/ 	.byte	0x04, 0x05
        /*005a*/ 	.short	(.L_3615 - .L_3614)
.L_3614:
        /*005c*/ 	.word	0x00000080
        /*0060*/ 	.word	0x00000001
        /*0064*/ 	.word	0x00000001


	//----- nvinfo : EIATTR_CRS_STACK_SIZE
	.align		4
.L_3615:
        /*0068*/ 	.byte	0x04, 0x1e
        /*006a*/ 	.short	(.L_3617 - .L_3616)
.L_3616:
        /*006c*/ 	.word	0x00000000


	//----- nvinfo : EIATTR_CBANK_PARAM_SIZE
	.align		4
.L_3617:
        /*0070*/ 	.byte	0x03, 0x19
        /*0072*/ 	.short	0x0028


	//----- nvinfo : EIATTR_PARAM_CBANK
	.align		4
        /*0074*/ 	.byte	0x04, 0x0a
        /*0076*/ 	.short	(.L_3619 - .L_3618)
	.align		4
.L_3618:
        /*0078*/ 	.word	index@(.nv.constant0._ZN2at6native29vectorized_elementwise_kernelILi2EZZZNS0_15binary_internal21div_floor_kernel_cudaERNS_18TensorIteratorBaseEENKUlvE0_clEvENKUlvE0_clEvEUlfE_St5arrayIPcLm2EEEEviT0_T1_)
        /*007c*/ 	.short	0x0380
        /*007e*/ 	.short	0x0028


	//----- nvinfo : EIATTR_SW_WAR
	.align		4
.L_3619:
        /*0080*/ 	.byte	0x04, 0x36
        /*0082*/ 	.short	(.L_3621 - .L_3620)
.L_3620:
        /*0084*/ 	.word	0x00000008
.L_3621:


//--------------------- .nv.info._ZN2at6native29vectorized_elementwise_kernelILi4EZZZNS0_15binary_internal21div_floor_kernel_cudaERNS_18TensorIteratorBaseEENKUlvE0_clEvENKUlvE0_clEvEUlfE_St5arrayIPcLm2EEEEviT0_T1_ --------------------------
	.section	.nv.info._ZN2at6native29vectorized_elementwise_kernelILi4EZZZNS0_15binary_internal21div_floor_kernel_cudaERNS_18TensorIteratorBaseEENKUlvE0_clEvENKUlvE0_clEvEUlfE_St5arrayIPcLm2EEEEviT0_T1_,"",@"SHT_CUDA_INFO"
	.sectionflags	@""
	.align	4


	//----- nvinfo : EIATTR_CUDA_API_VERSION
	.align		4
        /*0000*/ 	.byte	0x04, 0x37
        /*0002*/ 	.short	(.L_3623 - .L_3622)
.L_3622:
        /*0004*/ 	.word	0x00000082


	//----- nvinfo : EIATTR_KPARAM_INFO
	.align		4
.L_3623:
        /*0008*/ 	.byte	0x04, 0x17
        /*000a*/ 	.short	(.L_3625 - .L_3624)
.L_3624:
        /*000c*/ 	.word	0x00000000
        /*0010*/ 	.short	0x0002
        /*0012*/ 	.short	0x0018
        /*0014*/ 	.byte	0x00, 0xf0, 0x41, 0x00


	//----- nvinfo : EIATTR_KPARAM_INFO
	.align		4
.L_3625:
        /*0018*/ 	.byte	0x04, 0x17
        /*001a*/ 	.short	(.L_3627 - .L_3626)
.L_3626:
        /*001c*/ 	.word	0x00000000
        /*0020*/ 	.short	0x0001
        /*0022*/ 	.short	0x0008
        /*0024*/ 	.byte	0x00, 0xf0, 0x41, 0x00


	//----- nvinfo : EIATTR_KPARAM_INFO
	.align		4
.L_3627:
        /*0028*/ 	.byte	0x04, 0x17
        /*002a*/ 	.short	(.L_3629 - .L_3628)
.L_3628:
        /*002c*/ 	.word	0x00000000
        /*0030*/ 	.short	0x0000
        /*0032*/ 	.short	0x0000
        /*0034*/ 	.byte	0x00, 0xf0, 0x11, 0x00


	//----- nvinfo : EIATTR_SPARSE_MMA_MASK
	.align		4
.L_3629:
        /*0038*/ 	.byte	0x03, 0x50
        /*003a*/ 	.short	0x0000


	//----- nvinfo : EIATTR_MAXREG_COUNT
	.align		4
        /*003c*/ 	.byte	0x03, 0x1b
        /*003e*/ 	.short	0x00ff


	//----- nvinfo : EIATTR_MERCURY_ISA_VERSION
	.align		4
        /*0040*/ 	.byte	0x03, 0x5f
        /*0042*/ 	.short	0x0101


	//----- nvinfo : EIATTR_VRC_CTA_INIT_COUNT
	.align		4
        /*0044*/ 	.byte	0x02, 0x4a
	.zero		1
	.zero		1


	//----- nvinfo : EIATTR_EXIT_INSTR_OFFSETS
	.align		4
        /*0048*/ 	.byte	0x04, 0x1c
        /*004a*/ 	.short	(.L_3631 - .L_3630)


	//   ....[0]....
.L_3630:
        /*004c*/ 	.word	0x00003270


	//   ....[1]....
        /*0050*/ 	.word	0x000032c0


	//   ....[2]....
        /*0054*/ 	.word	0x00005ad0


	//----- nvinfo : EIATTR_MAX_THREADS
	.align		4
.L_3631:
        /*0058*/ 	.byte	0x04, 0x05
        /*005a*/ 	.short	(.L_3633 - .L_3632)
.L_3632:
        /*005c*/ 	.word	0x00000080
        /*0060*/ 	.word	0x00000001
        /*0064*/ 	.word	0x00000001


	//----- nvinfo : EIATTR_CRS_STACK_SIZE
	.align		4
.L_3633:
        /*0068*/ 	.byte	0x04, 0x1e
        /*006a*/ 	.short	(.L_3635 - .L_3634)
.L_3634:
        /*006c*/ 	.word	0x00000000


	//----- nvinfo : EIATTR_CBANK_PARAM_SIZE
	.align		4
.L_3635:
        /*0070*/ 	.byte	0x03, 0x19
        /*0072*/ 	.short	0x0028


	//----- nvinfo : EIATTR_PARAM_CBANK
	.align		4
        /*0074*/ 	.byte	0x04, 0x0a
        /*0076*/ 	.short	(.L_3637 - .L_3636)
	.align		4
.L_3636:
        /*0078*/ 	.word	index@(.nv.constant0._ZN2at6native29vectorized_elementwise_kernelILi4EZZZNS0_15binary_internal21div_floor_kernel_cudaERNS_18TensorIteratorBaseEENKUlvE0_clEvENKUlvE0_clEvEUlfE_St5arrayIPcLm2EEEEviT0_T1_)
        /*007c*/ 	.short	0x0380
        /*007e*/ 	.short	0x0028


	//----- nvinfo : EIATTR_SW_WAR
	.align		4
.L_3637:
        /*0080*/ 	.byte	0x04, 0x36
        /*0082*/ 	.short	(.L_3639 - .L_3638)
.L_3638:
        /*0084*/ 	.word	0x00000008
.L_3639:


//--------------------- .nv.info._ZN2at6native29vectorized_elementwise_kernelILi8EZZZNS0_15binary_internal21div_floor_kernel_cudaERNS_18TensorIteratorBaseEENKUlvE0_clEvENKUlvE0_clEvEUlfE_St5arrayIPcLm2EEEEviT0_T1_ --------------------------
	.section	.nv.info._ZN2at6native29vectorized_elementwise_kernelILi8EZZZNS0_15binary_internal21div_floor_kernel_cudaERNS_18TensorIteratorBaseEENKUlvE0_clEvENKUlvE0_clEvEUlfE_St5arrayIPcLm2EEEEviT0_T1_,"",@"SHT_CUDA_INFO"
	.sectionflags	@""
	.align	4


	//----- nvinfo : EIATTR_CUDA_API_VERSION
	.align		4
        /*0000*/ 	.byte	0x04, 0x37
        /*0002*/ 	.short	(.L_3641 - .L_3640)
.L_3640:
        /*0004*/ 	.word	0x00000082


	//----- nvinfo : EIATTR_KPARAM_INFO
	.align		4
.L_3641:
        /*0008*/ 	.byte	0x04, 0x17
        /*000a*/ 	.short	(.L_3643 - .L_3642)
.L_3642:
        /*000c*/ 	.word	0x00000000
        /*0010*/ 	.short	0x0002
        /*0012*/ 	.short	0x0018
        /*0014*/ 	.byte	0x00, 0xf0, 0x41, 0x00


	//----- nvinfo : EIATTR_KPARAM_INFO
	.align		4
.L_3643:
        /*0018*/ 	.byte	0x04, 0x17
        /*001a*/ 	.short	(.L_3645 - .L_3644)
.L_3644:
        /*001c*/ 	.word	0x00000000
        /*0020*/ 	.short	0x0001
        /*0022*/ 	.short	0x0008
        /*0024*/ 	.byte	0x00, 0xf0, 0x41, 0x00


	//----- nvinfo : EIATTR_KPARAM_INFO
	.align		4
.L_3645:
        /*0028*/ 	.byte	0x04, 0x17
        /*002a*/ 	.short	(.L_3647 - .L_3646)
.L_3646:
        /*002c*/ 	.word	0x00000000
        /*0030*/ 	.short	0x0000
        /*0032*/ 	.short	0x0000
        /*0034*/ 	.byte	0x00, 0xf0, 0x11, 0x00


	//----- nvinfo : EIATTR_SPARSE_MMA_MASK
	.align		4
.L_3647:
        /*0038*/ 	.byte	0x03, 0x50
        /*003a*/ 	.short	0x0000


	//----- nvinfo : EIATTR_MAXREG_COUNT
	.align		4
        /*003c*/ 	.byte	0x03, 0x1b
        /*003e*/ 	.short	0x00ff


	//----- nvinfo : EIATTR_MERCURY_ISA_VERSION
	.align		4
        /*0040*/ 	.byte	0x03, 0x5f
        /*0042*/ 	.short	0x0101


	//----- nvinfo : EIATTR_VRC_CTA_INIT_COUNT
	.align		4
        /*0044*/ 	.byte	0x02, 0x4a
	.zero		1
	.zero		1


	//----- nvinfo : EIATTR_EXIT_INSTR_OFFSETS
	.align		4
        /*0048*/ 	.byte	0x04, 0x1c
        /*004a*/ 	.short	(.L_3649 - .L_3648)


	//   ....[0]....
.L_3648:
        /*004c*/ 	.word	0x00000010


	//----- nvinfo : EIATTR_MAX_THREADS
	.align		4
.L_3649:
        /*0050*/ 	.byte	0x04, 0x05
        /*0052*/ 	.short	(.L_3651 - .L_3650)
.L_3650:
        /*0054*/ 	.word	0x00000080
        /*0058*/ 	.word	0x00000001
        /*005c*/ 	.word	0x00000001


	//----- nvinfo : EIATTR_CBANK_PARAM_SIZE
	.align		4
.L_3651:
        /*0060*/ 	.byte	0x03, 0x19
        /*0062*/ 	.short	0x0028


	//----- nvinfo : EIATTR_PARAM_CBANK
	.align		4
        /*0064*/ 	.byte	0x04, 0x0a
        /*0066*/ 	.short	(.L_3653 - .L_3652)
	.align		4
.L_3652:
        /*0068*/ 	.word	index@(.nv.constant0._ZN2at6native29vectorized_elementwise_kernelILi8EZZZNS0_15binary_internal21div_floor_kernel_cudaERNS_18TensorIteratorBaseEENKUlvE0_clEvENKUlvE0_clEvEUlfE_St5arrayIPcLm2EEEEviT0_T1_)
        /*006c*/ 	.short	0x0380
        /*006e*/ 	.short	0x0028


	//----- nvinfo : EIATTR_SW_WAR
	.align		4
.L_3653:
        /*0070*/ 	.byte	0x04, 0x36
        /*0072*/ 	.short	(.L_3655 - .L_3654)
.L_3654:
        /*0074*/ 	.word	0x00000008
.L_3655:


//--------------------- .nv.info._ZN2at6native18elementwise_kernelILi128ELi4EZNS0_15gpu_kernel_implIZZZNS0_15binary_internal21div_floor_kernel_cudaERNS_18TensorIteratorBaseEENKUlvE0_clEvENKUlvE_clEvEUldE_EEvS5_RKT_EUliE_EEviT1_ --------------------------
	.section	.nv.info._ZN2at6native18elementwise_kernelILi128ELi4EZNS0_15gpu_kernel_implIZZZNS0_15binary_internal21div_floor_kernel_cudaERNS_18TensorIteratorBaseEENKUlvE0_clEvENKUlvE_clEvEUldE_EEvS5_RKT_EUliE_EEviT1_,"",@"SHT_CUDA_INFO"
	.sectionflags	@""
	.align	4


	//----- nvinfo : EIATTR_CUDA_API_VERSION
	.align		4
        /*0000*/ 	.byte	0x04, 0x37
        /*0002*/ 	.short	(.L_3657 - .L_3656)
.L_3656:
        /*0004*/ 	.word	0x00000082


	//----- nvinfo : EIATTR_KPARAM_INFO
	.align		4
.L_3657:
        /*0008*/ 	.byte	0x04, 0x17
        /*000a*/ 	.short	(.L_3659 - .L_3658)
.L_3658:
        /*000c*/ 	.word	0x00000000
        /*0010*/ 	.short	0x0001
        /*0012*/ 	.short	0x0008
        /*0014*/ 	.byte	0x00, 0xf0, 0xc1, 0x08


	//----- nvinfo : EIATTR_KPARAM_INFO
	.align		4
.L_3659:
        /*0018*/ 	.byte	0x04, 0x17
        /*001a*/ 	.short	(.L_3661 - .L_3660)
.L_3660:
        /*001c*/ 	.word	0x00000000
        /*0020*/ 	.short	0x0000
        /*0022*/ 	.short	0x0000
        /*0024*/ 	.byte	0x00, 0xf0, 0x11, 0x00


	//----- nvinfo : EIATTR_SPARSE_MMA_MASK
	.align		4
.L_3661:
        /*0028*/ 	.byte	0x03, 0x50
        /*002a*/ 	.short	0x0000


	//----- nvinfo : EIATTR_MAXREG_COUNT
	.align		4
        /*002c*/ 	.byte	0x03, 0x1b
        /*002e*/ 	.short	0x0080


	//----- nvinfo : EIATTR_EXTERNS
	.align		4
        /*0030*/ 	.byte	0x04, 0x0f
        /*0032*/ 	.short	(.L_3663 - .L_3662)


	//   ....[0]....
	.align		4
.L_3662:
        /*0034*/ 	.word	index@(__assertfail)


	//----- nvinfo : EIATTR_MERCURY_ISA_VERSION
	.align		4
.L_3663:
        /*0038*/ 	.byte	0x03, 0x5f
        /*003a*/ 	.short	0x0101


	//----- nvinfo : EIATTR_VRC_CTA_INIT_COUNT
	.align		4
        /*003c*/ 	.byte	0x02, 0x4a
	.zero		1
	.zero		1


	//----- nvinfo : EIATTR_SYSCALL_OFFSETS
	.align		4
        /*0040*/ 	.byte	0x04, 0x46
        /*0042*/ 	.short	(.L_3665 - .L_3664)


	//   ....[0]....
.L_3664:
        /*0044*/ 	.word	0x000021e0


	//   ....[1]....
        /*0048*/ 	.word	0x00003de0


	//   ....[2]....
        /*004c*/ 	.word	0x00006170


	//   ....[3]....
        /*0050*/ 	.word	0x00007a80


	//   ....[4]....
        /*0054*/ 	.word	0x0000a040


	//   ....[5]....
        /*0058*/ 	.word	0x0000b950


	//   ....[6]....
        /*005c*/ 	.word	0x0000df20


	//   ....[7]....
        /*0060*/ 	.word	0x0000f810


	//----- nvinfo : EIATTR_EXIT_INSTR_OFFSETS
	.align		4
.L_3665:
        /*0064*/ 	.byte	0x04, 0x1c
        /*0066*/ 	.short	(.L_3667 - .L_3666)


	//   ....[0]....
.L_3666:
        /*0068*/ 	.word	0x0000bdb0


	//   ....[1]....
        /*006c*/ 	.word	0x0000e9e0


	//   ....[2]....
        /*0070*/ 	.word	0x0000ea20


	//   ....[3]....
        /*0074*/ 	.word	0x0000eab0


	//   ....[4]....
        /*0078*/ 	.word	0x0000eae0


	//   ....[5]....
        /*007c*/ 	.word	0x0000eb10


	//   ....[6]....
        /*0080*/ 	.word	0x0000ec20


	//   ....[7]....
        /*0084*/ 	.word	0x0000ece0


	//   ....[8]....
        /*0088*/ 	.word	0x0000ee00


	//   ....[9]....
        /*008c*/ 	.word	0x0000eed0


	//   ....[10]....
        /*0090*/ 	.word	0x0000eef0


	//   ....[11]....
        /*0094*/ 	.word	0x0000efc0


	//   ....[12]....
        /*0098*/ 	.word	0x0000f1b0


	//   ....[13]....
        /*009c*/ 	.word	0x0000f3a0


	//   ....[14]....
        /*00a0*/ 	.word	0x0000f580


	//   ....[15]....
        /*00a4*/ 	.word	0x0000f5b0


	//   ....[16]....
        /*00a8*/ 	.word	0x0000f5e0


	//   ....[17]....
        /*00ac*/ 	.word	0x0000f680


	//   ....[18]....
        /*00b0*/ 	.word	0x0000f6b0


	//   ....[19]....
        /*00b4*/ 	.word	0x0000f820


	//   ....[20]....
        /*00b8*/ 	.word	0x0000f9b0


	//   ....[21]....
        /*00bc*/ 	.word	0x0000fb70


	//   ....[22]....
        /*00c0*/ 	.word	0x0000fc30


	//----- nvinfo : EIATTR_MAX_THREADS
	.align		4
.L_3667:
        /*00c4*/ 	.byte	0x04, 0x05
        /*00c6*/ 	.short	(.L_3669 - .L_3668)
.L_3668:
        /*00c8*/ 	.word	0x00000080
        /*00cc*/ 	.word	0x00000001
        /*00d0*/ 	.word	0x00000001


	//----- nvinfo : EIATTR_CRS_STACK_SIZE
	.align		4
.L_3669:
        /*00d4*/ 	.byte	0x04, 0x1e
        /*00d6*/ 	.short	(.L_3671 - .L_3670)
.L_3670:
        /*00d8*/ 	.word	0x00000000


	//----- nvinfo : EIATTR_CBANK_PARAM_SIZE
	.align		4
.L_3671:
        /*00dc*/ 	.byte	0x03, 0x19
        /*00de*/ 	.short	0x0238


	//----- nvinfo : EIATTR_PARAM_CBANK
	.align		4
        /*00e0*/ 	.byte	0x04, 0x0a
        /*00e2*/ 	.short	(.L_3673 - .L_3672)
	.align		4
.L_3672:
        /*00e4*/ 	.word	index@(.nv.constant0._ZN2at6native18elementwise_kernelILi128ELi4EZNS0_15gpu_kernel_implIZZZNS0_15binary_internal21div_floor_kernel_cudaERNS_18TensorIteratorBaseEENKUlvE0_clEvENKUlvE_clEvEUldE_EEvS5_RKT_EUliE_EEviT1_)
        /*00e8*/ 	.short	0x0380
        /*00ea*/ 	.short	0x0238


	//----- nvinfo : EIATTR_SW_WAR
	.align		4
.L_3673:
        /*00ec*/ 	.byte	0x04, 0x36
        /*00ee*/ 	.short	(.L_3675 - .L_3674)
.L_3674:
        /*00f0*/ 	.word	0x00000008
.L_3675:


//--------------------- .nv.info._ZN2at6native27unrolled_elementwise_kernelIZZZNS0_15binary_internal21div_floor_kernel_cudaERNS_18TensorIteratorBaseEENKUlvE0_clEvENKUlvE_clEvEUldE_St5arrayIPcLm2EELi4E23TrivialOffsetCalculatorILi1EjESC_NS0_6memory12LoadWithCastILi1EEENSD_13StoreWithCastILi1EEEEEviT_T0_T2_T3_T4_T5_ --------------------------
	.section	.nv.info._ZN2at6native27unrolled_elementwise_kernelIZZZNS0_15binary_internal21div_floor_kernel_cudaERNS_18TensorIteratorBaseEENKUlvE0_clEvENKUlvE_clEvEUldE_St5arrayIPcLm2EELi4E23TrivialOffsetCalculatorILi1EjESC_NS0_6memory12LoadWithCastILi1EEENSD_13StoreWithCastILi1EEEEEviT_T0_T2_T3_T4_T5_,"",@"SHT_CUDA_INFO"
	.sectionflags	@""
	.align	4


	//----- nvinfo : EIATTR_CUDA_API_VERSION
	.align		4
        /*0000*/ 	.byte	0x04, 0x37
        /*0002*/ 	.short	(.L_3677 - .L_3676)
.L_3676:
        /*0004*/ 	.word	0x00000082


	//----- nvinfo : EIATTR_KPARAM_INFO
	.align		4
.L_3677:
        /*0008*/ 	.byte	0x04, 0x17
        /*000a*/ 	.short	(.L_3679 - .L_3678)
.L_3678:
        /*000c*/ 	.word	0x00000000
        /*0010*/ 	.short	0x0006
        /*0012*/ 	.short	0x003c
        /*0014*/ 	.byte	0x00, 0xf0, 0x21, 0x00


	//----- nvinfo : EIATTR_KPARAM_INFO
	.align		4
.L_3679:
        /*0018*/ 	.byte	0x04, 0x17
        /*001a*/ 	.short	(.L_3681 - .L_3680)
.L_3680:
        /*001c*/ 	.word	0x00000000
        /*0020*/ 	.short	0x0005
        /*0022*/ 	.short	0x0034
        /*0024*/ 	.byte	0x00, 0xf0, 0x21, 0x00


	//----- nvinfo : EIATTR_KPARAM_INFO
	.align		4
.L_3681:
        /*0028*/ 	.byte	0x04, 0x17
        /*002a*/ 	.short	(.L_3683 - .L_3682)
.L_3682:
        /*002c*/ 	.word	0x00000000
        /*0030*/ 	.short	0x0004
        /*0032*/ 	.short	0x0031
        /*0034*/ 	.byte	0x00, 0xf0, 0x05, 0x00


	//----- nvinfo : EIATTR_KPARAM_INFO
	.align		4
.L_3683:
        /*0038*/ 	.byte	0x04, 0x17
        /*003a*/ 	.short	(.L_3685 - .L_3684)
.L_3684:
        /*003c*/ 	.word	0x00000000
        /*0040*/ 	.short	0x0003
        /*0042*/ 	.short	0x0030
        /*0044*/ 	.byte	0x00, 0xf0, 0x05, 0x00


	//----- nvinfo : EIATTR_KPARAM_INFO
	.align		4
.L_3685:
        /*0048*/ 	.byte	0x04, 0x17
        /*004a*/ 	.short	(.L_3687 - .L_3686)
.L_3686:
        /*004c*/ 	.word	0x00000000
        /*0050*/ 	.short	0x0002
        /*0052*/ 	.short	0x0020
        /*0054*/ 	.byte	0x00, 0xf0, 0x41, 0x00


	//----- nvinfo : EIATTR_KPARAM_INFO
	.align		4
.L_3687:
        /*0058*/ 	.byte	0x04, 0x17
        /*005a*/ 	.short	(.L_3689 - .L_3688)
.L_3688:
        /*005c*/ 	.word	0x00000000
        /*0060*/ 	.short	0x0001
        /*0062*/ 	.short	0x0008
        /*0064*/ 	.byte	0x00, 0xf0, 0x61, 0x00


	//----- nvinfo : EIATTR_KPARAM_INFO
	.align		4
.L_3689:
        /*0068*/ 	.byte	0x04, 0x17
        /*006a*/ 	.short	(.L_3691 - .L_3690)
.L_3690:
        /*006c*/ 	.word	0x00000000
        /*0070*/ 	.short	0x0000
        /*0072*/ 	.short	0x0000
        /*0074*/ 	.byte	0x00, 0xf0, 0x11, 0x00


	//----- nvinfo : EIATTR_SPARSE_MMA_MASK
	.align		4
.L_3691:
        /*0078*/ 	.byte	0x03, 0x50
        /*007a*/ 	.short	0x0000


	//----- nvinfo : EIATTR_MAXREG_COUNT
	.align		4
        /*007c*/ 	.byte	0x03, 0x1b
        /*007e*/ 	.short	0x00ff


	//----- nvinfo : EIATTR_EXTERNS
	.align		4
        /*0080*/ 	.byte	0x04, 0x0f
        /*0082*/ 	.short	(.L_3693 - .L_3692)


	//   ....[0]....
	.align		4
.L_3692:
        /*0084*/ 	.word	index@(__assertfail)


	//----- nvinfo : EIATTR_MERCURY_ISA_VERSION
	.align		4
.L_3693:
        /*0088*/ 	.byte	0x03, 0x5f
        /*008a*/ 	.short	0x0101


	//----- nvinfo : EIATTR_VRC_CTA_INIT_COUNT
	.align		4
        /*008c*/ 	.byte	0x02, 0x4a
	.zero		1
	.zero		1


	//----- nvinfo : EIATTR_SYSCALL_OFFSETS
	.align		4
        /*0090*/ 	.byte	0x04, 0x46
        /*0092*/ 	.short	(.L_3695 - .L_3694)


	//   ....[0]....
.L_3694:
        /*0094*/ 	.word	0x00000e80


	//   ....[1]....
        /*0098*/ 	.word	0x00001ec0


	//   ....[2]....
        /*009c*/ 	.word	0x00002e40


	//   ....[3]....
        /*00a0*/ 	.word	0x00003d80


	//   ....[4]....
        /*00a4*/ 	.word	0x000077e0


	//   ....[5]....
        /*00a8*/ 	.word	0x000089b0


	//   ....[6]....
        /*00ac*/ 	.word	0x00009d90


	//   ....[7]....
        /*00b0*/ 	.word	0x0000b150


	//----- nvinfo : EIATTR_EXIT_INSTR_OFFSETS
	.align		4
.L_3695:
        /*00b4*/ 	.byte	0x04, 0x1c
        /*00b6*/ 	.short	(.L_3697 - .L_3696)


	//   ....[0]....
.L_3696:
        /*00b8*/ 	.word	0x0000a1e0


	//   ....[1]....
        /*00bc*/ 	.word	0x0000a320


	//   ....[2]....
        /*00c0*/ 	.word	0x0000a360


	//   ....[3]....
        /*00c4*/ 	.word	0x0000a3f0


	//   ....[4]....
        /*00c8*/ 	.word	0x0000a420


	//   ....[5]....
        /*00cc*/ 	.word	0x0000a450


	//   ....[6]....
        /*00d0*/ 	.word	0x0000a560


	//   ....[7]....
        /*00d4*/ 	.word	0x0000a620


	//   ....[8]....
        /*00d8*/ 	.word	0x0000a740


	//   ....[9]....
        /*00dc*/ 	.word	0x0000a810


	//   ....[10]....
        /*00e0*/ 	.word	0x0000a830


	//   ....[11]....
        /*00e4*/ 	.word	0x0000a900


	//   ....[12]....
        /*00e8*/ 	.word	0x0000aaf0


	//   ....[13]....
        /*00ec*/ 	.word	0x0000ace0


	//   ....[14]....
        /*00f0*/ 	.word	0x0000aec0


	//   ....[15]....
        /*00f4*/ 	.word	0x0000aef0


	//   ....[16]....
        /*00f8*/ 	.word	0x0000af20


	//   ....[17]....
        /*00fc*/ 	.word	0x0000afc0


	//   ....[18]....
        /*0100*/ 	.word	0x0000aff0


	//   ....[19]....
        /*0104*/ 	.word	0x0000b160


	//   ....[20]....
        /*0108*/ 	.word	0x0000b2f0


	//   ....[21]....
        /*010c*/ 	.word	0x0000b4b0


	//   ....[22]....
        /*0110*/ 	.word	0x0000b570


	//----- nvinfo : EIATTR_MAX_THREADS
	.align		4
.L_3697:
        /*0114*/ 	.byte	0x04, 0x05
        /*0116*/ 	.short	(.L_3699 - .L_3698)
.L_3698:
        /*0118*/ 	.word	0x00000080
        /*011c*/ 	.word	0x00000001
        /*0120*/ 	.word	0x00000001


	//----- nvinfo : EIATTR_CRS_STACK_SIZE
	.align		4
.L_3699:
        /*0124*/ 	.byte	0x04, 0x1e
        /*0126*/ 	.short	(.L_3701 - .L_3700)
.L_3700:
        /*0128*/ 	.word	0x00000000


	//----- nvinfo : EIATTR_CBANK_PARAM_SIZE
	.align		4
.L_3701:
        /*012c*/ 	.byte	0x03, 0x19
        /*012e*/ 	.short	0x0044


	//----- nvinfo : EIATTR_PARAM_CBANK
	.align		4
        /*0130*/ 	.byte	0x04, 0x0a
        /*0132*/ 	.short	(.L_3703 - .L_3702)
	.align		4
.L_3702:
        /*0134*/ 	.word	index@(.nv.constant0._ZN2at6native27unrolled_elementwise_kernelIZZZNS0_15binary_internal21div_floor_kernel_cudaERNS_18TensorIteratorBaseEENKUlvE0_clEvENKUlvE_clEvEUldE_St5arrayIPcLm2EELi4E23TrivialOffsetCalculatorILi1EjESC_NS0_6memory12LoadWithCastILi1EEENSD_13StoreWithCastILi1EEEEEviT_T0_T2_T3_T4_T5_)
        /*0138*/ 	.short	0x0380
        /*013a*/ 	.short	0x0044


	//----- nvinfo : EIATTR_SW_WAR
	.align		4
.L_3703:
        /*013c*/ 	.byte	0x04, 0x36
        /*013e*/ 	.short	(.L_3705 - .L_3704)
.L_3704:
        /*0140*/ 	.word	0x00000008
.L_3705:


//--------------------- .nv.info._ZN2at6native18elementwise_kernelILi128ELi2EZNS0_22gpu_kernel_impl_nocastIZZZNS0_15binary_internal21div_floor_kernel_cudaERNS_18TensorIteratorBaseEENKUlvE0_clEvENKUlvE_clEvEUldE_EEvS5_RKT_EUliE_EEviT1_ --------------------------
	.section	.nv.info._ZN2at6native18elementwise_kernelILi128ELi2EZNS0_22gpu_kernel_impl_nocastIZZZNS0_15binary_internal21div_floor_kernel_cudaERNS_18TensorIteratorBaseEENKUlvE0_clEvENKUlvE_clEvEUldE_EEvS5_RKT_EUliE_EEviT1_,"",@"SHT_CUDA_INFO"
	.sectionflags	@""
	.align	4


	//----- nvinfo : EIATTR_CUDA_API_VERSION
	.align		4
        /*0000*/ 	.byte	0x04, 0x37
        /*0002*/ 	.short	(.L_3707 - .L_3706)
.L_3706:
        /*0004*/ 	.word	0x00000082


	//----- nvinfo : EIATTR_KPARAM_INFO
	.align		4
.L_3707:
        /*0008*/ 	.byte	0x04, 0x17
        /*000a*/ 	.short	(.L_3709 - .L_3708)
.L_3708:
        /*000c*/ 	.word	0x00000000
        /*0010*/ 	.short	0x0001
        /*0012*/ 	.short	0x0008
        /*0014*/ 	.byte	0x00, 0xf0, 0xa1, 0x08


	//----- nvinfo : EIATTR_KPARAM_INFO
	.align		4
.L_3709:
        /*0018*/ 	.byte	0x04, 0x17
        /*001a*/ 	.short	(.L_3711 - .L_3710)
.L_3710:
        /*001c*/ 	.word	0x00000000
        /*0020*/ 	.short	0x0000
        /*0022*/ 	.short	0x0000
        /*0024*/ 	.byte	0x00, 0xf0, 0x11, 0x00


	//----- nvinfo : EIATTR_SPARSE_MMA_MASK
	.align		4
.L_3711:
        /*0028*/ 	.byte	0x03, 0x50
        /*002a*/ 	.short	0x0000


	//----- nvinfo : EIATTR_MAXREG_COUNT
	.align		4
        /*002c*/ 	.byte	0x03, 0x1b
        /*002e*/ 	.short	0x0080


	//----- nvinfo : EIATTR_MERCURY_ISA_VERSION
	.align		4
        /*0030*/ 	.byte	0x03, 0x5f
        /*0032*/ 	.short	0x0101


	//----- nvinfo : EIATTR_VRC_CTA_INIT_COUNT
	.align		4
        /*0034*/ 	.byte	0x02, 0x4a
	.zero		1
	.zero		1


	//----- nvinfo : EIATTR_EXIT_INSTR_OFFSETS
	.align		4
        /*0038*/ 	.byte	0x04, 0x1c
        /*003a*/ 	.short	(.L_3713 - .L_3712)


	//   ....[0]....
.L_3712:
        /*003c*/ 	.word	0x00000a40


	//   ....[1]....
        /*0040*/ 	.word	0x000011f0


	//   ....[2]....
        /*0044*/ 	.word	0x00001340


	//   ....[3]....
        /*0048*/ 	.word	0x00003050


	//   ....[4]....
        /*004c*/ 	.word	0x00004ca0


	//----- nvinfo : EIATTR_MAX_THREADS
	.align		4
.L_3713:
        /*0050*/ 	.byte	0x04, 0x05
        /*0052*/ 	.short	(.L_3715 - .L_3714)
.L_3714:
        /*0054*/ 	.word	0x00000080
        /*0058*/ 	.word	0x00000001
        /*005c*/ 	.word	0x00000001


	//----- nvinfo : EIATTR_CRS_STACK_SIZE
	.align		4
.L_3715:
        /*0060*/ 	.byte	0x04, 0x1e
        /*0062*/ 	.short	(.L_3717 - .L_3716)
.L_3716:
        /*0064*/ 	.word	0x00000000


	//----- nvinfo : EIATTR_CBANK_PARAM_SIZE
	.align		4
.L_3717:
        /*0068*/ 	.byte	0x03, 0x19
        /*006a*/ 	.short	0x0230


	//----- nvinfo : EIATTR_PARAM_CBANK
	.align		4
        /*006c*/ 	.byte	0x04, 0x0a
        /*006e*/ 	.short	(.L_3719 - .L_3718)
	.align		4
.L_3718:
        /*0070*/ 	.word	index@(.nv.constant0._ZN2at6native18elementwise_kernelILi128ELi2EZNS0_22gpu_kernel_impl_nocastIZZZNS0_15binary_internal21div_floor_kernel_cudaERNS_18TensorIteratorBaseEENKUlvE0_clEvENKUlvE_clEvEUldE_EEvS5_RKT_EUliE_EEviT1_)
        /*0074*/ 	.short	0x0380
        /*0076*/ 	.short	0x0230


	//----- nvinfo : EIATTR_SW_WAR
	.align		4
.L_3719:
        /*0078*/ 	.byte	0x04, 0x36
        /*007a*/ 	.short	(.L_3721 - .L_3720)
.L_3720:
        /*007c*/ 	.word	0x00000008
.L_3721:


//--------------------- .nv.info._ZN2at6native27unrolled_elementwise_kernelIZZZNS0_15binary_internal21div_floor_kernel_cudaERNS_18TensorIteratorBaseEENKUlvE0_clEvENKUlvE_clEvEUldE_St5arrayIPcLm2EELi4E23TrivialOffsetCalculatorILi1EjESC_NS0_6memory15LoadWithoutCastENSD_16StoreWithoutCastEEEviT_T0_T2_T3_T4_T5_ --------------------------
	.section	.nv.info._ZN2at6native27unrolled_elementwise_kernelIZZZNS0_15binary_internal21div_floor_kernel_cudaERNS_18TensorIteratorBaseEENKUlvE0_clEvENKUlvE_clEvEUldE_St5arrayIPcLm2EELi4E23TrivialOffsetCalculatorILi1EjESC_NS0_6memory15LoadWithoutCastENSD_16StoreWithoutCastEEEviT_T0_T2_T3_T4_T5_,"",@"SHT_CUDA_INFO"
	.sectionflags	@""
	.align	4


	//----- nvinfo : EIATTR_CUDA_API_VERSION
	.align		4
        /*0000*/ 	.byte	0x04, 0x37
        /*0002*/ 	.short	(.L_3723 - .L_3722)
.L_3722:
        /*0004*/ 	.word	0x00000082


	//----- nvinfo : EIATTR_KPARAM_INFO
	.align		4
.L_3723:
        /*0008*/ 	.byte	0x04, 0x17
        /*000a*/ 	.short	(.L_3725 - .L_3724)
.L_3724:
        /*000c*/ 	.word	0x00000000
        /*0010*/ 	.short	0x0006
        /*0012*/ 	.short	0x0033
        /*0014*/ 	.byte	0x00, 0xf0, 0x05, 0x00


	//----- nvinfo : EIATTR_KPARAM_INFO
	.align		4
.L_3725:
        /*0018*/ 	.byte	0x04, 0x17
        /*001a*/ 	.short	(.L_3727 - .L_3726)
.L_3726:
        /*001c*/ 	.word	0x00000000
        /*0020*/ 	.short	0x0005
        /*0022*/ 	.short	0x0032
        /*0024*/ 	.byte	0x00, 0xf0, 0x05, 0x00


	//----- nvinfo : EIATTR_KPARAM_INFO
	.align		4
.L_3727:
        /*0028*/ 	.byte	0x04, 0x17
        /*002a*/ 	.short	(.L_3729 - .L_3728)
.L_3728:
        /*002c*/ 	.word	0x00000000
        /*0030*/ 	.short	0x0004
        /*0032*/ 	.short	0x0031
        /*0034*/ 	.byte	0x00, 0xf0, 0x05, 0x00


	//----- nvinfo : EIATTR_KPARAM_INFO
	.align		4
.L_3729:
        /*0038*/ 	.byte	0x04, 0x17
        /*003a*/ 	.short	(.L_3731 - .L_3730)
.L_3730:
        /*003c*/ 	.word	0x00000000
        /*0040*/ 	.short	0x0003
        /*0042*/ 	.short	0x0030
        /*0044*/ 	.byte	0x00, 0xf0, 0x05, 0x00


	//----- nvinfo : EIATTR_KPARAM_INFO
	.align		4
.L_3731:
        /*0048*/ 	.byte	0x04, 0x17
        /*004a*/ 	.short	(.L_3733 - .L_3732)
.L_3732:
        /*004c*/ 	.word	0x00000000
        /*0050*/ 	.short	0x0002
        /*0052*/ 	.short	0x0020
        /*0054*/ 	.byte	0x00, 0xf0, 0x41, 0x00


	//----- nvinfo : EIATTR_KPARAM_INFO
	.align		4
.L_3733:
        /*0058*/ 	.byte	0x04, 0x17
        /*005a*/ 	.short	(.L_3735 - .L_3734)
.L_3734:
        /*005c*/ 	.word	0x00000000
        /*0060*/ 	.short	0x0001
        /*0062*/ 	.short	0x0008
        /*0064*/ 	.byte	0x00, 0xf0, 0x61, 0x00


	//----- nvinfo : EIATTR_KPARAM_INFO
	.align		4
.L_3735:
        /*0068*/ 	.byte	0x04, 0x17
        /*006a*/ 	.short	(.L_3737 - .L_3736)
.L_3736:
        /*006c*/ 	.word	0x00000000
        /*0070*/ 	.short	0x0000
        /*0072*/ 	.short	0x0000
        /*0074*/ 	.byte	0x00, 0xf0, 0x11, 0x00


	//----- nvinfo : EIATTR_SPARSE_MMA_MASK
	.align		4
.L_3737:
        /*0078*/ 	.byte	0x03, 0x50
        /*007a*/ 	.short	0x0000


	//----- nvinfo : EIATTR_MAXREG_COUNT
	.align		4
        /*007c*/ 	.byte	0x03, 0x1b
        /*007e*/ 	.short	0x00ff


	//----- nvinfo : EIATTR_MERCURY_ISA_VERSION
	.align		4
        /*0080*/ 	.byte	0x03, 0x5f
        /*0082*/ 	.short	0x0101


	//----- nvinfo : EIATTR_VRC_CTA_INIT_COUNT
	.align		4
        /*0084*/ 	.byte	0x02, 0x4a
	.zero		1
	.zero		1


	//----- nvinfo : EIATTR_EXIT_INSTR_OFFSETS
	.align		4
        /*0088*/ 	.byte	0x04, 0x1c
        /*008a*/ 	.short	(.L_3739 - .L_3738)


	//   ....[0]....
.L_3738:
        /*008c*/ 	.word	0x00002bd0


	//   ....[1]....
        /*0090*/ 	.word	0x00002c30


	//----- nvinfo : EIATTR_MAX_THREADS
	.align		4
.L_3739:
        /*0094*/ 	.byte	0x04, 0x05
        /*0096*/ 	.short	(.L_3741 - .L_3740)
.L_3740:
        /*0098*/ 	.word	0x00000080
        /*009c*/ 	.word	0x00000001
        /*00a0*/ 	.word	0x00000001


	//----- nvinfo : EIATTR_CRS_STACK_SIZE
	.align		4
.L_3741:
        /*00a4*/ 	.byte	0x04, 0x1e
        /*00a6*/ 	.short	(.L_3743 - .L_3742)
.L_3742:
        /*00a8*/ 	.word	0x00000000


	//----- nvinfo : EIATTR_CBANK_PARAM_SIZE
	.align		4
.L_3743:
        /*00ac*/ 	.byte	0x03, 0x19
        /*00ae*/ 	.short	0x0034


	//----- nvinfo : EIATTR_PARAM_CBANK
	.align		4
        /*00b0*/ 	.byte	0x04, 0x0a
        /*00b2*/ 	.short	(.L_3745 - .L_3744)
	.align		4
.L_3744:
        /*00b4*/ 	.word	index@(.nv.constant0._ZN2at6native27unrolled_elementwise_kernelIZZZNS0_15binary_internal21div_floor_kernel_cudaERNS_18TensorIteratorBaseEENKUlvE0_clEvENKUlvE_clEvEUldE_St5arrayIPcLm2EELi4E23TrivialOffsetCalculatorILi1EjESC_NS0_6memory15LoadWithoutCastENSD_16StoreWithoutCastEEEviT_T0_T2_T3_T4_T5_)
        /*00b8*/ 	.short	0x0380
        /*00ba*/ 	.short	0x0034


	//----- nvinfo : EIATTR_SW_WAR
	.align		4
.L_3745:
        /*00bc*/ 	.byte	0x04, 0x36
        /*00be*/ 	.short	(.L_3747 - .L_3746)
.L_3746:
        /*00c0*/ 	.word	0x00000008
.L_3747:


//--------------------- .nv.info._ZN2at6native29vectorized_elementwise_kernelILi2EZZZNS0_15binary_internal21div_floor_kernel_cudaERNS_18TensorIteratorBaseEENKUlvE0_clEvENKUlvE_clEvEUldE_St5arrayIPcLm2EEEEviT0_T1_ --------------------------
	.section	.nv.info._ZN2at6native29vectorized_elementwise_kernelILi2EZZZNS0_15binary_internal21div_floor_kernel_cudaERNS_18TensorIteratorBaseEENKUlvE0_clEvENKUlvE_clEvEUldE_St5arrayIPcLm2EEEEviT0_T1_,"",@"SHT_CUDA_INFO"
	.sectionflags	@""
	.align	4


	//----- nvinfo : EIATTR_CUDA_API_VERSION
	.align		4
        /*0000*/ 	.byte	0x04, 0x37
        /*0002*/ 	.short	(.L_3749 - .L_3748)
.L_3748:
        /*0004*/ 	.word	0x00000082


	//----- nvinfo : EIATTR_KPARAM_INFO
	.align		4
.L_3749:
        /*0008*/ 	.byte	0x04, 0x17
        /*000a*/ 	.short	(.L_3751 - .L_3750)
.L_3750:
        /*000c*/ 	.word	0x00000000
        /*0010*/ 	.short	0x0002
        /*0012*/ 	.short	0x0020
        /*0014*/ 	.byte	0x00, 0xf0, 0x41, 0x00


	//----- nvinfo : EIATTR_KPARAM_INFO
	.align		4
.L_3751:
        /*0018*/ 	.byte	0x04, 0x17
        /*001a*/ 	.short	(.L_3753 - .L_3752)
.L_3752:
        /*001c*/ 	.word	0x00000000
        /*0020*/ 	.short	0x0001
        /*0022*/ 	.short	0x0008
        /*0024*/ 	.byte	0x00, 0xf0, 0x61, 0x00


	//----- nvinfo : EIATTR_KPARAM_INFO
	.align		4
.L_3753:
        /*0028*/ 	.byte	0x04, 0x17
        /*002a*/ 	.short	(.L_3755 - .L_3754)
.L_3754:
        /*002c*/ 	.word	0x00000000
        /*0030*/ 	.short	0x0000
        /*0032*/ 	.short	0x0000
        /*0034*/ 	.byte	0x00, 0xf0, 0x11, 0x00


	//----- nvinfo : EIATTR_SPARSE_MMA_MASK
	.align		4
.L_3755:
        /*0038*/ 	.byte	0x03, 0x50
        /*003a*/ 	.short	0x0000


	//----- nvinfo : EIATTR_MAXREG_COUNT
	.align		4
        /*003c*/ 	.byte	0x03, 0x1b
        /*003e*/ 	.short	0x00ff


	//----- nvinfo : EIATTR_MERCURY_ISA_VERSION
	.align		4
        /*0040*/ 	.byte	0x03, 0x5f
        /*0042*/ 	.short	0x0101


	//----- nvinfo : EIATTR_VRC_CTA_INIT_COUNT
	.align		4
        /*0044*/ 	.byte	0x02, 0x4a
	.zero		1
	.zero		1


	//----- nvinfo : EIATTR_EXIT_INSTR_OFFSETS
	.align		4
        /*0048*/ 	.byte	0x04, 0x1c
        /*004a*/ 	.short	(.L_3757 - .L_3756)


	//   ....[0]....
.L_3756:
        /*004c*/ 	.word	0x00005670


	//   ....[1]....
        /*0050*/ 	.word	0x000056c0


	//   ....[2]....
        /*0054*/ 	.word	0x0000a400


	//----- nvinfo : EIATTR_MAX_THREADS
	.align		4
.L_3757:
        /*0058*/ 	.byte	0x04, 0x05
        /*005a*/ 	.short	(.L_3759 - .L_3758)
.L_3758:
        /*005c*/ 	.word	0x00000080
        /*0060*/ 	.word	0x00000001
        /*0064*/ 	.word	0x00000001


	//----- nvinfo : EIATTR_CRS_STACK_SIZE
	.align		4
.L_3759:
        /*0068*/ 	.byte	0x04, 0x1e
        /*006a*/ 	.short	(.L_3761 - .L_3760)
.L_3760:
        /*006c*/ 	.word	0x00000000


	//----- nvinfo : EIATTR_CBANK_PARAM_SIZE
	.align		4
.L_3761:
        /*0070*/ 	.byte	0x03, 0x19
        /*0072*/ 	.short	0x0030


	//----- nvinfo : EIATTR_PARAM_CBANK
	.align		4
        /*0074*/ 	.byte	0x04, 0x0a
        /*0076*/ 	.short	(.L_3763 - .L_3762)
	.align		4
.L_3762:
        /*0078*/ 	.word	index@(.nv.constant0._ZN2at6native29vectorized_elementwise_kernelILi2EZZZNS0_15binary_internal21div_floor_kernel_cudaERNS_18TensorIteratorBaseEENKUlvE0_clEvENKUlvE_clEvEUldE_St5arrayIPcLm2EEEEviT0_T1_)
        /*007c*/ 	.short	0x0380
        /*007e*/ 	.short	0x0030


	//----- nvinfo : EIATTR_SW_WAR
	.align		4
.L_3763:
        /*0080*/ 	.byte	0x04, 0x36
        /*0082*/ 	.short	(.L_3765 - .L_3764)
.L_3764:
        /*0084*/ 	.word	0x00000008
.L_3765:


//--------------------- .nv.info._ZN2at6native29vectorized_elementwise_kernelILi4EZZZNS0_15binary_internal21div_floor_kernel_cudaERNS_18TensorIteratorBaseEENKUlvE0_clEvENKUlvE_clEvEUldE_St5arrayIPcLm2EEEEviT0_T1_ --------------------------
	.section	.nv.info._ZN2at6native29vectorized_elementwise_kernelILi4EZZZNS0_15binary_internal21div_floor_kernel_cudaERNS_18TensorIteratorBaseEENKUlvE0_clEvENKUlvE_clEvEUldE_St5arrayIPcLm2EEEEviT0_T1_,"",@"SHT_CUDA_INFO"
	.sectionflags	@""
	.align	4


	//----- nvinfo : EIATTR_CUDA_API_VERSION
	.align		4
        /*0000*/ 	.byte	0x04, 0x37
        /*0002*/ 	.short	(.L_3767 - .L_3766)
.L_3766:
        /*0004*/ 	.word	0x00000082


	//----- nvinfo : EIATTR_KPARAM_INFO
	.align		4
.L_3767:
        /*0008*/ 	.byte	0x04, 0x17
        /*000a*/ 	.short	(.L_3769 - .L_3768)
.L_3768:
        /*000c*/ 	.word	0x00000000
        /*0010*/ 	.short	0x0002
        /*0012*/ 	.short	0x0020
        /*0014*/ 	.byte	0x00, 0xf0, 0x41, 0x00


	//----- nvinfo : EIATTR_KPARAM_INFO
	.align		4
.L_3769:
        /*0018*/ 	.byte	0x04, 0x17
        /*001a*/ 	.short	(.L_3771 - .L_3770)
.L_3770:
        /*001c*/ 	.word	0x00000000
        /*0020*/ 	.short	0x0001
        /*0022*/ 	.short	0x0008
        /*0024*/ 	.byte	0x00, 0xf0, 0x61, 0x00


	//----- nvinfo : EIATTR_KPARAM_INFO
	.align		4
.L_3771:
        /*0028*/ 	.byte	0x04, 0x17
        /*002a*/ 	.short	(.L_3773 - .L_3772)
.L_3772:
        /*002c*/ 	.word	0x00000000
        /*0030*/ 	.short	0x0000
        /*0032*/ 	.short	0x0000
        /*0034*/ 	.byte	0x00, 0xf0, 0x11, 0x00


	//----- nvinfo : EIATTR_SPARSE_MMA_MASK
	.align		4
.L_3773:
        /*0038*/ 	.byte	0x03, 0x50
        /*003a*/ 	.short	0x0000


	//----- nvinfo : EIATTR_MAXREG_COUNT
	.align		4
        /*003c*/ 	.byte	0x03, 0x1b
        /*003e*/ 	.short	0x00ff


	//----- nvinfo : EIATTR_MERCURY_ISA_VERSION
	.align		4
        /*0040*/ 	.byte	0x03, 0x5f
        /*0042*/ 	.short	0x0101


	//----- nvinfo : EIATTR_VRC_CTA_INIT_COUNT
	.align		4
        /*0044*/ 	.byte	0x02, 0x4a
	.zero		1
	.zero		1


	//----- nvinfo : EIATTR_EXIT_INSTR_OFFSETS
	.align		4
        /*0048*/ 	.byte	0x04, 0x1c
        /*004a*/ 	.short	(.L_3775 - .L_3774)


	//   ....[0]....
.L_3774:
        /*004c*/ 	.word	0x00005670


	//   ....[1]....
        /*0050*/ 	.word	0x000056c0


	//   ....[2]....
        /*0054*/ 	.word	0x0000a3c0


	//----- nvinfo : EIATTR_MAX_THREADS
	.align		4
.L_3775:
        /*0058*/ 	.byte	0x04, 0x05
        /*005a*/ 	.short	(.L_3777 - .L_3776)
.L_3776:
        /*005c*/ 	.word	0x00000080
        /*0060*/ 	.word	0x00000001
        /*0064*/ 	.word	0x00000001


	//----- nvinfo : EIATTR_CRS_STACK_SIZE
	.align		4
.L_3777:
        /*0068*/ 	.byte	0x04, 0x1e
        /*006a*/ 	.short	(.L_3779 - .L_3778)
.L_3778:
        /*006c*/ 	.word	0x00000000


	//----- nvinfo : EIATTR_CBANK_PARAM_SIZE
	.align		4
.L_3779:
        /*0070*/ 	.byte	0x03, 0x19
        /*0072*/ 	.short	0x0030


	//----- nvinfo : EIATTR_PARAM_CBANK
	.align		4
        /*0074*/ 	.byte	0x04, 0x0a
        /*0076*/ 	.short	(.L_3781 - .L_3780)
	.align		4
.L_3780:
        /*0078*/ 	.word	index@(.nv.constant0._ZN2at6native29vectorized_elementwise_kernelILi4EZZZNS0_15binary_internal21div_floor_kernel_cudaERNS_18TensorIteratorBaseEENKUlvE0_clEvENKUlvE_clEvEUldE_St5arrayIPcLm2EEEEviT0_T1_)
        /*007c*/ 	.short	0x0380
        /*007e*/ 	.short	0x0030


	//----- nvinfo : EIATTR_SW_WAR
	.align		4
.L_3781:
        /*0080*/ 	.byte	0x04, 0x36
        /*0082*/ 	.short	(.L_3783 - .L_3782)
.L_3782:
        /*0084*/ 	.word	0x00000008
.L_3783:


//--------------------- .nv.info._ZN2at6native29vectorized_elementwise_kernelILi8EZZZNS0_15binary_internal21div_floor_kernel_cudaERNS_18TensorIteratorBaseEENKUlvE0_clEvENKUlvE_clEvEUldE_St5arrayIPcLm2EEEEviT0_T1_ --------------------------
	.section	.nv.info._ZN2at6native29vectorized_elementwise_kernelILi8EZZZNS0_15binary_internal21div_floor_kernel_cudaERNS_18TensorIteratorBaseEENKUlvE0_clEvENKUlvE_clEvEUldE_St5arrayIPcLm2EEEEviT0_T1_,"",@"SHT_CUDA_INFO"
	.sectionflags	@""
	.align	4


	//----- nvinfo : EIATTR_CUDA_API_VERSION
	.align		4
        /*0000*/ 	.byte	0x04, 0x37
        /*0002*/ 	.short	(.L_3785 - .L_3784)
.L_3784:
        /*0004*/ 	.word	0x00000082


	//----- nvinfo : EIATTR_KPARAM_INFO
	.align		4
.L_3785:
        /*0008*/ 	.byte	0x04, 0x17
        /*000a*/ 	.short	(.L_3787 - .L_3786)
.L_3786:
        /*000c*/ 	.word	0x00000000
        /*0010*/ 	.short	0x0002
        /*0012*/ 	.short	0x0020
        /*0014*/ 	.byte	0x00, 0xf0, 0x41, 0x00


	//----- nvinfo : EIATTR_KPARAM_INFO
	.align		4
.L_3787:
        /*0018*/ 	.byte	0x04, 0x17
        /*001a*/ 	.short	(.L_3789 - .L_3788)
.L_3788:
        /*001c*/ 	.word	0x00000000
        /*0020*/ 	.short	0x0001
        /*0022*/ 	.short	0x0008
        /*0024*/ 	.byte	0x00, 0xf0, 0x61, 0x00


	//----- nvinfo : EIATTR_KPARAM_INFO
	.align		4
.L_3789:
        /*0028*/ 	.byte	0x04, 0x17
        /*002a*/ 	.short	(.L_3791 - .L_3790)
.L_3790:
        /*002c*/ 	.word	0x00000000
        /*0030*/ 	.short	0x0000
        /*0032*/ 	.short	0x0000
        /*0034*/ 	.byte	0x00, 0xf0, 0x11, 0x00


	//----- nvinfo : EIATTR_SPARSE_MMA_MASK
	.align		4
.L_3791:
        /*0038*/ 	.byte	0x03, 0x50
        /*003a*/ 	.short	0x0000


	//----- nvinfo : EIATTR_MAXREG_COUNT
	.align		4
        /*003c*/ 	.byte	0x03, 0x1b
        /*003e*/ 	.short	0x00ff


	//----- nvinfo : EIATTR_MERCURY_ISA_VERSION
	.align		4
        /*0040*/ 	.byte	0x03, 0x5f
        /*0042*/ 	.short	0x0101


	//----- nvinfo : EIATTR_VRC_CTA_INIT_COUNT
	.align		4
        /*0044*/ 	.byte	0x02, 0x4a
	.zero		1
	.zero		1


	//----- nvinfo : EIATTR_EXIT_INSTR_OFFSETS
	.align		4
        /*0048*/ 	.byte	0x04, 0x1c
        /*004a*/ 	.short	(.L_3793 - .L_3792)


	//   ....[0]....
.L_3792:
        /*004c*/ 	.word	0x00000010


	//----- nvinfo : EIATTR_MAX_THREADS
	.align		4
.L_3793:
        /*0050*/ 	.byte	0x04, 0x05
        /*0052*/ 	.short	(.L_3795 - .L_3794)
.L_3794:
        /*0054*/ 	.word	0x00000080
        /*0058*/ 	.word	0x00000001
        /*005c*/ 	.word	0x00000001


	//----- nvinfo : EIATTR_CBANK_PARAM_SIZE
	.align		4
.L_3795:
        /*0060*/ 	.byte	0x03, 0x19
        /*0062*/ 	.short	0x0030


	//----- nvinfo : EIATTR_PARAM_CBANK
	.align		4
        /*0064*/ 	.byte	0x04, 0x0a
        /*0066*/ 	.short	(.L_3797 - .L_3796)
	.align		4
.L_3796:
        /*0068*/ 	.word	index@(.nv.constant0._ZN2at6native29vectorized_elementwise_kernelILi8EZZZNS0_15binary_internal21div_floor_kernel_cudaERNS_18TensorIteratorBaseEENKUlvE0_clEvENKUlvE_clEvEUldE_St5arrayIPcLm2EEEEviT0_T1_)
        /*006c*/ 	.short	0x0380
        /*006e*/ 	.short	0x0030


	//----- nvinfo : EIATTR_SW_WAR
	.align		4
.L_3797:
        /*0070*/ 	.byte	0x04, 0x36
        /*0072*/ 	.short	(.L_3799 - .L_3798)
.L_3798:
        /*0074*/ 	.word	0x00000008
.L_3799:


//--------------------- .nv.info._ZN2at6native18elementwise_kernelILi128ELi4EZNS0_15gpu_kernel_implINS0_13BinaryFunctorIsssZZZNS0_15binary_internal21div_floor_kernel_cudaERNS_18TensorIteratorBaseEENKUlvE_clEvENKUlvE3_clEvEUlssE_EEEEvS6_RKT_EUliE_EEviT1_ --------------------------
	.section	.nv.info._ZN2at6native18elementwise_kernelILi128ELi4EZNS0_15gpu_kernel_implINS0_13BinaryFunctorIsssZZZNS0_15binary_internal21div_floor_kernel_cudaERNS_18TensorIteratorBaseEENKUlvE_clEvENKUlvE3_clEvEUlssE_EEEEvS6_RKT_EUliE_EEviT1_,"",@"SHT_CUDA_INFO"
	.sectionflags	@""
	.align	4


	//----- nvinfo : EIATTR_CUDA_API_VERSION
	.align		4
        /*0000*/ 	.byte	0x04, 0x37
        /*0002*/ 	.short	(.L_3801 - .L_3800)
.L_3800:
        /*0004*/ 	.word	0x00000082


	//----- nvinfo : EIATTR_KPARAM_INFO
	.align		4
.L_3801:
        /*0008*/ 	.byte	0x04, 0x17
        /*000a*/ 	.short	(.L_3803 - .L_3802)
.L_3802:
        /*000c*/ 	.word	0x00000000
        /*0010*/ 	.short	0x0001
        /*0012*/ 	.short	0x0008
        /*0014*/ 	.byte	0x00, 0xf0, 0x21, 0x0a


	//----- nvinfo : EIATTR_KPARAM_INFO
	.align		4
.L_3803:
        /*0018*/ 	.byte	0x04, 0x17
        /*001a*/ 	.short	(.L_3805 - .L_3804)
.L_3804:
        /*001c*/ 	.word	0x00000000
        /*0020*/ 	.short	0x0000
        /*0022*/ 	.short	0x0000
        /*0024*/ 	.byte	0x00, 0xf0, 0x11, 0x00


	//----- nvinfo : EIATTR_SPARSE_MMA_MASK
	.align		4
.L_3805:
        /*0028*/ 	.byte	0x03, 0x50
        /*002a*/ 	.short	0x0000


	//----- nvinfo : EIATTR_MAXREG_COUNT
	.align		4
        /*002c*/ 	.byte	0x03, 0x1b
        /*002e*/ 	.short	0x0080


	//----- nvinfo : EIATTR_EXTERNS
	.align		4
        /*0030*/ 	.byte	0x04, 0x0f
        /*0032*/ 	.short	(.L_3807 - .L_3806)


	//   ....[0]....
	.align		4
.L_3806:
        /*0034*/ 	.word	index@(__assertfail)


	//----- nvinfo : EIATTR_MERCURY_ISA_VERSION
	.align		4
.L_3807:
        /*0038*/ 	.byte	0x03, 0x5f
        /*003a*/ 	.short	0x0101


	//----- nvinfo : EIATTR_VRC_CTA_INIT_COUNT
	.align		4
        /*003c*/ 	.byte	0x02, 0x4a
	.zero		1
	.zero		1


	//----- nvinfo : EIATTR_SYSCALL_OFFSETS
	.align		4
        /*0040*/ 	.byte	0x04, 0x46
        /*0042*/ 	.short	(.L_3809 - .L_3808)


	//   ....[0]....
.L_3808:
        /*0044*/ 	.word	0x00002460


	//   ....[1]....
        /*0048*/ 	.word	0x000032b0


	//   ....[2]....
        /*004c*/ 	.word	0x000044f0


	//   ....[3]....
        /*0050*/ 	.word	0x00006b00


	//   ....[4]....
        /*0054*/ 	.word	0x00007950


	//   ....[5]....
        /*0058*/ 	.word	0x000089c0


	//   ....[6]....
        /*005c*/ 	.word	0x0000b0d0


	//   ....[7]....
        /*0060*/ 	.word	0x0000bf20


	//   ....[8]....
        /*0064*/ 	.word	0x0000cf90


	//   ....[9]....
        /*0068*/ 	.word	0x0000f6c0


	//   ....[10]....
        /*006c*/ 	.word	0x00010510


	//   ....[11]....
        /*0070*/ 	.word	0x00011520


	//----- nvinfo : EIATTR_EXIT_INSTR_OFFSETS
	.align		4
.L_3809:
        /*0074*/ 	.byte	0x04, 0x1c
        /*0076*/ 	.short	(.L_3811 - .L_3810)


	//   ....[0]....
.L_3810:
        /*0078*/ 	.word	0x0000d270


	//   ....[1]....
        /*007c*/ 	.word	0x00010a60


	//   ....[2]....
        /*0080*/ 	.word	0x00010a80


	//   ....[3]....
        /*0084*/ 	.word	0x00010b20


	//   ....[4]....
        /*0088*/ 	.word	0x00010b50


	//   ....[5]....
        /*008c*/ 	.word	0x00010b70


	//   ....[6]....
        /*0090*/ 	.word	0x00010c00


	//   ....[7]....
        /*0094*/ 	.word	0x00010c40


	//   ....[8]....
        /*0098*/ 	.word	0x00010ce0


	//   ....[9]....
        /*009c*/ 	.word	0x00010d30


	//   ....[10]....
        /*00a0*/ 	.word	0x00010d60


	//   ....[11]....
        /*00a4*/ 	.word	0x00010e20


	//   ....[12]....
        /*00a8*/ 	.word	0x00010f90


	//   ....[13]....
        /*00ac*/ 	.word	0x00011100


	//   ....[14]....
        /*00b0*/ 	.word	0x00011260


	//   ....[15]....
        /*00b4*/ 	.word	0x000112a0


	//   ....[16]....
        /*00b8*/ 	.word	0x000112d0


	//   ....[17]....
        /*00bc*/ 	.word	0x00011380


	//   ....[18]....
        /*00c0*/ 	.word	0x000113c0


	//   ....[19]....
        /*00c4*/ 	.word	0x00011530


	//   ....[20]....
        /*00c8*/ 	.word	0x00011640


	//   ....[21]....
        /*00cc*/ 	.word	0x00011780


	//   ....[22]....
        /*00d0*/ 	.word	0x000117c0


	//----- nvinfo : EIATTR_MAX_THREADS
	.align		4
.L_3811:
        /*00d4*/ 	.byte	0x04, 0x05
        /*00d6*/ 	.short	(.L_3813 - .L_3812)
.L_3812:
        /*00d8*/ 	.word	0x00000080
        /*00dc*/ 	.word	0x00000001
        /*00e0*/ 	.word	0x00000001


	//----- nvinfo : EIATTR_CRS_STACK_SIZE
	.align		4
.L_3813:
        /*00e4*/ 	.byte	0x04, 0x1e
        /*00e6*/ 	.short	(.L_3815 - .L_3814)
.L_3814:
        /*00e8*/ 	.word	0x00000000


	//----- nvinfo : EIATTR_CBANK_PARAM_SIZE
	.align		4
.L_3815:
        /*00ec*/ 	.byte	0x03, 0x19
        /*00ee*/ 	.short	0x0290


	//----- nvinfo : EIATTR_PARAM_CBANK
	.align		4
        /*00f0*/ 	.byte	0x04, 0x0a
        /*00f2*/ 	.short	(.L_3817 - .L_3816)
	.align		4
.L_3816:
        /*00f4*/ 	.word	index@(.nv.constant0._ZN2at6native18elementwise_kernelILi128ELi4EZNS0_15gpu_kernel_implINS0_13BinaryFunctorIsssZZZNS0_15binary_internal21div_floor_kernel_cudaERNS_18TensorIteratorBaseEENKUlvE_clEvENKUlvE3_clEvEUlssE_EEEEvS6_RKT_EUliE_EEviT1_)
        /*00f8*/ 	.short	0x0380
        /*00fa*/ 	.short	0x0290


	//----- nvinfo : EIATTR_SW_WAR
	.align		4
.L_3817:
        /*00fc*/ 	.byte	0x04, 0x36
        /*00fe*/ 	.short	(.L_3819 - .L_3818)
.L_3818:
        /*0100*/ 	.word	0x00000008
.L_3819:


//--------------------- .nv.info._ZN2at6native27unrolled_elementwise_kernelINS0_13BinaryFunctorIsssZZZNS0_15binary_internal21div_floor_kernel_cudaERNS_18TensorIteratorBaseEENKUlvE_clEvENKUlvE3_clEvEUlssE_EESt5arrayIPcLm3EELi4E23TrivialOffsetCalculatorILi2EjESD_ILi1EjENS0_6memory12LoadWithCastILi2EEENSG_13StoreWithCastILi1EEEEEviT_T0_T2_T3_T4_T5_ --------------------------
	.section	.nv.info._ZN2at6native27unrolled_elementwise_kernelINS0_13BinaryFunctorIsssZZZNS0_15binary_internal21div_floor_kernel_cudaERNS_18TensorIteratorBaseEENKUlvE_clEvENKUlvE3_clEvEUlssE_EESt5arrayIPcLm3EELi4E23TrivialOffsetCalculatorILi2EjESD_ILi1EjENS0_6memory12LoadWithCastILi2EEENSG_13StoreWithCastILi1EEEEEviT_T0_T2_T3_T4_T5_,"",@"SHT_CUDA_INFO"
	.sectionflags	@""
	.align	4


	//----- nvinfo : EIATTR_CUDA_API_VERSION
	.align		4
        /*0000*/ 	.byte	0x04, 0x37
        /*0002*/ 	.short	(.L_3821 - .L_3820)
.L_3820:
        /*0004*/ 	.word	0x00000082


	//----- nvinfo : EIATTR_KPARAM_INFO
	.align		4
.L_3821:
        /*0008*/ 	.byte	0x04, 0x17
        /*000a*/ 	.short	(.L_3823 - .L_3822)
.L_3822:
        /*000c*/ 	.word	0x00000000
        /*0010*/ 	.short	0x0006
        /*0012*/ 	.short	0x0030
        /*0014*/ 	.byte	0x00, 0xf0, 0x21, 0x00


	//----- nvinfo : EIATTR_KPARAM_INFO
	.align		4
.L_3823:
        /*0018*/ 	.byte	0x04, 0x17
        /*001a*/ 	.short	(.L_3825 - .L_3824)
.L_3824:
        /*001c*/ 	.word	0x00000000
        /*0020*/ 	.short	0x0005
        /*0022*/ 	.short	0x0024
        /*0024*/ 	.byte	0x00, 0xf0, 0x31, 0x00


	//----- nvinfo : EIATTR_KPARAM_INFO
	.align		4
.L_3825:
        /*0028*/ 	.byte	0x04, 0x17
        /*002a*/ 	.short	(.L_3827 - .L_3826)
.L_3826:
        /*002c*/ 	.word	0x00000000
        /*0030*/ 	.short	0x0004
        /*0032*/ 	.short	0x0021
        /*0034*/ 	.byte	0x00, 0xf0, 0x05, 0x00


	//----- nvinfo : EIATTR_KPARAM_INFO
	.align		4
.L_3827:
        /*0038*/ 	.byte	0x04, 0x17
        /*003a*/ 	.short	(.L_3829 - .L_3828)
.L_3828:
        /*003c*/ 	.word	0x00000000
        /*0040*/ 	.short	0x0003
        /*0042*/ 	.short	0x0020
        /*0044*/ 	.byte	0x00, 0xf0, 0x05, 0x00


	//----- nvinfo : EIATTR_KPARAM_INFO
	.align		4
.L_3829:
        /*0048*/ 	.byte	0x04, 0x17
        /*004a*/ 	.short	(.L_3831 - .L_3830)
.L_3830:
        /*004c*/ 	.word	0x00000000
        /*0050*/ 	.short	0x0002
        /*0052*/ 	.short	0x0008
        /*0054*/ 	.byte	0x00, 0xf0, 0x61, 0x00


	//----- nvinfo : EIATTR_KPARAM_INFO
	.align		4
.L_3831:
        /*0058*/ 	.byte	0x04, 0x17
        /*005a*/ 	.short	(.L_3833 - .L_3832)
.L_3832:
        /*005c*/ 	.word	0x00000000
        /*0060*/ 	.short	0x0001
        /*0062*/ 	.short	0x0004
        /*0064*/ 	.byte	0x00, 0xf0, 0x05, 0x00


	//----- nvinfo : EIATTR_KPARAM_INFO
	.align		4
.L_3833:
        /*0068*/ 	.byte	0x04, 0x17
        /*006a*/ 	.short	(.L_3835 - .L_3834)
.L_3834:
        /*006c*/ 	.word	0x00000000
        /*0070*/ 	.short	0x0000
        /*0072*/ 	.short	0x0000
        /*0074*/ 	.byte	0x00, 0xf0, 0x11, 0x00


	//----- nvinfo : EIATTR_SPARSE_MMA_MASK
	.align		4
.L_3835:
        /*0078*/ 	.byte	0x03, 0x50
        /*007a*/ 	.short	0x0000


	//----- nvinfo : EIATTR_MAXREG_COUNT
	.align		4
        /*007c*/ 	.byte	0x03, 0x1b
        /*007e*/ 	.short	0x00ff


	//----- nvinfo : EIATTR_EXTERNS
	.align		4
        /*0080*/ 	.byte	0x04, 0x0f
        /*0082*/ 	.short	(.L_3837 - .L_3836)


	//   ....[0]....
	.align		4
.L_3836:
        /*0084*/ 	.word	index@(__assertfail)


	//----- nvinfo : EIATTR_MERCURY_ISA_VERSION
	.align		4
.L_3837:
        /*0088*/ 	.byte	0x03, 0x5f
        /*008a*/ 	.short	0x0101


	//----- nvinfo : EIATTR_VRC_CTA_INIT_COUNT
	.align		4
        /*008c*/ 	.byte	0x02, 0x4a
	.zero		1
	.zero		1


	//----- nvinfo : EIATTR_SYSCALL_OFFSETS
	.align		4
        /*0090*/ 	.byte	0x04, 0x46
        /*0092*/ 	.short	(.L_3839 - .L_3838)


	//   ....[0]....
.L_3838:
        /*0094*/ 	.word	0x00000e50


	//   ....[1]....
        /*0098*/ 	.word	0x00001cd0


	//   ....[2]....
        /*009c*/ 	.word	0x00002c90


	//   ....[3]....
        /*00a0*/ 	.word	0x00003b10


	//   ....[4]....
        /*00a4*/ 	.word	0x00004a10


	//   ....[5]....
        /*00a8*/ 	.word	0x00005890


	//   ....[6]....
        /*00ac*/ 	.word	0x00006790


	//   ....[7]....
        /*00b0*/ 	.word	0x00007620


	//   ....[8]....
        /*00b4*/ 	.word	0x00009600


	//   ....[9]....
        /*00b8*/ 	.word	0x0000a3f0


	//   ....[10]....
        /*00bc*/ 	.word	0x0000b2b0


	//   ....[11]....
        /*00c0*/ 	.word	0x0000c170


	//----- nvinfo : EIATTR_EXIT_INSTR_OFFSETS
	.align		4
.L_3839:
        /*00c4*/ 	.byte	0x04, 0x1c
        /*00c6*/ 	.short	(.L_3841 - .L_3840)


	//   ....[0]....
.L_3840:
        /*00c8*/ 	.word	0x0000b580


	//   ....[1]....
        /*00cc*/ 	.word	0x0000b6b0


	//   ....[2]....
        /*00d0*/ 	.word	0x0000b6d0


	//   ....[3]....
        /*00d4*/ 	.word	0x0000b770


	//   ....[4]....
        /*00d8*/ 	.word	0x0000b7a0


	//   ....[5]....
        /*00dc*/ 	.word	0x0000b7c0


	//   ....[6]....
        /*00e0*/ 	.word	0x0000b850


	//   ....[7]....
        /*00e4*/ 	.word	0x0000b890


	//   ....[8]....
        /*00e8*/ 	.word	0x0000b930


	//   ....[9]....
        /*00ec*/ 	.word	0x0000b980


	//   ....[10]....
        /*00f0*/ 	.word	0x0000b9b0


	//   ....[11]....
        /*00f4*/ 	.word	0x0000ba70


	//   ....[12]....
        /*00f8*/ 	.word	0x0000bbe0


	//   ....[13]....
        /*00fc*/ 	.word	0x0000bd50


	//   ....[14]....
        /*0100*/ 	.word	0x0000beb0


	//   ....[15]....
        /*0104*/ 	.word	0x0000bef0


	//   ....[16]....
        /*0108*/ 	.word	0x0000bf20


	//   ....[17]....
        /*010c*/ 	.word	0x0000bfd0


	//   ....[18]....
        /*0110*/ 	.word	0x0000c010


	//   ....[19]....
        /*0114*/ 	.word	0x0000c180


	//   ....[20]....
        /*0118*/ 	.word	0x0000c290


	//   ....[21]....
        /*011c*/ 	.word	0x0000c3d0


	//   ....[22]....
        /*0120*/ 	.word	0x0000c410


	//----- nvinfo : EIATTR_MAX_THREADS
	.align		4
.L_3841:
        /*0124*/ 	.byte	0x04, 0x05
        /*0126*/ 	.short	(.L_3843 - .L_3842)
.L_3842:
        /*0128*/ 	.word	0x00000080
        /*012c*/ 	.word	0x00000001
        /*0130*/ 	.word	0x00000001


	//----- nvinfo : EIATTR_CRS_STACK_SIZE
	.align		4
.L_3843:
        /*0134*/ 	.byte	0x04, 0x1e
        /*0136*/ 	.short	(.L_3845 - .L_3844)
.L_3844:
        /*0138*/ 	.word	0x00000000


	//----- nvinfo : EIATTR_CBANK_PARAM_SIZE
	.align		4
.L_3845:
        /*013c*/ 	.byte	0x03, 0x19
        /*013e*/ 	.short	0x0038


	//----- nvinfo : EIATTR_PARAM_CBANK
	.align		4
        /*0140*/ 	.byte	0x04, 0x0a
        /*0142*/ 	.short	(.L_3847 - .L_3846)
	.align		4
.L_3846:
        /*0144*/ 	.word	index@(.nv.constant0._ZN2at6native27unrolled_elementwise_kernelINS0_13BinaryFunctorIsssZZZNS0_15binary_internal21div_floor_kernel_cudaERNS_18TensorIteratorBaseEENKUlvE_clEvENKUlvE3_clEvEUlssE_EESt5arrayIPcLm3EELi4E23TrivialOffsetCalculatorILi2EjESD_ILi1EjENS0_6memory12LoadWithCastILi2EEENSG_13StoreWithCastILi1EEEEEviT_T0_T2_T3_T4_T5_)
        /*0148*/ 	.short	0x0380
        /*014a*/ 	.short	0x0038


	//----- nvinfo : EIATTR_SW_WAR
	.align		4
.L_3847:
        /*014c*/ 	.byte	0x04, 0x36
        /*014e*/ 	.short	(.L_3849 - .L_3848)
.L_3848:
        /*0150*/ 	.word	0x00000008
.L_3849:


//--------------------- .nv.info._ZN2at6native18elementwise_kernelILi128ELi4EZNS0_22gpu_kernel_impl_nocastINS0_13BinaryFunctorIsssZZZNS0_15binary_internal21div_floor_kernel_cudaERNS_18TensorIteratorBaseEENKUlvE_clEvENKUlvE3_clEvEUlssE_EEEEvS6_RKT_EUliE_EEviT1_ --------------------------
	.section	.nv.info._ZN2at6native18elementwise_kernelILi128ELi4EZNS0_22gpu_kernel_impl_nocastINS0_13BinaryFunctorIsssZZZNS0_15binary_internal21div_floor_kernel_cudaERNS_18TensorIteratorBaseEENKUlvE_clEvENKUlvE3_clEvEUlssE_EEEEvS6_RKT_EUliE_EEviT1_,"",@"SHT_CUDA_INFO"
	.sectionflags	@""
	.align	4


	//----- nvinfo : EIATTR_CUDA_API_VERSION
	.align		4
        /*0000*/ 	.byte	0x04, 0x37
        /*0002*/ 	.short	(.L_3851 - .L_3850)
.L_3850:
        /*0004*/ 	.word	0x00000082


	//----- nvinfo : EIATTR_KPARAM_INFO
	.align		4
.L_3851:
        /*0008*/ 	.byte	0x04, 0x17
        /*000a*/ 	.short	(.L_3853 - .L_3852)
.L_3852:
        /*000c*/ 	.word	0x00000000
        /*0010*/ 	.short	0x0001
        /*0012*/ 	.short	0x0008
        /*0014*/ 	.byte	0x00, 0xf0, 0x21, 0x0a


	//----- nvinfo : EIATTR_KPARAM_INFO
	.align		4
.L_3853:
        /*0018*/ 	.byte	0x04, 0x17
        /*001a*/ 	.short	(.L_3855 - .L_3854)
.L_3854:
        /*001c*/ 	.word	0x00000000
        /*0020*/ 	.short	0x0000
        /*0022*/ 	.short	0x0000
        /*0024*/ 	.byte	0x00, 0xf0, 0x11, 0x00


	//----- nvinfo : EIATTR_SPARSE_MMA_MASK
	.align		4
.L_3855:
        /*0028*/ 	.byte	0x03, 0x50
        /*002a*/ 	.short	0x0000


	//----- nvinfo : EIATTR_MAXREG_COUNT
	.align		4
        /*002c*/ 	.byte	0x03, 0x1b
        /*002e*/ 	.short	0x0080


	//----- nvinfo : EIATTR_MERCURY_ISA_VERSION
	.align		4
        /*0030*/ 	.byte	0x03, 0x5f
        /*0032*/ 	.short	0x0101


	//----- nvinfo : EIATTR_VRC_CTA_INIT_COUNT
	.align		4
        /*0034*/ 	.byte	0x02, 0x4a
	.zero		1
	.zero		1


	//----- nvinfo : EIATTR_EXIT_INSTR_OFFSETS
	.align		4
        /*0038*/ 	.byte	0x04, 0x1c
        /*003a*/ 	.short	(.L_3857 - .L_3856)


	//   ....[0]....
.L_3856:
        /*003c*/ 	.word	0x00000ea0


	//   ....[1]....
        /*0040*/ 	.word	0x00001160


	//   ....[2]....
        /*0044*/ 	.word	0x00001350


	//   ....[3]....
        /*0048*/ 	.word	0x000064c0


	//   ....[4]....
        /*004c*/ 	.word	0x00007f70


	//----- nvinfo : EIATTR_MAX_THREADS
	.align		4
.L_3857:
        /*0050*/ 	.byte	0x04, 0x05
        /*0052*/ 	.short	(.L_3859 - .L_3858)
.L_3858:
        /*0054*/ 	.word	0x00000080
        /*0058*/ 	.word	0x00000001
        /*005c*/ 	.word	0x00000001


	//----- nvinfo : EIATTR_CRS_STACK_SIZE
	.align		4
.L_3859:
        /*0060*/ 	.byte	0x04, 0x1e
        /*0062*/ 	.short	(.L_3861 - .L_3860)
.L_3860:
        /*0064*/ 	.word	0x00000000


	//----- nvinfo : EIATTR_CBANK_PARAM_SIZE
	.align		4
.L_3861:
        /*0068*/ 	.byte	0x03, 0x19
        /*006a*/ 	.short	0x0290


	//----- nvinfo : EIATTR_PARAM_CBANK
	.align		4
        /*006c*/ 	.byte	0x04, 0x0a
        /*006e*/ 	.short	(.L_3863 - .L_3862)
	.align		4
.L_3862:
        /*0070*/ 	.word	index@(.nv.constant0._ZN2at6native18elementwise_kernelILi128ELi4EZNS0_22gpu_kernel_impl_nocastINS0_13BinaryFunctorIsssZZZNS0_15binary_internal21div_floor_kernel_cudaERNS_18TensorIteratorBaseEENKUlvE_clEvENKUlvE3_clEvEUlssE_EEEEvS6_RKT_EUliE_EEviT1_)
        /*0074*/ 	.short	0x0380
        /*0076*/ 	.short	0x0290


	//----- nvinfo : EIATTR_SW_WAR
	.align		4
.L_3863:
        /*0078*/ 	.byte	0x04, 0x36
        /*007a*/ 	.short	(.L_3865 - .L_3864)
.L_3864:
        /*007c*/ 	.word	0x00000008
.L_3865:


//--------------------- .nv.info._ZN2at6native27unrolled_elementwise_kernelINS0_13BinaryFunctorIsssZZZNS0_15binary_internal21div_floor_kernel_cudaERNS_18TensorIteratorBaseEENKUlvE_clEvENKUlvE3_clEvEUlssE_EESt5arrayIPcLm3EELi4E23TrivialOffsetCalculatorILi2EjESD_ILi1EjENS0_6memory15LoadWithoutCastENSG_16StoreWithoutCastEEEviT_T0_T2_T3_T4_T5_ --------------------------
	.section	.nv.info._ZN2at6native27unrolled_elementwise_kernelINS0_13BinaryFunctorIsssZZZNS0_15binary_internal21div_floor_kernel_cudaERNS_18TensorIteratorBaseEENKUlvE_clEvENKUlvE3_clEvEUlssE_EESt5arrayIPcLm3EELi4E23TrivialOffsetCalculatorILi2EjESD_ILi1EjENS0_6memory15LoadWithoutCastENSG_16StoreWithoutCastEEEviT_T0_T2_T3_T4_T5_,"",@"SHT_CUDA_INFO"
	.sectionflags	@""
	.align	4


	//----- nvinfo : EIATTR_CUDA_API_VERSION
	.align		4
        /*0000*/ 	.byte	0x04, 0x37
        /*0002*/ 	.short	(.L_3867 - .L_3866)
.L_3866:
        /*0004*/ 	.word	0x00000082


	//----- nvinfo : EIATTR_KPARAM_INFO
	.align		4
.L_3867:
        /*0008*/ 	.byte	0x04, 0x17
        /*000a*/ 	.short	(.L_3869 - .L_3868)
.L_3868:
        /*000c*/ 	.word	0x00000000
        /*0010*/ 	.short	0x0006
        /*0012*/ 	.short	0x0023
        /*0014*/ 	.byte	0x00, 0xf0, 0x05, 0x00


	//----- nvinfo : EIATTR_KPARAM_INFO
	.align		4
.L_3869:
        /*0018*/ 	.byte	0x04, 0x17
        /*001a*/ 	.short	(.L_3871 - .L_3870)
.L_3870:
        /*001c*/ 	.word	0x00000000
        /*0020*/ 	.short	0x0005
        /*0022*/ 	.short	0x0022
        /*0024*/ 	.byte	0x00, 0xf0, 0x05, 0x00


	//----- nvinfo : EIATTR_KPARAM_INFO
	.align		4
.L_3871:
        /*0028*/ 	.byte	0x04, 0x17
        /*002a*/ 	.short	(.L_3873 - .L_3872)
.L_3872:
        /*002c*/ 	.word	0x00000000
        /*0030*/ 	.short	0x0004
        /*0032*/ 	.short	0x0021
        /*0034*/ 	.byte	0x00, 0xf0, 0x05, 0x00


	//----- nvinfo : EIATTR_KPARAM_INFO
	.align		4
.L_3873:
        /*0038*/ 	.byte	0x04, 0x17
        /*003a*/ 	.short	(.L_3875 - .L_3874)
.L_3874:
        /*003c*/ 	.word	0x00000000
        /*0040*/ 	.short	0x0003
        /*0042*/ 	.short	0x0020
        /*0044*/ 	.byte	0x00, 0xf0, 0x05, 0x00


	//----- nvinfo : EIATTR_KPARAM_INFO
	.align		4
.L_3875:
        /*0048*/ 	.byte	0x04, 0x17
        /*004a*/ 	.short	(.L_3877 - .L_3876)
.L_3876:
        /*004c*/ 	.word	0x00000000
        /*0050*/ 	.short	0x0002
        /*0052*/ 	.short	0x0008
        /*0054*/ 	.byte	0x00, 0xf0, 0x61, 0x00


	//----- nvinfo : EIATTR_KPARAM_INFO
	.align		4
.L_3877:
        /*0058*/ 	.byte	0x04, 0x17
        /*005a*/ 	.short	(.L_3879 - .L_3878)
.L_3878:
        /*005c*/ 	.word	0x00000000
        /*0060*/ 	.short	0x0001
        /*0062*/ 	.short	0x0004
        /*0064*/ 	.byte	0x00, 0xf0, 0x05, 0x00


	//----- nvinfo : EIATTR_KPARAM_INFO
	.align		4
.L_3879:
        /*0068*/ 	.byte	0x04, 0x17
        /*006a*/ 	.short	(.L_3881 - .L_3880)
.L_3880:
        /*006c*/ 	.word	0x00000000
        /*0070*/ 	.short	0x0000
        /*0072*/ 	.short	0x0000
        /*0074*/ 	.byte	0x00, 0xf0, 0x11, 0x00


	//----- nvinfo : EIATTR_SPARSE_MMA_MASK
	.align		4
.L_3881:
        /*0078*/ 	.byte	0x03, 0x50
        /*007a*/ 	.short	0x0000


	//----- nvinfo : EIATTR_MAXREG_COUNT
	.align		4
        /*007c*/ 	.byte	0x03, 0x1b
        /*007e*/ 	.short	0x00ff


	//----- nvinfo : EIATTR_MERCURY_ISA_VERSION
	.align		4
        /*0080*/ 	.byte	0x03, 0x5f
        /*0082*/ 	.short	0x0101


	//----- nvinfo : EIATTR_VRC_CTA_INIT_COUNT
	.align		4
        /*0084*/ 	.byte	0x02, 0x4a
	.zero		1
	.zero		1


	//----- nvinfo : EIATTR_EXIT_INSTR_OFFSETS
	.align		4
        /*0088*/ 	.byte	0x04, 0x1c
        /*008a*/ 	.short	(.L_3883 - .L_3882)


	//   ....[0]....
.L_3882:
        /*008c*/ 	.word	0x000015d0


	//   ....[1]....
        /*0090*/ 	.word	0x00001620


	//----- nvinfo : EIATTR_MAX_THREADS
	.align		4
.L_3883:
        /*0094*/ 	.byte	0x04, 0x05
        /*0096*/ 	.short	(.L_3885 - .L_3884)
.L_3884:
        /*0098*/ 	.word	0x00000080
        /*009c*/ 	.word	0x00000001
        /*00a0*/ 	.word	0x00000001


	//----- nvinfo : EIATTR_CRS_STACK_SIZE
	.align		4
.L_3885:
        /*00a4*/ 	.byte	0x04, 0x1e
        /*00a6*/ 	.short	(.L_3887 - .L_3886)
.L_3886:
        /*00a8*/ 	.word	0x00000000


	//----- nvinfo : EIATTR_CBANK_PARAM_SIZE
	.align		4
.L_3887:
        /*00ac*/ 	.byte	0x03, 0x19
        /*00ae*/ 	.short	0x0024


	//----- nvinfo : EIATTR_PARAM_CBANK
	.align		4
        /*00b0*/ 	.byte	0x04, 0x0a
        /*00b2*/ 	.short	(.L_3889 - .L_3888)
	.align		4
.L_3888:
        /*00b4*/ 	.word	index@(.nv.constant0._ZN2at6native27unrolled_elementwise_kernelINS0_13BinaryFunctorIsssZZZNS0_15binary_internal21div_floor_kernel_cudaERNS_18TensorIteratorBaseEENKUlvE_clEvENKUlvE3_clEvEUlssE_EESt5arrayIPcLm3EELi4E23TrivialOffsetCalculatorILi2EjESD_ILi1EjENS0_6memory15LoadWithoutCastENSG_16StoreWithoutCastEEEviT_T0_T2_T3_T4_T5_)
        /*00b8*/ 	.short	0x0380
        /*00ba*/ 	.short	0x0024


	//----- nvinfo : EIATTR_SW_WAR
	.align		4
.L_3889:
        /*00bc*/ 	.byte	0x04, 0x36
        /*00be*/ 	.short	(.L_3891 - .L_3890)
.L_3890:
        /*00c0*/ 	.word	0x00000008
.L_3891:


//--------------------- .nv.info._ZN2at6native29vectorized_elementwise_kernelILi2ENS0_13BinaryFunctorIsssZZZNS0_15binary_internal21div_floor_kernel_cudaERNS_18TensorIteratorBaseEENKUlvE_clEvENKUlvE3_clEvEUlssE_EESt5arrayIPcLm3EEEEviT0_T1_ --------------------------
	.section	.nv.info._ZN2at6native29vectorized_elementwise_kernelILi2ENS0_13BinaryFunctorIsssZZZNS0_15binary_internal21div_floor_kernel_cudaERNS_18TensorIteratorBaseEENKUlvE_clEvENKUlvE3_clEvEUlssE_EESt5arrayIPcLm3EEEEviT0_T1_,"",@"SHT_CUDA_INFO"
	.sectionflags	@""
	.align	4


	//----- nvinfo : EIATTR_CUDA_API_VERSION
	.align		4
        /*0000*/ 	.byte	0x04, 0x37
        /*0002*/ 	.short	(.L_3893 - .L_3892)
.L_3892:
        /*0004*/ 	.word	0x00000082


	//----- nvinfo : EIATTR_KPARAM_INFO
	.align		4
.L_3893:
        /*0008*/ 	.byte	0x04, 0x17
        /*000a*/ 	.short	(.L_3895 - .L_3894)
.L_3894:
        /*000c*/ 	.word	0x00000000
        /*0010*/ 	.short	0x0002
        /*0012*/ 	.short	0x0008
        /*0014*/ 	.byte	0x00, 0xf0, 0x61, 0x00


	//----- nvinfo : EIATTR_KPARAM_INFO
	.align		4
.L_3895:
        /*0018*/ 	.byte	0x04, 0x17
        /*001a*/ 	.short	(.L_3897 - .L_3896)
.L_3896:
        /*001c*/ 	.word	0x00000000
        /*0020*/ 	.short	0x0001
        /*0022*/ 	.short	0x0004
        /*0024*/ 	.byte	0x00, 0xf0, 0x05, 0x00


	//----- nvinfo : EIATTR_KPARAM_INFO
	.align		4
.L_3897:
        /*0028*/ 	.byte	0x04, 0x17
        /*002a*/ 	.short	(.L_3899 - .L_3898)
.L_3898:
        /*002c*/ 	.word	0x00000000
        /*0030*/ 	.short	0x0000
        /*0032*/ 	.short	0x0000
        /*0034*/ 	.byte	0x00, 0xf0, 0x11, 0x00


	//----- nvinfo : EIATTR_SPARSE_MMA_MASK
	.align		4
.L_3899:
        /*0038*/ 	.byte	0x03, 0x50
        /*003a*/ 	.short	0x0000


	//----- nvinfo : EIATTR_MAXREG_COUNT
	.align		4
        /*003c*/ 	.byte	0x03, 0x1b
        /*003e*/ 	.short	0x00ff


	//----- nvinfo : EIATTR_MERCURY_ISA_VERSION
	.align		4
        /*0040*/ 	.byte	0x03, 0x5f
        /*0042*/ 	.short	0x0101


	//----- nvinfo : EIATTR_VRC_CTA_INIT_COUNT
	.align		4
        /*0044*/ 	.byte	0x02, 0x4a
	.zero		1
	.zero		1


	//----- nvinfo : EIATTR_EXIT_INSTR_OFFSETS
	.align		4
        /*0048*/ 	.byte	0x04, 0x1c
        /*004a*/ 	.short	(.L_3901 - .L_3900)


	//   ....[0]....
.L_3900:
        /*004c*/ 	.word	0x00002b70


	//   ....[1]....
        /*0050*/ 	.word	0x00002bc0


	//   ....[2]....
        /*0054*/ 	.word	0x00004e50


	//----- nvinfo : EIATTR_MAX_THREADS
	.align		4
.L_3901:
        /*0058*/ 	.byte	0x04, 0x05
        /*005a*/ 	.short	(.L_3903 - .L_3902)
.L_3902:
        /*005c*/ 	.word	0x00000080
        /*0060*/ 	.word	0x00000001
        /*0064*/ 	.word	0x00000001


	//----- nvinfo : EIATTR_CRS_STACK_SIZE
	.align		4
.L_3903:
        /*0068*/ 	.byte	0x04, 0x1e
        /*006a*/ 	.short	(.L_3905 - .L_3904)
.L_3904:
        /*006c*/ 	.word	0x00000000


	//----- nvinfo : EIATTR_CBANK_PARAM_SIZE
	.align		4
.L_3905:
        /*0070*/ 	.byte	0x03, 0x19
        /*0072*/ 	.short	0x0020


	//----- nvinfo : EIATTR_PARAM_CBANK
	.align		4
        /*0074*/ 	.byte	0x04, 0x0a
        /*0076*/ 	.short	(.L_3907 - .L_3906)
	.align		4
.L_3906:
        /*0078*/ 	.word	index@(.nv.constant0._ZN2at6native29vectorized_elementwise_kernelILi2ENS0_13BinaryFunctorIsssZZZNS0_15binary_internal21div_floor_kernel_cudaERNS_18TensorIteratorBaseEENKUlvE_clEvENKUlvE3_clEvEUlssE_EESt5arrayIPcLm3EEEEviT0_T1_)
        /*007c*/ 	.short	0x0380
        /*007e*/ 	.short	0x0020


	//----- nvinfo : EIATTR_SW_WAR
	.align		4
.L_3907:
        /*0080*/ 	.byte	0x04, 0x36
        /*0082*/ 	.short	(.L_3909 - .L_3908)
.L_3908:
        /*0084*/ 	.word	0x00000008
.L_3909:


//--------------------- .nv.info._ZN2at6native29vectorized_elementwise_kernelILi4ENS0_13BinaryFunctorIsssZZZNS0_15binary_internal21div_floor_kernel_cudaERNS_18TensorIteratorBaseEENKUlvE_clEvENKUlvE3_clEvEUlssE_EESt5arrayIPcLm3EEEEviT0_T1_ --------------------------
	.section	.nv.info._ZN2at6native29vectorized_elementwise_kernelILi4ENS0_13BinaryFunctorIsssZZZNS0_15binary_internal21div_floor_kernel_cudaERNS_18TensorIteratorBaseEENKUlvE_clEvENKUlvE3_clEvEUlssE_EESt5arrayIPcLm3EEEEviT0_T1_,"",@"SHT_CUDA_INFO"
	.sectionflags	@""
	.align	4


	//----- nvinfo : EIATTR_CUDA_API_VERSION
	.align		4
        /*0000*/ 	.byte	0x04, 0x37
        /*0002*/ 	.short	(.L_3911 - .L_3910)
.L_3910:
        /*0004*/ 	.word	0x00000082


	//----- nvinfo : EIATTR_KPARAM_INFO
	.align		4
.L_3911:
        /*0008*/ 	.byte	0x04, 0x17
        /*000a*/ 	.short	(.L_3913 - .L_3912)
.L_3912:
        /*000c*/ 	.word	0x00000000
        /*0010*/ 	.short	0x0002
        /*0012*/ 	.short	0x0008
        /*0014*/ 	.byte	0x00, 0xf0, 0x61, 0x00


	//----- nvinfo : EIATTR_KPARAM_INFO
	.align		4
.L_3913:
        /*0018*/ 	.byte	0x04, 0x17
        /*001a*/ 	.short	(.L_3915 - .L_3914)
.L_3914:
        /*001c*/ 	.word	0x00000000
        /*0020*/ 	.short	0x0001
        /*0022*/ 	.short	0x0004
        /*0024*/ 	.byte	0x00, 0xf0, 0x05, 0x00


	//----- nvinfo : EIATTR_KPARAM_INFO
	.align		4
.L_3915:
        /*0028*/ 	.byte	0x04, 0x17
        /*002a*/ 	.short	(.L_3917 - .L_3916)
.L_3916:
        /*002c*/ 	.word	0x00000000
        /*0030*/ 	.short	0x0000
        /*0032*/ 	.short	0x0000
        /*0034*/ 	.byte	0x00, 0xf0, 0x11, 0x00


	//----- nvinfo : EIATTR_SPARSE_MMA_MASK
	.align		4
.L_3917:
        /*0038*/ 	.byte	0x03, 0x50
        /*003a*/ 	.short	0x0000


	//----- nvinfo : EIATTR_MAXREG_COUNT
	.align		4
        /*003c*/ 	.byte	0x03, 0x1b
        /*003e*/ 	.short	0x00ff


	//----- nvinfo : EIATTR_MERCURY_ISA_VERSION
	.align		4
        /*0040*/ 	.byte	0x03, 0x5f
        /*0042*/ 	.short	0x0101


	//----- nvinfo : EIATTR_VRC_CTA_INIT_COUNT
	.align		4
        /*0044*/ 	.byte	0x02, 0x4a
	.zero		1
	.zero		1


	//----- nvinfo : EIATTR_EXIT_INSTR_OFFSETS
	.align		4
        /*0048*/ 	.byte	0x04, 0x1c
        /*004a*/ 	.short	(.L_3919 - .L_3918)


	//   ....[0]....
.L_3918:
        /*004c*/ 	.word	0x00002b70


	//   ....[1]....
        /*0050*/ 	.word	0x00002bc0


	//   ....[2]....
        /*0054*/ 	.word	0x00004e00


	//----- nvinfo : EIATTR_MAX_THREADS
	.align		4
.L_3919:
        /*0058*/ 	.byte	0x04, 0x05
        /*005a*/ 	.short	(.L_3921 - .L_3920)
.L_3920:
        /*005c*/ 	.word	0x00000080
        /*0060*/ 	.word	0x00000001
        /*0064*/ 	.word	0x00000001


	//----- nvinfo : EIATTR_CRS_STACK_SIZE
	.align		4
.L_3921:
        /*0068*/ 	.byte	0x04, 0x1e
        /*006a*/ 	.short	(.L_3923 - .L_3922)
.L_3922:
        /*006c*/ 	.word	0x00000000


	//----- nvinfo : EIATTR_CBANK_PARAM_SIZE
	.align		4
.L_3923:
        /*0070*/ 	.byte	0x03, 0x19
        /*0072*/ 	.short	0x0020


	//----- nvinfo : EIATTR_PARAM_CBANK
	.align		4
        /*0074*/ 	.byte	0x04, 0x0a
        /*0076*/ 	.short	(.L_3925 - .L_3924)
	.align		4
.L_3924:
        /*0078*/ 	.word	index@(.nv.constant0._ZN2at6native29vectorized_elementwise_kernelILi4ENS0_13BinaryFunctorIsssZZZNS0_15binary_internal21div_floor_kernel_cudaERNS_18TensorIteratorBaseEENKUlvE_clEvENKUlvE3_clEvEUlssE_EESt5arrayIPcLm3EEEEviT0_T1_)
        /*007c*/ 	.short	0x0380
        /*007e*/ 	.short	0x0020


	//----- nvinfo : EIATTR_SW_WAR
	.align		4
.L_3925:
        /*0080*/ 	.byte	0x04, 0x36
        /*0082*/ 	.short	(.L_3927 - .L_3926)
.L_3926:
        /*0084*/ 	.word	0x00000008
.L_3927:


//--------------------- .nv.info._ZN2at6native29vectorized_elementwise_kernelILi8ENS0_13BinaryFunctorIsssZZZNS0_15binary_internal21div_floor_kernel_cudaERNS_18TensorIteratorBaseEENKUlvE_clEvENKUlvE3_clEvEUlssE_EESt5arrayIPcLm3EEEEviT0_T1_ --------------------------
	.section	.nv.info._ZN2at6native29vectorized_elementwise_kernelILi8ENS0_13BinaryFunctorIsssZZZNS0_15binary_internal21div_floor_kernel_cudaERNS_18TensorIteratorBaseEENKUlvE_clEvENKUlvE3_clEvEUlssE_EESt5arrayIPcLm3EEEEviT0_T1_,"",@"SHT_CUDA_INFO"
	.sectionflags	@""
	.align	4


	//----- nvinfo : EIATTR_CUDA_API_VERSION
	.align		4
        /*0000*/ 	.byte	0x04, 0x37
        /*0002*/ 	.short	(.L_3929 - .L_3928)
.L_3928:
        /*0004*/ 	.word	0x00000082


	//----- nvinfo : EIATTR_KPARAM_INFO
	.align		4
.L_3929:
        /*0008*/ 	.byte	0x04, 0x17
        /*000a*/ 	.short	(.L_3931 - .L_3930)
.L_3930:
        /*000c*/ 	.word	0x00000000
        /*0010*/ 	.short	0x0002
        /*0012*/ 	.short	0x0008
        /*0014*/ 	.byte	0x00, 0xf0, 0x61, 0x00


	//----- nvinfo : EIATTR_KPARAM_INFO
	.align		4
.L_3931:
        /*0018*/ 	.byte	0x04, 0x17
        /*001a*/ 	.short	(.L_3933 - .L_3932)
.L_3932:
        /*001c*/ 	.word	0x00000000
        /*0020*/ 	.short	0x0001
        /*0022*/ 	.short	0x0004
        /*0024*/ 	.byte	0x00, 0xf0, 0x05, 0x00


	//----- nvinfo : EIATTR_KPARAM_INFO
	.align		4
.L_3933:
        /*0028*/ 	.byte	0x04, 0x17
        /*002a*/ 	.short	(.L_3935 - .L_3934)
.L_3934:
        /*002c*/ 	.word	0x00000000
        /*0030*/ 	.short	0x0000
        /*0032*/ 	.short	0x0000
        /*0034*/ 	.byte	0x00, 0xf0, 0x11, 0x00


	//----- nvinfo : EIATTR_SPARSE_MMA_MASK
	.align		4
.L_3935:
        /*0038*/ 	.byte	0x03, 0x50
        /*003a*/ 	.short	0x0000


	//----- nvinfo : EIATTR_MAXREG_COUNT
	.align		4
        /*003c*/ 	.byte	0x03, 0x1b
        /*003e*/ 	.short	0x00ff


	//----- nvinfo : EIATTR_MERCURY_ISA_VERSION
	.align		4
        /*0040*/ 	.byte	0x03, 0x5f
        /*0042*/ 	.short	0x0101


	//----- nvinfo : EIATTR_VRC_CTA_INIT_COUNT
	.align		4
        /*0044*/ 	.byte	0x02, 0x4a
	.zero		1
	.zero		1


	//----- nvinfo : EIATTR_EXIT_INSTR_OFFSETS
	.align		4
        /*0048*/ 	.byte	0x04, 0x1c
        /*004a*/ 	.short	(.L_3937 - .L_3936)


	//   ....[0]....
.L_3936:
        /*004c*/ 	.word	0x00000010


	//----- nvinfo : EIATTR_MAX_THREADS
	.align		4
.L_3937:
        /*0050*/ 	.byte	0x04, 0x05
        /*0052*/ 	.short	(.L_3939 - .L_3938)
.L_3938:
        /*0054*/ 	.word	0x00000080
        /*0058*/ 	.word	0x00000001
        /*005c*/ 	.word	0x00000001


	//----- nvinfo : EIATTR_CBANK_PARAM_SIZE
	.align		4
.L_3939:
        /*0060*/ 	.byte	0x03, 0x19
        /*0062*/ 	.short	0x0020


	//----- nvinfo : EIATTR_PARAM_CBANK
	.align		4
        /*0064*/ 	.byte	0x04, 0x0a
        /*0066*/ 	.short	(.L_3941 - .L_3940)
	.align		4
.L_3940:
        /*0068*/ 	.word	index@(.nv.constant0._ZN2at6native29vectorized_elementwise_kernelILi8ENS0_13BinaryFunctorIsssZZZNS0_15binary_internal21div_floor_kernel_cudaERNS_18TensorIteratorBaseEENKUlvE_clEvENKUlvE3_clEvEUlssE_EESt5arrayIPcLm3EEEEviT0_T1_)
        /*006c*/ 	.short	0x0380
        /*006e*/ 	.short	0x0020


	//----- nvinfo : EIATTR_SW_WAR
	.align		4
.L_3941:
        /*0070*/ 	.byte	0x04, 0x36
        /*0072*/ 	.short	(.L_3943 - .L_3942)
.L_3942:
        /*0074*/ 	.word	0x00000008
.L_3943:


//--------------------- .nv.info._ZN2at6native18elementwise_kernelILi128ELi4EZNS0_15gpu_kernel_implINS0_13BUnaryFunctorIsssZZZNS0_15binary_internal21div_floor_kernel_cudaERNS_18TensorIteratorBaseEENKUlvE_clEvENKUlvE3_clEvEUlssE_EEEEvS6_RKT_EUliE_EEviT1_ --------------------------
	.section	.nv.info._ZN2at6native18elementwise_kernelILi128ELi4EZNS0_15gpu_kernel_implINS0_13BUnaryFunctorIsssZZZNS0_15binary_internal21div_floor_kernel_cudaERNS_18TensorIteratorBaseEENKUlvE_clEvENKUlvE3_clEvEUlssE_EEEEvS6_RKT_EUliE_EEviT1_,"",@"SHT_CUDA_INFO"
	.sectionflags	@""
	.align	4


	//----- nvinfo : EIATTR_CUDA_API_VERSION
	.align		4
        /*0000*/ 	.byte	0x04, 0x37
        /*0002*/ 	.short	(.L_3945 - .L_3944)
.L_3944:
        /*0004*/ 	.word	0x00000082


	//----- nvinfo : EIATTR_KPARAM_INFO
	.align		4
.L_3945:
        /*0008*/ 	.byte	0x04, 0x17
        /*000a*/ 	.short	(.L_3947 - .L_3946)
.L_3946:
        /*000c*/ 	.word	0x00000000
        /*0010*/ 	.short	0x0001
        /*0012*/ 	.short	0x0008
        /*0014*/ 	.byte	0x00, 0xf0, 0x61, 0x08


	//----- nvinfo : EIATTR_KPARAM_INFO
	.align		4
.L_3947:
        /*0018*/ 	.byte	0x04, 0x17
        /*001a*/ 	.short	(.L_3949 - .L_3948)
.L_3948:
        /*001c*/ 	.word	0x00000000
        /*0020*/ 	.short	0x0000
        /*0022*/ 	.short	0x0000
        /*0024*/ 	.byte	0x00, 0xf0, 0x11, 0x00


	//----- nvinfo : EIATTR_SPARSE_MMA_MASK
	.align		4
.L_3949:
        /*0028*/ 	.byte	0x03, 0x50
        /*002a*/ 	.short	0x0000


	//----- nvinfo : EIATTR_MAXREG_COUNT
	.align		4
        /*002c*/ 	.byte	0x03, 0x1b
        /*002e*/ 	.short	0x0080


	//----- nvinfo : EIATTR_EXTERNS
	.align		4
        /*0030*/ 	.byte	0x04, 0x0f
        /*0032*/ 	.short	(.L_3951 - .L_3950)


	//   ....[0]....
	.align		4
.L_3950:
        /*0034*/ 	.word	index@(__assertfail)


	//----- nvinfo : EIATTR_MERCURY_ISA_VERSION
	.align		4
.L_3951:
        /*0038*/ 	.byte	0x03, 0x5f
        /*003a*/ 	.short	0x0101


	//----- nvinfo : EIATTR_VRC_CTA_INIT_COUNT
	.align		4
        /*003c*/ 	.byte	0x02, 0x4a
	.zero		1
	.zero		1


	//----- nvinfo : EIATTR_SYSCALL_OFFSETS
	.align		4
        /*0040*/ 	.byte	0x04, 0x46
        /*0042*/ 	.short	(.L_3953 - .L_3952)


	//   ....[0]....
.L_3952:
        /*0044*/ 	.word	0x00002140


	//   ....[1]....
        /*0048*/ 	.word	0x00003390


	//   ....[2]....
        /*004c*/ 	.word	0x00005670


	//   ....[3]....
        /*0050*/ 	.word	0x00006700


	//   ....[4]....
        /*0054*/ 	.word	0x00008ae0


	//   ....[5]....
        /*0058*/ 	.word	0x00009b70


	//   ....[6]....
        /*005c*/ 	.word	0x0000bf60


	//   ....[7]....
        /*0060*/ 	.word	0x0000cfc0


	//----- nvinfo : EIATTR_EXIT_INSTR_OFFSETS
	.align		4
.L_3953:
        /*0064*/ 	.byte	0x04, 0x1c
        /*0066*/ 	.short	(.L_3955 - .L_3954)


	//   ....[0]....
.L_3954:
        /*0068*/ 	.word	0x00009e50


	//   ....[1]....
        /*006c*/ 	.word	0x0000c4d0


	//   ....[2]....
        /*0070*/ 	.word	0x0000c4f0


	//   ....[3]....
        /*0074*/ 	.word	0x0000c5a0


	//   ....[4]....
        /*0078*/ 	.word	0x0000c5d0


	//   ....[5]....
        /*007c*/ 	.word	0x0000c5f0


	//   ....[6]....
        /*0080*/ 	.word	0x0000c680


	//   ....[7]....
        /*0084*/ 	.word	0x0000c6c0


	//   ....[8]....
        /*0088*/ 	.word	0x0000c760


	//   ....[9]....
        /*008c*/ 	.word	0x0000c7b0


	//   ....[10]....
        /*0090*/ 	.word	0x0000c7e0


	//   ....[11]....
        /*0094*/ 	.word	0x0000c8a0


	//   ....[12]....
        /*0098*/ 	.word	0x0000ca10


	//   ....[13]....
        /*009c*/ 	.word	0x0000cb80


	//   ....[14]....
        /*00a0*/ 	.word	0x0000ccf0


	//   ....[15]....
        /*00a4*/ 	.word	0x0000cd40


	//   ....[16]....
        /*00a8*/ 	.word	0x0000cd70


	//   ....[17]....
        /*00ac*/ 	.word	0x0000ce20


	//   ....[18]....
        /*00b0*/ 	.word	0x0000ce60


	//   ....[19]....
        /*00b4*/ 	.word	0x0000cfd0


	//   ....[20]....
        /*00b8*/ 	.word	0x0000d0e0


	//   ....[21]....
        /*00bc*/ 	.word	0x0000d220


	//   ....[22]....
        /*00c0*/ 	.word	0x0000d260


	//----- nvinfo : EIATTR_MAX_THREADS
	.align		4
.L_3955:
        /*00c4*/ 	.byte	0x04, 0x05
        /*00c6*/ 	.short	(.L_3957 - .L_3956)
.L_3956:
        /*00c8*/ 	.word	0x00000080
        /*00cc*/ 	.word	0x00000001
        /*00d0*/ 	.word	0x00000001


	//----- nvinfo : EIATTR_CRS_STACK_SIZE
	.align		4
.L_3957:
        /*00d4*/ 	.byte	0x04, 0x1e
        /*00d6*/ 	.short	(.L_3959 - .L_3958)
.L_3958:
        /*00d8*/ 	.word	0x00000000


	//----- nvinfo : EIATTR_CBANK_PARAM_SIZE
	.align		4
.L_3959:
        /*00dc*/ 	.byte	0x03, 0x19
        /*00de*/ 	.short	0x0220


	//----- nvinfo : EIATTR_PARAM_CBANK
	.align		4
        /*00e0*/ 	.byte	0x04, 0x0a
        /*00e2*/ 	.short	(.L_3961 - .L_3960)
	.align		4
.L_3960:
        /*00e4*/ 	.word	index@(.nv.constant0._ZN2at6native18elementwise_kernelILi128ELi4EZNS0_15gpu_kernel_implINS0_13BUnaryFunctorIsssZZZNS0_15binary_internal21div_floor_kernel_cudaERNS_18TensorIteratorBaseEENKUlvE_clEvENKUlvE3_clEvEUlssE_EEEEvS6_RKT_EUliE_EEviT1_)
        /*00e8*/ 	.short	0x0380
        /*00ea*/ 	.short	0x0220


	//----- nvinfo : EIATTR_SW_WAR
	.align		4
.L_3961:
        /*00ec*/ 	.byte	0x04, 0x36
        /*00ee*/ 	.short	(.L_3963 - .L_3962)
.L_3962:
        /*00f0*/ 	.word	0x00000008
.L_3963:


//--------------------- .nv.info._ZN2at6native27unrolled_elementwise_kernelINS0_13BUnaryFunctorIsssZZZNS0_15binary_internal21div_floor_kernel_cudaERNS_18TensorIteratorBaseEENKUlvE_clEvENKUlvE3_clEvEUlssE_EESt5arrayIPcLm2EELi4E23TrivialOffsetCalculatorILi1EjESE_NS0_6memory12LoadWithCastILi1EEENSF_13StoreWithCastILi1EEEEEviT_T0_T2_T3_T4_T5_ --------------------------
	.section	.nv.info._ZN2at6native27unrolled_elementwise_kernelINS0_13BUnaryFunctorIsssZZZNS0_15binary_internal21div_floor_kernel_cudaERNS_18TensorIteratorBaseEENKUlvE_clEvENKUlvE3_clEvEUlssE_EESt5arrayIPcLm2EELi4E23TrivialOffsetCalculatorILi1EjESE_NS0_6memory12LoadWithCastILi1EEENSF_13StoreWithCastILi1EEEEEviT_T0_T2_T3_T4_T5_,"",@"SHT_CUDA_INFO"
	.sectionflags	@""
	.align	4


	//----- nvinfo : EIATTR_CUDA_API_VERSION
	.align		4
        /*0000*/ 	.byte	0x04, 0x37
        /*0002*/ 	.short	(.L_3965 - .L_3964)
.L_3964:
        /*0004*/ 	.word	0x00000082


	//----- nvinfo : EIATTR_KPARAM_INFO
	.align		4
.L_3965:
        /*0008*/ 	.byte	0x04, 0x17
        /*000a*/ 	.short	(.L_3967 - .L_3966)
.L_3966:
        /*000c*/ 	.word	0x00000000
        /*0010*/ 	.short	0x0006
        /*0012*/ 	.short	0x0024
        /*0014*/ 	.byte	0x00, 0xf0, 0x21, 0x00


	//----- nvinfo : EIATTR_KPARAM_INFO
	.align		4
.L_3967:
        /*0018*/ 	.byte	0x04, 0x17
        /*001a*/ 	.short	(.L_3969 - .L_3968)
.L_3968:
        /*001c*/ 	.word	0x00000000
        /*0020*/ 	.short	0x0005
        /*0022*/ 	.short	0x001c
        /*0024*/ 	.byte	0x00, 0xf0, 0x21, 0x00


	//----- nvinfo : EIATTR_KPARAM_INFO
	.align		4
.L_3969:
        /*0028*/ 	.byte	0x04, 0x17
        /*002a*/ 	.short	(.L_3971 - .L_3970)
.L_3970:
        /*002c*/ 	.word	0x00000000
        /*0030*/ 	.short	0x0004
        /*0032*/ 	.short	0x0019
        /*0034*/ 	.byte	0x00, 0xf0, 0x05, 0x00


	//----- nvinfo : EIATTR_KPARAM_INFO
	.align		4
.L_3971:
        /*0038*/ 	.byte	0x04, 0x17
        /*003a*/ 	.short	(.L_3973 - .L_3972)
.L_3972:
        /*003c*/ 	.word	0x00000000
        /*0040*/ 	.short	0x0003
        /*0042*/ 	.short	0x0018
        /*0044*/ 	.byte	0x00, 0xf0, 0x05, 0x00


	//----- nvinfo : EIATTR_KPARAM_INFO
	.align		4
.L_3973:
        /*0048*/ 	.byte	0x04, 0x17
        /*004a*/ 	.short	(.L_3975 - .L_3974)
.L_3974:
        /*004c*/ 	.word	0x00000000
        /*0050*/ 	.short	0x0002
        /*0052*/ 	.short	0x0008
        /*0054*/ 	.byte	0x00, 0xf0, 0x41, 0x00


	//----- nvinfo : EIATTR_KPARAM_INFO
	.align		4
.L_3975:
        /*0058*/ 	.byte	0x04, 0x17
        /*005a*/ 	.short	(.L_3977 - .L_3976)
.L_3976:
        /*005c*/ 	.word	0x00000000
        /*0060*/ 	.short	0x0001
        /*0062*/ 	.short	0x0004
        /*0064*/ 	.byte	0x00, 0xf0, 0x11, 0x00


	//----- nvinfo : EIATTR_KPARAM_INFO
	.align		4
.L_3977:
        /*0068*/ 	.byte	0x04, 0x17
        /*006a*/ 	.short	(.L_3979 - .L_3978)
.L_3978:
        /*006c*/ 	.word	0x00000000
        /*0070*/ 	.short	0x0000
        /*0072*/ 	.short	0x0000
        /*0074*/ 	.byte	0x00, 0xf0, 0x11, 0x00


	//----- nvinfo : EIATTR_SPARSE_MMA_MASK
	.align		4
.L_3979:
        /*0078*/ 	.byte	0x03, 0x50
        /*007a*/ 	.short	0x0000


	//----- nvinfo : EIATTR_MAXREG_COUNT
	.align		4
        /*007c*/ 	.byte	0x03, 0x1b
        /*007e*/ 	.short	0x00ff


	//----- nvinfo : EIATTR_EXTERNS
	.align		4
        /*0080*/ 	.byte	0x04, 0x0f
        /*0082*/ 	.short	(.L_3981 - .L_3980)


	//   ....[0]....
	.align		4
.L_3980:
        /*0084*/ 	.word	index@(__assertfail)


	//----- nvinfo : EIATTR_MERCURY_ISA_VERSION
	.align		4
.L_3981:
        /*0088*/ 	.byte	0x03, 0x5f
        /*008a*/ 	.short	0x0101


	//----- nvinfo : EIATTR_VRC_CTA_INIT_COUNT
	.align		4
        /*008c*/ 	.byte	0x02, 0x4a
	.zero		1
	.zero		1


	//----- nvinfo : EIATTR_SYSCALL_OFFSETS
	.align		4
        /*0090*/ 	.byte	0x04, 0x46
        /*0092*/ 	.short	(.L_3983 - .L_3982)


	//   ....[0]....
.L_3982:
        /*0094*/ 	.word	0x00000e30


	//   ....[1]....
        /*0098*/ 	.word	0x00001de0


	//   ....[2]....
        /*009c*/ 	.word	0x00002cd0


	//   ....[3]....
        /*00a0*/ 	.word	0x00003bc0


	//   ....[4]....
        /*00a4*/ 	.word	0x00005be0


	//   ....[5]....
        /*00a8*/ 	.word	0x000069d0


	//   ....[6]....
        /*00ac*/ 	.word	0x00007890


	//   ....[7]....
        /*00b0*/ 	.word	0x00008750


	//----- nvinfo : EIATTR_EXIT_INSTR_OFFSETS
	.align		4
.L_3983:
        /*00b4*/ 	.byte	0x04, 0x1c
        /*00b6*/ 	.short	(.L_3985 - .L_3984)


	//   ....[0]....
.L_3984:
        /*00b8*/ 	.word	0x00007b60


	//   ....[1]....
        /*00bc*/ 	.word	0x00007c90


	//   ....[2]....
        /*00c0*/ 	.word	0x00007cb0


	//   ....[3]....
        /*00c4*/ 	.word	0x00007d50


	//   ....[4]....
        /*00c8*/ 	.word	0x00007d80


	//   ....[5]....
        /*00cc*/ 	.word	0x00007da0


	//   ....[6]....
        /*00d0*/ 	.word	0x00007e30


	//   ....[7]....
        /*00d4*/ 	.word	0x00007e70


	//   ....[8]....
        /*00d8*/ 	.word	0x00007f10


	//   ....[9]....
        /*00dc*/ 	.word	0x00007f60


	//   ....[10]....
        /*00e0*/ 	.word	0x00007f90


	//   ....[11]....
        /*00e4*/ 	.word	0x00008050


	//   ....[12]....
        /*00e8*/ 	.word	0x000081c0


	//   ....[13]....
        /*00ec*/ 	.word	0x00008330


	//   ....[14]....
        /*00f0*/ 	.word	0x00008490


	//   ....[15]....
        /*00f4*/ 	.word	0x000084d0


	//   ....[16]....
        /*00f8*/ 	.word	0x00008500


	//   ....[17]....
        /*00fc*/ 	.word	0x000085b0


	//   ....[18]....
        /*0100*/ 	.word	0x000085f0


	//   ....[19]....
        /*0104*/ 	.word	0x00008760


	//   ....[20]....
        /*0108*/ 	.word	0x00008870


	//   ....[21]....
        /*010c*/ 	.word	0x000089b0


	//   ....[22]....
        /*0110*/ 	.word	0x000089f0


	//----- nvinfo : EIATTR_MAX_THREADS
	.align		4
.L_3985:
        /*0114*/ 	.byte	0x04, 0x05
        /*0116*/ 	.short	(.L_3987 - .L_3986)
.L_3986:
        /*0118*/ 	.word	0x00000080
        /*011c*/ 	.word	0x00000001
        /*0120*/ 	.word	0x00000001


	//----- nvinfo : EIATTR_CRS_STACK_SIZE
	.align		4
.L_3987:
        /*0124*/ 	.byte	0x04, 0x1e
        /*0126*/ 	.short	(.L_3989 - .L_3988)
.L_3988:
        /*0128*/ 	.word	0x00000000


	//----- nvinfo : EIATTR_CBANK_PARAM_SIZE
	.align		4
.L_3989:
        /*012c*/ 	.byte	0x03, 0x19
        /*012e*/ 	.short	0x002c


	//----- nvinfo : EIATTR_PARAM_CBANK
	.align		4
        /*0130*/ 	.byte	0x04, 0x0a
        /*0132*/ 	.short	(.L_3991 - .L_3990)
	.align		4
.L_3990:
        /*0134*/ 	.word	index@(.nv.constant0._ZN2at6native27unrolled_elementwise_kernelINS0_13BUnaryFunctorIsssZZZNS0_15binary_internal21div_floor_kernel_cudaERNS_18TensorIteratorBaseEENKUlvE_clEvENKUlvE3_clEvEUlssE_EESt5arrayIPcLm2EELi4E23TrivialOffsetCalculatorILi1EjESE_NS0_6memory12LoadWithCastILi1EEENSF_13StoreWithCastILi1EEEEEviT_T0_T2_T3_T4_T5_)
        /*0138*/ 	.short	0x0380
        /*013a*/ 	.short	0x002c


	//----- nvinfo : EIATTR_SW_WAR
	.align		4
.L_3991:
        /*013c*/ 	.byte	0x04, 0x36
        /*013e*/ 	.short	(.L_3993 - .L_3992)
.L_3992:
        /*0140*/ 	.word	0x00000008
.L_3993:


//--------------------- .nv.info._ZN2at6native18elementwise_kernelILi128ELi4EZNS0_22gpu_kernel_impl_nocastINS0_13BUnaryFunctorIsssZZZNS0_15binary_internal21div_floor_kernel_cudaERNS_18TensorIteratorBaseEENKUlvE_clEvENKUlvE3_clEvEUlssE_EEEEvS6_RKT_EUliE_EEviT1_ --------------------------
	.section	.nv.info._ZN2at6native18elementwise_kernelILi128ELi4EZNS0_22gpu_kernel_impl_nocastINS0_13BUnaryFunctorIsssZZZNS0_15binary_internal21div_floor_kernel_cudaERNS_18TensorIteratorBaseEENKUlvE_clEvENKUlvE3_clEvEUlssE_EEEEvS6_RKT_EUliE_EEviT1_,"",@"SHT_CUDA_INFO"
	.sectionflags	@""
	.align	4


	//----- nvinfo : EIATTR_CUDA_API_VERSION
	.align		4
        /*0000*/ 	.byte	0x04, 0x37
        /*0002*/ 	.short	(.L_3995 - .L_3994)
.L_3994:
        /*0004*/ 	.word	0x00000082


	//----- nvinfo : EIATTR_KPARAM_INFO
	.align		4
.L_3995:
        /*0008*/ 	.byte	0x04, 0x17
        /*000a*/ 	.short	(.L_3997 - .L_3996)
.L_3996:
        /*000c*/ 	.word	0x00000000
        /*0010*/ 	.short	0x0001
        /*0012*/ 	.short	0x0008
        /*0014*/ 	.byte	0x00, 0xf0, 0x61, 0x08


	//----- nvinfo : EIATTR_KPARAM_INFO
	.align		4
.L_3997:
        /*0018*/ 	.byte	0x04, 0x17
        /*001a*/ 	.short	(.L_3999 - .L_3998)
.L_3998:
        /*001c*/ 	.word	0x00000000
        /*0020*/ 	.short	0x0000
        /*0022*/ 	.short	0x0000
        /*0024*/ 	.byte	0x00, 0xf0, 0x11, 0x00


	//----- nvinfo : EIATTR_SPARSE_MMA_MASK
	.align		4
.L_3999:
        /*0028*/ 	.byte	0x03, 0x50
        /*002a*/ 	.short	0x0000


	//----- nvinfo : EIATTR_MAXREG_COUNT
	.align		4
        /*002c*/ 	.byte	0x03, 0x1b
        /*002e*/ 	.short	0x0080


	//----- nvinfo : EIATTR_MERCURY_ISA_VERSION
	.align		4
        /*0030*/ 	.byte	0x03, 0x5f
        /*0032*/ 	.short	0x0101


	//----- nvinfo : EIATTR_VRC_CTA_INIT_COUNT
	.align		4
        /*0034*/ 	.byte	0x02, 0x4a
	.zero		1
	.zero		1


	//----- nvinfo : EIATTR_EXIT_INSTR_OFFSETS
	.align		4
        /*0038*/ 	.byte	0x04, 0x1c
        /*003a*/ 	.short	(.L_4001 - .L_4000)


	//   ....[0]....
.L_4000:
        /*003c*/ 	.word	0x00000eb0


	//   ....[1]....
        /*0040*/ 	.word	0x00001140


	//   ....[2]....
        /*0044*/ 	.word	0x00001330


	//   ....[3]....
        /*0048*/ 	.word	0x00005a80


	//   ....[4]....
        /*004c*/ 	.word	0x000071f0


	//----- nvinfo : EIATTR_MAX_THREADS
	.align		4
.L_4001:
        /*0050*/ 	.byte	0x04, 0x05
        /*0052*/ 	.short	(.L_4003 - .L_4002)
.L_4002:
        /*0054*/ 	.word	0x00000080
        /*0058*/ 	.word	0x00000001
        /*005c*/ 	.word	0x00000001


	//----- nvinfo : EIATTR_CRS_STACK_SIZE
	.align		4
.L_4003:
        /*0060*/ 	.byte	0x04, 0x1e
        /*0062*/ 	.short	(.L_4005 - .L_4004)
.L_4004:
        /*0064*/ 	.word	0x00000000


	//----- nvinfo : EIATTR_CBANK_PARAM_SIZE
	.align		4
.L_4005:
        /*0068*/ 	.byte	0x03, 0x19
        /*006a*/ 	.short	0x0220


	//----- nvinfo : EIATTR_PARAM_CBANK
	.align		4
        /*006c*/ 	.byte	0x04, 0x0a
        /*006e*/ 	.short	(.L_4007 - .L_4006)
	.align		4
.L_4006:
        /*0070*/ 	.word	index@(.nv.constant0._ZN2at6native18elementwise_kernelILi128ELi4EZNS0_22gpu_kernel_impl_nocastINS0_13BUnaryFunctorIsssZZZNS0_15binary_internal21div_floor_kernel_cudaERNS_18TensorIteratorBaseEENKUlvE_clEvENKUlvE3_clEvEUlssE_EEEEvS6_RKT_EUliE_EEviT1_)
        /*0074*/ 	.short	0x0380
        /*0076*/ 	.short	0x0220


	//----- nvinfo : EIATTR_SW_WAR
	.align		4
.L_4007:
        /*0078*/ 	.byte	0x04, 0x36
        /*007a*/ 	.short	(.L_4009 - .L_4008)
.L_4008:
        /*007c*/ 	.word	0x00000008
.L_4009:


//--------------------- .nv.info._ZN2at6native27unrolled_elementwise_kernelINS0_13BUnaryFunctorIsssZZZNS0_15binary_internal21div_floor_kernel_cudaERNS_18TensorIteratorBaseEENKUlvE_clEvENKUlvE3_clEvEUlssE_EESt5arrayIPcLm2EELi4E23TrivialOffsetCalculatorILi1EjESE_NS0_6memory15LoadWithoutCastENSF_16StoreWithoutCastEEEviT_T0_T2_T3_T4_T5_ --------------------------
	.section	.nv.info._ZN2at6native27unrolled_elementwise_kernelINS0_13BUnaryFunctorIsssZZZNS0_15binary_internal21div_floor_kernel_cudaERNS_18TensorIteratorBaseEENKUlvE_clEvENKUlvE3_clEvEUlssE_EESt5arrayIPcLm2EELi4E23TrivialOffsetCalculatorILi1EjESE_NS0_6memory15LoadWithoutCastENSF_16StoreWithoutCastEEEviT_T0_T2_T3_T4_T5_,"",@"SHT_CUDA_INFO"
	.sectionflags	@""
	.align	4


	//----- nvinfo : EIATTR_CUDA_API_VERSION
	.align		4
        /*0000*/ 	.byte	0x04, 0x37
        /*0002*/ 	.short	(.L_4011 - .L_4010)
.L_4010:
        /*0004*/ 	.word	0x00000082


	//----- nvinfo : EIATTR_KPARAM_INFO
	.align		4
.L_4011:
        /*0008*/ 	.byte	0x04, 0x17
        /*000a*/ 	.short	(.L_4013 - .L_4012)
.L_4012:
        /*000c*/ 	.word	0x00000000
        /*0010*/ 	.short	0x0006
        /*0012*/ 	.short	0x001b
        /*0014*/ 	.byte	0x00, 0xf0, 0x05, 0x00


	//----- nvinfo : EIATTR_KPARAM_INFO
	.align		4
.L_4013:
        /*0018*/ 	.byte	0x04, 0x17
        /*001a*/ 	.short	(.L_4015 - .L_4014)
.L_4014:
        /*001c*/ 	.word	0x00000000
        /*0020*/ 	.short	0x0005
        /*0022*/ 	.short	0x001a
        /*0024*/ 	.byte	0x00, 0xf0, 0x05, 0x00


	//----- nvinfo : EIATTR_KPARAM_INFO
	.align		4
.L_4015:
        /*0028*/ 	.byte	0x04, 0x17
        /*002a*/ 	.short	(.L_4017 - .L_4016)
.L_4016:
        /*002c*/ 	.word	0x00000000
        /*0030*/ 	.short	0x0004
        /*0032*/ 	.short	0x0019
        /*0034*/ 	.byte	0x00, 0xf0, 0x05, 0x00


	//----- nvinfo : EIATTR_KPARAM_INFO
	.align		4
.L_4017:
        /*0038*/ 	.byte	0x04, 0x17
        /*003a*/ 	.short	(.L_4019 - .L_4018)
.L_4018:
        /*003c*/ 	.word	0x00000000
        /*0040*/ 	.short	0x0003
        /*0042*/ 	.short	0x0018
        /*0044*/ 	.byte	0x00, 0xf0, 0x05, 0x00


	//----- nvinfo : EIATTR_KPARAM_INFO
	.align		4
.L_4019:
        /*0048*/ 	.byte	0x04, 0x17
        /*004a*/ 	.short	(.L_4021 - .L_4020)
.L_4020:
        /*004c*/ 	.word	0x00000000
        /*0050*/ 	.short	0x0002
        /*0052*/ 	.short	0x0008
        /*0054*/ 	.byte	0x00, 0xf0, 0x41, 0x00


	//----- nvinfo : EIATTR_KPARAM_INFO
	.align		4
.L_4021:
        /*0058*/ 	.byte	0x04, 0x17
        /*005a*/ 	.short	(.L_4023 - .L_4022)
.L_4022:
        /*005c*/ 	.word	0x00000000
        /*0060*/ 	.short	0x0001
        /*0062*/ 	.short	0x0004
        /*0064*/ 	.byte	0x00, 0xf0, 0x11, 0x00


	//----- nvinfo : EIATTR_KPARAM_INFO
	.align		4
.L_4023:
        /*0068*/ 	.byte	0x04, 0x17
        /*006a*/ 	.short	(.L_4025 - .L_4024)
.L_4024:
        /*006c*/ 	.word	0x00000000
        /*0070*/ 	.short	0x0000
        /*0072*/ 	.short	0x0000
        /*0074*/ 	.byte	0x00, 0xf0, 0x11, 0x00


	//----- nvinfo : EIATTR_SPARSE_MMA_MASK
	.align		4
.L_4025:
        /*0078*/ 	.byte	0x03, 0x50
        /*007a*/ 	.short	0x0000


	//----- nvinfo : EIATTR_MAXREG_COUNT
	.align		4
        /*007c*/ 	.byte	0x03, 0x1b
        /*007e*/ 	.short	0x00ff


	//----- nvinfo : EIATTR_MERCURY_ISA_VERSION
	.align		4
        /*0080*/ 	.byte	0x03, 0x5f
        /*0082*/ 	.short	0x0101


	//----- nvinfo : EIATTR_VRC_CTA_INIT_COUNT
	.align		4
        /*0084*/ 	.byte	0x02, 0x4a
	.zero		1
	.zero		1


	//----- nvinfo : EIATTR_EXIT_INSTR_OFFSETS
	.align		4
        /*0088*/ 	.byte	0x04, 0x1c
        /*008a*/ 	.short	(.L_4027 - .L_4026)


	//   ....[0]....
.L_4026:
        /*008c*/ 	.word	0x000014f0


	//   ....[1]....
        /*0090*/ 	.word	0x00001540


	//----- nvinfo : EIATTR_MAX_THREADS
	.align		4
.L_4027:
        /*0094*/ 	.byte	0x04, 0x05
        /*0096*/ 	.short	(.L_4029 - .L_4028)
.L_4028:
        /*0098*/ 	.word	0x00000080
        /*009c*/ 	.word	0x00000001
        /*00a0*/ 	.word	0x00000001


	//----- nvinfo : EIATTR_CRS_STACK_SIZE
	.align		4
.L_4029:
        /*00a4*/ 	.byte	0x04, 0x1e
        /*00a6*/ 	.short	(.L_4031 - .L_4030)
.L_4030:
        /*00a8*/ 	.word	0x00000000


	//----- nvinfo : EIATTR_CBANK_PARAM_SIZE
	.align		4
.L_4031:
        /*00ac*/ 	.byte	0x03, 0x19
        /*00ae*/ 	.short	0x001c


	//----- nvinfo : EIATTR_PARAM_CBANK
	.align		4
        /*00b0*/ 	.byte	0x04, 0x0a
        /*00b2*/ 	.short	(.L_4033 - .L_4032)
	.align		4
.L_4032:
        /*00b4*/ 	.word	index@(.nv.constant0._ZN2at6native27unrolled_elementwise_kernelINS0_13BUnaryFunctorIsssZZZNS0_15binary_internal21div_floor_kernel_cudaERNS_18TensorIteratorBaseEENKUlvE_clEvENKUlvE3_clEvEUlssE_EESt5arrayIPcLm2EELi4E23TrivialOffsetCalculatorILi1EjESE_NS0_6memory15LoadWithoutCastENSF_16StoreWithoutCastEEEviT_T0_T2_T3_T4_T5_)
        /*00b8*/ 	.short	0x0380
        /*00ba*/ 	.short	0x001c


	//----- nvinfo : EIATTR_SW_WAR
	.align		4
.L_4033:
        /*00bc*/ 	.byte	0x04, 0x36
        /*00be*/ 	.short	(.L_4035 - .L_4034)
.L_4034:
        /*00c0*/ 	.word	0x00000008
.L_4035:


//--------------------- .nv.info._ZN2at6native29vectorized_elementwise_kernelILi2ENS0_13BUnaryFunctorIsssZZZNS0_15binary_internal21div_floor_kernel_cudaERNS_18TensorIteratorBaseEENKUlvE_clEvENKUlvE3_clEvEUlssE_EESt5arrayIPcLm2EEEEviT0_T1_ --------------------------
	.section	.nv.info._ZN2at6native29vectorized_elementwise_kernelILi2ENS0_13BUnaryFunctorIsssZZZNS0_15binary_internal21div_floor_kernel_cudaERNS_18TensorIteratorBaseEENKUlvE_clEvENKUlvE3_clEvEUlssE_EESt5arrayIPcLm2EEEEviT0_T1_,"",@"SHT_CUDA_INFO"
	.sectionflags	@""
	.align	4


	//----- nvinfo : EIATTR_CUDA_API_VERSION
	.align		4
        /*0000*/ 	.byte	0x04, 0x37
        /*0002*/ 	.short	(.L_4037 - .L_4036)
.L_4036:
        /*0004*/ 	.word	0x00000082


	//----- nvinfo : EIATTR_KPARAM_INFO
	.align		4
.L_4037:
        /*0008*/ 	.byte	0x04, 0x17
        /*000a*/ 	.short	(.L_4039 - .L_4038)
.L_4038:
        /*000c*/ 	.word	0x00000000
        /*0010*/ 	.short	0x0002
        /*0012*/ 	.short	0x0008
        /*0014*/ 	.byte	0x00, 0xf0, 0x41, 0x00


	//----- nvinfo : EIATTR_KPARAM_INFO
	.align		4
.L_4039:
        /*0018*/ 	.byte	0x04, 0x17
        /*001a*/ 	.short	(.L_4041 - .L_4040)
.L_4040:
        /*001c*/ 	.word	0x00000000
        /*0020*/ 	.short	0x0001
        /*0022*/ 	.short	0x0004
        /*0024*/ 	.byte	0x00, 0xf0, 0x11, 0x00


	//----- nvinfo : EIATTR_KPARAM_INFO
	.align		4
.L_4041:
        /*0028*/ 	.byte	0x04, 0x17
        /*002a*/ 	.short	(.L_4043 - .L_4042)
.L_4042:
        /*002c*/ 	.word	0x00000000
        /*0030*/ 	.short	0x0000
        /*0032*/ 	.short	0x0000
        /*0034*/ 	.byte	0x00, 0xf0, 0x11, 0x00


	//----- nvinfo : EIATTR_SPARSE_MMA_MASK
	.align		4
.L_4043:
        /*0038*/ 	.byte	0x03, 0x50
        /*003a*/ 	.short	0x0000


	//----- nvinfo : EIATTR_MAXREG_COUNT
	.align		4
        /*003c*/ 	.byte	0x03, 0x1b
        /*003e*/ 	.short	0x00ff


	//----- nvinfo : EIATTR_MERCURY_ISA_VERSION
	.align		4
        /*0040*/ 	.byte	0x03, 0x5f
        /*0042*/ 	.short	0x0101


	//----- nvinfo : EIATTR_VRC_CTA_INIT_COUNT
	.align		4
        /*0044*/ 	.byte	0x02, 0x4a
	.zero		1
	.zero		1


	//----- nvinfo : EIATTR_EXIT_INSTR_OFFSETS
	.align		4
        /*0048*/ 	.byte	0x04, 0x1c
        /*004a*/ 	.short	(.L_4045 - .L_4044)


	//   ....[0]....
.L_4044:
        /*004c*/ 	.word	0x00002a60


	//   ....[1]....
        /*0050*/ 	.word	0x00002ab0


	//   ....[2]....
        /*0054*/ 	.word	0x000041a0


	//----- nvinfo : EIATTR_MAX_THREADS
	.align		4
.L_4045:
        /*0058*/ 	.byte	0x04, 0x05
        /*005a*/ 	.short	(.L_4047 - .L_4046)
.L_4046:
        /*005c*/ 	.word	0x00000080
        /*0060*/ 	.word	0x00000001
        /*0064*/ 	.word	0x00000001


	//----- nvinfo : EIATTR_CRS_STACK_SIZE
	.align		4
.L_4047:
        /*0068*/ 	.byte	0x04, 0x1e
        /*006a*/ 	.short	(.L_4049 - .L_4048)
.L_4048:
        /*006c*/ 	.word	0x00000000


	//----- nvinfo : EIATTR_CBANK_PARAM_SIZE
	.align		4
.L_4049:
        /*0070*/ 	.byte	0x03, 0x19
        /*0072*/ 	.short	0x0018


	//----- nvinfo : EIATTR_PARAM_CBANK
	.align		4
        /*0074*/ 	.byte	0x04, 0x0a
        /*0076*/ 	.short	(.L_4051 - .L_4050)
	.align		4
.L_4050:
        /*0078*/ 	.word	index@(.nv.constant0._ZN2at6native29vectorized_elementwise_kernelILi2ENS0_13BUnaryFunctorIsssZZZNS0_15binary_internal21div_floor_kernel_cudaERNS_18TensorIteratorBaseEENKUlvE_clEvENKUlvE3_clEvEUlssE_EESt5arrayIPcLm2EEEEviT0_T1_)
        /*007c*/ 	.short	0x0380
        /*007e*/ 	.short	0x0018


	//----- nvinfo : EIATTR_SW_WAR
	.align		4
.L_4051:
        /*0080*/ 	.byte	0x04, 0x36
        /*0082*/ 	.short	(.L_4053 - .L_4052)
.L_4052:
        /*0084*/ 	.word	0x00000008
.L_4053:


//--------------------- .nv.info._ZN2at6native29vectorized_elementwise_kernelILi4ENS0_13BUnaryFunctorIsssZZZNS0_15binary_internal21div_floor_kernel_cudaERNS_18TensorIteratorBaseEENKUlvE_clEvENKUlvE3_clEvEUlssE_EESt5arrayIPcLm2EEEEviT0_T1_ --------------------------
	.section	.nv.info._ZN2at6native29vectorized_elementwise_kernelILi4ENS0_13BUnaryFunctorIsssZZZNS0_15binary_internal21div_floor_kernel_cudaERNS_18TensorIteratorBaseEENKUlvE_clEvENKUlvE3_clEvEUlssE_EESt5arrayIPcLm2EEEEviT0_T1_,"",@"SHT_CUDA_INFO"
	.sectionflags	@""
	.align	4


	//----- nvinfo : EIATTR_CUDA_API_VERSION
	.align		4
        /*0000*/ 	.byte	0x04, 0x37
        /*0002*/ 	.short	(.L_4055 - .L_4054)
.L_4054:
        /*0004*/ 	.word	0x00000082


	//----- nvinfo : EIATTR_KPARAM_INFO
	.align		4
.L_4055:
        /*0008*/ 	.byte	0x04, 0x17
        /*000a*/ 	.short	(.L_4057 - .L_4056)
.L_4056:
        /*000c*/ 	.word	0x00000000
        /*0010*/ 	.short	0x0002
        /*0012*/ 	.short	0x0008
        /*0014*/ 	.byte	0x00, 0xf0, 0x41, 0x00


	//----- nvinfo : EIATTR_KPARAM_INFO
	.align		4
.L_4057:
        /*0018*/ 	.byte	0x04, 0x17
        /*001a*/ 	.short	(.L_4059 - .L_4058)
.L_4058:
        /*001c*/ 	.word	0x00000000
        /*0020*/ 	.short	0x0001
        /*0022*/ 	.short	0x0004
        /*0024*/ 	.byte	0x00, 0xf0, 0x11, 0x00


	//----- nvinfo : EIATTR_KPARAM_INFO
	.align		4
.L_4059:
        /*0028*/ 	.byte	0x04, 0x17
        /*002a*/ 	.short	(.L_4061 - .L_4060)
.L_4060:
        /*002c*/ 	.word	0x00000000
        /*0030*/ 	.short	0x0000
        /*0032*/ 	.short	0x0000
        /*0034*/ 	.byte	0x00, 0xf0, 0x11, 0x00


	//----- nvinfo : EIATTR_SPARSE_MMA_MASK
	.align		4
.L_4061:
        /*0038*/ 	.byte	0x03, 0x50
        /*003a*/ 	.short	0x0000


	//----- nvinfo : EIATTR_MAXREG_COUNT
	.align		4
        /*003c*/ 	.byte	0x03, 0x1b
        /*003e*/ 	.short	0x00ff


	//----- nvinfo : EIATTR_MERCURY_ISA_VERSION
	.align		4
        /*0040*/ 	.byte	0x03, 0x5f
        /*0042*/ 	.short	0x0101


	//----- nvinfo : EIATTR_VRC_CTA_INIT_COUNT
	.align		4
        /*0044*/ 	.byte	0x02, 0x4a
	.zero		1
	.zero		1


	//----- nvinfo : EIATTR_EXIT_INSTR_OFFSETS
	.align		4
        /*0048*/ 	.byte	0x04, 0x1c
        /*004a*/ 	.short	(.L_4063 - .L_4062)


	//   ....[0]....
.L_4062:
        /*004c*/ 	.word	0x00002a60


	//   ....[1]....
        /*0050*/ 	.word	0x00002ab0


	//   ....[2]....
        /*0054*/ 	.word	0x00004160


	//----- nvinfo : EIATTR_MAX_THREADS
	.align		4
.L_4063:
        /*0058*/ 	.byte	0x04, 0x05
        /*005a*/ 	.short	(.L_4065 - .L_4064)
.L_4064:
        /*005c*/ 	.word	0x00000080
        /*0060*/ 	.word	0x00000001
        /*0064*/ 	.word	0x00000001


	//----- nvinfo : EIATTR_CRS_STACK_SIZE
	.align		4
.L_4065:
        /*0068*/ 	.byte	0x04, 0x1e
        /*006a*/ 	.short	(.L_4067 - .L_4066)
.L_4066:
        /*006c*/ 	.word	0x00000000


	//----- nvinfo : EIATTR_CBANK_PARAM_SIZE
	.align		4
.L_4067:
        /*0070*/ 	.byte	0x03, 0x19
        /*0072*/ 	.short	0x0018


	//----- nvinfo : EIATTR_PARAM_CBANK
	.align		4
        /*0074*/ 	.byte	0x04, 0x0a
        /*0076*/ 	.short	(.L_4069 - .L_4068)
	.align		4
.L_4068:
        /*0078*/ 	.word	index@(.nv.constant0._ZN2at6native29vectorized_elementwise_kernelILi4ENS0_13BUnaryFunctorIsssZZZNS0_15binary_internal21div_floor_kernel_cudaERNS_18TensorIteratorBaseEENKUlvE_clEvENKUlvE3_clEvEUlssE_EESt5arrayIPcLm2EEEEviT0_T1_)
        /*007c*/ 	.short	0x0380
        /*007e*/ 	.short	0x0018


	//----- nvinfo : EIATTR_SW_WAR
	.align		4
.L_4069:
        /*0080*/ 	.byte	0x04, 0x36
        /*0082*/ 	.short	(.L_4071 - .L_4070)
.L_4070:
        /*0084*/ 	.word	0x00000008
.L_4071:


//--------------------- .nv.info._ZN2at6native29vectorized_elementwise_kernelILi8ENS0_13BUnaryFunctorIsssZZZNS0_15binary_internal21div_floor_kernel_cudaERNS_18TensorIteratorBaseEENKUlvE_clEvENKUlvE3_clEvEUlssE_EESt5arrayIPcLm2EEEEviT0_T1_ --------------------------
	.section	.nv.info._ZN2at6native29vectorized_elementwise_kernelILi8ENS0_13BUnaryFunctorIsssZZZNS0_15binary_internal21div_floor_kernel_cudaERNS_18TensorIteratorBaseEENKUlvE_clEvENKUlvE3_clEvEUlssE_EESt5arrayIPcLm2EEEEviT0_T1_,"",@"SHT_CUDA_INFO"
	.sectionflags	@""
	.align	4


	//----- nvinfo : EIATTR_CUDA_API_VERSION
	.align		4
        /*0000*/ 	.byte	0x04, 0x37
        /*0002*/ 	.short	(.L_4073 - .L_4072)
.L_4072:
        /*0004*/ 	.word	0x00000082


	//----- nvinfo : EIATTR_KPARAM_INFO
	.align		4
.L_4073:
        /*0008*/ 	.byte	0x04, 0x17
        /*000a*/ 	.short	(.L_4075 - .L_4074)
.L_4074:
        /*000c*/ 	.word	0x00000000
        /*0010*/ 	.short	0x0002
        /*0012*/ 	.short	0x0008
        /*0014*/ 	.byte	0x00, 0xf0, 0x41, 0x00


	//----- nvinfo : EIATTR_KPARAM_INFO
	.align		4
.L_4075:
        /*0018*/ 	.byte	0x04, 0x17
        /*001a*/ 	.short	(.L_4077 - .L_4076)
.L_4076:
        /*001c*/ 	.word	0x00000000
        /*0020*/ 	.short	0x0001
        /*0022*/ 	.short	0x0004
        /*0024*/ 	.byte	0x00, 0xf0, 0x11, 0x00


	//----- nvinfo : EIATTR_KPARAM_INFO
	.align		4
.L_4077:
        /*0028*/ 	.byte	0x04, 0x17
        /*002a*/ 	.short	(.L_4079 - .L_4078)
.L_4078:
        /*002c*/ 	.word	0x00000000
        /*0030*/ 	.short	0x0000
        /*0032*/ 	.short	0x0000
        /*0034*/ 	.byte	0x00, 0xf0, 0x11, 0x00


	//----- nvinfo : EIATTR_SPARSE_MMA_MASK
	.align		4
.L_4079:
        /*0038*/ 	.byte	0x03, 0x50
        /*003a*/ 	.short	0x0000


	//----- nvinfo : EIATTR_MAXREG_COUNT
	.align		4
        /*003c*/ 	.byte	0x03, 0x1b
        /*003e*/ 	.short	0x00ff


	//----- nvinfo : EIATTR_MERCURY_ISA_VERSION
	.align		4
        /*0040*/ 	.byte	0x03, 0x5f
        /*0042*/ 	.short	0x0101


	//----- nvinfo : EIATTR_VRC_CTA_INIT_COUNT
	.align		4
        /*0044*/ 	.byte	0x02, 0x4a
	.zero		1
	.zero		1


	//----- nvinfo : EIATTR_EXIT_INSTR_OFFSETS
	.align		4
        /*0048*/ 	.byte	0x04, 0x1c
        /*004a*/ 	.short	(.L_4081 - .L_4080)


	//   ....[0]....
.L_4080:
        /*004c*/ 	.word	0x00000010


	//----- nvinfo : EIATTR_MAX_THREADS
	.align		4
.L_4081:
        /*0050*/ 	.byte	0x04, 0x05
        /*0052*/ 	.short	(.L_4083 - .L_4082)
.L_4082:
        /*0054*/ 	.word	0x00000080
        /*0058*/ 	.word	0x00000001
        /*005c*/ 	.word	0x00000001


	//----- nvinfo : EIATTR_CBANK_PARAM_SIZE
	.align		4
.L_4083:
        /*0060*/ 	.byte	0x03, 0x19
        /*0062*/ 	.short	0x0018


	//----- nvinfo : EIATTR_PARAM_CBANK
	.align		4
        /*0064*/ 	.byte	0x04, 0x0a
        /*0066*/ 	.short	(.L_4085 - .L_4084)
	.align		4
.L_4084:
        /*0068*/ 	.word	index@(.nv.constant0._ZN2at6native29vectorized_elementwise_kernelILi8ENS0_13BUnaryFunctorIsssZZZNS0_15binary_internal21div_floor_kernel_cudaERNS_18TensorIteratorBaseEENKUlvE_clEvENKUlvE3_clEvEUlssE_EESt5arrayIPcLm2EEEEviT0_T1_)
        /*006c*/ 	.short	0x0380
        /*006e*/ 	.short	0x0018


	//----- nvinfo : EIATTR_SW_WAR
	.align		4
.L_4085:
        /*0070*/ 	.byte	0x04, 0x36
        /*0072*/ 	.short	(.L_4087 - .L_4086)
.L_4086:
        /*0074*/ 	.word	0x00000008
.L_4087:


//--------------------- .nv.info._ZN2at6native18elementwise_kernelILi128ELi4EZNS0_15gpu_kernel_implINS0_13AUnaryFunctorIsssZZZNS0_15binary_internal21div_floor_kernel_cudaERNS_18TensorIteratorBaseEENKUlvE_clEvENKUlvE3_clEvEUlssE_EEEEvS6_RKT_EUliE_EEviT1_ --------------------------
	.section	.nv.info._ZN2at6native18elementwise_kernelILi128ELi4EZNS0_15gpu_kernel_implINS0_13AUnaryFunctorIsssZZZNS0_15binary_internal21div_floor_kernel_cudaERNS_18TensorIteratorBaseEENKUlvE_clEvENKUlvE3_clEvEUlssE_EEEEvS6_RKT_EUliE_EEviT1_,"",@"SHT_CUDA_INFO"
	.sectionflags	@""
	.align	4


	//----- nvinfo : EIATTR_CUDA_API_VERSION
	.align		4
        /*0000*/ 	.byte	0x04, 0x37
        /*0002*/ 	.short	(.L_4089 - .L_4088)
.L_4088:
        /*0004*/ 	.word	0x00000082


	//----- nvinfo : EIATTR_KPARAM_INFO
	.align		4
.L_4089:
        /*0008*/ 	.byte	0x04, 0x17
        /*000a*/ 	.short	(.L_4091 - .L_4090)
.L_4090:
        /*000c*/ 	.word	0x00000000
        /*0010*/ 	.short	0x0001
        /*0012*/ 	.short	0x0008
        /*0014*/ 	.byte	0x00, 0xf0, 0x61, 0x08


	//----- nvinfo : EIATTR_KPARAM_INFO
	.align		4
.L_4091:
        /*0018*/ 	.byte	0x04, 0x17
        /*001a*/ 	.short	(.L_4093 - .L_4092)
.L_4092:
        /*001c*/ 	.word	0x00000000
        /*0020*/ 	.short	0x0000
        /*0022*/ 	.short	0x0000
        /*0024*/ 	.byte	0x00, 0xf0, 0x11, 0x00


	//----- nvinfo : EIATTR_SPARSE_MMA_MASK
	.align		4
.L_4093:
        /*0028*/ 	.byte	0x03, 0x50
        /*002a*/ 	.short	0x0000


	//----- nvinfo : EIATTR_MAXREG_COUNT
	.align		4
        /*002c*/ 	.byte	0x03, 0x1b
        /*002e*/ 	.short	0x0080


	//----- nvinfo : EIATTR_EXTERNS
	.align		4
        /*0030*/ 	.byte	0x04, 0x0f
        /*0032*/ 	.short	(.L_4095 - .L_4094)


	//   ....[0]....
	.align		4
.L_4094:
        /*0034*/ 	.word	index@(__assertfail)


	//----- nvinfo : EIATTR_MERCURY_ISA_VERSION
	.align		4
.L_4095:
        /*0038*/ 	.byte	0x03, 0x5f
        /*003a*/ 	.short	0x0101


	//----- nvinfo : EIATTR_VRC_CTA_INIT_COUNT
	.align		4
        /*003c*/ 	.byte	0x02, 0x4a
	.zero		1
	.zero		1


	//----- nvinfo : EIATTR_SYSCALL_OFFSETS
	.align		4
        /*0040*/ 	.byte	0x04, 0x46
        /*0042*/ 	.short	(.L_4097 - .L_4096)


	//   ....[0]....
.L_4096:
        /*0044*/ 	.word	0x00002140


	//   ....[1]....
        /*0048*/ 	.word	0x00003360


	//   ....[2]....
        /*004c*/ 	.word	0x00005640


	//   ....[3]....
        /*0050*/ 	.word	0x00006690


	//   ....[4]....
        /*0054*/ 	.word	0x00008a70


	//   ....[5]....
        /*0058*/ 	.word	0x00009ac0


	//   ....[6]....
        /*005c*/ 	.word	0x0000beb0


	//   ....[7]....
        /*0060*/ 	.word	0x0000cea0


	//----- nvinfo : EIATTR_EXIT_INSTR_OFFSETS
	.align		4
.L_4097:
        /*0064*/ 	.byte	0x04, 0x1c
        /*0066*/ 	.short	(.L_4099 - .L_4098)


	//   ....[0]....
.L_4098:
        /*0068*/ 	.word	0x00009da0


	//   ....[1]....
        /*006c*/ 	.word	0x0000c3e0


	//   ....[2]....
        /*0070*/ 	.word	0x0000c400


	//   ....[3]....
        /*0074*/ 	.word	0x0000c4a0


	//   ....[4]....
        /*0078*/ 	.word	0x0000c4d0


	//   ....[5]....
        /*007c*/ 	.word	0x0000c4f0


	//   ....[6]....
        /*0080*/ 	.word	0x0000c580


	//   ....[7]....
        /*0084*/ 	.word	0x0000c5c0


	//   ....[8]....
        /*0088*/ 	.word	0x0000c660


	//   ....[9]....
        /*008c*/ 	.word	0x0000c6b0


	//   ....[10]....
        /*0090*/ 	.word	0x0000c6e0


	//   ....[11]....
        /*0094*/ 	.word	0x0000c7a0


	//   ....[12]....
        /*0098*/ 	.word	0x0000c910


	//   ....[13]....
        /*009c*/ 	.word	0x0000ca80


	//   ....[14]....
        /*00a0*/ 	.word	0x0000cbe0


	//   ....[15]....
        /*00a4*/ 	.word	0x0000cc20


	//   ....[16]....
        /*00a8*/ 	.word	0x0000cc50


	//   ....[17]....
        /*00ac*/ 	.word	0x0000cd00


	//   ....[18]....
        /*00b0*/ 	.word	0x0000cd40


	//   ....[19]....
        /*00b4*/ 	.word	0x0000ceb0


	//   ....[20]....
        /*00b8*/ 	.word	0x0000cfc0


	//   ....[21]....
        /*00bc*/ 	.word	0x0000d100


	//   ....[22]....
        /*00c0*/ 	.word	0x0000d140


	//----- nvinfo : EIATTR_MAX_THREADS
	.align		4
.L_4099:
        /*00c4*/ 	.byte	0x04, 0x05
        /*00c6*/ 	.short	(.L_4101 - .L_4100)
.L_4100:
        /*00c8*/ 	.word	0x00000080
        /*00cc*/ 	.word	0x00000001
        /*00d0*/ 	.word	0x00000001


	//----- nvinfo : EIATTR_CRS_STACK_SIZE
	.align		4
.L_4101:
        /*00d4*/ 	.byte	0x04, 0x1e
        /*00d6*/ 	.short	(.L_4103 - .L_4102)
.L_4102:
        /*00d8*/ 	.word	0x00000000


	//----- nvinfo : EIATTR_CBANK_PARAM_SIZE
	.align		4
.L_4103:
        /*00dc*/ 	.byte	0x03, 0x19
        /*00de*/ 	.short	0x0220


	//----- nvinfo : EIATTR_PARAM_CBANK
	.align		4
        /*00e0*/ 	.byte	0x04, 0x0a
        /*00e2*/ 	.short	(.L_4105 - .L_4104)
	.align		4
.L_4104:
        /*00e4*/ 	.word	index@(.nv.constant0._ZN2at6native18elementwise_kernelILi128ELi4EZNS0_15gpu_kernel_implINS0_13AUnaryFunctorIsssZZZNS0_15binary_internal21div_floor_kernel_cudaERNS_18TensorIteratorBaseEENKUlvE_clEvENKUlvE3_clEvEUlssE_EEEEvS6_RKT_EUliE_EEviT1_)
        /*00e8*/ 	.short	0x0380
        /*00ea*/ 	.short	0x0220


	//----- nvinfo : EIATTR_SW_WAR
	.align		4
.L_4105:
        /*00ec*/ 	.byte	0x04, 0x36
        /*00ee*/ 	.short	(.L_4107 - .L_4106)
.L_4106:
        /*00f0*/ 	.word	0x00000008
.L_4107:


//--------------------- .nv.info._ZN2at6native27unrolled_elementwise_kernelINS0_13AUnaryFunctorIsssZZZNS0_15binary_internal21div_floor_kernel_cudaERNS_18TensorIteratorBaseEENKUlvE_clEvENKUlvE3_clEvEUlssE_EESt5arrayIPcLm2EELi4E23TrivialOffsetCalculatorILi1EjESE_NS0_6memory12LoadWithCastILi1EEENSF_13StoreWithCastILi1EEEEEviT_T0_T2_T3_T4_T5_ --------------------------
	.section	.nv.info._ZN2at6native27unrolled_elementwise_kernelINS0_13AUnaryFunctorIsssZZZNS0_15binary_internal21div_floor_kernel_cudaERNS_18TensorIteratorBaseEENKUlvE_clEvENKUlvE3_clEvEUlssE_EESt5arrayIPcLm2EELi4E23TrivialOffsetCalculatorILi1EjESE_NS0_6memory12LoadWithCastILi1EEENSF_13StoreWithCastILi1EEEEEviT_T0_T2_T3_T4_T5_,"",@"SHT_CUDA_INFO"
	.sectionflags	@""
	.align	4


	//----- nvinfo : EIATTR_CUDA_API_VERSION
	.align		4
        /*0000*/ 	.byte	0x04, 0x37
        /*0002*/ 	.short	(.L_4109 - .L_4108)
.L_4108:
        /*0004*/ 	.word	0x00000082


	//----- nvinfo : EIATTR_KPARAM_INFO
	.align		4
.L_4109:
        /*0008*/ 	.byte	0x04, 0x17
        /*000a*/ 	.short	(.L_4111 - .L_4110)
.L_4110:
        /*000c*/ 	.word	0x00000000
        /*0010*/ 	.short	0x0006
        /*0012*/ 	.short	0x0024
        /*0014*/ 	.byte	0x00, 0xf0, 0x21, 0x00


	//----- nvinfo : EIATTR_KPARAM_INFO
	.align		4
.L_4111:
        /*0018*/ 	.byte	0x04, 0x17
        /*001a*/ 	.short	(.L_4113 - .L_4112)
.L_4112:
        /*001c*/ 	.word	0x00000000
        /*0020*/ 	.short	0x0005
        /*0022*/ 	.short	0x001c
        /*0024*/ 	.byte	0x00, 0xf0, 0x21, 0x00


	//----- nvinfo : EIATTR_KPARAM_INFO
	.align		4
.L_4113:
        /*0028*/ 	.byte	0x04, 0x17
        /*002a*/ 	.short	(.L_4115 - .L_4114)
.L_4114:
        /*002c*/ 	.word	0x00000000
        /*0030*/ 	.short	0x0004
        /*0032*/ 	.short	0x0019
        /*0034*/ 	.byte	0x00, 0xf0, 0x05, 0x00


	//----- nvinfo : EIATTR_KPARAM_INFO
	.align		4
.L_4115:
        /*0038*/ 	.byte	0x04, 0x17
        /*003a*/ 	.short	(.L_4117 - .L_4116)
.L_4116:
        /*003c*/ 	.word	0x00000000
        /*0040*/ 	.short	0x0003
        /*0042*/ 	.short	0x0018
        /*0044*/ 	.byte	0x00, 0xf0, 0x05, 0x00


	//----- nvinfo : EIATTR_KPARAM_INFO
	.align		4
.L_4117:
        /*0048*/ 	.byte	0x04, 0x17
        /*004a*/ 	.short	(.L_4119 - .L_4118)
.L_4118:
        /*004c*/ 	.word	0x00000000
        /*0050*/ 	.short	0x0002
        /*0052*/ 	.short	0x0008
        /*0054*/ 	.byte	0x00, 0xf0, 0x41, 0x00


	//----- nvinfo : EIATTR_KPARAM_INFO
	.align		4
.L_4119:
        /*0058*/ 	.byte	0x04, 0x17
        /*005a*/ 	.short	(.L_4121 - .L_4120)
.L_4120:
        /*005c*/ 	.word	0x00000000
        /*0060*/ 	.short	0x0001
        /*0062*/ 	.short	0x0004
        /*0064*/ 	.byte	0x00, 0xf0, 0x11, 0x00


	//----- nvinfo : EIATTR_KPARAM_INFO
	.align		4
.L_4121:
        /*0068*/ 	.byte	0x04, 0x17
        /*006a*/ 	.short	(.L_4123 - .L_4122)
.L_4122:
        /*006c*/ 	.word	0x00000000
        /*0070*/ 	.short	0x0000
        /*0072*/ 	.short	0x0000
        /*0074*/ 	.byte	0x00, 0xf0, 0x11, 0x00


	//----- nvinfo : EIATTR_SPARSE_MMA_MASK
	.align		4
.L_4123:
        /*0078*/ 	.byte	0x03, 0x50
        /*007a*/ 	.short	0x0000


	//----- nvinfo : EIATTR_MAXREG_COUNT
	.align		4
        /*007c*/ 	.byte	0x03, 0x1b
        /*007e*/ 	.short	0x00ff


	//----- nvinfo : EIATTR_EXTERNS
	.align		4
        /*0080*/ 	.byte	0x04, 0x0f
        /*0082*/ 	.short	(.L_4125 - .L_4124)


	//   ....[0]....
	.align		4
.L_4124:
        /*0084*/ 	.word	index@(__assertfail)


	//----- nvinfo : EIATTR_MERCURY_ISA_VERSION
	.align		4
.L_4125:
        /*0088*/ 	.byte	0x03, 0x5f
        /*008a*/ 	.short	0x0101


	//----- nvinfo : EIATTR_VRC_CTA_INIT_COUNT
	.align		4
        /*008c*/ 	.byte	0x02, 0x4a
	.zero		1
	.zero		1


	//----- nvinfo : EIATTR_SYSCALL_OFFSETS
	.align		4
        /*0090*/ 	.byte	0x04, 0x46
        /*0092*/ 	.short	(.L_4127 - .L_4126)


	//   ....[0]....
.L_4126:
        /*0094*/ 	.word	0x00000e30


	//   ....[1]....
        /*0098*/ 	.word	0x00001de0


	//   ....[2]....
        /*009c*/ 	.word	0x00002cd0


	//   ....[3]....
        /*00a0*/ 	.word	0x00003bc0


	//   ....[4]....
        /*00a4*/ 	.word	0x00005b60


	//   ....[5]....
        /*00a8*/ 	.word	0x00006950


	//   ....[6]....
        /*00ac*/ 	.word	0x00007810


	//   ....[7]....
        /*00b0*/ 	.word	0x000086d0


	//----- nvinfo : EIATTR_EXIT_INSTR_OFFSETS
	.align		4
.L_4127:
        /*00b4*/ 	.byte	0x04, 0x1c
        /*00b6*/ 	.short	(.L_4129 - .L_4128)


	//   ....[0]....
.L_4128:
        /*00b8*/ 	.word	0x00007ae0


	//   ....[1]....
        /*00bc*/ 	.word	0x00007c10


	//   ....[2]....
        /*00c0*/ 	.word	0x00007c30


	//   ....[3]....
        /*00c4*/ 	.word	0x00007cd0


	//   ....[4]....
        /*00c8*/ 	.word	0x00007d00


	//   ....[5]....
        /*00cc*/ 	.word	0x00007d20


	//   ....[6]....
        /*00d0*/ 	.word	0x00007db0


	//   ....[7]....
        /*00d4*/ 	.word	0x00007df0


	//   ....[8]....
        /*00d8*/ 	.word	0x00007e90


	//   ....[9]....
        /*00dc*/ 	.word	0x00007ee0


	//   ....[10]....
        /*00e0*/ 	.word	0x00007f10


	//   ....[11]....
        /*00e4*/ 	.word	0x00007fd0


	//   ....[12]....
        /*00e8*/ 	.word	0x00008140


	//   ....[13]....
        /*00ec*/ 	.word	0x000082b0


	//   ....[14]....
        /*00f0*/ 	.word	0x00008410


	//   ....[15]....
        /*00f4*/ 	.word	0x00008450


	//   ....[16]....
        /*00f8*/ 	.word	0x00008480


	//   ....[17]....
        /*00fc*/ 	.word	0x00008530


	//   ....[18]....
        /*0100*/ 	.word	0x00008570


	//   ....[19]....
        /*0104*/ 	.word	0x000086e0


	//   ....[20]....
        /*0108*/ 	.word	0x000087f0


	//   ....[21]....
        /*010c*/ 	.word	0x00008930


	//   ....[22]....
        /*0110*/ 	.word	0x00008970


	//----- nvinfo : EIATTR_MAX_THREADS
	.align		4
.L_4129:
        /*0114*/ 	.byte	0x04, 0x05
        /*0116*/ 	.short	(.L_4131 - .L_4130)
.L_4130:
        /*0118*/ 	.word	0x00000080
        /*011c*/ 	.word	0x00000001
        /*0120*/ 	.word	0x00000001


	//----- nvinfo : EIATTR_CRS_STACK_SIZE
	.align		4
.L_4131:
        /*0124*/ 	.byte	0x04, 0x1e
        /*0126*/ 	.short	(.L_4133 - .L_4132)
.L_4132:
        /*0128*/ 	.word	0x00000000


	//----- nvinfo : EIATTR_CBANK_PARAM_SIZE
	.align		4
.L_4133:
        /*012c*/ 	.byte	0x03, 0x19
        /*012e*/ 	.short	0x002c


	//----- nvinfo : EIATTR_PARAM_CBANK
	.align		4
        /*0130*/ 	.byte	0x04, 0x0a
        /*0132*/ 	.short	(.L_4135 - .L_4134)
	.align		4
.L_4134:
        /*0134*/ 	.word	index@(.nv.constant0._ZN2at6native27unrolled_elementwise_kernelINS0_13AUnaryFunctorIsssZZZNS0_15binary_internal21div_floor_kernel_cudaERNS_18TensorIteratorBaseEENKUlvE_clEvENKUlvE3_clEvEUlssE_EESt5arrayIPcLm2EELi4E23TrivialOffsetCalculatorILi1EjESE_NS0_6memory12LoadWithCastILi1EEENSF_13StoreWithCastILi1EEEEEviT_T0_T2_T3_T4_T5_)
        /*0138*/ 	.short	0x0380
        /*013a*/ 	.short	0x002c


	//----- nvinfo : EIATTR_SW_WAR
	.align		4
.L_4135:
        /*013c*/ 	.byte	0x04, 0x36
        /*013e*/ 	.short	(.L_4137 - .L_4136)
.L_4136:
        /*0140*/ 	.word	0x00000008
.L_4137:


//--------------------- .nv.info._ZN2at6native18elementwise_kernelILi128ELi4EZNS0_22gpu_kernel_impl_nocastINS0_13AUnaryFunctorIsssZZZNS0_15binary_internal21div_floor_kernel_cudaERNS_18TensorIteratorBaseEENKUlvE_clEvENKUlvE3_clEvEUlssE_EEEEvS6_RKT_EUliE_EEviT1_ --------------------------
	.section	.nv.info._ZN2at6native18elementwise_kernelILi128ELi4EZNS0_22gpu_kernel_impl_nocastINS0_13AUnaryFunctorIsssZZZNS0_15binary_internal21div_floor_kernel_cudaERNS_18TensorIteratorBaseEENKUlvE_clEvENKUlvE3_clEvEUlssE_EEEEvS6_RKT_EUliE_EEviT1_,"",@"SHT_CUDA_INFO"
	.sectionflags	@""
	.align	4


	//----- nvinfo : EIATTR_CUDA_API_VERSION
	.align		4
        /*0000*/ 	.byte	0x04, 0x37
        /*0002*/ 	.short	(.L_4139 - .L_4138)
.L_4138:
        /*0004*/ 	.word	0x00000082


	//----- nvinfo : EIATTR_KPARAM_INFO
	.align		4
.L_4139:
        /*0008*/ 	.byte	0x04, 0x17
        /*000a*/ 	.short	(.L_4141 - .L_4140)
.L_4140:
        /*000c*/ 	.word	0x00000000
        /*0010*/ 	.short	0x0001
        /*0012*/ 	.short	0x0008
        /*0014*/ 	.byte	0x00, 0xf0, 0x61, 0x08


	//----- nvinfo : EIATTR_KPARAM_INFO
	.align		4
.L_4141:
        /*0018*/ 	.byte	0x04, 0x17
        /*001a*/ 	.short	(.L_4143 - .L_4142)
.L_4142:
        /*001c*/ 	.word	0x00000000
        /*0020*/ 	.short	0x0000
        /*0022*/ 	.short	0x0000
        /*0024*/ 	.byte	0x00, 0xf0, 0x11, 0x00


	//----- nvinfo : EIATTR_SPARSE_MMA_MASK
	.align		4
.L_4143:
        /*0028*/ 	.byte	0x03, 0x50
        /*002a*/ 	.short	0x0000


	//----- nvinfo : EIATTR_MAXREG_COUNT
	.align		4
        /*002c*/ 	.byte	0x03, 0x1b
        /*002e*/ 	.short	0x0080


	//----- nvinfo : EIATTR_MERCURY_ISA_VERSION
	.align		4
        /*0030*/ 	.byte	0x03, 0x5f
        /*0032*/ 	.short	0x0101


	//----- nvinfo : EIATTR_VRC_CTA_INIT_COUNT
	.align		4
        /*0034*/ 	.byte	0x02, 0x4a
	.zero		1
	.zero		1


	//----- nvinfo : EIATTR_EXIT_INSTR_OFFSETS
	.align		4
        /*0038*/ 	.byte	0x04, 0x1c
        /*003a*/ 	.short	(.L_4145 - .L_4144)


	//   ....[0]....
.L_4144:
        /*003c*/ 	.word	0x00000e00


	//   ....[1]....
        /*0040*/ 	.word	0x00001070


	//   ....[2]....
        /*0044*/ 	.word	0x00001250


	//   ....[3]....
        /*0048*/ 	.word	0x00005940


	//   ....[4]....
        /*004c*/ 	.word	0x00007050


	//----- nvinfo : EIATTR_MAX_THREADS
	.align		4
.L_4145:
        /*0050*/ 	.byte	0x04, 0x05
        /*0052*/ 	.short	(.L_4147 - .L_4146)
.L_4146:
        /*0054*/ 	.word	0x00000080
        /*0058*/ 	.word	0x00000001
        /*005c*/ 	.word	0x00000001


	//----- nvinfo : EIATTR_CRS_STACK_SIZE
	.align		4
.L_4147:
        /*0060*/ 	.byte	0x04, 0x1e
        /*0062*/ 	.short	(.L_4149 - .L_4148)
.L_4148:
        /*0064*/ 	.word	0x00000000


	//----- nvinfo : EIATTR_CBANK_PARAM_SIZE
	.align		4
.L_4149:
        /*0068*/ 	.byte	0x03, 0x19
        /*006a*/ 	.short	0x0220


	//----- nvinfo : EIATTR_PARAM_CBANK
	.align		4
        /*006c*/ 	.byte	0x04, 0x0a
        /*006e*/ 	.short	(.L_4151 - .L_4150)
	.align		4
.L_4150:
        /*0070*/ 	.word	index@(.nv.constant0._ZN2at6native18elementwise_kernelILi128ELi4EZNS0_22gpu_kernel_impl_nocastINS0_13AUnaryFunctorIsssZZZNS0_15binary_internal21div_floor_kernel_cudaERNS_18TensorIteratorBaseEENKUlvE_clEvENKUlvE3_clEvEUlssE_EEEEvS6_RKT_EUliE_EEviT1_)
        /*0074*/ 	.short	0x0380
        /*0076*/ 	.short	0x0220


	//----- nvinfo : EIATTR_SW_WAR
	.align		4
.L_4151:
        /*0078*/ 	.byte	0x04, 0x36
        /*007a*/ 	.short	(.L_4153 - .L_4152)
.L_4152:
        /*007c*/ 	.word	0x00000008
.L_4153:


//--------------------- .nv.info._ZN2at6native27unrolled_elementwise_kernelINS0_13AUnaryFunctorIsssZZZNS0_15binary_internal21div_floor_kernel_cudaERNS_18TensorIteratorBaseEENKUlvE_clEvENKUlvE3_clEvEUlssE_EESt5arrayIPcLm2EELi4E23TrivialOffsetCalculatorILi1EjESE_NS0_6memory15LoadWithoutCastENSF_16StoreWithoutCastEEEviT_T0_T2_T3_T4_T5_ --------------------------
	.section	.nv.info._ZN2at6native27unrolled_elementwise_kernelINS0_13AUnaryFunctorIsssZZZNS0_15binary_internal21div_floor_kernel_cudaERNS_18TensorIteratorBaseEENKUlvE_clEvENKUlvE3_clEvEUlssE_EESt5arrayIPcLm2EELi4E23TrivialOffsetCalculatorILi1EjESE_NS0_6memory15LoadWithoutCastENSF_16StoreWithoutCastEEEviT_T0_T2_T3_T4_T5_,"",@"SHT_CUDA_INFO"
	.sectionflags	@""
	.align	4


	//----- nvinfo : EIATTR_CUDA_API_VERSION
	.align		4
        /*0000*/ 	.byte	0x04, 0x37
        /*0002*/ 	.short	(.L_4155 - .L_4154)
.L_4154:
        /*0004*/ 	.word	0x00000082


	//----- nvinfo : EIATTR_KPARAM_INFO
	.align		4
.L_4155:
        /*0008*/ 	.byte	0x04, 0x17
        /*000a*/ 	.short	(.L_4157 - .L_4156)
.L_4156:
        /*000c*/ 	.word	0x00000000
        /*0010*/ 	.short	0x0006
        /*0012*/ 	.short	0x001b
        /*0014*/ 	.byte	0x00, 0xf0, 0x05, 0x00


	//----- nvinfo : EIATTR_KPARAM_INFO
	.align		4
.L_4157:
        /*0018*/ 	.byte	0x04, 0x17
        /*001a*/ 	.short	(.L_4159 - .L_4158)
.L_4158:
        /*001c*/ 	.word	0x00000000
        /*0020*/ 	.short	0x0005
        /*0022*/ 	.short	0x001a
        /*0024*/ 	.byte	0x00, 0xf0, 0x05, 0x00


	//----- nvinfo : EIATTR_KPARAM_INFO
	.align		4
.L_4159:
        /*0028*/ 	.byte	0x04, 0x17
        /*002a*/ 	.short	(.L_4161 - .L_4160)
.L_4160:
        /*002c*/ 	.word	0x00000000
        /*0030*/ 	.short	0x0004
        /*0032*/ 	.short	0x0019
        /*0034*/ 	.byte	0x00, 0xf0, 0x05, 0x00


	//----- nvinfo : EIATTR_KPARAM_INFO
	.align		4
.L_4161:
        /*0038*/ 	.byte	0x04, 0x17
        /*003a*/ 	.short	(.L_4163 - .L_4162)
.L_4162:
        /*003c*/ 	.word	0x00000000
        /*0040*/ 	.short	0x0003
        /*0042*/ 	.short	0x0018
        /*0044*/ 	.byte	0x00, 0xf0, 0x05, 0x00


	//----- nvinfo : EIATTR_KPARAM_INFO
	.align		4
.L_4163:
        /*0048*/ 	.byte	0x04, 0x17
        /*004a*/ 	.short	(.L_4165 - .L_4164)
.L_4164:
        /*004c*/ 	.word	0x00000000
        /*0050*/ 	.short	0x0002
        /*0052*/ 	.short	0x0008
        /*0054*/ 	.byte	0x00, 0xf0, 0x41, 0x00


	//----- nvinfo : EIATTR_KPARAM_INFO
	.align		4
.L_4165:
        /*0058*/ 	.byte	0x04, 0x17
        /*005a*/ 	.short	(.L_4167 - .L_4166)
.L_4166:
        /*005c*/ 	.word	0x00000000
        /*0060*/ 	.short	0x0001
        /*0062*/ 	.short	0x0004
        /*0064*/ 	.byte	0x00, 0xf0, 0x11, 0x00


	//----- nvinfo : EIATTR_KPARAM_INFO
	.align		4
.L_4167:
        /*0068*/ 	.byte	0x04, 0x17
        /*006a*/ 	.short	(.L_4169 - .L_4168)
.L_4168:
        /*006c*/ 	.word	0x00000000
        /*0070*/ 	.short	0x0000
        /*0072*/ 	.short	0x0000
        /*0074*/ 	.byte	0x00, 0xf0, 0x11, 0x00


	//----- nvinfo : EIATTR_SPARSE_MMA_MASK
	.align		4
.L_4169:
        /*0078*/ 	.byte	0x03, 0x50
        /*007a*/ 	.short	0x0000


	//----- nvinfo : EIATTR_MAXREG_COUNT
	.align		4
        /*007c*/ 	.byte	0x03, 0x1b
        /*007e*/ 	.short	0x00ff


	//----- nvinfo : EIATTR_MERCURY_ISA_VERSION
	.align		4
        /*0080*/ 	.byte	0x03, 0x5f
        /*0082*/ 	.short	0x0101


	//----- nvinfo : EIATTR_VRC_CTA_INIT_COUNT
	.align		4
        /*0084*/ 	.byte	0x02, 0x4a
	.zero		1
	.zero		1


	//----- nvinfo : EIATTR_EXIT_INSTR_OFFSETS
	.align		4
        /*0088*/ 	.byte	0x04, 0x1c
        /*008a*/ 	.short	(.L_4171 - .L_4170)


	//   ....[0]....
.L_4170:
        /*008c*/ 	.word	0x00001440


	//   ....[1]....
        /*0090*/ 	.word	0x00001490


	//----- nvinfo : EIATTR_MAX_THREADS
	.align		4
.L_4171:
        /*0094*/ 	.byte	0x04, 0x05
        /*0096*/ 	.short	(.L_4173 - .L_4172)
.L_4172:
        /*0098*/ 	.word	0x00000080
        /*009c*/ 	.word	0x00000001
        /*00a0*/ 	.word	0x00000001


	//----- nvinfo : EIATTR_CRS_STACK_SIZE
	.align		4
.L_4173:
        /*00a4*/ 	.byte	0x04, 0x1e
        /*00a6*/ 	.short	(.L_4175 - .L_4174)
.L_4174:
        /*00a8*/ 	.word	0x00000000


	//----- nvinfo : EIATTR_CBANK_PARAM_SIZE
	.align		4
.L_4175:
        /*00ac*/ 	.byte	0x03, 0x19
        /*00ae*/ 	.short	0x001c


	//----- nvinfo : EIATTR_PARAM_CBANK
	.align		4
        /*00b0*/ 	.byte	0x04, 0x0a
        /*00b2*/ 	.short	(.L_4177 - .L_4176)
	.align		4
.L_4176:
        /*00b4*/ 	.word	index@(.nv.constant0._ZN2at6native27unrolled_elementwise_kernelINS0_13AUnaryFunctorIsssZZZNS0_15binary_internal21div_floor_kernel_cudaERNS_18TensorIteratorBaseEENKUlvE_clEvENKUlvE3_clEvEUlssE_EESt5arrayIPcLm2EELi4E23TrivialOffsetCalculatorILi1EjESE_NS0_6memory15LoadWithoutCastENSF_16StoreWithoutCastEEEviT_T0_T2_T3_T4_T5_)
        /*00b8*/ 	.short	0x0380
        /*00ba*/ 	.short	0x001c


	//----- nvinfo : EIATTR_SW_WAR
	.align		4
.L_4177:
        /*00bc*/ 	.byte	0x04, 0x36
        /*00be*/ 	.short	(.L_4179 - .L_4178)
.L_4178:
        /*00c0*/ 	.word	0x00000008
.L_4179:


//--------------------- .nv.info._ZN2at6native29vectorized_elementwise_kernelILi2ENS0_13AUnaryFunctorIsssZZZNS0_15binary_internal21div_floor_kernel_cudaERNS_18TensorIteratorBaseEENKUlvE_clEvENKUlvE3_clEvEUlssE_EESt5arrayIPcLm2EEEEviT0_T1_ --------------------------
	.section	.nv.info._ZN2at6native29vectorized_elementwise_kernelILi2ENS0_13AUnaryFunctorIsssZZZNS0_15binary_internal21div_floor_kernel_cudaERNS_18TensorIteratorBaseEENKUlvE_clEvENKUlvE3_clEvEUlssE_EESt5arrayIPcLm2EEEEviT0_T1_,"",@"SHT_CUDA_INFO"
	.sectionflags	@""
	.align	4


	//----- nvinfo : EIATTR_CUDA_API_VERSION
	.align		4
        /*0000*/ 	.byte	0x04, 0x37
        /*0002*/ 	.short	(.L_4181 - .L_4180)
.L_4180:
        /*0004*/ 	.word	0x00000082


	//----- nvinfo : EIATTR_KPARAM_INFO
	.align		4
.L_4181:
        /*0008*/ 	.byte	0x04, 0x17
        /*000a*/ 	.short	(.L_4183 - .L_4182)
.L_4182:
        /*000c*/ 	.word	0x00000000
        /*0010*/ 	.short	0x0002
        /*0012*/ 	.short	0x0008
        /*0014*/ 	.byte	0x00, 0xf0, 0x41, 0x00


	//----- nvinfo : EIATTR_KPARAM_INFO
	.align		4
.L_4183:
        /*0018*/ 	.byte	0x04, 0x17
        /*001a*/ 	.short	(.L_4185 - .L_4184)
.L_4184:
        /*001c*/ 	.word	0x00000000
        /*0020*/ 	.short	0x0001
        /*0022*/ 	.short	0x0004
        /*0024*/ 	.byte	0x00, 0xf0, 0x11, 0x00


	//----- nvinfo : EIATTR_KPARAM_INFO
	.align		4
.L_4185:
        /*0028*/ 	.byte	0x04, 0x17
        /*002a*/ 	.short	(.L_4187 - .L_4186)
.L_4186:
        /*002c*/ 	.word	0x00000000
        /*0030*/ 	.short	0x0000
        /*0032*/ 	.short	0x0000
        /*0034*/ 	.byte	0x00, 0xf0, 0x11, 0x00


	//----- nvinfo : EIATTR_SPARSE_MMA_MASK
	.align		4
.L_4187:
        /*0038*/ 	.byte	0x03, 0x50
        /*003a*/ 	.short	0x0000


	//----- nvinfo : EIATTR_MAXREG_COUNT
	.align		4
        /*003c*/ 	.byte	0x03, 0x1b
        /*003e*/ 	.short	0x00ff


	//----- nvinfo : EIATTR_MERCURY_ISA_VERSION
	.align		4
        /*0040*/ 	.byte	0x03, 0x5f
        /*0042*/ 	.short	0x0101


	//----- nvinfo : EIATTR_VRC_CTA_INIT_COUNT
	.align		4
        /*0044*/ 	.byte	0x02, 0x4a
	.zero		1
	.zero		1


	//----- nvinfo : EIATTR_EXIT_INSTR_OFFSETS
	.align		4
        /*0048*/ 	.byte	0x04, 0x1c
        /*004a*/ 	.short	(.L_4189 - .L_4188)


	//   ....[0]....
.L_4188:
        /*004c*/ 	.word	0x00002890


	//   ....[1]....
        /*0050*/ 	.word	0x000028e0


	//   ....[2]....
        /*0054*/ 	.word	0x000048f0


	//----- nvinfo : EIATTR_MAX_THREADS
	.align		4
.L_4189:
        /*0058*/ 	.byte	0x04, 0x05
        /*005a*/ 	.short	(.L_4191 - .L_4190)
.L_4190:
        /*005c*/ 	.word	0x00000080
        /*0060*/ 	.word	0x00000001
        /*0064*/ 	.word	0x00000001


	//----- nvinfo : EIATTR_CRS_STACK_SIZE
	.align		4
.L_4191:
        /*0068*/ 	.byte	0x04, 0x1e
        /*006a*/ 	.short	(.L_4193 - .L_4192)
.L_4192:
        /*006c*/ 	.word	0x00000000


	//----- nvinfo : EIATTR_CBANK_PARAM_SIZE
	.align		4
.L_4193:
        /*0070*/ 	.byte	0x03, 0x19
        /*0072*/ 	.short	0x0018


	//----- nvinfo : EIATTR_PARAM_CBANK
	.align		4
        /*0074*/ 	.byte	0x04, 0x0a
        /*0076*/ 	.short	(.L_4195 - .L_4194)
	.align		4
.L_4194:
        /*0078*/ 	.word	index@(.nv.constant0._ZN2at6native29vectorized_elementwise_kernelILi2ENS0_13AUnaryFunctorIsssZZZNS0_15binary_internal21div_floor_kernel_cudaERNS_18TensorIteratorBaseEENKUlvE_clEvENKUlvE3_clEvEUlssE_EESt5arrayIPcLm2EEEEviT0_T1_)
        /*007c*/ 	.short	0x0380
        /*007e*/ 	.short	0x0018


	//----- nvinfo : EIATTR_SW_WAR
	.align		4
.L_4195:
        /*0080*/ 	.byte	0x04, 0x36
        /*0082*/ 	.short	(.L_4197 - .L_4196)
.L_4196:
        /*0084*/ 	.word	0x00000008
.L_4197:


//--------------------- .nv.info._ZN2at6native29vectorized_elementwise_kernelILi4ENS0_13AUnaryFunctorIsssZZZNS0_15binary_internal21div_floor_kernel_cudaERNS_18TensorIteratorBaseEENKUlvE_clEvENKUlvE3_clEvEUlssE_EESt5arrayIPcLm2EEEEviT0_T1_ --------------------------
	.section	.nv.info._ZN2at6native29vectorized_elementwise_kernelILi4ENS0_13AUnaryFunctorIsssZZZNS0_15binary_internal21div_floor_kernel_cudaERNS_18TensorIteratorBaseEENKUlvE_clEvENKUlvE3_clEvEUlssE_EESt5arrayIPcLm2EEEEviT0_T1_,"",@"SHT_CUDA_INFO"
	.sectionflags	@""
	.align	4


	//----- nvinfo : EIATTR_CUDA_API_VERSION
	.align		4
        /*0000*/ 	.byte	0x04, 0x37
        /*0002*/ 	.short	(.L_4199 - .L_4198)
.L_4198:
        /*0004*/ 	.word	0x00000082


	//----- nvinfo : EIATTR_KPARAM_INFO
	.align		4
.L_4199:
        /*0008*/ 	.byte	0x04, 0x17
        /*000a*/ 	.short	(.L_4201 - .L_4200)
.L_4200:
        /*000c*/ 	.word	0x00000000
        /*0010*/ 	.short	0x0002
        /*0012*/ 	.short	0x0008
        /*0014*/ 	.byte	0x00, 0xf0, 0x41, 0x00


	//----- nvinfo : EIATTR_KPARAM_INFO
	.align		4
.L_4201:
        /*0018*/ 	.byte	0x04, 0x17
        /*001a*/ 	.short	(.L_4203 - .L_4202)
.L_4202:
        /*001c*/ 	.word	0x00000000
        /*0020*/ 	.short	0x0001
        /*0022*/ 	.short	0x0004
        /*0024*/ 	.byte	0x00, 0xf0, 0x11, 0x00


	//----- nvinfo : EIATTR_KPARAM_INFO
	.align		4
.L_4203:
        /*0028*/ 	.byte	0x04, 0x17
        /*002a*/ 	.short	(.L_4205 - .L_4204)
.L_4204:
        /*002c*/ 	.word	0x00000000
        /*0030*/ 	.short	0x0000
        /*0032*/ 	.short	0x0000
        /*0034*/ 	.byte	0x00, 0xf0, 0x11, 0x00


	//----- nvinfo : EIATTR_SPARSE_MMA_MASK
	.align		4
.L_4205:
        /*0038*/ 	.byte	0x03, 0x50
        /*003a*/ 	.short	0x0000


	//----- nvinfo : EIATTR_MAXREG_COUNT
	.align		4
        /*003c*/ 	.byte	0x03, 0x1b
        /*003e*/ 	.short	0x00ff


	//----- nvinfo : EIATTR_MERCURY_ISA_VERSION
	.align		4
        /*0040*/ 	.byte	0x03, 0x5f
        /*0042*/ 	.short	0x0101


	//----- nvinfo : EIATTR_VRC_CTA_INIT_COUNT
	.align		4
        /*0044*/ 	.byte	0x02, 0x4a
	.zero		1
	.zero		1


	//----- nvinfo : EIATTR_EXIT_INSTR_OFFSETS
	.align		4
        /*0048*/ 	.byte	0x04, 0x1c
        /*004a*/ 	.short	(.L_4207 - .L_4206)


	//   ....[0]....
.L_4206:
        /*004c*/ 	.word	0x00002890


	//   ....[1]....
        /*0050*/ 	.word	0x000028e0


	//   ....[2]....
        /*0054*/ 	.word	0x000048f0


	//----- nvinfo : EIATTR_MAX_THREADS
	.align		4
.L_4207:
        /*0058*/ 	.byte	0x04, 0x05
        /*005a*/ 	.short	(.L_4209 - .L_4208)
.L_4208:
        /*005c*/ 	.word	0x00000080
        /*0060*/ 	.word	0x00000001
        /*0064*/ 	.word	0x00000001


	//----- nvinfo : EIATTR_CRS_STACK_SIZE
	.align		4
.L_4209:
        /*0068*/ 	.byte	0x04, 0x1e
        /*006a*/ 	.short	(.L_4211 - .L_4210)
.L_4210:
        /*006c*/ 	.word	0x00000000


	//----- nvinfo : EIATTR_CBANK_PARAM_SIZE
	.align		4
.L_4211:
        /*0070*/ 	.byte	0x03, 0x19
        /*0072*/ 	.short	0x0018


	//----- nvinfo : EIATTR_PARAM_CBANK
	.align		4
        /*0074*/ 	.byte	0x04, 0x0a
        /*0076*/ 	.short	(.L_4213 - .L_4212)
	.align		4
.L_4212:
        /*0078*/ 	.word	index@(.nv.constant0._ZN2at6native29vectorized_elementwise_kernelILi4ENS0_13AUnaryFunctorIsssZZZNS0_15binary_internal21div_floor_kernel_cudaERNS_18TensorIteratorBaseEENKUlvE_clEvENKUlvE3_clEvEUlssE_EESt5arrayIPcLm2EEEEviT0_T1_)
        /*007c*/ 	.short	0x0380
        /*007e*/ 	.short	0x0018


	//----- nvinfo : EIATTR_SW_WAR
	.align		4
.L_4213:
        /*0080*/ 	.byte	0x04, 0x36
        /*0082*/ 	.short	(.L_4215 - .L_4214)
.L_4214:
        /*0084*/ 	.word	0x00000008
.L_4215:


//--------------------- .nv.info._ZN2at6native29vectorized_elementwise_kernelILi8ENS0_13AUnaryFunctorIsssZZZNS0_15binary_internal21div_floor_kernel_cudaERNS_18TensorIteratorBaseEENKUlvE_clEvENKUlvE3_clEvEUlssE_EESt5arrayIPcLm2EEEEviT0_T1_ --------------------------
	.section	.nv.info._ZN2at6native29vectorized_elementwise_kernelILi8ENS0_13AUnaryFunctorIsssZZZNS0_15binary_internal21div_floor_kernel_cudaERNS_18TensorIteratorBaseEENKUlvE_clEvENKUlvE3_clEvEUlssE_EESt5arrayIPcLm2EEEEviT0_T1_,"",@"SHT_CUDA_INFO"
	.sectionflags	@""
	.align	4


	//----- nvinfo : EIATTR_CUDA_API_VERSION
	.align		4
        /*0000*/ 	.byte	0x04, 0x37
        /*0002*/ 	.short	(.L_4217 - .L_4216)
.L_4216:
        /*0004*/ 	.word	0x00000082


	//----- nvinfo : EIATTR_KPARAM_INFO
	.align		4
.L_4217:
        /*0008*/ 	.byte	0x04, 0x17
        /*000a*/ 	.short	(.L_4219 - .L_4218)
.L_4218:
        /*000c*/ 	.word	0x00000000
        /*0010*/ 	.short	0x0002
        /*0012*/ 	.short	0x0008
        /*0014*/ 	.byte	0x00, 0xf0, 0x41, 0x00


	//----- nvinfo : EIATTR_KPARAM_INFO
	.align		4
.L_4219:
        /*0018*/ 	.byte	0x04, 0x17
        /*001a*/ 	.short	(.L_4221 - .L_4220)
.L_4220:
        /*001c*/ 	.word	0x00000000
        /*0020*/ 	.short	0x0001
        /*0022*/ 	.short	0x0004
        /*0024*/ 	.byte	0x00, 0xf0, 0x11, 0x00


	//----- nvinfo : EIATTR_KPARAM_INFO
	.align		4
.L_4221:
        /*0028*/ 	.byte	0x04, 0x17
        /*002a*/ 	.short	(.L_4223 - .L_4222)
.L_4222:
        /*002c*/ 	.word	0x00000000
        /*0030*/ 	.short	0x0000
        /*0032*/ 	.short	0x0000
        /*0034*/ 	.byte	0x00, 0xf0, 0x11, 0x00


	//----- nvinfo : EIATTR_SPARSE_MMA_MASK
	.align		4
.L_4223:
        /*0038*/ 	.byte	0x03, 0x50
        /*003a*/ 	.short	0x0000


	//----- nvinfo : EIATTR_MAXREG_COUNT
	.align		4
        /*003c*/ 	.byte	0x03, 0x1b
        /*003e*/ 	.short	0x00ff


	//----- nvinfo : EIATTR_MERCURY_ISA_VERSION
	.align		4
        /*0040*/ 	.byte	0x03, 0x5f
        /*0042*/ 	.short	0x0101


	//----- nvinfo : EIATTR_VRC_CTA_INIT_COUNT
	.align		4
        /*0044*/ 	.byte	0x02, 0x4a
	.zero		1
	.zero		1


	//----- nvinfo : EIATTR_EXIT_INSTR_OFFSETS
	.align		4
        /*0048*/ 	.byte	0x04, 0x1c
        /*004a*/ 	.short	(.L_4225 - .L_4224)


	//   ....[0]....
.L_4224:
        /*004c*/ 	.word	0x00000010


	//----- nvinfo : EIATTR_MAX_THREADS
	.align		4
.L_4225:
        /*0050*/ 	.byte	0x04, 0x05
        /*0052*/ 	.short	(.L_4227 - .L_4226)
.L_4226:
        /*0054*/ 	.word	0x00000080
        /*0058*/ 	.word	0x00000001
        /*005c*/ 	.word	0x00000001


	//----- nvinfo : EIATTR_CBANK_PARAM_SIZE
	.align		4
.L_4227:
        /*0060*/ 	.byte	0x03, 0x19
        /*0062*/ 	.short	0x0018


	//----- nvinfo : EIATTR_PARAM_CBANK
	.align		4
        /*0064*/ 	.byte	0x04, 0x0a
        /*0066*/ 	.short	(.L_4229 - .L_4228)
	.align		4
.L_4228:
        /*0068*/ 	.word	index@(.nv.constant0._ZN2at6native29vectorized_elementwise_kernelILi8ENS0_13AUnaryFunctorIsssZZZNS0_15binary_internal21div_floor_kernel_cudaERNS_18TensorIteratorBaseEENKUlvE_clEvENKUlvE3_clEvEUlssE_EESt5arrayIPcLm2EEEEviT0_T1_)
        /*006c*/ 	.short	0x0380
        /*006e*/ 	.short	0x0018


	//----- nvinfo : EIATTR_SW_WAR
	.align		4
.L_4229:
        /*0070*/ 	.byte	0x04, 0x36
        /*0072*/ 	.short	(.L_4231 - .L_4230)
.L_4230:
        /*0074*/ 	.word	0x00000008
.L_4231:


//--------------------- .nv.info._ZN2at6native18elementwise_kernelILi128ELi4EZNS0_15gpu_kernel_implINS0_13BinaryFunctorIlllZZZNS0_15binary_internal21div_floor_kernel_cudaERNS_18TensorIteratorBaseEENKUlvE_clEvENKUlvE2_clEvEUlllE_EEEEvS6_RKT_EUliE_EEviT1_ --------------------------
	.section	.nv.info._ZN2at6native18elementwise_kernelILi128ELi4EZNS0_15gpu_kernel_implINS0_13BinaryFunctorIlllZZZNS0_15binary_internal21div_floor_kernel_cudaERNS_18TensorIteratorBaseEENKUlvE_clEvENKUlvE2_clEvEUlllE_EEEEvS6_RKT_EUliE_EEviT1_,"",@"SHT_CUDA_INFO"
	.sectionflags	@""
	.align	4


	//----- nvinfo : EIATTR_CUDA_API_VERSION
	.align		4
        /*0000*/ 	.byte	0x04, 0x37
        /*0002*/ 	.short	(.L_4233 - .L_4232)
.L_4232:
        /*0004*/ 	.word	0x00000082


	//----- nvinfo : EIATTR_KPARAM_INFO
	.align		4
.L_4233:
        /*0008*/ 	.byte	0x04, 0x17
        /*000a*/ 	.short	(.L_4235 - .L_4234)
.L_4234:
        /*000c*/ 	.word	0x00000000
        /*0010*/ 	.short	0x0001
        /*0012*/ 	.short	0x0008
        /*0014*/ 	.byte	0x00, 0xf0, 0x21, 0x0a


	//----- nvinfo : EIATTR_KPARAM_INFO
	.align		4
.L_4235:
        /*0018*/ 	.byte	0x04, 0x17
        /*001a*/ 	.short	(.L_4237 - .L_4236)
.L_4236:
        /*001c*/ 	.word	0x00000000
        /*0020*/ 	.short	0x0000
        /*0022*/ 	.short	0x0000
        /*0024*/ 	.byte	0x00, 0xf0, 0x11, 0x00


	//----- nvinfo : EIATTR_SPARSE_MMA_MASK
	.align		4
.L_4237:
        /*0028*/ 	.byte	0x03, 0x50
        /*002a*/ 	.short	0x0000


	//----- nvinfo : EIATTR_MAXREG_COUNT
	.align		4
        /*002c*/ 	.byte	0x03, 0x1b
        /*002e*/ 	.short	0x0080


	//----- nvinfo : EIATTR_EXTERNS
	.align		4
        /*0030*/ 	.byte	0x04, 0x0f
        /*0032*/ 	.short	(.L_4239 - .L_4238)


	//   ....[0]....
	.align		4
.L_4238:
        /*0034*/ 	.word	index@(__assertfail)


	//----- nvinfo : EIATTR_MERCURY_ISA_VERSION
	.align		4
.L_4239:
        /*0038*/ 	.byte	0x03, 0x5f
        /*003a*/ 	.short	0x0101


	//----- nvinfo : EIATTR_VRC_CTA_INIT_COUNT
	.align		4
        /*003c*/ 	.byte	0x02, 0x4a
	.zero		1
	.zero		1


	//----- nvinfo : EIATTR_SYSCALL_OFFSETS
	.align		4
        /*0040*/ 	.byte	0x04, 0x46
        /*0042*/ 	.short	(.L_4241 - .L_4240)


	//   ....[0]....
.L_4240:
        /*0044*/ 	.word	0x00002460


	//   ....[1]....
        /*0048*/ 	.word	0x000032b0


	//   ....[2]....
        /*004c*/ 	.word	0x00004620


	//   ....[3]....
        /*0050*/ 	.word	0x00006be0


	//   ....[4]....
        /*0054*/ 	.word	0x00007a30


	//   ....[5]....
        /*0058*/ 	.word	0x00008ba0


	//   ....[6]....
        /*005c*/ 	.word	0x0000b2a0


	//   ....[7]....
        /*0060*/ 	.word	0x0000c0f0


	//   ....[8]....
        /*0064*/ 	.word	0x0000d260


	//   ....[9]....
        /*0068*/ 	.word	0x0000f970


	//   ....[10]....
        /*006c*/ 	.word	0x000107b0


	//   ....[11]....
        /*0070*/ 	.word	0x000118c0


	//----- nvinfo : EIATTR_EXIT_INSTR_OFFSETS
	.align		4
.L_4241:
        /*0074*/ 	.byte	0x04, 0x1c
        /*0076*/ 	.short	(.L_4243 - .L_4242)


	//   ....[0]....
.L_4242:
        /*0078*/ 	.word	0x0000d540


	//   ....[1]....
        /*007c*/ 	.word	0x00010e50


	//   ....[2]....
        /*0080*/ 	.word	0x00010e70


	//   ....[3]....
        /*0084*/ 	.word	0x00010ef0


	//   ....[4]....
        /*0088*/ 	.word	0x00010f10


	//   ....[5]....
        /*008c*/ 	.word	0x00010f30


	//   ....[6]....
        /*0090*/ 	.word	0x00010fc0


	//   ....[7]....
        /*0094*/ 	.word	0x00011000


	//   ....[8]....
        /*0098*/ 	.word	0x000110a0


	//   ....[9]....
        /*009c*/ 	.word	0x000110f0


	//   ....[10]....
        /*00a0*/ 	.word	0x00011120


	//   ....[11]....
        /*00a4*/ 	.word	0x000111e0


	//   ....[12]....
        /*00a8*/ 	.word	0x00011350


	//   ....[13]....
        /*00ac*/ 	.word	0x000114c0


	//   ....[14]....
        /*00b0*/ 	.word	0x00011630


	//   ....[15]....
        /*00b4*/ 	.word	0x00011650


	//   ....[16]....
        /*00b8*/ 	.word	0x00011670


	//   ....[17]....
        /*00bc*/ 	.word	0x00011720


	//   ....[18]....
        /*00c0*/ 	.word	0x00011760


	//   ....[19]....
        /*00c4*/ 	.word	0x000118d0


	//   ....[20]....
        /*00c8*/ 	.word	0x000119e0


	//   ....[21]....
        /*00cc*/ 	.word	0x00011b20


	//   ....[22]....
        /*00d0*/ 	.word	0x00011b60


	//----- nvinfo : EIATTR_MAX_THREADS
	.align		4
.L_4243:
        /*00d4*/ 	.byte	0x04, 0x05
        /*00d6*/ 	.short	(.L_4245 - .L_4244)
.L_4244:
        /*00d8*/ 	.word	0x00000080
        /*00dc*/ 	.word	0x00000001
        /*00e0*/ 	.word	0x00000001


	//----- nvinfo : EIATTR_CRS_STACK_SIZE
	.align		4
.L_4245:
        /*00e4*/ 	.byte	0x04, 0x1e
        /*00e6*/ 	.short	(.L_4247 - .L_4246)
.L_4246:
        /*00e8*/ 	.word	0x00000000


	//----- nvinfo : EIATTR_CBANK_PARAM_SIZE
	.align		4
.L_4247:
        /*00ec*/ 	.byte	0x03, 0x19
        /*00ee*/ 	.short	0x0290


	//----- nvinfo : EIATTR_PARAM_CBANK
	.align		4
        /*00f0*/ 	.byte	0x04, 0x0a
        /*00f2*/ 	.short	(.L_4249 - .L_4248)
	.align		4
.L_4248:
        /*00f4*/ 	.word	index@(.nv.constant0._ZN2at6native18elementwise_kernelILi128ELi4EZNS0_15gpu_kernel_implINS0_13BinaryFunctorIlllZZZNS0_15binary_internal21div_floor_kernel_cudaERNS_18TensorIteratorBaseEENKUlvE_clEvENKUlvE2_clEvEUlllE_EEEEvS6_RKT_EUliE_EEviT1_)
        /*00f8*/ 	.short	0x0380
        /*00fa*/ 	.short	0x0290


	//----- nvinfo : EIATTR_SW_WAR
	.align		4
.L_4249:
        /*00fc*/ 	.byte	0x04, 0x36
        /*00fe*/ 	.short	(.L_4251 - .L_4250)
.L_4250:
        /*0100*/ 	.word	0x00000008
.L_4251:


//--------------------- .nv.info._ZN2at6native27unrolled_elementwise_kernelINS0_13BinaryFunctorIlllZZZNS0_15binary_internal21div_floor_kernel_cudaERNS_18TensorIteratorBaseEENKUlvE_clEvENKUlvE2_clEvEUlllE_EESt5arrayIPcLm3EELi4E23TrivialOffsetCalculatorILi2EjESD_ILi1EjENS0_6memory12LoadWithCastILi2EEENSG_13StoreWithCastILi1EEEEEviT_T0_T2_T3_T4_T5_ --------------------------
	.section	.nv.info._ZN2at6native27unrolled_elementwise_kernelINS0_13BinaryFunctorIlllZZZNS0_15binary_internal21div_floor_kernel_cudaERNS_18TensorIteratorBaseEENKUlvE_clEvENKUlvE2_clEvEUlllE_EESt5arrayIPcLm3EELi4E23TrivialOffsetCalculatorILi2EjESD_ILi1EjENS0_6memory12LoadWithCastILi2EEENSG_13StoreWithCastILi1EEEEEviT_T0_T2_T3_T4_T5_,"",@"SHT_CUDA_INFO"
	.sectionflags	@""
	.align	4


	//----- nvinfo : EIATTR_CUDA_API_VERSION
	.align		4
        /*0000*/ 	.byte	0x04, 0x37
        /*0002*/ 	.short	(.L_4253 - .L_4252)
.L_4252:
        /*0004*/ 	.word	0x00000082


	//----- nvinfo : EIATTR_KPARAM_INFO
	.align		4
.L_4253:
        /*0008*/ 	.byte	0x04, 0x17
        /*000a*/ 	.short	(.L_4255 - .L_4254)
.L_4254:
        /*000c*/ 	.word	0x00000000
        /*0010*/ 	.short	0x0006
        /*0012*/ 	.short	0x0030
        /*0014*/ 	.byte	0x00, 0xf0, 0x21, 0x00


	//----- nvinfo : EIATTR_KPARAM_INFO
	.align		4
.L_4255:
        /*0018*/ 	.byte	0x04, 0x17
        /*001a*/ 	.short	(.L_4257 - .L_4256)
.L_4256:
        /*001c*/ 	.word	0x00000000
        /*0020*/ 	.short	0x0005
        /*0022*/ 	.short	0x0024
        /*0024*/ 	.byte	0x00, 0xf0, 0x31, 0x00


	//----- nvinfo : EIATTR_KPARAM_INFO
	.align		4
.L_4257:
        /*0028*/ 	.byte	0x04, 0x17
        /*002a*/ 	.short	(.L_4259 - .L_4258)
.L_4258:
        /*002c*/ 	.word	0x00000000
        /*0030*/ 	.short	0x0004
        /*0032*/ 	.short	0x0021
        /*0034*/ 	.byte	0x00, 0xf0, 0x05, 0x00


	//----- nvinfo : EIATTR_KPARAM_INFO
	.align		4
.L_4259:
        /*0038*/ 	.byte	0x04, 0x17
        /*003a*/ 	.short	(.L_4261 - .L_4260)
.L_4260:
        /*003c*/ 	.word	0x00000000
        /*0040*/ 	.short	0x0003
        /*0042*/ 	.short	0x0020
        /*0044*/ 	.byte	0x00, 0xf0, 0x05, 0x00


	//----- nvinfo : EIATTR_KPARAM_INFO
	.align		4
.L_4261:
        /*0048*/ 	.byte	0x04, 0x17
        /*004a*/ 	.short	(.L_4263 - .L_4262)
.L_4262:
        /*004c*/ 	.word	0x00000000
        /*0050*/ 	.short	0x0002
        /*0052*/ 	.short	0x0008
        /*0054*/ 	.byte	0x00, 0xf0, 0x61, 0x00


	//----- nvinfo : EIATTR_KPARAM_INFO
	.align		4
.L_4263:
        /*0058*/ 	.byte	0x04, 0x17
        /*005a*/ 	.short	(.L_4265 - .L_4264)
.L_4264:
        /*005c*/ 	.word	0x00000000
        /*0060*/ 	.short	0x0001
        /*0062*/ 	.short	0x0004
        /*0064*/ 	.byte	0x00, 0xf0, 0x05, 0x00


	//----- nvinfo : EIATTR_KPARAM_INFO
	.align		4
.L_4265:
        /*0068*/ 	.byte	0x04, 0x17
        /*006a*/ 	.short	(.L_4267 - .L_4266)
.L_4266:
        /*006c*/ 	.word	0x00000000
        /*0070*/ 	.short	0x0000
        /*0072*/ 	.short	0x0000
        /*0074*/ 	.byte	0x00, 0xf0, 0x11, 0x00


	//----- nvinfo : EIATTR_SPARSE_MMA_MASK
	.align		4
.L_4267:
        /*0078*/ 	.byte	0x03, 0x50
        /*007a*/ 	.short	0x0000


	//----- nvinfo : EIATTR_MAXREG_COUNT
	.align		4
        /*007c*/ 	.byte	0x03, 0x1b
        /*007e*/ 	.short	0x00ff


	//----- nvinfo : EIATTR_EXTERNS
	.align		4
        /*0080*/ 	.byte	0x04, 0x0f
        /*0082*/ 	.short	(.L_4269 - .L_4268)


	//   ....[0]....
	.align		4
.L_4268:
        /*0084*/ 	.word	index@(__assertfail)


	//----- nvinfo : EIATTR_MERCURY_ISA_VERSION
	.align		4
.L_4269:
        /*0088*/ 	.byte	0x03, 0x5f
        /*008a*/ 	.short	0x0101


	//----- nvinfo : EIATTR_VRC_CTA_INIT_COUNT
	.align		4
        /*008c*/ 	.byte	0x02, 0x4a
	.zero		1
	.zero		1


	//----- nvinfo : EIATTR_SYSCALL_OFFSETS
	.align		4
        /*0090*/ 	.byte	0x04, 0x46
        /*0092*/ 	.short	(.L_4271 - .L_4270)


	//   ....[0]....
.L_4270:
        /*0094*/ 	.word	0x00000e40


	//   ....[1]....
        /*0098*/ 	.word	0x00001cb0


	//   ....[2]....
        /*009c*/ 	.word	0x00002c50


	//   ....[3]....
        /*00a0*/ 	.word	0x00003ac0


	//   ....[4]....
        /*00a4*/ 	.word	0x000049b0


	//   ....[5]....
        /*00a8*/ 	.word	0x00005820


	//   ....[6]....
        /*00ac*/ 	.word	0x00006710


	//   ....[7]....
        /*00b0*/ 	.word	0x00007580


	//   ....[8]....
        /*00b4*/ 	.word	0x00009b70


	//   ....[9]....
        /*00b8*/ 	.word	0x0000a8c0


	//   ....[10]....
        /*00bc*/ 	.word	0x0000b740


	//   ....[11]....
        /*00c0*/ 	.word	0x0000c5a0


	//----- nvinfo : EIATTR_EXIT_INSTR_OFFSETS
	.align		4
.L_4271:
        /*00c4*/ 	.byte	0x04, 0x1c
        /*00c6*/ 	.short	(.L_4273 - .L_4272)


	//   ....[0]....
.L_4272:
        /*00c8*/ 	.word	0x0000ba10


	//   ....[1]....
        /*00cc*/ 	.word	0x0000bb40


	//   ....[2]....
        /*00d0*/ 	.word	0x0000bb60


	//   ....[3]....
        /*00d4*/ 	.word	0x0000bbe0


	//   ....[4]....
        /*00d8*/ 	.word	0x0000bc00


	//   ....[5]....
        /*00dc*/ 	.word	0x0000bc20


	//   ....[6]....
        /*00e0*/ 	.word	0x0000bcb0


	//   ....[7]....
        /*00e4*/ 	.word	0x0000bcf0


	//   ....[8]....
        /*00e8*/ 	.word	0x0000bd90


	//   ....[9]....
        /*00ec*/ 	.word	0x0000bde0


	//   ....[10]....
        /*00f0*/ 	.word	0x0000be10


	//   ....[11]....
        /*00f4*/ 	.word	0x0000bed0


	//   ....[12]....
        /*00f8*/ 	.word	0x0000c040


	//   ....[13]....
        /*00fc*/ 	.word	0x0000c1b0


	//   ....[14]....
        /*0100*/ 	.word	0x0000c310


	//   ....[15]....
        /*0104*/ 	.word	0x0000c330


	//   ....[16]....
        /*0108*/ 	.word	0x0000c350


	//   ....[17]....
        /*010c*/ 	.word	0x0000c400


	//   ....[18]....
        /*0110*/ 	.word	0x0000c440


	//   ....[19]....
        /*0114*/ 	.word	0x0000c5b0


	//   ....[20]....
        /*0118*/ 	.word	0x0000c6c0


	//   ....[21]....
        /*011c*/ 	.word	0x0000c800


	//   ....[22]....
        /*0120*/ 	.word	0x0000c840


	//----- nvinfo : EIATTR_MAX_THREADS
	.align		4
.L_4273:
        /*0124*/ 	.byte	0x04, 0x05
        /*0126*/ 	.short	(.L_4275 - .L_4274)
.L_4274:
        /*0128*/ 	.word	0x00000080
        /*012c*/ 	.word	0x00000001
        /*0130*/ 	.word	0x00000001


	//----- nvinfo : EIATTR_CRS_STACK_SIZE
	.align		4
.L_4275:
        /*0134*/ 	.byte	0x04, 0x1e
        /*0136*/ 	.short	(.L_4277 - .L_4276)
.L_4276:
        /*0138*/ 	.word	0x00000000


	//----- nvinfo : EIATTR_CBANK_PARAM_SIZE
	.align		4
.L_4277:
        /*013c*/ 	.byte	0x03, 0x19
        /*013e*/ 	.short	0x0038


	//----- nvinfo : EIATTR_PARAM_CBANK
	.align		4
        /*0140*/ 	.byte	0x04, 0x0a
        /*0142*/ 	.short	(.L_4279 - .L_4278)
	.align		4
.L_4278:
        /*0144*/ 	.word	index@(.nv.constant0._ZN2at6native27unrolled_elementwise_kernelINS0_13BinaryFunctorIlllZZZNS0_15binary_internal21div_floor_kernel_cudaERNS_18TensorIteratorBaseEENKUlvE_clEvENKUlvE2_clEvEUlllE_EESt5arrayIPcLm3EELi4E23TrivialOffsetCalculatorILi2EjESD_ILi1EjENS0_6memory12LoadWithCastILi2EEENSG_13StoreWithCastILi1EEEEEviT_T0_T2_T3_T4_T5_)
        /*0148*/ 	.short	0x0380
        /*014a*/ 	.short	0x0038


	//----- nvinfo : EIATTR_SW_WAR
	.align		4
.L_4279:
        /*014c*/ 	.byte	0x04, 0x36
        /*014e*/ 	.short	(.L_4281 - .L_4280)
.L_4280:
        /*0150*/ 	.word	0x00000008
.L_4281:


//--------------------- .nv.info._ZN2at6native18elementwise_kernelILi128ELi2EZNS0_22gpu_kernel_impl_nocastINS0_13BinaryFunctorIlllZZZNS0_15binary_internal21div_floor_kernel_cudaERNS_18TensorIteratorBaseEENKUlvE_clEvENKUlvE2_clEvEUlllE_EEEEvS6_RKT_EUliE_EEviT1_ --------------------------
	.section	.nv.info._ZN2at6native18elementwise_kernelILi128ELi2EZNS0_22gpu_kernel_impl_nocastINS0_13BinaryFunctorIlllZZZNS0_15binary_internal21div_floor_kernel_cudaERNS_18TensorIteratorBaseEENKUlvE_clEvENKUlvE2_clEvEUlllE_EEEEvS6_RKT_EUliE_EEviT1_,"",@"SHT_CUDA_INFO"
	.sectionflags	@""
	.align	4


	//----- nvinfo : EIATTR_CUDA_API_VERSION
	.align		4
        /*0000*/ 	.byte	0x04, 0x37
        /*0002*/ 	.short	(.L_4283 - .L_4282)
.L_4282:
        /*0004*/ 	.word	0x00000082


	//----- nvinfo : EIATTR_KPARAM_INFO
	.align		4
.L_4283:
        /*0008*/ 	.byte	0x04, 0x17
        /*000a*/ 	.short	(.L_4285 - .L_4284)
.L_4284:
        /*000c*/ 	.word	0x00000000
        /*0010*/ 	.short	0x0001
        /*0012*/ 	.short	0x0008
        /*0014*/ 	.byte	0x00, 0xf0, 0x21, 0x0a


	//----- nvinfo : EIATTR_KPARAM_INFO
	.align		4
.L_4285:
        /*0018*/ 	.byte	0x04, 0x17
        /*001a*/ 	.short	(.L_4287 - .L_4286)
.L_4286:
        /*001c*/ 	.word	0x00000000
        /*0020*/ 	.short	0x0000
        /*0022*/ 	.short	0x0000
        /*0024*/ 	.byte	0x00, 0xf0, 0x11, 0x00


	//----- nvinfo : EIATTR_SPARSE_MMA_MASK
	.align		4
.L_4287:
        /*0028*/ 	.byte	0x03, 0x50
        /*002a*/ 	.short	0x0000


	//----- nvinfo : EIATTR_MAXREG_COUNT
	.align		4
        /*002c*/ 	.byte	0x03, 0x1b
        /*002e*/ 	.short	0x0080


	//----- nvinfo : EIATTR_MERCURY_ISA_VERSION
	.align		4
        /*0030*/ 	.byte	0x03, 0x5f
        /*0032*/ 	.short	0x0101


	//----- nvinfo : EIATTR_VRC_CTA_INIT_COUNT
	.align		4
        /*0034*/ 	.byte	0x02, 0x4a
	.zero		1
	.zero		1


	//----- nvinfo : EIATTR_EXIT_INSTR_OFFSETS
	.align		4
        /*0038*/ 	.byte	0x04, 0x1c
        /*003a*/ 	.short	(.L_4289 - .L_4288)


	//   ....[0]....
.L_4288:
        /*003c*/ 	.word	0x00000620


	//   ....[1]....
        /*0040*/ 	.word	0x00000980


	//   ....[2]....
        /*0044*/ 	.word	0x00000b10


	//   ....[3]....
        /*0048*/ 	.word	0x00000b80


	//   ....[4]....
        /*004c*/ 	.word	0x000027e0


	//   ....[5]....
        /*0050*/ 	.word	0x00004390


	//----- nvinfo : EIATTR_MAX_THREADS
	.align		4
.L_4289:
        /*0054*/ 	.byte	0x04, 0x05
        /*0056*/ 	.short	(.L_4291 - .L_4290)
.L_4290:
        /*0058*/ 	.word	0x00000080
        /*005c*/ 	.word	0x00000001
        /*0060*/ 	.word	0x00000001


	//----- nvinfo : EIATTR_CRS_STACK_SIZE
	.align		4
.L_4291:
        /*0064*/ 	.byte	0x04, 0x1e
        /*0066*/ 	.short	(.L_4293 - .L_4292)
.L_4292:
        /*0068*/ 	.word	0x00000000


	//----- nvinfo : EIATTR_CBANK_PARAM_SIZE
	.align		4
.L_4293:
        /*006c*/ 	.byte	0x03, 0x19
        /*006e*/ 	.short	0x0290


	//----- nvinfo : EIATTR_PARAM_CBANK
	.align		4
        /*0070*/ 	.byte	0x04, 0x0a
        /*0072*/ 	.short	(.L_4295 - .L_4294)
	.align		4
.L_4294:
        /*0074*/ 	.word	index@(.nv.constant0._ZN2at6native18elementwise_kernelILi128ELi2EZNS0_22gpu_kernel_impl_nocastINS0_13BinaryFunctorIlllZZZNS0_15binary_internal21div_floor_kernel_cudaERNS_18TensorIteratorBaseEENKUlvE_clEvENKUlvE2_clEvEUlllE_EEEEvS6_RKT_EUliE_EEviT1_)
        /*0078*/ 	.short	0x0380
        /*007a*/ 	.short	0x0290


	//----- nvinfo : EIATTR_SW_WAR
	.align		4
.L_4295:
        /*007c*/ 	.byte	0x04, 0x36
        /*007e*/ 	.short	(.L_4297 - .L_4296)
.L_4296:
        /*0080*/ 	.word	0x00000008
.L_4297:


//--------------------- .nv.info._ZN2at6native27unrolled_elementwise_kernelINS0_13BinaryFunctorIlllZZZNS0_15binary_internal21div_floor_kernel_cudaERNS_18TensorIteratorBaseEENKUlvE_clEvENKUlvE2_clEvEUlllE_EESt5arrayIPcLm3EELi4E23TrivialOffsetCalculatorILi2EjESD_ILi1EjENS0_6memory15LoadWithoutCastENSG_16StoreWithoutCastEEEviT_T0_T2_T3_T4_T5_ --------------------------
	.section	.nv.info._ZN2at6native27unrolled_elementwise_kernelINS0_13BinaryFunctorIlllZZZNS0_15binary_internal21div_floor_kernel_cudaERNS_18TensorIteratorBaseEENKUlvE_clEvENKUlvE2_clEvEUlllE_EESt5arrayIPcLm3EELi4E23TrivialOffsetCalculatorILi2EjESD_ILi1EjENS0_6memory15LoadWithoutCastENSG_16StoreWithoutCastEEEviT_T0_T2_T3_T4_T5_,"",@"SHT_CUDA_INFO"
	.sectionflags	@""
	.align	4


	//----- nvinfo : EIATTR_CUDA_API_VERSION
	.align		4
        /*0000*/ 	.byte	0x04, 0x37
        /*0002*/ 	.short	(.L_4299 - .L_4298)
.L_4298:
        /*0004*/ 	.word	0x00000082


	//----- nvinfo : EIATTR_KPARAM_INFO
	.align		4
.L_4299:
        /*0008*/ 	.byte	0x04, 0x17
        /*000a*/ 	.short	(.L_4301 - .L_4300)
.L_4300:
        /*000c*/ 	.word	0x00000000
        /*0010*/ 	.short	0x0006
        /*0012*/ 	.short	0x0023
        /*0014*/ 	.byte	0x00, 0xf0, 0x05, 0x00


	//----- nvinfo : EIATTR_KPARAM_INFO
	.align		4
.L_4301:
        /*0018*/ 	.byte	0x04, 0x17
        /*001a*/ 	.short	(.L_4303 - .L_4302)
.L_4302:
        /*001c*/ 	.word	0x00000000
        /*0020*/ 	.short	0x0005
        /*0022*/ 	.short	0x0022
        /*0024*/ 	.byte	0x00, 0xf0, 0x05, 0x00


	//----- nvinfo : EIATTR_KPARAM_INFO
	.align		4
.L_4303:
        /*0028*/ 	.byte	0x04, 0x17
        /*002a*/ 	.short	(.L_4305 - .L_4304)
.L_4304:
        /*002c*/ 	.word	0x00000000
        /*0030*/ 	.short	0x0004
        /*0032*/ 	.short	0x0021
        /*0034*/ 	.byte	0x00, 0xf0, 0x05, 0x00


	//----- nvinfo : EIATTR_KPARAM_INFO
	.align		4
.L_4305:
        /*0038*/ 	.byte	0x04, 0x17
        /*003a*/ 	.short	(.L_4307 - .L_4306)
.L_4306:
        /*003c*/ 	.word	0x00000000
        /*0040*/ 	.short	0x0003
        /*0042*/ 	.short	0x0020
        /*0044*/ 	.byte	0x00, 0xf0, 0x05, 0x00


	//----- nvinfo : EIATTR_KPARAM_INFO
	.align		4
.L_4307:
        /*0048*/ 	.byte	0x04, 0x17
        /*004a*/ 	.short	(.L_4309 - .L_4308)
.L_4308:
        /*004c*/ 	.word	0x00000000
        /*0050*/ 	.short	0x0002
        /*0052*/ 	.short	0x0008
        /*0054*/ 	.byte	0x00, 0xf0, 0x61, 0x00


	//----- nvinfo : EIATTR_KPARAM_INFO
	.align		4
.L_4309:
        /*0058*/ 	.byte	0x04, 0x17
        /*005a*/ 	.short	(.L_4311 - .L_4310)
.L_4310:
        /*005c*/ 	.word	0x00000000
        /*0060*/ 	.short	0x0001
        /*0062*/ 	.short	0x0004
        /*0064*/ 	.byte	0x00, 0xf0, 0x05, 0x00


	//----- nvinfo : EIATTR_KPARAM_INFO
	.align		4
.L_4311:
        /*0068*/ 	.byte	0x04, 0x17
        /*006a*/ 	.short	(.L_4313 - .L_4312)
.L_4312:
        /*006c*/ 	.word	0x00000000
        /*0070*/ 	.short	0x0000
        /*0072*/ 	.short	0x0000
        /*0074*/ 	.byte	0x00, 0xf0, 0x11, 0x00


	//----- nvinfo : EIATTR_SPARSE_MMA_MASK
	.align		4
.L_4313:
        /*0078*/ 	.byte	0x03, 0x50
        /*007a*/ 	.short	0x0000


	//----- nvinfo : EIATTR_MAXREG_COUNT
	.align		4
        /*007c*/ 	.byte	0x03, 0x1b
        /*007e*/ 	.short	0x00ff


	//----- nvinfo : EIATTR_MERCURY_ISA_VERSION
	.align		4
        /*0080*/ 	.byte	0x03, 0x5f
        /*0082*/ 	.short	0x0101


	//----- nvinfo : EIATTR_VRC_CTA_INIT_COUNT
	.align		4
        /*0084*/ 	.byte	0x02, 0x4a
	.zero		1
	.zero		1


	//----- nvinfo : EIATTR_EXIT_INSTR_OFFSETS
	.align		4
        /*0088*/ 	.byte	0x04, 0x1c
        /*008a*/ 	.short	(.L_4315 - .L_4314)


	//   ....[0]....
.L_4314:
        /*008c*/ 	.word	0x00001b50


	//   ....[1]....
        /*0090*/ 	.word	0x00001ba0


	//----- nvinfo : EIATTR_MAX_THREADS
	.align		4
.L_4315:
        /*0094*/ 	.byte	0x04, 0x05
        /*0096*/ 	.short	(.L_4317 - .L_4316)
.L_4316:
        /*0098*/ 	.word	0x00000080
        /*009c*/ 	.word	0x00000001
        /*00a0*/ 	.word	0x00000001


	//----- nvinfo : EIATTR_CRS_STACK_SIZE
	.align		4
.L_4317:
        /*00a4*/ 	.byte	0x04, 0x1e
        /*00a6*/ 	.short	(.L_4319 - .L_4318)
.L_4318:
        /*00a8*/ 	.word	0x00000000


	//----- nvinfo : EIATTR_CBANK_PARAM_SIZE
	.align		4
.L_4319:
        /*00ac*/ 	.byte	0x03, 0x19
        /*00ae*/ 	.short	0x0024


	//----- nvinfo : EIATTR_PARAM_CBANK
	.align		4
        /*00b0*/ 	.byte	0x04, 0x0a
        /*00b2*/ 	.short	(.L_4321 - .L_4320)
	.align		4
.L_4320:
        /*00b4*/ 	.word	index@(.nv.constant0._ZN2at6native27unrolled_elementwise_kernelINS0_13BinaryFunctorIlllZZZNS0_15binary_internal21div_floor_kernel_cudaERNS_18TensorIteratorBaseEENKUlvE_clEvENKUlvE2_clEvEUlllE_EESt5arrayIPcLm3EELi4E23TrivialOffsetCalculatorILi2EjESD_ILi1EjENS0_6memory15LoadWithoutCastENSG_16StoreWithoutCastEEEviT_T0_T2_T3_T4_T5_)
        /*00b8*/ 	.short	0x0380
        /*00ba*/ 	.short	0x0024


	//----- nvinfo : EIATTR_SW_WAR
	.align		4
.L_4321:
        /*00bc*/ 	.byte	0x04, 0x36
        /*00be*/ 	.short	(.L_4323 - .L_4322)
.L_4322:
        /*00c0*/ 	.word	0x00000008
.L_4323:


//--------------------- .nv.info._ZN2at6native29vectorized_elementwise_kernelILi2ENS0_13BinaryFunctorIlllZZZNS0_15binary_internal21div_floor_kernel_cudaERNS_18TensorIteratorBaseEENKUlvE_clEvENKUlvE2_clEvEUlllE_EESt5arrayIPcLm3EEEEviT0_T1_ --------------------------
	.section	.nv.info._ZN2at6native29vectorized_elementwise_kernelILi2ENS0_13BinaryFunctorIlllZZZNS0_15binary_internal21div_floor_kernel_cudaERNS_18TensorIteratorBaseEENKUlvE_clEvENKUlvE2_clEvEUlllE_EESt5arrayIPcLm3EEEEviT0_T1_,"",@"SHT_CUDA_INFO"
	.sectionflags	@""
	.align	4


	//----- nvinfo : EIATTR_CUDA_API_VERSION
	.align		4
        /*0000*/ 	.byte	0x04, 0x37
        /*0002*/ 	.short	(.L_4325 - .L_4324)
.L_4324:
        /*0004*/ 	.word	0x00000082


	//----- nvinfo : EIATTR_KPARAM_INFO
	.align		4
.L_4325:
        /*0008*/ 	.byte	0x04, 0x17
        /*000a*/ 	.short	(.L_4327 - .L_4326)
.L_4326:
        /*000c*/ 	.word	0x00000000
        /*0010*/ 	.short	0x0002
        /*0012*/ 	.short	0x0008
        /*0014*/ 	.byte	0x00, 0xf0, 0x61, 0x00


	//----- nvinfo : EIATTR_KPARAM_INFO
	.align		4
.L_4327:
        /*0018*/ 	.byte	0x04, 0x17
        /*001a*/ 	.short	(.L_4329 - .L_4328)
.L_4328:
        /*001c*/ 	.word	0x00000000
        /*0020*/ 	.short	0x0001
        /*0022*/ 	.short	0x0004
        /*0024*/ 	.byte	0x00, 0xf0, 0x05, 0x00


	//----- nvinfo : EIATTR_KPARAM_INFO
	.align		4
.L_4329:
        /*0028*/ 	.byte	0x04, 0x17
        /*002a*/ 	.short	(.L_4331 - .L_4330)
.L_4330:
        /*002c*/ 	.word	0x00000000
        /*0030*/ 	.short	0x0000
        /*0032*/ 	.short	0x0000
        /*0034*/ 	.byte	0x00, 0xf0, 0x11, 0x00


	//----- nvinfo : EIATTR_SPARSE_MMA_MASK
	.align		4
.L_4331:
        /*0038*/ 	.byte	0x03, 0x50
        /*003a*/ 	.short	0x0000


	//----- nvinfo : EIATTR_MAXREG_COUNT
	.align		4
        /*003c*/ 	.byte	0x03, 0x1b
        /*003e*/ 	.short	0x00ff


	//----- nvinfo : EIATTR_MERCURY_ISA_VERSION
	.align		4
        /*0040*/ 	.byte	0x03, 0x5f
        /*0042*/ 	.short	0x0101


	//----- nvinfo : EIATTR_VRC_CTA_INIT_COUNT
	.align		4
        /*0044*/ 	.byte	0x02, 0x4a
	.zero		1
	.zero		1


	//----- nvinfo : EIATTR_EXIT_INSTR_OFFSETS
	.align		4
        /*0048*/ 	.byte	0x04, 0x1c
        /*004a*/ 	.short	(.L_4333 - .L_4332)


	//   ....[0]....
.L_4332:
        /*004c*/ 	.word	0x00003660


	//   ....[1]....
        /*0050*/ 	.word	0x000036b0


	//   ....[2]....
        /*0054*/ 	.word	0x000062c0


	//----- nvinfo : EIATTR_MAX_THREADS
	.align		4
.L_4333:
        /*0058*/ 	.byte	0x04, 0x05
        /*005a*/ 	.short	(.L_4335 - .L_4334)
.L_4334:
        /*005c*/ 	.word	0x00000080
        /*0060*/ 	.word	0x00000001
        /*0064*/ 	.word	0x00000001


	//----- nvinfo : EIATTR_CRS_STACK_SIZE
	.align		4
.L_4335:
        /*0068*/ 	.byte	0x04, 0x1e
        /*006a*/ 	.short	(.L_4337 - .L_4336)
.L_4336:
        /*006c*/ 	.word	0x00000000


	//----- nvinfo : EIATTR_CBANK_PARAM_SIZE
	.align		4
.L_4337:
        /*0070*/ 	.byte	0x03, 0x19
        /*0072*/ 	.short	0x0020


	//----- nvinfo : EIATTR_PARAM_CBANK
	.align		4
        /*0074*/ 	.byte	0x04, 0x0a
        /*0076*/ 	.short	(.L_4339 - .L_4338)
	.align		4
.L_4338:
        /*0078*/ 	.word	index@(.nv.constant0._ZN2at6native29vectorized_elementwise_kernelILi2ENS0_13BinaryFunctorIlllZZZNS0_15binary_internal21div_floor_kernel_cudaERNS_18TensorIteratorBaseEENKUlvE_clEvENKUlvE2_clEvEUlllE_EESt5arrayIPcLm3EEEEviT0_T1_)
        /*007c*/ 	.short	0x0380
        /*007e*/ 	.short	0x0020


	//----- nvinfo : EIATTR_SW_WAR
	.align		4
.L_4339:
        /*0080*/ 	.byte	0x04, 0x36
        /*0082*/ 	.short	(.L_4341 - .L_4340)
.L_4340:
        /*0084*/ 	.word	0x00000008
.L_4341:


//--------------------- .nv.info._ZN2at6native29vectorized_elementwise_kernelILi4ENS0_13BinaryFunctorIlllZZZNS0_15binary_internal21div_floor_kernel_cudaERNS_18TensorIteratorBaseEENKUlvE_clEvENKUlvE2_clEvEUlllE_EESt5arrayIPcLm3EEEEviT0_T1_ --------------------------
	.section	.nv.info._ZN2at6native29vectorized_elementwise_kernelILi4ENS0_13BinaryFunctorIlllZZZNS0_15binary_internal21div_floor_kernel_cudaERNS_18TensorIteratorBaseEENKUlvE_clEvENKUlvE2_clEvEUlllE_EESt5arrayIPcLm3EEEEviT0_T1_,"",@"SHT_CUDA_INFO"
	.sectionflags	@""
	.align	4


	//----- nvinfo : EIATTR_CUDA_API_VERSION
	.align		4
        /*0000*/ 	.byte	0x04, 0x37
        /*0002*/ 	.short	(.L_4343 - .L_4342)
.L_4342:
        /*0004*/ 	.word	0x00000082


	//----- nvinfo : EIATTR_KPARAM_INFO
	.align		4
.L_4343:
        /*0008*/ 	.byte	0x04, 0x17
        /*000a*/ 	.short	(.L_4345 - .L_4344)
.L_4344:
        /*000c*/ 	.word	0x00000000
        /*0010*/ 	.short	0x0002
        /*0012*/ 	.short	0x0008
        /*0014*/ 	.byte	0x00, 0xf0, 0x61, 0x00


	//----- nvinfo : EIATTR_KPARAM_INFO
	.align		4
.L_4345:
        /*0018*/ 	.byte	0x04, 0x17
        /*001a*/ 	.short	(.L_4347 - .L_4346)
.L_4346:
        /*001c*/ 	.word	0x00000000
        /*0020*/ 	.short	0x0001
        /*0022*/ 	.short	0x0004
        /*0024*/ 	.byte	0x00, 0xf0, 0x05, 0x00


	//----- nvinfo : EIATTR_KPARAM_INFO
	.align		4
.L_4347:
        /*0028*/ 	.byte	0x04, 0x17
        /*002a*/ 	.short	(.L_4349 - .L_4348)
.L_4348:
        /*002c*/ 	.word	0x00000000
        /*0030*/ 	.short	0x0000
        /*0032*/ 	.short	0x0000
        /*0034*/ 	.byte	0x00, 0xf0, 0x11, 0x00


	//----- nvinfo : EIATTR_SPARSE_MMA_MASK
	.align		4
.L_4349:
        /*0038*/ 	.byte	0x03, 0x50
        /*003a*/ 	.short	0x0000


	//----- nvinfo : EIATTR_MAXREG_COUNT
	.align		4
        /*003c*/ 	.byte	0x03, 0x1b
        /*003e*/ 	.short	0x00ff


	//----- nvinfo : EIATTR_MERCURY_ISA_VERSION
	.align		4
        /*0040*/ 	.byte	0x03, 0x5f
        /*0042*/ 	.short	0x0101


	//----- nvinfo : EIATTR_VRC_CTA_INIT_COUNT
	.align		4
        /*0044*/ 	.byte	0x02, 0x4a
	.zero		1
	.zero		1


	//----- nvinfo : EIATTR_EXIT_INSTR_OFFSETS
	.align		4
        /*0048*/ 	.byte	0x04, 0x1c
        /*004a*/ 	.short	(.L_4351 - .L_4350)


	//   ....[0]....
.L_4350:
        /*004c*/ 	.word	0x00003660


	//   ....[1]....
        /*0050*/ 	.word	0x000036b0


	//   ....[2]....
        /*0054*/ 	.word	0x00006260


	//----- nvinfo : EIATTR_MAX_THREADS
	.align		4
.L_4351:
        /*0058*/ 	.byte	0x04, 0x05
        /*005a*/ 	.short	(.L_4353 - .L_4352)
.L_4352:
        /*005c*/ 	.word	0x00000080
        /*0060*/ 	.word	0x00000001
        /*0064*/ 	.word	0x00000001


	//----- nvinfo : EIATTR_CRS_STACK_SIZE
	.align		4
.L_4353:
        /*0068*/ 	.byte	0x04, 0x1e
        /*006a*/ 	.short	(.L_4355 - .L_4354)
.L_4354:
        /*006c*/ 	.word	0x00000000


	//----- nvinfo : EIATTR_CBANK_PARAM_SIZE
	.align		4
.L_4355:
        /*0070*/ 	.byte	0x03, 0x19
        /*0072*/ 	.short	0x0020


	//----- nvinfo : EIATTR_PARAM_CBANK
	.align		4
        /*0074*/ 	.byte	0x04, 0x0a
        /*0076*/ 	.short	(.L_4357 - .L_4356)
	.align		4
.L_4356:
        /*0078*/ 	.word	index@(.nv.constant0._ZN2at6native29vectorized_elementwise_kernelILi4ENS0_13BinaryFunctorIlllZZZNS0_15binary_internal21div_floor_kernel_cudaERNS_18TensorIteratorBaseEENKUlvE_clEvENKUlvE2_clEvEUlllE_EESt5arrayIPcLm3EEEEviT0_T1_)
        /*007c*/ 	.short	0x0380
        /*007e*/ 	.short	0x0020


	//----- nvinfo : EIATTR_SW_WAR
	.align		4
.L_4357:
        /*0080*/ 	.byte	0x04, 0x36
        /*0082*/ 	.short	(.L_4359 - .L_4358)
.L_4358:
        /*0084*/ 	.word	0x00000008
.L_4359:


//--------------------- .nv.info._ZN2at6native29vectorized_elementwise_kernelILi8ENS0_13BinaryFunctorIlllZZZNS0_15binary_internal21div_floor_kernel_cudaERNS_18TensorIteratorBaseEENKUlvE_clEvENKUlvE2_clEvEUlllE_EESt5arrayIPcLm3EEEEviT0_T1_ --------------------------
	.section	.nv.info._ZN2at6native29vectorized_elementwise_kernelILi8ENS0_13BinaryFunctorIlllZZZNS0_15binary_internal21div_floor_kernel_cudaERNS_18TensorIteratorBaseEENKUlvE_clEvENKUlvE2_clEvEUlllE_EESt5arrayIPcLm3EEEEviT0_T1_,"",@"SHT_CUDA_INFO"
	.sectionflags	@""
	.align	4


	//----- nvinfo : EIATTR_CUDA_API_VERSION
	.align		4
        /*0000*/ 	.byte	0x04, 0x37
        /*0002*/ 	.short	(.L_4361 - .L_4360)
.L_4360:
        /*0004*/ 	.word	0x00000082


	//----- nvinfo : EIATTR_KPARAM_INFO
	.align		4
.L_4361:
        /*0008*/ 	.byte	0x04, 0x17
        /*000a*/ 	.short	(.L_4363 - .L_4362)
.L_4362:
        /*000c*/ 	.word	0x00000000
        /*0010*/ 	.short	0x0002
        /*0012*/ 	.short	0x0008
        /*0014*/ 	.byte	0x00, 0xf0, 0x61, 0x00


	//----- nvinfo : EIATTR_KPARAM_INFO
	.align		4
.L_4363:
        /*0018*/ 	.byte	0x04, 0x17
        /*001a*/ 	.short	(.L_4365 - .L_4364)
.L_4364:
        /*001c*/ 	.word	0x00000000
        /*0020*/ 	.short	0x0001
        /*0022*/ 	.short	0x0004
        /*0024*/ 	.byte	0x00, 0xf0, 0x05, 0x00


	//----- nvinfo : EIATTR_KPARAM_INFO
	.align		4
.L_4365:
        /*0028*/ 	.byte	0x04, 0x17
        /*002a*/ 	.short	(.L_4367 - .L_4366)
.L_4366:
        /*002c*/ 	.word	0x00000000
        /*0030*/ 	.short	0x0000
        /*0032*/ 	.short	0x0000
        /*0034*/ 	.byte	0x00, 0xf0, 0x11, 0x00


	//----- nvinfo : EIATTR_SPARSE_MMA_MASK
	.align		4
.L_4367:
        /*0038*/ 	.byte	0x03, 0x50
        /*003a*/ 	.short	0x0000


	//----- nvinfo : EIATTR_MAXREG_COUNT
	.align		4
        /*003c*/ 	.byte	0x03, 0x1b
        /*003e*/ 	.short	0x00ff


	//----- nvinfo : EIATTR_MERCURY_ISA_VERSION
	.align		4
        /*0040*/ 	.byte	0x03, 0x5f
        /*0042*/ 	.short	0x0101


	//----- nvinfo : EIATTR_VRC_CTA_INIT_COUNT
	.align		4
        /*0044*/ 	.byte	0x02, 0x4a
	.zero		1
	.zero		1


	//----- nvinfo : EIATTR_EXIT_INSTR_OFFSETS
	.align		4
        /*0048*/ 	.byte	0x04, 0x1c
        /*004a*/ 	.short	(.L_4369 - .L_4368)


	//   ....[0]....
.L_4368:
        /*004c*/ 	.word	0x00000010


	//----- nvinfo : EIATTR_MAX_THREADS
	.align		4
.L_4369:
        /*0050*/ 	.byte	0x04, 0x05
        /*0052*/ 	.short	(.L_4371 - .L_4370)
.L_4370:
        /*0054*/ 	.word	0x00000080
        /*0058*/ 	.word	0x00000001
        /*005c*/ 	.word	0x00000001


	//----- nvinfo : EIATTR_CBANK_PARAM_SIZE
	.align		4
.L_4371:
        /*0060*/ 	.byte	0x03, 0x19
        /*0062*/ 	.short	0x0020


	//----- nvinfo : EIATTR_PARAM_CBANK
	.align		4
        /*0064*/ 	.byte	0x04, 0x0a
        /*0066*/ 	.short	(.L_4373 - .L_4372)
	.align		4
.L_4372:
        /*0068*/ 	.word	index@(.nv.constant0._ZN2at6native29vectorized_elementwise_kernelILi8ENS0_13BinaryFunctorIlllZZZNS0_15binary_internal21div_floor_kernel_cudaERNS_18TensorIteratorBaseEENKUlvE_clEvENKUlvE2_clEvEUlllE_EESt5arrayIPcLm3EEEEviT0_T1_)
        /*006c*/ 	.short	0x0380
        /*006e*/ 	.short	0x0020


	//----- nvinfo : EIATTR_SW_WAR
	.align		4
.L_4373:
        /*0070*/ 	.byte	0x04, 0x36
        /*0072*/ 	.short	(.L_4375 - .L_4374)
.L_4374:
        /*0074*/ 	.word	0x00000008
.L_4375:


//--------------------- .nv.info._ZN2at6native18elementwise_kernelILi128ELi4EZNS0_15gpu_kernel_implINS0_13BUnaryFunctorIlllZZZNS0_15binary_internal21div_floor_kernel_cudaERNS_18TensorIteratorBaseEENKUlvE_clEvENKUlvE2_clEvEUlllE_EEEEvS6_RKT_EUliE_EEviT1_ --------------------------
	.section	.nv.info._ZN2at6native18elementwise_kernelILi128ELi4EZNS0_15gpu_kernel_implINS0_13BUnaryFunctorIlllZZZNS0_15binary_internal21div_floor_kernel_cudaERNS_18TensorIteratorBaseEENKUlvE_clEvENKUlvE2_clEvEUlllE_EEEEvS6_RKT_EUliE_EEviT1_,"",@"SHT_CUDA_INFO"
	.sectionflags	@""
	.align	4


	//----- nvinfo : EIATTR_CUDA_API_VERSION
	.align		4
        /*0000*/ 	.byte	0x04, 0x37
        /*0002*/ 	.short	(.L_4377 - .L_4376)
.L_4376:
        /*0004*/ 	.word	0x00000082


	//----- nvinfo : EIATTR_KPARAM_INFO
	.align		4
.L_4377:
        /*0008*/ 	.byte	0x04, 0x17
        /*000a*/ 	.short	(.L_4379 - .L_4378)
.L_4378:
        /*000c*/ 	.word	0x00000000
        /*0010*/ 	.short	0x0001
        /*0012*/ 	.short	0x0008
        /*0014*/ 	.byte	0x00, 0xf0, 0xa1, 0x08


	//----- nvinfo : EIATTR_KPARAM_INFO
	.align		4
.L_4379:
        /*0018*/ 	.byte	0x04, 0x17
        /*001a*/ 	.short	(.L_4381 - .L_4380)
.L_4380:
        /*001c*/ 	.word	0x00000000
        /*0020*/ 	.short	0x0000
        /*0022*/ 	.short	0x0000
        /*0024*/ 	.byte	0x00, 0xf0, 0x11, 0x00


	//----- nvinfo : EIATTR_SPARSE_MMA_MASK
	.align		4
.L_4381:
        /*0028*/ 	.byte	0x03, 0x50
        /*002a*/ 	.short	0x0000


	//----- nvinfo : EIATTR_MAXREG_COUNT
	.align		4
        /*002c*/ 	.byte	0x03, 0x1b
        /*002e*/ 	.short	0x0080


	//----- nvinfo : EIATTR_EXTERNS
	.align		4
        /*0030*/ 	.byte	0x04, 0x0f
        /*0032*/ 	.short	(.L_4383 - .L_4382)


	//   ....[0]....
	.align		4
.L_4382:
        /*0034*/ 	.word	index@(__assertfail)


	//----- nvinfo : EIATTR_MERCURY_ISA_VERSION
	.align		4
.L_4383:
        /*0038*/ 	.byte	0x03, 0x5f
        /*003a*/ 	.short	0x0101


	//----- nvinfo : EIATTR_VRC_CTA_INIT_COUNT
	.align		4
        /*003c*/ 	.byte	0x02, 0x4a
	.zero		1
	.zero		1


	//----- nvinfo : EIATTR_SYSCALL_OFFSETS
	.align		4
        /*0040*/ 	.byte	0x04, 0x46
        /*0042*/ 	.short	(.L_4385 - .L_4384)


	//   ....[0]....
.L_4384:
        /*0044*/ 	.word	0x00002120


	//   ....[1]....
        /*0048*/ 	.word	0x00003460


	//   ....[2]....
        /*004c*/ 	.word	0x000056e0


	//   ....[3]....
        /*0050*/ 	.word	0x00006820


	//   ....[4]....
        /*0054*/ 	.word	0x00008be0


	//   ....[5]....
        /*0058*/ 	.word	0x00009d20


	//   ....[6]....
        /*005c*/ 	.word	0x0000c0f0


	//   ....[7]....
        /*0060*/ 	.word	0x0000d1e0


	//----- nvinfo : EIATTR_EXIT_INSTR_OFFSETS
	.align		4
.L_4385:
        /*0064*/ 	.byte	0x04, 0x1c
        /*0066*/ 	.short	(.L_4387 - .L_4386)


	//   ....[0]....
.L_4386:
        /*0068*/ 	.word	0x0000a000


	//   ....[1]....
        /*006c*/ 	.word	0x0000c770


	//   ....[2]....
        /*0070*/ 	.word	0x0000c790


	//   ....[3]....
        /*0074*/ 	.word	0x0000c810


	//   ....[4]....
        /*0078*/ 	.word	0x0000c830


	//   ....[5]....
        /*007c*/ 	.word	0x0000c850


	//   ....[6]....
        /*0080*/ 	.word	0x0000c8e0


	//   ....[7]....
        /*0084*/ 	.word	0x0000c920


	//   ....[8]....
        /*0088*/ 	.word	0x0000c9c0


	//   ....[9]....
        /*008c*/ 	.word	0x0000ca10


	//   ....[10]....
        /*0090*/ 	.word	0x0000ca40


	//   ....[11]....
        /*0094*/ 	.word	0x0000cb00


	//   ....[12]....
        /*0098*/ 	.word	0x0000cc70


	//   ....[13]....
        /*009c*/ 	.word	0x0000cde0


	//   ....[14]....
        /*00a0*/ 	.word	0x0000cf50


	//   ....[15]....
        /*00a4*/ 	.word	0x0000cf70


	//   ....[16]....
        /*00a8*/ 	.word	0x0000cf90


	//   ....[17]....
        /*00ac*/ 	.word	0x0000d040


	//   ....[18]....
        /*00b0*/ 	.word	0x0000d080


	//   ....[19]....
        /*00b4*/ 	.word	0x0000d1f0


	//   ....[20]....
        /*00b8*/ 	.word	0x0000d300


	//   ....[21]....
        /*00bc*/ 	.word	0x0000d440


	//   ....[22]....
        /*00c0*/ 	.word	0x0000d480


	//----- nvinfo : EIATTR_MAX_THREADS
	.align		4
.L_4387:
        /*00c4*/ 	.byte	0x04, 0x05
        /*00c6*/ 	.short	(.L_4389 - .L_4388)
.L_4388:
        /*00c8*/ 	.word	0x00000080
        /*00cc*/ 	.word	0x00000001
        /*00d0*/ 	.word	0x00000001


	//----- nvinfo : EIATTR_CRS_STACK_SIZE
	.align		4
.L_4389:
        /*00d4*/ 	.byte	0x04, 0x1e
        /*00d6*/ 	.short	(.L_4391 - .L_4390)
.L_4390:
        /*00d8*/ 	.word	0x00000000


	//----- nvinfo : EIATTR_CBANK_PARAM_SIZE
	.align		4
.L_4391:
        /*00dc*/ 	.byte	0x03, 0x19
        /*00de*/ 	.short	0x0230


	//----- nvinfo : EIATTR_PARAM_CBANK
	.align		4
        /*00e0*/ 	.byte	0x04, 0x0a
        /*00e2*/ 	.short	(.L_4393 - .L_4392)
	.align		4
.L_4392:
        /*00e4*/ 	.word	index@(.nv.constant0._ZN2at6native18elementwise_kernelILi128ELi4EZNS0_15gpu_kernel_implINS0_13BUnaryFunctorIlllZZZNS0_15binary_internal21div_floor_kernel_cudaERNS_18TensorIteratorBaseEENKUlvE_clEvENKUlvE2_clEvEUlllE_EEEEvS6_RKT_EUliE_EEviT1_)
        /*00e8*/ 	.short	0x0380
        /*00ea*/ 	.short	0x0230


	//----- nvinfo : EIATTR_SW_WAR
	.align		4
.L_4393:
        /*00ec*/ 	.byte	0x04, 0x36
        /*00ee*/ 	.short	(.L_4395 - .L_4394)
.L_4394:
        /*00f0*/ 	.word	0x00000008
.L_4395:


//--------------------- .nv.info._ZN2at6native27unrolled_elementwise_kernelINS0_13BUnaryFunctorIlllZZZNS0_15binary_internal21div_floor_kernel_cudaERNS_18TensorIteratorBaseEENKUlvE_clEvENKUlvE2_clEvEUlllE_EESt5arrayIPcLm2EELi4E23TrivialOffsetCalculatorILi1EjESE_NS0_6memory12LoadWithCastILi1EEENSF_13StoreWithCastILi1EEEEEviT_T0_T2_T3_T4_T5_ --------------------------
	.section	.nv.info._ZN2at6native27unrolled_elementwise_kernelINS0_13BUnaryFunctorIlllZZZNS0_15binary_internal21div_floor_kernel_cudaERNS_18TensorIteratorBaseEENKUlvE_clEvENKUlvE2_clEvEUlllE_EESt5arrayIPcLm2EELi4E23TrivialOffsetCalculatorILi1EjESE_NS0_6memory12LoadWithCastILi1EEENSF_13StoreWithCastILi1EEEEEviT_T0_T2_T3_T4_T5_,"",@"SHT_CUDA_INFO"
	.sectionflags	@""
	.align	4


	//----- nvinfo : EIATTR_CUDA_API_VERSION
	.align		4
        /*0000*/ 	.byte	0x04, 0x37
        /*0002*/ 	.short	(.L_4397 - .L_4396)
.L_4396:
        /*0004*/ 	.word	0x00000082


	//----- nvinfo : EIATTR_KPARAM_INFO
	.align		4
.L_4397:
        /*0008*/ 	.byte	0x04, 0x17
        /*000a*/ 	.short	(.L_4399 - .L_4398)
.L_4398:
        /*000c*/ 	.word	0x00000000
        /*0010*/ 	.short	0x0006
        /*0012*/ 	.short	0x0034
        /*0014*/ 	.byte	0x00, 0xf0, 0x21, 0x00


	//----- nvinfo : EIATTR_KPARAM_INFO
	.align		4
.L_4399:
        /*0018*/ 	.byte	0x04, 0x17
        /*001a*/ 	.short	(.L_4401 - .L_4400)
.L_4400:
        /*001c*/ 	.word	0x00000000
        /*0020*/ 	.short	0x0005
        /*0022*/ 	.short	0x002c
        /*0024*/ 	.byte	0x00, 0xf0, 0x21, 0x00


	//----- nvinfo : EIATTR_KPARAM_INFO
	.align		4
.L_4401:
        /*0028*/ 	.byte	0x04, 0x17
        /*002a*/ 	.short	(.L_4403 - .L_4402)
.L_4402:
        /*002c*/ 	.word	0x00000000
        /*0030*/ 	.short	0x0004
        /*0032*/ 	.short	0x0029
        /*0034*/ 	.byte	0x00, 0xf0, 0x05, 0x00


	//----- nvinfo : EIATTR_KPARAM_INFO
	.align		4
.L_4403:
        /*0038*/ 	.byte	0x04, 0x17
        /*003a*/ 	.short	(.L_4405 - .L_4404)
.L_4404:
        /*003c*/ 	.word	0x00000000
        /*0040*/ 	.short	0x0003
        /*0042*/ 	.short	0x0028
        /*0044*/ 	.byte	0x00, 0xf0, 0x05, 0x00


	//----- nvinfo : EIATTR_KPARAM_INFO
	.align		4
.L_4405:
        /*0048*/ 	.byte	0x04, 0x17
        /*004a*/ 	.short	(.L_4407 - .L_4406)
.L_4406:
        /*004c*/ 	.word	0x00000000
        /*0050*/ 	.short	0x0002
        /*0052*/ 	.short	0x0018
        /*0054*/ 	.byte	0x00, 0xf0, 0x41, 0x00


	//----- nvinfo : EIATTR_KPARAM_INFO
	.align		4
.L_4407:
        /*0058*/ 	.byte	0x04, 0x17
        /*005a*/ 	.short	(.L_4409 - .L_4408)
.L_4408:
        /*005c*/ 	.word	0x00000000
        /*0060*/ 	.short	0x0001
        /*0062*/ 	.short	0x0008
        /*0064*/ 	.byte	0x00, 0xf0, 0x41, 0x00


	//----- nvinfo : EIATTR_KPARAM_INFO
	.align		4
.L_4409:
        /*0068*/ 	.byte	0x04, 0x17
        /*006a*/ 	.short	(.L_4411 - .L_4410)
.L_4410:
        /*006c*/ 	.word	0x00000000
        /*0070*/ 	.short	0x0000
        /*0072*/ 	.short	0x0000
        /*0074*/ 	.byte	0x00, 0xf0, 0x11, 0x00


	//----- nvinfo : EIATTR_SPARSE_MMA_MASK
	.align		4
.L_4411:
        /*0078*/ 	.byte	0x03, 0x50
        /*007a*/ 	.short	0x0000


	//----- nvinfo : EIATTR_MAXREG_COUNT
	.align		4
        /*007c*/ 	.byte	0x03, 0x1b
        /*007e*/ 	.short	0x00ff


	//----- nvinfo : EIATTR_EXTERNS
	.align		4
        /*0080*/ 	.byte	0x04, 0x0f
        /*0082*/ 	.short	(.L_4413 - .L_4412)


	//   ....[0]....
	.align		4
.L_4412:
        /*0084*/ 	.word	index@(__assertfail)


	//----- nvinfo : EIATTR_MERCURY_ISA_VERSION
	.align		4
.L_4413:
        /*0088*/ 	.byte	0x03, 0x5f
        /*008a*/ 	.short	0x0101


	//----- nvinfo : EIATTR_VRC_CTA_INIT_COUNT
	.align		4
        /*008c*/ 	.byte	0x02, 0x4a
	.zero		1
	.zero		1


	//----- nvinfo : EIATTR_SYSCALL_OFFSETS
	.align		4
        /*0090*/ 	.byte	0x04, 0x46
        /*0092*/ 	.short	(.L_4415 - .L_4414)


	//   ....[0]....
.L_4414:
        /*0094*/ 	.word	0x00000e10


	//   ....[1]....
        /*0098*/ 	.word	0x00001d90


	//   ....[2]....
        /*009c*/ 	.word	0x00002c60


	//   ....[3]....
        /*00a0*/ 	.word	0x00003b30


	//   ....[4]....
        /*00a4*/ 	.word	0x00006060


	//   ....[5]....
        /*00a8*/ 	.word	0x00006dc0


	//   ....[6]....
        /*00ac*/ 	.word	0x00007c40


	//   ....[7]....
        /*00b0*/ 	.word	0x00008aa0


	//----- nvinfo : EIATTR_EXIT_INSTR_OFFSETS
	.align		4
.L_4415:
        /*00b4*/ 	.byte	0x04, 0x1c
        /*00b6*/ 	.short	(.L_4417 - .L_4416)


	//   ....[0]....
.L_4416:
        /*00b8*/ 	.word	0x00007f10


	//   ....[1]....
        /*00bc*/ 	.word	0x00008040


	//   ....[2]....
        /*00c0*/ 	.word	0x00008060


	//   ....[3]....
        /*00c4*/ 	.word	0x000080e0


	//   ....[4]....
        /*00c8*/ 	.word	0x00008100


	//   ....[5]....
        /*00cc*/ 	.word	0x00008120


	//   ....[6]....
        /*00d0*/ 	.word	0x000081b0


	//   ....[7]....
        /*00d4*/ 	.word	0x000081f0


	//   ....[8]....
        /*00d8*/ 	.word	0x00008290


	//   ....[9]....
        /*00dc*/ 	.word	0x000082e0


	//   ....[10]....
        /*00e0*/ 	.word	0x00008310


	//   ....[11]....
        /*00e4*/ 	.word	0x000083d0


	//   ....[12]....
        /*00e8*/ 	.word	0x00008540


	//   ....[13]....
        /*00ec*/ 	.word	0x000086b0


	//   ....[14]....
        /*00f0*/ 	.word	0x00008810


	//   ....[15]....
        /*00f4*/ 	.word	0x00008830


	//   ....[16]....
        /*00f8*/ 	.word	0x00008850


	//   ....[17]....
        /*00fc*/ 	.word	0x00008900


	//   ....[18]....
        /*0100*/ 	.word	0x00008940


	//   ....[19]....
        /*0104*/ 	.word	0x00008ab0


	//   ....[20]....
        /*0108*/ 	.word	0x00008bc0


	//   ....[21]....
        /*010c*/ 	.word	0x00008d00


	//   ....[22]....
        /*0110*/ 	.word	0x00008d40


	//----- nvinfo : EIATTR_MAX_THREADS
	.align		4
.L_4417:
        /*0114*/ 	.byte	0x04, 0x05
        /*0116*/ 	.short	(.L_4419 - .L_4418)
.L_4418:
        /*0118*/ 	.word	0x00000080
        /*011c*/ 	.word	0x00000001
        /*0120*/ 	.word	0x00000001


	//----- nvinfo : EIATTR_CRS_STACK_SIZE
	.align		4
.L_4419:
        /*0124*/ 	.byte	0x04, 0x1e
        /*0126*/ 	.short	(.L_4421 - .L_4420)
.L_4420:
        /*0128*/ 	.word	0x00000000


	//----- nvinfo : EIATTR_CBANK_PARAM_SIZE
	.align		4
.L_4421:
        /*012c*/ 	.byte	0x03, 0x19
        /*012e*/ 	.short	0x003c


	//----- nvinfo : EIATTR_PARAM_CBANK
	.align		4
        /*0130*/ 	.byte	0x04, 0x0a
        /*0132*/ 	.short	(.L_4423 - .L_4422)
	.align		4
.L_4422:
        /*0134*/ 	.word	index@(.nv.constant0._ZN2at6native27unrolled_elementwise_kernelINS0_13BUnaryFunctorIlllZZZNS0_15binary_internal21div_floor_kernel_cudaERNS_18TensorIteratorBaseEENKUlvE_clEvENKUlvE2_clEvEUlllE_EESt5arrayIPcLm2EELi4E23TrivialOffsetCalculatorILi1EjESE_NS0_6memory12LoadWithCastILi1EEENSF_13StoreWithCastILi1EEEEEviT_T0_T2_T3_T4_T5_)
        /*0138*/ 	.short	0x0380
        /*013a*/ 	.short	0x003c


	//----- nvinfo : EIATTR_SW_WAR
	.align		4
.L_4423:
        /*013c*/ 	.byte	0x04, 0x36
        /*013e*/ 	.short	(.L_4425 - .L_4424)
.L_4424:
        /*0140*/ 	.word	0x00000008
.L_4425:


//--------------------- .nv.info._ZN2at6native18elementwise_kernelILi128ELi2EZNS0_22gpu_kernel_impl_nocastINS0_13BUnaryFunctorIlllZZZNS0_15binary_internal21div_floor_kernel_cudaERNS_18TensorIteratorBaseEENKUlvE_clEvENKUlvE2_clEvEUlllE_EEEEvS6_RKT_EUliE_EEviT1_ --------------------------
	.section	.nv.info._ZN2at6native18elementwise_kernelILi128ELi2EZNS0_22gpu_kernel_impl_nocastINS0_13BUnaryFunctorIlllZZZNS0_15binary_internal21div_floor_kernel_cudaERNS_18TensorIteratorBaseEENKUlvE_clEvENKUlvE2_clEvEUlllE_EEEEvS6_RKT_EUliE_EEviT1_,"",@"SHT_CUDA_INFO"
	.sectionflags	@""
	.align	4


	//----- nvinfo : EIATTR_CUDA_API_VERSION
	.align		4
        /*0000*/ 	.byte	0x04, 0x37
        /*0002*/ 	.short	(.L_4427 - .L_4426)
.L_4426:
        /*0004*/ 	.word	0x00000082


	//----- nvinfo : EIATTR_KPARAM_INFO
	.align		4
.L_4427:
        /*0008*/ 	.byte	0x04, 0x17
        /*000a*/ 	.short	(.L_4429 - .L_4428)
.L_4428:
        /*000c*/ 	.word	0x00000000
        /*0010*/ 	.short	0x0001
        /*0012*/ 	.short	0x0008
        /*0014*/ 	.byte	0x00, 0xf0, 0x81, 0x08


	//----- nvinfo : EIATTR_KPARAM_INFO
	.align		4
.L_4429:
        /*0018*/ 	.byte	0x04, 0x17
        /*001a*/ 	.short	(.L_4431 - .L_4430)
.L_4430:
        /*001c*/ 	.word	0x00000000
        /*0020*/ 	.short	0x0000
        /*0022*/ 	.short	0x0000
        /*0024*/ 	.byte	0x00, 0xf0, 0x11, 0x00


	//----- nvinfo : EIATTR_SPARSE_MMA_MASK
	.align		4
.L_4431:
        /*0028*/ 	.byte	0x03, 0x50
        /*002a*/ 	.short	0x0000


	//----- nvinfo : EIATTR_MAXREG_COUNT
	.align		4
        /*002c*/ 	.byte	0x03, 0x1b
        /*002e*/ 	.short	0x0080


	//----- nvinfo : EIATTR_MERCURY_ISA_VERSION
	.align		4
        /*0030*/ 	.byte	0x03, 0x5f
        /*0032*/ 	.short	0x0101


	//----- nvinfo : EIATTR_VRC_CTA_INIT_COUNT
	.align		4
        /*0034*/ 	.byte	0x02, 0x4a
	.zero		1
	.zero		1


	//----- nvinfo : EIATTR_EXIT_INSTR_OFFSETS
	.align		4
        /*0038*/ 	.byte	0x04, 0x1c
        /*003a*/ 	.short	(.L_4433 - .L_4432)


	//   ....[0]....
.L_4432:
        /*003c*/ 	.word	0x00000630


	//   ....[1]....
        /*0040*/ 	.word	0x00000990


	//   ....[2]....
        /*0044*/ 	.word	0x00000b20


	//   ....[3]....
        /*0048*/ 	.word	0x00000b90


	//   ....[4]....
        /*004c*/ 	.word	0x000024a0


	//   ....[5]....
        /*0050*/ 	.word	0x00003cd0


	//----- nvinfo : EIATTR_MAX_THREADS
	.align		4
.L_4433:
        /*0054*/ 	.byte	0x04, 0x05
        /*0056*/ 	.short	(.L_4435 - .L_4434)
.L_4434:
        /*0058*/ 	.word	0x00000080
        /*005c*/ 	.word	0x00000001
        /*0060*/ 	.word	0x00000001


	//----- nvinfo : EIATTR_CRS_STACK_SIZE
	.align		4
.L_4435:
        /*0064*/ 	.byte	0x04, 0x1e
        /*0066*/ 	.short	(.L_4437 - .L_4436)
.L_4436:
        /*0068*/ 	.word	0x00000000


	//----- nvinfo : EIATTR_CBANK_PARAM_SIZE
	.align		4
.L_4437:
        /*006c*/ 	.byte	0x03, 0x19
        /*006e*/ 	.short	0x0228


	//----- nvinfo : EIATTR_PARAM_CBANK
	.align		4
        /*0070*/ 	.byte	0x04, 0x0a
        /*0072*/ 	.short	(.L_4439 - .L_4438)
	.align		4
.L_4438:
        /*0074*/ 	.word	index@(.nv.constant0._ZN2at6native18elementwise_kernelILi128ELi2EZNS0_22gpu_kernel_impl_nocastINS0_13BUnaryFunctorIlllZZZNS0_15binary_internal21div_floor_kernel_cudaERNS_18TensorIteratorBaseEENKUlvE_clEvENKUlvE2_clEvEUlllE_EEEEvS6_RKT_EUliE_EEviT1_)
        /*0078*/ 	.short	0x0380
        /*007a*/ 	.short	0x0228


	//----- nvinfo : EIATTR_SW_WAR
	.align		4
.L_4439:
        /*007c*/ 	.byte	0x04, 0x36
        /*007e*/ 	.short	(.L_4441 - .L_4440)
.L_4440:
        /*0080*/ 	.word	0x00000008
.L_4441:


//--------------------- .nv.info._ZN2at6native27unrolled_elementwise_kernelINS0_13BUnaryFunctorIlllZZZNS0_15binary_internal21div_floor_kernel_cudaERNS_18TensorIteratorBaseEENKUlvE_clEvENKUlvE2_clEvEUlllE_EESt5arrayIPcLm2EELi4E23TrivialOffsetCalculatorILi1EjESE_NS0_6memory15LoadWithoutCastENSF_16StoreWithoutCastEEEviT_T0_T2_T3_T4_T5_ --------------------------
	.section	.nv.info._ZN2at6native27unrolled_elementwise_kernelINS0_13BUnaryFunctorIlllZZZNS0_15binary_internal21div_floor_kernel_cudaERNS_18TensorIteratorBaseEENKUlvE_clEvENKUlvE2_clEvEUlllE_EESt5arrayIPcLm2EELi4E23TrivialOffsetCalculatorILi1EjESE_NS0_6memory15LoadWithoutCastENSF_16StoreWithoutCastEEEviT_T0_T2_T3_T4_T5_,"",@"SHT_CUDA_INFO"
	.sectionflags	@""
	.align	4


	//----- nvinfo : EIATTR_CUDA_API_VERSION
	.align		4
        /*0000*/ 	.byte	0x04, 0x37
        /*0002*/ 	.short	(.L_4443 - .L_4442)
.L_4442:
        /*0004*/ 	.word	0x00000082


	//----- nvinfo : EIATTR_KPARAM_INFO
	.align		4
.L_4443:
        /*0008*/ 	.byte	0x04, 0x17
        /*000a*/ 	.short	(.L_4445 - .L_4444)
.L_4444:
        /*000c*/ 	.word	0x00000000
        /*0010*/ 	.short	0x0006
        /*0012*/ 	.short	0x002b
        /*0014*/ 	.byte	0x00, 0xf0, 0x05, 0x00


	//----- nvinfo : EIATTR_KPARAM_INFO
	.align		4
.L_4445:
        /*0018*/ 	.byte	0x04, 0x17
        /*001a*/ 	.short	(.L_4447 - .L_4446)
.L_4446:
        /*001c*/ 	.word	0x00000000
        /*0020*/ 	.short	0x0005
        /*0022*/ 	.short	0x002a
        /*0024*/ 	.byte	0x00, 0xf0, 0x05, 0x00


	//----- nvinfo : EIATTR_KPARAM_INFO
	.align		4
.L_4447:
        /*0028*/ 	.byte	0x04, 0x17
        /*002a*/ 	.short	(.L_4449 - .L_4448)
.L_4448:
        /*002c*/ 	.word	0x00000000
        /*0030*/ 	.short	0x0004
        /*0032*/ 	.short	0x0029
        /*0034*/ 	.byte	0x00, 0xf0, 0x05, 0x00


	//----- nvinfo : EIATTR_KPARAM_INFO
	.align		4
.L_4449:
        /*0038*/ 	.byte	0x04, 0x17
        /*003a*/ 	.short	(.L_4451 - .L_4450)
.L_4450:
        /*003c*/ 	.word	0x00000000
        /*0040*/ 	.short	0x0003
        /*0042*/ 	.short	0x0028
        /*0044*/ 	.byte	0x00, 0xf0, 0x05, 0x00


	//----- nvinfo : EIATTR_KPARAM_INFO
	.align		4
.L_4451:
        /*0048*/ 	.byte	0x04, 0x17
        /*004a*/ 	.short	(.L_4453 - .L_4452)
.L_4452:
        /*004c*/ 	.word	0x00000000
        /*0050*/ 	.short	0x0002
        /*0052*/ 	.short	0x0018
        /*0054*/ 	.byte	0x00, 0xf0, 0x41, 0x00


	//----- nvinfo : EIATTR_KPARAM_INFO
	.align		4
.L_4453:
        /*0058*/ 	.byte	0x04, 0x17
        /*005a*/ 	.short	(.L_4455 - .L_4454)
.L_4454:
        /*005c*/ 	.word	0x00000000
        /*0060*/ 	.short	0x0001
        /*0062*/ 	.short	0x0008
        /*0064*/ 	.byte	0x00, 0xf0, 0x41, 0x00


	//----- nvinfo : EIATTR_KPARAM_INFO
	.align		4
.L_4455:
        /*0068*/ 	.byte	0x04, 0x17
        /*006a*/ 	.short	(.L_4457 - .L_4456)
.L_4456:
        /*006c*/ 	.word	0x00000000
        /*0070*/ 	.short	0x0000
        /*0072*/ 	.short	0x0000
        /*0074*/ 	.byte	0x00, 0xf0, 0x11, 0x00


	//----- nvinfo : EIATTR_SPARSE_MMA_MASK
	.align		4
.L_4457:
        /*0078*/ 	.byte	0x03, 0x50
        /*007a*/ 	.short	0x0000


	//----- nvinfo : EIATTR_MAXREG_COUNT
	.align		4
        /*007c*/ 	.byte	0x03, 0x1b
        /*007e*/ 	.short	0x00ff


	//----- nvinfo : EIATTR_MERCURY_ISA_VERSION
	.align		4
        /*0080*/ 	.byte	0x03, 0x5f
        /*0082*/ 	.short	0x0101


	//----- nvinfo : EIATTR_VRC_CTA_INIT_COUNT
	.align		4
        /*0084*/ 	.byte	0x02, 0x4a
	.zero		1
	.zero		1


	//----- nvinfo : EIATTR_EXIT_INSTR_OFFSETS
	.align		4
        /*0088*/ 	.byte	0x04, 0x1c
        /*008a*/ 	.short	(.L_4459 - .L_4458)


	//   ....[0]....
.L_4458:
        /*008c*/ 	.word	0x00001a40


	//   ....[1]....
        /*0090*/ 	.word	0x00001a90


	//----- nvinfo : EIATTR_MAX_THREADS
	.align		4
.L_4459:
        /*0094*/ 	.byte	0x04, 0x05
        /*0096*/ 	.short	(.L_4461 - .L_4460)
.L_4460:
        /*0098*/ 	.word	0x00000080
        /*009c*/ 	.word	0x00000001
        /*00a0*/ 	.word	0x00000001


	//----- nvinfo : EIATTR_CRS_STACK_SIZE
	.align		4
.L_4461:
        /*00a4*/ 	.byte	0x04, 0x1e
        /*00a6*/ 	.short	(.L_4463 - .L_4462)
.L_4462:
        /*00a8*/ 	.word	0x00000000


	//----- nvinfo : EIATTR_CBANK_PARAM_SIZE
	.align		4
.L_4463:
        /*00ac*/ 	.byte	0x03, 0x19
        /*00ae*/ 	.short	0x002c


	//----- nvinfo : EIATTR_PARAM_CBANK
	.align		4
        /*00b0*/ 	.byte	0x04, 0x0a
        /*00b2*/ 	.short	(.L_4465 - .L_4464)
	.align		4
.L_4464:
        /*00b4*/ 	.word	index@(.nv.constant0._ZN2at6native27unrolled_elementwise_kernelINS0_13BUnaryFunctorIlllZZZNS0_15binary_internal21div_floor_kernel_cudaERNS_18TensorIteratorBaseEENKUlvE_clEvENKUlvE2_clEvEUlllE_EESt5arrayIPcLm2EELi4E23TrivialOffsetCalculatorILi1EjESE_NS0_6memory15LoadWithoutCastENSF_16StoreWithoutCastEEEviT_T0_T2_T3_T4_T5_)
        /*00b8*/ 	.short	0x0380
        /*00ba*/ 	.short	0x002c


	//----- nvinfo : EIATTR_SW_WAR
	.align		4
.L_4465:
        /*00bc*/ 	.byte	0x04, 0x36
        /*00be*/ 	.short	(.L_4467 - .L_4466)
.L_4466:
        /*00c0*/ 	.word	0x00000008
.L_4467:


//--------------------- .nv.info._ZN2at6native29vectorized_elementwise_kernelILi2ENS0_13BUnaryFunctorIlllZZZNS0_15binary_internal21div_floor_kernel_cudaERNS_18TensorIteratorBaseEENKUlvE_clEvENKUlvE2_clEvEUlllE_EESt5arrayIPcLm2EEEEviT0_T1_ --------------------------
	.section	.nv.info._ZN2at6native29vectorized_elementwise_kernelILi2ENS0_13BUnaryFunctorIlllZZZNS0_15binary_internal21div_floor_kernel_cudaERNS_18TensorIteratorBaseEENKUlvE_clEvENKUlvE2_clEvEUlllE_EESt5arrayIPcLm2EEEEviT0_T1_,"",@"SHT_CUDA_INFO"
	.sectionflags	@""
	.align	4


	//----- nvinfo : EIATTR_CUDA_API_VERSION
	.align		4
        /*0000*/ 	.byte	0x04, 0x37
        /*0002*/ 	.short	(.L_4469 - .L_4468)
.L_4468:
        /*0004*/ 	.word	0x00000082


	//----- nvinfo : EIATTR_KPARAM_INFO
	.align		4
.L_4469:
        /*0008*/ 	.byte	0x04, 0x17
        /*000a*/ 	.short	(.L_4471 - .L_4470)
.L_4470:
        /*000c*/ 	.word	0x00000000
        /*0010*/ 	.short	0x0002
        /*0012*/ 	.short	0x0018
        /*0014*/ 	.byte	0x00, 0xf0, 0x41, 0x00


	//----- nvinfo : EIATTR_KPARAM_INFO
	.align		4
.L_4471:
        /*0018*/ 	.byte	0x04, 0x17
        /*001a*/ 	.short	(.L_4473 - .L_4472)
.L_4472:
        /*001c*/ 	.word	0x00000000
        /*0020*/ 	.short	0x0001
        /*0022*/ 	.short	0x0008
        /*0024*/ 	.byte	0x00, 0xf0, 0x41, 0x00


	//----- nvinfo : EIATTR_KPARAM_INFO
	.align		4
.L_4473:
        /*0028*/ 	.byte	0x04, 0x17
        /*002a*/ 	.short	(.L_4475 - .L_4474)
.L_4474:
        /*002c*/ 	.word	0x00000000
        /*0030*/ 	.short	0x0000
        /*0032*/ 	.short	0x0000
        /*0034*/ 	.byte	0x00, 0xf0, 0x11, 0x00


	//----- nvinfo : EIATTR_SPARSE_MMA_MASK
	.align		4
.L_4475:
        /*0038*/ 	.byte	0x03, 0x50
        /*003a*/ 	.short	0x0000


	//----- nvinfo : EIATTR_MAXREG_COUNT
	.align		4
        /*003c*/ 	.byte	0x03, 0x1b
        /*003e*/ 	.short	0x00ff


	//----- nvinfo : EIATTR_MERCURY_ISA_VERSION
	.align		4
        /*0040*/ 	.byte	0x03, 0x5f
        /*0042*/ 	.short	0x0101


	//----- nvinfo : EIATTR_VRC_CTA_INIT_COUNT
	.align		4
        /*0044*/ 	.byte	0x02, 0x4a
	.zero		1
	.zero		1


	//----- nvinfo : EIATTR_EXIT_INSTR_OFFSETS
	.align		4
        /*0048*/ 	.byte	0x04, 0x1c
        /*004a*/ 	.short	(.L_4477 - .L_4476)


	//   ....[0]....
.L_4476:
        /*004c*/ 	.word	0x000033d0


	//   ....[1]....
        /*0050*/ 	.word	0x00003420


	//   ....[2]....
        /*0054*/ 	.word	0x00005f20


	//----- nvinfo : EIATTR_MAX_THREADS
	.align		4
.L_4477:
        /*0058*/ 	.byte	0x04, 0x05
        /*005a*/ 	.short	(.L_4479 - .L_4478)
.L_4478:
        /*005c*/ 	.word	0x00000080
        /*0060*/ 	.word	0x00000001
        /*0064*/ 	.word	0x00000001


	//----- nvinfo : EIATTR_CRS_STACK_SIZE
	.align		4
.L_4479:
        /*0068*/ 	.byte	0x04, 0x1e
        /*006a*/ 	.short	(.L_4481 - .L_4480)
.L_4480:
        /*006c*/ 	.word	0x00000000


	//----- nvinfo : EIATTR_CBANK_PARAM_SIZE
	.align		4
.L_4481:
        /*0070*/ 	.byte	0x03, 0x19
        /*0072*/ 	.short	0x0028


	//----- nvinfo : EIATTR_PARAM_CBANK
	.align		4
        /*0074*/ 	.byte	0x04, 0x0a
        /*0076*/ 	.short	(.L_4483 - .L_4482)
	.align		4
.L_4482:
        /*0078*/ 	.word	index@(.nv.constant0._ZN2at6native29vectorized_elementwise_kernelILi2ENS0_13BUnaryFunctorIlllZZZNS0_15binary_internal21div_floor_kernel_cudaERNS_18TensorIteratorBaseEENKUlvE_clEvENKUlvE2_clEvEUlllE_EESt5arrayIPcLm2EEEEviT0_T1_)
        /*007c*/ 	.short	0x0380
        /*007e*/ 	.short	0x0028


	//----- nvinfo : EIATTR_SW_WAR
	.align		4
.L_4483:
        /*0080*/ 	.byte	0x04, 0x36
        /*0082*/ 	.short	(.L_4485 - .L_4484)
.L_4484:
        /*0084*/ 	.word	0x00000008
.L_4485:


//--------------------- .nv.info._ZN2at6native29vectorized_elementwise_kernelILi4ENS0_13BUnaryFunctorIlllZZZNS0_15binary_internal21div_floor_kernel_cudaERNS_18TensorIteratorBaseEENKUlvE_clEvENKUlvE2_clEvEUlllE_EESt5arrayIPcLm2EEEEviT0_T1_ --------------------------
	.section	.nv.info._ZN2at6native29vectorized_elementwise_kernelILi4ENS0_13BUnaryFunctorIlllZZZNS0_15binary_internal21div_floor_kernel_cudaERNS_18TensorIteratorBaseEENKUlvE_clEvENKUlvE2_clEvEUlllE_EESt5arrayIPcLm2EEEEviT0_T1_,"",@"SHT_CUDA_INFO"
	.sectionflags	@""
	.align	4


	//----- nvinfo : EIATTR_CUDA_API_VERSION
	.align		4
        /*0000*/ 	.byte	0x04, 0x37
        /*0002*/ 	.short	(.L_4487 - .L_4486)
.L_4486:
        /*0004*/ 	.word	0x00000082


	//----- nvinfo : EIATTR_KPARAM_INFO
	.align		4
.L_4487:
        /*0008*/ 	.byte	0x04, 0x17
        /*000a*/ 	.short	(.L_4489 - .L_4488)
.L_4488:
        /*000c*/ 	.word	0x00000000
        /*0010*/ 	.short	0x0002
        /*0012*/ 	.short	0x0018
        /*0014*/ 	.byte	0x00, 0xf0, 0x41, 0x00


	//----- nvinfo : EIATTR_KPARAM_INFO
	.align		4
.L_4489:
        /*0018*/ 	.byte	0x04, 0x17
        /*001a*/ 	.short	(.L_4491 - .L_4490)
.L_4490:
        /*001c*/ 	.word	0x00000000
        /*0020*/ 	.short	0x0001
        /*0022*/ 	.short	0x0008
        /*0024*/ 	.byte	0x00, 0xf0, 0x41, 0x00


	//----- nvinfo : EIATTR_KPARAM_INFO
	.align		4
.L_4491:
        /*0028*/ 	.byte	0x04, 0x17
        /*002a*/ 	.short	(.L_4493 - .L_4492)
.L_4492:
        /*002c*/ 	.word	0x00000000
        /*0030*/ 	.short	0x0000
        /*0032*/ 	.short	0x0000
        /*0034*/ 	.byte	0x00, 0xf0, 0x11, 0x00


	//----- nvinfo : EIATTR_SPARSE_MMA_MASK
	.align		4
.L_4493:
        /*0038*/ 	.byte	0x03, 0x50
        /*003a*/ 	.short	0x0000


	//----- nvinfo : EIATTR_MAXREG_COUNT
	.align		4
        /*003c*/ 	.byte	0x03, 0x1b
        /*003e*/ 	.short	0x00ff


	//----- nvinfo : EIATTR_MERCURY_ISA_VERSION
	.align		4
        /*0040*/ 	.byte	0x03, 0x5f
        /*0042*/ 	.short	0x0101


	//----- nvinfo : EIATTR_VRC_CTA_INIT_COUNT
	.align		4
        /*0044*/ 	.byte	0x02, 0x4a
	.zero		1
	.zero		1


	//----- nvinfo : EIATTR_EXIT_INSTR_OFFSETS
	.align		4
        /*0048*/ 	.byte	0x04, 0x1c
        /*004a*/ 	.short	(.L_4495 - .L_4494)


	//   ....[0]....
.L_4494:
        /*004c*/ 	.word	0x000033d0


	//   ....[1]....
        /*0050*/ 	.word	0x00003420


	//   ....[2]....
        /*0054*/ 	.word	0x00005ee0


	//----- nvinfo : EIATTR_MAX_THREADS
	.align		4
.L_4495:
        /*0058*/ 	.byte	0x04, 0x05
        /*005a*/ 	.short	(.L_4497 - .L_4496)
.L_4496:
        /*005c*/ 	.word	0x00000080
        /*0060*/ 	.word	0x00000001
        /*0064*/ 	.word	0x00000001


	//----- nvinfo : EIATTR_CRS_STACK_SIZE
	.align		4
.L_4497:
        /*0068*/ 	.byte	0x04, 0x1e
        /*006a*/ 	.short	(.L_4499 - .L_4498)
.L_4498:
        /*006c*/ 	.word	0x00000000


	//----- nvinfo : EIATTR_CBANK_PARAM_SIZE
	.align		4
.L_4499:
        /*0070*/ 	.byte	0x03, 0x19
        /*0072*/ 	.short	0x0028


	//----- nvinfo : EIATTR_PARAM_CBANK
	.align		4
        /*0074*/ 	.byte	0x04, 0x0a
        /*0076*/ 	.short	(.L_4501 - .L_4500)
	.align		4
.L_4500:
        /*0078*/ 	.word	index@(.nv.constant0._ZN2at6native29vectorized_elementwise_kernelILi4ENS0_13BUnaryFunctorIlllZZZNS0_15binary_internal21div_floor_kernel_cudaERNS_18TensorIteratorBaseEENKUlvE_clEvENKUlvE2_clEvEUlllE_EESt5arrayIPcLm2EEEEviT0_T1_)
        /*007c*/ 	.short	0x0380
        /*007e*/ 	.short	0x0028


	//----- nvinfo : EIATTR_SW_WAR
	.align		4
.L_4501:
        /*0080*/ 	.byte	0x04, 0x36
        /*0082*/ 	.short	(.L_4503 - .L_4502)
.L_4502:
        /*0084*/ 	.word	0x00000008
.L_4503:


//--------------------- .nv.info._ZN2at6native29vectorized_elementwise_kernelILi8ENS0_13BUnaryFunctorIlllZZZNS0_15binary_internal21div_floor_kernel_cudaERNS_18TensorIteratorBaseEENKUlvE_clEvENKUlvE2_clEvEUlllE_EESt5arrayIPcLm2EEEEviT0_T1_ --------------------------
	.section	.nv.info._ZN2at6native29vectorized_elementwise_kernelILi8ENS0_13BUnaryFunctorIlllZZZNS0_15binary_internal21div_floor_kernel_cudaERNS_18TensorIteratorBaseEENKUlvE_clEvENKUlvE2_clEvEUlllE_EESt5arrayIPcLm2EEEEviT0_T1_,"",@"SHT_CUDA_INFO"
	.sectionflags	@""
	.align	4


	//----- nvinfo : EIATTR_CUDA_API_VERSION
	.align		4
        /*0000*/ 	.byte	0x04, 0x37
        /*0002*/ 	.short	(.L_4505 - .L_4504)
.L_4504:
        /*0004*/ 	.word	0x00000082


	//----- nvinfo : EIATTR_KPARAM_INFO
	.align		4
.L_4505:
        /*0008*/ 	.byte	0x04, 0x17
        /*000a*/ 	.short	(.L_4507 - .L_4506)
.L_4506:
        /*000c*/ 	.word	0x00000000
        /*0010*/ 	.short	0x0002
        /*0012*/ 	.short	0x0018
        /*0014*/ 	.byte	0x00, 0xf0, 0x41, 0x00


	//----- nvinfo : EIATTR_KPARAM_INFO
	.align		4
.L_4507:
        /*0018*/ 	.byte	0x04, 0x17
        /*001a*/ 	.short	(.L_4509 - .L_4508)
.L_4508:
        /*001c*/ 	.word	0x00000000
        /*0020*/ 	.short	0x0001
        /*0022*/ 	.short	0x0008
        /*0024*/ 	.byte	0x00, 0xf0, 0x41, 0x00


	//----- nvinfo : EIATTR_KPARAM_INFO
	.align		4
.L_4509:
        /*0028*/ 	.byte	0x04, 0x17
        /*002a*/ 	.short	(.L_4511 - .L_4510)
.L_4510:
        /*002c*/ 	.word	0x00000000
        /*0030*/ 	.short	0x0000
        /*0032*/ 	.short	0x0000
        /*0034*/ 	.byte	0x00, 0xf0, 0x11, 0x00


	//----- nvinfo : EIATTR_SPARSE_MMA_MASK
	.align		4
.L_4511:
        /*0038*/ 	.byte	0x03, 0x50
        /*003a*/ 	.short	0x0000


	//----- nvinfo : EIATTR_MAXREG_COUNT
	.align		4
        /*003c*/ 	.byte	0x03, 0x1b
        /*003e*/ 	.short	0x00ff


	//----- nvinfo : EIATTR_MERCURY_ISA_VERSION
	.align		4
        /*0040*/ 	.byte	0x03, 0x5f
        /*0042*/ 	.short	0x0101


	//----- nvinfo : EIATTR_VRC_CTA_INIT_COUNT
	.align		4
        /*0044*/ 	.byte	0x02, 0x4a
	.zero		1
	.zero		1


	//----- nvinfo : EIATTR_EXIT_INSTR_OFFSETS
	.align		4
        /*0048*/ 	.byte	0x04, 0x1c
        /*004a*/ 	.short	(.L_4513 - .L_4512)


	//   ....[0]....
.L_4512:
        /*004c*/ 	.word	0x00000010


	//----- nvinfo : EIATTR_MAX_THREADS
	.align		4
.L_4513:
        /*0050*/ 	.byte	0x04, 0x05
        /*0052*/ 	.short	(.L_4515 - .L_4514)
.L_4514:
        /*0054*/ 	.word	0x00000080
        /*0058*/ 	.word	0x00000001
        /*005c*/ 	.word	0x00000001


	//----- nvinfo : EIATTR_CBANK_PARAM_SIZE
	.align		4
.L_4515:
        /*0060*/ 	.byte	0x03, 0x19
        /*0062*/ 	.short	0x0028


	//----- nvinfo : EIATTR_PARAM_CBANK
	.align		4
        /*0064*/ 	.byte	0x04, 0x0a
        /*0066*/ 	.short	(.L_4517 - .L_4516)
	.align		4
.L_4516:
        /*0068*/ 	.word	index@(.nv.constant0._ZN2at6native29vectorized_elementwise_kernelILi8ENS0_13BUnaryFunctorIlllZZZNS0_15binary_internal21div_floor_kernel_cudaERNS_18TensorIteratorBaseEENKUlvE_clEvENKUlvE2_clEvEUlllE_EESt5arrayIPcLm2EEEEviT0_T1_)
        /*006c*/ 	.short	0x0380
        /*006e*/ 	.short	0x0028


	//----- nvinfo : EIATTR_SW_WAR
	.align		4
.L_4517:
        /*0070*/ 	.byte	0x04, 0x36
        /*0072*/ 	.short	(.L_4519 - .L_4518)
.L_4518:
        /*0074*/ 	.word	0x00000008
.L_4519:


//--------------------- .nv.info._ZN2at6native18elementwise_kernelILi128ELi4EZNS0_15gpu_kernel_implINS0_13AUnaryFunctorIlllZZZNS0_15binary_internal21div_floor_kernel_cudaERNS_18TensorIteratorBaseEENKUlvE_clEvENKUlvE2_clEvEUlllE_EEEEvS6_RKT_EUliE_EEviT1_ --------------------------
	.section	.nv.info._ZN2at6native18elementwise_kernelILi128ELi4EZNS0_15gpu_kernel_implINS0_13AUnaryFunctorIlllZZZNS0_15binary_internal21div_floor_kernel_cudaERNS_18TensorIteratorBaseEENKUlvE_clEvENKUlvE2_clEvEUlllE_EEEEvS6_RKT_EUliE_EEviT1_,"",@"SHT_CUDA_INFO"
	.sectionflags	@""
	.align	4


	//----- nvinfo : EIATTR_CUDA_API_VERSION
	.align		4
        /*0000*/ 	.byte	0x04, 0x37
        /*0002*/ 	.short	(.L_4521 - .L_4520)
.L_4520:
        /*0004*/ 	.word	0x00000082


	//----- nvinfo : EIATTR_KPARAM_INFO
	.align		4
.L_4521:
        /*0008*/ 	.byte	0x04, 0x17
        /*000a*/ 	.short	(.L_4523 - .L_4522)
.L_4522:
        /*000c*/ 	.word	0x00000000
        /*0010*/ 	.short	0x0001
        /*0012*/ 	.short	0x0008
        /*0014*/ 	.byte	0x00, 0xf0, 0xa1, 0x08


	//----- nvinfo : EIATTR_KPARAM_INFO
	.align		4
.L_4523:
        /*0018*/ 	.byte	0x04, 0x17
        /*001a*/ 	.short	(.L_4525 - .L_4524)
.L_4524:
        /*001c*/ 	.word	0x00000000
        /*0020*/ 	.short	0x0000
        /*0022*/ 	.short	0x0000
        /*0024*/ 	.byte	0x00, 0xf0, 0x11, 0x00


	//----- nvinfo : EIATTR_SPARSE_MMA_MASK
	.align		4
.L_4525:
        /*0028*/ 	.byte	0x03, 0x50
        /*002a*/ 	.short	0x0000


	//----- nvinfo : EIATTR_MAXREG_COUNT
	.align		4
        /*002c*/ 	.byte	0x03, 0x1b
        /*002e*/ 	.short	0x0080


	//----- nvinfo : EIATTR_EXTERNS
	.align		4
        /*0030*/ 	.byte	0x04, 0x0f
        /*0032*/ 	.short	(.L_4527 - .L_4526)


	//   ....[0]....
	.align		4
.L_4526:
        /*0034*/ 	.word	index@(__assertfail)


	//----- nvinfo : EIATTR_MERCURY_ISA_VERSION
	.align		4
.L_4527:
        /*0038*/ 	.byte	0x03, 0x5f
        /*003a*/ 	.short	0x0101


	//----- nvinfo : EIATTR_VRC_CTA_INIT_COUNT
	.align		4
        /*003c*/ 	.byte	0x02, 0x4a
	.zero		1
	.zero		1


	//----- nvinfo : EIATTR_SYSCALL_OFFSETS
	.align		4
        /*0040*/ 	.byte	0x04, 0x46
        /*0042*/ 	.short	(.L_4529 - .L_4528)


	//   ....[0]....
.L_4528:
        /*0044*/ 	.word	0x00002120


	//   ....[1]....
        /*0048*/ 	.word	0x00003450


	//   ....[2]....
        /*004c*/ 	.word	0x000056d0


	//   ....[3]....
        /*0050*/ 	.word	0x00006800


	//   ....[4]....
        /*0054*/ 	.word	0x00008bc0


	//   ....[5]....
        /*0058*/ 	.word	0x00009cf0


	//   ....[6]....
        /*005c*/ 	.word	0x0000c0c0


	//   ....[7]....
        /*0060*/ 	.word	0x0000d1b0


	//----- nvinfo : EIATTR_EXIT_INSTR_OFFSETS
	.align		4
.L_4529:
        /*0064*/ 	.byte	0x04, 0x1c
        /*0066*/ 	.short	(.L_4531 - .L_4530)


	//   ....[0]....
.L_4530:
        /*0068*/ 	.word	0x00009fd0


	//   ....[1]....
        /*006c*/ 	.word	0x0000c740


	//   ....[2]....
        /*0070*/ 	.word	0x0000c760


	//   ....[3]....
        /*0074*/ 	.word	0x0000c7e0


	//   ....[4]....
        /*0078*/ 	.word	0x0000c800


	//   ....[5]....
        /*007c*/ 	.word	0x0000c820


	//   ....[6]....
        /*0080*/ 	.word	0x0000c8b0


	//   ....[7]....
        /*0084*/ 	.word	0x0000c8f0


	//   ....[8]....
        /*0088*/ 	.word	0x0000c990


	//   ....[9]....
        /*008c*/ 	.word	0x0000c9e0


	//   ....[10]....
        /*0090*/ 	.word	0x0000ca10


	//   ....[11]....
        /*0094*/ 	.word	0x0000cad0


	//   ....[12]....
        /*0098*/ 	.word	0x0000cc40


	//   ....[13]....
        /*009c*/ 	.word	0x0000cdb0


	//   ....[14]....
        /*00a0*/ 	.word	0x0000cf20


	//   ....[15]....
        /*00a4*/ 	.word	0x0000cf40


	//   ....[16]....
        /*00a8*/ 	.word	0x0000cf60


	//   ....[17]....
        /*00ac*/ 	.word	0x0000d010


	//   ....[18]....
        /*00b0*/ 	.word	0x0000d050


	//   ....[19]....
        /*00b4*/ 	.word	0x0000d1c0


	//   ....[20]....
        /*00b8*/ 	.word	0x0000d2d0


	//   ....[21]....
        /*00bc*/ 	.word	0x0000d410


	//   ....[22]....
        /*00c0*/ 	.word	0x0000d450


	//----- nvinfo : EIATTR_MAX_THREADS
	.align		4
.L_4531:
        /*00c4*/ 	.byte	0x04, 0x05
        /*00c6*/ 	.short	(.L_4533 - .L_4532)
.L_4532:
        /*00c8*/ 	.word	0x00000080
        /*00cc*/ 	.word	0x00000001
        /*00d0*/ 	.word	0x00000001


	//----- nvinfo : EIATTR_CRS_STACK_SIZE
	.align		4
.L_4533:
        /*00d4*/ 	.byte	0x04, 0x1e
        /*00d6*/ 	.short	(.L_4535 - .L_4534)
.L_4534:
        /*00d8*/ 	.word	0x00000000


	//----- nvinfo : EIATTR_CBANK_PARAM_SIZE
	.align		4
.L_4535:
        /*00dc*/ 	.byte	0x03, 0x19
        /*00de*/ 	.short	0x0230


	//----- nvinfo : EIATTR_PARAM_CBANK
	.align		4
        /*00e0*/ 	.byte	0x04, 0x0a
        /*00e2*/ 	.short	(.L_4537 - .L_4536)
	.align		4
.L_4536:
        /*00e4*/ 	.word	index@(.nv.constant0._ZN2at6native18elementwise_kernelILi128ELi4EZNS0_15gpu_kernel_implINS0_13AUnaryFunctorIlllZZZNS0_15binary_internal21div_floor_kernel_cudaERNS_18TensorIteratorBaseEENKUlvE_clEvENKUlvE2_clEvEUlllE_EEEEvS6_RKT_EUliE_EEviT1_)
        /*00e8*/ 	.short	0x0380
        /*00ea*/ 	.short	0x0230


	//----- nvinfo : EIATTR_SW_WAR
	.align		4
.L_4537:
        /*00ec*/ 	.byte	0x04, 0x36
        /*00ee*/ 	.short	(.L_4539 - .L_4538)
.L_4538:
        /*00f0*/ 	.word	0x00000008
.L_4539:


//--------------------- .nv.info._ZN2at6native27unrolled_elementwise_kernelINS0_13AUnaryFunctorIlllZZZNS0_15binary_internal21div_floor_kernel_cudaERNS_18TensorIteratorBaseEENKUlvE_clEvENKUlvE2_clEvEUlllE_EESt5arrayIPcLm2EELi4E23TrivialOffsetCalculatorILi1EjESE_NS0_6memory12LoadWithCastILi1EEENSF_13StoreWithCastILi1EEEEEviT_T0_T2_T3_T4_T5_ --------------------------
	.section	.nv.info._ZN2at6native27unrolled_elementwise_kernelINS0_13AUnaryFunctorIlllZZZNS0_15binary_internal21div_floor_kernel_cudaERNS_18TensorIteratorBaseEENKUlvE_clEvENKUlvE2_clEvEUlllE_EESt5arrayIPcLm2EELi4E23TrivialOffsetCalculatorILi1EjESE_NS0_6memory12LoadWithCastILi1EEENSF_13StoreWithCastILi1EEEEEviT_T0_T2_T3_T4_T5_,"",@"SHT_CUDA_INFO"
	.sectionflags	@""
	.align	4


	//----- nvinfo : EIATTR_CUDA_API_VERSION
	.align		4
        /*0000*/ 	.byte	0x04, 0x37
        /*0002*/ 	.short	(.L_4541 - .L_4540)
.L_4540:
        /*0004*/ 	.word	0x00000082


	//----- nvinfo : EIATTR_KPARAM_INFO
	.align		4
.L_4541:
        /*0008*/ 	.byte	0x04, 0x17
        /*000a*/ 	.short	(.L_4543 - .L_4542)
.L_4542:
        /*000c*/ 	.word	0x00000000
        /*0010*/ 	.short	0x0006
        /*0012*/ 	.short	0x0034
        /*0014*/ 	.byte	0x00, 0xf0, 0x21, 0x00


	//----- nvinfo : EIATTR_KPARAM_INFO
	.align		4
.L_4543:
        /*0018*/ 	.byte	0x04, 0x17
        /*001a*/ 	.short	(.L_4545 - .L_4544)
.L_4544:
        /*001c*/ 	.word	0x00000000
        /*0020*/ 	.short	0x0005
        /*0022*/ 	.short	0x002c
        /*0024*/ 	.byte	0x00, 0xf0, 0x21, 0x00


	//----- nvinfo : EIATTR_KPARAM_INFO
	.align		4
.L_4545:
        /*0028*/ 	.byte	0x04, 0x17
        /*002a*/ 	.short	(.L_4547 - .L_4546)
.L_4546:
        /*002c*/ 	.word	0x00000000
        /*0030*/ 	.short	0x0004
        /*0032*/ 	.short	0x0029
        /*0034*/ 	.byte	0x00, 0xf0, 0x05, 0x00


	//----- nvinfo : EIATTR_KPARAM_INFO
	.align		4
.L_4547:
        /*0038*/ 	.byte	0x04, 0x17
        /*003a*/ 	.short	(.L_4549 - .L_4548)
.L_4548:
        /*003c*/ 	.word	0x00000000
        /*0040*/ 	.short	0x0003
        /*0042*/ 	.short	0x0028
        /*0044*/ 	.byte	0x00, 0xf0, 0x05, 0x00


	//----- nvinfo : EIATTR_KPARAM_INFO
	.align		4
.L_4549:
        /*0048*/ 	.byte	0x04, 0x17
        /*004a*/ 	.short	(.L_4551 - .L_4550)
.L_4550:
        /*004c*/ 	.word	0x00000000
        /*0050*/ 	.short	0x0002
        /*0052*/ 	.short	0x0018
        /*0054*/ 	.byte	0x00, 0xf0, 0x41, 0x00


	//----- nvinfo : EIATTR_KPARAM_INFO
	.align		4
.L_4551:
        /*0058*/ 	.byte	0x04, 0x17
        /*005a*/ 	.short	(.L_4553 - .L_4552)
.L_4552:
        /*005c*/ 	.word	0x00000000
        /*0060*/ 	.short	0x0001
        /*0062*/ 	.short	0x0008
        /*0064*/ 	.byte	0x00, 0xf0, 0x41, 0x00


	//----- nvinfo : EIATTR_KPARAM_INFO
	.align		4
.L_4553:
        /*0068*/ 	.byte	0x04, 0x17
        /*006a*/ 	.short	(.L_4555 - .L_4554)
.L_4554:
        /*006c*/ 	.word	0x00000000
        /*0070*/ 	.short	0x0000
        /*0072*/ 	.short	0x0000
        /*0074*/ 	.byte	0x00, 0xf0, 0x11, 0x00


	//----- nvinfo : EIATTR_SPARSE_MMA_MASK
	.align		4
.L_4555:
        /*0078*/ 	.byte	0x03, 0x50
        /*007a*/ 	.short	0x0000


	//----- nvinfo : EIATTR_MAXREG_COUNT
	.align		4
        /*007c*/ 	.byte	0x03, 0x1b
        /*007e*/ 	.short	0x00ff


	//----- nvinfo : EIATTR_EXTERNS
	.align		4
        /*0080*/ 	.byte	0x04, 0x0f
        /*0082*/ 	.short	(.L_4557 - .L_4556)


	//   ....[0]....
	.align		4
.L_4556:
        /*0084*/ 	.word	index@(__assertfail)


	//----- nvinfo : EIATTR_MERCURY_ISA_VERSION
	.align		4
.L_4557:
        /*0088*/ 	.byte	0x03, 0x5f
        /*008a*/ 	.short	0x0101


	//----- nvinfo : EIATTR_VRC_CTA_INIT_COUNT
	.align		4
        /*008c*/ 	.byte	0x02, 0x4a
	.zero		1
	.zero		1


	//----- nvinfo : EIATTR_SYSCALL_OFFSETS
	.align		4
        /*0090*/ 	.byte	0x04, 0x46
        /*0092*/ 	.short	(.L_4559 - .L_4558)


	//   ....[0]....
.L_4558:
        /*0094*/ 	.word	0x00000e20


	//   ....[1]....
        /*0098*/ 	.word	0x00001db0


	//   ....[2]....
        /*009c*/ 	.word	0x00002c90


	//   ....[3]....
        /*00a0*/ 	.word	0x00003b70


	//   ....[4]....
        /*00a4*/ 	.word	0x00005ff0


	//   ....[5]....
        /*00a8*/ 	.word	0x00006d40


	//   ....[6]....
        /*00ac*/ 	.word	0x00007bc0


	//   ....[7]....
        /*00b0*/ 	.word	0x00008a20


	//----- nvinfo : EIATTR_EXIT_INSTR_OFFSETS
	.align		4
.L_4559:
        /*00b4*/ 	.byte	0x04, 0x1c
        /*00b6*/ 	.short	(.L_4561 - .L_4560)


	//   ....[0]....
.L_4560:
        /*00b8*/ 	.word	0x00007e90


	//   ....[1]....
        /*00bc*/ 	.word	0x00007fc0


	//   ....[2]....
        /*00c0*/ 	.word	0x00007fe0


	//   ....[3]....
        /*00c4*/ 	.word	0x00008060


	//   ....[4]....
        /*00c8*/ 	.word	0x00008080


	//   ....[5]....
        /*00cc*/ 	.word	0x000080a0


	//   ....[6]....
        /*00d0*/ 	.word	0x00008130


	//   ....[7]....
        /*00d4*/ 	.word	0x00008170


	//   ....[8]....
        /*00d8*/ 	.word	0x00008210


	//   ....[9]....
        /*00dc*/ 	.word	0x00008260


	//   ....[10]....
        /*00e0*/ 	.word	0x00008290


	//   ....[11]....
        /*00e4*/ 	.word	0x00008350


	//   ....[12]....
        /*00e8*/ 	.word	0x000084c0


	//   ....[13]....
        /*00ec*/ 	.word	0x00008630


	//   ....[14]....
        /*00f0*/ 	.word	0x00008790


	//   ....[15]....
        /*00f4*/ 	.word	0x000087b0


	//   ....[16]....
        /*00f8*/ 	.word	0x000087d0


	//   ....[17]....
        /*00fc*/ 	.word	0x00008880


	//   ....[18]....
        /*0100*/ 	.word	0x000088c0


	//   ....[19]....
        /*0104*/ 	.word	0x00008a30


	//   ....[20]....
        /*0108*/ 	.word	0x00008b40


	//   ....[21]....
        /*010c*/ 	.word	0x00008c80


	//   ....[22]....
        /*0110*/ 	.word	0x00008cc0


	//----- nvinfo : EIATTR_MAX_THREADS
	.align		4
.L_4561:
        /*0114*/ 	.byte	0x04, 0x05
        /*0116*/ 	.short	(.L_4563 - .L_4562)
.L_4562:
        /*0118*/ 	.word	0x00000080
        /*011c*/ 	.word	0x00000001
        /*0120*/ 	.word	0x00000001


	//----- nvinfo : EIATTR_CRS_STACK_SIZE
	.align		4
.L_4563:
        /*0124*/ 	.byte	0x04, 0x1e
        /*0126*/ 	.short	(.L_4565 - .L_4564)
.L_4564:
        /*0128*/ 	.word	0x00000000


	//----- nvinfo : EIATTR_CBANK_PARAM_SIZE
	.align		4
.L_4565:
        /*012c*/ 	.byte	0x03, 0x19
        /*012e*/ 	.short	0x003c


	//----- nvinfo : EIATTR_PARAM_CBANK
	.align		4
        /*0130*/ 	.byte	0x04, 0x0a
        /*0132*/ 	.short	(.L_4567 - .L_4566)
	.align		4
.L_4566:
        /*0134*/ 	.word	index@(.nv.constant0._ZN2at6native27unrolled_elementwise_kernelINS0_13AUnaryFunctorIlllZZZNS0_15binary_internal21div_floor_kernel_cudaERNS_18TensorIteratorBaseEENKUlvE_clEvENKUlvE2_clEvEUlllE_EESt5arrayIPcLm2EELi4E23TrivialOffsetCalculatorILi1EjESE_NS0_6memory12LoadWithCastILi1EEENSF_13StoreWithCastILi1EEEEEviT_T0_T2_T3_T4_T5_)
        /*0138*/ 	.short	0x0380
        /*013a*/ 	.short	0x003c


	//----- nvinfo : EIATTR_SW_WAR
	.align		4
.L_4567:
        /*013c*/ 	.byte	0x04, 0x36
        /*013e*/ 	.short	(.L_4569 - .L_4568)
.L_4568:
        /*0140*/ 	.word	0x00000008
.L_4569:


//--------------------- .nv.info._ZN2at6native18elementwise_kernelILi128ELi2EZNS0_22gpu_kernel_impl_nocastINS0_13AUnaryFunctorIlllZZZNS0_15binary_internal21div_floor_kernel_cudaERNS_18TensorIteratorBaseEENKUlvE_clEvENKUlvE2_clEvEUlllE_EEEEvS6_RKT_EUliE_EEviT1_ --------------------------
	.section	.nv.info._ZN2at6native18elementwise_kernelILi128ELi2EZNS0_22gpu_kernel_impl_nocastINS0_13AUnaryFunctorIlllZZZNS0_15binary_internal21div_floor_kernel_cudaERNS_18TensorIteratorBaseEENKUlvE_clEvENKUlvE2_clEvEUlllE_EEEEvS6_RKT_EUliE_EEviT1_,"",@"SHT_CUDA_INFO"
	.sectionflags	@""
	.align	4


	//----- nvinfo : EIATTR_CUDA_API_VERSION
	.align		4
        /*0000*/ 	.byte	0x04, 0x37
        /*0002*/ 	.short	(.L_4571 - .L_4570)
.L_4570:
        /*0004*/ 	.word	0x00000082


	//----- nvinfo : EIATTR_KPARAM_INFO
	.align		4
.L_4571:
        /*0008*/ 	.byte	0x04, 0x17
        /*000a*/ 	.short	(.L_4573 - .L_4572)
.L_4572:
        /*000c*/ 	.word	0x00000000
        /*0010*/ 	.short	0x0001
        /*0012*/ 	.short	0x0008
        /*0014*/ 	.byte	0x00, 0xf0, 0x81, 0x08


	//----- nvinfo : EIATTR_KPARAM_INFO
	.align		4
.L_4573:
        /*0018*/ 	.byte	0x04, 0x17
        /*001a*/ 	.short	(.L_4575 - .L_4574)
.L_4574:
        /*001c*/ 	.word	0x00000000
        /*0020*/ 	.short	0x0000
        /*0022*/ 	.short	0x0000
        /*0024*/ 	.byte	0x00, 0xf0, 0x11, 0x00


	//----- nvinfo : EIATTR_SPARSE_MMA_MASK
	.align		4
.L_4575:
        /*0028*/ 	.byte	0x03, 0x50
        /*002a*/ 	.short	0x0000


	//----- nvinfo : EIATTR_MAXREG_COUNT
	.align		4
        /*002c*/ 	.byte	0x03, 0x1b
        /*002e*/ 	.short	0x0080


	//----- nvinfo : EIATTR_MERCURY_ISA_VERSION
	.align		4
        /*0030*/ 	.byte	0x03, 0x5f
        /*0032*/ 	.short	0x0101


	//----- nvinfo : EIATTR_VRC_CTA_INIT_COUNT
	.align		4
        /*0034*/ 	.byte	0x02, 0x4a
	.zero		1
	.zero		1


	//----- nvinfo : EIATTR_EXIT_INSTR_OFFSETS
	.align		4
        /*0038*/ 	.byte	0x04, 0x1c
        /*003a*/ 	.short	(.L_4577 - .L_4576)


	//   ....[0]....
.L_4576:
        /*003c*/ 	.word	0x000005f0


	//   ....[1]....
        /*0040*/ 	.word	0x00000930


	//   ....[2]....
        /*0044*/ 	.word	0x00000ac0


	//   ....[3]....
        /*0048*/ 	.word	0x00000b10


	//   ....[4]....
        /*004c*/ 	.word	0x00002420


	//   ....[5]....
        /*0050*/ 	.word	0x00003c50


	//----- nvinfo : EIATTR_MAX_THREADS
	.align		4
.L_4577:
        /*0054*/ 	.byte	0x04, 0x05
        /*0056*/ 	.short	(.L_4579 - .L_4578)
.L_4578:
        /*0058*/ 	.word	0x00000080
        /*005c*/ 	.word	0x00000001
        /*0060*/ 	.word	0x00000001


	//----- nvinfo : EIATTR_CRS_STACK_SIZE
	.align		4
.L_4579:
        /*0064*/ 	.byte	0x04, 0x1e
        /*0066*/ 	.short	(.L_4581 - .L_4580)
.L_4580:
        /*0068*/ 	.word	0x00000000


	//----- nvinfo : EIATTR_CBANK_PARAM_SIZE
	.align		4
.L_4581:
        /*006c*/ 	.byte	0x03, 0x19
        /*006e*/ 	.short	0x0228


	//----- nvinfo : EIATTR_PARAM_CBANK
	.align		4
        /*0070*/ 	.byte	0x04, 0x0a
        /*0072*/ 	.short	(.L_4583 - .L_4582)
	.align		4
.L_4582:
        /*0074*/ 	.word	index@(.nv.constant0._ZN2at6native18elementwise_kernelILi128ELi2EZNS0_22gpu_kernel_impl_nocastINS0_13AUnaryFunctorIlllZZZNS0_15binary_internal21div_floor_kernel_cudaERNS_18TensorIteratorBaseEENKUlvE_clEvENKUlvE2_clEvEUlllE_EEEEvS6_RKT_EUliE_EEviT1_)
        /*0078*/ 	.short	0x0380
        /*007a*/ 	.short	0x0228


	//----- nvinfo : EIATTR_SW_WAR
	.align		4
.L_4583:
        /*007c*/ 	.byte	0x04, 0x36
        /*007e*/ 	.short	(.L_4585 - .L_4584)
.L_4584:
        /*0080*/ 	.word	0x00000008
.L_4585:


//--------------------- .nv.info._ZN2at6native27unrolled_elementwise_kernelINS0_13AUnaryFunctorIlllZZZNS0_15binary_internal21div_floor_kernel_cudaERNS_18TensorIteratorBaseEENKUlvE_clEvENKUlvE2_clEvEUlllE_EESt5arrayIPcLm2EELi4E23TrivialOffsetCalculatorILi1EjESE_NS0_6memory15LoadWithoutCastENSF_16StoreWithoutCastEEEviT_T0_T2_T3_T4_T5_ --------------------------
	.section	.nv.info._ZN2at6native27unrolled_elementwise_kernelINS0_13AUnaryFunctorIlllZZZNS0_15binary_internal21div_floor_kernel_cudaERNS_18TensorIteratorBaseEENKUlvE_clEvENKUlvE2_clEvEUlllE_EESt5arrayIPcLm2EELi4E23TrivialOffsetCalculatorILi1EjESE_NS0_6memory15LoadWithoutCastENSF_16StoreWithoutCastEEEviT_T0_T2_T3_T4_T5_,"",@"SHT_CUDA_INFO"
	.sectionflags	@""
	.align	4


	//----- nvinfo : EIATTR_CUDA_API_VERSION
	.align		4
        /*0000*/ 	.byte	0x04, 0x37
        /*0002*/ 	.short	(.L_4587 - .L_4586)
.L_4586:
        /*0004*/ 	.word	0x00000082


	//----- nvinfo : EIATTR_KPARAM_INFO
	.align		4
.L_4587:
        /*0008*/ 	.byte	0x04, 0x17
        /*000a*/ 	.short	(.L_4589 - .L_4588)
.L_4588:
        /*000c*/ 	.word	0x00000000
        /*0010*/ 	.short	0x0006
        /*0012*/ 	.short	0x002b
        /*0014*/ 	.byte	0x00, 0xf0, 0x05, 0x00


	//----- nvinfo : EIATTR_KPARAM_INFO
	.align		4
.L_4589:
        /*0018*/ 	.byte	0x04, 0x17
        /*001a*/ 	.short	(.L_4591 - .L_4590)
.L_4590:
        /*001c*/ 	.word	0x00000000
        /*0020*/ 	.short	0x0005
        /*0022*/ 	.short	0x002a
        /*0024*/ 	.byte	0x00, 0xf0, 0x05, 0x00


	//----- nvinfo : EIATTR_KPARAM_INFO
	.align		4
.L_4591:
        /*0028*/ 	.byte	0x04, 0x17
        /*002a*/ 	.short	(.L_4593 - .L_4592)
.L_4592:
        /*002c*/ 	.word	0x00000000
        /*0030*/ 	.short	0x0004
        /*0032*/ 	.short	0x0029
        /*0034*/ 	.byte	0x00, 0xf0, 0x05, 0x00


	//----- nvinfo : EIATTR_KPARAM_INFO
	.align		4
.L_4593:
        /*0038*/ 	.byte	0x04, 0x17
        /*003a*/ 	.short	(.L_4595 - .L_4594)
.L_4594:
        /*003c*/ 	.word	0x00000000
        /*0040*/ 	.short	0x0003
        /*0042*/ 	.short	0x0028
        /*0044*/ 	.byte	0x00, 0xf0, 0x05, 0x00


	//----- nvinfo : EIATTR_KPARAM_INFO
	.align		4
.L_4595:
        /*0048*/ 	.byte	0x04, 0x17
        /*004a*/ 	.short	(.L_4597 - .L_4596)
.L_4596:
        /*004c*/ 	.word	0x00000000
        /*0050*/ 	.short	0x0002
        /*0052*/ 	.short	0x0018
        /*0054*/ 	.byte	0x00, 0xf0, 0x41, 0x00


	//----- nvinfo : EIATTR_KPARAM_INFO
	.align		4
.L_4597:
        /*0058*/ 	.byte	0x04, 0x17
        /*005a*/ 	.short	(.L_4599 - .L_4598)
.L_4598:
        /*005c*/ 	.word	0x00000000
        /*0060*/ 	.short	0x0001
        /*0062*/ 	.short	0x0008
        /*0064*/ 	.byte	0x00, 0xf0, 0x41, 0x00


	//----- nvinfo : EIATTR_KPARAM_INFO
	.align		4
.L_4599:
        /*0068*/ 	.byte	0x04, 0x17
        /*006a*/ 	.short	(.L_4601 - .L_4600)
.L_4600:
        /*006c*/ 	.word	0x00000000
        /*0070*/ 	.short	0x0000
        /*0072*/ 	.short	0x0000
        /*0074*/ 	.byte	0x00, 0xf0, 0x11, 0x00


	//----- nvinfo : EIATTR_SPARSE_MMA_MASK
	.align		4
.L_4601:
        /*0078*/ 	.byte	0x03, 0x50
        /*007a*/ 	.short	0x0000


	//----- nvinfo : EIATTR_MAXREG_COUNT
	.align		4
        /*007c*/ 	.byte	0x03, 0x1b
        /*007e*/ 	.short	0x00ff


	//----- nvinfo : EIATTR_MERCURY_ISA_VERSION
	.align		4
        /*0080*/ 	.byte	0x03, 0x5f
        /*0082*/ 	.short	0x0101


	//----- nvinfo : EIATTR_VRC_CTA_INIT_COUNT
	.align		4
        /*0084*/ 	.byte	0x02, 0x4a
	.zero		1
	.zero		1


	//----- nvinfo : EIATTR_EXIT_INSTR_OFFSETS
	.align		4
        /*0088*/ 	.byte	0x04, 0x1c
        /*008a*/ 	.short	(.L_4603 - .L_4602)


	//   ....[0]....
.L_4602:
        /*008c*/ 	.word	0x000019a0


	//   ....[1]....
        /*0090*/ 	.word	0x000019f0


	//----- nvinfo : EIATTR_MAX_THREADS
	.align		4
.L_4603:
        /*0094*/ 	.byte	0x04, 0x05
        /*0096*/ 	.short	(.L_4605 - .L_4604)
.L_4604:
        /*0098*/ 	.word	0x00000080
        /*009c*/ 	.word	0x00000001
        /*00a0*/ 	.word	0x00000001


	//----- nvinfo : EIATTR_CRS_STACK_SIZE
	.align		4
.L_4605:
        /*00a4*/ 	.byte	0x04, 0x1e
        /*00a6*/ 	.short	(.L_4607 - .L_4606)
.L_4606:
        /*00a8*/ 	.word	0x00000000


	//----- nvinfo : EIATTR_CBANK_PARAM_SIZE
	.align		4
.L_4607:
        /*00ac*/ 	.byte	0x03, 0x19
        /*00ae*/ 	.short	0x002c


	//----- nvinfo : EIATTR_PARAM_CBANK
	.align		4
        /*00b0*/ 	.byte	0x04, 0x0a
        /*00b2*/ 	.short	(.L_4609 - .L_4608)
	.align		4
.L_4608:
        /*00b4*/ 	.word	index@(.nv.constant0._ZN2at6native27unrolled_elementwise_kernelINS0_13AUnaryFunctorIlllZZZNS0_15binary_internal21div_floor_kernel_cudaERNS_18TensorIteratorBaseEENKUlvE_clEvENKUlvE2_clEvEUlllE_EESt5arrayIPcLm2EELi4E23TrivialOffsetCalculatorILi1EjESE_NS0_6memory15LoadWithoutCastENSF_16StoreWithoutCastEEEviT_T0_T2_T3_T4_T5_)
        /*00b8*/ 	.short	0x0380
        /*00ba*/ 	.short	0x002c


	//----- nvinfo : EIATTR_SW_WAR
	.align		4
.L_4609:
        /*00bc*/ 	.byte	0x04, 0x36
        /*00be*/ 	.short	(.L_4611 - .L_4610)
.L_4610:
        /*00c0*/ 	.word	0x00000008
.L_4611:


//--------------------- .nv.info._ZN2at6native29vectorized_elementwise_kernelILi2ENS0_13AUnaryFunctorIlllZZZNS0_15binary_internal21div_floor_kernel_cudaERNS_18TensorIteratorBaseEENKUlvE_clEvENKUlvE2_clEvEUlllE_EESt5arrayIPcLm2EEEEviT0_T1_ --------------------------
	.section	.nv.info._ZN2at6native29vectorized_elementwise_kernelILi2ENS0_13AUnaryFunctorIlllZZZNS0_15binary_internal21div_floor_kernel_cudaERNS_18TensorIteratorBaseEENKUlvE_clEvENKUlvE2_clEvEUlllE_EESt5arrayIPcLm2EEEEviT0_T1_,"",@"SHT_CUDA_INFO"
	.sectionflags	@""
	.align	4


	//----- nvinfo : EIATTR_CUDA_API_VERSION
	.align		4
        /*0000*/ 	.byte	0x04, 0x37
        /*0002*/ 	.short	(.L_4613 - .L_4612)
.L_4612:
        /*0004*/ 	.word	0x00000082


	//----- nvinfo : EIATTR_KPARAM_INFO
	.align		4
.L_4613:
        /*0008*/ 	.byte	0x04, 0x17
        /*000a*/ 	.short	(.L_4615 - .L_4614)
.L_4614:
        /*000c*/ 	.word	0x00000000
        /*0010*/ 	.short	0x0002
        /*0012*/ 	.short	0x0018
        /*0014*/ 	.byte	0x00, 0xf0, 0x41, 0x00


	//----- nvinfo : EIATTR_KPARAM_INFO
	.align		4
.L_4615:
        /*0018*/ 	.byte	0x04, 0x17
        /*001a*/ 	.short	(.L_4617 - .L_4616)
.L_4616:
        /*001c*/ 	.word	0x00000000
        /*0020*/ 	.short	0x0001
        /*0022*/ 	.short	0x0008
        /*0024*/ 	.byte	0x00, 0xf0, 0x41, 0x00


	//----- nvinfo : EIATTR_KPARAM_INFO
	.align		4
.L_4617:
        /*0028*/ 	.byte	0x04, 0x17
        /*002a*/ 	.short	(.L_4619 - .L_4618)
.L_4618:
        /*002c*/ 	.word	0x00000000
        /*0030*/ 	.short	0x0000
        /*0032*/ 	.short	0x0000
        /*0034*/ 	.byte	0x00, 0xf0, 0x11, 0x00


	//----- nvinfo : EIATTR_SPARSE_MMA_MASK
	.align		4
.L_4619:
        /*0038*/ 	.byte	0x03, 0x50
        /*003a*/ 	.short	0x0000


	//----- nvinfo : EIATTR_MAXREG_COUNT
	.align		4
        /*003c*/ 	.byte	0x03, 0x1b
        /*003e*/ 	.short	0x00ff


	//----- nvinfo : EIATTR_MERCURY_ISA_VERSION
	.align		4
        /*0040*/ 	.byte	0x03, 0x5f
        /*0042*/ 	.short	0x0101


	//----- nvinfo : EIATTR_VRC_CTA_INIT_COUNT
	.align		4
        /*0044*/ 	.byte	0x02, 0x4a
	.zero		1
	.zero		1


	//----- nvinfo : EIATTR_EXIT_INSTR_OFFSETS
	.align		4
        /*0048*/ 	.byte	0x04, 0x1c
        /*004a*/ 	.short	(.L_4621 - .L_4620)


	//   ....[0]....
.L_4620:
        /*004c*/ 	.word	0x000032d0


	//   ....[1]....
        /*0050*/ 	.word	0x00003320


	//   ....[2]....
        /*0054*/ 	.word	0x00005e20


	//----- nvinfo : EIATTR_MAX_THREADS
	.align		4
.L_4621:
        /*0058*/ 	.byte	0x04, 0x05
        /*005a*/ 	.short	(.L_4623 - .L_4622)
.L_4622:
        /*005c*/ 	.word	0x00000080
        /*0060*/ 	.word	0x00000001
        /*0064*/ 	.word	0x00000001


	//----- nvinfo : EIATTR_CRS_STACK_SIZE
	.align		4
.L_4623:
        /*0068*/ 	.byte	0x04, 0x1e
        /*006a*/ 	.short	(.L_4625 - .L_4624)
.L_4624:
        /*006c*/ 	.word	0x00000000


	//----- nvinfo : EIATTR_CBANK_PARAM_SIZE
	.align		4
.L_4625:
        /*0070*/ 	.byte	0x03, 0x19
        /*0072*/ 	.short	0x0028


	//----- nvinfo : EIATTR_PARAM_CBANK
	.align		4
        /*0074*/ 	.byte	0x04, 0x0a
        /*0076*/ 	.short	(.L_4627 - .L_4626)
	.align		4
.L_4626:
        /*0078*/ 	.word	index@(.nv.constant0._ZN2at6native29vectorized_elementwise_kernelILi2ENS0_13AUnaryFunctorIlllZZZNS0_15binary_internal21div_floor_kernel_cudaERNS_18TensorIteratorBaseEENKUlvE_clEvENKUlvE2_clEvEUlllE_EESt5arrayIPcLm2EEEEviT0_T1_)
        /*007c*/ 	.short	0x0380
        /*007e*/ 	.short	0x0028


	//----- nvinfo : EIATTR_SW_WAR
	.align		4
.L_4627:
        /*0080*/ 	.byte	0x04, 0x36
        /*0082*/ 	.short	(.L_4629 - .L_4628)
.L_4628:
        /*0084*/ 	.word	0x00000008
.L_4629:


//--------------------- .nv.info._ZN2at6native29vectorized_elementwise_kernelILi4ENS0_13AUnaryFunctorIlllZZZNS0_15binary_internal21div_floor_kernel_cudaERNS_18TensorIteratorBaseEENKUlvE_clEvENKUlvE2_clEvEUlllE_EESt5arrayIPcLm2EEEEviT0_T1_ --------------------------
	.section	.nv.info._ZN2at6native29vectorized_elementwise_kernelILi4ENS0_13AUnaryFunctorIlllZZZNS0_15binary_internal21div_floor_kernel_cudaERNS_18TensorIteratorBaseEENKUlvE_clEvENKUlvE2_clEvEUlllE_EESt5arrayIPcLm2EEEEviT0_T1_,"",@"SHT_CUDA_INFO"
	.sectionflags	@""
	.align	4


	//----- nvinfo : EIATTR_CUDA_API_VERSION
	.align		4
        /*0000*/ 	.byte	0x04, 0x37
        /*0002*/ 	.short	(.L_4631 - .L_4630)
.L_4630:
        /*0004*/ 	.word	0x00000082


	//----- nvinfo : EIATTR_KPARAM_INFO
	.align		4
.L_4631:
        /*0008*/ 	.byte	0x04, 0x17
        /*000a*/ 	.short	(.L_4633 - .L_4632)
.L_4632:
        /*000c*/ 	.word	0x00000000
        /*0010*/ 	.short	0x0002
        /*0012*/ 	.short	0x0018
        /*0014*/ 	.byte	0x00, 0xf0, 0x41, 0x00


	//----- nvinfo : EIATTR_KPARAM_INFO
	.align		4
.L_4633:
        /*0018*/ 	.byte	0x04, 0x17
        /*001a*/ 	.short	(.L_4635 - .L_4634)
.L_4634:
        /*001c*/ 	.word	0x00000000
        /*0020*/ 	.short	0x0001
        /*0022*/ 	.short	0x0008
        /*0024*/ 	.byte	0x00, 0xf0, 0x41, 0x00


	//----- nvinfo : EIATTR_KPARAM_INFO
	.align		4
.L_4635:
        /*0028*/ 	.byte	0x04, 0x17
        /*002a*/ 	.short	(.L_4637 - .L_4636)
.L_4636:
        /*002c*/ 	.word	0x00000000
        /*0030*/ 	.short	0x0000
        /*0032*/ 	.short	0x0000
        /*0034*/ 	.byte	0x00, 0xf0, 0x11, 0x00


	//----- nvinfo : EIATTR_SPARSE_MMA_MASK
	.align		4
.L_4637:
        /*0038*/ 	.byte	0x03, 0x50
        /*003a*/ 	.short	0x0000


	//----- nvinfo : EIATTR_MAXREG_COUNT
	.align		4
        /*003c*/ 	.byte	0x03, 0x1b
        /*003e*/ 	.short	0x00ff


	//----- nvinfo : EIATTR_MERCURY_ISA_VERSION
	.align		4
        /*0040*/ 	.byte	0x03, 0x5f
        /*0042*/ 	.short	0x0101


	//----- nvinfo : EIATTR_VRC_CTA_INIT_COUNT
	.align		4
        /*0044*/ 	.byte	0x02, 0x4a
	.zero		1
	.zero		1


	//----- nvinfo : EIATTR_EXIT_INSTR_OFFSETS
	.align		4
        /*0048*/ 	.byte	0x04, 0x1c
        /*004a*/ 	.short	(.L_4639 - .L_4638)


	//   ....[0]....
.L_4638:
        /*004c*/ 	.word	0x000032d0


	//   ....[1]....
        /*0050*/ 	.word	0x00003320


	//   ....[2]....
        /*0054*/ 	.word	0x00005de0


	//----- nvinfo : EIATTR_MAX_THREADS
	.align		4
.L_4639:
        /*0058*/ 	.byte	0x04, 0x05
        /*005a*/ 	.short	(.L_4641 - .L_4640)
.L_4640:
        /*005c*/ 	.word	0x00000080
        /*0060*/ 	.word	0x00000001
        /*0064*/ 	.word	0x00000001


	//----- nvinfo : EIATTR_CRS_STACK_SIZE
	.align		4
.L_4641:
        /*0068*/ 	.byte	0x04, 0x1e
        /*006a*/ 	.short	(.L_4643 - .L_4642)
.L_4642:
        /*006c*/ 	.word	0x00000000


	//----- nvinfo : EIATTR_CBANK_PARAM_SIZE
	.align		4
.L_4643:
        /*0070*/ 	.byte	0x03, 0x19
        /*0072*/ 	.short	0x0028


	//----- nvinfo : EIATTR_PARAM_CBANK
	.align		4
        /*0074*/ 	.byte	0x04, 0x0a
        /*0076*/ 	.short	(.L_4645 - .L_4644)
	.align		4
.L_4644:
        /*0078*/ 	.word	index@(.nv.constant0._ZN2at6native29vectorized_elementwise_kernelILi4ENS0_13AUnaryFunctorIlllZZZNS0_15binary_internal21div_floor_kernel_cudaERNS_18TensorIteratorBaseEENKUlvE_clEvENKUlvE2_clEvEUlllE_EESt5arrayIPcLm2EEEEviT0_T1_)
        /*007c*/ 	.short	0x0380
        /*007e*/ 	.short	0x0028


	//----- nvinfo : EIATTR_SW_WAR
	.align		4
.L_4645:
        /*0080*/ 	.byte	0x04, 0x36
        /*0082*/ 	.short	(.L_4647 - .L_4646)
.L_4646:
        /*0084*/ 	.word	0x00000008
.L_4647:


//--------------------- .nv.info._ZN2at6native29vectorized_elementwise_kernelILi8ENS0_13AUnaryFunctorIlllZZZNS0_15binary_internal21div_floor_kernel_cudaERNS_18TensorIteratorBaseEENKUlvE_clEvENKUlvE2_clEvEUlllE_EESt5arrayIPcLm2EEEEviT0_T1_ --------------------------
	.section	.nv.info._ZN2at6native29vectorized_elementwise_kernelILi8ENS0_13AUnaryFunctorIlllZZZNS0_15binary_internal21div_floor_kernel_cudaERNS_18TensorIteratorBaseEENKUlvE_clEvENKUlvE2_clEvEUlllE_EESt5arrayIPcLm2EEEEviT0_T1_,"",@"SHT_CUDA_INFO"
	.sectionflags	@""
	.align	4


	//----- nvinfo : EIATTR_CUDA_API_VERSION
	.align		4
        /*0000*/ 	.byte	0x04, 0x37
        /*0002*/ 	.short	(.L_4649 - .L_4648)
.L_4648:
        /*0004*/ 	.word	0x00000082


	//----- nvinfo : EIATTR_KPARAM_INFO
	.align		4
.L_4649:
        /*0008*/ 	.byte	0x04, 0x17
        /*000a*/ 	.short	(.L_4651 - .L_4650)
.L_4650:
        /*000c*/ 	.word	0x00000000
        /*0010*/ 	.short	0x0002
        /*0012*/ 	.short	0x0018
        /*0014*/ 	.byte	0x00, 0xf0, 0x41, 0x00


	//----- nvinfo : EIATTR_KPARAM_INFO
	.align		4
.L_4651:
        /*0018*/ 	.byte	0x04, 0x17
        /*001a*/ 	.short	(.L_4653 - .L_4652)
.L_4652:
        /*001c*/ 	.word	0x00000000
        /*0020*/ 	.short	0x0001
        /*0022*/ 	.short	0x0008
        /*0024*/ 	.byte	0x00, 0xf0, 0x41, 0x00


	//----- nvinfo : EIATTR_KPARAM_INFO
	.align		4
.L_4653:
        /*0028*/ 	.byte	0x04, 0x17
        /*002a*/ 	.short	(.L_4655 - .L_4654)
.L_4654:
        /*002c*/ 	.word	0x00000000
        /*0030*/ 	.short	0x0000
        /*0032*/ 	.short	0x0000
        /*0034*/ 	.byte	0x00, 0xf0, 0x11, 0x00


	//----- nvinfo : EIATTR_SPARSE_MMA_MASK
	.align		4
.L_4655:
        /*0038*/ 	.byte	0x03, 0x50
        /*003a*/ 	.short	0x0000


	//----- nvinfo : EIATTR_MAXREG_COUNT
	.align		4
        /*003c*/ 	.byte	0x03, 0x1b
        /*003e*/ 	.short	0x00ff


	//----- nvinfo : EIATTR_MERCURY_ISA_VERSION
	.align		4
        /*0040*/ 	.byte	0x03, 0x5f
        /*0042*/ 	.short	0x0101


	//----- nvinfo : EIATTR_VRC_CTA_INIT_COUNT
	.align		4
        /*0044*/ 	.byte	0x02, 0x4a
	.zero		1
	.zero		1


	//----- nvinfo : EIATTR_EXIT_INSTR_OFFSETS
	.align		4
        /*0048*/ 	.byte	0x04, 0x1c
        /*004a*/ 	.short	(.L_4657 - .L_4656)


	//   ....[0]....
.L_4656:
        /*004c*/ 	.word	0x00000010


	//----- nvinfo : EIATTR_MAX_THREADS
	.align		4
.L_4657:
        /*0050*/ 	.byte	0x04, 0x05
        /*0052*/ 	.short	(.L_4659 - .L_4658)
.L_4658:
        /*0054*/ 	.word	0x00000080
        /*0058*/ 	.word	0x00000001
        /*005c*/ 	.word	0x00000001


	//----- nvinfo : EIATTR_CBANK_PARAM_SIZE
	.align		4
.L_4659:
        /*0060*/ 	.byte	0x03, 0x19
        /*0062*/ 	.short	0x0028


	//----- nvinfo : EIATTR_PARAM_CBANK
	.align		4
        /*0064*/ 	.byte	0x04, 0x0a
        /*0066*/ 	.short	(.L_4661 - .L_4660)
	.align		4
.L_4660:
        /*0068*/ 	.word	index@(.nv.constant0._ZN2at6native29vectorized_elementwise_kernelILi8ENS0_13AUnaryFunctorIlllZZZNS0_15binary_internal21div_floor_kernel_cudaERNS_18TensorIteratorBaseEENKUlvE_clEvENKUlvE2_clEvEUlllE_EESt5arrayIPcLm2EEEEviT0_T1_)
        /*006c*/ 	.short	0x0380
        /*006e*/ 	.short	0x0028


	//----- nvinfo : EIATTR_SW_WAR
	.align		4
.L_4661:
        /*0070*/ 	.byte	0x04, 0x36
        /*0072*/ 	.short	(.L_4663 - .L_4662)
.L_4662:
        /*0074*/ 	.word	0x00000008
.L_4663:


//--------------------- .nv.info._ZN2at6native18elementwise_kernelILi128ELi4EZNS0_15gpu_kernel_implINS0_13BinaryFunctorIiiiZZZNS0_15binary_internal21div_floor_kernel_cudaERNS_18TensorIteratorBaseEENKUlvE_clEvENKUlvE1_clEvEUliiE_EEEEvS6_RKT_EUliE_EEviT1_ --------------------------
	.section	.nv.info._ZN2at6native18elementwise_kernelILi128ELi4EZNS0_15gpu_kernel_implINS0_13BinaryFunctorIiiiZZZNS0_15binary_internal21div_floor_kernel_cudaERNS_18TensorIteratorBaseEENKUlvE_clEvENKUlvE1_clEvEUliiE_EEEEvS6_RKT_EUliE_EEviT1_,"",@"SHT_CUDA_INFO"
	.sectionflags	@""
	.align	4


	//----- nvinfo : EIATTR_CUDA_API_VERSION
	.align		4
        /*0000*/ 	.byte	0x04, 0x37
        /*0002*/ 	.short	(.L_4665 - .L_4664)
.L_4664:
        /*0004*/ 	.word	0x00000082


	//----- nvinfo : EIATTR_KPARAM_INFO
	.align		4
.L_4665:
        /*0008*/ 	.byte	0x04, 0x17
        /*000a*/ 	.short	(.L_4667 - .L_4666)
.L_4666:
        /*000c*/ 	.word	0x00000000
        /*0010*/ 	.short	0x0001
        /*0012*/ 	.short	0x0008
        /*0014*/ 	.byte	0x00, 0xf0, 0x21, 0x0a


	//----- nvinfo : EIATTR_KPARAM_INFO
	.align		4
.L_4667:
        /*0018*/ 	.byte	0x04, 0x17
        /*001a*/ 	.short	(.L_4669 - .L_4668)
.L_4668:
        /*001c*/ 	.word	0x00000000
        /*0020*/ 	.short	0x0000
        /*0022*/ 	.short	0x0000
        /*0024*/ 	.byte	0x00, 0xf0, 0x11, 0x00


	//----- nvinfo : EIATTR_SPARSE_MMA_MASK
	.align		4
.L_4669:
        /*0028*/ 	.byte	0x03, 0x50
        /*002a*/ 	.short	0x0000


	//----- nvinfo : EIATTR_MAXREG_COUNT
	.align		4
        /*002c*/ 	.byte	0x03, 0x1b
        /*002e*/ 	.short	0x0080


	//----- nvinfo : EIATTR_EXTERNS
	.align		4
        /*0030*/ 	.byte	0x04, 0x0f
        /*0032*/ 	.short	(.L_4671 - .L_4670)


	//   ....[0]....
	.align		4
.L_4670:
        /*0034*/ 	.word	index@(__assertfail)


	//----- nvinfo : EIATTR_MERCURY_ISA_VERSION
	.align		4
.L_4671:
        /*0038*/ 	.byte	0x03, 0x5f
        /*003a*/ 	.short	0x0101


	//----- nvinfo : EIATTR_VRC_CTA_INIT_COUNT
	.align		4
        /*003c*/ 	.byte	0x02, 0x4a
	.zero		1
	.zero		1


	//----- nvinfo : EIATTR_SYSCALL_OFFSETS
	.align		4
        /*0040*/ 	.byte	0x04, 0x46
        /*0042*/ 	.short	(.L_4673 - .L_4672)


	//   ....[0]....
.L_4672:
        /*0044*/ 	.word	0x000023f0


	//   ....[1]....
        /*0048*/ 	.word	0x000031c0


	//   ....[2]....
        /*004c*/ 	.word	0x00004350


	//   ....[3]....
        /*0050*/ 	.word	0x000068a0


	//   ....[4]....
        /*0054*/ 	.word	0x00007670


	//   ....[5]....
        /*0058*/ 	.word	0x00008600


	//   ....[6]....
        /*005c*/ 	.word	0x0000ac90


	//   ....[7]....
        /*0060*/ 	.word	0x0000ba60


	//   ....[8]....
        /*0064*/ 	.word	0x0000c9f0


	//   ....[9]....
        /*0068*/ 	.word	0x0000f0a0


	//   ....[10]....
        /*006c*/ 	.word	0x0000fe70


	//   ....[11]....
        /*0070*/ 	.word	0x00010dc0


	//----- nvinfo : EIATTR_EXIT_INSTR_OFFSETS
	.align		4
.L_4673:
        /*0074*/ 	.byte	0x04, 0x1c
        /*0076*/ 	.short	(.L_4675 - .L_4674)


	//   ....[0]....
.L_4674:
        /*0078*/ 	.word	0x0000ccd0


	//   ....[1]....
        /*007c*/ 	.word	0x00010350


	//   ....[2]....
        /*0080*/ 	.word	0x00010370


	//   ....[3]....
        /*0084*/ 	.word	0x00010400


	//   ....[4]....
        /*0088*/ 	.word	0x00010420


	//   ....[5]....
        /*008c*/ 	.word	0x00010440


	//   ....[6]....
        /*0090*/ 	.word	0x000104d0


	//   ....[7]....
        /*0094*/ 	.word	0x00010510


	//   ....[8]....
        /*0098*/ 	.word	0x000105b0


	//   ....[9]....
        /*009c*/ 	.word	0x00010600


	//   ....[10]....
        /*00a0*/ 	.word	0x00010630


	//   ....[11]....
        /*00a4*/ 	.word	0x000106f0


	//   ....[12]....
        /*00a8*/ 	.word	0x00010860


	//   ....[13]....
        /*00ac*/ 	.word	0x000109d0


	//   ....[14]....
        /*00b0*/ 	.word	0x00010b30


	//   ....[15]....
        /*00b4*/ 	.word	0x00010b60


	//   ....[16]....
        /*00b8*/ 	.word	0x00010b80


	//   ....[17]....
        /*00bc*/ 	.word	0x00010c20


	//   ....[18]....
        /*00c0*/ 	.word	0x00010c60


	//   ....[19]....
        /*00c4*/ 	.word	0x00010dd0


	//   ....[20]....
        /*00c8*/ 	.word	0x00010ee0


	//   ....[21]....
        /*00cc*/ 	.word	0x00011020


	//   ....[22]....
        /*00d0*/ 	.word	0x00011060


	//----- nvinfo : EIATTR_MAX_THREADS
	.align		4
.L_4675:
        /*00d4*/ 	.byte	0x04, 0x05
        /*00d6*/ 	.short	(.L_4677 - .L_4676)
.L_4676:
        /*00d8*/ 	.word	0x00000080
        /*00dc*/ 	.word	0x00000001
        /*00e0*/ 	.word	0x00000001


	//----- nvinfo : EIATTR_CRS_STACK_SIZE
	.align		4
.L_4677:
        /*00e4*/ 	.byte	0x04, 0x1e
        /*00e6*/ 	.short	(.L_4679 - .L_4678)
.L_4678:
        /*00e8*/ 	.word	0x00000000


	//----- nvinfo : EIATTR_CBANK_PARAM_SIZE
	.align		4
.L_4679:
        /*00ec*/ 	.byte	0x03, 0x19
        /*00ee*/ 	.short	0x0290


	//----- nvinfo : EIATTR_PARAM_CBANK
	.align		4
        /*00f0*/ 	.byte	0x04, 0x0a
        /*00f2*/ 	.short	(.L_4681 - .L_4680)
	.align		4
.L_4680:
        /*00f4*/ 	.word	index@(.nv.constant0._ZN2at6native18elementwise_kernelILi128ELi4EZNS0_15gpu_kernel_implINS0_13BinaryFunctorIiiiZZZNS0_15binary_internal21div_floor_kernel_cudaERNS_18TensorIteratorBaseEENKUlvE_clEvENKUlvE1_clEvEUliiE_EEEEvS6_RKT_EUliE_EEviT1_)
        /*00f8*/ 	.short	0x0380
        /*00fa*/ 	.short	0x0290


	//----- nvinfo : EIATTR_SW_WAR
	.align		4
.L_4681:
        /*00fc*/ 	.byte	0x04, 0x36
        /*00fe*/ 	.short	(.L_4683 - .L_4682)
.L_4682:
        /*0100*/ 	.word	0x00000008
.L_4683:


//--------------------- .nv.info._ZN2at6native27unrolled_elementwise_kernelINS0_13BinaryFunctorIiiiZZZNS0_15binary_internal21div_floor_kernel_cudaERNS_18TensorIteratorBaseEENKUlvE_clEvENKUlvE1_clEvEUliiE_EESt5arrayIPcLm3EELi4E23TrivialOffsetCalculatorILi2EjESD_ILi1EjENS0_6memory12LoadWithCastILi2EEENSG_13StoreWithCastILi1EEEEEviT_T0_T2_T3_T4_T5_ --------------------------
	.section	.nv.info._ZN2at6native27unrolled_elementwise_kernelINS0_13BinaryFunctorIiiiZZZNS0_15binary_internal21div_floor_kernel_cudaERNS_18TensorIteratorBaseEENKUlvE_clEvENKUlvE1_clEvEUliiE_EESt5arrayIPcLm3EELi4E23TrivialOffsetCalculatorILi2EjESD_ILi1EjENS0_6memory12LoadWithCastILi2EEENSG_13StoreWithCastILi1EEEEEviT_T0_T2_T3_T4_T5_,"",@"SHT_CUDA_INFO"
	.sectionflags	@""
	.align	4


	//----- nvinfo : EIATTR_CUDA_API_VERSION
	.align		4
        /*0000*/ 	.byte	0x04, 0x37
        /*0002*/ 	.short	(.L_4685 - .L_4684)
.L_4684:
        /*0004*/ 	.word	0x00000082


	//----- nvinfo : EIATTR_KPARAM_INFO
	.align		4
.L_4685:
        /*0008*/ 	.byte	0x04, 0x17
        /*000a*/ 	.short	(.L_4687 - .L_4686)
.L_4686:
        /*000c*/ 	.word	0x00000000
        /*0010*/ 	.short	0x0006
        /*0012*/ 	.short	0x0030
        /*0014*/ 	.byte	0x00, 0xf0, 0x21, 0x00


	//----- nvinfo : EIATTR_KPARAM_INFO
	.align		4
.L_4687:
        /*0018*/ 	.byte	0x04, 0x17
        /*001a*/ 	.short	(.L_4689 - .L_4688)
.L_4688:
        /*001c*/ 	.word	0x00000000
        /*0020*/ 	.short	0x0005
        /*0022*/ 	.short	0x0024
        /*0024*/ 	.byte	0x00, 0xf0, 0x31, 0x00


	//----- nvinfo : EIATTR_KPARAM_INFO
	.align		4
.L_4689:
        /*0028*/ 	.byte	0x04, 0x17
        /*002a*/ 	.short	(.L_4691 - .L_4690)
.L_4690:
        /*002c*/ 	.word	0x00000000
        /*0030*/ 	.short	0x0004
        /*0032*/ 	.short	0x0021
        /*0034*/ 	.byte	0x00, 0xf0, 0x05, 0x00


	//----- nvinfo : EIATTR_KPARAM_INFO
	.align		4
.L_4691:
        /*0038*/ 	.byte	0x04, 0x17
        /*003a*/ 	.short	(.L_4693 - .L_4692)
.L_4692:
        /*003c*/ 	.word	0x00000000
        /*0040*/ 	.short	0x0003
        /*0042*/ 	.short	0x0020
        /*0044*/ 	.byte	0x00, 0xf0, 0x05, 0x00


	//----- nvinfo : EIATTR_KPARAM_INFO
	.align		4
.L_4693:
        /*0048*/ 	.byte	0x04, 0x17
        /*004a*/ 	.short	(.L_4695 - .L_4694)
.L_4694:
        /*004c*/ 	.word	0x00000000
        /*0050*/ 	.short	0x0002
        /*0052*/ 	.short	0x0008
        /*0054*/ 	.byte	0x00, 0xf0, 0x61, 0x00


	//----- nvinfo : EIATTR_KPARAM_INFO
	.align		4
.L_4695:
        /*0058*/ 	.byte	0x04, 0x17
        /*005a*/ 	.short	(.L_4697 - .L_4696)
.L_4696:
        /*005c*/ 	.word	0x00000000
        /*0060*/ 	.short	0x0001
        /*0062*/ 	.short	0x0004
        /*0064*/ 	.byte	0x00, 0xf0, 0x05, 0x00


	//----- nvinfo : EIATTR_KPARAM_INFO
	.align		4
.L_4697:
        /*0068*/ 	.byte	0x04, 0x17
        /*006a*/ 	.short	(.L_4699 - .L_4698)
.L_4698:
        /*006c*/ 	.word	0x00000000
        /*0070*/ 	.short	0x0000
        /*0072*/ 	.short	0x0000
        /*0074*/ 	.byte	0x00, 0xf0, 0x11, 0x00


	//----- nvinfo : EIATTR_SPARSE_MMA_MASK
	.align		4
.L_4699:
        /*0078*/ 	.byte	0x03, 0x50
        /*007a*/ 	.short	0x0000


	//----- nvinfo : EIATTR_MAXREG_COUNT
	.align		4
        /*007c*/ 	.byte	0x03, 0x1b
        /*007e*/ 	.short	0x00ff


	//----- nvinfo : EIATTR_EXTERNS
	.align		4
        /*0080*/ 	.byte	0x04, 0x0f
        /*0082*/ 	.short	(.L_4701 - .L_4700)


	//   ....[0]....
	.align		4
.L_4700:
        /*0084*/ 	.word	index@(__assertfail)


	//----- nvinfo : EIATTR_MERCURY_ISA_VERSION
	.align		4
.L_4701:
        /*0088*/ 	.byte	0x03, 0x5f
        /*008a*/ 	.short	0x0101


	//----- nvinfo : EIATTR_VRC_CTA_INIT_COUNT
	.align		4
        /*008c*/ 	.byte	0x02, 0x4a
	.zero		1
	.zero		1


	//----- nvinfo : EIATTR_SYSCALL_OFFSETS
	.align		4
        /*0090*/ 	.byte	0x04, 0x46
        /*0092*/ 	.short	(.L_4703 - .L_4702)


	//   ....[0]....
.L_4702:
        /*0094*/ 	.word	0x00000de0


	//   ....[1]....
        /*0098*/ 	.word	0x00001be0


	//   ....[2]....
        /*009c*/ 	.word	0x00002b10


	//   ....[3]....
        /*00a0*/ 	.word	0x00003910


	//   ....[4]....
        /*00a4*/ 	.word	0x00004790


	//   ....[5]....
        /*00a8*/ 	.word	0x00005590


	//   ....[6]....
        /*00ac*/ 	.word	0x00006400


	//   ....[7]....
        /*00b0*/ 	.word	0x00007210


	//   ....[8]....
        /*00b4*/ 	.word	0x000090b0


	//   ....[9]....
        /*00b8*/ 	.word	0x00009e30


	//   ....[10]....
        /*00bc*/ 	.word	0x0000aca0


	//   ....[11]....
        /*00c0*/ 	.word	0x0000bb10


	//----- nvinfo : EIATTR_EXIT_INSTR_OFFSETS
	.align		4
.L_4703:
        /*00c4*/ 	.byte	0x04, 0x1c
        /*00c6*/ 	.short	(.L_4705 - .L_4704)


	//   ....[0]....
.L_4704:
        /*00c8*/ 	.word	0x0000af70


	//   ....[1]....
        /*00cc*/ 	.word	0x0000b0a0


	//   ....[2]....
        /*00d0*/ 	.word	0x0000b0c0


	//   ....[3]....
        /*00d4*/ 	.word	0x0000b150


	//   ....[4]....
        /*00d8*/ 	.word	0x0000b170


	//   ....[5]....
        /*00dc*/ 	.word	0x0000b190


	//   ....[6]....
        /*00e0*/ 	.word	0x0000b220


	//   ....[7]....
        /*00e4*/ 	.word	0x0000b260


	//   ....[8]....
        /*00e8*/ 	.word	0x0000b300


	//   ....[9]....
        /*00ec*/ 	.word	0x0000b350


	//   ....[10]....
        /*00f0*/ 	.word	0x0000b380


	//   ....[11]....
        /*00f4*/ 	.word	0x0000b440


	//   ....[12]....
        /*00f8*/ 	.word	0x0000b5b0


	//   ....[13]....
        /*00fc*/ 	.word	0x0000b720


	//   ....[14]....
        /*0100*/ 	.word	0x0000b880


	//   ....[15]....
        /*0104*/ 	.word	0x0000b8b0


	//   ....[16]....
        /*0108*/ 	.word	0x0000b8d0


	//   ....[17]....
        /*010c*/ 	.word	0x0000b970


	//   ....[18]....
        /*0110*/ 	.word	0x0000b9b0


	//   ....[19]....
        /*0114*/ 	.word	0x0000bb20


	//   ....[20]....
        /*0118*/ 	.word	0x0000bc30


	//   ....[21]....
        /*011c*/ 	.word	0x0000bd70


	//   ....[22]....
        /*0120*/ 	.word	0x0000bdb0


	//----- nvinfo : EIATTR_MAX_THREADS
	.align		4
.L_4705:
        /*0124*/ 	.byte	0x04, 0x05
        /*0126*/ 	.short	(.L_4707 - .L_4706)
.L_4706:
        /*0128*/ 	.word	0x00000080
        /*012c*/ 	.word	0x00000001
        /*0130*/ 	.word	0x00000001


	//----- nvinfo : EIATTR_CRS_STACK_SIZE
	.align		4
.L_4707:
        /*0134*/ 	.byte	0x04, 0x1e
        /*0136*/ 	.short	(.L_4709 - .L_4708)
.L_4708:
        /*0138*/ 	.word	0x00000000


	//----- nvinfo : EIATTR_CBANK_PARAM_SIZE
	.align		4
.L_4709:
        /*013c*/ 	.byte	0x03, 0x19
        /*013e*/ 	.short	0x0038


	//----- nvinfo : EIATTR_PARAM_CBANK
	.align		4
        /*0140*/ 	.byte	0x04, 0x0a
        /*0142*/ 	.short	(.L_4711 - .L_4710)
	.align		4
.L_4710:
        /*0144*/ 	.word	index@(.nv.constant0._ZN2at6native27unrolled_elementwise_kernelINS0_13BinaryFunctorIiiiZZZNS0_15binary_internal21div_floor_kernel_cudaERNS_18TensorIteratorBaseEENKUlvE_clEvENKUlvE1_clEvEUliiE_EESt5arrayIPcLm3EELi4E23TrivialOffsetCalculatorILi2EjESD_ILi1EjENS0_6memory12LoadWithCastILi2EEENSG_13StoreWithCastILi1EEEEEviT_T0_T2_T3_T4_T5_)
        /*0148*/ 	.short	0x0380
        /*014a*/ 	.short	0x0038


	//----- nvinfo : EIATTR_SW_WAR
	.align		4
.L_4711:
        /*014c*/ 	.byte	0x04, 0x36
        /*014e*/ 	.short	(.L_4713 - .L_4712)
.L_4712:
        /*0150*/ 	.word	0x00000008
.L_4713:


//--------------------- .nv.info._ZN2at6native18elementwise_kernelILi128ELi2EZNS0_22gpu_kernel_impl_nocastINS0_13BinaryFunctorIiiiZZZNS0_15binary_internal21div_floor_kernel_cudaERNS_18TensorIteratorBaseEENKUlvE_clEvENKUlvE1_clEvEUliiE_EEEEvS6_RKT_EUliE_EEviT1_ --------------------------
	.section	.nv.info._ZN2at6native18elementwise_kernelILi128ELi2EZNS0_22gpu_kernel_impl_nocastINS0_13BinaryFunctorIiiiZZZNS0_15binary_internal21div_floor_kernel_cudaERNS_18TensorIteratorBaseEENKUlvE_clEvENKUlvE1_clEvEUliiE_EEEEvS6_RKT_EUliE_EEviT1_,"",@"SHT_CUDA_INFO"
	.sectionflags	@""
	.align	4


	//----- nvinfo : EIATTR_CUDA_API_VERSION
	.align		4
        /*0000*/ 	.byte	0x04, 0x37
        /*0002*/ 	.short	(.L_4715 - .L_4714)
.L_4714:
        /*0004*/ 	.word	0x00000082


	//----- nvinfo : EIATTR_KPARAM_INFO
	.align		4
.L_4715:
        /*0008*/ 	.byte	0x04, 0x17
        /*000a*/ 	.short	(.L_4717 - .L_4716)
.L_4716:
        /*000c*/ 	.word	0x00000000
        /*0010*/ 	.short	0x0001
        /*0012*/ 	.short	0x0008
        /*0014*/ 	.byte	0x00, 0xf0, 0x21, 0x0a


	//----- nvinfo : EIATTR_KPARAM_INFO
	.align		4
.L_4717:
        /*0018*/ 	.byte	0x04, 0x17
        /*001a*/ 	.short	(.L_4719 - .L_4718)
.L_4718:
        /*001c*/ 	.word	0x00000000
        /*0020*/ 	.short	0x0000
        /*0022*/ 	.short	0x0000
        /*0024*/ 	.byte	0x00, 0xf0, 0x11, 0x00


	//----- nvinfo : EIATTR_SPARSE_MMA_MASK
	.align		4
.L_4719:
        /*0028*/ 	.byte	0x03, 0x50
        /*002a*/ 	.short	0x0000


	//----- nvinfo : EIATTR_MAXREG_COUNT
	.align		4
        /*002c*/ 	.byte	0x03, 0x1b
        /*002e*/ 	.short	0x0080


	//----- nvinfo : EIATTR_MERCURY_ISA_VERSION
	.align		4
        /*0030*/ 	.byte	0x03, 0x5f
        /*0032*/ 	.short	0x0101


	//----- nvinfo : EIATTR_VRC_CTA_INIT_COUNT
	.align		4
        /*0034*/ 	.byte	0x02, 0x4a
	.zero		1
	.zero		1


	//----- nvinfo : EIATTR_EXIT_INSTR_OFFSETS
	.align		4
        /*0038*/ 	.byte	0x04, 0x1c
        /*003a*/ 	.short	(.L_4721 - .L_4720)


	//   ....[0]....
.L_4720:
        /*003c*/ 	.word	0x00000500


	//   ....[1]....
        /*0040*/ 	.word	0x00000790


	//   ....[2]....
        /*0044*/ 	.word	0x00000940


	//   ....[3]....
        /*0048*/ 	.word	0x00002440


	//   ....[4]....
        /*004c*/ 	.word	0x00003ea0


	//----- nvinfo : EIATTR_MAX_THREADS
	.align		4
.L_4721:
        /*0050*/ 	.byte	0x04, 0x05
        /*0052*/ 	.short	(.L_4723 - .L_4722)
.L_4722:
        /*0054*/ 	.word	0x00000080
        /*0058*/ 	.word	0x00000001
        /*005c*/ 	.word	0x00000001


	//----- nvinfo : EIATTR_CRS_STACK_SIZE
	.align		4
.L_4723:
        /*0060*/ 	.byte	0x04, 0x1e
        /*0062*/ 	.short	(.L_4725 - .L_4724)
.L_4724:
        /*0064*/ 	.word	0x00000000


	//----- nvinfo : EIATTR_CBANK_PARAM_SIZE
	.align		4
.L_4725:
        /*0068*/ 	.byte	0x03, 0x19
        /*006a*/ 	.short	0x0290


	//----- nvinfo : EIATTR_PARAM_CBANK
	.align		4
        /*006c*/ 	.byte	0x04, 0x0a
        /*006e*/ 	.short	(.L_4727 - .L_4726)
	.align		4
.L_4726:
        /*0070*/ 	.word	index@(.nv.constant0._ZN2at6native18elementwise_kernelILi128ELi2EZNS0_22gpu_kernel_impl_nocastINS0_13BinaryFunctorIiiiZZZNS0_15binary_internal21div_floor_kernel_cudaERNS_18TensorIteratorBaseEENKUlvE_clEvENKUlvE1_clEvEUliiE_EEEEvS6_RKT_EUliE_EEviT1_)
        /*0074*/ 	.short	0x0380
        /*0076*/ 	.short	0x0290


	//----- nvinfo : EIATTR_SW_WAR
	.align		4
.L_4727:
        /*0078*/ 	.byte	0x04, 0x36
        /*007a*/ 	.short	(.L_4729 - .L_4728)
.L_4728:
        /*007c*/ 	.word	0x00000008
.L_4729:


//--------------------- .nv.info._ZN2at6native27unrolled_elementwise_kernelINS0_13BinaryFunctorIiiiZZZNS0_15binary_internal21div_floor_kernel_cudaERNS_18TensorIteratorBaseEENKUlvE_clEvENKUlvE1_clEvEUliiE_EESt5arrayIPcLm3EELi4E23TrivialOffsetCalculatorILi2EjESD_ILi1EjENS0_6memory15LoadWithoutCastENSG_16StoreWithoutCastEEEviT_T0_T2_T3_T4_T5_ --------------------------
	.section	.nv.info._ZN2at6native27unrolled_elementwise_kernelINS0_13BinaryFunctorIiiiZZZNS0_15binary_internal21div_floor_kernel_cudaERNS_18TensorIteratorBaseEENKUlvE_clEvENKUlvE1_clEvEUliiE_EESt5arrayIPcLm3EELi4E23TrivialOffsetCalculatorILi2EjESD_ILi1EjENS0_6memory15LoadWithoutCastENSG_16StoreWithoutCastEEEviT_T0_T2_T3_T4_T5_,"",@"SHT_CUDA_INFO"
	.sectionflags	@""
	.align	4


	//----- nvinfo : EIATTR_CUDA_API_VERSION
	.align		4
        /*0000*/ 	.byte	0x04, 0x37
        /*0002*/ 	.short	(.L_4731 - .L_4730)
.L_4730:
        /*0004*/ 	.word	0x00000082


	//----- nvinfo : EIATTR_KPARAM_INFO
	.align		4
.L_4731:
        /*0008*/ 	.byte	0x04, 0x17
        /*000a*/ 	.short	(.L_4733 - .L_4732)
.L_4732:
        /*000c*/ 	.word	0x00000000
        /*0010*/ 	.short	0x0006
        /*0012*/ 	.short	0x0023
        /*0014*/ 	.byte	0x00, 0xf0, 0x05, 0x00


	//----- nvinfo : EIATTR_KPARAM_INFO
	.align		4
.L_4733:
        /*0018*/ 	.byte	0x04, 0x17
        /*001a*/ 	.short	(.L_4735 - .L_4734)
.L_4734:
        /*001c*/ 	.word	0x00000000
        /*0020*/ 	.short	0x0005
        /*0022*/ 	.short	0x0022
        /*0024*/ 	.byte	0x00, 0xf0, 0x05, 0x00


	//----- nvinfo : EIATTR_KPARAM_INFO
	.align		4
.L_4735:
        /*0028*/ 	.byte	0x04, 0x17
        /*002a*/ 	.short	(.L_4737 - .L_4736)
.L_4736:
        /*002c*/ 	.word	0x00000000
        /*0030*/ 	.short	0x0004
        /*0032*/ 	.short	0x0021
        /*0034*/ 	.byte	0x00, 0xf0, 0x05, 0x00


	//----- nvinfo : EIATTR_KPARAM_INFO
	.align		4
.L_4737:
        /*0038*/ 	.byte	0x04, 0x17
        /*003a*/ 	.short	(.L_4739 - .L_4738)
.L_4738:
        /*003c*/ 	.word	0x00000000
        /*0040*/ 	.short	0x0003
        /*0042*/ 	.short	0x0020
        /*0044*/ 	.byte	0x00, 0xf0, 0x05, 0x00


	//----- nvinfo : EIATTR_KPARAM_INFO
	.align		4
.L_4739:
        /*0048*/ 	.byte	0x04, 0x17
        /*004a*/ 	.short	(.L_4741 - .L_4740)
.L_4740:
        /*004c*/ 	.word	0x00000000
        /*0050*/ 	.short	0x0002
        /*0052*/ 	.short	0x0008
        /*0054*/ 	.byte	0x00, 0xf0, 0x61, 0x00


	//----- nvinfo : EIATTR_KPARAM_INFO
	.align		4
.L_4741:
        /*0058*/ 	.byte	0x04, 0x17
        /*005a*/ 	.short	(.L_4743 - .L_4742)
.L_4742:
        /*005c*/ 	.word	0x00000000
        /*0060*/ 	.short	0x0001
        /*0062*/ 	.short	0x0004
        /*0064*/ 	.byte	0x00, 0xf0, 0x05, 0x00


	//----- nvinfo : EIATTR_KPARAM_INFO
	.align		4
.L_4743:
        /*0068*/ 	.byte	0x04, 0x17
        /*006a*/ 	.short	(.L_4745 - .L_4744)
.L_4744:
        /*006c*/ 	.word	0x00000000
        /*0070*/ 	.short	0x0000
        /*0072*/ 	.short	0x0000
        /*0074*/ 	.byte	0x00, 0xf0, 0x11, 0x00


	//----- nvinfo : EIATTR_SPARSE_MMA_MASK
	.align		4
.L_4745:
        /*0078*/ 	.byte	0x03, 0x50
        /*007a*/ 	.short	0x0000


	//----- nvinfo : EIATTR_MAXREG_COUNT
	.align		4
        /*007c*/ 	.byte	0x03, 0x1b
        /*007e*/ 	.short	0x00ff


	//----- nvinfo : EIATTR_MERCURY_ISA_VERSION
	.align		4
        /*0080*/ 	.byte	0x03, 0x5f
        /*0082*/ 	.short	0x0101


	//----- nvinfo : EIATTR_VRC_CTA_INIT_COUNT
	.align		4
        /*0084*/ 	.byte	0x02, 0x4a
	.zero		1
	.zero		1


	//----- nvinfo : EIATTR_EXIT_INSTR_OFFSETS
	.align		4
        /*0088*/ 	.byte	0x04, 0x1c
        /*008a*/ 	.short	(.L_4747 - .L_4746)


	//   ....[0]....
.L_4746:
        /*008c*/ 	.word	0x00001400


	//   ....[1]....
        /*0090*/ 	.word	0x00001450


	//----- nvinfo : EIATTR_MAX_THREADS
	.align		4
.L_4747:
        /*0094*/ 	.byte	0x04, 0x05
        /*0096*/ 	.short	(.L_4749 - .L_4748)
.L_4748:
        /*0098*/ 	.word	0x00000080
        /*009c*/ 	.word	0x00000001
        /*00a0*/ 	.word	0x00000001


	//----- nvinfo : EIATTR_CRS_STACK_SIZE
	.align		4
.L_4749:
        /*00a4*/ 	.byte	0x04, 0x1e
        /*00a6*/ 	.short	(.L_4751 - .L_4750)
.L_4750:
        /*00a8*/ 	.word	0x00000000


	//----- nvinfo : EIATTR_CBANK_PARAM_SIZE
	.align		4
.L_4751:
        /*00ac*/ 	.byte	0x03, 0x19
        /*00ae*/ 	.short	0x0024


	//----- nvinfo : EIATTR_PARAM_CBANK
	.align		4
        /*00b0*/ 	.byte	0x04, 0x0a
        /*00b2*/ 	.short	(.L_4753 - .L_4752)
	.align		4
.L_4752:
        /*00b4*/ 	.word	index@(.nv.constant0._ZN2at6native27unrolled_elementwise_kernelINS0_13BinaryFunctorIiiiZZZNS0_15binary_internal21div_floor_kernel_cudaERNS_18TensorIteratorBaseEENKUlvE_clEvENKUlvE1_clEvEUliiE_EESt5arrayIPcLm3EELi4E23TrivialOffsetCalculatorILi2EjESD_ILi1EjENS0_6memory15LoadWithoutCastENSG_16StoreWithoutCastEEEviT_T0_T2_T3_T4_T5_)
        /*00b8*/ 	.short	0x0380
        /*00ba*/ 	.short	0x0024


	//----- nvinfo : EIATTR_SW_WAR
	.align		4
.L_4753:
        /*00bc*/ 	.byte	0x04, 0x36
        /*00be*/ 	.short	(.L_4755 - .L_4754)
.L_4754:
        /*00c0*/ 	.word	0x00000008
.L_4755:


//--------------------- .nv.info._ZN2at6native29vectorized_elementwise_kernelILi2ENS0_13BinaryFunctorIiiiZZZNS0_15binary_internal21div_floor_kernel_cudaERNS_18TensorIteratorBaseEENKUlvE_clEvENKUlvE1_clEvEUliiE_EESt5arrayIPcLm3EEEEviT0_T1_ --------------------------
	.section	.nv.info._ZN2at6native29vectorized_elementwise_kernelILi2ENS0_13BinaryFunctorIiiiZZZNS0_15binary_internal21div_floor_kernel_cudaERNS_18TensorIteratorBaseEENKUlvE_clEvENKUlvE1_clEvEUliiE_EESt5arrayIPcLm3EEEEviT0_T1_,"",@"SHT_CUDA_INFO"
	.sectionflags	@""
	.align	4


	//----- nvinfo : EIATTR_CUDA_API_VERSION
	.align		4
        /*0000*/ 	.byte	0x04, 0x37
        /*0002*/ 	.short	(.L_4757 - .L_4756)
.L_4756:
        /*0004*/ 	.word	0x00000082


	//----- nvinfo : EIATTR_KPARAM_INFO
	.align		4
.L_4757:
        /*0008*/ 	.byte	0x04, 0x17
        /*000a*/ 	.short	(.L_4759 - .L_4758)
.L_4758:
        /*000c*/ 	.word	0x00000000
        /*0010*/ 	.short	0x0002
        /*0012*/ 	.short	0x0008
        /*0014*/ 	.byte	0x00, 0xf0, 0x61, 0x00


	//----- nvinfo : EIATTR_KPARAM_INFO
	.align		4
.L_4759:
        /*0018*/ 	.byte	0x04, 0x17
        /*001a*/ 	.short	(.L_4761 - .L_4760)
.L_4760:
        /*001c*/ 	.word	0x00000000
        /*0020*/ 	.short	0x0001
        /*0022*/ 	.short	0x0004
        /*0024*/ 	.byte	0x00, 0xf0, 0x05, 0x00


	//----- nvinfo : EIATTR_KPARAM_INFO
	.align		4
.L_4761:
        /*0028*/ 	.byte	0x04, 0x17
        /*002a*/ 	.short	(.L_4763 - .L_4762)
.L_4762:
        /*002c*/ 	.word	0x00000000
        /*0030*/ 	.short	0x0000
        /*0032*/ 	.short	0x0000
        /*0034*/ 	.byte	0x00, 0xf0, 0x11, 0x00


	//----- nvinfo : EIATTR_SPARSE_MMA_MASK
	.align		4
.L_4763:
        /*0038*/ 	.byte	0x03, 0x50
        /*003a*/ 	.short	0x0000


	//----- nvinfo : EIATTR_MAXREG_COUNT
	.align		4
        /*003c*/ 	.byte	0x03, 0x1b
        /*003e*/ 	.short	0x00ff


	//----- nvinfo : EIATTR_MERCURY_ISA_VERSION
	.align		4
        /*0040*/ 	.byte	0x03, 0x5f
        /*0042*/ 	.short	0x0101


	//----- nvinfo : EIATTR_VRC_CTA_INIT_COUNT
	.align		4
        /*0044*/ 	.byte	0x02, 0x4a
	.zero		1
	.zero		1


	//----- nvinfo : EIATTR_EXIT_INSTR_OFFSETS
	.align		4
        /*0048*/ 	.byte	0x04, 0x1c
        /*004a*/ 	.short	(.L_4765 - .L_4764)


	//   ....[0]....
.L_4764:
        /*004c*/ 	.word	0x000028e0


	//   ....[1]....
        /*0050*/ 	.word	0x00002930


	//   ....[2]....
        /*0054*/ 	.word	0x00004960


	//----- nvinfo : EIATTR_MAX_THREADS
	.align		4
.L_4765:
        /*0058*/ 	.byte	0x04, 0x05
        /*005a*/ 	.short	(.L_4767 - .L_4766)
.L_4766:
        /*005c*/ 	.word	0x00000080
        /*0060*/ 	.word	0x00000001
        /*0064*/ 	.word	0x00000001


	//----- nvinfo : EIATTR_CRS_STACK_SIZE
	.align		4
.L_4767:
        /*0068*/ 	.byte	0x04, 0x1e
        /*006a*/ 	.short	(.L_4769 - .L_4768)
.L_4768:
        /*006c*/ 	.word	0x00000000


	//----- nvinfo : EIATTR_CBANK_PARAM_SIZE
	.align		4
.L_4769:
        /*0070*/ 	.byte	0x03, 0x19
        /*0072*/ 	.short	0x0020


	//----- nvinfo : EIATTR_PARAM_CBANK
	.align		4
        /*0074*/ 	.byte	0x04, 0x0a
        /*0076*/ 	.short	(.L_4771 - .L_4770)
	.align		4
.L_4770:
        /*0078*/ 	.word	index@(.nv.constant0._ZN2at6native29vectorized_elementwise_kernelILi2ENS0_13BinaryFunctorIiiiZZZNS0_15binary_internal21div_floor_kernel_cudaERNS_18TensorIteratorBaseEENKUlvE_clEvENKUlvE1_clEvEUliiE_EESt5arrayIPcLm3EEEEviT0_T1_)
        /*007c*/ 	.short	0x0380
        /*007e*/ 	.short	0x0020


	//----- nvinfo : EIATTR_SW_WAR
	.align		4
.L_4771:
        /*0080*/ 	.byte	0x04, 0x36
        /*0082*/ 	.short	(.L_4773 - .L_4772)
.L_4772:
        /*0084*/ 	.word	0x00000008
.L_4773:


//--------------------- .nv.info._ZN2at6native29vectorized_elementwise_kernelILi4ENS0_13BinaryFunctorIiiiZZZNS0_15binary_internal21div_floor_kernel_cudaERNS_18TensorIteratorBaseEENKUlvE_clEvENKUlvE1_clEvEUliiE_EESt5arrayIPcLm3EEEEviT0_T1_ --------------------------
	.section	.nv.info._ZN2at6native29vectorized_elementwise_kernelILi4ENS0_13BinaryFunctorIiiiZZZNS0_15binary_internal21div_floor_kernel_cudaERNS_18TensorIteratorBaseEENKUlvE_clEvENKUlvE1_clEvEUliiE_EESt5arrayIPcLm3EEEEviT0_T1_,"",@"SHT_CUDA_INFO"
	.sectionflags	@""
	.align	4


	//----- nvinfo : EIATTR_CUDA_API_VERSION
	.align		4
        /*0000*/ 	.byte	0x04, 0x37
        /*0002*/ 	.short	(.L_4775 - .L_4774)
.L_4774:
        /*0004*/ 	.word	0x00000082


	//----- nvinfo : EIATTR_KPARAM_INFO
	.align		4
.L_4775:
        /*0008*/ 	.byte	0x04, 0x17
        /*000a*/ 	.short	(.L_4777 - .L_4776)
.L_4776:
        /*000c*/ 	.word	0x00000000
        /*0010*/ 	.short	0x0002
        /*0012*/ 	.short	0x0008
        /*0014*/ 	.byte	0x00, 0xf0, 0x61, 0x00


	//----- nvinfo : EIATTR_KPARAM_INFO
	.align		4
.L_4777:
        /*0018*/ 	.byte	0x04, 0x17
        /*001a*/ 	.short	(.L_4779 - .L_4778)
.L_4778:
        /*001c*/ 	.word	0x00000000
        /*0020*/ 	.short	0x0001
        /*0022*/ 	.short	0x0004
        /*0024*/ 	.byte	0x00, 0xf0, 0x05, 0x00


	//----- nvinfo : EIATTR_KPARAM_INFO
	.align		4
.L_4779:
        /*0028*/ 	.byte	0x04, 0x17
        /*002a*/ 	.short	(.L_4781 - .L_4780)
.L_4780:
        /*002c*/ 	.word	0x00000000
        /*0030*/ 	.short	0x0000
        /*0032*/ 	.short	0x0000
        /*0034*/ 	.byte	0x00, 0xf0, 0x11, 0x00


	//----- nvinfo : EIATTR_SPARSE_MMA_MASK
	.align		4
.L_4781:
        /*0038*/ 	.byte	0x03, 0x50
        /*003a*/ 	.short	0x0000


	//----- nvinfo : EIATTR_MAXREG_COUNT
	.align		4
        /*003c*/ 	.byte	0x03, 0x1b
        /*003e*/ 	.short	0x00ff


	//----- nvinfo : EIATTR_MERCURY_ISA_VERSION
	.align		4
        /*0040*/ 	.byte	0x03, 0x5f
        /*0042*/ 	.short	0x0101


	//----- nvinfo : EIATTR_VRC_CTA_INIT_COUNT
	.align		4
        /*0044*/ 	.byte	0x02, 0x4a
	.zero		1
	.zero		1


	//----- nvinfo : EIATTR_EXIT_INSTR_OFFSETS
	.align		4
        /*0048*/ 	.byte	0x04, 0x1c
        /*004a*/ 	.short	(.L_4783 - .L_4782)


	//   ....[0]....
.L_4782:
        /*004c*/ 	.word	0x000028e0


	//   ....[1]....
        /*0050*/ 	.word	0x00002930


	//   ....[2]....
        /*0054*/ 	.word	0x00004920


	//----- nvinfo : EIATTR_MAX_THREADS
	.align		4
.L_4783:
        /*0058*/ 	.byte	0x04, 0x05
        /*005a*/ 	.short	(.L_4785 - .L_4784)
.L_4784:
        /*005c*/ 	.word	0x00000080
        /*0060*/ 	.word	0x00000001
        /*0064*/ 	.word	0x00000001


	//----- nvinfo : EIATTR_CRS_STACK_SIZE
	.align		4
.L_4785:
        /*0068*/ 	.byte	0x04, 0x1e
        /*006a*/ 	.short	(.L_4787 - .L_4786)
.L_4786:
        /*006c*/ 	.word	0x00000000


	//----- nvinfo : EIATTR_CBANK_PARAM_SIZE
	.align		4
.L_4787:
        /*0070*/ 	.byte	0x03, 0x19
        /*0072*/ 	.short	0x0020


	//----- nvinfo : EIATTR_PARAM_CBANK
	.align		4
        /*0074*/ 	.byte	0x04, 0x0a
        /*0076*/ 	.short	(.L_4789 - .L_4788)
	.align		4
.L_4788:
        /*0078*/ 	.word	index@(.nv.constant0._ZN2at6native29vectorized_elementwise_kernelILi4ENS0_13BinaryFunctorIiiiZZZNS0_15binary_internal21div_floor_kernel_cudaERNS_18TensorIteratorBaseEENKUlvE_clEvENKUlvE1_clEvEUliiE_EESt5arrayIPcLm3EEEEviT0_T1_)
        /*007c*/ 	.short	0x0380
        /*007e*/ 	.short	0x0020


	//----- nvinfo : EIATTR_SW_WAR
	.align		4
.L_4789:
        /*0080*/ 	.byte	0x04, 0x36
        /*0082*/ 	.short	(.L_4791 - .L_4790)
.L_4790:
        /*0084*/ 	.word	0x00000008
.L_4791:


//--------------------- .nv.info._ZN2at6native29vectorized_elementwise_kernelILi8ENS0_13BinaryFunctorIiiiZZZNS0_15binary_internal21div_floor_kernel_cudaERNS_18TensorIteratorBaseEENKUlvE_clEvENKUlvE1_clEvEUliiE_EESt5arrayIPcLm3EEEEviT0_T1_ --------------------------
	.section	.nv.info._ZN2at6native29vectorized_elementwise_kernelILi8ENS0_13BinaryFunctorIiiiZZZNS0_15binary_internal21div_floor_kernel_cudaERNS_18TensorIteratorBaseEENKUlvE_clEvENKUlvE1_clEvEUliiE_EESt5arrayIPcLm3EEEEviT0_T1_,"",@"SHT_CUDA_INFO"
	.sectionflags	@""
	.align	4


	//----- nvinfo : EIATTR_CUDA_API_VERSION
	.align		4
        /*0000*/ 	.byte	0x04, 0x37
        /*0002*/ 	.short	(.L_4793 - .L_4792)
.L_4792:
        /*0004*/ 	.word	0x00000082


	//----- nvinfo : EIATTR_KPARAM_INFO
	.align		4
.L_4793:
        /*0008*/ 	.byte	0x04, 0x17
        /*000a*/ 	.short	(.L_4795 - .L_4794)
.L_4794:
        /*000c*/ 	.word	0x00000000
        /*0010*/ 	.short	0x0002
        /*0012*/ 	.short	0x0008
        /*0014*/ 	.byte	0x00, 0xf0, 0x61, 0x00


	//----- nvinfo : EIATTR_KPARAM_INFO
	.align		4
.L_4795:
        /*0018*/ 	.byte	0x04, 0x17
        /*001a*/ 	.short	(.L_4797 - .L_4796)
.L_4796:
        /*001c*/ 	.word	0x00000000
        /*0020*/ 	.short	0x0001
        /*0022*/ 	.short	0x0004
        /*0024*/ 	.byte	0x00, 0xf0, 0x05, 0x00


	//----- nvinfo : EIATTR_KPARAM_INFO
	.align		4
.L_4797:
        /*0028*/ 	.byte	0x04, 0x17
        /*002a*/ 	.short	(.L_4799 - .L_4798)
.L_4798:
        /*002c*/ 	.word	0x00000000
        /*0030*/ 	.short	0x0000
        /*0032*/ 	.short	0x0000
        /*0034*/ 	.byte	0x00, 0xf0, 0x11, 0x00


	//----- nvinfo : EIATTR_SPARSE_MMA_MASK
	.align		4
.L_4799:
        /*0038*/ 	.byte	0x03, 0x50
        /*003a*/ 	.short	0x0000


	//----- nvinfo : EIATTR_MAXREG_COUNT
	.align		4
        /*003c*/ 	.byte	0x03, 0x1b
        /*003e*/ 	.short	0x00ff


	//----- nvinfo : EIATTR_MERCURY_ISA_VERSION
	.align		4
        /*0040*/ 	.byte	0x03, 0x5f
        /*0042*/ 	.short	0x0101


	//----- nvinfo : EIATTR_VRC_CTA_INIT_COUNT
	.align		4
        /*0044*/ 	.byte	0x02, 0x4a
	.zero		1
	.zero		1


	//----- nvinfo : EIATTR_EXIT_INSTR_OFFSETS
	.align		4
        /*0048*/ 	.byte	0x04, 0x1c
        /*004a*/ 	.short	(.L_4801 - .L_4800)


	//   ....[0]....
.L_4800:
        /*004c*/ 	.word	0x00000010


	//----- nvinfo : EIATTR_MAX_THREADS
	.align		4
.L_4801:
        /*0050*/ 	.byte	0x04, 0x05
        /*0052*/ 	.short	(.L_4803 - .L_4802)
.L_4802:
        /*0054*/ 	.word	0x00000080
        /*0058*/ 	.word	0x00000001
        /*005c*/ 	.word	0x00000001


	//----- nvinfo : EIATTR_CBANK_PARAM_SIZE
	.align		4
.L_4803:
        /*0060*/ 	.byte	0x03, 0x19
        /*0062*/ 	.short	0x0020


	//----- nvinfo : EIATTR_PARAM_CBANK
	.align		4
        /*0064*/ 	.byte	0x04, 0x0a
        /*0066*/ 	.short	(.L_4805 - .L_4804)
	.align		4
.L_4804:
        /*0068*/ 	.word	index@(.nv.constant0._ZN2at6native29vectorized_elementwise_kernelILi8ENS0_13BinaryFunctorIiiiZZZNS0_15binary_internal21div_floor_kernel_cudaERNS_18TensorIteratorBaseEENKUlvE_clEvENKUlvE1_clEvEUliiE_EESt5arrayIPcLm3EEEEviT0_T1_)
        /*006c*/ 	.short	0x0380
        /*006e*/ 	.short	0x0020


	//----- nvinfo : EIATTR_SW_WAR
	.align		4
.L_4805:
        /*0070*/ 	.byte	0x04, 0x36
        /*0072*/ 	.short	(.L_4807 - .L_4806)
.L_4806:
        /*0074*/ 	.word	0x00000008
.L_4807:


//--------------------- .nv.info._ZN2at6native18elementwise_kernelILi128ELi4EZNS0_15gpu_kernel_implINS0_13BUnaryFunctorIiiiZZZNS0_15binary_internal21div_floor_kernel_cudaERNS_18TensorIteratorBaseEENKUlvE_clEvENKUlvE1_clEvEUliiE_EEEEvS6_RKT_EUliE_EEviT1_ --------------------------
	.section	.nv.info._ZN2at6native18elementwise_kernelILi128ELi4EZNS0_15gpu_kernel_implINS0_13BUnaryFunctorIiiiZZZNS0_15binary_internal21div_floor_kernel_cudaERNS_18TensorIteratorBaseEENKUlvE_clEvENKUlvE1_clEvEUliiE_EEEEvS6_RKT_EUliE_EEviT1_,"",@"SHT_CUDA_INFO"
	.sectionflags	@""
	.align	4


	//----- nvinfo : EIATTR_CUDA_API_VERSION
	.align		4
        /*0000*/ 	.byte	0x04, 0x37
        /*0002*/ 	.short	(.L_4809 - .L_4808)
.L_4808:
        /*0004*/ 	.word	0x00000082


	//----- nvinfo : EIATTR_KPARAM_INFO
	.align		4
.L_4809:
        /*0008*/ 	.byte	0x04, 0x17
        /*000a*/ 	.short	(.L_4811 - .L_4810)
.L_4810:
        /*000c*/ 	.word	0x00000000
        /*0010*/ 	.short	0x0001
        /*0012*/ 	.short	0x0008
        /*0014*/ 	.byte	0x00, 0xf0, 0x81, 0x08


	//----- nvinfo : EIATTR_KPARAM_INFO
	.align		4
.L_4811:
        /*0018*/ 	.byte	0x04, 0x17
        /*001a*/ 	.short	(.L_4813 - .L_4812)
.L_4812:
        /*001c*/ 	.word	0x00000000
        /*0020*/ 	.short	0x0000
        /*0022*/ 	.short	0x0000
        /*0024*/ 	.byte	0x00, 0xf0, 0x11, 0x00


	//----- nvinfo : EIATTR_SPARSE_MMA_MASK
	.align		4
.L_4813:
        /*0028*/ 	.byte	0x03, 0x50
        /*002a*/ 	.short	0x0000


	//----- nvinfo : EIATTR_MAXREG_COUNT
	.align		4
        /*002c*/ 	.byte	0x03, 0x1b
        /*002e*/ 	.short	0x0080


	//----- nvinfo : EIATTR_EXTERNS
	.align		4
        /*0030*/ 	.byte	0x04, 0x0f
        /*0032*/ 	.short	(.L_4815 - .L_4814)


	//   ....[0]....
	.align		4
.L_4814:
        /*0034*/ 	.word	index@(__assertfail)


	//----- nvinfo : EIATTR_MERCURY_ISA_VERSION
	.align		4
.L_4815:
        /*0038*/ 	.byte	0x03, 0x5f
        /*003a*/ 	.short	0x0101


	//----- nvinfo : EIATTR_VRC_CTA_INIT_COUNT
	.align		4
        /*003c*/ 	.byte	0x02, 0x4a
	.zero		1
	.zero		1


	//----- nvinfo : EIATTR_SYSCALL_OFFSETS
	.align		4
        /*0040*/ 	.byte	0x04, 0x46
        /*0042*/ 	.short	(.L_4817 - .L_4816)


	//   ....[0]....
.L_4816:
        /*0044*/ 	.word	0x000020b0


	//   ....[1]....
        /*0048*/ 	.word	0x000031f0


	//   ....[2]....
        /*004c*/ 	.word	0x00005410


	//   ....[3]....
        /*0050*/ 	.word	0x00006360


	//   ....[4]....
        /*0054*/ 	.word	0x000086c0


	//   ....[5]....
        /*0058*/ 	.word	0x00009610


	//   ....[6]....
        /*005c*/ 	.word	0x0000b980


	//   ....[7]....
        /*0060*/ 	.word	0x0000c8c0


	//----- nvinfo : EIATTR_EXIT_INSTR_OFFSETS
	.align		4
.L_4817:
        /*0064*/ 	.byte	0x04, 0x1c
        /*0066*/ 	.short	(.L_4819 - .L_4818)


	//   ....[0]....
.L_4818:
        /*0068*/ 	.word	0x000098f0


	//   ....[1]....
        /*006c*/ 	.word	0x0000be30


	//   ....[2]....
        /*0070*/ 	.word	0x0000be50


	//   ....[3]....
        /*0074*/ 	.word	0x0000bef0


	//   ....[4]....
        /*0078*/ 	.word	0x0000bf10


	//   ....[5]....
        /*007c*/ 	.word	0x0000bf30


	//   ....[6]....
        /*0080*/ 	.word	0x0000bfc0


	//   ....[7]....
        /*0084*/ 	.word	0x0000c000


	//   ....[8]....
        /*0088*/ 	.word	0x0000c0a0


	//   ....[9]....
        /*008c*/ 	.word	0x0000c0f0


	//   ....[10]....
        /*0090*/ 	.word	0x0000c120


	//   ....[11]....
        /*0094*/ 	.word	0x0000c1e0


	//   ....[12]....
        /*0098*/ 	.word	0x0000c350


	//   ....[13]....
        /*009c*/ 	.word	0x0000c4c0


	//   ....[14]....
        /*00a0*/ 	.word	0x0000c620


	//   ....[15]....
        /*00a4*/ 	.word	0x0000c660


	//   ....[16]....
        /*00a8*/ 	.word	0x0000c680


	//   ....[17]....
        /*00ac*/ 	.word	0x0000c720


	//   ....[18]....
        /*00b0*/ 	.word	0x0000c760


	//   ....[19]....
        /*00b4*/ 	.word	0x0000c8d0


	//   ....[20]....
        /*00b8*/ 	.word	0x0000c9e0


	//   ....[21]....
        /*00bc*/ 	.word	0x0000cb20


	//   ....[22]....
        /*00c0*/ 	.word	0x0000cb60


	//----- nvinfo : EIATTR_MAX_THREADS
	.align		4
.L_4819:
        /*00c4*/ 	.byte	0x04, 0x05
        /*00c6*/ 	.short	(.L_4821 - .L_4820)
.L_4820:
        /*00c8*/ 	.word	0x00000080
        /*00cc*/ 	.word	0x00000001
        /*00d0*/ 	.word	0x00000001


	//----- nvinfo : EIATTR_CRS_STACK_SIZE
	.align		4
.L_4821:
        /*00d4*/ 	.byte	0x04, 0x1e
        /*00d6*/ 	.short	(.L_4823 - .L_4822)
.L_4822:
        /*00d8*/ 	.word	0x00000000


	//----- nvinfo : EIATTR_CBANK_PARAM_SIZE
	.align		4
.L_4823:
        /*00dc*/ 	.byte	0x03, 0x19
        /*00de*/ 	.short	0x0228


	//----- nvinfo : EIATTR_PARAM_CBANK
	.align		4
        /*00e0*/ 	.byte	0x04, 0x0a
        /*00e2*/ 	.short	(.L_4825 - .L_4824)
	.align		4
.L_4824:
        /*00e4*/ 	.word	index@(.nv.constant0._ZN2at6native18elementwise_kernelILi128ELi4EZNS0_15gpu_kernel_implINS0_13BUnaryFunctorIiiiZZZNS0_15binary_internal21div_floor_kernel_cudaERNS_18TensorIteratorBaseEENKUlvE_clEvENKUlvE1_clEvEUliiE_EEEEvS6_RKT_EUliE_EEviT1_)
        /*00e8*/ 	.short	0x0380
        /*00ea*/ 	.short	0x0228


	//----- nvinfo : EIATTR_SW_WAR
	.align		4
.L_4825:
        /*00ec*/ 	.byte	0x04, 0x36
        /*00ee*/ 	.short	(.L_4827 - .L_4826)
.L_4826:
        /*00f0*/ 	.word	0x00000008
.L_4827:


//--------------------- .nv.info._ZN2at6native27unrolled_elementwise_kernelINS0_13BUnaryFunctorIiiiZZZNS0_15binary_internal21div_floor_kernel_cudaERNS_18TensorIteratorBaseEENKUlvE_clEvENKUlvE1_clEvEUliiE_EESt5arrayIPcLm2EELi4E23TrivialOffsetCalculatorILi1EjESE_NS0_6memory12LoadWithCastILi1EEENSF_13StoreWithCastILi1EEEEEviT_T0_T2_T3_T4_T5_ --------------------------
	.section	.nv.info._ZN2at6native27unrolled_elementwise_kernelINS0_13BUnaryFunctorIiiiZZZNS0_15binary_internal21div_floor_kernel_cudaERNS_18TensorIteratorBaseEENKUlvE_clEvENKUlvE1_clEvEUliiE_EESt5arrayIPcLm2EELi4E23TrivialOffsetCalculatorILi1EjESE_NS0_6memory12LoadWithCastILi1EEENSF_13StoreWithCastILi1EEEEEviT_T0_T2_T3_T4_T5_,"",@"SHT_CUDA_INFO"
	.sectionflags	@""
	.align	4


	//----- nvinfo : EIATTR_CUDA_API_VERSION
	.align		4
        /*0000*/ 	.byte	0x04, 0x37
        /*0002*/ 	.short	(.L_4829 - .L_4828)
.L_4828:
        /*0004*/ 	.word	0x00000082


	//----- nvinfo : EIATTR_KPARAM_INFO
	.align		4
.L_4829:
        /*0008*/ 	.byte	0x04, 0x17
        /*000a*/ 	.short	(.L_4831 - .L_4830)
.L_4830:
        /*000c*/ 	.word	0x00000000
        /*0010*/ 	.short	0x0006
        /*0012*/ 	.short	0x002c
        /*0014*/ 	.byte	0x00, 0xf0, 0x21, 0x00


	//----- nvinfo : EIATTR_KPARAM_INFO
	.align		4
.L_4831:
        /*0018*/ 	.byte	0x04, 0x17
        /*001a*/ 	.short	(.L_4833 - .L_4832)
.L_4832:
        /*001c*/ 	.word	0x00000000
        /*0020*/ 	.short	0x0005
        /*0022*/ 	.short	0x0024
        /*0024*/ 	.byte	0x00, 0xf0, 0x21, 0x00


	//----- nvinfo : EIATTR_KPARAM_INFO
	.align		4
.L_4833:
        /*0028*/ 	.byte	0x04, 0x17
        /*002a*/ 	.short	(.L_4835 - .L_4834)
.L_4834:
        /*002c*/ 	.word	0x00000000
        /*0030*/ 	.short	0x0004
        /*0032*/ 	.short	0x0021
        /*0034*/ 	.byte	0x00, 0xf0, 0x05, 0x00


	//----- nvinfo : EIATTR_KPARAM_INFO
	.align		4
.L_4835:
        /*0038*/ 	.byte	0x04, 0x17
        /*003a*/ 	.short	(.L_4837 - .L_4836)
.L_4836:
        /*003c*/ 	.word	0x00000000
        /*0040*/ 	.short	0x0003
        /*0042*/ 	.short	0x0020
        /*0044*/ 	.byte	0x00, 0xf0, 0x05, 0x00


	//----- nvinfo : EIATTR_KPARAM_INFO
	.align		4
.L_4837:
        /*0048*/ 	.byte	0x04, 0x17
        /*004a*/ 	.short	(.L_4839 - .L_4838)
.L_4838:
        /*004c*/ 	.word	0x00000000
        /*0050*/ 	.short	0x0002
        /*0052*/ 	.short	0x0010
        /*0054*/ 	.byte	0x00, 0xf0, 0x41, 0x00


	//----- nvinfo : EIATTR_KPARAM_INFO
	.align		4
.L_4839:
        /*0058*/ 	.byte	0x04, 0x17
        /*005a*/ 	.short	(.L_4841 - .L_4840)
.L_4840:
        /*005c*/ 	.word	0x00000000
        /*0060*/ 	.short	0x0001
        /*0062*/ 	.short	0x0004
        /*0064*/ 	.byte	0x00, 0xf0, 0x21, 0x00


	//----- nvinfo : EIATTR_KPARAM_INFO
	.align		4
.L_4841:
        /*0068*/ 	.byte	0x04, 0x17
        /*006a*/ 	.short	(.L_4843 - .L_4842)
.L_4842:
        /*006c*/ 	.word	0x00000000
        /*0070*/ 	.short	0x0000
        /*0072*/ 	.short	0x0000
        /*0074*/ 	.byte	0x00, 0xf0, 0x11, 0x00


	//----- nvinfo : EIATTR_SPARSE_MMA_MASK
	.align		4
.L_4843:
        /*0078*/ 	.byte	0x03, 0x50
        /*007a*/ 	.short	0x0000


	//----- nvinfo : EIATTR_MAXREG_COUNT
	.align		4
        /*007c*/ 	.byte	0x03, 0x1b
        /*007e*/ 	.short	0x00ff


	//----- nvinfo : EIATTR_EXTERNS
	.align		4
        /*0080*/ 	.byte	0x04, 0x0f
        /*0082*/ 	.short	(.L_4845 - .L_4844)


	//   ....[0]....
	.align		4
.L_4844:
        /*0084*/ 	.word	index@(__assertfail)


	//----- nvinfo : EIATTR_MERCURY_ISA_VERSION
	.align		4
.L_4845:
        /*0088*/ 	.byte	0x03, 0x5f
        /*008a*/ 	.short	0x0101


	//----- nvinfo : EIATTR_VRC_CTA_INIT_COUNT
	.align		4
        /*008c*/ 	.byte	0x02, 0x4a
	.zero		1
	.zero		1


	//----- nvinfo : EIATTR_SYSCALL_OFFSETS
	.align		4
        /*0090*/ 	.byte	0x04, 0x46
        /*0092*/ 	.short	(.L_4847 - .L_4846)


	//   ....[0]....
.L_4846:
        /*0094*/ 	.word	0x00000dc0


	//   ....[1]....
        /*0098*/ 	.word	0x00001ce0


	//   ....[2]....
        /*009c*/ 	.word	0x00002b50


	//   ....[3]....
        /*00a0*/ 	.word	0x000039c0


	//   ....[4]....
        /*00a4*/ 	.word	0x00005760


	//   ....[5]....
        /*00a8*/ 	.word	0x000064e0


	//   ....[6]....
        /*00ac*/ 	.word	0x00007350


	//   ....[7]....
        /*00b0*/ 	.word	0x000081c0


	//----- nvinfo : EIATTR_EXIT_INSTR_OFFSETS
	.align		4
.L_4847:
        /*00b4*/ 	.byte	0x04, 0x1c
        /*00b6*/ 	.short	(.L_4849 - .L_4848)


	//   ....[0]....
.L_4848:
        /*00b8*/ 	.word	0x00007620


	//   ....[1]....
        /*00bc*/ 	.word	0x00007750


	//   ....[2]....
        /*00c0*/ 	.word	0x00007770


	//   ....[3]....
        /*00c4*/ 	.word	0x00007800


	//   ....[4]....
        /*00c8*/ 	.word	0x00007820


	//   ....[5]....
        /*00cc*/ 	.word	0x00007840


	//   ....[6]....
        /*00d0*/ 	.word	0x000078d0


	//   ....[7]....
        /*00d4*/ 	.word	0x00007910


	//   ....[8]....
        /*00d8*/ 	.word	0x000079b0


	//   ....[9]....
        /*00dc*/ 	.word	0x00007a00


	//   ....[10]....
        /*00e0*/ 	.word	0x00007a30


	//   ....[11]....
        /*00e4*/ 	.word	0x00007af0


	//   ....[12]....
        /*00e8*/ 	.word	0x00007c60


	//   ....[13]....
        /*00ec*/ 	.word	0x00007dd0


	//   ....[14]....
        /*00f0*/ 	.word	0x00007f30


	//   ....[15]....
        /*00f4*/ 	.word	0x00007f60


	//   ....[16]....
        /*00f8*/ 	.word	0x00007f80


	//   ....[17]....
        /*00fc*/ 	.word	0x00008020


	//   ....[18]....
        /*0100*/ 	.word	0x00008060


	//   ....[19]....
        /*0104*/ 	.word	0x000081d0


	//   ....[20]....
        /*0108*/ 	.word	0x000082e0


	//   ....[21]....
        /*010c*/ 	.word	0x00008420


	//   ....[22]....
        /*0110*/ 	.word	0x00008460


	//----- nvinfo : EIATTR_MAX_THREADS
	.align		4
.L_4849:
        /*0114*/ 	.byte	0x04, 0x05
        /*0116*/ 	.short	(.L_4851 - .L_4850)
.L_4850:
        /*0118*/ 	.word	0x00000080
        /*011c*/ 	.word	0x00000001
        /*0120*/ 	.word	0x00000001


	//----- nvinfo : EIATTR_CRS_STACK_SIZE
	.align		4
.L_4851:
        /*0124*/ 	.byte	0x04, 0x1e
        /*0126*/ 	.short	(.L_4853 - .L_4852)
.L_4852:
        /*0128*/ 	.word	0x00000000


	//----- nvinfo : EIATTR_CBANK_PARAM_SIZE
	.align		4
.L_4853:
        /*012c*/ 	.byte	0x03, 0x19
        /*012e*/ 	.short	0x0034


	//----- nvinfo : EIATTR_PARAM_CBANK
	.align		4
        /*0130*/ 	.byte	0x04, 0x0a
        /*0132*/ 	.short	(.L_4855 - .L_4854)
	.align		4
.L_4854:
        /*0134*/ 	.word	index@(.nv.constant0._ZN2at6native27unrolled_elementwise_kernelINS0_13BUnaryFunctorIiiiZZZNS0_15binary_internal21div_floor_kernel_cudaERNS_18TensorIteratorBaseEENKUlvE_clEvENKUlvE1_clEvEUliiE_EESt5arrayIPcLm2EELi4E23TrivialOffsetCalculatorILi1EjESE_NS0_6memory12LoadWithCastILi1EEENSF_13StoreWithCastILi1EEEEEviT_T0_T2_T3_T4_T5_)
        /*0138*/ 	.short	0x0380
        /*013a*/ 	.short	0x0034


	//----- nvinfo : EIATTR_SW_WAR
	.align		4
.L_4855:
        /*013c*/ 	.byte	0x04, 0x36
        /*013e*/ 	.short	(.L_4857 - .L_4856)
.L_4856:
        /*0140*/ 	.word	0x00000008
.L_4857:


//--------------------- .nv.info._ZN2at6native18elementwise_kernelILi128ELi2EZNS0_22gpu_kernel_impl_nocastINS0_13BUnaryFunctorIiiiZZZNS0_15binary_internal21div_floor_kernel_cudaERNS_18TensorIteratorBaseEENKUlvE_clEvENKUlvE1_clEvEUliiE_EEEEvS6_RKT_EUliE_EEviT1_ --------------------------
	.section	.nv.info._ZN2at6native18elementwise_kernelILi128ELi2EZNS0_22gpu_kernel_impl_nocastINS0_13BUnaryFunctorIiiiZZZNS0_15binary_internal21div_floor_kernel_cudaERNS_18TensorIteratorBaseEENKUlvE_clEvENKUlvE1_clEvEUliiE_EEEEvS6_RKT_EUliE_EEviT1_,"",@"SHT_CUDA_INFO"
	.sectionflags	@""
	.align	4


	//----- nvinfo : EIATTR_CUDA_API_VERSION
	.align		4
        /*0000*/ 	.byte	0x04, 0x37
        /*0002*/ 	.short	(.L_4859 - .L_4858)
.L_4858:
        /*0004*/ 	.word	0x00000082


	//----- nvinfo : EIATTR_KPARAM_INFO
	.align		4
.L_4859:
        /*0008*/ 	.byte	0x04, 0x17
        /*000a*/ 	.short	(.L_4861 - .L_4860)
.L_4860:
        /*000c*/ 	.word	0x00000000
        /*0010*/ 	.short	0x0001
        /*0012*/ 	.short	0x0008
        /*0014*/ 	.byte	0x00, 0xf0, 0x61, 0x08


	//----- nvinfo : EIATTR_KPARAM_INFO
	.align		4
.L_4861:
        /*0018*/ 	.byte	0x04, 0x17
        /*001a*/ 	.short	(.L_4863 - .L_4862)
.L_4862:
        /*001c*/ 	.word	0x00000000
        /*0020*/ 	.short	0x0000
        /*0022*/ 	.short	0x0000
        /*0024*/ 	.byte	0x00, 0xf0, 0x11, 0x00


	//----- nvinfo : EIATTR_SPARSE_MMA_MASK
	.align		4
.L_4863:
        /*0028*/ 	.byte	0x03, 0x50
        /*002a*/ 	.short	0x0000


	//----- nvinfo : EIATTR_MAXREG_COUNT
	.align		4
        /*002c*/ 	.byte	0x03, 0x1b
        /*002e*/ 	.short	0x0080


	//----- nvinfo : EIATTR_MERCURY_ISA_VERSION
	.align		4
        /*0030*/ 	.byte	0x03, 0x5f
        /*0032*/ 	.short	0x0101


	//----- nvinfo : EIATTR_VRC_CTA_INIT_COUNT
	.align		4
        /*0034*/ 	.byte	0x02, 0x4a
	.zero		1
	.zero		1


	//----- nvinfo : EIATTR_EXIT_INSTR_OFFSETS
	.align		4
        /*0038*/ 	.byte	0x04, 0x1c
        /*003a*/ 	.short	(.L_4865 - .L_4864)


	//   ....[0]....
.L_4864:
        /*003c*/ 	.word	0x000004a0


	//   ....[1]....
        /*0040*/ 	.word	0x00000700


	//   ....[2]....
        /*0044*/ 	.word	0x000008a0


	//   ....[3]....
        /*0048*/ 	.word	0x00002010


	//   ....[4]....
        /*004c*/ 	.word	0x000036d0


	//----- nvinfo : EIATTR_MAX_THREADS
	.align		4
.L_4865:
        /*0050*/ 	.byte	0x04, 0x05
        /*0052*/ 	.short	(.L_4867 - .L_4866)
.L_4866:
        /*0054*/ 	.word	0x00000080
        /*0058*/ 	.word	0x00000001
        /*005c*/ 	.word	0x00000001


	//----- nvinfo : EIATTR_CRS_STACK_SIZE
	.align		4
.L_4867:
        /*0060*/ 	.byte	0x04, 0x1e
        /*0062*/ 	.short	(.L_4869 - .L_4868)
.L_4868:
        /*0064*/ 	.word	0x00000000


	//----- nvinfo : EIATTR_CBANK_PARAM_SIZE
	.align		4
.L_4869:
        /*0068*/ 	.byte	0x03, 0x19
        /*006a*/ 	.short	0x0220


	//----- nvinfo : EIATTR_PARAM_CBANK
	.align		4
        /*006c*/ 	.byte	0x04, 0x0a
        /*006e*/ 	.short	(.L_4871 - .L_4870)
	.align		4
.L_4870:
        /*0070*/ 	.word	index@(.nv.constant0._ZN2at6native18elementwise_kernelILi128ELi2EZNS0_22gpu_kernel_impl_nocastINS0_13BUnaryFunctorIiiiZZZNS0_15binary_internal21div_floor_kernel_cudaERNS_18TensorIteratorBaseEENKUlvE_clEvENKUlvE1_clEvEUliiE_EEEEvS6_RKT_EUliE_EEviT1_)
        /*0074*/ 	.short	0x0380
        /*0076*/ 	.short	0x0220


	//----- nvinfo : EIATTR_SW_WAR
	.align		4
.L_4871:
        /*0078*/ 	.byte	0x04, 0x36
        /*007a*/ 	.short	(.L_4873 - .L_4872)
.L_4872:
        /*007c*/ 	.word	0x00000008
.L_4873:


//--------------------- .nv.info._ZN2at6native27unrolled_elementwise_kernelINS0_13BUnaryFunctorIiiiZZZNS0_15binary_internal21div_floor_kernel_cudaERNS_18TensorIteratorBaseEENKUlvE_clEvENKUlvE1_clEvEUliiE_EESt5arrayIPcLm2EELi4E23TrivialOffsetCalculatorILi1EjESE_NS0_6memory15LoadWithoutCastENSF_16StoreWithoutCastEEEviT_T0_T2_T3_T4_T5_ --------------------------
	.section	.nv.info._ZN2at6native27unrolled_elementwise_kernelINS0_13BUnaryFunctorIiiiZZZNS0_15binary_internal21div_floor_kernel_cudaERNS_18TensorIteratorBaseEENKUlvE_clEvENKUlvE1_clEvEUliiE_EESt5arrayIPcLm2EELi4E23TrivialOffsetCalculatorILi1EjESE_NS0_6memory15LoadWithoutCastENSF_16StoreWithoutCastEEEviT_T0_T2_T3_T4_T5_,"",@"SHT_CUDA_INFO"
	.sectionflags	@""
	.align	4


	//----- nvinfo : EIATTR_CUDA_API_VERSION
	.align		4
        /*0000*/ 	.byte	0x04, 0x37
        /*0002*/ 	.short	(.L_4875 - .L_4874)
.L_4874:
        /*0004*/ 	.word	0x00000082


	//----- nvinfo : EIATTR_KPARAM_INFO
	.align		4
.L_4875:
        /*0008*/ 	.byte	0x04, 0x17
        /*000a*/ 	.short	(.L_4877 - .L_4876)
.L_4876:
        /*000c*/ 	.word	0x00000000
        /*0010*/ 	.short	0x0006
        /*0012*/ 	.short	0x0023
        /*0014*/ 	.byte	0x00, 0xf0, 0x05, 0x00


	//----- nvinfo : EIATTR_KPARAM_INFO
	.align		4
.L_4877:
        /*0018*/ 	.byte	0x04, 0x17
        /*001a*/ 	.short	(.L_4879 - .L_4878)
.L_4878:
        /*001c*/ 	.word	0x00000000
        /*0020*/ 	.short	0x0005
        /*0022*/ 	.short	0x0022
        /*0024*/ 	.byte	0x00, 0xf0, 0x05, 0x00


	//----- nvinfo : EIATTR_KPARAM_INFO
	.align		4
.L_4879:
        /*0028*/ 	.byte	0x04, 0x17
        /*002a*/ 	.short	(.L_4881 - .L_4880)
.L_4880:
        /*002c*/ 	.word	0x00000000
        /*0030*/ 	.short	0x0004
        /*0032*/ 	.short	0x0021
        /*0034*/ 	.byte	0x00, 0xf0, 0x05, 0x00


	//----- nvinfo : EIATTR_KPARAM_INFO
	.align		4
.L_4881:
        /*0038*/ 	.byte	0x04, 0x17
        /*003a*/ 	.short	(.L_4883 - .L_4882)
.L_4882:
        /*003c*/ 	.word	0x00000000
        /*0040*/ 	.short	0x0003
        /*0042*/ 	.short	0x0020
        /*0044*/ 	.byte	0x00, 0xf0, 0x05, 0x00


	//----- nvinfo : EIATTR_KPARAM_INFO
	.align		4
.L_4883:
        /*0048*/ 	.byte	0x04, 0x17
        /*004a*/ 	.short	(.L_4885 - .L_4884)
.L_4884:
        /*004c*/ 	.word	0x00000000
        /*0050*/ 	.short	0x0002
        /*0052*/ 	.short	0x0010
        /*0054*/ 	.byte	0x00, 0xf0, 0x41, 0x00


	//----- nvinfo : EIATTR_KPARAM_INFO
	.align		4
.L_4885:
        /*0058*/ 	.byte	0x04, 0x17
        /*005a*/ 	.short	(.L_4887 - .L_4886)
.L_4886:
        /*005c*/ 	.word	0x00000000
        /*0060*/ 	.short	0x0001
        /*0062*/ 	.short	0x0004
        /*0064*/ 	.byte	0x00, 0xf0, 0x21, 0x00


	//----- nvinfo : EIATTR_KPARAM_INFO
	.align		4
.L_4887:
        /*0068*/ 	.byte	0x04, 0x17
        /*006a*/ 	.short	(.L_4889 - .L_4888)
.L_4888:
        /*006c*/ 	.word	0x00000000
        /*0070*/ 	.short	0x0000
        /*0072*/ 	.short	0x0000
        /*0074*/ 	.byte	0x00, 0xf0, 0x11, 0x00


	//----- nvinfo : EIATTR_SPARSE_MMA_MASK
	.align		4
.L_4889:
        /*0078*/ 	.byte	0x03, 0x50
        /*007a*/ 	.short	0x0000


	//----- nvinfo : EIATTR_MAXREG_COUNT
	.align		4
        /*007c*/ 	.byte	0x03, 0x1b
        /*007e*/ 	.short	0x00ff


	//----- nvinfo : EIATTR_MERCURY_ISA_VERSION
	.align		4
        /*0080*/ 	.byte	0x03, 0x5f
        /*0082*/ 	.short	0x0101


	//----- nvinfo : EIATTR_VRC_CTA_INIT_COUNT
	.align		4
        /*0084*/ 	.byte	0x02, 0x4a
	.zero		1
	.zero		1


	//----- nvinfo : EIATTR_EXIT_INSTR_OFFSETS
	.align		4
        /*0088*/ 	.byte	0x04, 0x1c
        /*008a*/ 	.short	(.L_4891 - .L_4890)


	//   ....[0]....
.L_4890:
        /*008c*/ 	.word	0x00001270


	//   ....[1]....
        /*0090*/ 	.word	0x000012c0


	//----- nvinfo : EIATTR_MAX_THREADS
	.align		4
.L_4891:
        /*0094*/ 	.byte	0x04, 0x05
        /*0096*/ 	.short	(.L_4893 - .L_4892)
.L_4892:
        /*0098*/ 	.word	0x00000080
        /*009c*/ 	.word	0x00000001
        /*00a0*/ 	.word	0x00000001


	//----- nvinfo : EIATTR_CRS_STACK_SIZE
	.align		4
.L_4893:
        /*00a4*/ 	.byte	0x04, 0x1e
        /*00a6*/ 	.short	(.L_4895 - .L_4894)
.L_4894:
        /*00a8*/ 	.word	0x00000000


	//----- nvinfo : EIATTR_CBANK_PARAM_SIZE
	.align		4
.L_4895:
        /*00ac*/ 	.byte	0x03, 0x19
        /*00ae*/ 	.short	0x0024


	//----- nvinfo : EIATTR_PARAM_CBANK
	.align		4
        /*00b0*/ 	.byte	0x04, 0x0a
        /*00b2*/ 	.short	(.L_4897 - .L_4896)
	.align		4
.L_4896:
        /*00b4*/ 	.word	index@(.nv.constant0._ZN2at6native27unrolled_elementwise_kernelINS0_13BUnaryFunctorIiiiZZZNS0_15binary_internal21div_floor_kernel_cudaERNS_18TensorIteratorBaseEENKUlvE_clEvENKUlvE1_clEvEUliiE_EESt5arrayIPcLm2EELi4E23TrivialOffsetCalculatorILi1EjESE_NS0_6memory15LoadWithoutCastENSF_16StoreWithoutCastEEEviT_T0_T2_T3_T4_T5_)
        /*00b8*/ 	.short	0x0380
        /*00ba*/ 	.short	0x0024


	//----- nvinfo : EIATTR_SW_WAR
	.align		4
.L_4897:
        /*00bc*/ 	.byte	0x04, 0x36
        /*00be*/ 	.short	(.L_4899 - .L_4898)
.L_4898:
        /*00c0*/ 	.word	0x00000008
.L_4899:


//--------------------- .nv.info._ZN2at6native29vectorized_elementwise_kernelILi2ENS0_13BUnaryFunctorIiiiZZZNS0_15binary_internal21div_floor_kernel_cudaERNS_18TensorIteratorBaseEENKUlvE_clEvENKUlvE1_clEvEUliiE_EESt5arrayIPcLm2EEEEviT0_T1_ --------------------------
	.section	.nv.info._ZN2at6native29vectorized_elementwise_kernelILi2ENS0_13BUnaryFunctorIiiiZZZNS0_15binary_internal21div_floor_kernel_cudaERNS_18TensorIteratorBaseEENKUlvE_clEvENKUlvE1_clEvEUliiE_EESt5arrayIPcLm2EEEEviT0_T1_,"",@"SHT_CUDA_INFO"
	.sectionflags	@""
	.align	4


	//----- nvinfo : EIATTR_CUDA_API_VERSION
	.align		4
        /*0000*/ 	.byte	0x04, 0x37
        /*0002*/ 	.short	(.L_4901 - .L_4900)
.L_4900:
        /*0004*/ 	.word	0x00000082


	//----- nvinfo : EIATTR_KPARAM_INFO
	.align		4
.L_4901:
        /*0008*/ 	.byte	0x04, 0x17
        /*000a*/ 	.short	(.L_4903 - .L_4902)
.L_4902:
        /*000c*/ 	.word	0x00000000
        /*0010*/ 	.short	0x0002
        /*0012*/ 	.short	0x0010
        /*0014*/ 	.byte	0x00, 0xf0, 0x41, 0x00


	//----- nvinfo : EIATTR_KPARAM_INFO
	.align		4
.L_4903:
        /*0018*/ 	.byte	0x04, 0x17
        /*001a*/ 	.short	(.L_4905 - .L_4904)
.L_4904:
        /*001c*/ 	.word	0x00000000
        /*0020*/ 	.short	0x0001
        /*0022*/ 	.short	0x0004
        /*0024*/ 	.byte	0x00, 0xf0, 0x21, 0x00


	//----- nvinfo : EIATTR_KPARAM_INFO
	.align		4
.L_4905:
        /*0028*/ 	.byte	0x04, 0x17
        /*002a*/ 	.short	(.L_4907 - .L_4906)
.L_4906:
        /*002c*/ 	.word	0x00000000
        /*0030*/ 	.short	0x0000
        /*0032*/ 	.short	0x0000
        /*0034*/ 	.byte	0x00, 0xf0, 0x11, 0x00


	//----- nvinfo : EIATTR_SPARSE_MMA_MASK
	.align		4
.L_4907:
        /*0038*/ 	.byte	0x03, 0x50
        /*003a*/ 	.short	0x0000


	//----- nvinfo : EIATTR_MAXREG_COUNT
	.align		4
        /*003c*/ 	.byte	0x03, 0x1b
        /*003e*/ 	.short	0x00ff


	//----- nvinfo : EIATTR_MERCURY_ISA_VERSION
	.align		4
        /*0040*/ 	.byte	0x03, 0x5f
        /*0042*/ 	.short	0x0101


	//----- nvinfo : EIATTR_VRC_CTA_INIT_COUNT
	.align		4
        /*0044*/ 	.byte	0x02, 0x4a
	.zero		1
	.zero		1


	//----- nvinfo : EIATTR_EXIT_INSTR_OFFSETS
	.align		4
        /*0048*/ 	.byte	0x04, 0x1c
        /*004a*/ 	.short	(.L_4909 - .L_4908)


	//   ....[0]....
.L_4908:
        /*004c*/ 	.word	0x00002600


	//   ....[1]....
        /*0050*/ 	.word	0x00002650


	//   ....[2]....
        /*0054*/ 	.word	0x00003a90


	//----- nvinfo : EIATTR_MAX_THREADS
	.align		4
.L_4909:
        /*0058*/ 	.byte	0x04, 0x05
        /*005a*/ 	.short	(.L_4911 - .L_4910)
.L_4910:
        /*005c*/ 	.word	0x00000080
        /*0060*/ 	.word	0x00000001
        /*0064*/ 	.word	0x00000001


	//----- nvinfo : EIATTR_CRS_STACK_SIZE
	.align		4
.L_4911:
        /*0068*/ 	.byte	0x04, 0x1e
        /*006a*/ 	.short	(.L_4913 - .L_4912)
.L_4912:
        /*006c*/ 	.word	0x00000000


	//----- nvinfo : EIATTR_CBANK_PARAM_SIZE
	.align		4
.L_4913:
        /*0070*/ 	.byte	0x03, 0x19
        /*0072*/ 	.short	0x0020


	//----- nvinfo : EIATTR_PARAM_CBANK
	.align		4
        /*0074*/ 	.byte	0x04, 0x0a
        /*0076*/ 	.short	(.L_4915 - .L_4914)
	.align		4
.L_4914:
        /*0078*/ 	.word	index@(.nv.constant0._ZN2at6native29vectorized_elementwise_kernelILi2ENS0_13BUnaryFunctorIiiiZZZNS0_15binary_internal21div_floor_kernel_cudaERNS_18TensorIteratorBaseEENKUlvE_clEvENKUlvE1_clEvEUliiE_EESt5arrayIPcLm2EEEEviT0_T1_)
        /*007c*/ 	.short	0x0380
        /*007e*/ 	.short	0x0020


	//----- nvinfo : EIATTR_SW_WAR
	.align		4
.L_4915:
        /*0080*/ 	.byte	0x04, 0x36
        /*0082*/ 	.short	(.L_4917 - .L_4916)
.L_4916:
        /*0084*/ 	.word	0x00000008
.L_4917:


//--------------------- .nv.info._ZN2at6native29vectorized_elementwise_kernelILi4ENS0_13BUnaryFunctorIiiiZZZNS0_15binary_internal21div_floor_kernel_cudaERNS_18TensorIteratorBaseEENKUlvE_clEvENKUlvE1_clEvEUliiE_EESt5arrayIPcLm2EEEEviT0_T1_ --------------------------
	.section	.nv.info._ZN2at6native29vectorized_elementwise_kernelILi4ENS0_13BUnaryFunctorIiiiZZZNS0_15binary_internal21div_floor_kernel_cudaERNS_18TensorIteratorBaseEENKUlvE_clEvENKUlvE1_clEvEUliiE_EESt5arrayIPcLm2EEEEviT0_T1_,"",@"SHT_CUDA_INFO"
	.sectionflags	@""
	.align	4


	//----- nvinfo : EIATTR_CUDA_API_VERSION
	.align		4
        /*0000*/ 	.byte	0x04, 0x37
        /*0002*/ 	.short	(.L_4919 - .L_4918)
.L_4918:
        /*0004*/ 	.word	0x00000082


	//----- nvinfo : EIATTR_KPARAM_INFO
	.align		4
.L_4919:
        /*0008*/ 	.byte	0x04, 0x17
        /*000a*/ 	.short	(.L_4921 - .L_4920)
.L_4920:
        /*000c*/ 	.word	0x00000000
        /*0010*/ 	.short	0x0002
        /*0012*/ 	.short	0x0010
        /*0014*/ 	.byte	0x00, 0xf0, 0x41, 0x00


	//----- nvinfo : EIATTR_KPARAM_INFO
	.align		4
.L_4921:
        /*0018*/ 	.byte	0x04, 0x17
        /*001a*/ 	.short	(.L_4923 - .L_4922)
.L_4922:
        /*001c*/ 	.word	0x00000000
        /*0020*/ 	.short	0x0001
        /*0022*/ 	.short	0x0004
        /*0024*/ 	.byte	0x00, 0xf0, 0x21, 0x00


	//----- nvinfo : EIATTR_KPARAM_INFO
	.align		4
.L_4923:
        /*0028*/ 	.byte	0x04, 0x17
        /*002a*/ 	.short	(.L_4925 - .L_4924)
.L_4924:
        /*002c*/ 	.word	0x00000000
        /*0030*/ 	.short	0x0000
        /*0032*/ 	.short	0x0000
        /*0034*/ 	.byte	0x00, 0xf0, 0x11, 0x00


	//----- nvinfo : EIATTR_SPARSE_MMA_MASK
	.align		4
.L_4925:
        /*0038*/ 	.byte	0x03, 0x50
        /*003a*/ 	.short	0x0000


	//----- nvinfo : EIATTR_MAXREG_COUNT
	.align		4
        /*003c*/ 	.byte	0x03, 0x1b
        /*003e*/ 	.short	0x00ff


	//----- nvinfo : EIATTR_MERCURY_ISA_VERSION
	.align		4
        /*0040*/ 	.byte	0x03, 0x5f
        /*0042*/ 	.short	0x0101


	//----- nvinfo : EIATTR_VRC_CTA_INIT_COUNT
	.align		4
        /*0044*/ 	.byte	0x02, 0x4a
	.zero		1
	.zero		1


	//----- nvinfo : EIATTR_EXIT_INSTR_OFFSETS
	.align		4
        /*0048*/ 	.byte	0x04, 0x1c
        /*004a*/ 	.short	(.L_4927 - .L_4926)


	//   ....[0]....
.L_4926:
        /*004c*/ 	.word	0x00002600


	//   ....[1]....
        /*0050*/ 	.word	0x00002650


	//   ....[2]....
        /*0054*/ 	.word	0x00003a40


	//----- nvinfo : EIATTR_MAX_THREADS
	.align		4
.L_4927:
        /*0058*/ 	.byte	0x04, 0x05
        /*005a*/ 	.short	(.L_4929 - .L_4928)
.L_4928:
        /*005c*/ 	.word	0x00000080
        /*0060*/ 	.word	0x00000001
        /*0064*/ 	.word	0x00000001


	//----- nvinfo : EIATTR_CRS_STACK_SIZE
	.align		4
.L_4929:
        /*0068*/ 	.byte	0x04, 0x1e
        /*006a*/ 	.short	(.L_4931 - .L_4930)
.L_4930:
        /*006c*/ 	.word	0x00000000


	//----- nvinfo : EIATTR_CBANK_PARAM_SIZE
	.align		4
.L_4931:
        /*0070*/ 	.byte	0x03, 0x19
        /*0072*/ 	.short	0x0020


	//----- nvinfo : EIATTR_PARAM_CBANK
	.align		4
        /*0074*/ 	.byte	0x04, 0x0a
        /*0076*/ 	.short	(.L_4933 - .L_4932)
	.align		4
.L_4932:
        /*0078*/ 	.word	index@(.nv.constant0._ZN2at6native29vectorized_elementwise_kernelILi4ENS0_13BUnaryFunctorIiiiZZZNS0_15binary_internal21div_floor_kernel_cudaERNS_18TensorIteratorBaseEENKUlvE_clEvENKUlvE1_clEvEUliiE_EESt5arrayIPcLm2EEEEviT0_T1_)
        /*007c*/ 	.short	0x0380
        /*007e*/ 	.short	0x0020


	//----- nvinfo : EIATTR_SW_WAR
	.align		4
.L_4933:
        /*0080*/ 	.byte	0x04, 0x36
        /*0082*/ 	.short	(.L_4935 - .L_4934)
.L_4934:
        /*0084*/ 	.word	0x00000008
.L_4935:


//--------------------- .nv.info._ZN2at6native29vectorized_elementwise_kernelILi8ENS0_13BUnaryFunctorIiiiZZZNS0_15binary_internal21div_floor_kernel_cudaERNS_18TensorIteratorBaseEENKUlvE_clEvENKUlvE1_clEvEUliiE_EESt5arrayIPcLm2EEEEviT0_T1_ --------------------------
	.section	.nv.info._ZN2at6native29vectorized_elementwise_kernelILi8ENS0_13BUnaryFunctorIiiiZZZNS0_15binary_internal21div_floor_kernel_cudaERNS_18TensorIteratorBaseEENKUlvE_clEvENKUlvE1_clEvEUliiE_EESt5arrayIPcLm2EEEEviT0_T1_,"",@"SHT_CUDA_INFO"
	.sectionflags	@""
	.align	4


	//----- nvinfo : EIATTR_CUDA_API_VERSION
	.align		4
        /*0000*/ 	.byte	0x04, 0x37
        /*0002*/ 	.short	(.L_4937 - .L_4936)
.L_4936:
        /*0004*/ 	.word	0x00000082


	//----- nvinfo : EIATTR_KPARAM_INFO
	.align		4
.L_4937:
        /*0008*/ 	.byte	0x04, 0x17
        /*000a*/ 	.short	(.L_4939 - .L_4938)
.L_4938:
        /*000c*/ 	.word	0x00000000
        /*0010*/ 	.short	0x0002
        /*0012*/ 	.short	0x0010
        /*0014*/ 	.byte	0x00, 0xf0, 0x41, 0x00


	//----- nvinfo : EIATTR_KPARAM_INFO
	.align		4
.L_4939:
        /*0018*/ 	.byte	0x04, 0x17
        /*001a*/ 	.short	(.L_4941 - .L_4940)
.L_4940:
        /*001c*/ 	.word	0x00000000
        /*0020*/ 	.short	0x0001
        /*0022*/ 	.short	0x0004
        /*0024*/ 	.byte	0x00, 0xf0, 0x21, 0x00


	//----- nvinfo : EIATTR_KPARAM_INFO
	.align		4
.L_4941:
        /*0028*/ 	.byte	0x04, 0x17
        /*002a*/ 	.short	(.L_4943 - .L_4942)
.L_4942:
        /*002c*/ 	.word	0x00000000
        /*0030*/ 	.short	0x0000
        /*0032*/ 	.short	0x0000
        /*0034*/ 	.byte	0x00, 0xf0, 0x11, 0x00


	//----- nvinfo : EIATTR_SPARSE_MMA_MASK
	.align		4
.L_4943:
        /*0038*/ 	.byte	0x03, 0x50
        /*003a*/ 	.short	0x0000


	//----- nvinfo : EIATTR_MAXREG_COUNT
	.align		4
        /*003c*/ 	.byte	0x03, 0x1b
        /*003e*/ 	.short	0x00ff


	//----- nvinfo : EIATTR_MERCURY_ISA_VERSION
	.align		4
        /*0040*/ 	.byte	0x03, 0x5f
        /*0042*/ 	.short	0x0101


	//----- nvinfo : EIATTR_VRC_CTA_INIT_COUNT
	.align		4
        /*0044*/ 	.byte	0x02, 0x4a
	.zero		1
	.zero		1


	//----- nvinfo : EIATTR_EXIT_INSTR_OFFSETS
	.align		4
        /*0048*/ 	.byte	0x04, 0x1c
        /*004a*/ 	.short	(.L_4945 - .L_4944)


	//   ....[0]....
.L_4944:
        /*004c*/ 	.word	0x00000010


	//----- nvinfo : EIATTR_MAX_THREADS
	.align		4
.L_4945:
        /*0050*/ 	.byte	0x04, 0x05
        /*0052*/ 	.short	(.L_4947 - .L_4946)
.L_4946:
        /*0054*/ 	.word	0x00000080
        /*0058*/ 	.word	0x00000001
        /*005c*/ 	.word	0x00000001


	//----- nvinfo : EIATTR_CBANK_PARAM_SIZE
	.align		4
.L_4947:
        /*0060*/ 	.byte	0x03, 0x19
        /*0062*/ 	.short	0x0020


	//----- nvinfo : EIATTR_PARAM_CBANK
	.align		4
        /*0064*/ 	.byte	0x04, 0x0a
        /*0066*/ 	.short	(.L_4949 - .L_4948)
	.align		4
.L_4948:
        /*0068*/ 	.word	index@(.nv.constant0._ZN2at6native29vectorized_elementwise_kernelILi8ENS0_13BUnaryFunctorIiiiZZZNS0_15binary_internal21div_floor_kernel_cudaERNS_18TensorIteratorBaseEENKUlvE_clEvENKUlvE1_clEvEUliiE_EESt5arrayIPcLm2EEEEviT0_T1_)
        /*006c*/ 	.short	0x0380
        /*006e*/ 	.short	0x0020


	//----- nvinfo : EIATTR_SW_WAR
	.align		4
.L_4949:
        /*0070*/ 	.byte	0x04, 0x36
        /*0072*/ 	.short	(.L_4951 - .L_4950)
.L_4950:
        /*0074*/ 	.word	0x00000008
.L_4951:


//--------------------- .nv.info._ZN2at6native18elementwise_kernelILi128ELi4EZNS0_15gpu_kernel_implINS0_13AUnaryFunctorIiiiZZZNS0_15binary_internal21div_floor_kernel_cudaERNS_18TensorIteratorBaseEENKUlvE_clEvENKUlvE1_clEvEUliiE_EEEEvS6_RKT_EUliE_EEviT1_ --------------------------
	.section	.nv.info._ZN2at6native18elementwise_kernelILi128ELi4EZNS0_15gpu_kernel_implINS0_13AUnaryFunctorIiiiZZZNS0_15binary_internal21div_floor_kernel_cudaERNS_18TensorIteratorBaseEENKUlvE_clEvENKUlvE1_clEvEUliiE_EEEEvS6_RKT_EUliE_EEviT1_,"",@"SHT_CUDA_INFO"
	.sectionflags	@""
	.align	4


	//----- nvinfo : EIATTR_CUDA_API_VERSION
	.align		4
        /*0000*/ 	.byte	0x04, 0x37
        /*0002*/ 	.short	(.L_4953 - .L_4952)
.L_4952:
        /*0004*/ 	.word	0x00000082


	//----- nvinfo : EIATTR_KPARAM_INFO
	.align		4
.L_4953:
        /*0008*/ 	.byte	0x04, 0x17
        /*000a*/ 	.short	(.L_4955 - .L_4954)
.L_4954:
        /*000c*/ 	.word	0x00000000
        /*0010*/ 	.short	0x0001
        /*0012*/ 	.short	0x0008
        /*0014*/ 	.byte	0x00, 0xf0, 0x81, 0x08


	//----- nvinfo : EIATTR_KPARAM_INFO
	.align		4
.L_4955:
        /*0018*/ 	.byte	0x04, 0x17
        /*001a*/ 	.short	(.L_4957 - .L_4956)
.L_4956:
        /*001c*/ 	.word	0x00000000
        /*0020*/ 	.short	0x0000
        /*0022*/ 	.short	0x0000
        /*0024*/ 	.byte	0x00, 0xf0, 0x11, 0x00


	//----- nvinfo : EIATTR_SPARSE_MMA_MASK
	.align		4
.L_4957:
        /*0028*/ 	.byte	0x03, 0x50
        /*002a*/ 	.short	0x0000


	//----- nvinfo : EIATTR_MAXREG_COUNT
	.align		4
        /*002c*/ 	.byte	0x03, 0x1b
        /*002e*/ 	.short	0x0080


	//----- nvinfo : EIATTR_EXTERNS
	.align		4
        /*0030*/ 	.byte	0x04, 0x0f
        /*0032*/ 	.short	(.L_4959 - .L_4958)


	//   ....[0]....
	.align		4
.L_4958:
        /*0034*/ 	.word	index@(__assertfail)


	//----- nvinfo : EIATTR_MERCURY_ISA_VERSION
	.align		4
.L_4959:
        /*0038*/ 	.byte	0x03, 0x5f
        /*003a*/ 	.short	0x0101


	//----- nvinfo : EIATTR_VRC_CTA_INIT_COUNT
	.align		4
        /*003c*/ 	.byte	0x02, 0x4a
	.zero		1
	.zero		1


	//----- nvinfo : EIATTR_SYSCALL_OFFSETS
	.align		4
        /*0040*/ 	.byte	0x04, 0x46
        /*0042*/ 	.short	(.L_4961 - .L_4960)


	//   ....[0]....
.L_4960:
        /*0044*/ 	.word	0x000020b0


	//   ....[1]....
        /*0048*/ 	.word	0x00003220


	//   ....[2]....
        /*004c*/ 	.word	0x00005440


	//   ....[3]....
        /*0050*/ 	.word	0x000063b0


	//   ....[4]....
        /*0054*/ 	.word	0x00008710


	//   ....[5]....
        /*0058*/ 	.word	0x00009680


	//   ....[6]....
        /*005c*/ 	.word	0x0000b9f0


	//   ....[7]....
        /*0060*/ 	.word	0x0000c940


	//----- nvinfo : EIATTR_EXIT_INSTR_OFFSETS
	.align		4
.L_4961:
        /*0064*/ 	.byte	0x04, 0x1c
        /*0066*/ 	.short	(.L_4963 - .L_4962)


	//   ....[0]....
.L_4962:
        /*0068*/ 	.word	0x00009960


	//   ....[1]....
        /*006c*/ 	.word	0x0000bed0


	//   ....[2]....
        /*0070*/ 	.word	0x0000bef0


	//   ....[3]....
        /*0074*/ 	.word	0x0000bf80


	//   ....[4]....
        /*0078*/ 	.word	0x0000bfa0


	//   ....[5]....
        /*007c*/ 	.word	0x0000bfc0


	//   ....[6]....
        /*0080*/ 	.word	0x0000c050


	//   ....[7]....
        /*0084*/ 	.word	0x0000c090


	//   ....[8]....
        /*0088*/ 	.word	0x0000c130


	//   ....[9]....
        /*008c*/ 	.word	0x0000c180


	//   ....[10]....
        /*0090*/ 	.word	0x0000c1b0


	//   ....[11]....
        /*0094*/ 	.word	0x0000c270


	//   ....[12]....
        /*0098*/ 	.word	0x0000c3e0


	//   ....[13]....
        /*009c*/ 	.word	0x0000c550


	//   ....[14]....
        /*00a0*/ 	.word	0x0000c6b0


	//   ....[15]....
        /*00a4*/ 	.word	0x0000c6e0


	//   ....[16]....
        /*00a8*/ 	.word	0x0000c700


	//   ....[17]....
        /*00ac*/ 	.word	0x0000c7a0


	//   ....[18]....
        /*00b0*/ 	.word	0x0000c7e0


	//   ....[19]....
        /*00b4*/ 	.word	0x0000c950


	//   ....[20]....
        /*00b8*/ 	.word	0x0000ca60


	//   ....[21]....
        /*00bc*/ 	.word	0x0000cba0


	//   ....[22]....
        /*00c0*/ 	.word	0x0000cbe0


	//----- nvinfo : EIATTR_MAX_THREADS
	.align		4
.L_4963:
        /*00c4*/ 	.byte	0x04, 0x05
        /*00c6*/ 	.short	(.L_4965 - .L_4964)
.L_4964:
        /*00c8*/ 	.word	0x00000080
        /*00cc*/ 	.word	0x00000001
        /*00d0*/ 	.word	0x00000001


	//----- nvinfo : EIATTR_CRS_STACK_SIZE
	.align		4
.L_4965:
        /*00d4*/ 	.byte	0x04, 0x1e
        /*00d6*/ 	.short	(.L_4967 - .L_4966)
.L_4966:
        /*00d8*/ 	.word	0x00000000


	//----- nvinfo : EIATTR_CBANK_PARAM_SIZE
	.align		4
.L_4967:
        /*00dc*/ 	.byte	0x03, 0x19
        /*00de*/ 	.short	0x0228


	//----- nvinfo : EIATTR_PARAM_CBANK
	.align		4
        /*00e0*/ 	.byte	0x04, 0x0a
        /*00e2*/ 	.short	(.L_4969 - .L_4968)
	.align		4
.L_4968:
        /*00e4*/ 	.word	index@(.nv.constant0._ZN2at6native18elementwise_kernelILi128ELi4EZNS0_15gpu_kernel_implINS0_13AUnaryFunctorIiiiZZZNS0_15binary_internal21div_floor_kernel_cudaERNS_18TensorIteratorBaseEENKUlvE_clEvENKUlvE1_clEvEUliiE_EEEEvS6_RKT_EUliE_EEviT1_)
        /*00e8*/ 	.short	0x0380
        /*00ea*/ 	.short	0x0228


	//----- nvinfo : EIATTR_SW_WAR
	.align		4
.L_4969:
        /*00ec*/ 	.byte	0x04, 0x36
        /*00ee*/ 	.short	(.L_4971 - .L_4970)
.L_4970:
        /*00f0*/ 	.word	0x00000008
.L_4971:


//--------------------- .nv.info._ZN2at6native27unrolled_elementwise_kernelINS0_13AUnaryFunctorIiiiZZZNS0_15binary_internal21div_floor_kernel_cudaERNS_18TensorIteratorBaseEENKUlvE_clEvENKUlvE1_clEvEUliiE_EESt5arrayIPcLm2EELi4E23TrivialOffsetCalculatorILi1EjESE_NS0_6memory12LoadWithCastILi1EEENSF_13StoreWithCastILi1EEEEEviT_T0_T2_T3_T4_T5_ --------------------------
	.section	.nv.info._ZN2at6native27unrolled_elementwise_kernelINS0_13AUnaryFunctorIiiiZZZNS0_15binary_internal21div_floor_kernel_cudaERNS_18TensorIteratorBaseEENKUlvE_clEvENKUlvE1_clEvEUliiE_EESt5arrayIPcLm2EELi4E23TrivialOffsetCalculatorILi1EjESE_NS0_6memory12LoadWithCastILi1EEENSF_13StoreWithCastILi1EEEEEviT_T0_T2_T3_T4_T5_,"",@"SHT_CUDA_INFO"
	.sectionflags	@""
	.align	4


	//----- nvinfo : EIATTR_CUDA_API_VERSION
	.align		4
        /*0000*/ 	.byte	0x04, 0x37
        /*0002*/ 	.short	(.L_4973 - .L_4972)
.L_4972:
        /*0004*/ 	.word	0x00000082


	//----- nvinfo : EIATTR_KPARAM_INFO
	.align		4
.L_4973:
        /*0008*/ 	.byte	0x04, 0x17
        /*000a*/ 	.short	(.L_4975 - .L_4974)
.L_4974:
        /*000c*/ 	.word	0x00000000
        /*0010*/ 	.short	0x0006
        /*0012*/ 	.short	0x002c
        /*0014*/ 	.byte	0x00, 0xf0, 0x21, 0x00


	//----- nvinfo : EIATTR_KPARAM_INFO
	.align		4
.L_4975:
        /*0018*/ 	.byte	0x04, 0x17
        /*001a*/ 	.short	(.L_4977 - .L_4976)
.L_4976:
        /*001c*/ 	.word	0x00000000
        /*0020*/ 	.short	0x0005
        /*0022*/ 	.short	0x0024
        /*0024*/ 	.byte	0x00, 0xf0, 0x21, 0x00


	//----- nvinfo : EIATTR_KPARAM_INFO
	.align		4
.L_4977:
        /*0028*/ 	.byte	0x04, 0x17
        /*002a*/ 	.short	(.L_4979 - .L_4978)
.L_4978:
        /*002c*/ 	.word	0x00000000
        /*0030*/ 	.short	0x0004
        /*0032*/ 	.short	0x0021
        /*0034*/ 	.byte	0x00, 0xf0, 0x05, 0x00


	//----- nvinfo : EIATTR_KPARAM_INFO
	.align		4
.L_4979:
        /*0038*/ 	.byte	0x04, 0x17
        /*003a*/ 	.short	(.L_4981 - .L_4980)
.L_4980:
        /*003c*/ 	.word	0x00000000
        /*0040*/ 	.short	0x0003
        /*0042*/ 	.short	0x0020
        /*0044*/ 	.byte	0x00, 0xf0, 0x05, 0x00


	//----- nvinfo : EIATTR_KPARAM_INFO
	.align		4
.L_4981:
        /*0048*/ 	.byte	0x04, 0x17
        /*004a*/ 	.short	(.L_4983 - .L_4982)
.L_4982:
        /*004c*/ 	.word	0x00000000
        /*0050*/ 	.short	0x0002
        /*0052*/ 	.short	0x0010
        /*0054*/ 	.byte	0x00, 0xf0, 0x41, 0x00


	//----- nvinfo : EIATTR_KPARAM_INFO
	.align		4
.L_4983:
        /*0058*/ 	.byte	0x04, 0x17
        /*005a*/ 	.short	(.L_4985 - .L_4984)
.L_4984:
        /*005c*/ 	.word	0x00000000
        /*0060*/ 	.short	0x0001
        /*0062*/ 	.short	0x0004
        /*0064*/ 	.byte	0x00, 0xf0, 0x21, 0x00


	//----- nvinfo : EIATTR_KPARAM_INFO
	.align		4
.L_4985:
        /*0068*/ 	.byte	0x04, 0x17
        /*006a*/ 	.short	(.L_4987 - .L_4986)
.L_4986:
        /*006c*/ 	.word	0x00000000
        /*0070*/ 	.short	0x0000
        /*0072*/ 	.short	0x0000
        /*0074*/ 	.byte	0x00, 0xf0, 0x11, 0x00


	//----- nvinfo : EIATTR_SPARSE_MMA_MASK
	.align		4
.L_4987:
        /*0078*/ 	.byte	0x03, 0x50
        /*007a*/ 	.short	0x0000


	//----- nvinfo : EIATTR_MAXREG_COUNT
	.align		4
        /*007c*/ 	.byte	0x03, 0x1b
        /*007e*/ 	.short	0x00ff


	//----- nvinfo : EIATTR_EXTERNS
	.align		4
        /*0080*/ 	.byte	0x04, 0x0f
        /*0082*/ 	.short	(.L_4989 - .L_4988)


	//   ....[0]....
	.align		4
.L_4988:
        /*0084*/ 	.word	index@(__assertfail)


	//----- nvinfo : EIATTR_MERCURY_ISA_VERSION
	.align		4
.L_4989:
        /*0088*/ 	.byte	0x03, 0x5f
        /*008a*/ 	.short	0x0101


	//----- nvinfo : EIATTR_VRC_CTA_INIT_COUNT
	.align		4
        /*008c*/ 	.byte	0x02, 0x4a
	.zero		1
	.zero		1


	//----- nvinfo : EIATTR_SYSCALL_OFFSETS
	.align		4
        /*0090*/ 	.byte	0x04, 0x46
        /*0092*/ 	.short	(.L_4991 - .L_4990)


	//   ....[0]....
.L_4990:
        /*0094*/ 	.word	0x00000dc0


	//   ....[1]....
        /*0098*/ 	.word	0x00001ce0


	//   ....[2]....
        /*009c*/ 	.word	0x00002b50


	//   ....[3]....
        /*00a0*/ 	.word	0x000039c0


	//   ....[4]....
        /*00a4*/ 	.word	0x000057d0


	//   ....[5]....
        /*00a8*/ 	.word	0x00006550


	//   ....[6]....
        /*00ac*/ 	.word	0x000073c0


	//   ....[7]....
        /*00b0*/ 	.word	0x00008230


	//----- nvinfo : EIATTR_EXIT_INSTR_OFFSETS
	.align		4
.L_4991:
        /*00b4*/ 	.byte	0x04, 0x1c
        /*00b6*/ 	.short	(.L_4993 - .L_4992)


	//   ....[0]....
.L_4992:
        /*00b8*/ 	.word	0x00007690


	//   ....[1]....
        /*00bc*/ 	.word	0x000077c0


	//   ....[2]....
        /*00c0*/ 	.word	0x000077e0


	//   ....[3]....
        /*00c4*/ 	.word	0x00007870


	//   ....[4]....
        /*00c8*/ 	.word	0x00007890


	//   ....[5]....
        /*00cc*/ 	.word	0x000078b0


	//   ....[6]....
        /*00d0*/ 	.word	0x00007940


	//   ....[7]....
        /*00d4*/ 	.word	0x00007980


	//   ....[8]....
        /*00d8*/ 	.word	0x00007a20


	//   ....[9]....
        /*00dc*/ 	.word	0x00007a70


	//   ....[10]....
        /*00e0*/ 	.word	0x00007aa0


	//   ....[11]....
        /*00e4*/ 	.word	0x00007b60


	//   ....[12]....
        /*00e8*/ 	.word	0x00007cd0


	//   ....[13]....
        /*00ec*/ 	.word	0x00007e40


	//   ....[14]....
        /*00f0*/ 	.word	0x00007fa0


	//   ....[15]....
        /*00f4*/ 	.word	0x00007fd0


	//   ....[16]....
        /*00f8*/ 	.word	0x00007ff0


	//   ....[17]....
        /*00fc*/ 	.word	0x00008090


	//   ....[18]....
        /*0100*/ 	.word	0x000080d0


	//   ....[19]....
        /*0104*/ 	.word	0x00008240


	//   ....[20]....
        /*0108*/ 	.word	0x00008350


	//   ....[21]....
        /*010c*/ 	.word	0x00008490


	//   ....[22]....
        /*0110*/ 	.word	0x000084d0


	//----- nvinfo : EIATTR_MAX_THREADS
	.align		4
.L_4993:
        /*0114*/ 	.byte	0x04, 0x05
        /*0116*/ 	.short	(.L_4995 - .L_4994)
.L_4994:
        /*0118*/ 	.word	0x00000080
        /*011c*/ 	.word	0x00000001
        /*0120*/ 	.word	0x00000001


	//----- nvinfo : EIATTR_CRS_STACK_SIZE
	.align		4
.L_4995:
        /*0124*/ 	.byte	0x04, 0x1e
        /*0126*/ 	.short	(.L_4997 - .L_4996)
.L_4996:
        /*0128*/ 	.word	0x00000000


	//----- nvinfo : EIATTR_CBANK_PARAM_SIZE
	.align		4
.L_4997:
        /*012c*/ 	.byte	0x03, 0x19
        /*012e*/ 	.short	0x0034


	//----- nvinfo : EIATTR_PARAM_CBANK
	.align		4
        /*0130*/ 	.byte	0x04, 0x0a
        /*0132*/ 	.short	(.L_4999 - .L_4998)
	.align		4
.L_4998:
        /*0134*/ 	.word	index@(.nv.constant0._ZN2at6native27unrolled_elementwise_kernelINS0_13AUnaryFunctorIiiiZZZNS0_15binary_internal21div_floor_kernel_cudaERNS_18TensorIteratorBaseEENKUlvE_clEvENKUlvE1_clEvEUliiE_EESt5arrayIPcLm2EELi4E23TrivialOffsetCalculatorILi1EjESE_NS0_6memory12LoadWithCastILi1EEENSF_13StoreWithCastILi1EEEEEviT_T0_T2_T3_T4_T5_)
        /*0138*/ 	.short	0x0380
        /*013a*/ 	.short	0x0034


	//----- nvinfo : EIATTR_SW_WAR
	.align		4
.L_4999:
        /*013c*/ 	.byte	0x04, 0x36
        /*013e*/ 	.short	(.L_5001 - .L_5000)
.L_5000:
        /*0140*/ 	.word	0x00000008
.L_5001:


//--------------------- .nv.info._ZN2at6native18elementwise_kernelILi128ELi2EZNS0_22gpu_kernel_impl_nocastINS0_13AUnaryFunctorIiiiZZZNS0_15binary_internal21div_floor_kernel_cudaERNS_18TensorIteratorBaseEENKUlvE_clEvENKUlvE1_clEvEUliiE_EEEEvS6_RKT_EUliE_EEviT1_ --------------------------
	.section	.nv.info._ZN2at6native18elementwise_kernelILi128ELi2EZNS0_22gpu_kernel_impl_nocastINS0_13AUnaryFunctorIiiiZZZNS0_15binary_internal21div_floor_kernel_cudaERNS_18TensorIteratorBaseEENKUlvE_clEvENKUlvE1_clEvEUliiE_EEEEvS6_RKT_EUliE_EEviT1_,"",@"SHT_CUDA_INFO"
	.sectionflags	@""
	.align	4


	//----- nvinfo : EIATTR_CUDA_API_VERSION
	.align		4
        /*0000*/ 	.byte	0x04, 0x37
        /*0002*/ 	.short	(.L_5003 - .L_5002)
.L_5002:
        /*0004*/ 	.word	0x00000082


	//----- nvinfo : EIATTR_KPARAM_INFO
	.align		4
.L_5003:
        /*0008*/ 	.byte	0x04, 0x17
        /*000a*/ 	.short	(.L_5005 - .L_5004)
.L_5004:
        /*000c*/ 	.word	0x00000000
        /*0010*/ 	.short	0x0001
        /*0012*/ 	.short	0x0008
        /*0014*/ 	.byte	0x00, 0xf0, 0x61, 0x08


	//----- nvinfo : EIATTR_KPARAM_INFO
	.align		4
.L_5005:
        /*0018*/ 	.byte	0x04, 0x17
        /*001a*/ 	.short	(.L_5007 - .L_5006)
.L_5006:
        /*001c*/ 	.word	0x00000000
        /*0020*/ 	.short	0x0000
        /*0022*/ 	.short	0x0000
        /*0024*/ 	.byte	0x00, 0xf0, 0x11, 0x00


	//----- nvinfo : EIATTR_SPARSE_MMA_MASK
	.align		4
.L_5007:
        /*0028*/ 	.byte	0x03, 0x50
        /*002a*/ 	.short	0x0000


	//----- nvinfo : EIATTR_MAXREG_COUNT
	.align		4
        /*002c*/ 	.byte	0x03, 0x1b
        /*002e*/ 	.short	0x0080


	//----- nvinfo : EIATTR_MERCURY_ISA_VERSION
	.align		4
        /*0030*/ 	.byte	0x03, 0x5f
        /*0032*/ 	.short	0x0101


	//----- nvinfo : EIATTR_VRC_CTA_INIT_COUNT
	.align		4
        /*0034*/ 	.byte	0x02, 0x4a
	.zero		1
	.zero		1


	//----- nvinfo : EIATTR_EXIT_INSTR_OFFSETS
	.align		4
        /*0038*/ 	.byte	0x04, 0x1c
        /*003a*/ 	.short	(.L_5009 - .L_5008)


	//   ....[0]....
.L_5008:
        /*003c*/ 	.word	0x000004d0


	//   ....[1]....
        /*0040*/ 	.word	0x00000740


	//   ....[2]....
        /*0044*/ 	.word	0x000008e0


	//   ....[3]....
        /*0048*/ 	.word	0x00002060


	//   ....[4]....
        /*004c*/ 	.word	0x00003730


	//----- nvinfo : EIATTR_MAX_THREADS
	.align		4
.L_5009:
        /*0050*/ 	.byte	0x04, 0x05
        /*0052*/ 	.short	(.L_5011 - .L_5010)
.L_5010:
        /*0054*/ 	.word	0x00000080
        /*0058*/ 	.word	0x00000001
        /*005c*/ 	.word	0x00000001


	//----- nvinfo : EIATTR_CRS_STACK_SIZE
	.align		4
.L_5011:
        /*0060*/ 	.byte	0x04, 0x1e
        /*0062*/ 	.short	(.L_5013 - .L_5012)
.L_5012:
        /*0064*/ 	.word	0x00000000


	//----- nvinfo : EIATTR_CBANK_PARAM_SIZE
	.align		4
.L_5013:
        /*0068*/ 	.byte	0x03, 0x19
        /*006a*/ 	.short	0x0220


	//----- nvinfo : EIATTR_PARAM_CBANK
	.align		4
        /*006c*/ 	.byte	0x04, 0x0a
        /*006e*/ 	.short	(.L_5015 - .L_5014)
	.align		4
.L_5014:
        /*0070*/ 	.word	index@(.nv.constant0._ZN2at6native18elementwise_kernelILi128ELi2EZNS0_22gpu_kernel_impl_nocastINS0_13AUnaryFunctorIiiiZZZNS0_15binary_internal21div_floor_kernel_cudaERNS_18TensorIteratorBaseEENKUlvE_clEvENKUlvE1_clEvEUliiE_EEEEvS6_RKT_EUliE_EEviT1_)
        /*0074*/ 	.short	0x0380
        /*0076*/ 	.short	0x0220


	//----- nvinfo : EIATTR_SW_WAR
	.align		4
.L_5015:
        /*0078*/ 	.byte	0x04, 0x36
        /*007a*/ 	.short	(.L_5017 - .L_5016)
.L_5016:
        /*007c*/ 	.word	0x00000008
.L_5017:


//--------------------- .nv.info._ZN2at6native27unrolled_elementwise_kernelINS0_13AUnaryFunctorIiiiZZZNS0_15binary_internal21div_floor_kernel_cudaERNS_18TensorIteratorBaseEENKUlvE_clEvENKUlvE1_clEvEUliiE_EESt5arrayIPcLm2EELi4E23TrivialOffsetCalculatorILi1EjESE_NS0_6memory15LoadWithoutCastENSF_16StoreWithoutCastEEEviT_T0_T2_T3_T4_T5_ --------------------------
	.section	.nv.info._ZN2at6native27unrolled_elementwise_kernelINS0_13AUnaryFunctorIiiiZZZNS0_15binary_internal21div_floor_kernel_cudaERNS_18TensorIteratorBaseEENKUlvE_clEvENKUlvE1_clEvEUliiE_EESt5arrayIPcLm2EELi4E23TrivialOffsetCalculatorILi1EjESE_NS0_6memory15LoadWithoutCastENSF_16StoreWithoutCastEEEviT_T0_T2_T3_T4_T5_,"",@"SHT_CUDA_INFO"
	.sectionflags	@""
	.align	4


	//----- nvinfo : EIATTR_CUDA_API_VERSION
	.align		4
        /*0000*/ 	.byte	0x04, 0x37
        /*0002*/ 	.short	(.L_5019 - .L_5018)
.L_5018:
        /*0004*/ 	.word	0x00000082


	//----- nvinfo : EIATTR_KPARAM_INFO
	.align		4
.L_5019:
        /*0008*/ 	.byte	0x04, 0x17
        /*000a*/ 	.short	(.L_5021 - .L_5020)
.L_5020:
        /*000c*/ 	.word	0x00000000
        /*0010*/ 	.short	0x0006
        /*0012*/ 	.short	0x0023
        /*0014*/ 	.byte	0x00, 0xf0, 0x05, 0x00


	//----- nvinfo : EIATTR_KPARAM_INFO
	.align		4
.L_5021:
        /*0018*/ 	.byte	0x04, 0x17
        /*001a*/ 	.short	(.L_5023 - .L_5022)
.L_5022:
        /*001c*/ 	.word	0x00000000
        /*0020*/ 	.short	0x0005
        /*0022*/ 	.short	0x0022
        /*0024*/ 	.byte	0x00, 0xf0, 0x05, 0x00


	//----- nvinfo : EIATTR_KPARAM_INFO
	.align		4
.L_5023:
        /*0028*/ 	.byte	0x04, 0x17
        /*002a*/ 	.short	(.L_5025 - .L_5024)
.L_5024:
        /*002c*/ 	.word	0x00000000
        /*0030*/ 	.short	0x0004
        /*0032*/ 	.short	0x0021
        /*0034*/ 	.byte	0x00, 0xf0, 0x05, 0x00


	//----- nvinfo : EIATTR_KPARAM_INFO
	.align		4
.L_5025:
        /*0038*/ 	.byte	0x04, 0x17
        /*003a*/ 	.short	(.L_5027 - .L_5026)
.L_5026:
        /*003c*/ 	.word	0x00000000
        /*0040*/ 	.short	0x0003
        /*0042*/ 	.short	0x0020
        /*0044*/ 	.byte	0x00, 0xf0, 0x05, 0x00


	//----- nvinfo : EIATTR_KPARAM_INFO
	.align		4
.L_5027:
        /*0048*/ 	.byte	0x04, 0x17
        /*004a*/ 	.short	(.L_5029 - .L_5028)
.L_5028:
        /*004c*/ 	.word	0x00000000
        /*0050*/ 	.short	0x0002
        /*0052*/ 	.short	0x0010
        /*0054*/ 	.byte	0x00, 0xf0, 0x41, 0x00


	//----- nvinfo : EIATTR_KPARAM_INFO
	.align		4
.L_5029:
        /*0058*/ 	.byte	0x04, 0x17
        /*005a*/ 	.short	(.L_5031 - .L_5030)
.L_5030:
        /*005c*/ 	.word	0x00000000
        /*0060*/ 	.short	0x0001
        /*0062*/ 	.short	0x0004
        /*0064*/ 	.byte	0x00, 0xf0, 0x21, 0x00


	//----- nvinfo : EIATTR_KPARAM_INFO
	.align		4
.L_5031:
        /*0068*/ 	.byte	0x04, 0x17
        /*006a*/ 	.short	(.L_5033 - .L_5032)
.L_5032:
        /*006c*/ 	.word	0x00000000
        /*0070*/ 	.short	0x0000
        /*0072*/ 	.short	0x0000
        /*0074*/ 	.byte	0x00, 0xf0, 0x11, 0x00


	//----- nvinfo : EIATTR_SPARSE_MMA_MASK
	.align		4
.L_5033:
        /*0078*/ 	.byte	0x03, 0x50
        /*007a*/ 	.short	0x0000


	//----- nvinfo : EIATTR_MAXREG_COUNT
	.align		4
        /*007c*/ 	.byte	0x03, 0x1b
        /*007e*/ 	.short	0x00ff


	//----- nvinfo : EIATTR_MERCURY_ISA_VERSION
	.align		4
        /*0080*/ 	.byte	0x03, 0x5f
        /*0082*/ 	.short	0x0101


	//----- nvinfo : EIATTR_VRC_CTA_INIT_COUNT
	.align		4
        /*0084*/ 	.byte	0x02, 0x4a
	.zero		1
	.zero		1


	//----- nvinfo : EIATTR_EXIT_INSTR_OFFSETS
	.align		4
        /*0088*/ 	.byte	0x04, 0x1c
        /*008a*/ 	.short	(.L_5035 - .L_5034)


	//   ....[0]....
.L_5034:
        /*008c*/ 	.word	0x000012d0


	//   ....[1]....
        /*0090*/ 	.word	0x00001320


	//----- nvinfo : EIATTR_MAX_THREADS
	.align		4
.L_5035:
        /*0094*/ 	.byte	0x04, 0x05
        /*0096*/ 	.short	(.L_5037 - .L_5036)
.L_5036:
        /*0098*/ 	.word	0x00000080
        /*009c*/ 	.word	0x00000001
        /*00a0*/ 	.word	0x00000001


	//----- nvinfo : EIATTR_CRS_STACK_SIZE
	.align		4
.L_5037:
        /*00a4*/ 	.byte	0x04, 0x1e
        /*00a6*/ 	.short	(.L_5039 - .L_5038)
.L_5038:
        /*00a8*/ 	.word	0x00000000


	//----- nvinfo : EIATTR_CBANK_PARAM_SIZE
	.align		4
.L_5039:
        /*00ac*/ 	.byte	0x03, 0x19
        /*00ae*/ 	.short	0x0024


	//----- nvinfo : EIATTR_PARAM_CBANK
	.align		4
        /*00b0*/ 	.byte	0x04, 0x0a
        /*00b2*/ 	.short	(.L_5041 - .L_5040)
	.align		4
.L_5040:
        /*00b4*/ 	.word	index@(.nv.constant0._ZN2at6native27unrolled_elementwise_kernelINS0_13AUnaryFunctorIiiiZZZNS0_15binary_internal21div_floor_kernel_cudaERNS_18TensorIteratorBaseEENKUlvE_clEvENKUlvE1_clEvEUliiE_EESt5arrayIPcLm2EELi4E23TrivialOffsetCalculatorILi1EjESE_NS0_6memory15LoadWithoutCastENSF_16StoreWithoutCastEEEviT_T0_T2_T3_T4_T5_)
        /*00b8*/ 	.short	0x0380
        /*00ba*/ 	.short	0x0024


	//----- nvinfo : EIATTR_SW_WAR
	.align		4
.L_5041:
        /*00bc*/ 	.byte	0x04, 0x36
        /*00be*/ 	.short	(.L_5043 - .L_5042)
.L_5042:
        /*00c0*/ 	.word	0x00000008
.L_5043:


//--------------------- .nv.info._ZN2at6native29vectorized_elementwise_kernelILi2ENS0_13AUnaryFunctorIiiiZZZNS0_15binary_internal21div_floor_kernel_cudaERNS_18TensorIteratorBaseEENKUlvE_clEvENKUlvE1_clEvEUliiE_EESt5arrayIPcLm2EEEEviT0_T1_ --------------------------
	.section	.nv.info._ZN2at6native29vectorized_elementwise_kernelILi2ENS0_13AUnaryFunctorIiiiZZZNS0_15binary_internal21div_floor_kernel_cudaERNS_18TensorIteratorBaseEENKUlvE_clEvENKUlvE1_clEvEUliiE_EESt5arrayIPcLm2EEEEviT0_T1_,"",@"SHT_CUDA_INFO"
	.sectionflags	@""
	.align	4


	//----- nvinfo : EIATTR_CUDA_API_VERSION
	.align		4
        /*0000*/ 	.byte	0x04, 0x37
        /*0002*/ 	.short	(.L_5045 - .L_5044)
.L_5044:
        /*0004*/ 	.word	0x00000082


	//----- nvinfo : EIATTR_KPARAM_INFO
	.align		4
.L_5045:
        /*0008*/ 	.byte	0x04, 0x17
        /*000a*/ 	.short	(.L_5047 - .L_5046)
.L_5046:
        /*000c*/ 	.word	0x00000000
        /*0010*/ 	.short	0x0002
        /*0012*/ 	.short	0x0010
        /*0014*/ 	.byte	0x00, 0xf0, 0x41, 0x00


	//----- nvinfo : EIATTR_KPARAM_INFO
	.align		4
.L_5047:
        /*0018*/ 	.byte	0x04, 0x17
        /*001a*/ 	.short	(.L_5049 - .L_5048)
.L_5048:
        /*001c*/ 	.word	0x00000000
        /*0020*/ 	.short	0x0001
        /*0022*/ 	.short	0x0004
        /*0024*/ 	.byte	0x00, 0xf0, 0x21, 0x00


	//----- nvinfo : EIATTR_KPARAM_INFO
	.align		4
.L_5049:
        /*0028*/ 	.byte	0x04, 0x17
        /*002a*/ 	.short	(.L_5051 - .L_5050)
.L_5050:
        /*002c*/ 	.word	0x00000000
        /*0030*/ 	.short	0x0000
        /*0032*/ 	.short	0x0000
        /*0034*/ 	.byte	0x00, 0xf0, 0x11, 0x00


	//----- nvinfo : EIATTR_SPARSE_MMA_MASK
	.align		4
.L_5051:
        /*0038*/ 	.byte	0x03, 0x50
        /*003a*/ 	.short	0x0000


	//----- nvinfo : EIATTR_MAXREG_COUNT
	.align		4
        /*003c*/ 	.byte	0x03, 0x1b
        /*003e*/ 	.short	0x00ff


	//----- nvinfo : EIATTR_MERCURY_ISA_VERSION
	.align		4
        /*0040*/ 	.byte	0x03, 0x5f
        /*0042*/ 	.short	0x0101


	//----- nvinfo : EIATTR_VRC_CTA_INIT_COUNT
	.align		4
        /*0044*/ 	.byte	0x02, 0x4a
	.zero		1
	.zero		1


	//----- nvinfo : EIATTR_EXIT_INSTR_OFFSETS
	.align		4
        /*0048*/ 	.byte	0x04, 0x1c
        /*004a*/ 	.short	(.L_5053 - .L_5052)


	//   ....[0]....
.L_5052:
        /*004c*/ 	.word	0x000025e0


	//   ....[1]....
        /*0050*/ 	.word	0x00002630


	//   ....[2]....
        /*0054*/ 	.word	0x000043f0


	//----- nvinfo : EIATTR_MAX_THREADS
	.align		4
.L_5053:
        /*0058*/ 	.byte	0x04, 0x05
        /*005a*/ 	.short	(.L_5055 - .L_5054)
.L_5054:
        /*005c*/ 	.word	0x00000080
        /*0060*/ 	.word	0x00000001
        /*0064*/ 	.word	0x00000001


	//----- nvinfo : EIATTR_CRS_STACK_SIZE
	.align		4
.L_5055:
        /*0068*/ 	.byte	0x04, 0x1e
        /*006a*/ 	.short	(.L_5057 - .L_5056)
.L_5056:
        /*006c*/ 	.word	0x00000000


	//----- nvinfo : EIATTR_CBANK_PARAM_SIZE
	.align		4
.L_5057:
        /*0070*/ 	.byte	0x03, 0x19
        /*0072*/ 	.short	0x0020


	//----- nvinfo : EIATTR_PARAM_CBANK
	.align		4
        /*0074*/ 	.byte	0x04, 0x0a
        /*0076*/ 	.short	(.L_5059 - .L_5058)
	.align		4
.L_5058:
        /*0078*/ 	.word	index@(.nv.constant0._ZN2at6native29vectorized_elementwise_kernelILi2ENS0_13AUnaryFunctorIiiiZZZNS0_15binary_internal21div_floor_kernel_cudaERNS_18TensorIteratorBaseEENKUlvE_clEvENKUlvE1_clEvEUliiE_EESt5arrayIPcLm2EEEEviT0_T1_)
        /*007c*/ 	.short	0x0380
        /*007e*/ 	.short	0x0020


	//----- nvinfo : EIATTR_SW_WAR
	.align		4
.L_5059:
        /*0080*/ 	.byte	0x04, 0x36
        /*0082*/ 	.short	(.L_5061 - .L_5060)
.L_5060:
        /*0084*/ 	.word	0x00000008
.L_5061:


//--------------------- .nv.info._ZN2at6native29vectorized_elementwise_kernelILi4ENS0_13AUnaryFunctorIiiiZZZNS0_15binary_internal21div_floor_kernel_cudaERNS_18TensorIteratorBaseEENKUlvE_clEvENKUlvE1_clEvEUliiE_EESt5arrayIPcLm2EEEEviT0_T1_ --------------------------
	.section	.nv.info._ZN2at6native29vectorized_elementwise_kernelILi4ENS0_13AUnaryFunctorIiiiZZZNS0_15binary_internal21div_floor_kernel_cudaERNS_18TensorIteratorBaseEENKUlvE_clEvENKUlvE1_clEvEUliiE_EESt5arrayIPcLm2EEEEviT0_T1_,"",@"SHT_CUDA_INFO"
	.sectionflags	@""
	.align	4


	//----- nvinfo : EIATTR_CUDA_API_VERSION
	.align		4
        /*0000*/ 	.byte	0x04, 0x37
        /*0002*/ 	.short	(.L_5063 - .L_5062)
.L_5062:
        /*0004*/ 	.word	0x00000082


	//----- nvinfo : EIATTR_KPARAM_INFO
	.align		4
.L_5063:
        /*0008*/ 	.byte	0x04, 0x17
        /*000a*/ 	.short	(.L_5065 - .L_5064)
.L_5064:
        /*000c*/ 	.word	0x00000000
        /*0010*/ 	.short	0x0002
        /*0012*/ 	.short	0x0010
        /*0014*/ 	.byte	0x00, 0xf0, 0x41, 0x00


	//----- nvinfo : EIATTR_KPARAM_INFO
	.align		4
.L_5065:
        /*0018*/ 	.byte	0x04, 0x17
        /*001a*/ 	.short	(.L_5067 - .L_5066)
.L_5066:
        /*001c*/ 	.word	0x00000000
        /*0020*/ 	.short	0x0001
        /*0022*/ 	.short	0x0004
        /*0024*/ 	.byte	0x00, 0xf0, 0x21, 0x00


	//----- nvinfo : EIATTR_KPARAM_INFO
	.align		4
.L_5067:
        /*0028*/ 	.byte	0x04, 0x17
        /*002a*/ 	.short	(.L_5069 - .L_5068)
.L_5068:
        /*002c*/ 	.word	0x00000000
        /*0030*/ 	.short	0x0000
        /*0032*/ 	.short	0x0000
        /*0034*/ 	.byte	0x00, 0xf0, 0x11, 0x00


	//----- nvinfo : EIATTR_SPARSE_MMA_MASK
	.align		4
.L_5069:
        /*0038*/ 	.byte	0x03, 0x50
        /*003a*/ 	.short	0x0000


	//----- nvinfo : EIATTR_MAXREG_COUNT
	.align		4
        /*003c*/ 	.byte	0x03, 0x1b
        /*003e*/ 	.short	0x00ff


	//----- nvinfo : EIATTR_MERCURY_ISA_VERSION
	.align		4
        /*0040*/ 	.byte	0x03, 0x5f
        /*0042*/ 	.short	0x0101


	//----- nvinfo : EIATTR_VRC_CTA_INIT_COUNT
	.align		4
        /*0044*/ 	.byte	0x02, 0x4a
	.zero		1
	.zero		1


	//----- nvinfo : EIATTR_EXIT_INSTR_OFFSETS
	.align		4
        /*0048*/ 	.byte	0x04, 0x1c
        /*004a*/ 	.short	(.L_5071 - .L_5070)


	//   ....[0]....
.L_5070:
        /*004c*/ 	.word	0x000025e0


	//   ....[1]....
        /*0050*/ 	.word	0x00002630


	//   ....[2]....
        /*0054*/ 	.word	0x000043b0


	//----- nvinfo : EIATTR_MAX_THREADS
	.align		4
.L_5071:
        /*0058*/ 	.byte	0x04, 0x05
        /*005a*/ 	.short	(.L_5073 - .L_5072)
.L_5072:
        /*005c*/ 	.word	0x00000080
        /*0060*/ 	.word	0x00000001
        /*0064*/ 	.word	0x00000001


	//----- nvinfo : EIATTR_CRS_STACK_SIZE
	.align		4
.L_5073:
        /*0068*/ 	.byte	0x04, 0x1e
        /*006a*/ 	.short	(.L_5075 - .L_5074)
.L_5074:
        /*006c*/ 	.word	0x00000000


	//----- nvinfo : EIATTR_CBANK_PARAM_SIZE
	.align		4
.L_5075:
        /*0070*/ 	.byte	0x03, 0x19
        /*0072*/ 	.short	0x0020


	//----- nvinfo : EIATTR_PARAM_CBANK
	.align		4
        /*0074*/ 	.byte	0x04, 0x0a
        /*0076*/ 	.short	(.L_5077 - .L_5076)
	.align		4
.L_5076:
        /*0078*/ 	.word	index@(.nv.constant0._ZN2at6native29vectorized_elementwise_kernelILi4ENS0_13AUnaryFunctorIiiiZZZNS0_15binary_internal21div_floor_kernel_cudaERNS_18TensorIteratorBaseEENKUlvE_clEvENKUlvE1_clEvEUliiE_EESt5arrayIPcLm2EEEEviT0_T1_)
        /*007c*/ 	.short	0x0380
        /*007e*/ 	.short	0x0020


	//----- nvinfo : EIATTR_SW_WAR
	.align		4
.L_5077:
        /*0080*/ 	.byte	0x04, 0x36
        /*0082*/ 	.short	(.L_5079 - .L_5078)
.L_5078:
        /*0084*/ 	.word	0x00000008
.L_5079:


//--------------------- .nv.info._ZN2at6native29vectorized_elementwise_kernelILi8ENS0_13AUnaryFunctorIiiiZZZNS0_15binary_internal21div_floor_kernel_cudaERNS_18TensorIteratorBaseEENKUlvE_clEvENKUlvE1_clEvEUliiE_EESt5arrayIPcLm2EEEEviT0_T1_ --------------------------
	.section	.nv.info._ZN2at6native29vectorized_elementwise_kernelILi8ENS0_13AUnaryFunctorIiiiZZZNS0_15binary_internal21div_floor_kernel_cudaERNS_18TensorIteratorBaseEENKUlvE_clEvENKUlvE1_clEvEUliiE_EESt5arrayIPcLm2EEEEviT0_T1_,"",@"SHT_CUDA_INFO"
	.sectionflags	@""
	.align	4


	//----- nvinfo : EIATTR_CUDA_API_VERSION
	.align		4
        /*0000*/ 	.byte	0x04, 0x37
        /*0002*/ 	.short	(.L_5081 - .L_5080)
.L_5080:
        /*0004*/ 	.word	0x00000082


	//----- nvinfo : EIATTR_KPARAM_INFO
	.align		4
.L_5081:
        /*0008*/ 	.byte	0x04, 0x17
        /*000a*/ 	.short	(.L_5083 - .L_5082)
.L_5082:
        /*000c*/ 	.word	0x00000000
        /*0010*/ 	.short	0x0002
        /*0012*/ 	.short	0x0010
        /*0014*/ 	.byte	0x00, 0xf0, 0x41, 0x00


	//----- nvinfo : EIATTR_KPARAM_INFO
	.align		4
.L_5083:
        /*0018*/ 	.byte	0x04, 0x17
        /*001a*/ 	.short	(.L_5085 - .L_5084)
.L_5084:
        /*001c*/ 	.word	0x00000000
        /*0020*/ 	.short	0x0001
        /*0022*/ 	.short	0x0004
        /*0024*/ 	.byte	0x00, 0xf0, 0x21, 0x00


	//----- nvinfo : EIATTR_KPARAM_INFO
	.align		4
.L_5085:
        /*0028*/ 	.byte	0x04, 0x17
        /*002a*/ 	.short	(.L_5087 - .L_5086)
.L_5086:
        /*002c*/ 	.word	0x00000000
        /*0030*/ 	.short	0x0000
        /*0032*/ 	.short	0x0000
        /*0034*/ 	.byte	0x00, 0xf0, 0x11, 0x00


	//----- nvinfo : EIATTR_SPARSE_MMA_MASK
	.align		4
.L_5087:
        /*0038*/ 	.byte	0x03, 0x50
        /*003a*/ 	.short	0x0000


	//----- nvinfo : EIATTR_MAXREG_COUNT
	.align		4
        /*003c*/ 	.byte	0x03, 0x1b
        /*003e*/ 	.short	0x00ff


	//----- nvinfo : EIATTR_MERCURY_ISA_VERSION
	.align		4
        /*0040*/ 	.byte	0x03, 0x5f
        /*0042*/ 	.short	0x0101


	//----- nvinfo : EIATTR_VRC_CTA_INIT_COUNT
	.align		4
        /*0044*/ 	.byte	0x02, 0x4a
	.zero		1
	.zero		1


	//----- nvinfo : EIATTR_EXIT_INSTR_OFFSETS
	.align		4
        /*0048*/ 	.byte	0x04, 0x1c
        /*004a*/ 	.short	(.L_5089 - .L_5088)


	//   ....[0]....
.L_5088:
        /*004c*/ 	.word	0x00000010


	//----- nvinfo : EIATTR_MAX_THREADS
	.align		4
.L_5089:
        /*0050*/ 	.byte	0x04, 0x05
        /*0052*/ 	.short	(.L_5091 - .L_5090)
.L_5090:
        /*0054*/ 	.word	0x00000080
        /*0058*/ 	.word	0x00000001
        /*005c*/ 	.word	0x00000001


	//----- nvinfo : EIATTR_CBANK_PARAM_SIZE
	.align		4
.L_5091:
        /*0060*/ 	.byte	0x03, 0x19
        /*0062*/ 	.short	0x0020


	//----- nvinfo : EIATTR_PARAM_CBANK
	.align		4
        /*0064*/ 	.byte	0x04, 0x0a
        /*0066*/ 	.short	(.L_5093 - .L_5092)
	.align		4
.L_5092:
        /*0068*/ 	.word	index@(.nv.constant0._ZN2at6native29vectorized_elementwise_kernelILi8ENS0_13AUnaryFunctorIiiiZZZNS0_15binary_internal21div_floor_kernel_cudaERNS_18TensorIteratorBaseEENKUlvE_clEvENKUlvE1_clEvEUliiE_EESt5arrayIPcLm2EEEEviT0_T1_)
        /*006c*/ 	.short	0x0380
        /*006e*/ 	.short	0x0020


	//----- nvinfo : EIATTR_SW_WAR
	.align		4
.L_5093:
        /*0070*/ 	.byte	0x04, 0x36
        /*0072*/ 	.short	(.L_5095 - .L_5094)
.L_5094:
        /*0074*/ 	.word	0x00000008
.L_5095:


//--------------------- .nv.info._ZN2at6native18elementwise_kernelILi128ELi4EZNS0_15gpu_kernel_implINS0_13BinaryFunctorIaaaZZZNS0_15binary_internal21div_floor_kernel_cudaERNS_18TensorIteratorBaseEENKUlvE_clEvENKUlvE0_clEvEUlaaE_EEEEvS6_RKT_EUliE_EEviT1_ --------------------------
	.section	.nv.info._ZN2at6native18elementwise_kernelILi128ELi4EZNS0_15gpu_kernel_implINS0_13BinaryFunctorIaaaZZZNS0_15binary_internal21div_floor_kernel_cudaERNS_18TensorIteratorBaseEENKUlvE_clEvENKUlvE0_clEvEUlaaE_EEEEvS6_RKT_EUliE_EEviT1_,"",@"SHT_CUDA_INFO"
	.sectionflags	@""
	.align	4


	//----- nvinfo : EIATTR_CUDA_API_VERSION
	.align		4
        /*0000*/ 	.byte	0x04, 0x37
        /*0002*/ 	.short	(.L_5097 - .L_5096)
.L_5096:
        /*0004*/ 	.word	0x00000082


	//----- nvinfo : EIATTR_KPARAM_INFO
	.align		4
.L_5097:
        /*0008*/ 	.byte	0x04, 0x17
        /*000a*/ 	.short	(.L_5099 - .L_5098)
.L_5098:
        /*000c*/ 	.word	0x00000000
        /*0010*/ 	.short	0x0001
        /*0012*/ 	.short	0x0008
        /*0014*/ 	.byte	0x00, 0xf0, 0x21, 0x0a


	//----- nvinfo : EIATTR_KPARAM_INFO
	.align		4
.L_5099:
        /*0018*/ 	.byte	0x04, 0x17
        /*001a*/ 	.short	(.L_5101 - .L_5100)
.L_5100:
        /*001c*/ 	.word	0x00000000
        /*0020*/ 	.short	0x0000
        /*0022*/ 	.short	0x0000
        /*0024*/ 	.byte	0x00, 0xf0, 0x11, 0x00


	//----- nvinfo : EIATTR_SPARSE_MMA_MASK
	.align		4
.L_5101:
        /*0028*/ 	.byte	0x03, 0x50
        /*002a*/ 	.short	0x0000


	//----- nvinfo : EIATTR_MAXREG_COUNT
	.align		4
        /*002c*/ 	.byte	0x03, 0x1b
        /*002e*/ 	.short	0x0080


	//----- nvinfo : EIATTR_EXTERNS
	.align		4
        /*0030*/ 	.byte	0x04, 0x0f
        /*0032*/ 	.short	(.L_5103 - .L_5102)


	//   ....[0]....
	.align		4
.L_5102:
        /*0034*/ 	.word	index@(__assertfail)


	//----- nvinfo : EIATTR_MERCURY_ISA_VERSION
	.align		4
.L_5103:
        /*0038*/ 	.byte	0x03, 0x5f
        /*003a*/ 	.short	0x0101


	//----- nvinfo : EIATTR_VRC_CTA_INIT_COUNT
	.align		4
        /*003c*/ 	.byte	0x02, 0x4a
	.zero		1
	.zero		1


	//----- nvinfo : EIATTR_SYSCALL_OFFSETS
	.align		4
        /*0040*/ 	.byte	0x04, 0x46
        /*0042*/ 	.short	(.L_5105 - .L_5104)


	//   ....[0]....
.L_5104:
        /*0044*/ 	.word	0x00002460


	//   ....[1]....
        /*0048*/ 	.word	0x000032b0


	//   ....[2]....
        /*004c*/ 	.word	0x00004320


	//   ....[3]....
        /*0050*/ 	.word	0x00006950


	//   ....[4]....
        /*0054*/ 	.word	0x000077a0


	//   ....[5]....
        /*0058*/ 	.word	0x00008660


	//   ....[6]....
        /*005c*/ 	.word	0x0000ad70


	//   ....[7]....
        /*0060*/ 	.word	0x0000bbc0


	//   ....[8]....
        /*0064*/ 	.word	0x0000ca80


	//   ....[9]....
        /*0068*/ 	.word	0x0000f1b0


	//   ....[10]....
        /*006c*/ 	.word	0x00010000


	//   ....[11]....
        /*0070*/ 	.word	0x00010e90


	//----- nvinfo : EIATTR_EXIT_INSTR_OFFSETS
	.align		4
.L_5105:
        /*0074*/ 	.byte	0x04, 0x1c
        /*0076*/ 	.short	(.L_5107 - .L_5106)


	//   ....[0]....
.L_5106:
        /*0078*/ 	.word	0x0000cd60


	//   ....[1]....
        /*007c*/ 	.word	0x000102f0


	//   ....[2]....
        /*0080*/ 	.word	0x00010310


	//   ....[3]....
        /*0084*/ 	.word	0x000103d0


	//   ....[4]....
        /*0088*/ 	.word	0x00010410


	//   ....[5]....
        /*008c*/ 	.word	0x00010450


	//   ....[6]....
        /*0090*/ 	.word	0x000104e0


	//   ....[7]....
        /*0094*/ 	.word	0x00010520


	//   ....[8]....
        /*0098*/ 	.word	0x000105c0


	//   ....[9]....
        /*009c*/ 	.word	0x00010610


	//   ....[10]....
        /*00a0*/ 	.word	0x00010660


	//   ....[11]....
        /*00a4*/ 	.word	0x00010740


	//   ....[12]....
        /*00a8*/ 	.word	0x000108b0


	//   ....[13]....
        /*00ac*/ 	.word	0x00010a20


	//   ....[14]....
        /*00b0*/ 	.word	0x00010b90


	//   ....[15]....
        /*00b4*/ 	.word	0x00010bf0


	//   ....[16]....
        /*00b8*/ 	.word	0x00010c30


	//   ....[17]....
        /*00bc*/ 	.word	0x00010cd0


	//   ....[18]....
        /*00c0*/ 	.word	0x00010d30


	//   ....[19]....
        /*00c4*/ 	.word	0x00010ea0


	//   ....[20]....
        /*00c8*/ 	.word	0x00010fb0


	//   ....[21]....
        /*00cc*/ 	.word	0x000110f0


	//   ....[22]....
        /*00d0*/ 	.word	0x00011130


	//----- nvinfo : EIATTR_MAX_THREADS
	.align		4
.L_5107:
        /*00d4*/ 	.byte	0x04, 0x05
        /*00d6*/ 	.short	(.L_5109 - .L_5108)
.L_5108:
        /*00d8*/ 	.word	0x00000080
        /*00dc*/ 	.word	0x00000001
        /*00e0*/ 	.word	0x00000001


	//----- nvinfo : EIATTR_CRS_STACK_SIZE
	.align		4
.L_5109:
        /*00e4*/ 	.byte	0x04, 0x1e
        /*00e6*/ 	.short	(.L_5111 - .L_5110)
.L_5110:
        /*00e8*/ 	.word	0x00000000


	//----- nvinfo : EIATTR_CBANK_PARAM_SIZE
	.align		4
.L_5111:
        /*00ec*/ 	.byte	0x03, 0x19
        /*00ee*/ 	.short	0x0290


	//----- nvinfo : EIATTR_PARAM_CBANK
	.align		4
        /*00f0*/ 	.byte	0x04, 0x0a
        /*00f2*/ 	.short	(.L_5113 - .L_5112)
	.align		4
.L_5112:
        /*00f4*/ 	.word	index@(.nv.constant0._ZN2at6native18elementwise_kernelILi128ELi4EZNS0_15gpu_kernel_implINS0_13BinaryFunctorIaaaZZZNS0_15binary_internal21div_floor_kernel_cudaERNS_18TensorIteratorBaseEENKUlvE_clEvENKUlvE0_clEvEUlaaE_EEEEvS6_RKT_EUliE_EEviT1_)
        /*00f8*/ 	.short	0x0380
        /*00fa*/ 	.short	0x0290


	//----- nvinfo : EIATTR_SW_WAR
	.align		4
.L_5113:
        /*00fc*/ 	.byte	0x04, 0x36
        /*00fe*/ 	.short	(.L_5115 - .L_5114)
.L_5114:
        /*0100*/ 	.word	0x00000008
.L_5115:


//--------------------- .nv.info._ZN2at6native27unrolled_elementwise_kernelINS0_13BinaryFunctorIaaaZZZNS0_15binary_internal21div_floor_kernel_cudaERNS_18TensorIteratorBaseEENKUlvE_clEvENKUlvE0_clEvEUlaaE_EESt5arrayIPcLm3EELi4E23TrivialOffsetCalculatorILi2EjESD_ILi1EjENS0_6memory12LoadWithCastILi2EEENSG_13StoreWithCastILi1EEEEEviT_T0_T2_T3_T4_T5_ --------------------------
	.section	.nv.info._ZN2at6native27unrolled_elementwise_kernelINS0_13BinaryFunctorIaaaZZZNS0_15binary_internal21div_floor_kernel_cudaERNS_18TensorIteratorBaseEENKUlvE_clEvENKUlvE0_clEvEUlaaE_EESt5arrayIPcLm3EELi4E23TrivialOffsetCalculatorILi2EjESD_ILi1EjENS0_6memory12LoadWithCastILi2EEENSG_13StoreWithCastILi1EEEEEviT_T0_T2_T3_T4_T5_,"",@"SHT_CUDA_INFO"
	.sectionflags	@""
	.align	4


	//----- nvinfo : EIATTR_CUDA_API_VERSION
	.align		4
        /*0000*/ 	.byte	0x04, 0x37
        /*0002*/ 	.short	(.L_5117 - .L_5116)
.L_5116:
        /*0004*/ 	.word	0x00000082


	//----- nvinfo : EIATTR_KPARAM_INFO
	.align		4
.L_5117:
        /*0008*/ 	.byte	0x04, 0x17
        /*000a*/ 	.short	(.L_5119 - .L_5118)
.L_5118:
        /*000c*/ 	.word	0x00000000
        /*0010*/ 	.short	0x0006
        /*0012*/ 	.short	0x0030
        /*0014*/ 	.byte	0x00, 0xf0, 0x21, 0x00


	//----- nvinfo : EIATTR_KPARAM_INFO
	.align		4
.L_5119:
        /*0018*/ 	.byte	0x04, 0x17
        /*001a*/ 	.short	(.L_5121 - .L_5120)
.L_5120:
        /*001c*/ 	.word	0x00000000
        /*0020*/ 	.short	0x0005
        /*0022*/ 	.short	0x0024
        /*0024*/ 	.byte	0x00, 0xf0, 0x31, 0x00


	//----- nvinfo : EIATTR_KPARAM_INFO
	.align		4
.L_5121:
        /*0028*/ 	.byte	0x04, 0x17
        /*002a*/ 	.short	(.L_5123 - .L_5122)
.L_5122:
        /*002c*/ 	.word	0x00000000
        /*0030*/ 	.short	0x0004
        /*0032*/ 	.short	0x0021
        /*0034*/ 	.byte	0x00, 0xf0, 0x05, 0x00


	//----- nvinfo : EIATTR_KPARAM_INFO
	.align		4
.L_5123:
        /*0038*/ 	.byte	0x04, 0x17
        /*003a*/ 	.short	(.L_5125 - .L_5124)
.L_5124:
        /*003c*/ 	.word	0x00000000
        /*0040*/ 	.short	0x0003
        /*0042*/ 	.short	0x0020
        /*0044*/ 	.byte	0x00, 0xf0, 0x05, 0x00


	//----- nvinfo : EIATTR_KPARAM_INFO
	.align		4
.L_5125:
        /*0048*/ 	.byte	0x04, 0x17
        /*004a*/ 	.short	(.L_5127 - .L_5126)
.L_5126:
        /*004c*/ 	.word	0x00000000
        /*0050*/ 	.short	0x0002
        /*0052*/ 	.short	0x0008
        /*0054*/ 	.byte	0x00, 0xf0, 0x61, 0x00


	//----- nvinfo : EIATTR_KPARAM_INFO
	.align		4
.L_5127:
        /*0058*/ 	.byte	0x04, 0x17
        /*005a*/ 	.short	(.L_5129 - .L_5128)
.L_5128:
        /*005c*/ 	.word	0x00000000
        /*0060*/ 	.short	0x0001
        /*0062*/ 	.short	0x0004
        /*0064*/ 	.byte	0x00, 0xf0, 0x05, 0x00


	//----- nvinfo : EIATTR_KPARAM_INFO
	.align		4
.L_5129:
        /*0068*/ 	.byte	0x04, 0x17
        /*006a*/ 	.short	(.L_5131 - .L_5130)
.L_5130:
        /*006c*/ 	.word	0x00000000
        /*0070*/ 	.short	0x0000
        /*0072*/ 	.short	0x0000
        /*0074*/ 	.byte	0x00, 0xf0, 0x11, 0x00


	//----- nvinfo : EIATTR_SPARSE_MMA_MASK
	.align		4
.L_5131:
        /*0078*/ 	.byte	0x03, 0x50
        /*007a*/ 	.short	0x0000


	//----- nvinfo : EIATTR_MAXREG_COUNT
	.align		4
        /*007c*/ 	.byte	0x03, 0x1b
        /*007e*/ 	.short	0x00ff


	//----- nvinfo : EIATTR_EXTERNS
	.align		4
        /*0080*/ 	.byte	0x04, 0x0f
        /*0082*/ 	.short	(.L_5133 - .L_5132)


	//   ....[0]....
	.align		4
.L_5132:
        /*0084*/ 	.word	index@(__assertfail)


	//----- nvinfo : EIATTR_MERCURY_ISA_VERSION
	.align		4
.L_5133:
        /*0088*/ 	.byte	0x03, 0x5f
        /*008a*/ 	.short	0x0101


	//----- nvinfo : EIATTR_VRC_CTA_INIT_COUNT
	.align		4
        /*008c*/ 	.byte	0x02, 0x4a
	.zero		1
	.zero		1


	//----- nvinfo : EIATTR_SYSCALL_OFFSETS
	.align		4
        /*0090*/ 	.byte	0x04, 0x46
        /*0092*/ 	.short	(.L_5135 - .L_5134)


	//   ....[0]....
.L_5134:
        /*0094*/ 	.word	0x00000e50


	//   ....[1]....
        /*0098*/ 	.word	0x00001cd0


	//   ....[2]....
        /*009c*/ 	.word	0x00002c90


	//   ....[3]....
        /*00a0*/ 	.word	0x00003b10


	//   ....[4]....
        /*00a4*/ 	.word	0x00004a10


	//   ....[5]....
        /*00a8*/ 	.word	0x00005890


	//   ....[6]....
        /*00ac*/ 	.word	0x00006790


	//   ....[7]....
        /*00b0*/ 	.word	0x00007620


	//   ....[8]....
        /*00b4*/ 	.word	0x00008d60


	//   ....[9]....
        /*00b8*/ 	.word	0x00009c40


	//   ....[10]....
        /*00bc*/ 	.word	0x0000abf0


	//   ....[11]....
        /*00c0*/ 	.word	0x0000bb80


	//----- nvinfo : EIATTR_EXIT_INSTR_OFFSETS
	.align		4
.L_5135:
        /*00c4*/ 	.byte	0x04, 0x1c
        /*00c6*/ 	.short	(.L_5137 - .L_5136)


	//   ....[0]....
.L_5136:
        /*00c8*/ 	.word	0x0000aec0


	//   ....[1]....
        /*00cc*/ 	.word	0x0000aff0


	//   ....[2]....
        /*00d0*/ 	.word	0x0000b010


	//   ....[3]....
        /*00d4*/ 	.word	0x0000b0d0


	//   ....[4]....
        /*00d8*/ 	.word	0x0000b110


	//   ....[5]....
        /*00dc*/ 	.word	0x0000b150


	//   ....[6]....
        /*00e0*/ 	.word	0x0000b1e0


	//   ....[7]....
        /*00e4*/ 	.word	0x0000b220


	//   ....[8]....
        /*00e8*/ 	.word	0x0000b2c0


	//   ....[9]....
        /*00ec*/ 	.word	0x0000b310


	//   ....[10]....
        /*00f0*/ 	.word	0x0000b360


	//   ....[11]....
        /*00f4*/ 	.word	0x0000b440


	//   ....[12]....
        /*00f8*/ 	.word	0x0000b5b0


	//   ....[13]....
        /*00fc*/ 	.word	0x0000b720


	//   ....[14]....
        /*0100*/ 	.word	0x0000b880


	//   ....[15]....
        /*0104*/ 	.word	0x0000b8e0


	//   ....[16]....
        /*0108*/ 	.word	0x0000b920


	//   ....[17]....
        /*010c*/ 	.word	0x0000b9c0


	//   ....[18]....
        /*0110*/ 	.word	0x0000ba20


	//   ....[19]....
        /*0114*/ 	.word	0x0000bb90


	//   ....[20]....
        /*0118*/ 	.word	0x0000bca0


	//   ....[21]....
        /*011c*/ 	.word	0x0000bde0


	//   ....[22]....
        /*0120*/ 	.word	0x0000be20


	//----- nvinfo : EIATTR_MAX_THREADS
	.align		4
.L_5137:
        /*0124*/ 	.byte	0x04, 0x05
        /*0126*/ 	.short	(.L_5139 - .L_5138)
.L_5138:
        /*0128*/ 	.word	0x00000080
        /*012c*/ 	.word	0x00000001
        /*0130*/ 	.word	0x00000001


	//----- nvinfo : EIATTR_CRS_STACK_SIZE
	.align		4
.L_5139:
        /*0134*/ 	.byte	0x04, 0x1e
        /*0136*/ 	.short	(.L_5141 - .L_5140)
.L_5140:
        /*0138*/ 	.word	0x00000000


	//----- nvinfo : EIATTR_CBANK_PARAM_SIZE
	.align		4
.L_5141:
        /*013c*/ 	.byte	0x03, 0x19
        /*013e*/ 	.short	0x0038


	//----- nvinfo : EIATTR_PARAM_CBANK
	.align		4
        /*0140*/ 	.byte	0x04, 0x0a
        /*0142*/ 	.short	(.L_5143 - .L_5142)
	.align		4
.L_5142:
        /*0144*/ 	.word	index@(.nv.constant0._ZN2at6native27unrolled_elementwise_kernelINS0_13BinaryFunctorIaaaZZZNS0_15binary_internal21div_floor_kernel_cudaERNS_18TensorIteratorBaseEENKUlvE_clEvENKUlvE0_clEvEUlaaE_EESt5arrayIPcLm3EELi4E23TrivialOffsetCalculatorILi2EjESD_ILi1EjENS0_6memory12LoadWithCastILi2EEENSG_13StoreWithCastILi1EEEEEviT_T0_T2_T3_T4_T5_)
        /*0148*/ 	.short	0x0380
        /*014a*/ 	.short	0x0038


	//----- nvinfo : EIATTR_SW_WAR
	.align		4
.L_5143:
        /*014c*/ 	.byte	0x04, 0x36
        /*014e*/ 	.short	(.L_5145 - .L_5144)
.L_5144:
        /*0150*/ 	.word	0x00000008
.L_5145:


//--------------------- .nv.info._ZN2at6native18elementwise_kernelILi128ELi4EZNS0_22gpu_kernel_impl_nocastINS0_13BinaryFunctorIaaaZZZNS0_15binary_internal21div_floor_kernel_cudaERNS_18TensorIteratorBaseEENKUlvE_clEvENKUlvE0_clEvEUlaaE_EEEEvS6_RKT_EUliE_EEviT1_ --------------------------
	.section	.nv.info._ZN2at6native18elementwise_kernelILi128ELi4EZNS0_22gpu_kernel_impl_nocastINS0_13BinaryFunctorIaaaZZZNS0_15binary_internal21div_floor_kernel_cudaERNS_18TensorIteratorBaseEENKUlvE_clEvENKUlvE0_clEvEUlaaE_EEEEvS6_RKT_EUliE_EEviT1_,"",@"SHT_CUDA_INFO"
	.sectionflags	@""
	.align	4


	//----- nvinfo : EIATTR_CUDA_API_VERSION
	.align		4
        /*0000*/ 	.byte	0x04, 0x37
        /*0002*/ 	.short	(.L_5147 - .L_5146)
.L_5146:
        /*0004*/ 	.word	0x00000082


	//----- nvinfo : EIATTR_KPARAM_INFO
	.align		4
.L_5147:
        /*0008*/ 	.byte	0x04, 0x17
        /*000a*/ 	.short	(.L_5149 - .L_5148)
.L_5148:
        /*000c*/ 	.word	0x00000000
        /*0010*/ 	.short	0x0001
        /*0012*/ 	.short	0x0008
        /*0014*/ 	.byte	0x00, 0xf0, 0x21, 0x0a


	//----- nvinfo : EIATTR_KPARAM_INFO
	.align		4
.L_5149:
        /*0018*/ 	.byte	0x04, 0x17
        /*001a*/ 	.short	(.L_5151 - .L_5150)
.L_5150:
        /*001c*/ 	.word	0x00000000
        /*0020*/ 	.short	0x0000
        /*0022*/ 	.short	0x0000
        /*0024*/ 	.byte	0x00, 0xf0, 0x11, 0x00


	//----- nvinfo : EIATTR_SPARSE_MMA_MASK
	.align		4
.L_5151:
        /*0028*/ 	.byte	0x03, 0x50
        /*002a*/ 	.short	0x0000


	//----- nvinfo : EIATTR_MAXREG_COUNT
	.align		4
        /*002c*/ 	.byte	0x03, 0x1b
        /*002e*/ 	.short	0x0080


	//----- nvinfo : EIATTR_MERCURY_ISA_VERSION
	.align		4
        /*0030*/ 	.byte	0x03, 0x5f
        /*0032*/ 	.short	0x0101


	//----- nvinfo : EIATTR_VRC_CTA_INIT_COUNT
	.align		4
        /*0034*/ 	.byte	0x02, 0x4a
	.zero		1
	.zero		1


	//----- nvinfo : EIATTR_EXIT_INSTR_OFFSETS
	.align		4
        /*0038*/ 	.byte	0x04, 0x1c
        /*003a*/ 	.short	(.L_5153 - .L_5152)


	//   ....[0]....
.L_5152:
        /*003c*/ 	.word	0x00000800


	//   ....[1]....
        /*0040*/ 	.word	0x000009b0


	//   ....[2]....
        /*0044*/ 	.word	0x00000a20


	//   ....[3]....
        /*0048*/ 	.word	0x00005430


	//   ....[4]....
        /*004c*/ 	.word	0x00006c70


	//----- nvinfo : EIATTR_MAX_THREADS
	.align		4
.L_5153:
        /*0050*/ 	.byte	0x04, 0x05
        /*0052*/ 	.short	(.L_5155 - .L_5154)
.L_5154:
        /*0054*/ 	.word	0x00000080
        /*0058*/ 	.word	0x00000001
        /*005c*/ 	.word	0x00000001


	//----- nvinfo : EIATTR_CRS_STACK_SIZE
	.align		4
.L_5155:
        /*0060*/ 	.byte	0x04, 0x1e
        /*0062*/ 	.short	(.L_5157 - .L_5156)
.L_5156:
        /*0064*/ 	.word	0x00000000


	//----- nvinfo : EIATTR_CBANK_PARAM_SIZE
	.align		4
.L_5157:
        /*0068*/ 	.byte	0x03, 0x19
        /*006a*/ 	.short	0x0290


	//----- nvinfo : EIATTR_PARAM_CBANK
	.align		4
        /*006c*/ 	.byte	0x04, 0x0a
        /*006e*/ 	.short	(.L_5159 - .L_5158)
	.align		4
.L_5158:
        /*0070*/ 	.word	index@(.nv.constant0._ZN2at6native18elementwise_kernelILi128ELi4EZNS0_22gpu_kernel_impl_nocastINS0_13BinaryFunctorIaaaZZZNS0_15binary_internal21div_floor_kernel_cudaERNS_18TensorIteratorBaseEENKUlvE_clEvENKUlvE0_clEvEUlaaE_EEEEvS6_RKT_EUliE_EEviT1_)
        /*0074*/ 	.short	0x0380
        /*0076*/ 	.short	0x0290


	//----- nvinfo : EIATTR_SW_WAR
	.align		4
.L_5159:
        /*0078*/ 	.byte	0x04, 0x36
        /*007a*/ 	.short	(.L_5161 - .L_5160)
.L_5160:
        /*007c*/ 	.word	0x00000008
.L_5161:


//--------------------- .nv.info._ZN2at6native27unrolled_elementwise_kernelINS0_13BinaryFunctorIaaaZZZNS0_15binary_internal21div_floor_kernel_cudaERNS_18TensorIteratorBaseEENKUlvE_clEvENKUlvE0_clEvEUlaaE_EESt5arrayIPcLm3EELi4E23TrivialOffsetCalculatorILi2EjESD_ILi1EjENS0_6memory15LoadWithoutCastENSG_16StoreWithoutCastEEEviT_T0_T2_T3_T4_T5_ --------------------------
	.section	.nv.info._ZN2at6native27unrolled_elementwise_kernelINS0_13BinaryFunctorIaaaZZZNS0_15binary_internal21div_floor_kernel_cudaERNS_18TensorIteratorBaseEENKUlvE_clEvENKUlvE0_clEvEUlaaE_EESt5arrayIPcLm3EELi4E23TrivialOffsetCalculatorILi2EjESD_ILi1EjENS0_6memory15LoadWithoutCastENSG_16StoreWithoutCastEEEviT_T0_T2_T3_T4_T5_,"",@"SHT_CUDA_INFO"
	.sectionflags	@""
	.align	4


	//----- nvinfo : EIATTR_CUDA_API_VERSION
	.align		4
        /*0000*/ 	.byte	0x04, 0x37
        /*0002*/ 	.short	(.L_5163 - .L_5162)
.L_5162:
        /*0004*/ 	.word	0x00000082


	//----- nvinfo : EIATTR_KPARAM_INFO
	.align		4
.L_5163:
        /*0008*/ 	.byte	0x04, 0x17
        /*000a*/ 	.short	(.L_5165 - .L_5164)
.L_5164:
        /*000c*/ 	.word	0x00000000
        /*0010*/ 	.short	0x0006
        /*0012*/ 	.short	0x0023
        /*0014*/ 	.byte	0x00, 0xf0, 0x05, 0x00


	//----- nvinfo : EIATTR_KPARAM_INFO
	.align		4
.L_5165:
        /*0018*/ 	.byte	0x04, 0x17
        /*001a*/ 	.short	(.L_5167 - .L_5166)
.L_5166:
        /*001c*/ 	.word	0x00000000
        /*0020*/ 	.short	0x0005
        /*0022*/ 	.short	0x0022
        /*0024*/ 	.byte	0x00, 0xf0, 0x05, 0x00


	//----- nvinfo : EIATTR_KPARAM_INFO
	.align		4
.L_5167:
        /*0028*/ 	.byte	0x04, 0x17
        /*002a*/ 	.short	(.L_5169 - .L_5168)
.L_5168:
        /*002c*/ 	.word	0x00000000
        /*0030*/ 	.short	0x0004
        /*0032*/ 	.short	0x0021
        /*0034*/ 	.byte	0x00, 0xf0, 0x05, 0x00


	//----- nvinfo : EIATTR_KPARAM_INFO
	.align		4
.L_5169:
        /*0038*/ 	.byte	0x04, 0x17
        /*003a*/ 	.short	(.L_5171 - .L_5170)
.L_5170:
        /*003c*/ 	.word	0x00000000
        /*0040*/ 	.short	0x0003
        /*0042*/ 	.short	0x0020
        /*0044*/ 	.byte	0x00, 0xf0, 0x05, 0x00


	//----- nvinfo : EIATTR_KPARAM_INFO
	.align		4
.L_5171:
        /*0048*/ 	.byte	0x04, 0x17
        /*004a*/ 	.short	(.L_5173 - .L_5172)
.L_5172:
        /*004c*/ 	.word	0x00000000
        /*0050*/ 	.short	0x0002
        /*0052*/ 	.short	0x0008
        /*0054*/ 	.byte	0x00, 0xf0, 0x61, 0x00


	//----- nvinfo : EIATTR_KPARAM_INFO
	.align		4
.L_5173:
        /*0058*/ 	.byte	0x04, 0x17
        /*005a*/ 	.short	(.L_5175 - .L_5174)
.L_5174:
        /*005c*/ 	.word	0x00000000
        /*0060*/ 	.short	0x0001
        /*0062*/ 	.short	0x0004
        /*0064*/ 	.byte	0x00, 0xf0, 0x05, 0x00


	//----- nvinfo : EIATTR_KPARAM_INFO
	.align		4
.L_5175:
        /*0068*/ 	.byte	0x04, 0x17
        /*006a*/ 	.short	(.L_5177 - .L_5176)
.L_5176:
        /*006c*/ 	.word	0x00000000
        /*0070*/ 	.short	0x0000
        /*0072*/ 	.short	0x0000
        /*0074*/ 	.byte	0x00, 0xf0, 0x11, 0x00


	//----- nvinfo : EIATTR_SPARSE_MMA_MASK
	.align		4
.L_5177:
        /*0078*/ 	.byte	0x03, 0x50
        /*007a*/ 	.short	0x0000


	//----- nvinfo : EIATTR_MAXREG_COUNT
	.align		4
        /*007c*/ 	.byte	0x03, 0x1b
        /*007e*/ 	.short	0x00ff


	//----- nvinfo : EIATTR_MERCURY_ISA_VERSION
	.align		4
        /*0080*/ 	.byte	0x03, 0x5f
        /*0082*/ 	.short	0x0101


	//----- nvinfo : EIATTR_VRC_CTA_INIT_COUNT
	.align		4
        /*0084*/ 	.byte	0x02, 0x4a
	.zero		1
	.zero		1


	//----- nvinfo : EIATTR_EXIT_INSTR_OFFSETS
	.align		4
        /*0088*/ 	.byte	0x04, 0x1c
        /*008a*/ 	.short	(.L_5179 - .L_5178)


	//   ....[0]....
.L_5178:
        /*008c*/ 	.word	0x00000d30


	//   ....[1]....
        /*0090*/ 	.word	0x00000d90


	//----- nvinfo : EIATTR_MAX_THREADS
	.align		4
.L_5179:
        /*0094*/ 	.byte	0x04, 0x05
        /*0096*/ 	.short	(.L_5181 - .L_5180)
.L_5180:
        /*0098*/ 	.word	0x00000080
        /*009c*/ 	.word	0x00000001
        /*00a0*/ 	.word	0x00000001


	//----- nvinfo : EIATTR_CRS_STACK_SIZE
	.align		4
.L_5181:
        /*00a4*/ 	.byte	0x04, 0x1e
        /*00a6*/ 	.short	(.L_5183 - .L_5182)
.L_5182:
        /*00a8*/ 	.word	0x00000000


	//----- nvinfo : EIATTR_CBANK_PARAM_SIZE
	.align		4
.L_5183:
        /*00ac*/ 	.byte	0x03, 0x19
        /*00ae*/ 	.short	0x0024


	//----- nvinfo : EIATTR_PARAM_CBANK
	.align		4
        /*00b0*/ 	.byte	0x04, 0x0a
        /*00b2*/ 	.short	(.L_5185 - .L_5184)
	.align		4
.L_5184:
        /*00b4*/ 	.word	index@(.nv.constant0._ZN2at6native27unrolled_elementwise_kernelINS0_13BinaryFunctorIaaaZZZNS0_15binary_internal21div_floor_kernel_cudaERNS_18TensorIteratorBaseEENKUlvE_clEvENKUlvE0_clEvEUlaaE_EESt5arrayIPcLm3EELi4E23TrivialOffsetCalculatorILi2EjESD_ILi1EjENS0_6memory15LoadWithoutCastENSG_16StoreWithoutCastEEEviT_T0_T2_T3_T4_T5_)
        /*00b8*/ 	.short	0x0380
        /*00ba*/ 	.short	0x0024


	//----- nvinfo : EIATTR_SW_WAR
	.align		4
.L_5185:
        /*00bc*/ 	.byte	0x04, 0x36
        /*00be*/ 	.short	(.L_5187 - .L_5186)
.L_5186:
        /*00c0*/ 	.word	0x00000008
.L_5187:


//--------------------- .nv.info._ZN2at6native29vectorized_elementwise_kernelILi2ENS0_13BinaryFunctorIaaaZZZNS0_15binary_internal21div_floor_kernel_cudaERNS_18TensorIteratorBaseEENKUlvE_clEvENKUlvE0_clEvEUlaaE_EESt5arrayIPcLm3EEEEviT0_T1_ --------------------------
	.section	.nv.info._ZN2at6native29vectorized_elementwise_kernelILi2ENS0_13BinaryFunctorIaaaZZZNS0_15binary_internal21div_floor_kernel_cudaERNS_18TensorIteratorBaseEENKUlvE_clEvENKUlvE0_clEvEUlaaE_EESt5arrayIPcLm3EEEEviT0_T1_,"",@"SHT_CUDA_INFO"
	.sectionflags	@""
	.align	4


	//----- nvinfo : EIATTR_CUDA_API_VERSION
	.align		4
        /*0000*/ 	.byte	0x04, 0x37
        /*0002*/ 	.short	(.L_5189 - .L_5188)
.L_5188:
        /*0004*/ 	.word	0x00000082


	//----- nvinfo : EIATTR_KPARAM_INFO
	.align		4
.L_5189:
        /*0008*/ 	.byte	0x04, 0x17
        /*000a*/ 	.short	(.L_5191 - .L_5190)
.L_5190:
        /*000c*/ 	.word	0x00000000
        /*0010*/ 	.short	0x0002
        /*0012*/ 	.short	0x0008
        /*0014*/ 	.byte	0x00, 0xf0, 0x61, 0x00


	//----- nvinfo : EIATTR_KPARAM_INFO
	.align		4
.L_5191:
        /*0018*/ 	.byte	0x04, 0x17
        /*001a*/ 	.short	(.L_5193 - .L_5192)
.L_5192:
        /*001c*/ 	.word	0x00000000
        /*0020*/ 	.short	0x0001
        /*0022*/ 	.short	0x0004
        /*0024*/ 	.byte	0x00, 0xf0, 0x05, 0x00


	//----- nvinfo : EIATTR_KPARAM_INFO
	.align		4
.L_5193:
        /*0028*/ 	.byte	0x04, 0x17
        /*002a*/ 	.short	(.L_5195 - .L_5194)
.L_5194:
        /*002c*/ 	.word	0x00000000
        /*0030*/ 	.short	0x0000
        /*0032*/ 	.short	0x0000
        /*0034*/ 	.byte	0x00, 0xf0, 0x11, 0x00


	//----- nvinfo : EIATTR_SPARSE_MMA_MASK
	.align		4
.L_5195:
        /*0038*/ 	.byte	0x03, 0x50
        /*003a*/ 	.short	0x0000


	//----- nvinfo : EIATTR_MAXREG_COUNT
	.align		4
        /*003c*/ 	.byte	0x03, 0x1b
        /*003e*/ 	.short	0x00ff


	//----- nvinfo : EIATTR_MERCURY_ISA_VERSION
	.align		4
        /*0040*/ 	.byte	0x03, 0x5f
        /*0042*/ 	.short	0x0101


	//----- nvinfo : EIATTR_VRC_CTA_INIT_COUNT
	.align		4
        /*0044*/ 	.byte	0x02, 0x4a
	.zero		1
	.zero		1


	//----- nvinfo : EIATTR_EXIT_INSTR_OFFSETS
	.align		4
        /*0048*/ 	.byte	0x04, 0x1c
        /*004a*/ 	.short	(.L_5197 - .L_5196)


	//   ....[0]....
.L_5196:
        /*004c*/ 	.word	0x00001a60


	//   ....[1]....
        /*0050*/ 	.word	0x00001ac0


	//   ....[2]....
        /*0054*/ 	.word	0x00002bf0


	//----- nvinfo : EIATTR_MAX_THREADS
	.align		4
.L_5197:
        /*0058*/ 	.byte	0x04, 0x05
        /*005a*/ 	.short	(.L_5199 - .L_5198)
.L_5198:
        /*005c*/ 	.word	0x00000080
        /*0060*/ 	.word	0x00000001
        /*0064*/ 	.word	0x00000001


	//----- nvinfo : EIATTR_CRS_STACK_SIZE
	.align		4
.L_5199:
        /*0068*/ 	.byte	0x04, 0x1e
        /*006a*/ 	.short	(.L_5201 - .L_5200)
.L_5200:
        /*006c*/ 	.word	0x00000000


	//----- nvinfo : EIATTR_CBANK_PARAM_SIZE
	.align		4
.L_5201:
        /*0070*/ 	.byte	0x03, 0x19
        /*0072*/ 	.short	0x0020


	//----- nvinfo : EIATTR_PARAM_CBANK
	.align		4
        /*0074*/ 	.byte	0x04, 0x0a
        /*0076*/ 	.short	(.L_5203 - .L_5202)
	.align		4
.L_5202:
        /*0078*/ 	.word	index@(.nv.constant0._ZN2at6native29vectorized_elementwise_kernelILi2ENS0_13BinaryFunctorIaaaZZZNS0_15binary_internal21div_floor_kernel_cudaERNS_18TensorIteratorBaseEENKUlvE_clEvENKUlvE0_clEvEUlaaE_EESt5arrayIPcLm3EEEEviT0_T1_)
        /*007c*/ 	.short	0x0380
        /*007e*/ 	.short	0x0020


	//----- nvinfo : EIATTR_SW_WAR
	.align		4
.L_5203:
        /*0080*/ 	.byte	0x04, 0x36
        /*0082*/ 	.short	(.L_5205 - .L_5204)
.L_5204:
        /*0084*/ 	.word	0x00000008
.L_5205:


//--------------------- .nv.info._ZN2at6native29vectorized_elementwise_kernelILi4ENS0_13BinaryFunctorIaaaZZZNS0_15binary_internal21div_floor_kernel_cudaERNS_18TensorIteratorBaseEENKUlvE_clEvENKUlvE0_clEvEUlaaE_EESt5arrayIPcLm3EEEEviT0_T1_ --------------------------
	.section	.nv.info._ZN2at6native29vectorized_elementwise_kernelILi4ENS0_13BinaryFunctorIaaaZZZNS0_15binary_internal21div_floor_kernel_cudaERNS_18TensorIteratorBaseEENKUlvE_clEvENKUlvE0_clEvEUlaaE_EESt5arrayIPcLm3EEEEviT0_T1_,"",@"SHT_CUDA_INFO"
	.sectionflags	@""
	.align	4


	//----- nvinfo : EIATTR_CUDA_API_VERSION
	.align		4
        /*0000*/ 	.byte	0x04, 0x37
        /*0002*/ 	.short	(.L_5207 - .L_5206)
.L_5206:
        /*0004*/ 	.word	0x00000082


	//----- nvinfo : EIATTR_KPARAM_INFO
	.align		4
.L_5207:
        /*0008*/ 	.byte	0x04, 0x17
        /*000a*/ 	.short	(.L_5209 - .L_5208)
.L_5208:
        /*000c*/ 	.word	0x00000000
        /*0010*/ 	.short	0x0002
        /*0012*/ 	.short	0x0008
        /*0014*/ 	.byte	0x00, 0xf0, 0x61, 0x00


	//----- nvinfo : EIATTR_KPARAM_INFO
	.align		4
.L_5209:
        /*0018*/ 	.byte	0x04, 0x17
        /*001a*/ 	.short	(.L_5211 - .L_5210)
.L_5210:
        /*001c*/ 	.word	0x00000000
        /*0020*/ 	.short	0x0001
        /*0022*/ 	.short	0x0004
        /*0024*/ 	.byte	0x00, 0xf0, 0x05, 0x00


	//----- nvinfo : EIATTR_KPARAM_INFO
	.align		4
.L_5211:
        /*0028*/ 	.byte	0x04, 0x17
        /*002a*/ 	.short	(.L_5213 - .L_5212)
.L_5212:
        /*002c*/ 	.word	0x00000000
        /*0030*/ 	.short	0x0000
        /*0032*/ 	.short	0x0000
        /*0034*/ 	.byte	0x00, 0xf0, 0x11, 0x00


	//----- nvinfo : EIATTR_SPARSE_MMA_MASK
	.align		4
.L_5213:
        /*0038*/ 	.byte	0x03, 0x50
        /*003a*/ 	.short	0x0000


	//----- nvinfo : EIATTR_MAXREG_COUNT
	.align		4
        /*003c*/ 	.byte	0x03, 0x1b
        /*003e*/ 	.short	0x00ff


	//----- nvinfo : EIATTR_MERCURY_ISA_VERSION
	.align		4
        /*0040*/ 	.byte	0x03, 0x5f
        /*0042*/ 	.short	0x0101


	//----- nvinfo : EIATTR_VRC_CTA_INIT_COUNT
	.align		4
        /*0044*/ 	.byte	0x02, 0x4a
	.zero		1
	.zero		1


	//----- nvinfo : EIATTR_EXIT_INSTR_OFFSETS
	.align		4
        /*0048*/ 	.byte	0x04, 0x1c
        /*004a*/ 	.short	(.L_5215 - .L_5214)


	//   ....[0]....
.L_5214:
        /*004c*/ 	.word	0x00001a70


	//   ....[1]....
        /*0050*/ 	.word	0x00001ad0


	//   ....[2]....
        /*0054*/ 	.word	0x00002c40


	//----- nvinfo : EIATTR_MAX_THREADS
	.align		4
.L_5215:
        /*0058*/ 	.byte	0x04, 0x05
        /*005a*/ 	.short	(.L_5217 - .L_5216)
.L_5216:
        /*005c*/ 	.word	0x00000080
        /*0060*/ 	.word	0x00000001
        /*0064*/ 	.word	0x00000001


	//----- nvinfo : EIATTR_CRS_STACK_SIZE
	.align		4
.L_5217:
        /*0068*/ 	.byte	0x04, 0x1e
        /*006a*/ 	.short	(.L_5219 - .L_5218)
.L_5218:
        /*006c*/ 	.word	0x00000000


	//----- nvinfo : EIATTR_CBANK_PARAM_SIZE
	.align		4
.L_5219:
        /*0070*/ 	.byte	0x03, 0x19
        /*0072*/ 	.short	0x0020


	//----- nvinfo : EIATTR_PARAM_CBANK
	.align		4
        /*0074*/ 	.byte	0x04, 0x0a
        /*0076*/ 	.short	(.L_5221 - .L_5220)
	.align		4
.L_5220:
        /*0078*/ 	.word	index@(.nv.constant0._ZN2at6native29vectorized_elementwise_kernelILi4ENS0_13BinaryFunctorIaaaZZZNS0_15binary_internal21div_floor_kernel_cudaERNS_18TensorIteratorBaseEENKUlvE_clEvENKUlvE0_clEvEUlaaE_EESt5arrayIPcLm3EEEEviT0_T1_)
        /*007c*/ 	.short	0x0380
        /*007e*/ 	.short	0x0020


	//----- nvinfo : EIATTR_SW_WAR
	.align		4
.L_5221:
        /*0080*/ 	.byte	0x04, 0x36
        /*0082*/ 	.short	(.L_5223 - .L_5222)
.L_5222:
        /*0084*/ 	.word	0x00000008
.L_5223:


//--------------------- .nv.info._ZN2at6native29vectorized_elementwise_kernelILi8ENS0_13BinaryFunctorIaaaZZZNS0_15binary_internal21div_floor_kernel_cudaERNS_18TensorIteratorBaseEENKUlvE_clEvENKUlvE0_clEvEUlaaE_EESt5arrayIPcLm3EEEEviT0_T1_ --------------------------
	.section	.nv.info._ZN2at6native29vectorized_elementwise_kernelILi8ENS0_13BinaryFunctorIaaaZZZNS0_15binary_internal21div_floor_kernel_cudaERNS_18TensorIteratorBaseEENKUlvE_clEvENKUlvE0_clEvEUlaaE_EESt5arrayIPcLm3EEEEviT0_T1_,"",@"SHT_CUDA_INFO"
	.sectionflags	@""
	.align	4


	//----- nvinfo : EIATTR_CUDA_API_VERSION
	.align		4
        /*0000*/ 	.byte	0x04, 0x37
        /*0002*/ 	.short	(.L_5225 - .L_5224)
.L_5224:
        /*0004*/ 	.word	0x00000082


	//----- nvinfo : EIATTR_KPARAM_INFO
	.align		4
.L_5225:
        /*0008*/ 	.byte	0x04, 0x17
        /*000a*/ 	.short	(.L_5227 - .L_5226)
.L_5226:
        /*000c*/ 	.word	0x00000000
        /*0010*/ 	.short	0x0002
        /*0012*/ 	.short	0x0008
        /*0014*/ 	.byte	0x00, 0xf0, 0x61, 0x00


	//----- nvinfo : EIATTR_KPARAM_INFO
	.align		4
.L_5227:
        /*0018*/ 	.byte	0x04, 0x17
        /*001a*/ 	.short	(.L_5229 - .L_5228)
.L_5228:
        /*001c*/ 	.word	0x00000000
        /*0020*/ 	.short	0x0001
        /*0022*/ 	.short	0x0004
        /*0024*/ 	.byte	0x00, 0xf0, 0x05, 0x00


	//----- nvinfo : EIATTR_KPARAM_INFO
	.align		4
.L_5229:
        /*0028*/ 	.byte	0x04, 0x17
        /*002a*/ 	.short	(.L_5231 - .L_5230)
.L_5230:
        /*002c*/ 	.word	0x00000000
        /*0030*/ 	.short	0x0000
        /*0032*/ 	.short	0x0000
        /*0034*/ 	.byte	0x00, 0xf0, 0x11, 0x00


	//----- nvinfo : EIATTR_SPARSE_MMA_MASK
	.align		4
.L_5231:
        /*0038*/ 	.byte	0x03, 0x50
        /*003a*/ 	.short	0x0000


	//----- nvinfo : EIATTR_MAXREG_COUNT
	.align		4
        /*003c*/ 	.byte	0x03, 0x1b
        /*003e*/ 	.short	0x00ff


	//----- nvinfo : EIATTR_MERCURY_ISA_VERSION
	.align		4
        /*0040*/ 	.byte	0x03, 0x5f
        /*0042*/ 	.short	0x0101


	//----- nvinfo : EIATTR_VRC_CTA_INIT_COUNT
	.align		4
        /*0044*/ 	.byte	0x02, 0x4a
	.zero		1
	.zero		1


	//----- nvinfo : EIATTR_EXIT_INSTR_OFFSETS
	.align		4
        /*0048*/ 	.byte	0x04, 0x1c
        /*004a*/ 	.short	(.L_5233 - .L_5232)


	//   ....[0]....
.L_5232:
        /*004c*/ 	.word	0x00000010


	//----- nvinfo : EIATTR_MAX_THREADS
	.align		4
.L_5233:
        /*0050*/ 	.byte	0x04, 0x05
        /*0052*/ 	.short	(.L_5235 - .L_5234)
.L_5234:
        /*0054*/ 	.word	0x00000080
        /*0058*/ 	.word	0x00000001
        /*005c*/ 	.word	0x00000001


	//----- nvinfo : EIATTR_CBANK_PARAM_SIZE
	.align		4
.L_5235:
        /*0060*/ 	.byte	0x03, 0x19
        /*0062*/ 	.short	0x0020


	//----- nvinfo : EIATTR_PARAM_CBANK
	.align		4
        /*0064*/ 	.byte	0x04, 0x0a
        /*0066*/ 	.short	(.L_5237 - .L_5236)
	.align		4
.L_5236:
        /*0068*/ 	.word	index@(.nv.constant0._ZN2at6native29vectorized_elementwise_kernelILi8ENS0_13BinaryFunctorIaaaZZZNS0_15binary_internal21div_floor_kernel_cudaERNS_18TensorIteratorBaseEENKUlvE_clEvENKUlvE0_clEvEUlaaE_EESt5arrayIPcLm3EEEEviT0_T1_)
        /*006c*/ 	.short	0x0380
        /*006e*/ 	.short	0x0020


	//----- nvinfo : EIATTR_SW_WAR
	.align		4
.L_5237:
        /*0070*/ 	.byte	0x04, 0x36
        /*0072*/ 	.short	(.L_5239 - .L_5238)
.L_5238:
        /*0074*/ 	.word	0x00000008
.L_5239:


//--------------------- .nv.info._ZN2at6native18elementwise_kernelILi128ELi4EZNS0_15gpu_kernel_implINS0_13BUnaryFunctorIaaaZZZNS0_15binary_internal21div_floor_kernel_cudaERNS_18TensorIteratorBaseEENKUlvE_clEvENKUlvE0_clEvEUlaaE_EEEEvS6_RKT_EUliE_EEviT1_ --------------------------
	.section	.nv.info._ZN2at6native18elementwise_kernelILi128ELi4EZNS0_15gpu_kernel_implINS0_13BUnaryFunctorIaaaZZZNS0_15binary_internal21div_floor_kernel_cudaERNS_18TensorIteratorBaseEENKUlvE_clEvENKUlvE0_clEvEUlaaE_EEEEvS6_RKT_EUliE_EEviT1_,"",@"SHT_CUDA_INFO"
	.sectionflags	@""
	.align	4


	//----- nvinfo : EIATTR_CUDA_API_VERSION
	.align		4
        /*0000*/ 	.byte	0x04, 0x37
        /*0002*/ 	.short	(.L_5241 - .L_5240)
.L_5240:
        /*0004*/ 	.word	0x00000082


	//----- nvinfo : EIATTR_KPARAM_INFO
	.align		4
.L_5241:
        /*0008*/ 	.byte	0x04, 0x17
        /*000a*/ 	.short	(.L_5243 - .L_5242)
.L_5242:
        /*000c*/ 	.word	0x00000000
        /*0010*/ 	.short	0x0001
        /*0012*/ 	.short	0x0008
        /*0014*/ 	.byte	0x00, 0xf0, 0x61, 0x08


	//----- nvinfo : EIATTR_KPARAM_INFO
	.align		4
.L_5243:
        /*0018*/ 	.byte	0x04, 0x17
        /*001a*/ 	.short	(.L_5245 - .L_5244)
.L_5244:
        /*001c*/ 	.word	0x00000000
        /*0020*/ 	.short	0x0000
        /*0022*/ 	.short	0x0000
        /*0024*/ 	.byte	0x00, 0xf0, 0x11, 0x00


	//----- nvinfo : EIATTR_SPARSE_MMA_MASK
	.align		4
.L_5245:
        /*0028*/ 	.byte	0x03, 0x50
        /*002a*/ 	.short	0x0000


	//----- nvinfo : EIATTR_MAXREG_COUNT
	.align		4
        /*002c*/ 	.byte	0x03, 0x1b
        /*002e*/ 	.short	0x0080


	//----- nvinfo : EIATTR_EXTERNS
	.align		4
        /*0030*/ 	.byte	0x04, 0x0f
        /*0032*/ 	.short	(.L_5247 - .L_5246)


	//   ....[0]....
	.align		4
.L_5246:
        /*0034*/ 	.word	index@(__assertfail)


	//----- nvinfo : EIATTR_MERCURY_ISA_VERSION
	.align		4
.L_5247:
        /*0038*/ 	.byte	0x03, 0x5f
        /*003a*/ 	.short	0x0101


	//----- nvinfo : EIATTR_VRC_CTA_INIT_COUNT
	.align		4
        /*003c*/ 	.byte	0x02, 0x4a
	.zero		1
	.zero		1


	//----- nvinfo : EIATTR_SYSCALL_OFFSETS
	.align		4
        /*0040*/ 	.byte	0x04, 0x46
        /*0042*/ 	.short	(.L_5249 - .L_5248)


	//   ....[0]....
.L_5248:
        /*0044*/ 	.word	0x00002140


	//   ....[1]....
        /*0048*/ 	.word	0x000031d0


	//   ....[2]....
        /*004c*/ 	.word	0x000054d0


	//   ....[3]....
        /*0050*/ 	.word	0x000063b0


	//   ....[4]....
        /*0054*/ 	.word	0x00008790


	//   ....[5]....
        /*0058*/ 	.word	0x00009670


	//   ....[6]....
        /*005c*/ 	.word	0x0000ba60


	//   ....[7]....
        /*0060*/ 	.word	0x0000c910


	//----- nvinfo : EIATTR_EXIT_INSTR_OFFSETS
	.align		4
.L_5249:
        /*0064*/ 	.byte	0x04, 0x1c
        /*0066*/ 	.short	(.L_5251 - .L_5250)


	//   ....[0]....
.L_5250:
        /*0068*/ 	.word	0x00009950


	//   ....[1]....
        /*006c*/ 	.word	0x0000bd70


	//   ....[2]....
        /*0070*/ 	.word	0x0000bd90


	//   ....[3]....
        /*0074*/ 	.word	0x0000be50


	//   ....[4]....
        /*0078*/ 	.word	0x0000be90


	//   ....[5]....
        /*007c*/ 	.word	0x0000bed0


	//   ....[6]....
        /*0080*/ 	.word	0x0000bf60


	//   ....[7]....
        /*0084*/ 	.word	0x0000bfa0


	//   ....[8]....
        /*0088*/ 	.word	0x0000c040


	//   ....[9]....
        /*008c*/ 	.word	0x0000c090


	//   ....[10]....
        /*0090*/ 	.word	0x0000c0e0


	//   ....[11]....
        /*0094*/ 	.word	0x0000c1c0


	//   ....[12]....
        /*0098*/ 	.word	0x0000c330


	//   ....[13]....
        /*009c*/ 	.word	0x0000c4a0


	//   ....[14]....
        /*00a0*/ 	.word	0x0000c610


	//   ....[15]....
        /*00a4*/ 	.word	0x0000c670


	//   ....[16]....
        /*00a8*/ 	.word	0x0000c6b0


	//   ....[17]....
        /*00ac*/ 	.word	0x0000c750


	//   ....[18]....
        /*00b0*/ 	.word	0x0000c7b0


	//   ....[19]....
        /*00b4*/ 	.word	0x0000c920


	//   ....[20]....
        /*00b8*/ 	.word	0x0000ca30


	//   ....[21]....
        /*00bc*/ 	.word	0x0000cb70


	//   ....[22]....
        /*00c0*/ 	.word	0x0000cbb0


	//----- nvinfo : EIATTR_MAX_THREADS
	.align		4
.L_5251:
        /*00c4*/ 	.byte	0x04, 0x05
        /*00c6*/ 	.short	(.L_5253 - .L_5252)
.L_5252:
        /*00c8*/ 	.word	0x00000080
        /*00cc*/ 	.word	0x00000001
        /*00d0*/ 	.word	0x00000001


	//----- nvinfo : EIATTR_CRS_STACK_SIZE
	.align		4
.L_5253:
        /*00d4*/ 	.byte	0x04, 0x1e
        /*00d6*/ 	.short	(.L_5255 - .L_5254)
.L_5254:
        /*00d8*/ 	.word	0x00000000


	//----- nvinfo : EIATTR_CBANK_PARAM_SIZE
	.align		4
.L_5255:
        /*00dc*/ 	.byte	0x03, 0x19
        /*00de*/ 	.short	0x0220


	//----- nvinfo : EIATTR_PARAM_CBANK
	.align		4
        /*00e0*/ 	.byte	0x04, 0x0a
        /*00e2*/ 	.short	(.L_5257 - .L_5256)
	.align		4
.L_5256:
        /*00e4*/ 	.word	index@(.nv.constant0._ZN2at6native18elementwise_kernelILi128ELi4EZNS0_15gpu_kernel_implINS0_13BUnaryFunctorIaaaZZZNS0_15binary_internal21div_floor_kernel_cudaERNS_18TensorIteratorBaseEENKUlvE_clEvENKUlvE0_clEvEUlaaE_EEEEvS6_RKT_EUliE_EEviT1_)
        /*00e8*/ 	.short	0x0380
        /*00ea*/ 	.short	0x0220


	//----- nvinfo : EIATTR_SW_WAR
	.align		4
.L_5257:
        /*00ec*/ 	.byte	0x04, 0x36
        /*00ee*/ 	.short	(.L_5259 - .L_5258)
.L_5258:
        /*00f0*/ 	.word	0x00000008
.L_5259:


//--------------------- .nv.info._ZN2at6native27unrolled_elementwise_kernelINS0_13BUnaryFunctorIaaaZZZNS0_15binary_internal21div_floor_kernel_cudaERNS_18TensorIteratorBaseEENKUlvE_clEvENKUlvE0_clEvEUlaaE_EESt5arrayIPcLm2EELi4E23TrivialOffsetCalculatorILi1EjESE_NS0_6memory12LoadWithCastILi1EEENSF_13StoreWithCastILi1EEEEEviT_T0_T2_T3_T4_T5_ --------------------------
	.section	.nv.info._ZN2at6native27unrolled_elementwise_kernelINS0_13BUnaryFunctorIaaaZZZNS0_15binary_internal21div_floor_kernel_cudaERNS_18TensorIteratorBaseEENKUlvE_clEvENKUlvE0_clEvEUlaaE_EESt5arrayIPcLm2EELi4E23TrivialOffsetCalculatorILi1EjESE_NS0_6memory12LoadWithCastILi1EEENSF_13StoreWithCastILi1EEEEEviT_T0_T2_T3_T4_T5_,"",@"SHT_CUDA_INFO"
	.sectionflags	@""
	.align	4


	//----- nvinfo : EIATTR_CUDA_API_VERSION
	.align		4
        /*0000*/ 	.byte	0x04, 0x37
        /*0002*/ 	.short	(.L_5261 - .L_5260)
.L_5260:
        /*0004*/ 	.word	0x00000082


	//----- nvinfo : EIATTR_KPARAM_INFO
	.align		4
.L_5261:
        /*0008*/ 	.byte	0x04, 0x17
        /*000a*/ 	.short	(.L_5263 - .L_5262)
.L_5262:
        /*000c*/ 	.word	0x00000000
        /*0010*/ 	.short	0x0006
        /*0012*/ 	.short	0x0024
        /*0014*/ 	.byte	0x00, 0xf0, 0x21, 0x00


	//----- nvinfo : EIATTR_KPARAM_INFO
	.align		4
.L_5263:
        /*0018*/ 	.byte	0x04, 0x17
        /*001a*/ 	.short	(.L_5265 - .L_5264)
.L_5264:
        /*001c*/ 	.word	0x00000000
        /*0020*/ 	.short	0x0005
        /*0022*/ 	.short	0x001c
        /*0024*/ 	.byte	0x00, 0xf0, 0x21, 0x00


	//----- nvinfo : EIATTR_KPARAM_INFO
	.align		4
.L_5265:
        /*0028*/ 	.byte	0x04, 0x17
        /*002a*/ 	.short	(.L_5267 - .L_5266)
.L_5266:
        /*002c*/ 	.word	0x00000000
        /*0030*/ 	.short	0x0004
        /*0032*/ 	.short	0x0019
        /*0034*/ 	.byte	0x00, 0xf0, 0x05, 0x00


	//----- nvinfo : EIATTR_KPARAM_INFO
	.align		4
.L_5267:
        /*0038*/ 	.byte	0x04, 0x17
        /*003a*/ 	.short	(.L_5269 - .L_5268)
.L_5268:
        /*003c*/ 	.word	0x00000000
        /*0040*/ 	.short	0x0003
        /*0042*/ 	.short	0x0018
        /*0044*/ 	.byte	0x00, 0xf0, 0x05, 0x00


	//----- nvinfo : EIATTR_KPARAM_INFO
	.align		4
.L_5269:
        /*0048*/ 	.byte	0x04, 0x17
        /*004a*/ 	.short	(.L_5271 - .L_5270)
.L_5270:
        /*004c*/ 	.word	0x00000000
        /*0050*/ 	.short	0x0002
        /*0052*/ 	.short	0x0008
        /*0054*/ 	.byte	0x00, 0xf0, 0x41, 0x00


	//----- nvinfo : EIATTR_KPARAM_INFO
	.align		4
.L_5271:
        /*0058*/ 	.byte	0x04, 0x17
        /*005a*/ 	.short	(.L_5273 - .L_5272)
.L_5272:
        /*005c*/ 	.word	0x00000000
        /*0060*/ 	.short	0x0001
        /*0062*/ 	.short	0x0004
        /*0064*/ 	.byte	0x00, 0xf0, 0x09, 0x00


	//----- nvinfo : EIATTR_KPARAM_INFO
	.align		4
.L_5273:
        /*0068*/ 	.byte	0x04, 0x17
        /*006a*/ 	.short	(.L_5275 - .L_5274)
.L_5274:
        /*006c*/ 	.word	0x00000000
        /*0070*/ 	.short	0x0000
        /*0072*/ 	.short	0x0000
        /*0074*/ 	.byte	0x00, 0xf0, 0x11, 0x00


	//----- nvinfo : EIATTR_SPARSE_MMA_MASK
	.align		4
.L_5275:
        /*0078*/ 	.byte	0x03, 0x50
        /*007a*/ 	.short	0x0000


	//----- nvinfo : EIATTR_MAXREG_COUNT
	.align		4
        /*007c*/ 	.byte	0x03, 0x1b
        /*007e*/ 	.short	0x00ff


	//----- nvinfo : EIATTR_EXTERNS
	.align		4
        /*0080*/ 	.byte	0x04, 0x0f
        /*0082*/ 	.short	(.L_5277 - .L_5276)


	//   ....[0]....
	.align		4
.L_5276:
        /*0084*/ 	.word	index@(__assertfail)


	//----- nvinfo : EIATTR_MERCURY_ISA_VERSION
	.align		4
.L_5277:
        /*0088*/ 	.byte	0x03, 0x5f
        /*008a*/ 	.short	0x0101


	//----- nvinfo : EIATTR_VRC_CTA_INIT_COUNT
	.align		4
        /*008c*/ 	.byte	0x02, 0x4a
	.zero		1
	.zero		1


	//----- nvinfo : EIATTR_SYSCALL_OFFSETS
	.align		4
        /*0090*/ 	.byte	0x04, 0x46
        /*0092*/ 	.short	(.L_5279 - .L_5278)


	//   ....[0]....
.L_5278:
        /*0094*/ 	.word	0x00000e30


	//   ....[1]....
        /*0098*/ 	.word	0x00001de0


	//   ....[2]....
        /*009c*/ 	.word	0x00002cd0


	//   ....[3]....
        /*00a0*/ 	.word	0x00003bc0


	//   ....[4]....
        /*00a4*/ 	.word	0x00005310


	//   ....[5]....
        /*00a8*/ 	.word	0x00006200


	//   ....[6]....
        /*00ac*/ 	.word	0x000071b0


	//   ....[7]....
        /*00b0*/ 	.word	0x00008140


	//----- nvinfo : EIATTR_EXIT_INSTR_OFFSETS
	.align		4
.L_5279:
        /*00b4*/ 	.byte	0x04, 0x1c
        /*00b6*/ 	.short	(.L_5281 - .L_5280)


	//   ....[0]....
.L_5280:
        /*00b8*/ 	.word	0x00007480


	//   ....[1]....
        /*00bc*/ 	.word	0x000075b0


	//   ....[2]....
        /*00c0*/ 	.word	0x000075d0


	//   ....[3]....
        /*00c4*/ 	.word	0x00007690


	//   ....[4]....
        /*00c8*/ 	.word	0x000076d0


	//   ....[5]....
        /*00cc*/ 	.word	0x00007710


	//   ....[6]....
        /*00d0*/ 	.word	0x000077a0


	//   ....[7]....
        /*00d4*/ 	.word	0x000077e0


	//   ....[8]....
        /*00d8*/ 	.word	0x00007880


	//   ....[9]....
        /*00dc*/ 	.word	0x000078d0


	//   ....[10]....
        /*00e0*/ 	.word	0x00007920


	//   ....[11]....
        /*00e4*/ 	.word	0x00007a00


	//   ....[12]....
        /*00e8*/ 	.word	0x00007b70


	//   ....[13]....
        /*00ec*/ 	.word	0x00007ce0


	//   ....[14]....
        /*00f0*/ 	.word	0x00007e40


	//   ....[15]....
        /*00f4*/ 	.word	0x00007ea0


	//   ....[16]....
        /*00f8*/ 	.word	0x00007ee0


	//   ....[17]....
        /*00fc*/ 	.word	0x00007f80


	//   ....[18]....
        /*0100*/ 	.word	0x00007fe0


	//   ....[19]....
        /*0104*/ 	.word	0x00008150


	//   ....[20]....
        /*0108*/ 	.word	0x00008260


	//   ....[21]....
        /*010c*/ 	.word	0x000083a0


	//   ....[22]....
        /*0110*/ 	.word	0x000083e0


	//----- nvinfo : EIATTR_MAX_THREADS
	.align		4
.L_5281:
        /*0114*/ 	.byte	0x04, 0x05
        /*0116*/ 	.short	(.L_5283 - .L_5282)
.L_5282:
        /*0118*/ 	.word	0x00000080
        /*011c*/ 	.word	0x00000001
        /*0120*/ 	.word	0x00000001


	//----- nvinfo : EIATTR_CRS_STACK_SIZE
	.align		4
.L_5283:
        /*0124*/ 	.byte	0x04, 0x1e
        /*0126*/ 	.short	(.L_5285 - .L_5284)
.L_5284:
        /*0128*/ 	.word	0x00000000


	//----- nvinfo : EIATTR_CBANK_PARAM_SIZE
	.align		4
.L_5285:
        /*012c*/ 	.byte	0x03, 0x19
        /*012e*/ 	.short	0x002c


	//----- nvinfo : EIATTR_PARAM_CBANK
	.align		4
        /*0130*/ 	.byte	0x04, 0x0a
        /*0132*/ 	.short	(.L_5287 - .L_5286)
	.align		4
.L_5286:
        /*0134*/ 	.word	index@(.nv.constant0._ZN2at6native27unrolled_elementwise_kernelINS0_13BUnaryFunctorIaaaZZZNS0_15binary_internal21div_floor_kernel_cudaERNS_18TensorIteratorBaseEENKUlvE_clEvENKUlvE0_clEvEUlaaE_EESt5arrayIPcLm2EELi4E23TrivialOffsetCalculatorILi1EjESE_NS0_6memory12LoadWithCastILi1EEENSF_13StoreWithCastILi1EEEEEviT_T0_T2_T3_T4_T5_)
        /*0138*/ 	.short	0x0380
        /*013a*/ 	.short	0x002c


	//----- nvinfo : EIATTR_SW_WAR
	.align		4
.L_5287:
        /*013c*/ 	.byte	0x04, 0x36
        /*013e*/ 	.short	(.L_5289 - .L_5288)
.L_5288:
        /*0140*/ 	.word	0x00000008
.L_5289:


//--------------------- .nv.info._ZN2at6native18elementwise_kernelILi128ELi4EZNS0_22gpu_kernel_impl_nocastINS0_13BUnaryFunctorIaaaZZZNS0_15binary_internal21div_floor_kernel_cudaERNS_18TensorIteratorBaseEENKUlvE_clEvENKUlvE0_clEvEUlaaE_EEEEvS6_RKT_EUliE_EEviT1_ --------------------------
	.section	.nv.info._ZN2at6native18elementwise_kernelILi128ELi4EZNS0_22gpu_kernel_impl_nocastINS0_13BUnaryFunctorIaaaZZZNS0_15binary_internal21div_floor_kernel_cudaERNS_18TensorIteratorBaseEENKUlvE_clEvENKUlvE0_clEvEUlaaE_EEEEvS6_RKT_EUliE_EEviT1_,"",@"SHT_CUDA_INFO"
	.sectionflags	@""
	.align	4


	//----- nvinfo : EIATTR_CUDA_API_VERSION
	.align		4
        /*0000*/ 	.byte	0x04, 0x37
        /*0002*/ 	.short	(.L_5291 - .L_5290)
.L_5290:
        /*0004*/ 	.word	0x00000082


	//----- nvinfo : EIATTR_KPARAM_INFO
	.align		4
.L_5291:
        /*0008*/ 	.byte	0x04, 0x17
        /*000a*/ 	.short	(.L_5293 - .L_5292)
.L_5292:
        /*000c*/ 	.word	0x00000000
        /*0010*/ 	.short	0x0001
        /*0012*/ 	.short	0x0008
        /*0014*/ 	.byte	0x00, 0xf0, 0x61, 0x08


	//----- nvinfo : EIATTR_KPARAM_INFO
	.align		4
.L_5293:
        /*0018*/ 	.byte	0x04, 0x17
        /*001a*/ 	.short	(.L_5295 - .L_5294)
.L_5294:
        /*001c*/ 	.word	0x00000000
        /*0020*/ 	.short	0x0000
        /*0022*/ 	.short	0x0000
        /*0024*/ 	.byte	0x00, 0xf0, 0x11, 0x00


	//----- nvinfo : EIATTR_SPARSE_MMA_MASK
	.align		4
.L_5295:
        /*0028*/ 	.byte	0x03, 0x50
        /*002a*/ 	.short	0x0000


	//----- nvinfo : EIATTR_MAXREG_COUNT
	.align		4
        /*002c*/ 	.byte	0x03, 0x1b
        /*002e*/ 	.short	0x0080


	//----- nvinfo : EIATTR_MERCURY_ISA_VERSION
	.align		4
        /*0030*/ 	.byte	0x03, 0x5f
        /*0032*/ 	.short	0x0101


	//----- nvinfo : EIATTR_VRC_CTA_INIT_COUNT
	.align		4
        /*0034*/ 	.byte	0x02, 0x4a
	.zero		1
	.zero		1


	//----- nvinfo : EIATTR_EXIT_INSTR_OFFSETS
	.align		4
        /*0038*/ 	.byte	0x04, 0x1c
        /*003a*/ 	.short	(.L_5297 - .L_5296)


	//   ....[0]....
.L_5296:
        /*003c*/ 	.word	0x00000830


	//   ....[1]....
        /*0040*/ 	.word	0x000009d0


	//   ....[2]....
        /*0044*/ 	.word	0x00000a50


	//   ....[3]....
        /*0048*/ 	.word	0x00004ad0


	//   ....[4]....
        /*004c*/ 	.word	0x00005fd0


	//----- nvinfo : EIATTR_MAX_THREADS
	.align		4
.L_5297:
        /*0050*/ 	.byte	0x04, 0x05
        /*0052*/ 	.short	(.L_5299 - .L_5298)
.L_5298:
        /*0054*/ 	.word	0x00000080
        /*0058*/ 	.word	0x00000001
        /*005c*/ 	.word	0x00000001


	//----- nvinfo : EIATTR_CRS_STACK_SIZE
	.align		4
.L_5299:
        /*0060*/ 	.byte	0x04, 0x1e
        /*0062*/ 	.short	(.L_5301 - .L_5300)
.L_5300:
        /*0064*/ 	.word	0x00000000


	//----- nvinfo : EIATTR_CBANK_PARAM_SIZE
	.align		4
.L_5301:
        /*0068*/ 	.byte	0x03, 0x19
        /*006a*/ 	.short	0x0220


	//----- nvinfo : EIATTR_PARAM_CBANK
	.align		4
        /*006c*/ 	.byte	0x04, 0x0a
        /*006e*/ 	.short	(.L_5303 - .L_5302)
	.align		4
.L_5302:
        /*0070*/ 	.word	index@(.nv.constant0._ZN2at6native18elementwise_kernelILi128ELi4EZNS0_22gpu_kernel_impl_nocastINS0_13BUnaryFunctorIaaaZZZNS0_15binary_internal21div_floor_kernel_cudaERNS_18TensorIteratorBaseEENKUlvE_clEvENKUlvE0_clEvEUlaaE_EEEEvS6_RKT_EUliE_EEviT1_)
        /*0074*/ 	.short	0x0380
        /*0076*/ 	.short	0x0220


	//----- nvinfo : EIATTR_SW_WAR
	.align		4
.L_5303:
        /*0078*/ 	.byte	0x04, 0x36
        /*007a*/ 	.short	(.L_5305 - .L_5304)
.L_5304:
        /*007c*/ 	.word	0x00000008
.L_5305:


//--------------------- .nv.info._ZN2at6native27unrolled_elementwise_kernelINS0_13BUnaryFunctorIaaaZZZNS0_15binary_internal21div_floor_kernel_cudaERNS_18TensorIteratorBaseEENKUlvE_clEvENKUlvE0_clEvEUlaaE_EESt5arrayIPcLm2EELi4E23TrivialOffsetCalculatorILi1EjESE_NS0_6memory15LoadWithoutCastENSF_16StoreWithoutCastEEEviT_T0_T2_T3_T4_T5_ --------------------------
	.section	.nv.info._ZN2at6native27unrolled_elementwise_kernelINS0_13BUnaryFunctorIaaaZZZNS0_15binary_internal21div_floor_kernel_cudaERNS_18TensorIteratorBaseEENKUlvE_clEvENKUlvE0_clEvEUlaaE_EESt5arrayIPcLm2EELi4E23TrivialOffsetCalculatorILi1EjESE_NS0_6memory15LoadWithoutCastENSF_16StoreWithoutCastEEEviT_T0_T2_T3_T4_T5_,"",@"SHT_CUDA_INFO"
	.sectionflags	@""
	.align	4


	//----- nvinfo : EIATTR_CUDA_API_VERSION
	.align		4
        /*0000*/ 	.byte	0x04, 0x37
        /*0002*/ 	.short	(.L_5307 - .L_5306)
.L_5306:
        /*0004*/ 	.word	0x00000082


	//----- nvinfo : EIATTR_KPARAM_INFO
	.align		4
.L_5307:
        /*0008*/ 	.byte	0x04, 0x17
        /*000a*/ 	.short	(.L_5309 - .L_5308)
.L_5308:
        /*000c*/ 	.word	0x00000000
        /*0010*/ 	.short	0x0006
        /*0012*/ 	.short	0x001b
        /*0014*/ 	.byte	0x00, 0xf0, 0x05, 0x00


	//----- nvinfo : EIATTR_KPARAM_INFO
	.align		4
.L_5309:
        /*0018*/ 	.byte	0x04, 0x17
        /*001a*/ 	.short	(.L_5311 - .L_5310)
.L_5310:
        /*001c*/ 	.word	0x00000000
        /*0020*/ 	.short	0x0005
        /*0022*/ 	.short	0x001a
        /*0024*/ 	.byte	0x00, 0xf0, 0x05, 0x00


	//----- nvinfo : EIATTR_KPARAM_INFO
	.align		4
.L_5311:
        /*0028*/ 	.byte	0x04, 0x17
        /*002a*/ 	.short	(.L_5313 - .L_5312)
.L_5312:
        /*002c*/ 	.word	0x00000000
        /*0030*/ 	.short	0x0004
        /*0032*/ 	.short	0x0019
        /*0034*/ 	.byte	0x00, 0xf0, 0x05, 0x00


	//----- nvinfo : EIATTR_KPARAM_INFO
	.align		4
.L_5313:
        /*0038*/ 	.byte	0x04, 0x17
        /*003a*/ 	.short	(.L_5315 - .L_5314)
.L_5314:
        /*003c*/ 	.word	0x00000000
        /*0040*/ 	.short	0x0003
        /*0042*/ 	.short	0x0018
        /*0044*/ 	.byte	0x00, 0xf0, 0x05, 0x00


	//----- nvinfo : EIATTR_KPARAM_INFO
	.align		4
.L_5315:
        /*0048*/ 	.byte	0x04, 0x17
        /*004a*/ 	.short	(.L_5317 - .L_5316)
.L_5316:
        /*004c*/ 	.word	0x00000000
        /*0050*/ 	.short	0x0002
        /*0052*/ 	.short	0x0008
        /*0054*/ 	.byte	0x00, 0xf0, 0x41, 0x00


	//----- nvinfo : EIATTR_KPARAM_INFO
	.align		4
.L_5317:
        /*0058*/ 	.byte	0x04, 0x17
        /*005a*/ 	.short	(.L_5319 - .L_5318)
.L_5318:
        /*005c*/ 	.word	0x00000000
        /*0060*/ 	.short	0x0001
        /*0062*/ 	.short	0x0004
        /*0064*/ 	.byte	0x00, 0xf0, 0x09, 0x00


	//----- nvinfo : EIATTR_KPARAM_INFO
	.align		4
.L_5319:
        /*0068*/ 	.byte	0x04, 0x17
        /*006a*/ 	.short	(.L_5321 - .L_5320)
.L_5320:
        /*006c*/ 	.word	0x00000000
        /*0070*/ 	.short	0x0000
        /*0072*/ 	.short	0x0000
        /*0074*/ 	.byte	0x00, 0xf0, 0x11, 0x00


	//----- nvinfo : EIATTR_SPARSE_MMA_MASK
	.align		4
.L_5321:
        /*0078*/ 	.byte	0x03, 0x50
        /*007a*/ 	.short	0x0000


	//----- nvinfo : EIATTR_MAXREG_COUNT
	.align		4
        /*007c*/ 	.byte	0x03, 0x1b
        /*007e*/ 	.short	0x00ff


	//----- nvinfo : EIATTR_MERCURY_ISA_VERSION
	.align		4
        /*0080*/ 	.byte	0x03, 0x5f
        /*0082*/ 	.short	0x0101


	//----- nvinfo : EIATTR_VRC_CTA_INIT_COUNT
	.align		4
        /*0084*/ 	.byte	0x02, 0x4a
	.zero		1
	.zero		1


	//----- nvinfo : EIATTR_EXIT_INSTR_OFFSETS
	.align		4
        /*0088*/ 	.byte	0x04, 0x1c
        /*008a*/ 	.short	(.L_5323 - .L_5322)


	//   ....[0]....
.L_5322:
        /*008c*/ 	.word	0x00000c80


	//   ....[1]....
        /*0090*/ 	.word	0x00000ce0


	//----- nvinfo : EIATTR_MAX_THREADS
	.align		4
.L_5323:
        /*0094*/ 	.byte	0x04, 0x05
        /*0096*/ 	.short	(.L_5325 - .L_5324)
.L_5324:
        /*0098*/ 	.word	0x00000080
        /*009c*/ 	.word	0x00000001
        /*00a0*/ 	.word	0x00000001


	//----- nvinfo : EIATTR_CRS_STACK_SIZE
	.align		4
.L_5325:
        /*00a4*/ 	.byte	0x04, 0x1e
        /*00a6*/ 	.short	(.L_5327 - .L_5326)
.L_5326:
        /*00a8*/ 	.word	0x00000000


	//----- nvinfo : EIATTR_CBANK_PARAM_SIZE
	.align		4
.L_5327:
        /*00ac*/ 	.byte	0x03, 0x19
        /*00ae*/ 	.short	0x001c


	//----- nvinfo : EIATTR_PARAM_CBANK
	.align		4
        /*00b0*/ 	.byte	0x04, 0x0a
        /*00b2*/ 	.short	(.L_5329 - .L_5328)
	.align		4
.L_5328:
        /*00b4*/ 	.word	index@(.nv.constant0._ZN2at6native27unrolled_elementwise_kernelINS0_13BUnaryFunctorIaaaZZZNS0_15binary_internal21div_floor_kernel_cudaERNS_18TensorIteratorBaseEENKUlvE_clEvENKUlvE0_clEvEUlaaE_EESt5arrayIPcLm2EELi4E23TrivialOffsetCalculatorILi1EjESE_NS0_6memory15LoadWithoutCastENSF_16StoreWithoutCastEEEviT_T0_T2_T3_T4_T5_)
        /*00b8*/ 	.short	0x0380
        /*00ba*/ 	.short	0x001c


	//----- nvinfo : EIATTR_SW_WAR
	.align		4
.L_5329:
        /*00bc*/ 	.byte	0x04, 0x36
        /*00be*/ 	.short	(.L_5331 - .L_5330)
.L_5330:
        /*00c0*/ 	.word	0x00000008
.L_5331:


//--------------------- .nv.info._ZN2at6native29vectorized_elementwise_kernelILi2ENS0_13BUnaryFunctorIaaaZZZNS0_15binary_internal21div_floor_kernel_cudaERNS_18TensorIteratorBaseEENKUlvE_clEvENKUlvE0_clEvEUlaaE_EESt5arrayIPcLm2EEEEviT0_T1_ --------------------------
	.section	.nv.info._ZN2at6native29vectorized_elementwise_kernelILi2ENS0_13BUnaryFunctorIaaaZZZNS0_15binary_internal21div_floor_kernel_cudaERNS_18TensorIteratorBaseEENKUlvE_clEvENKUlvE0_clEvEUlaaE_EESt5arrayIPcLm2EEEEviT0_T1_,"",@"SHT_CUDA_INFO"
	.sectionflags	@""
	.align	4


	//----- nvinfo : EIATTR_CUDA_API_VERSION
	.align		4
        /*0000*/ 	.byte	0x04, 0x37
        /*0002*/ 	.short	(.L_5333 - .L_5332)
.L_5332:
        /*0004*/ 	.word	0x00000082


	//----- nvinfo : EIATTR_KPARAM_INFO
	.align		4
.L_5333:
        /*0008*/ 	.byte	0x04, 0x17
        /*000a*/ 	.short	(.L_5335 - .L_5334)
.L_5334:
        /*000c*/ 	.word	0x00000000
        /*0010*/ 	.short	0x0002
        /*0012*/ 	.short	0x0008
        /*0014*/ 	.byte	0x00, 0xf0, 0x41, 0x00


	//----- nvinfo : EIATTR_KPARAM_INFO
	.align		4
.L_5335:
        /*0018*/ 	.byte	0x04, 0x17
        /*001a*/ 	.short	(.L_5337 - .L_5336)
.L_5336:
        /*001c*/ 	.word	0x00000000
        /*0020*/ 	.short	0x0001
        /*0022*/ 	.short	0x0004
        /*0024*/ 	.byte	0x00, 0xf0, 0x09, 0x00


	//----- nvinfo : EIATTR_KPARAM_INFO
	.align		4
.L_5337:
        /*0028*/ 	.byte	0x04, 0x17
        /*002a*/ 	.short	(.L_5339 - .L_5338)
.L_5338:
        /*002c*/ 	.word	0x00000000
        /*0030*/ 	.short	0x0000
        /*0032*/ 	.short	0x0000
        /*0034*/ 	.byte	0x00, 0xf0, 0x11, 0x00


	//----- nvinfo : EIATTR_SPARSE_MMA_MASK
	.align		4
.L_5339:
        /*0038*/ 	.byte	0x03, 0x50
        /*003a*/ 	.short	0x0000


	//----- nvinfo : EIATTR_MAXREG_COUNT
	.align		4
        /*003c*/ 	.byte	0x03, 0x1b
        /*003e*/ 	.short	0x00ff


	//----- nvinfo : EIATTR_MERCURY_ISA_VERSION
	.align		4
        /*0040*/ 	.byte	0x03, 0x5f
        /*0042*/ 	.short	0x0101


	//----- nvinfo : EIATTR_VRC_CTA_INIT_COUNT
	.align		4
        /*0044*/ 	.byte	0x02, 0x4a
	.zero		1
	.zero		1


	//----- nvinfo : EIATTR_EXIT_INSTR_OFFSETS
	.align		4
        /*0048*/ 	.byte	0x04, 0x1c
        /*004a*/ 	.short	(.L_5341 - .L_5340)


	//   ....[0]....
.L_5340:
        /*004c*/ 	.word	0x000018f0


	//   ....[1]....
        /*0050*/ 	.word	0x00001950


	//   ....[2]....
        /*0054*/ 	.word	0x00002a70


	//----- nvinfo : EIATTR_MAX_THREADS
	.align		4
.L_5341:
        /*0058*/ 	.byte	0x04, 0x05
        /*005a*/ 	.short	(.L_5343 - .L_5342)
.L_5342:
        /*005c*/ 	.word	0x00000080
        /*0060*/ 	.word	0x00000001
        /*0064*/ 	.word	0x00000001


	//----- nvinfo : EIATTR_CRS_STACK_SIZE
	.align		4
.L_5343:
        /*0068*/ 	.byte	0x04, 0x1e
        /*006a*/ 	.short	(.L_5345 - .L_5344)
.L_5344:
        /*006c*/ 	.word	0x00000000


	//----- nvinfo : EIATTR_CBANK_PARAM_SIZE
	.align		4
.L_5345:
        /*0070*/ 	.byte	0x03, 0x19
        /*0072*/ 	.short	0x0018


	//----- nvinfo : EIATTR_PARAM_CBANK
	.align		4
        /*0074*/ 	.byte	0x04, 0x0a
        /*0076*/ 	.short	(.L_5347 - .L_5346)
	.align		4
.L_5346:
        /*0078*/ 	.word	index@(.nv.constant0._ZN2at6native29vectorized_elementwise_kernelILi2ENS0_13BUnaryFunctorIaaaZZZNS0_15binary_internal21div_floor_kernel_cudaERNS_18TensorIteratorBaseEENKUlvE_clEvENKUlvE0_clEvEUlaaE_EESt5arrayIPcLm2EEEEviT0_T1_)
        /*007c*/ 	.short	0x0380
        /*007e*/ 	.short	0x0018


	//----- nvinfo : EIATTR_SW_WAR
	.align		4
.L_5347:
        /*0080*/ 	.byte	0x04, 0x36
        /*0082*/ 	.short	(.L_5349 - .L_5348)
.L_5348:
        /*0084*/ 	.word	0x00000008
.L_5349:


//--------------------- .nv.info._ZN2at6native29vectorized_elementwise_kernelILi4ENS0_13BUnaryFunctorIaaaZZZNS0_15binary_internal21div_floor_kernel_cudaERNS_18TensorIteratorBaseEENKUlvE_clEvENKUlvE0_clEvEUlaaE_EESt5arrayIPcLm2EEEEviT0_T1_ --------------------------
	.section	.nv.info._ZN2at6native29vectorized_elementwise_kernelILi4ENS0_13BUnaryFunctorIaaaZZZNS0_15binary_internal21div_floor_kernel_cudaERNS_18TensorIteratorBaseEENKUlvE_clEvENKUlvE0_clEvEUlaaE_EESt5arrayIPcLm2EEEEviT0_T1_,"",@"SHT_CUDA_INFO"
	.sectionflags	@""
	.align	4


	//----- nvinfo : EIATTR_CUDA_API_VERSION
	.align		4
        /*0000*/ 	.byte	0x04, 0x37
        /*0002*/ 	.short	(.L_5351 - .L_5350)
.L_5350:
        /*0004*/ 	.word	0x00000082


	//----- nvinfo : EIATTR_KPARAM_INFO
	.align		4
.L_5351:
        /*0008*/ 	.byte	0x04, 0x17
        /*000a*/ 	.short	(.L_5353 - .L_5352)
.L_5352:
        /*000c*/ 	.word	0x00000000
        /*0010*/ 	.short	0x0002
        /*0012*/ 	.short	0x0008
        /*0014*/ 	.byte	0x00, 0xf0, 0x41, 0x00


	//----- nvinfo : EIATTR_KPARAM_INFO
	.align		4
.L_5353:
        /*0018*/ 	.byte	0x04, 0x17
        /*001a*/ 	.short	(.L_5355 - .L_5354)
.L_5354:
        /*001c*/ 	.word	0x00000000
        /*0020*/ 	.short	0x0001
        /*0022*/ 	.short	0x0004
        /*0024*/ 	.byte	0x00, 0xf0, 0x09, 0x00


	//----- nvinfo : EIATTR_KPARAM_INFO
	.align		4
.L_5355:
        /*0028*/ 	.byte	0x04, 0x17
        /*002a*/ 	.short	(.L_5357 - .L_5356)
.L_5356:
        /*002c*/ 	.word	0x00000000
        /*0030*/ 	.short	0x0000
        /*0032*/ 	.short	0x0000
        /*0034*/ 	.byte	0x00, 0xf0, 0x11, 0x00


	//----- nvinfo : EIATTR_SPARSE_MMA_MASK
	.align		4
.L_5357:
        /*0038*/ 	.byte	0x03, 0x50
        /*003a*/ 	.short	0x0000


	//----- nvinfo : EIATTR_MAXREG_COUNT
	.align		4
        /*003c*/ 	.byte	0x03, 0x1b
        /*003e*/ 	.short	0x00ff


	//----- nvinfo : EIATTR_MERCURY_ISA_VERSION
	.align		4
        /*0040*/ 	.byte	0x03, 0x5f
        /*0042*/ 	.short	0x0101


	//----- nvinfo : EIATTR_VRC_CTA_INIT_COUNT
	.align		4
        /*0044*/ 	.byte	0x02, 0x4a
	.zero		1
	.zero		1


	//----- nvinfo : EIATTR_EXIT_INSTR_OFFSETS
	.align		4
        /*0048*/ 	.byte	0x04, 0x1c
        /*004a*/ 	.short	(.L_5359 - .L_5358)


	//   ....[0]....
.L_5358:
        /*004c*/ 	.word	0x000018f0


	//   ....[1]....
        /*0050*/ 	.word	0x00001950


	//   ....[2]....
        /*0054*/ 	.word	0x00002ad0


	//----- nvinfo : EIATTR_MAX_THREADS
	.align		4
.L_5359:
        /*0058*/ 	.byte	0x04, 0x05
        /*005a*/ 	.short	(.L_5361 - .L_5360)
.L_5360:
        /*005c*/ 	.word	0x00000080
        /*0060*/ 	.word	0x00000001
        /*0064*/ 	.word	0x00000001


	//----- nvinfo : EIATTR_CRS_STACK_SIZE
	.align		4
.L_5361:
        /*0068*/ 	.byte	0x04, 0x1e
        /*006a*/ 	.short	(.L_5363 - .L_5362)
.L_5362:
        /*006c*/ 	.word	0x00000000


	//----- nvinfo : EIATTR_CBANK_PARAM_SIZE
	.align		4
.L_5363:
        /*0070*/ 	.byte	0x03, 0x19
        /*0072*/ 	.short	0x0018


	//----- nvinfo : EIATTR_PARAM_CBANK
	.align		4
        /*0074*/ 	.byte	0x04, 0x0a
        /*0076*/ 	.short	(.L_5365 - .L_5364)
	.align		4
.L_5364:
        /*0078*/ 	.word	index@(.nv.constant0._ZN2at6native29vectorized_elementwise_kernelILi4ENS0_13BUnaryFunctorIaaaZZZNS0_15binary_internal21div_floor_kernel_cudaERNS_18TensorIteratorBaseEENKUlvE_clEvENKUlvE0_clEvEUlaaE_EESt5arrayIPcLm2EEEEviT0_T1_)
        /*007c*/ 	.short	0x0380
        /*007e*/ 	.short	0x0018


	//----- nvinfo : EIATTR_SW_WAR
	.align		4
.L_5365:
        /*0080*/ 	.byte	0x04, 0x36
        /*0082*/ 	.short	(.L_5367 - .L_5366)
.L_5366:
        /*0084*/ 	.word	0x00000008
.L_5367:


//--------------------- .nv.info._ZN2at6native29vectorized_elementwise_kernelILi8ENS0_13BUnaryFunctorIaaaZZZNS0_15binary_internal21div_floor_kernel_cudaERNS_18TensorIteratorBaseEENKUlvE_clEvENKUlvE0_clEvEUlaaE_EESt5arrayIPcLm2EEEEviT0_T1_ --------------------------
	.section	.nv.info._ZN2at6native29vectorized_elementwise_kernelILi8ENS0_13BUnaryFunctorIaaaZZZNS0_15binary_internal21div_floor_kernel_cudaERNS_18TensorIteratorBaseEENKUlvE_clEvENKUlvE0_clEvEUlaaE_EESt5arrayIPcLm2EEEEviT0_T1_,"",@"SHT_CUDA_INFO"
	.sectionflags	@""
	.align	4


	//----- nvinfo : EIATTR_CUDA_API_VERSION
	.align		4
        /*0000*/ 	.byte	0x04, 0x37
        /*0002*/ 	.short	(.L_5369 - .L_5368)
.L_5368:
        /*0004*/ 	.word	0x00000082


	//----- nvinfo : EIATTR_KPARAM_INFO
	.align		4
.L_5369:
        /*0008*/ 	.byte	0x04, 0x17
        /*000a*/ 	.short	(.L_5371 - .L_5370)
.L_5370:
        /*000c*/ 	.word	0x00000000
        /*0010*/ 	.short	0x0002
        /*0012*/ 	.short	0x0008
        /*0014*/ 	.byte	0x00, 0xf0, 0x41, 0x00


	//----- nvinfo : EIATTR_KPARAM_INFO
	.align		4
.L_5371:
        /*0018*/ 	.byte	0x04, 0x17
        /*001a*/ 	.short	(.L_5373 - .L_5372)
.L_5372:
        /*001c*/ 	.word	0x00000000
        /*0020*/ 	.short	0x0001
        /*0022*/ 	.short	0x0004
        /*0024*/ 	.byte	0x00, 0xf0, 0x09, 0x00


	//----- nvinfo : EIATTR_KPARAM_INFO
	.align		4
.L_5373:
        /*0028*/ 	.byte	0x04, 0x17
        /*002a*/ 	.short	(.L_5375 - .L_5374)
.L_5374:
        /*002c*/ 	.word	0x00000000
        /*0030*/ 	.short	0x0000
        /*0032*/ 	.short	0x0000
        /*0034*/ 	.byte	0x00, 0xf0, 0x11, 0x00


	//----- nvinfo : EIATTR_SPARSE_MMA_MASK
	.align		4
.L_5375:
        /*0038*/ 	.byte	0x03, 0x50
        /*003a*/ 	.short	0x0000


	//----- nvinfo : EIATTR_MAXREG_COUNT
	.align		4
        /*003c*/ 	.byte	0x03, 0x1b
        /*003e*/ 	.short	0x00ff


	//----- nvinfo : EIATTR_MERCURY_ISA_VERSION
	.align		4
        /*0040*/ 	.byte	0x03, 0x5f
        /*0042*/ 	.short	0x0101


	//----- nvinfo : EIATTR_VRC_CTA_INIT_COUNT
	.align		4
        /*0044*/ 	.byte	0x02, 0x4a
	.zero		1
	.zero		1


	//----- nvinfo : EIATTR_EXIT_INSTR_OFFSETS
	.align		4
        /*0048*/ 	.byte	0x04, 0x1c
        /*004a*/ 	.short	(.L_5377 - .L_5376)


	//   ....[0]....
.L_5376:
        /*004c*/ 	.word	0x00000010


	//----- nvinfo : EIATTR_MAX_THREADS
	.align		4
.L_5377:
        /*0050*/ 	.byte	0x04, 0x05
        /*0052*/ 	.short	(.L_5379 - .L_5378)
.L_5378:
        /*0054*/ 	.word	0x00000080
        /*0058*/ 	.word	0x00000001
        /*005c*/ 	.word	0x00000001


	//----- nvinfo : EIATTR_CBANK_PARAM_SIZE
	.align		4
.L_5379:
        /*0060*/ 	.byte	0x03, 0x19
        /*0062*/ 	.short	0x0018


	//----- nvinfo : EIATTR_PARAM_CBANK
	.align		4
        /*0064*/ 	.byte	0x04, 0x0a
        /*0066*/ 	.short	(.L_5381 - .L_5380)
	.align		4
.L_5380:
        /*0068*/ 	.word	index@(.nv.constant0._ZN2at6native29vectorized_elementwise_kernelILi8ENS0_13BUnaryFunctorIaaaZZZNS0_15binary_internal21div_floor_kernel_cudaERNS_18TensorIteratorBaseEENKUlvE_clEvENKUlvE0_clEvEUlaaE_EESt5arrayIPcLm2EEEEviT0_T1_)
        /*006c*/ 	.short	0x0380
        /*006e*/ 	.short	0x0018


	//----- nvinfo : EIATTR_SW_WAR
	.align		4
.L_5381:
        /*0070*/ 	.byte	0x04, 0x36
        /*0072*/ 	.short	(.L_5383 - .L_5382)
.L_5382:
        /*0074*/ 	.word	0x00000008
.L_5383:


//--------------------- .nv.info._ZN2at6native18elementwise_kernelILi128ELi4EZNS0_15gpu_kernel_implINS0_13AUnaryFunctorIaaaZZZNS0_15binary_internal21div_floor_kernel_cudaERNS_18TensorIteratorBaseEENKUlvE_clEvENKUlvE0_clEvEUlaaE_EEEEvS6_RKT_EUliE_EEviT1_ --------------------------
	.section	.nv.info._ZN2at6native18elementwise_kernelILi128ELi4EZNS0_15gpu_kernel_implINS0_13AUnaryFunctorIaaaZZZNS0_15binary_internal21div_floor_kernel_cudaERNS_18TensorIteratorBaseEENKUlvE_clEvENKUlvE0_clEvEUlaaE_EEEEvS6_RKT_EUliE_EEviT1_,"",@"SHT_CUDA_INFO"
	.sectionflags	@""
	.align	4


	//----- nvinfo : EIATTR_CUDA_API_VERSION
	.align		4
        /*0000*/ 	.byte	0x04, 0x37
        /*0002*/ 	.short	(.L_5385 - .L_5384)
.L_5384:
        /*0004*/ 	.word	0x00000082


	//----- nvinfo : EIATTR_KPARAM_INFO
	.align		4
.L_5385:
        /*0008*/ 	.byte	0x04, 0x17
        /*000a*/ 	.short	(.L_5387 - .L_5386)
.L_5386:
        /*000c*/ 	.word	0x00000000
        /*0010*/ 	.short	0x0001
        /*0012*/ 	.short	0x0008
        /*0014*/ 	.byte	0x00, 0xf0, 0x61, 0x08


	//----- nvinfo : EIATTR_KPARAM_INFO
	.align		4
.L_5387:
        /*0018*/ 	.byte	0x04, 0x17
        /*001a*/ 	.short	(.L_5389 - .L_5388)
.L_5388:
        /*001c*/ 	.word	0x00000000
        /*0020*/ 	.short	0x0000
        /*0022*/ 	.short	0x0000
        /*0024*/ 	.byte	0x00, 0xf0, 0x11, 0x00


	//----- nvinfo : EIATTR_SPARSE_MMA_MASK
	.align		4
.L_5389:
        /*0028*/ 	.byte	0x03, 0x50
        /*002a*/ 	.short	0x0000


	//----- nvinfo : EIATTR_MAXREG_COUNT
	.align		4
        /*002c*/ 	.byte	0x03, 0x1b
        /*002e*/ 	.short	0x0080


	//----- nvinfo : EIATTR_EXTERNS
	.align		4
        /*0030*/ 	.byte	0x04, 0x0f
        /*0032*/ 	.short	(.L_5391 - .L_5390)


	//   ....[0]....
	.align		4
.L_5390:
        /*0034*/ 	.word	index@(__assertfail)


	//----- nvinfo : EIATTR_MERCURY_ISA_VERSION
	.align		4
.L_5391:
        /*0038*/ 	.byte	0x03, 0x5f
        /*003a*/ 	.short	0x0101


	//----- nvinfo : EIATTR_VRC_CTA_INIT_COUNT
	.align		4
        /*003c*/ 	.byte	0x02, 0x4a
	.zero		1
	.zero		1


	//----- nvinfo : EIATTR_SYSCALL_OFFSETS
	.align		4
        /*0040*/ 	.byte	0x04, 0x46
        /*0042*/ 	.short	(.L_5393 - .L_5392)


	//   ....[0]....
.L_5392:
        /*0044*/ 	.word	0x00002140


	//   ....[1]....
        /*0048*/ 	.word	0x000031b0


	//   ....[2]....
        /*004c*/ 	.word	0x000054b0


	//   ....[3]....
        /*0050*/ 	.word	0x00006370


	//   ....[4]....
        /*0054*/ 	.word	0x00008750


	//   ....[5]....
        /*0058*/ 	.word	0x00009610


	//   ....[6]....
        /*005c*/ 	.word	0x0000ba00


	//   ....[7]....
        /*0060*/ 	.word	0x0000c890


	//----- nvinfo : EIATTR_EXIT_INSTR_OFFSETS
	.align		4
.L_5393:
        /*0064*/ 	.byte	0x04, 0x1c
        /*0066*/ 	.short	(.L_5395 - .L_5394)


	//   ....[0]....
.L_5394:
        /*0068*/ 	.word	0x000098f0


	//   ....[1]....
        /*006c*/ 	.word	0x0000bcf0


	//   ....[2]....
        /*0070*/ 	.word	0x0000bd10


	//   ....[3]....
        /*0074*/ 	.word	0x0000bdd0


	//   ....[4]....
        /*0078*/ 	.word	0x0000be10


	//   ....[5]....
        /*007c*/ 	.word	0x0000be50


	//   ....[6]....
        /*0080*/ 	.word	0x0000bee0


	//   ....[7]....
        /*0084*/ 	.word	0x0000bf20


	//   ....[8]....
        /*0088*/ 	.word	0x0000bfc0


	//   ....[9]....
        /*008c*/ 	.word	0x0000c010


	//   ....[10]....
        /*0090*/ 	.word	0x0000c060


	//   ....[11]....
        /*0094*/ 	.word	0x0000c140


	//   ....[12]....
        /*0098*/ 	.word	0x0000c2b0


	//   ....[13]....
        /*009c*/ 	.word	0x0000c420


	//   ....[14]....
        /*00a0*/ 	.word	0x0000c590


	//   ....[15]....
        /*00a4*/ 	.word	0x0000c5f0


	//   ....[16]....
        /*00a8*/ 	.word	0x0000c630


	//   ....[17]....
        /*00ac*/ 	.word	0x0000c6d0


	//   ....[18]....
        /*00b0*/ 	.word	0x0000c730


	//   ....[19]....
        /*00b4*/ 	.word	0x0000c8a0


	//   ....[20]....
        /*00b8*/ 	.word	0x0000c9b0


	//   ....[21]....
        /*00bc*/ 	.word	0x0000caf0


	//   ....[22]....
        /*00c0*/ 	.word	0x0000cb30


	//----- nvinfo : EIATTR_MAX_THREADS
	.align		4
.L_5395:
        /*00c4*/ 	.byte	0x04, 0x05
        /*00c6*/ 	.short	(.L_5397 - .L_5396)
.L_5396:
        /*00c8*/ 	.word	0x00000080
        /*00cc*/ 	.word	0x00000001
        /*00d0*/ 	.word	0x00000001


	//----- nvinfo : EIATTR_CRS_STACK_SIZE
	.align		4
.L_5397:
        /*00d4*/ 	.byte	0x04, 0x1e
        /*00d6*/ 	.short	(.L_5399 - .L_5398)
.L_5398:
        /*00d8*/ 	.word	0x00000000


	//----- nvinfo : EIATTR_CBANK_PARAM_SIZE
	.align		4
.L_5399:
        /*00dc*/ 	.byte	0x03, 0x19
        /*00de*/ 	.short	0x0220


	//----- nvinfo : EIATTR_PARAM_CBANK
	.align		4
        /*00e0*/ 	.byte	0x04, 0x0a
        /*00e2*/ 	.short	(.L_5401 - .L_5400)
	.align		4
.L_5400:
        /*00e4*/ 	.word	index@(.nv.constant0._ZN2at6native18elementwise_kernelILi128ELi4EZNS0_15gpu_kernel_implINS0_13AUnaryFunctorIaaaZZZNS0_15binary_internal21div_floor_kernel_cudaERNS_18TensorIteratorBaseEENKUlvE_clEvENKUlvE0_clEvEUlaaE_EEEEvS6_RKT_EUliE_EEviT1_)
        /*00e8*/ 	.short	0x0380
        /*00ea*/ 	.short	0x0220


	//----- nvinfo : EIATTR_SW_WAR
	.align		4
.L_5401:
        /*00ec*/ 	.byte	0x04, 0x36
        /*00ee*/ 	.short	(.L_5403 - .L_5402)
.L_5402:
        /*00f0*/ 	.word	0x00000008
.L_5403:


//--------------------- .nv.info._ZN2at6native27unrolled_elementwise_kernelINS0_13AUnaryFunctorIaaaZZZNS0_15binary_internal21div_floor_kernel_cudaERNS_18TensorIteratorBaseEENKUlvE_clEvENKUlvE0_clEvEUlaaE_EESt5arrayIPcLm2EELi4E23TrivialOffsetCalculatorILi1EjESE_NS0_6memory12LoadWithCastILi1EEENSF_13StoreWithCastILi1EEEEEviT_T0_T2_T3_T4_T5_ --------------------------
	.section	.nv.info._ZN2at6native27unrolled_elementwise_kernelINS0_13AUnaryFunctorIaaaZZZNS0_15binary_internal21div_floor_kernel_cudaERNS_18TensorIteratorBaseEENKUlvE_clEvENKUlvE0_clEvEUlaaE_EESt5arrayIPcLm2EELi4E23TrivialOffsetCalculatorILi1EjESE_NS0_6memory12LoadWithCastILi1EEENSF_13StoreWithCastILi1EEEEEviT_T0_T2_T3_T4_T5_,"",@"SHT_CUDA_INFO"
	.sectionflags	@""
	.align	4


	//----- nvinfo : EIATTR_CUDA_API_VERSION
	.align		4
        /*0000*/ 	.byte	0x04, 0x37
        /*0002*/ 	.short	(.L_5405 - .L_5404)
.L_5404:
        /*0004*/ 	.word	0x00000082


	//----- nvinfo : EIATTR_KPARAM_INFO
	.align		4
.L_5405:
        /*0008*/ 	.byte	0x04, 0x17
        /*000a*/ 	.short	(.L_5407 - .L_5406)
.L_5406:
        /*000c*/ 	.word	0x00000000
        /*0010*/ 	.short	0x0006
        /*0012*/ 	.short	0x0024
        /*0014*/ 	.byte	0x00, 0xf0, 0x21, 0x00


	//----- nvinfo : EIATTR_KPARAM_INFO
	.align		4
.L_5407:
        /*0018*/ 	.byte	0x04, 0x17
        /*001a*/ 	.short	(.L_5409 - .L_5408)
.L_5408:
        /*001c*/ 	.word	0x00000000
        /*0020*/ 	.short	0x0005
        /*0022*/ 	.short	0x001c
        /*0024*/ 	.byte	0x00, 0xf0, 0x21, 0x00


	//----- nvinfo : EIATTR_KPARAM_INFO
	.align		4
.L_5409:
        /*0028*/ 	.byte	0x04, 0x17
        /*002a*/ 	.short	(.L_5411 - .L_5410)
.L_5410:
        /*002c*/ 	.word	0x00000000
        /*0030*/ 	.short	0x0004
        /*0032*/ 	.short	0x0019
        /*0034*/ 	.byte	0x00, 0xf0, 0x05, 0x00


	//----- nvinfo : EIATTR_KPARAM_INFO
	.align		4
.L_5411:
        /*0038*/ 	.byte	0x04, 0x17
        /*003a*/ 	.short	(.L_5413 - .L_5412)
.L_5412:
        /*003c*/ 	.word	0x00000000
        /*0040*/ 	.short	0x0003
        /*0042*/ 	.short	0x0018
        /*0044*/ 	.byte	0x00, 0xf0, 0x05, 0x00


	//----- nvinfo : EIATTR_KPARAM_INFO
	.align		4
.L_5413:
        /*0048*/ 	.byte	0x04, 0x17
        /*004a*/ 	.short	(.L_5415 - .L_5414)
.L_5414:
        /*004c*/ 	.word	0x00000000
        /*0050*/ 	.short	0x0002
        /*0052*/ 	.short	0x0008
        /*0054*/ 	.byte	0x00, 0xf0, 0x41, 0x00


	//----- nvinfo : EIATTR_KPARAM_INFO
	.align		4
.L_5415:
        /*0058*/ 	.byte	0x04, 0x17
        /*005a*/ 	.short	(.L_5417 - .L_5416)
.L_5416:
        /*005c*/ 	.word	0x00000000
        /*0060*/ 	.short	0x0001
        /*0062*/ 	.short	0x0004
        /*0064*/ 	.byte	0x00, 0xf0, 0x09, 0x00


	//----- nvinfo : EIATTR_KPARAM_INFO
	.align		4
.L_5417:
        /*0068*/ 	.byte	0x04, 0x17
        /*006a*/ 	.short	(.L_5419 - .L_5418)
.L_5418:
        /*006c*/ 	.word	0x00000000
        /*0070*/ 	.short	0x0000
        /*0072*/ 	.short	0x0000
        /*0074*/ 	.byte	0x00, 0xf0, 0x11, 0x00


	//----- nvinfo : EIATTR_SPARSE_MMA_MASK
	.align		4
.L_5419:
        /*0078*/ 	.byte	0x03, 0x50
        /*007a*/ 	.short	0x0000


	//----- nvinfo : EIATTR_MAXREG_COUNT
	.align		4
        /*007c*/ 	.byte	0x03, 0x1b
        /*007e*/ 	.short	0x00ff


	//----- nvinfo : EIATTR_EXTERNS
	.align		4
        /*0080*/ 	.byte	0x04, 0x0f
        /*0082*/ 	.short	(.L_5421 - .L_5420)


	//   ....[0]....
	.align		4
.L_5420:
        /*0084*/ 	.word	index@(__assertfail)


	//----- nvinfo : EIATTR_MERCURY_ISA_VERSION
	.align		4
.L_5421:
        /*0088*/ 	.byte	0x03, 0x5f
        /*008a*/ 	.short	0x0101


	//----- nvinfo : EIATTR_VRC_CTA_INIT_COUNT
	.align		4
        /*008c*/ 	.byte	0x02, 0x4a
	.zero		1
	.zero		1


	//----- nvinfo : EIATTR_SYSCALL_OFFSETS
	.align		4
        /*0090*/ 	.byte	0x04, 0x46
        /*0092*/ 	.short	(.L_5423 - .L_5422)


	//   ....[0]....
.L_5422:
        /*0094*/ 	.word	0x00000e30


	//   ....[1]....
        /*0098*/ 	.word	0x00001de0


	//   ....[2]....
        /*009c*/ 	.word	0x00002cd0


	//   ....[3]....
        /*00a0*/ 	.word	0x00003bc0


	//   ....[4]....
        /*00a4*/ 	.word	0x000052b0


	//   ....[5]....
        /*00a8*/ 	.word	0x000061a0


	//   ....[6]....
        /*00ac*/ 	.word	0x00007150


	//   ....[7]....
        /*00b0*/ 	.word	0x000080e0


	//----- nvinfo : EIATTR_EXIT_INSTR_OFFSETS
	.align		4
.L_5423:
        /*00b4*/ 	.byte	0x04, 0x1c
        /*00b6*/ 	.short	(.L_5425 - .L_5424)


	//   ....[0]....
.L_5424:
        /*00b8*/ 	.word	0x00007420


	//   ....[1]....
        /*00bc*/ 	.word	0x00007550


	//   ....[2]....
        /*00c0*/ 	.word	0x00007570


	//   ....[3]....
        /*00c4*/ 	.word	0x00007630


	//   ....[4]....
        /*00c8*/ 	.word	0x00007670


	//   ....[5]....
        /*00cc*/ 	.word	0x000076b0


	//   ....[6]....
        /*00d0*/ 	.word	0x00007740


	//   ....[7]....
        /*00d4*/ 	.word	0x00007780


	//   ....[8]....
        /*00d8*/ 	.word	0x00007820


	//   ....[9]....
        /*00dc*/ 	.word	0x00007870


	//   ....[10]....
        /*00e0*/ 	.word	0x000078c0


	//   ....[11]....
        /*00e4*/ 	.word	0x000079a0


	//   ....[12]....
        /*00e8*/ 	.word	0x00007b10


	//   ....[13]....
        /*00ec*/ 	.word	0x00007c80


	//   ....[14]....
        /*00f0*/ 	.word	0x00007de0


	//   ....[15]....
        /*00f4*/ 	.word	0x00007e40


	//   ....[16]....
        /*00f8*/ 	.word	0x00007e80


	//   ....[17]....
        /*00fc*/ 	.word	0x00007f20


	//   ....[18]....
        /*0100*/ 	.word	0x00007f80


	//   ....[19]....
        /*0104*/ 	.word	0x000080f0


	//   ....[20]....
        /*0108*/ 	.word	0x00008200


	//   ....[21]....
        /*010c*/ 	.word	0x00008340


	//   ....[22]....
        /*0110*/ 	.word	0x00008380


	//----- nvinfo : EIATTR_MAX_THREADS
	.align		4
.L_5425:
        /*0114*/ 	.byte	0x04, 0x05
        /*0116*/ 	.short	(.L_5427 - .L_5426)
.L_5426:
        /*0118*/ 	.word	0x00000080
        /*011c*/ 	.word	0x00000001
        /*0120*/ 	.word	0x00000001


	//----- nvinfo : EIATTR_CRS_STACK_SIZE
	.align		4
.L_5427:
        /*0124*/ 	.byte	0x04, 0x1e
        /*0126*/ 	.short	(.L_5429 - .L_5428)
.L_5428:
        /*0128*/ 	.word	0x00000000


	//----- nvinfo : EIATTR_CBANK_PARAM_SIZE
	.align		4
.L_5429:
        /*012c*/ 	.byte	0x03, 0x19
        /*012e*/ 	.short	0x002c


	//----- nvinfo : EIATTR_PARAM_CBANK
	.align		4
        /*0130*/ 	.byte	0x04, 0x0a
        /*0132*/ 	.short	(.L_5431 - .L_5430)
	.align		4
.L_5430:
        /*0134*/ 	.word	index@(.nv.constant0._ZN2at6native27unrolled_elementwise_kernelINS0_13AUnaryFunctorIaaaZZZNS0_15binary_internal21div_floor_kernel_cudaERNS_18TensorIteratorBaseEENKUlvE_clEvENKUlvE0_clEvEUlaaE_EESt5arrayIPcLm2EELi4E23TrivialOffsetCalculatorILi1EjESE_NS0_6memory12LoadWithCastILi1EEENSF_13StoreWithCastILi1EEEEEviT_T0_T2_T3_T4_T5_)
        /*0138*/ 	.short	0x0380
        /*013a*/ 	.short	0x002c


	//----- nvinfo : EIATTR_SW_WAR
	.align		4
.L_5431:
        /*013c*/ 	.byte	0x04, 0x36
        /*013e*/ 	.short	(.L_5433 - .L_5432)
.L_5432:
        /*0140*/ 	.word	0x00000008
.L_5433:


//--------------------- .nv.info._ZN2at6native18elementwise_kernelILi128ELi4EZNS0_22gpu_kernel_impl_nocastINS0_13AUnaryFunctorIaaaZZZNS0_15binary_internal21div_floor_kernel_cudaERNS_18TensorIteratorBaseEENKUlvE_clEvENKUlvE0_clEvEUlaaE_EEEEvS6_RKT_EUliE_EEviT1_ --------------------------
	.section	.nv.info._ZN2at6native18elementwise_kernelILi128ELi4EZNS0_22gpu_kernel_impl_nocastINS0_13AUnaryFunctorIaaaZZZNS0_15binary_internal21div_floor_kernel_cudaERNS_18TensorIteratorBaseEENKUlvE_clEvENKUlvE0_clEvEUlaaE_EEEEvS6_RKT_EUliE_EEviT1_,"",@"SHT_CUDA_INFO"
	.sectionflags	@""
	.align	4


	//----- nvinfo : EIATTR_CUDA_API_VERSION
	.align		4
        /*0000*/ 	.byte	0x04, 0x37
        /*0002*/ 	.short	(.L_5435 - .L_5434)
.L_5434:
        /*0004*/ 	.word	0x00000082


	//----- nvinfo : EIATTR_KPARAM_INFO
	.align		4
.L_5435:
        /*0008*/ 	.byte	0x04, 0x17
        /*000a*/ 	.short	(.L_5437 - .L_5436)
.L_5436:
        /*000c*/ 	.word	0x00000000
        /*0010*/ 	.short	0x0001
        /*0012*/ 	.short	0x0008
        /*0014*/ 	.byte	0x00, 0xf0, 0x61, 0x08


	//----- nvinfo : EIATTR_KPARAM_INFO
	.align		4
.L_5437:
        /*0018*/ 	.byte	0x04, 0x17
        /*001a*/ 	.short	(.L_5439 - .L_5438)
.L_5438:
        /*001c*/ 	.word	0x00000000
        /*0020*/ 	.short	0x0000
        /*0022*/ 	.short	0x0000
        /*0024*/ 	.byte	0x00, 0xf0, 0x11, 0x00


	//----- nvinfo : EIATTR_SPARSE_MMA_MASK
	.align		4
.L_5439:
        /*0028*/ 	.byte	0x03, 0x50
        /*002a*/ 	.short	0x0000


	//----- nvinfo : EIATTR_MAXREG_COUNT
	.align		4
        /*002c*/ 	.byte	0x03, 0x1b
        /*002e*/ 	.short	0x0080


	//----- nvinfo : EIATTR_MERCURY_ISA_VERSION
	.align		4
        /*0030*/ 	.byte	0x03, 0x5f
        /*0032*/ 	.short	0x0101


	//----- nvinfo : EIATTR_VRC_CTA_INIT_COUNT
	.align		4
        /*0034*/ 	.byte	0x02, 0x4a
	.zero		1
	.zero		1


	//----- nvinfo : EIATTR_EXIT_INSTR_OFFSETS
	.align		4
        /*0038*/ 	.byte	0x04, 0x1c
        /*003a*/ 	.short	(.L_5441 - .L_5440)


	//   ....[0]....
.L_5440:
        /*003c*/ 	.word	0x000007d0


	//   ....[1]....
        /*0040*/ 	.word	0x00000950


	//   ....[2]....
        /*0044*/ 	.word	0x000009d0


	//   ....[3]....
        /*0048*/ 	.word	0x000049f0


	//   ....[4]....
        /*004c*/ 	.word	0x00005ed0


	//----- nvinfo : EIATTR_MAX_THREADS
	.align		4
.L_5441:
        /*0050*/ 	.byte	0x04, 0x05
        /*0052*/ 	.short	(.L_5443 - .L_5442)
.L_5442:
        /*0054*/ 	.word	0x00000080
        /*0058*/ 	.word	0x00000001
        /*005c*/ 	.word	0x00000001


	//----- nvinfo : EIATTR_CRS_STACK_SIZE
	.align		4
.L_5443:
        /*0060*/ 	.byte	0x04, 0x1e
        /*0062*/ 	.short	(.L_5445 - .L_5444)
.L_5444:
        /*0064*/ 	.word	0x00000000


	//----- nvinfo : EIATTR_CBANK_PARAM_SIZE
	.align		4
.L_5445:
        /*0068*/ 	.byte	0x03, 0x19
        /*006a*/ 	.short	0x0220


	//----- nvinfo : EIATTR_PARAM_CBANK
	.align		4
        /*006c*/ 	.byte	0x04, 0x0a
        /*006e*/ 	.short	(.L_5447 - .L_5446)
	.align		4
.L_5446:
        /*0070*/ 	.word	index@(.nv.constant0._ZN2at6native18elementwise_kernelILi128ELi4EZNS0_22gpu_kernel_impl_nocastINS0_13AUnaryFunctorIaaaZZZNS0_15binary_internal21div_floor_kernel_cudaERNS_18TensorIteratorBaseEENKUlvE_clEvENKUlvE0_clEvEUlaaE_EEEEvS6_RKT_EUliE_EEviT1_)
        /*0074*/ 	.short	0x0380
        /*0076*/ 	.short	0x0220


	//----- nvinfo : EIATTR_SW_WAR
	.align		4
.L_5447:
        /*0078*/ 	.byte	0x04, 0x36
        /*007a*/ 	.short	(.L_5449 - .L_5448)
.L_5448:
        /*007c*/ 	.word	0x00000008
.L_5449:


//--------------------- .nv.info._ZN2at6native27unrolled_elementwise_kernelINS0_13AUnaryFunctorIaaaZZZNS0_15binary_internal21div_floor_kernel_cudaERNS_18TensorIteratorBaseEENKUlvE_clEvENKUlvE0_clEvEUlaaE_EESt5arrayIPcLm2EELi4E23TrivialOffsetCalculatorILi1EjESE_NS0_6memory15LoadWithoutCastENSF_16StoreWithoutCastEEEviT_T0_T2_T3_T4_T5_ --------------------------
	.section	.nv.info._ZN2at6native27unrolled_elementwise_kernelINS0_13AUnaryFunctorIaaaZZZNS0_15binary_internal21div_floor_kernel_cudaERNS_18TensorIteratorBaseEENKUlvE_clEvENKUlvE0_clEvEUlaaE_EESt5arrayIPcLm2EELi4E23TrivialOffsetCalculatorILi1EjESE_NS0_6memory15LoadWithoutCastENSF_16StoreWithoutCastEEEviT_T0_T2_T3_T4_T5_,"",@"SHT_CUDA_INFO"
	.sectionflags	@""
	.align	4


	//----- nvinfo : EIATTR_CUDA_API_VERSION
	.align		4
        /*0000*/ 	.byte	0x04, 0x37
        /*0002*/ 	.short	(.L_5451 - .L_5450)
.L_5450:
        /*0004*/ 	.word	0x00000082


	//----- nvinfo : EIATTR_KPARAM_INFO
	.align		4
.L_5451:
        /*0008*/ 	.byte	0x04, 0x17
        /*000a*/ 	.short	(.L_5453 - .L_5452)
.L_5452:
        /*000c*/ 	.word	0x00000000
        /*0010*/ 	.short	0x0006
        /*0012*/ 	.short	0x001b
        /*0014*/ 	.byte	0x00, 0xf0, 0x05, 0x00


	//----- nvinfo : EIATTR_KPARAM_INFO
	.align		4
.L_5453:
        /*0018*/ 	.byte	0x04, 0x17
        /*001a*/ 	.short	(.L_5455 - .L_5454)
.L_5454:
        /*001c*/ 	.word	0x00000000
        /*0020*/ 	.short	0x0005
        /*0022*/ 	.short	0x001a
        /*0024*/ 	.byte	0x00, 0xf0, 0x05, 0x00


	//----- nvinfo : EIATTR_KPARAM_INFO
	.align		4
.L_5455:
        /*0028*/ 	.byte	0x04, 0x17
        /*002a*/ 	.short	(.L_5457 - .L_5456)
.L_5456:
        /*002c*/ 	.word	0x00000000
        /*0030*/ 	.short	0x0004
        /*0032*/ 	.short	0x0019
        /*0034*/ 	.byte	0x00, 0xf0, 0x05, 0x00


	//----- nvinfo : EIATTR_KPARAM_INFO
	.align		4
.L_5457:
        /*0038*/ 	.byte	0x04, 0x17
        /*003a*/ 	.short	(.L_5459 - .L_5458)
.L_5458:
        /*003c*/ 	.word	0x00000000
        /*0040*/ 	.short	0x0003
        /*0042*/ 	.short	0x0018
        /*0044*/ 	.byte	0x00, 0xf0, 0x05, 0x00


	//----- nvinfo : EIATTR_KPARAM_INFO
	.align		4
.L_5459:
        /*0048*/ 	.byte	0x04, 0x17
        /*004a*/ 	.short	(.L_5461 - .L_5460)
.L_5460:
        /*004c*/ 	.word	0x00000000
        /*0050*/ 	.short	0x0002
        /*0052*/ 	.short	0x0008
        /*0054*/ 	.byte	0x00, 0xf0, 0x41, 0x00


	//----- nvinfo : EIATTR_KPARAM_INFO
	.align		4
.L_5461:
        /*0058*/ 	.byte	0x04, 0x17
        /*005a*/ 	.short	(.L_5463 - .L_5462)
.L_5462:
        /*005c*/ 	.word	0x00000000
        /*0060*/ 	.short	0x0001
        /*0062*/ 	.short	0x0004
        /*0064*/ 	.byte	0x00, 0xf0, 0x09, 0x00


	//----- nvinfo : EIATTR_KPARAM_INFO
	.align		4
.L_5463:
        /*0068*/ 	.byte	0x04, 0x17
        /*006a*/ 	.short	(.L_5465 - .L_5464)
.L_5464:
        /*006c*/ 	.word	0x00000000
        /*0070*/ 	.short	0x0000
        /*0072*/ 	.short	0x0000
        /*0074*/ 	.byte	0x00, 0xf0, 0x11, 0x00


	//----- nvinfo : EIATTR_SPARSE_MMA_MASK
	.align		4
.L_5465:
        /*0078*/ 	.byte	0x03, 0x50
        /*007a*/ 	.short	0x0000


	//----- nvinfo : EIATTR_MAXREG_COUNT
	.align		4
        /*007c*/ 	.byte	0x03, 0x1b
        /*007e*/ 	.short	0x00ff


	//----- nvinfo : EIATTR_MERCURY_ISA_VERSION
	.align		4
        /*0080*/ 	.byte	0x03, 0x5f
        /*0082*/ 	.short	0x0101


	//----- nvinfo : EIATTR_VRC_CTA_INIT_COUNT
	.align		4
        /*0084*/ 	.byte	0x02, 0x4a
	.zero		1
	.zero		1


	//----- nvinfo : EIATTR_EXIT_INSTR_OFFSETS
	.align		4
        /*0088*/ 	.byte	0x04, 0x1c
        /*008a*/ 	.short	(.L_5467 - .L_5466)


	//   ....[0]....
.L_5466:
        /*008c*/ 	.word	0x00000c20


	//   ....[1]....
        /*0090*/ 	.word	0x00000c80


	//----- nvinfo : EIATTR_MAX_THREADS
	.align		4
.L_5467:
        /*0094*/ 	.byte	0x04, 0x05
        /*0096*/ 	.short	(.L_5469 - .L_5468)
.L_5468:
        /*0098*/ 	.word	0x00000080
        /*009c*/ 	.word	0x00000001
        /*00a0*/ 	.word	0x00000001


	//----- nvinfo : EIATTR_CRS_STACK_SIZE
	.align		4
.L_5469:
        /*00a4*/ 	.byte	0x04, 0x1e
        /*00a6*/ 	.short	(.L_5471 - .L_5470)
.L_5470:
        /*00a8*/ 	.word	0x00000000


	//----- nvinfo : EIATTR_CBANK_PARAM_SIZE
	.align		4
.L_5471:
        /*00ac*/ 	.byte	0x03, 0x19
        /*00ae*/ 	.short	0x001c


	//----- nvinfo : EIATTR_PARAM_CBANK
	.align		4
        /*00b0*/ 	.byte	0x04, 0x0a
        /*00b2*/ 	.short	(.L_5473 - .L_5472)
	.align		4
.L_5472:
        /*00b4*/ 	.word	index@(.nv.constant0._ZN2at6native27unrolled_elementwise_kernelINS0_13AUnaryFunctorIaaaZZZNS0_15binary_internal21div_floor_kernel_cudaERNS_18TensorIteratorBaseEENKUlvE_clEvENKUlvE0_clEvEUlaaE_EESt5arrayIPcLm2EELi4E23TrivialOffsetCalculatorILi1EjESE_NS0_6memory15LoadWithoutCastENSF_16StoreWithoutCastEEEviT_T0_T2_T3_T4_T5_)
        /*00b8*/ 	.short	0x0380
        /*00ba*/ 	.short	0x001c


	//----- nvinfo : EIATTR_SW_WAR
	.align		4
.L_5473:
        /*00bc*/ 	.byte	0x04, 0x36
        /*00be*/ 	.short	(.L_5475 - .L_5474)
.L_5474:
        /*00c0*/ 	.word	0x00000008
.L_5475:


//--------------------- .nv.info._ZN2at6native29vectorized_elementwise_kernelILi2ENS0_13AUnaryFunctorIaaaZZZNS0_15binary_internal21div_floor_kernel_cudaERNS_18TensorIteratorBaseEENKUlvE_clEvENKUlvE0_clEvEUlaaE_EESt5arrayIPcLm2EEEEviT0_T1_ --------------------------
	.section	.nv.info._ZN2at6native29vectorized_elementwise_kernelILi2ENS0_13AUnaryFunctorIaaaZZZNS0_15binary_internal21div_floor_kernel_cudaERNS_18TensorIteratorBaseEENKUlvE_clEvENKUlvE0_clEvEUlaaE_EESt5arrayIPcLm2EEEEviT0_T1_,"",@"SHT_CUDA_INFO"
	.sectionflags	@""
	.align	4


	//----- nvinfo : EIATTR_CUDA_API_VERSION
	.align		4
        /*0000*/ 	.byte	0x04, 0x37
        /*0002*/ 	.short	(.L_5477 - .L_5476)
.L_5476:
        /*0004*/ 	.word	0x00000082


	//----- nvinfo : EIATTR_KPARAM_INFO
	.align		4
.L_5477:
        /*0008*/ 	.byte	0x04, 0x17
        /*000a*/ 	.short	(.L_5479 - .L_5478)
.L_5478:
        /*000c*/ 	.word	0x00000000
        /*0010*/ 	.short	0x0002
        /*0012*/ 	.short	0x0008
        /*0014*/ 	.byte	0x00, 0xf0, 0x41, 0x00


	//----- nvinfo : EIATTR_KPARAM_INFO
	.align		4
.L_5479:
        /*0018*/ 	.byte	0x04, 0x17
        /*001a*/ 	.short	(.L_5481 - .L_5480)
.L_5480:
        /*001c*/ 	.word	0x00000000
        /*0020*/ 	.short	0x0001
        /*0022*/ 	.short	0x0004
        /*0024*/ 	.byte	0x00, 0xf0, 0x09, 0x00


	//----- nvinfo : EIATTR_KPARAM_INFO
	.align		4
.L_5481:
        /*0028*/ 	.byte	0x04, 0x17
        /*002a*/ 	.short	(.L_5483 - .L_5482)
.L_5482:
        /*002c*/ 	.word	0x00000000
        /*0030*/ 	.short	0x0000
        /*0032*/ 	.short	0x0000
        /*0034*/ 	.byte	0x00, 0xf0, 0x11, 0x00


	//----- nvinfo : EIATTR_SPARSE_MMA_MASK
	.align		4
.L_5483:
        /*0038*/ 	.byte	0x03, 0x50
        /*003a*/ 	.short	0x0000


	//----- nvinfo : EIATTR_MAXREG_COUNT
	.align		4
        /*003c*/ 	.byte	0x03, 0x1b
        /*003e*/ 	.short	0x00ff


	//----- nvinfo : EIATTR_MERCURY_ISA_VERSION
	.align		4
        /*0040*/ 	.byte	0x03, 0x5f
        /*0042*/ 	.short	0x0101


	//----- nvinfo : EIATTR_VRC_CTA_INIT_COUNT
	.align		4
        /*0044*/ 	.byte	0x02, 0x4a
	.zero		1
	.zero		1


	//----- nvinfo : EIATTR_EXIT_INSTR_OFFSETS
	.align		4
        /*0048*/ 	.byte	0x04, 0x1c
        /*004a*/ 	.short	(.L_5485 - .L_5484)


	//   ....[0]....
.L_5484:
        /*004c*/ 	.word	0x00001810


	//   ....[1]....
        /*0050*/ 	.word	0x00001870


	//   ....[2]....
        /*0054*/ 	.word	0x000028b0


	//----- nvinfo : EIATTR_MAX_THREADS
	.align		4
.L_5485:
        /*0058*/ 	.byte	0x04, 0x05
        /*005a*/ 	.short	(.L_5487 - .L_5486)
.L_5486:
        /*005c*/ 	.word	0x00000080
        /*0060*/ 	.word	0x00000001
        /*0064*/ 	.word	0x00000001


	//----- nvinfo : EIATTR_CRS_STACK_SIZE
	.align		4
.L_5487:
        /*0068*/ 	.byte	0x04, 0x1e
        /*006a*/ 	.short	(.L_5489 - .L_5488)
.L_5488:
        /*006c*/ 	.word	0x00000000


	//----- nvinfo : EIATTR_CBANK_PARAM_SIZE
	.align		4
.L_5489:
        /*0070*/ 	.byte	0x03, 0x19
        /*0072*/ 	.short	0x0018


	//----- nvinfo : EIATTR_PARAM_CBANK
	.align		4
        /*0074*/ 	.byte	0x04, 0x0a
        /*0076*/ 	.short	(.L_5491 - .L_5490)
	.align		4
.L_5490:
        /*0078*/ 	.word	index@(.nv.constant0._ZN2at6native29vectorized_elementwise_kernelILi2ENS0_13AUnaryFunctorIaaaZZZNS0_15binary_internal21div_floor_kernel_cudaERNS_18TensorIteratorBaseEENKUlvE_clEvENKUlvE0_clEvEUlaaE_EESt5arrayIPcLm2EEEEviT0_T1_)
        /*007c*/ 	.short	0x0380
        /*007e*/ 	.short	0x0018


	//----- nvinfo : EIATTR_SW_WAR
	.align		4
.L_5491:
        /*0080*/ 	.byte	0x04, 0x36
        /*0082*/ 	.short	(.L_5493 - .L_5492)
.L_5492:
        /*0084*/ 	.word	0x00000008
.L_5493:


//--------------------- .nv.info._ZN2at6native29vectorized_elementwise_kernelILi4ENS0_13AUnaryFunctorIaaaZZZNS0_15binary_internal21div_floor_kernel_cudaERNS_18TensorIteratorBaseEENKUlvE_clEvENKUlvE0_clEvEUlaaE_EESt5arrayIPcLm2EEEEviT0_T1_ --------------------------
	.section	.nv.info._ZN2at6native29vectorized_elementwise_kernelILi4ENS0_13AUnaryFunctorIaaaZZZNS0_15binary_internal21div_floor_kernel_cudaERNS_18TensorIteratorBaseEENKUlvE_clEvENKUlvE0_clEvEUlaaE_EESt5arrayIPcLm2EEEEviT0_T1_,"",@"SHT_CUDA_INFO"
	.sectionflags	@""
	.align	4


	//----- nvinfo : EIATTR_CUDA_API_VERSION
	.align		4
        /*0000*/ 	.byte	0x04, 0x37
        /*0002*/ 	.short	(.L_5495 - .L_5494)
.L_5494:
        /*0004*/ 	.word	0x00000082


	//----- nvinfo : EIATTR_KPARAM_INFO
	.align		4
.L_5495:
        /*0008*/ 	.byte	0x04, 0x17
        /*000a*/ 	.short	(.L_5497 - .L_5496)
.L_5496:
        /*000c*/ 	.word	0x00000000
        /*0010*/ 	.short	0x0002
        /*0012*/ 	.short	0x0008
        /*0014*/ 	.byte	0x00, 0xf0, 0x41, 0x00


	//----- nvinfo : EIATTR_KPARAM_INFO
	.align		4
.L_5497:
        /*0018*/ 	.byte	0x04, 0x17
        /*001a*/ 	.short	(.L_5499 - .L_5498)
.L_5498:
        /*001c*/ 	.word	0x00000000
        /*0020*/ 	.short	0x0001
        /*0022*/ 	.short	0x0004
        /*0024*/ 	.byte	0x00, 0xf0, 0x09, 0x00


	//----- nvinfo : EIATTR_KPARAM_INFO
	.align		4
.L_5499:
        /*0028*/ 	.byte	0x04, 0x17
        /*002a*/ 	.short	(.L_5501 - .L_5500)
.L_5500:
        /*002c*/ 	.word	0x00000000
        /*0030*/ 	.short	0x0000
        /*0032*/ 	.short	0x0000
        /*0034*/ 	.byte	0x00, 0xf0, 0x11, 0x00


	//----- nvinfo : EIATTR_SPARSE_MMA_MASK
	.align		4
.L_5501:
        /*0038*/ 	.byte	0x03, 0x50
        /*003a*/ 	.short	0x0000


	//----- nvinfo : EIATTR_MAXREG_COUNT
	.align		4
        /*003c*/ 	.byte	0x03, 0x1b
        /*003e*/ 	.short	0x00ff


	//----- nvinfo : EIATTR_MERCURY_ISA_VERSION
	.align		4
        /*0040*/ 	.byte	0x03, 0x5f
        /*0042*/ 	.short	0x0101


	//----- nvinfo : EIATTR_VRC_CTA_INIT_COUNT
	.align		4
        /*0044*/ 	.byte	0x02, 0x4a
	.zero		1
	.zero		1


	//----- nvinfo : EIATTR_EXIT_INSTR_OFFSETS
	.align		4
        /*0048*/ 	.byte	0x04, 0x1c
        /*004a*/ 	.short	(.L_5503 - .L_5502)


	//   ....[0]....
.L_5502:
        /*004c*/ 	.word	0x00001810


	//   ....[1]....
        /*0050*/ 	.word	0x00001870


	//   ....[2]....
        /*0054*/ 	.word	0x00002910


	//----- nvinfo : EIATTR_MAX_THREADS
	.align		4
.L_5503:
        /*0058*/ 	.byte	0x04, 0x05
        /*005a*/ 	.short	(.L_5505 - .L_5504)
.L_5504:
        /*005c*/ 	.word	0x00000080
        /*0060*/ 	.word	0x00000001
        /*0064*/ 	.word	0x00000001


	//----- nvinfo : EIATTR_CRS_STACK_SIZE
	.align		4
.L_5505:
        /*0068*/ 	.byte	0x04, 0x1e
        /*006a*/ 	.short	(.L_5507 - .L_5506)
.L_5506:
        /*006c*/ 	.word	0x00000000


	//----- nvinfo : EIATTR_CBANK_PARAM_SIZE
	.align		4
.L_5507:
        /*0070*/ 	.byte	0x03, 0x19
        /*0072*/ 	.short	0x0018


	//----- nvinfo : EIATTR_PARAM_CBANK
	.align		4
        /*0074*/ 	.byte	0x04, 0x0a
        /*0076*/ 	.short	(.L_5509 - .L_5508)
	.align		4
.L_5508:
        /*0078*/ 	.word	index@(.nv.constant0._ZN2at6native29vectorized_elementwise_kernelILi4ENS0_13AUnaryFunctorIaaaZZZNS0_15binary_internal21div_floor_kernel_cudaERNS_18TensorIteratorBaseEENKUlvE_clEvENKUlvE0_clEvEUlaaE_EESt5arrayIPcLm2EEEEviT0_T1_)
        /*007c*/ 	.short	0x0380
        /*007e*/ 	.short	0x0018


	//----- nvinfo : EIATTR_SW_WAR
	.align		4
.L_5509:
        /*0080*/ 	.byte	0x04, 0x36
        /*0082*/ 	.short	(.L_5511 - .L_5510)
.L_5510:
        /*0084*/ 	.word	0x00000008
.L_5511:


//--------------------- .nv.info._ZN2at6native29vectorized_elementwise_kernelILi8ENS0_13AUnaryFunctorIaaaZZZNS0_15binary_internal21div_floor_kernel_cudaERNS_18TensorIteratorBaseEENKUlvE_clEvENKUlvE0_clEvEUlaaE_EESt5arrayIPcLm2EEEEviT0_T1_ --------------------------
	.section	.nv.info._ZN2at6native29vectorized_elementwise_kernelILi8ENS0_13AUnaryFunctorIaaaZZZNS0_15binary_internal21div_floor_kernel_cudaERNS_18TensorIteratorBaseEENKUlvE_clEvENKUlvE0_clEvEUlaaE_EESt5arrayIPcLm2EEEEviT0_T1_,"",@"SHT_CUDA_INFO"
	.sectionflags	@""
	.align	4


	//----- nvinfo : EIATTR_CUDA_API_VERSION
	.align		4
        /*0000*/ 	.byte	0x04, 0x37
        /*0002*/ 	.short	(.L_5513 - .L_5512)
.L_5512:
        /*0004*/ 	.word	0x00000082


	//----- nvinfo : EIATTR_KPARAM_INFO
	.align		4
.L_5513:
        /*0008*/ 	.byte	0x04, 0x17
        /*000a*/ 	.short	(.L_5515 - .L_5514)
.L_5514:
        /*000c*/ 	.word	0x00000000
        /*0010*/ 	.short	0x0002
        /*0012*/ 	.short	0x0008
        /*0014*/ 	.byte	0x00, 0xf0, 0x41, 0x00


	//----- nvinfo : EIATTR_KPARAM_INFO
	.align		4
.L_5515:
        /*0018*/ 	.byte	0x04, 0x17
        /*001a*/ 	.short	(.L_5517 - .L_5516)
.L_5516:
        /*001c*/ 	.word	0x00000000
        /*0020*/ 	.short	0x0001
        /*0022*/ 	.short	0x0004
        /*0024*/ 	.byte	0x00, 0xf0, 0x09, 0x00


	//----- nvinfo : EIATTR_KPARAM_INFO
	.align		4
.L_5517:
        /*0028*/ 	.byte	0x04, 0x17
        /*002a*/ 	.short	(.L_5519 - .L_5518)
.L_5518:
        /*002c*/ 	.word	0x00000000
        /*0030*/ 	.short	0x0000
        /*0032*/ 	.short	0x0000
        /*0034*/ 	.byte	0x00, 0xf0, 0x11, 0x00


	//----- nvinfo : EIATTR_SPARSE_MMA_MASK
	.align		4
.L_5519:
        /*0038*/ 	.byte	0x03, 0x50
        /*003a*/ 	.short	0x0000


	//----- nvinfo : EIATTR_MAXREG_COUNT
	.align		4
        /*003c*/ 	.byte	0x03, 0x1b
        /*003e*/ 	.short	0x00ff


	//----- nvinfo : EIATTR_MERCURY_ISA_VERSION
	.align		4
        /*0040*/ 	.byte	0x03, 0x5f
        /*0042*/ 	.short	0x0101


	//----- nvinfo : EIATTR_VRC_CTA_INIT_COUNT
	.align		4
        /*0044*/ 	.byte	0x02, 0x4a
	.zero		1
	.zero		1


	//----- nvinfo : EIATTR_EXIT_INSTR_OFFSETS
	.align		4
        /*0048*/ 	.byte	0x04, 0x1c
        /*004a*/ 	.short	(.L_5521 - .L_5520)


	//   ....[0]....
.L_5520:
        /*004c*/ 	.word	0x00000010


	//----- nvinfo : EIATTR_MAX_THREADS
	.align		4
.L_5521:
        /*0050*/ 	.byte	0x04, 0x05
        /*0052*/ 	.short	(.L_5523 - .L_5522)
.L_5522:
        /*0054*/ 	.word	0x00000080
        /*0058*/ 	.word	0x00000001
        /*005c*/ 	.word	0x00000001


	//----- nvinfo : EIATTR_CBANK_PARAM_SIZE
	.align		4
.L_5523:
        /*0060*/ 	.byte	0x03, 0x19
        /*0062*/ 	.short	0x0018


	//----- nvinfo : EIATTR_PARAM_CBANK
	.align		4
        /*0064*/ 	.byte	0x04, 0x0a
        /*0066*/ 	.short	(.L_5525 - .L_5524)
	.align		4
.L_5524:
        /*0068*/ 	.word	index@(.nv.constant0._ZN2at6native29vectorized_elementwise_kernelILi8ENS0_13AUnaryFunctorIaaaZZZNS0_15binary_internal21div_floor_kernel_cudaERNS_18TensorIteratorBaseEENKUlvE_clEvENKUlvE0_clEvEUlaaE_EESt5arrayIPcLm2EEEEviT0_T1_)
        /*006c*/ 	.short	0x0380
        /*006e*/ 	.short	0x0018


	//----- nvinfo : EIATTR_SW_WAR
	.align		4
.L_5525:
        /*0070*/ 	.byte	0x04, 0x36
        /*0072*/ 	.short	(.L_5527 - .L_5526)
.L_5526:
        /*0074*/ 	.word	0x00000008
.L_5527:


//--------------------- .nv.info._ZN2at6native18elementwise_kernelILi128ELi4EZNS0_15gpu_kernel_implINS0_13BinaryFunctorIhhhZZZNS0_15binary_internal21div_floor_kernel_cudaERNS_18TensorIteratorBaseEENKUlvE_clEvENKUlvE_clEvEUlhhE_EEEEvS6_RKT_EUliE_EEviT1_ --------------------------
	.section	.nv.info._ZN2at6native18elementwise_kernelILi128ELi4EZNS0_15gpu_kernel_implINS0_13BinaryFunctorIhhhZZZNS0_15binary_internal21div_floor_kernel_cudaERNS_18TensorIteratorBaseEENKUlvE_clEvENKUlvE_clEvEUlhhE_EEEEvS6_RKT_EUliE_EEviT1_,"",@"SHT_CUDA_INFO"
	.sectionflags	@""
	.align	4


	//----- nvinfo : EIATTR_CUDA_API_VERSION
	.align		4
        /*0000*/ 	.byte	0x04, 0x37
        /*0002*/ 	.short	(.L_5529 - .L_5528)
.L_5528:
        /*0004*/ 	.word	0x00000082


	//----- nvinfo : EIATTR_KPARAM_INFO
	.align		4
.L_5529:
        /*0008*/ 	.byte	0x04, 0x17
        /*000a*/ 	.short	(.L_5531 - .L_5530)
.L_5530:
        /*000c*/ 	.word	0x00000000
        /*0010*/ 	.short	0x0001
        /*0012*/ 	.short	0x0008
        /*0014*/ 	.byte	0x00, 0xf0, 0x21, 0x0a


	//----- nvinfo : EIATTR_KPARAM_INFO
	.align		4
.L_5531:
        /*0018*/ 	.byte	0x04, 0x17
        /*001a*/ 	.short	(.L_5533 - .L_5532)
.L_5532:
        /*001c*/ 	.word	0x00000000
        /*0020*/ 	.short	0x0000
        /*0022*/ 	.short	0x0000
        /*0024*/ 	.byte	0x00, 0xf0, 0x11, 0x00


	//----- nvinfo : EIATTR_SPARSE_MMA_MASK
	.align		4
.L_5533:
        /*0028*/ 	.byte	0x03, 0x50
        /*002a*/ 	.short	0x0000


	//----- nvinfo : EIATTR_MAXREG_COUNT
	.align		4
        /*002c*/ 	.byte	0x03, 0x1b
        /*002e*/ 	.short	0x0080


	//----- nvinfo : EIATTR_EXTERNS
	.align		4
        /*0030*/ 	.byte	0x04, 0x0f
        /*0032*/ 	.short	(.L_5535 - .L_5534)


	//   ....[0]....
	.align		4
.L_5534:
        /*0034*/ 	.word	index@(__assertfail)


	//----- nvinfo : EIATTR_MERCURY_ISA_VERSION
	.align		4
.L_5535:
        /*0038*/ 	.byte	0x03, 0x5f
        /*003a*/ 	.short	0x0101


	//----- nvinfo : EIATTR_VRC_CTA_INIT_COUNT
	.align		4
        /*003c*/ 	.byte	0x02, 0x4a
	.zero		1
	.zero		1


	//----- nvinfo : EIATTR_SYSCALL_OFFSETS
	.align		4
        /*0040*/ 	.byte	0x04, 0x46
        /*0042*/ 	.short	(.L_5537 - .L_5536)


	//   ....[0]....
.L_5536:
        /*0044*/ 	.word	0x000024a0


	//   ....[1]....
        /*0048*/ 	.word	0x00003310


	//   ....[2]....
        /*004c*/ 	.word	0x00004090


	//   ....[3]....
        /*0050*/ 	.word	0x00006820


	//   ....[4]....
        /*0054*/ 	.word	0x00008190


	//   ....[5]....
        /*0058*/ 	.word	0x0000a9e0


	//   ....[6]....
        /*005c*/ 	.word	0x0000c350


	//   ....[7]....
        /*0060*/ 	.word	0x0000ebe0


	//   ....[8]....
        /*0064*/ 	.word	0x00010510


	//----- nvinfo : EIATTR_EXIT_INSTR_OFFSETS
	.align		4
.L_5537:
        /*0068*/ 	.byte	0x04, 0x1c
        /*006a*/ 	.short	(.L_5539 - .L_5538)


	//   ....[0]....
.L_5538:
        /*006c*/ 	.word	0x0000c5d0


	//   ....[1]....
        /*0070*/ 	.word	0x0000fad0


	//   ....[2]....
        /*0074*/ 	.word	0x0000faf0


	//   ....[3]....
        /*0078*/ 	.word	0x0000fb90


	//   ....[4]....
        /*007c*/ 	.word	0x0000fbc0


	//   ....[5]....
        /*0080*/ 	.word	0x0000fbe0


	//   ....[6]....
        /*0084*/ 	.word	0x0000fc70


	//   ....[7]....
        /*0088*/ 	.word	0x0000fcb0


	//   ....[8]....
        /*008c*/ 	.word	0x0000fd50


	//   ....[9]....
        /*0090*/ 	.word	0x0000fda0


	//   ....[10]....
        /*0094*/ 	.word	0x0000fdd0


	//   ....[11]....
        /*0098*/ 	.word	0x0000fe90


	//   ....[12]....
        /*009c*/ 	.word	0x0000ffd0


	//   ....[13]....
        /*00a0*/ 	.word	0x00010110


	//   ....[14]....
        /*00a4*/ 	.word	0x00010260


	//   ....[15]....
        /*00a8*/ 	.word	0x000102a0


	//   ....[16]....
        /*00ac*/ 	.word	0x000102d0


	//   ....[17]....
        /*00b0*/ 	.word	0x00010370


	//   ....[18]....
        /*00b4*/ 	.word	0x000103b0


	//   ....[19]....
        /*00b8*/ 	.word	0x00010520


	//   ....[20]....
        /*00bc*/ 	.word	0x00010600


	//   ....[21]....
        /*00c0*/ 	.word	0x000106a0


	//   ....[22]....
        /*00c4*/ 	.word	0x000106d0


	//   ....[23]....
        /*00c8*/ 	.word	0x00010720


	//   ....[24]....
        /*00cc*/ 	.word	0x00010760


	//----- nvinfo : EIATTR_MAX_THREADS
	.align		4
.L_5539:
        /*00d0*/ 	.byte	0x04, 0x05
        /*00d2*/ 	.short	(.L_5541 - .L_5540)
.L_5540:
        /*00d4*/ 	.word	0x00000080
        /*00d8*/ 	.word	0x00000001
        /*00dc*/ 	.word	0x00000001


	//----- nvinfo : EIATTR_CRS_STACK_SIZE
	.align		4
.L_5541:
        /*00e0*/ 	.byte	0x04, 0x1e
        /*00e2*/ 	.short	(.L_5543 - .L_5542)
.L_5542:
        /*00e4*/ 	.word	0x00000000


	//----- nvinfo : EIATTR_CBANK_PARAM_SIZE
	.align		4
.L_5543:
        /*00e8*/ 	.byte	0x03, 0x19
        /*00ea*/ 	.short	0x0290


	//----- nvinfo : EIATTR_PARAM_CBANK
	.align		4
        /*00ec*/ 	.byte	0x04, 0x0a
        /*00ee*/ 	.short	(.L_5545 - .L_5544)
	.align		4
.L_5544:
        /*00f0*/ 	.word	index@(.nv.constant0._ZN2at6native18elementwise_kernelILi128ELi4EZNS0_15gpu_kernel_implINS0_13BinaryFunctorIhhhZZZNS0_15binary_internal21div_floor_kernel_cudaERNS_18TensorIteratorBaseEENKUlvE_clEvENKUlvE_clEvEUlhhE_EEEEvS6_RKT_EUliE_EEviT1_)
        /*00f4*/ 	.short	0x0380
        /*00f6*/ 	.short	0x0290


	//----- nvinfo : EIATTR_SW_WAR
	.align		4
.L_5545:
        /*00f8*/ 	.byte	0x04, 0x36
        /*00fa*/ 	.short	(.L_5547 - .L_5546)
.L_5546:
        /*00fc*/ 	.word	0x00000008
.L_5547:


//--------------------- .nv.info._ZN2at6native27unrolled_elementwise_kernelINS0_13BinaryFunctorIhhhZZZNS0_15binary_internal21div_floor_kernel_cudaERNS_18TensorIteratorBaseEENKUlvE_clEvENKUlvE_clEvEUlhhE_EESt5arrayIPcLm3EELi4E23TrivialOffsetCalculatorILi2EjESD_ILi1EjENS0_6memory12LoadWithCastILi2EEENSG_13StoreWithCastILi1EEEEEviT_T0_T2_T3_T4_T5_ --------------------------
	.section	.nv.info._ZN2at6native27unrolled_elementwise_kernelINS0_13BinaryFunctorIhhhZZZNS0_15binary_internal21div_floor_kernel_cudaERNS_18TensorIteratorBaseEENKUlvE_clEvENKUlvE_clEvEUlhhE_EESt5arrayIPcLm3EELi4E23TrivialOffsetCalculatorILi2EjESD_ILi1EjENS0_6memory12LoadWithCastILi2EEENSG_13StoreWithCastILi1EEEEEviT_T0_T2_T3_T4_T5_,"",@"SHT_CUDA_INFO"
	.sectionflags	@""
	.align	4


	//----- nvinfo : EIATTR_CUDA_API_VERSION
	.align		4
        /*0000*/ 	.byte	0x04, 0x37
        /*0002*/ 	.short	(.L_5549 - .L_5548)
.L_5548:
        /*0004*/ 	.word	0x00000082


	//----- nvinfo : EIATTR_KPARAM_INFO
	.align		4
.L_5549:
        /*0008*/ 	.byte	0x04, 0x17
        /*000a*/ 	.short	(.L_5551 - .L_5550)
.L_5550:
        /*000c*/ 	.word	0x00000000
        /*0010*/ 	.short	0x0006
        /*0012*/ 	.short	0x0030
        /*0014*/ 	.byte	0x00, 0xf0, 0x21, 0x00


	//----- nvinfo : EIATTR_KPARAM_INFO
	.align		4
.L_5551:
        /*0018*/ 	.byte	0x04, 0x17
        /*001a*/ 	.short	(.L_5553 - .L_5552)
.L_5552:
        /*001c*/ 	.word	0x00000000
        /*0020*/ 	.short	0x0005
        /*0022*/ 	.short	0x0024
        /*0024*/ 	.byte	0x00, 0xf0, 0x31, 0x00


	//----- nvinfo : EIATTR_KPARAM_INFO
	.align		4
.L_5553:
        /*0028*/ 	.byte	0x04, 0x17
        /*002a*/ 	.short	(.L_5555 - .L_5554)
.L_5554:
        /*002c*/ 	.word	0x00000000
        /*0030*/ 	.short	0x0004
        /*0032*/ 	.short	0x0021
        /*0034*/ 	.byte	0x00, 0xf0, 0x05, 0x00


	//----- nvinfo : EIATTR_KPARAM_INFO
	.align		4
.L_5555:
        /*0038*/ 	.byte	0x04, 0x17
        /*003a*/ 	.short	(.L_5557 - .L_5556)
.L_5556:
        /*003c*/ 	.word	0x00000000
        /*0040*/ 	.short	0x0003
        /*0042*/ 	.short	0x0020
        /*0044*/ 	.byte	0x00, 0xf0, 0x05, 0x00


	//----- nvinfo : EIATTR_KPARAM_INFO
	.align		4
.L_5557:
        /*0048*/ 	.byte	0x04, 0x17
        /*004a*/ 	.short	(.L_5559 - .L_5558)
.L_5558:
        /*004c*/ 	.word	0x00000000
        /*0050*/ 	.short	0x0002
        /*0052*/ 	.short	0x0008
        /*0054*/ 	.byte	0x00, 0xf0, 0x61, 0x00


	//----- nvinfo : EIATTR_KPARAM_INFO
	.align		4
.L_5559:
        /*0058*/ 	.byte	0x04, 0x17
        /*005a*/ 	.short	(.L_5561 - .L_5560)
.L_5560:
        /*005c*/ 	.word	0x00000000
        /*0060*/ 	.short	0x0001
        /*0062*/ 	.short	0x0004
        /*0064*/ 	.byte	0x00, 0xf0, 0x05, 0x00


	//----- nvinfo : EIATTR_KPARAM_INFO
	.align		4
.L_5561:
        /*0068*/ 	.byte	0x04, 0x17
        /*006a*/ 	.short	(.L_5563 - .L_5562)
.L_5562:
        /*006c*/ 	.word	0x00000000
        /*0070*/ 	.short	0x0000
        /*0072*/ 	.short	0x0000
        /*0074*/ 	.byte	0x00, 0xf0, 0x11, 0x00


	//----- nvinfo : EIATTR_SPARSE_MMA_MASK
	.align		4
.L_5563:
        /*0078*/ 	.byte	0x03, 0x50
        /*007a*/ 	.short	0x0000


	//----- nvinfo : EIATTR_MAXREG_COUNT
	.align		4
        /*007c*/ 	.byte	0x03, 0x1b
        /*007e*/ 	.short	0x00ff


	//----- nvinfo : EIATTR_EXTERNS
	.align		4
        /*0080*/ 	.byte	0x04, 0x0f
        /*0082*/ 	.short	(.L_5565 - .L_5564)


	//   ....[0]....
	.align		4
.L_5564:
        /*0084*/ 	.word	index@(__assertfail)


	//----- nvinfo : EIATTR_MERCURY_ISA_VERSION
	.align		4
.L_5565:
        /*0088*/ 	.byte	0x03, 0x5f
        /*008a*/ 	.short	0x0101


	//----- nvinfo : EIATTR_VRC_CTA_INIT_COUNT
	.align		4
        /*008c*/ 	.byte	0x02, 0x4a
	.zero		1
	.zero		1


	//----- nvinfo : EIATTR_SYSCALL_OFFSETS
	.align		4
        /*0090*/ 	.byte	0x04, 0x46
        /*0092*/ 	.short	(.L_5567 - .L_5566)


	//   ....[0]....
.L_5566:
        /*0094*/ 	.word	0x00000e90


	//   ....[1]....
        /*0098*/ 	.word	0x00001d50


	//   ....[2]....
        /*009c*/ 	.word	0x00002d50


	//   ....[3]....
        /*00a0*/ 	.word	0x00003c10


	//   ....[4]....
        /*00a4*/ 	.word	0x00004b50


	//   ....[5]....
        /*00a8*/ 	.word	0x00005a10


	//   ....[6]....
        /*00ac*/ 	.word	0x00006950


	//   ....[7]....
        /*00b0*/ 	.word	0x00007820


	//   ....[8]....
        /*00b4*/ 	.word	0x000089b0


	//   ....[9]....
        /*00b8*/ 	.word	0x000097f0


	//   ....[10]....
        /*00bc*/ 	.word	0x0000a6f0


	//   ....[11]....
        /*00c0*/ 	.word	0x0000b5c0


	//----- nvinfo : EIATTR_EXIT_INSTR_OFFSETS
	.align		4
.L_5567:
        /*00c4*/ 	.byte	0x04, 0x1c
        /*00c6*/ 	.short	(.L_5569 - .L_5568)


	//   ....[0]....
.L_5568:
        /*00c8*/ 	.word	0x0000a9a0


	//   ....[1]....
        /*00cc*/ 	.word	0x0000aad0


	//   ....[2]....
        /*00d0*/ 	.word	0x0000aaf0


	//   ....[3]....
        /*00d4*/ 	.word	0x0000ab90


	//   ....[4]....
        /*00d8*/ 	.word	0x0000abc0


	//   ....[5]....
        /*00dc*/ 	.word	0x0000abf0


	//   ....[6]....
        /*00e0*/ 	.word	0x0000ac90


	//   ....[7]....
        /*00e4*/ 	.word	0x0000ace0


	//   ....[8]....
        /*00e8*/ 	.word	0x0000ad90


	//   ....[9]....
        /*00ec*/ 	.word	0x0000adf0


	//   ....[10]....
        /*00f0*/ 	.word	0x0000ae30


	//   ....[11]....
        /*00f4*/ 	.word	0x0000af00


	//   ....[12]....
        /*00f8*/ 	.word	0x0000b050


	//   ....[13]....
        /*00fc*/ 	.word	0x0000b1a0


	//   ....[14]....
        /*0100*/ 	.word	0x0000b300


	//   ....[15]....
        /*0104*/ 	.word	0x0000b340


	//   ....[16]....
        /*0108*/ 	.word	0x0000b370


	//   ....[17]....
        /*010c*/ 	.word	0x0000b410


	//   ....[18]....
        /*0110*/ 	.word	0x0000b460


	//   ....[19]....
        /*0114*/ 	.word	0x0000b5d0


	//   ....[20]....
        /*0118*/ 	.word	0x0000b6c0


	//   ....[21]....
        /*011c*/ 	.word	0x0000b770


	//   ....[22]....
        /*0120*/ 	.word	0x0000b7a0


	//   ....[23]....
        /*0124*/ 	.word	0x0000b7f0


	//   ....[24]....
        /*0128*/ 	.word	0x0000b840


	//----- nvinfo : EIATTR_MAX_THREADS
	.align		4
.L_5569:
        /*012c*/ 	.byte	0x04, 0x05
        /*012e*/ 	.short	(.L_5571 - .L_5570)
.L_5570:
        /*0130*/ 	.word	0x00000080
        /*0134*/ 	.word	0x00000001
        /*0138*/ 	.word	0x00000001


	//----- nvinfo : EIATTR_CRS_STACK_SIZE
	.align		4
.L_5571:
        /*013c*/ 	.byte	0x04, 0x1e
        /*013e*/ 	.short	(.L_5573 - .L_5572)
.L_5572:
        /*0140*/ 	.word	0x00000000


	//----- nvinfo : EIATTR_CBANK_PARAM_SIZE
	.align		4
.L_5573:
        /*0144*/ 	.byte	0x03, 0x19
        /*0146*/ 	.short	0x0038


	//----- nvinfo : EIATTR_PARAM_CBANK
	.align		4
        /*0148*/ 	.byte	0x04, 0x0a
        /*014a*/ 	.short	(.L_5575 - .L_5574)
	.align		4
.L_5574:
        /*014c*/ 	.word	index@(.nv.constant0._ZN2at6native27unrolled_elementwise_kernelINS0_13BinaryFunctorIhhhZZZNS0_15binary_internal21div_floor_kernel_cudaERNS_18TensorIteratorBaseEENKUlvE_clEvENKUlvE_clEvEUlhhE_EESt5arrayIPcLm3EELi4E23TrivialOffsetCalculatorILi2EjESD_ILi1EjENS0_6memory12LoadWithCastILi2EEENSG_13StoreWithCastILi1EEEEEviT_T0_T2_T3_T4_T5_)
        /*0150*/ 	.short	0x0380
        /*0152*/ 	.short	0x0038


	//----- nvinfo : EIATTR_SW_WAR
	.align		4
.L_5575:
        /*0154*/ 	.byte	0x04, 0x36
        /*0156*/ 	.short	(.L_5577 - .L_5576)
.L_5576:
        /*0158*/ 	.word	0x00000008
.L_5577:


//--------------------- .nv.info._ZN2at6native18elementwise_kernelILi128ELi4EZNS0_22gpu_kernel_impl_nocastINS0_13BinaryFunctorIhhhZZZNS0_15binary_internal21div_floor_kernel_cudaERNS_18TensorIteratorBaseEENKUlvE_clEvENKUlvE_clEvEUlhhE_EEEEvS6_RKT_EUliE_EEviT1_ --------------------------
	.section	.nv.info._ZN2at6native18elementwise_kernelILi128ELi4EZNS0_22gpu_kernel_impl_nocastINS0_13BinaryFunctorIhhhZZZNS0_15binary_internal21div_floor_kernel_cudaERNS_18TensorIteratorBaseEENKUlvE_clEvENKUlvE_clEvEUlhhE_EEEEvS6_RKT_EUliE_EEviT1_,"",@"SHT_CUDA_INFO"
	.sectionflags	@""
	.align	4


	//----- nvinfo : EIATTR_CUDA_API_VERSION
	.align		4
        /*0000*/ 	.byte	0x04, 0x37
        /*0002*/ 	.short	(.L_5579 - .L_5578)
.L_5578:
        /*0004*/ 	.word	0x00000082


	//----- nvinfo : EIATTR_KPARAM_INFO
	.align		4
.L_5579:
        /*0008*/ 	.byte	0x04, 0x17
        /*000a*/ 	.short	(.L_5581 - .L_5580)
.L_5580:
        /*000c*/ 	.word	0x00000000
        /*0010*/ 	.short	0x0001
        /*0012*/ 	.short	0x0008
        /*0014*/ 	.byte	0x00, 0xf0, 0x21, 0x0a


	//----- nvinfo : EIATTR_KPARAM_INFO
	.align		4
.L_5581:
        /*0018*/ 	.byte	0x04, 0x17
        /*001a*/ 	.short	(.L_5583 - .L_5582)
.L_5582:
        /*001c*/ 	.word	0x00000000
        /*0020*/ 	.short	0x0000
        /*0022*/ 	.short	0x0000
        /*0024*/ 	.byte	0x00, 0xf0, 0x11, 0x00


	//----- nvinfo : EIATTR_SPARSE_MMA_MASK
	.align		4
.L_5583:
        /*0028*/ 	.byte	0x03, 0x50
        /*002a*/ 	.short	0x0000


	//----- nvinfo : EIATTR_MAXREG_COUNT
	.align		4
        /*002c*/ 	.byte	0x03, 0x1b
        /*002e*/ 	.short	0x0080


	//----- nvinfo : EIATTR_MERCURY_ISA_VERSION
	.align		4
        /*0030*/ 	.byte	0x03, 0x5f
        /*0032*/ 	.short	0x0101


	//----- nvinfo : EIATTR_VRC_CTA_INIT_COUNT
	.align		4
        /*0034*/ 	.byte	0x02, 0x4a
	.zero		1
	.zero		1


	//----- nvinfo : EIATTR_EXIT_INSTR_OFFSETS
	.align		4
        /*0038*/ 	.byte	0x04, 0x1c
        /*003a*/ 	.short	(.L_5585 - .L_5584)


	//   ....[0]....
.L_5584:
        /*003c*/ 	.word	0x00000350


	//   ....[1]....
        /*0040*/ 	.word	0x000003e0


	//   ....[2]....
        /*0044*/ 	.word	0x00004910


	//   ....[3]....
        /*0048*/ 	.word	0x00005fb0


	//----- nvinfo : EIATTR_MAX_THREADS
	.align		4
.L_5585:
        /*004c*/ 	.byte	0x04, 0x05
        /*004e*/ 	.short	(.L_5587 - .L_5586)
.L_5586:
        /*0050*/ 	.word	0x00000080
        /*0054*/ 	.word	0x00000001
        /*0058*/ 	.word	0x00000001


	//----- nvinfo : EIATTR_CRS_STACK_SIZE
	.align		4
.L_5587:
        /*005c*/ 	.byte	0x04, 0x1e
        /*005e*/ 	.short	(.L_5589 - .L_5588)
.L_5588:
        /*0060*/ 	.word	0x00000000


	//----- nvinfo : EIATTR_CBANK_PARAM_SIZE
	.align		4
.L_5589:
        /*0064*/ 	.byte	0x03, 0x19
        /*0066*/ 	.short	0x0290


	//----- nvinfo : EIATTR_PARAM_CBANK
	.align		4
        /*0068*/ 	.byte	0x04, 0x0a
        /*006a*/ 	.short	(.L_5591 - .L_5590)
	.align		4
.L_5590:
        /*006c*/ 	.word	index@(.nv.constant0._ZN2at6native18elementwise_kernelILi128ELi4EZNS0_22gpu_kernel_impl_nocastINS0_13BinaryFunctorIhhhZZZNS0_15binary_internal21div_floor_kernel_cudaERNS_18TensorIteratorBaseEENKUlvE_clEvENKUlvE_clEvEUlhhE_EEEEvS6_RKT_EUliE_EEviT1_)
        /*0070*/ 	.short	0x0380
        /*0072*/ 	.short	0x0290


	//----- nvinfo : EIATTR_SW_WAR
	.align		4
.L_5591:
        /*0074*/ 	.byte	0x04, 0x36
        /*0076*/ 	.short	(.L_5593 - .L_5592)
.L_5592:
        /*0078*/ 	.word	0x00000008
.L_5593:


//--------------------- .nv.info._ZN2at6native27unrolled_elementwise_kernelINS0_13BinaryFunctorIhhhZZZNS0_15binary_internal21div_floor_kernel_cudaERNS_18TensorIteratorBaseEENKUlvE_clEvENKUlvE_clEvEUlhhE_EESt5arrayIPcLm3EELi4E23TrivialOffsetCalculatorILi2EjESD_ILi1EjENS0_6memory15LoadWithoutCastENSG_16StoreWithoutCastEEEviT_T0_T2_T3_T4_T5_ --------------------------
	.section	.nv.info._ZN2at6native27unrolled_elementwise_kernelINS0_13BinaryFunctorIhhhZZZNS0_15binary_internal21div_floor_kernel_cudaERNS_18TensorIteratorBaseEENKUlvE_clEvENKUlvE_clEvEUlhhE_EESt5arrayIPcLm3EELi4E23TrivialOffsetCalculatorILi2EjESD_ILi1EjENS0_6memory15LoadWithoutCastENSG_16StoreWithoutCastEEEviT_T0_T2_T3_T4_T5_,"",@"SHT_CUDA_INFO"
	.sectionflags	@""
	.align	4


	//----- nvinfo : EIATTR_CUDA_API_VERSION
	.align		4
        /*0000*/ 	.byte	0x04, 0x37
        /*0002*/ 	.short	(.L_5595 - .L_5594)
.L_5594:
        /*0004*/ 	.word	0x00000082


	//----- nvinfo : EIATTR_KPARAM_INFO
	.align		4
.L_5595:
        /*0008*/ 	.byte	0x04, 0x17
        /*000a*/ 	.short	(.L_5597 - .L_5596)
.L_5596:
        /*000c*/ 	.word	0x00000000
        /*0010*/ 	.short	0x0006
        /*0012*/ 	.short	0x0023
        /*0014*/ 	.byte	0x00, 0xf0, 0x05, 0x00


	//----- nvinfo : EIATTR_KPARAM_INFO
	.align		4
.L_5597:
        /*0018*/ 	.byte	0x04, 0x17
        /*001a*/ 	.short	(.L_5599 - .L_5598)
.L_5598:
        /*001c*/ 	.word	0x00000000
        /*0020*/ 	.short	0x0005
        /*0022*/ 	.short	0x0022
        /*0024*/ 	.byte	0x00, 0xf0, 0x05, 0x00


	//----- nvinfo : EIATTR_KPARAM_INFO
	.align		4
.L_5599:
        /*0028*/ 	.byte	0x04, 0x17
        /*002a*/ 	.short	(.L_5601 - .L_5600)
.L_5600:
        /*002c*/ 	.word	0x00000000
        /*0030*/ 	.short	0x0004
        /*0032*/ 	.short	0x0021
        /*0034*/ 	.byte	0x00, 0xf0, 0x05, 0x00


	//----- nvinfo : EIATTR_KPARAM_INFO
	.align		4
.L_5601:
        /*0038*/ 	.byte	0x04, 0x17
        /*003a*/ 	.short	(.L_5603 - .L_5602)
.L_5602:
        /*003c*/ 	.word	0x00000000
        /*0040*/ 	.short	0x0003
        /*0042*/ 	.short	0x0020
        /*0044*/ 	.byte	0x00, 0xf0, 0x05, 0x00


	//----- nvinfo : EIATTR_KPARAM_INFO
	.align		4
.L_5603:
        /*0048*/ 	.byte	0x04, 0x17
        /*004a*/ 	.short	(.L_5605 - .L_5604)
.L_5604:
        /*004c*/ 	.word	0x00000000
        /*0050*/ 	.short	0x0002
        /*0052*/ 	.short	0x0008
        /*0054*/ 	.byte	0x00, 0xf0, 0x61, 0x00


	//----- nvinfo : EIATTR_KPARAM_INFO
	.align		4
.L_5605:
        /*0058*/ 	.byte	0x04, 0x17
        /*005a*/ 	.short	(.L_5607 - .L_5606)
.L_5606:
        /*005c*/ 	.word	0x00000000
        /*0060*/ 	.short	0x0001
        /*0062*/ 	.short	0x0004
        /*0064*/ 	.byte	0x00, 0xf0, 0x05, 0x00


	//----- nvinfo : EIATTR_KPARAM_INFO
	.align		4
.L_5607:
        /*0068*/ 	.byte	0x04, 0x17
        /*006a*/ 	.short	(.L_5609 - .L_5608)
.L_5608:
        /*006c*/ 	.word	0x00000000
        /*0070*/ 	.short	0x0000
        /*0072*/ 	.short	0x0000
        /*0074*/ 	.byte	0x00, 0xf0, 0x11, 0x00


	//----- nvinfo : EIATTR_SPARSE_MMA_MASK
	.align		4
.L_5609:
        /*0078*/ 	.byte	0x03, 0x50
        /*007a*/ 	.short	0x0000


	//----- nvinfo : EIATTR_MAXREG_COUNT
	.align		4
        /*007c*/ 	.byte	0x03, 0x1b
        /*007e*/ 	.short	0x00ff


	//----- nvinfo : EIATTR_MERCURY_ISA_VERSION
	.align		4
        /*0080*/ 	.byte	0x03, 0x5f
        /*0082*/ 	.short	0x0101


	//----- nvinfo : EIATTR_VRC_CTA_INIT_COUNT
	.align		4
        /*0084*/ 	.byte	0x02, 0x4a
	.zero		1
	.zero		1


	//----- nvinfo : EIATTR_EXIT_INSTR_OFFSETS
	.align		4
        /*0088*/ 	.byte	0x04, 0x1c
        /*008a*/ 	.short	(.L_5611 - .L_5610)


	//   ....[0]....
.L_5610:
        /*008c*/ 	.word	0x000007e0


	//   ....[1]....
        /*0090*/ 	.word	0x00000840


	//----- nvinfo : EIATTR_MAX_THREADS
	.align		4
.L_5611:
        /*0094*/ 	.byte	0x04, 0x05
        /*0096*/ 	.short	(.L_5613 - .L_5612)
.L_5612:
        /*0098*/ 	.word	0x00000080
        /*009c*/ 	.word	0x00000001
        /*00a0*/ 	.word	0x00000001


	//----- nvinfo : EIATTR_CRS_STACK_SIZE
	.align		4
.L_5613:
        /*00a4*/ 	.byte	0x04, 0x1e
        /*00a6*/ 	.short	(.L_5615 - .L_5614)
.L_5614:
        /*00a8*/ 	.word	0x00000000


	//----- nvinfo : EIATTR_CBANK_PARAM_SIZE
	.align		4
.L_5615:
        /*00ac*/ 	.byte	0x03, 0x19
        /*00ae*/ 	.short	0x0024


	//----- nvinfo : EIATTR_PARAM_CBANK
	.align		4
        /*00b0*/ 	.byte	0x04, 0x0a
        /*00b2*/ 	.short	(.L_5617 - .L_5616)
	.align		4
.L_5616:
        /*00b4*/ 	.word	index@(.nv.constant0._ZN2at6native27unrolled_elementwise_kernelINS0_13BinaryFunctorIhhhZZZNS0_15binary_internal21div_floor_kernel_cudaERNS_18TensorIteratorBaseEENKUlvE_clEvENKUlvE_clEvEUlhhE_EESt5arrayIPcLm3EELi4E23TrivialOffsetCalculatorILi2EjESD_ILi1EjENS0_6memory15LoadWithoutCastENSG_16StoreWithoutCastEEEviT_T0_T2_T3_T4_T5_)
        /*00b8*/ 	.short	0x0380
        /*00ba*/ 	.short	0x0024


	//----- nvinfo : EIATTR_SW_WAR
	.align		4
.L_5617:
        /*00bc*/ 	.byte	0x04, 0x36
        /*00be*/ 	.short	(.L_5619 - .L_5618)
.L_5618:
        /*00c0*/ 	.word	0x00000008
.L_5619:


//--------------------- .nv.info._ZN2at6native29vectorized_elementwise_kernelILi2ENS0_13BinaryFunctorIhhhZZZNS0_15binary_internal21div_floor_kernel_cudaERNS_18TensorIteratorBaseEENKUlvE_clEvENKUlvE_clEvEUlhhE_EESt5arrayIPcLm3EEEEviT0_T1_ --------------------------
	.section	.nv.info._ZN2at6native29vectorized_elementwise_kernelILi2ENS0_13BinaryFunctorIhhhZZZNS0_15binary_internal21div_floor_kernel_cudaERNS_18TensorIteratorBaseEENKUlvE_clEvENKUlvE_clEvEUlhhE_EESt5arrayIPcLm3EEEEviT0_T1_,"",@"SHT_CUDA_INFO"
	.sectionflags	@""
	.align	4


	//----- nvinfo : EIATTR_CUDA_API_VERSION
	.align		4
        /*0000*/ 	.byte	0x04, 0x37
        /*0002*/ 	.short	(.L_5621 - .L_5620)
.L_5620:
        /*0004*/ 	.word	0x00000082


	//----- nvinfo : EIATTR_KPARAM_INFO
	.align		4
.L_5621:
        /*0008*/ 	.byte	0x04, 0x17
        /*000a*/ 	.short	(.L_5623 - .L_5622)
.L_5622:
        /*000c*/ 	.word	0x00000000
        /*0010*/ 	.short	0x0002
        /*0012*/ 	.short	0x0008
        /*0014*/ 	.byte	0x00, 0xf0, 0x61, 0x00


	//----- nvinfo : EIATTR_KPARAM_INFO
	.align		4
.L_5623:
        /*0018*/ 	.byte	0x04, 0x17
        /*001a*/ 	.short	(.L_5625 - .L_5624)
.L_5624:
        /*001c*/ 	.word	0x00000000
        /*0020*/ 	.short	0x0001
        /*0022*/ 	.short	0x0004
        /*0024*/ 	.byte	0x00, 0xf0, 0x05, 0x00


	//----- nvinfo : EIATTR_KPARAM_INFO
	.align		4
.L_5625:
        /*0028*/ 	.byte	0x04, 0x17
        /*002a*/ 	.short	(.L_5627 - .L_5626)
.L_5626:
        /*002c*/ 	.word	0x00000000
        /*0030*/ 	.short	0x0000
        /*0032*/ 	.short	0x0000
        /*0034*/ 	.byte	0x00, 0xf0, 0x11, 0x00


	//----- nvinfo : EIATTR_SPARSE_MMA_MASK
	.align		4
.L_5627:
        /*0038*/ 	.byte	0x03, 0x50
        /*003a*/ 	.short	0x0000


	//----- nvinfo : EIATTR_MAXREG_COUNT
	.align		4
        /*003c*/ 	.byte	0x03, 0x1b
        /*003e*/ 	.short	0x00ff


	//----- nvinfo : EIATTR_MERCURY_ISA_VERSION
	.align		4
        /*0040*/ 	.byte	0x03, 0x5f
        /*0042*/ 	.short	0x0101


	//----- nvinfo : EIATTR_VRC_CTA_INIT_COUNT
	.align		4
        /*0044*/ 	.byte	0x02, 0x4a
	.zero		1
	.zero		1


	//----- nvinfo : EIATTR_EXIT_INSTR_OFFSETS
	.align		4
        /*0048*/ 	.byte	0x04, 0x1c
        /*004a*/ 	.short	(.L_5629 - .L_5628)


	//   ....[0]....
.L_5628:
        /*004c*/ 	.word	0x00000fd0


	//   ....[1]....
        /*0050*/ 	.word	0x00001030


	//   ....[2]....
        /*0054*/ 	.word	0x000015b0


	//----- nvinfo : EIATTR_MAX_THREADS
	.align		4
.L_5629:
        /*0058*/ 	.byte	0x04, 0x05
        /*005a*/ 	.short	(.L_5631 - .L_5630)
.L_5630:
        /*005c*/ 	.word	0x00000080
        /*0060*/ 	.word	0x00000001
        /*0064*/ 	.word	0x00000001


	//----- nvinfo : EIATTR_CRS_STACK_SIZE
	.align		4
.L_5631:
        /*0068*/ 	.byte	0x04, 0x1e
        /*006a*/ 	.short	(.L_5633 - .L_5632)
.L_5632:
        /*006c*/ 	.word	0x00000000


	//----- nvinfo : EIATTR_CBANK_PARAM_SIZE
	.align		4
.L_5633:
        /*0070*/ 	.byte	0x03, 0x19
        /*0072*/ 	.short	0x0020


	//----- nvinfo : EIATTR_PARAM_CBANK
	.align		4
        /*0074*/ 	.byte	0x04, 0x0a
        /*0076*/ 	.short	(.L_5635 - .L_5634)
	.align		4
.L_5634:
        /*0078*/ 	.word	index@(.nv.constant0._ZN2at6native29vectorized_elementwise_kernelILi2ENS0_13BinaryFunctorIhhhZZZNS0_15binary_internal21div_floor_kernel_cudaERNS_18TensorIteratorBaseEENKUlvE_clEvENKUlvE_clEvEUlhhE_EESt5arrayIPcLm3EEEEviT0_T1_)
        /*007c*/ 	.short	0x0380
        /*007e*/ 	.short	0x0020


	//----- nvinfo : EIATTR_SW_WAR
	.align		4
.L_5635:
        /*0080*/ 	.byte	0x04, 0x36
        /*0082*/ 	.short	(.L_5637 - .L_5636)
.L_5636:
        /*0084*/ 	.word	0x00000008
.L_5637:


//--------------------- .nv.info._ZN2at6native29vectorized_elementwise_kernelILi4ENS0_13BinaryFunctorIhhhZZZNS0_15binary_internal21div_floor_kernel_cudaERNS_18TensorIteratorBaseEENKUlvE_clEvENKUlvE_clEvEUlhhE_EESt5arrayIPcLm3EEEEviT0_T1_ --------------------------
	.section	.nv.info._ZN2at6native29vectorized_elementwise_kernelILi4ENS0_13BinaryFunctorIhhhZZZNS0_15binary_internal21div_floor_kernel_cudaERNS_18TensorIteratorBaseEENKUlvE_clEvENKUlvE_clEvEUlhhE_EESt5arrayIPcLm3EEEEviT0_T1_,"",@"SHT_CUDA_INFO"
	.sectionflags	@""
	.align	4


	//----- nvinfo : EIATTR_CUDA_API_VERSION
	.align		4
        /*0000*/ 	.byte	0x04, 0x37
        /*0002*/ 	.short	(.L_5639 - .L_5638)
.L_5638:
        /*0004*/ 	.word	0x00000082


	//----- nvinfo : EIATTR_KPARAM_INFO
	.align		4
.L_5639:
        /*0008*/ 	.byte	0x04, 0x17
        /*000a*/ 	.short	(.L_5641 - .L_5640)
.L_5640:
        /*000c*/ 	.word	0x00000000
        /*0010*/ 	.short	0x0002
        /*0012*/ 	.short	0x0008
        /*0014*/ 	.byte	0x00, 0xf0, 0x61, 0x00


	//----- nvinfo : EIATTR_KPARAM_INFO
	.align		4
.L_5641:
        /*0018*/ 	.byte	0x04, 0x17
        /*001a*/ 	.short	(.L_5643 - .L_5642)
.L_5642:
        /*001c*/ 	.word	0x00000000
        /*0020*/ 	.short	0x0001
        /*0022*/ 	.short	0x0004
        /*0024*/ 	.byte	0x00, 0xf0, 0x05, 0x00


	//----- nvinfo : EIATTR_KPARAM_INFO
	.align		4
.L_5643:
        /*0028*/ 	.byte	0x04, 0x17
        /*002a*/ 	.short	(.L_5645 - .L_5644)
.L_5644:
        /*002c*/ 	.word	0x00000000
        /*0030*/ 	.short	0x0000
        /*0032*/ 	.short	0x0000
        /*0034*/ 	.byte	0x00, 0xf0, 0x11, 0x00


	//----- nvinfo : EIATTR_SPARSE_MMA_MASK
	.align		4
.L_5645:
        /*0038*/ 	.byte	0x03, 0x50
        /*003a*/ 	.short	0x0000


	//----- nvinfo : EIATTR_MAXREG_COUNT
	.align		4
        /*003c*/ 	.byte	0x03, 0x1b
        /*003e*/ 	.short	0x00ff


	//----- nvinfo : EIATTR_MERCURY_ISA_VERSION
	.align		4
        /*0040*/ 	.byte	0x03, 0x5f
        /*0042*/ 	.short	0x0101


	//----- nvinfo : EIATTR_VRC_CTA_INIT_COUNT
	.align		4
        /*0044*/ 	.byte	0x02, 0x4a
	.zero		1
	.zero		1


	//----- nvinfo : EIATTR_EXIT_INSTR_OFFSETS
	.align		4
        /*0048*/ 	.byte	0x04, 0x1c
        /*004a*/ 	.short	(.L_5647 - .L_5646)


	//   ....[0]....
.L_5646:
        /*004c*/ 	.word	0x00000fd0


	//   ....[1]....
        /*0050*/ 	.word	0x00001030


	//   ....[2]....
        /*0054*/ 	.word	0x000015f0


	//----- nvinfo : EIATTR_MAX_THREADS
	.align		4
.L_5647:
        /*0058*/ 	.byte	0x04, 0x05
        /*005a*/ 	.short	(.L_5649 - .L_5648)
.L_5648:
        /*005c*/ 	.word	0x00000080
        /*0060*/ 	.word	0x00000001
        /*0064*/ 	.word	0x00000001


	//----- nvinfo : EIATTR_CRS_STACK_SIZE
	.align		4
.L_5649:
        /*0068*/ 	.byte	0x04, 0x1e
        /*006a*/ 	.short	(.L_5651 - .L_5650)
.L_5650:
        /*006c*/ 	.word	0x00000000


	//----- nvinfo : EIATTR_CBANK_PARAM_SIZE
	.align		4
.L_5651:
        /*0070*/ 	.byte	0x03, 0x19
        /*0072*/ 	.short	0x0020


	//----- nvinfo : EIATTR_PARAM_CBANK
	.align		4
        /*0074*/ 	.byte	0x04, 0x0a
        /*0076*/ 	.short	(.L_5653 - .L_5652)
	.align		4
.L_5652:
        /*0078*/ 	.word	index@(.nv.constant0._ZN2at6native29vectorized_elementwise_kernelILi4ENS0_13BinaryFunctorIhhhZZZNS0_15binary_internal21div_floor_kernel_cudaERNS_18TensorIteratorBaseEENKUlvE_clEvENKUlvE_clEvEUlhhE_EESt5arrayIPcLm3EEEEviT0_T1_)
        /*007c*/ 	.short	0x0380
        /*007e*/ 	.short	0x0020


	//----- nvinfo : EIATTR_SW_WAR
	.align		4
.L_5653:
        /*0080*/ 	.byte	0x04, 0x36
        /*0082*/ 	.short	(.L_5655 - .L_5654)
.L_5654:
        /*0084*/ 	.word	0x00000008
.L_5655:


//--------------------- .nv.info._ZN2at6native29vectorized_elementwise_kernelILi8ENS0_13BinaryFunctorIhhhZZZNS0_15binary_internal21div_floor_kernel_cudaERNS_18TensorIteratorBaseEENKUlvE_clEvENKUlvE_clEvEUlhhE_EESt5arrayIPcLm3EEEEviT0_T1_ --------------------------
	.section	.nv.info._ZN2at6native29vectorized_elementwise_kernelILi8ENS0_13BinaryFunctorIhhhZZZNS0_15binary_internal21div_floor_kernel_cudaERNS_18TensorIteratorBaseEENKUlvE_clEvENKUlvE_clEvEUlhhE_EESt5arrayIPcLm3EEEEviT0_T1_,"",@"SHT_CUDA_INFO"
	.sectionflags	@""
	.align	4


	//----- nvinfo : EIATTR_CUDA_API_VERSION
	.align		4
        /*0000*/ 	.byte	0x04, 0x37
        /*0002*/ 	.short	(.L_5657 - .L_5656)
.L_5656:
        /*0004*/ 	.word	0x00000082


	//----- nvinfo : EIATTR_KPARAM_INFO
	.align		4
.L_5657:
        /*0008*/ 	.byte	0x04, 0x17
        /*000a*/ 	.short	(.L_5659 - .L_5658)
.L_5658:
        /*000c*/ 	.word	0x00000000
        /*0010*/ 	.short	0x0002
        /*0012*/ 	.short	0x0008
        /*0014*/ 	.byte	0x00, 0xf0, 0x61, 0x00


	//----- nvinfo : EIATTR_KPARAM_INFO
	.align		4
.L_5659:
        /*0018*/ 	.byte	0x04, 0x17
        /*001a*/ 	.short	(.L_5661 - .L_5660)
.L_5660:
        /*001c*/ 	.word	0x00000000
        /*0020*/ 	.short	0x0001
        /*0022*/ 	.short	0x0004
        /*0024*/ 	.byte	0x00, 0xf0, 0x05, 0x00


	//----- nvinfo : EIATTR_KPARAM_INFO
	.align		4
.L_5661:
        /*0028*/ 	.byte	0x04, 0x17
        /*002a*/ 	.short	(.L_5663 - .L_5662)
.L_5662:
        /*002c*/ 	.word	0x00000000
        /*0030*/ 	.short	0x0000
        /*0032*/ 	.short	0x0000
        /*0034*/ 	.byte	0x00, 0xf0, 0x11, 0x00


	//----- nvinfo : EIATTR_SPARSE_MMA_MASK
	.align		4
.L_5663:
        /*0038*/ 	.byte	0x03, 0x50
        /*003a*/ 	.short	0x0000


	//----- nvinfo : EIATTR_MAXREG_COUNT
	.align		4
        /*003c*/ 	.byte	0x03, 0x1b
        /*003e*/ 	.short	0x00ff


	//----- nvinfo : EIATTR_MERCURY_ISA_VERSION
	.align		4
        /*0040*/ 	.byte	0x03, 0x5f
        /*0042*/ 	.short	0x0101


	//----- nvinfo : EIATTR_VRC_CTA_INIT_COUNT
	.align		4
        /*0044*/ 	.byte	0x02, 0x4a
	.zero		1
	.zero		1


	//----- nvinfo : EIATTR_EXIT_INSTR_OFFSETS
	.align		4
        /*0048*/ 	.byte	0x04, 0x1c
        /*004a*/ 	.short	(.L_5665 - .L_5664)


	//   ....[0]....
.L_5664:
        /*004c*/ 	.word	0x00000010


	//----- nvinfo : EIATTR_MAX_THREADS
	.align		4
.L_5665:
        /*0050*/ 	.byte	0x04, 0x05
        /*0052*/ 	.short	(.L_5667 - .L_5666)
.L_5666:
        /*0054*/ 	.word	0x00000080
        /*0058*/ 	.word	0x00000001
        /*005c*/ 	.word	0x00000001


	//----- nvinfo : EIATTR_CBANK_PARAM_SIZE
	.align		4
.L_5667:
        /*0060*/ 	.byte	0x03, 0x19
        /*0062*/ 	.short	0x0020


	//----- nvinfo : EIATTR_PARAM_CBANK
	.align		4
        /*0064*/ 	.byte	0x04, 0x0a
        /*0066*/ 	.short	(.L_5669 - .L_5668)
	.align		4
.L_5668:
        /*0068*/ 	.word	index@(.nv.constant0._ZN2at6native29vectorized_elementwise_kernelILi8ENS0_13BinaryFunctorIhhhZZZNS0_15binary_internal21div_floor_kernel_cudaERNS_18TensorIteratorBaseEENKUlvE_clEvENKUlvE_clEvEUlhhE_EESt5arrayIPcLm3EEEEviT0_T1_)
        /*006c*/ 	.short	0x0380
        /*006e*/ 	.short	0x0020


	//----- nvinfo : EIATTR_SW_WAR
	.align		4
.L_5669:
        /*0070*/ 	.byte	0x04, 0x36
        /*0072*/ 	.short	(.L_5671 - .L_5670)
.L_5670:
        /*0074*/ 	.word	0x00000008
.L_5671:


//--------------------- .nv.info._ZN2at6native18elementwise_kernelILi128ELi4EZNS0_15gpu_kernel_implINS0_13BUnaryFunctorIhhhZZZNS0_15binary_internal21div_floor_kernel_cudaERNS_18TensorIteratorBaseEENKUlvE_clEvENKUlvE_clEvEUlhhE_EEEEvS6_RKT_EUliE_EEviT1_ --------------------------
	.section	.nv.info._ZN2at6native18elementwise_kernelILi128ELi4EZNS0_15gpu_kernel_implINS0_13BUnaryFunctorIhhhZZZNS0_15binary_internal21div_floor_kernel_cudaERNS_18TensorIteratorBaseEENKUlvE_clEvENKUlvE_clEvEUlhhE_EEEEvS6_RKT_EUliE_EEviT1_,"",@"SHT_CUDA_INFO"
	.sectionflags	@""
	.align	4


	//----- nvinfo : EIATTR_CUDA_API_VERSION
	.align		4
        /*0000*/ 	.byte	0x04, 0x37
        /*0002*/ 	.short	(.L_5673 - .L_5672)
.L_5672:
        /*0004*/ 	.word	0x00000082


	//----- nvinfo : EIATTR_KPARAM_INFO
	.align		4
.L_5673:
        /*0008*/ 	.byte	0x04, 0x17
        /*000a*/ 	.short	(.L_5675 - .L_5674)
.L_5674:
        /*000c*/ 	.word	0x00000000
        /*0010*/ 	.short	0x0001
        /*0012*/ 	.short	0x0008
        /*0014*/ 	.byte	0x00, 0xf0, 0x61, 0x08


	//----- nvinfo : EIATTR_KPARAM_INFO
	.align		4
.L_5675:
        /*0018*/ 	.byte	0x04, 0x17
        /*001a*/ 	.short	(.L_5677 - .L_5676)
.L_5676:
        /*001c*/ 	.word	0x00000000
        /*0020*/ 	.short	0x0000
        /*0022*/ 	.short	0x0000
        /*0024*/ 	.byte	0x00, 0xf0, 0x11, 0x00


	//----- nvinfo : EIATTR_SPARSE_MMA_MASK
	.align		4
.L_5677:
        /*0028*/ 	.byte	0x03, 0x50
        /*002a*/ 	.short	0x0000


	//----- nvinfo : EIATTR_MAXREG_COUNT
	.align		4
        /*002c*/ 	.byte	0x03, 0x1b
        /*002e*/ 	.short	0x0080


	//----- nvinfo : EIATTR_EXTERNS
	.align		4
        /*0030*/ 	.byte	0x04, 0x0f
        /*0032*/ 	.short	(.L_5679 - .L_5678)


	//   ....[0]....
	.align		4
.L_5678:
        /*0034*/ 	.word	index@(__assertfail)


	//----- nvinfo : EIATTR_MERCURY_ISA_VERSION
	.align		4
.L_5679:
        /*0038*/ 	.byte	0x03, 0x5f
        /*003a*/ 	.short	0x0101


	//----- nvinfo : EIATTR_VRC_CTA_INIT_COUNT
	.align		4
        /*003c*/ 	.byte	0x02, 0x4a
	.zero		1
	.zero		1


	//----- nvinfo : EIATTR_SYSCALL_OFFSETS
	.align		4
        /*0040*/ 	.byte	0x04, 0x46
        /*0042*/ 	.short	(.L_5681 - .L_5680)


	//   ....[0]....
.L_5680:
        /*0044*/ 	.word	0x00002170


	//   ....[1]....
        /*0048*/ 	.word	0x00002ef0


	//   ....[2]....
        /*004c*/ 	.word	0x000051f0


	//   ....[3]....
        /*0050*/ 	.word	0x00005dd0


	//   ....[4]....
        /*0054*/ 	.word	0x000081a0


	//   ....[5]....
        /*0058*/ 	.word	0x00008d80


	//   ....[6]....
        /*005c*/ 	.word	0x0000b160


	//   ....[7]....
        /*0060*/ 	.word	0x0000bd00


	//----- nvinfo : EIATTR_EXIT_INSTR_OFFSETS
	.align		4
.L_5681:
        /*0064*/ 	.byte	0x04, 0x1c
        /*0066*/ 	.short	(.L_5683 - .L_5682)


	//   ....[0]....
.L_5682:
        /*0068*/ 	.word	0x00009010


	//   ....[1]....
        /*006c*/ 	.word	0x0000b2c0


	//   ....[2]....
        /*0070*/ 	.word	0x0000b2e0


	//   ....[3]....
        /*0074*/ 	.word	0x0000b380


	//   ....[4]....
        /*0078*/ 	.word	0x0000b3b0


	//   ....[5]....
        /*007c*/ 	.word	0x0000b3d0


	//   ....[6]....
        /*0080*/ 	.word	0x0000b460


	//   ....[7]....
        /*0084*/ 	.word	0x0000b4a0


	//   ....[8]....
        /*0088*/ 	.word	0x0000b540


	//   ....[9]....
        /*008c*/ 	.word	0x0000b590


	//   ....[10]....
        /*0090*/ 	.word	0x0000b5c0


	//   ....[11]....
        /*0094*/ 	.word	0x0000b680


	//   ....[12]....
        /*0098*/ 	.word	0x0000b7c0


	//   ....[13]....
        /*009c*/ 	.word	0x0000b900


	//   ....[14]....
        /*00a0*/ 	.word	0x0000ba50


	//   ....[15]....
        /*00a4*/ 	.word	0x0000ba90


	//   ....[16]....
        /*00a8*/ 	.word	0x0000bac0


	//   ....[17]....
        /*00ac*/ 	.word	0x0000bb60


	//   ....[18]....
        /*00b0*/ 	.word	0x0000bba0


	//   ....[19]....
        /*00b4*/ 	.word	0x0000bd10


	//   ....[20]....
        /*00b8*/ 	.word	0x0000bdf0


	//   ....[21]....
        /*00bc*/ 	.word	0x0000be90


	//   ....[22]....
        /*00c0*/ 	.word	0x0000bec0


	//   ....[23]....
        /*00c4*/ 	.word	0x0000bf10


	//   ....[24]....
        /*00c8*/ 	.word	0x0000bf50


	//----- nvinfo : EIATTR_MAX_THREADS
	.align		4
.L_5683:
        /*00cc*/ 	.byte	0x04, 0x05
        /*00ce*/ 	.short	(.L_5685 - .L_5684)
.L_5684:
        /*00d0*/ 	.word	0x00000080
        /*00d4*/ 	.word	0x00000001
        /*00d8*/ 	.word	0x00000001


	//----- nvinfo : EIATTR_CRS_STACK_SIZE
	.align		4
.L_5685:
        /*00dc*/ 	.byte	0x04, 0x1e
        /*00de*/ 	.short	(.L_5687 - .L_5686)
.L_5686:
        /*00e0*/ 	.word	0x00000000


	//----- nvinfo : EIATTR_CBANK_PARAM_SIZE
	.align		4
.L_5687:
        /*00e4*/ 	.byte	0x03, 0x19
        /*00e6*/ 	.short	0x0220


	//----- nvinfo : EIATTR_PARAM_CBANK
	.align		4
        /*00e8*/ 	.byte	0x04, 0x0a
        /*00ea*/ 	.short	(.L_5689 - .L_5688)
	.align		4
.L_5688:
        /*00ec*/ 	.word	index@(.nv.constant0._ZN2at6native18elementwise_kernelILi128ELi4EZNS0_15gpu_kernel_implINS0_13BUnaryFunctorIhhhZZZNS0_15binary_internal21div_floor_kernel_cudaERNS_18TensorIteratorBaseEENKUlvE_clEvENKUlvE_clEvEUlhhE_EEEEvS6_RKT_EUliE_EEviT1_)
        /*00f0*/ 	.short	0x0380
        /*00f2*/ 	.short	0x0220


	//----- nvinfo : EIATTR_SW_WAR
	.align		4
.L_5689:
        /*00f4*/ 	.byte	0x04, 0x36
        /*00f6*/ 	.short	(.L_5691 - .L_5690)
.L_5690:
        /*00f8*/ 	.word	0x00000008
.L_5691:


//--------------------- .nv.info._ZN2at6native27unrolled_elementwise_kernelINS0_13BUnaryFunctorIhhhZZZNS0_15binary_internal21div_floor_kernel_cudaERNS_18TensorIteratorBaseEENKUlvE_clEvENKUlvE_clEvEUlhhE_EESt5arrayIPcLm2EELi4E23TrivialOffsetCalculatorILi1EjESE_NS0_6memory12LoadWithCastILi1EEENSF_13StoreWithCastILi1EEEEEviT_T0_T2_T3_T4_T5_ --------------------------
	.section	.nv.info._ZN2at6native27unrolled_elementwise_kernelINS0_13BUnaryFunctorIhhhZZZNS0_15binary_internal21div_floor_kernel_cudaERNS_18TensorIteratorBaseEENKUlvE_clEvENKUlvE_clEvEUlhhE_EESt5arrayIPcLm2EELi4E23TrivialOffsetCalculatorILi1EjESE_NS0_6memory12LoadWithCastILi1EEENSF_13StoreWithCastILi1EEEEEviT_T0_T2_T3_T4_T5_,"",@"SHT_CUDA_INFO"
	.sectionflags	@""
	.align	4


	//----- nvinfo : EIATTR_CUDA_API_VERSION
	.align		4
        /*0000*/ 	.byte	0x04, 0x37
        /*0002*/ 	.short	(.L_5693 - .L_5692)
.L_5692:
        /*0004*/ 	.word	0x00000082


	//----- nvinfo : EIATTR_KPARAM_INFO
	.align		4
.L_5693:
        /*0008*/ 	.byte	0x04, 0x17
        /*000a*/ 	.short	(.L_5695 - .L_5694)
.L_5694:
        /*000c*/ 	.word	0x00000000
        /*0010*/ 	.short	0x0006
        /*0012*/ 	.short	0x0024
        /*0014*/ 	.byte	0x00, 0xf0, 0x21, 0x00


	//----- nvinfo : EIATTR_KPARAM_INFO
	.align		4
.L_5695:
        /*0018*/ 	.byte	0x04, 0x17
        /*001a*/ 	.short	(.L_5697 - .L_5696)
.L_5696:
        /*001c*/ 	.word	0x00000000
        /*0020*/ 	.short	0x0005
        /*0022*/ 	.short	0x001c
        /*0024*/ 	.byte	0x00, 0xf0, 0x21, 0x00


	//----- nvinfo : EIATTR_KPARAM_INFO
	.align		4
.L_5697:
        /*0028*/ 	.byte	0x04, 0x17
        /*002a*/ 	.short	(.L_5699 - .L_5698)
.L_5698:
        /*002c*/ 	.word	0x00000000
        /*0030*/ 	.short	0x0004
        /*0032*/ 	.short	0x0019
        /*0034*/ 	.byte	0x00, 0xf0, 0x05, 0x00


	//----- nvinfo : EIATTR_KPARAM_INFO
	.align		4
.L_5699:
        /*0038*/ 	.byte	0x04, 0x17
        /*003a*/ 	.short	(.L_5701 - .L_5700)
.L_5700:
        /*003c*/ 	.word	0x00000000
        /*0040*/ 	.short	0x0003
        /*0042*/ 	.short	0x0018
        /*0044*/ 	.byte	0x00, 0xf0, 0x05, 0x00


	//----- nvinfo : EIATTR_KPARAM_INFO
	.align		4
.L_5701:
        /*0048*/ 	.byte	0x04, 0x17
        /*004a*/ 	.short	(.L_5703 - .L_5702)
.L_5702:
        /*004c*/ 	.word	0x00000000
        /*0050*/ 	.short	0x0002
        /*0052*/ 	.short	0x0008
        /*0054*/ 	.byte	0x00, 0xf0, 0x41, 0x00


	//----- nvinfo : EIATTR_KPARAM_INFO
	.align		4
.L_5703:
        /*0058*/ 	.byte	0x04, 0x17
        /*005a*/ 	.short	(.L_5705 - .L_5704)
.L_5704:
        /*005c*/ 	.word	0x00000000
        /*0060*/ 	.short	0x0001
        /*0062*/ 	.short	0x0004
        /*0064*/ 	.byte	0x00, 0xf0, 0x09, 0x00


	//----- nvinfo : EIATTR_KPARAM_INFO
	.align		4
.L_5705:
        /*0068*/ 	.byte	0x04, 0x17
        /*006a*/ 	.short	(.L_5707 - .L_5706)
.L_5706:
        /*006c*/ 	.word	0x00000000
        /*0070*/ 	.short	0x0000
        /*0072*/ 	.short	0x0000
        /*0074*/ 	.byte	0x00, 0xf0, 0x11, 0x00


	//----- nvinfo : EIATTR_SPARSE_MMA_MASK
	.align		4
.L_5707:
        /*0078*/ 	.byte	0x03, 0x50
        /*007a*/ 	.short	0x0000


	//----- nvinfo : EIATTR_MAXREG_COUNT
	.align		4
        /*007c*/ 	.byte	0x03, 0x1b
        /*007e*/ 	.short	0x00ff


	//----- nvinfo : EIATTR_EXTERNS
	.align		4
        /*0080*/ 	.byte	0x04, 0x0f
        /*0082*/ 	.short	(.L_5709 - .L_5708)


	//   ....[0]....
	.align		4
.L_5708:
        /*0084*/ 	.word	index@(__assertfail)


	//----- nvinfo : EIATTR_MERCURY_ISA_VERSION
	.align		4
.L_5709:
        /*0088*/ 	.byte	0x03, 0x5f
        /*008a*/ 	.short	0x0101


	//----- nvinfo : EIATTR_VRC_CTA_INIT_COUNT
	.align		4
        /*008c*/ 	.byte	0x02, 0x4a
	.zero		1
	.zero		1


	//----- nvinfo : EIATTR_SYSCALL_OFFSETS
	.align		4
        /*0090*/ 	.byte	0x04, 0x46
        /*0092*/ 	.short	(.L_5711 - .L_5710)


	//   ....[0]....
.L_5710:
        /*0094*/ 	.word	0x00000e70


	//   ....[1]....
        /*0098*/ 	.word	0x00001e60


	//   ....[2]....
        /*009c*/ 	.word	0x00002d90


	//   ....[3]....
        /*00a0*/ 	.word	0x00003cc0


	//   ....[4]....
        /*00a4*/ 	.word	0x00004e20


	//   ....[5]....
        /*00a8*/ 	.word	0x00005c60


	//   ....[6]....
        /*00ac*/ 	.word	0x00006b60


	//   ....[7]....
        /*00b0*/ 	.word	0x00007a30


	//----- nvinfo : EIATTR_EXIT_INSTR_OFFSETS
	.align		4
.L_5711:
        /*00b4*/ 	.byte	0x04, 0x1c
        /*00b6*/ 	.short	(.L_5713 - .L_5712)


	//   ....[0]....
.L_5712:
        /*00b8*/ 	.word	0x00006e10


	//   ....[1]....
        /*00bc*/ 	.word	0x00006f40


	//   ....[2]....
        /*00c0*/ 	.word	0x00006f60


	//   ....[3]....
        /*00c4*/ 	.word	0x00007000


	//   ....[4]....
        /*00c8*/ 	.word	0x00007030


	//   ....[5]....
        /*00cc*/ 	.word	0x00007060


	//   ....[6]....
        /*00d0*/ 	.word	0x00007100


	//   ....[7]....
        /*00d4*/ 	.word	0x00007150


	//   ....[8]....
        /*00d8*/ 	.word	0x00007200


	//   ....[9]....
        /*00dc*/ 	.word	0x00007260


	//   ....[10]....
        /*00e0*/ 	.word	0x000072a0


	//   ....[11]....
        /*00e4*/ 	.word	0x00007370


	//   ....[12]....
        /*00e8*/ 	.word	0x000074c0


	//   ....[13]....
        /*00ec*/ 	.word	0x00007610


	//   ....[14]....
        /*00f0*/ 	.word	0x00007770


	//   ....[15]....
        /*00f4*/ 	.word	0x000077b0


	//   ....[16]....
        /*00f8*/ 	.word	0x000077e0


	//   ....[17]....
        /*00fc*/ 	.word	0x00007880


	//   ....[18]....
        /*0100*/ 	.word	0x000078d0


	//   ....[19]....
        /*0104*/ 	.word	0x00007a40


	//   ....[20]....
        /*0108*/ 	.word	0x00007b30


	//   ....[21]....
        /*010c*/ 	.word	0x00007be0


	//   ....[22]....
        /*0110*/ 	.word	0x00007c10


	//   ....[23]....
        /*0114*/ 	.word	0x00007c60


	//   ....[24]....
        /*0118*/ 	.word	0x00007cb0


	//----- nvinfo : EIATTR_MAX_THREADS
	.align		4
.L_5713:
        /*011c*/ 	.byte	0x04, 0x05
        /*011e*/ 	.short	(.L_5715 - .L_5714)
.L_5714:
        /*0120*/ 	.word	0x00000080
        /*0124*/ 	.word	0x00000001
        /*0128*/ 	.word	0x00000001


	//----- nvinfo : EIATTR_CRS_STACK_SIZE
	.align		4
.L_5715:
        /*012c*/ 	.byte	0x04, 0x1e
        /*012e*/ 	.short	(.L_5717 - .L_5716)
.L_5716:
        /*0130*/ 	.word	0x00000000


	//----- nvinfo : EIATTR_CBANK_PARAM_SIZE
	.align		4
.L_5717:
        /*0134*/ 	.byte	0x03, 0x19
        /*0136*/ 	.short	0x002c


	//----- nvinfo : EIATTR_PARAM_CBANK
	.align		4
        /*0138*/ 	.byte	0x04, 0x0a
        /*013a*/ 	.short	(.L_5719 - .L_5718)
	.align		4
.L_5718:
        /*013c*/ 	.word	index@(.nv.constant0._ZN2at6native27unrolled_elementwise_kernelINS0_13BUnaryFunctorIhhhZZZNS0_15binary_internal21div_floor_kernel_cudaERNS_18TensorIteratorBaseEENKUlvE_clEvENKUlvE_clEvEUlhhE_EESt5arrayIPcLm2EELi4E23TrivialOffsetCalculatorILi1EjESE_NS0_6memory12LoadWithCastILi1EEENSF_13StoreWithCastILi1EEEEEviT_T0_T2_T3_T4_T5_)
        /*0140*/ 	.short	0x0380
        /*0142*/ 	.short	0x002c


	//----- nvinfo : EIATTR_SW_WAR
	.align		4
.L_5719:
        /*0144*/ 	.byte	0x04, 0x36
        /*0146*/ 	.short	(.L_5721 - .L_5720)
.L_5720:
        /*0148*/ 	.word	0x00000008
.L_5721:


//--------------------- .nv.info._ZN2at6native18elementwise_kernelILi128ELi4EZNS0_22gpu_kernel_impl_nocastINS0_13BUnaryFunctorIhhhZZZNS0_15binary_internal21div_floor_kernel_cudaERNS_18TensorIteratorBaseEENKUlvE_clEvENKUlvE_clEvEUlhhE_EEEEvS6_RKT_EUliE_EEviT1_ --------------------------
	.section	.nv.info._ZN2at6native18elementwise_kernelILi128ELi4EZNS0_22gpu_kernel_impl_nocastINS0_13BUnaryFunctorIhhhZZZNS0_15binary_internal21div_floor_kernel_cudaERNS_18TensorIteratorBaseEENKUlvE_clEvENKUlvE_clEvEUlhhE_EEEEvS6_RKT_EUliE_EEviT1_,"",@"SHT_CUDA_INFO"
	.sectionflags	@""
	.align	4


	//----- nvinfo : EIATTR_CUDA_API_VERSION
	.align		4
        /*0000*/ 	.byte	0x04, 0x37
        /*0002*/ 	.short	(.L_5723 - .L_5722)
.L_5722:
        /*0004*/ 	.word	0x00000082


	//----- nvinfo : EIATTR_KPARAM_INFO
	.align		4
.L_5723:
        /*0008*/ 	.byte	0x04, 0x17
        /*000a*/ 	.short	(.L_5725 - .L_5724)
.L_5724:
        /*000c*/ 	.word	0x00000000
        /*0010*/ 	.short	0x0001
        /*0012*/ 	.short	0x0008
        /*0014*/ 	.byte	0x00, 0xf0, 0x61, 0x08


	//----- nvinfo : EIATTR_KPARAM_INFO
	.align		4
.L_5725:
        /*0018*/ 	.byte	0x04, 0x17
        /*001a*/ 	.short	(.L_5727 - .L_5726)
.L_5726:
        /*001c*/ 	.word	0x00000000
        /*0020*/ 	.short	0x0000
        /*0022*/ 	.short	0x0000
        /*0024*/ 	.byte	0x00, 0xf0, 0x11, 0x00


	//----- nvinfo : EIATTR_SPARSE_MMA_MASK
	.align		4
.L_5727:
        /*0028*/ 	.byte	0x03, 0x50
        /*002a*/ 	.short	0x0000


	//----- nvinfo : EIATTR_MAXREG_COUNT
	.align		4
        /*002c*/ 	.byte	0x03, 0x1b
        /*002e*/ 	.short	0x0080


	//----- nvinfo : EIATTR_MERCURY_ISA_VERSION
	.align		4
        /*0030*/ 	.byte	0x03, 0x5f
        /*0032*/ 	.short	0x0101


	//----- nvinfo : EIATTR_VRC_CTA_INIT_COUNT
	.align		4
        /*0034*/ 	.byte	0x02, 0x4a
	.zero		1
	.zero		1


	//----- nvinfo : EIATTR_EXIT_INSTR_OFFSETS
	.align		4
        /*0038*/ 	.byte	0x04, 0x1c
        /*003a*/ 	.short	(.L_5729 - .L_5728)


	//   ....[0]....
.L_5728:
        /*003c*/ 	.word	0x00000330


	//   ....[1]....
        /*0040*/ 	.word	0x000003b0


	//   ....[2]....
        /*0044*/ 	.word	0x00003ef0


	//   ....[3]....
        /*0048*/ 	.word	0x00005240


	//----- nvinfo : EIATTR_MAX_THREADS
	.align		4
.L_5729:
        /*004c*/ 	.byte	0x04, 0x05
        /*004e*/ 	.short	(.L_5731 - .L_5730)
.L_5730:
        /*0050*/ 	.word	0x00000080
        /*0054*/ 	.word	0x00000001
        /*0058*/ 	.word	0x00000001


	//----- nvinfo : EIATTR_CRS_STACK_SIZE
	.align		4
.L_5731:
        /*005c*/ 	.byte	0x04, 0x1e
        /*005e*/ 	.short	(.L_5733 - .L_5732)
.L_5732:
        /*0060*/ 	.word	0x00000000


	//----- nvinfo : EIATTR_CBANK_PARAM_SIZE
	.align		4
.L_5733:
        /*0064*/ 	.byte	0x03, 0x19
        /*0066*/ 	.short	0x0220


	//----- nvinfo : EIATTR_PARAM_CBANK
	.align		4
        /*0068*/ 	.byte	0x04, 0x0a
        /*006a*/ 	.short	(.L_5735 - .L_5734)
	.align		4
.L_5734:
        /*006c*/ 	.word	index@(.nv.constant0._ZN2at6native18elementwise_kernelILi128ELi4EZNS0_22gpu_kernel_impl_nocastINS0_13BUnaryFunctorIhhhZZZNS0_15binary_internal21div_floor_kernel_cudaERNS_18TensorIteratorBaseEENKUlvE_clEvENKUlvE_clEvEUlhhE_EEEEvS6_RKT_EUliE_EEviT1_)
        /*0070*/ 	.short	0x0380
        /*0072*/ 	.short	0x0220


	//----- nvinfo : EIATTR_SW_WAR
	.align		4
.L_5735:
        /*0074*/ 	.byte	0x04, 0x36
        /*0076*/ 	.short	(.L_5737 - .L_5736)
.L_5736:
        /*0078*/ 	.word	0x00000008
.L_5737:


//--------------------- .nv.info._ZN2at6native27unrolled_elementwise_kernelINS0_13BUnaryFunctorIhhhZZZNS0_15binary_internal21div_floor_kernel_cudaERNS_18TensorIteratorBaseEENKUlvE_clEvENKUlvE_clEvEUlhhE_EESt5arrayIPcLm2EELi4E23TrivialOffsetCalculatorILi1EjESE_NS0_6memory15LoadWithoutCastENSF_16StoreWithoutCastEEEviT_T0_T2_T3_T4_T5_ --------------------------
	.section	.nv.info._ZN2at6native27unrolled_elementwise_kernelINS0_13BUnaryFunctorIhhhZZZNS0_15binary_internal21div_floor_kernel_cudaERNS_18TensorIteratorBaseEENKUlvE_clEvENKUlvE_clEvEUlhhE_EESt5arrayIPcLm2EELi4E23TrivialOffsetCalculatorILi1EjESE_NS0_6memory15LoadWithoutCastENSF_16StoreWithoutCastEEEviT_T0_T2_T3_T4_T5_,"",@"SHT_CUDA_INFO"
	.sectionflags	@""
	.align	4


	//----- nvinfo : EIATTR_CUDA_API_VERSION
	.align		4
        /*0000*/ 	.byte	0x04, 0x37
        /*0002*/ 	.short	(.L_5739 - .L_5738)
.L_5738:
        /*0004*/ 	.word	0x00000082


	//----- nvinfo : EIATTR_KPARAM_INFO
	.align		4
.L_5739:
        /*0008*/ 	.byte	0x04, 0x17
        /*000a*/ 	.short	(.L_5741 - .L_5740)
.L_5740:
        /*000c*/ 	.word	0x00000000
        /*0010*/ 	.short	0x0006
        /*0012*/ 	.short	0x001b
        /*0014*/ 	.byte	0x00, 0xf0, 0x05, 0x00


	//----- nvinfo : EIATTR_KPARAM_INFO
	.align		4
.L_5741:
        /*0018*/ 	.byte	0x04, 0x17
        /*001a*/ 	.short	(.L_5743 - .L_5742)
.L_5742:
        /*001c*/ 	.word	0x00000000
        /*0020*/ 	.short	0x0005
        /*0022*/ 	.short	0x001a
        /*0024*/ 	.byte	0x00, 0xf0, 0x05, 0x00


	//----- nvinfo : EIATTR_KPARAM_INFO
	.align		4
.L_5743:
        /*0028*/ 	.byte	0x04, 0x17
        /*002a*/ 	.short	(.L_5745 - .L_5744)
.L_5744:
        /*002c*/ 	.word	0x00000000
        /*0030*/ 	.short	0x0004
        /*0032*/ 	.short	0x0019
        /*0034*/ 	.byte	0x00, 0xf0, 0x05, 0x00


	//----- nvinfo : EIATTR_KPARAM_INFO
	.align		4
.L_5745:
        /*0038*/ 	.byte	0x04, 0x17
        /*003a*/ 	.short	(.L_5747 - .L_5746)
.L_5746:
        /*003c*/ 	.word	0x00000000
        /*0040*/ 	.short	0x0003
        /*0042*/ 	.short	0x0018
        /*0044*/ 	.byte	0x00, 0xf0, 0x05, 0x00


	//----- nvinfo : EIATTR_KPARAM_INFO
	.align		4
.L_5747:
        /*0048*/ 	.byte	0x04, 0x17
        /*004a*/ 	.short	(.L_5749 - .L_5748)
.L_5748:
        /*004c*/ 	.word	0x00000000
        /*0050*/ 	.short	0x0002
        /*0052*/ 	.short	0x0008
        /*0054*/ 	.byte	0x00, 0xf0, 0x41, 0x00


	//----- nvinfo : EIATTR_KPARAM_INFO
	.align		4
.L_5749:
        /*0058*/ 	.byte	0x04, 0x17
        /*005a*/ 	.short	(.L_5751 - .L_5750)
.L_5750:
        /*005c*/ 	.word	0x00000000
        /*0060*/ 	.short	0x0001
        /*0062*/ 	.short	0x0004
        /*0064*/ 	.byte	0x00, 0xf0, 0x09, 0x00


	//----- nvinfo : EIATTR_KPARAM_INFO
	.align		4
.L_5751:
        /*0068*/ 	.byte	0x04, 0x17
        /*006a*/ 	.short	(.L_5753 - .L_5752)
.L_5752:
        /*006c*/ 	.word	0x00000000
        /*0070*/ 	.short	0x0000
        /*0072*/ 	.short	0x0000
        /*0074*/ 	.byte	0x00, 0xf0, 0x11, 0x00


	//----- nvinfo : EIATTR_SPARSE_MMA_MASK
	.align		4
.L_5753:
        /*0078*/ 	.byte	0x03, 0x50
        /*007a*/ 	.short	0x0000


	//----- nvinfo : EIATTR_MAXREG_COUNT
	.align		4
        /*007c*/ 	.byte	0x03, 0x1b
        /*007e*/ 	.short	0x00ff


	//----- nvinfo : EIATTR_MERCURY_ISA_VERSION
	.align		4
        /*0080*/ 	.byte	0x03, 0x5f
        /*0082*/ 	.short	0x0101


	//----- nvinfo : EIATTR_VRC_CTA_INIT_COUNT
	.align		4
        /*0084*/ 	.byte	0x02, 0x4a
	.zero		1
	.zero		1


	//----- nvinfo : EIATTR_EXIT_INSTR_OFFSETS
	.align		4
        /*0088*/ 	.byte	0x04, 0x1c
        /*008a*/ 	.short	(.L_5755 - .L_5754)


	//   ....[0]....
.L_5754:
        /*008c*/ 	.word	0x000006c0


	//   ....[1]....
        /*0090*/ 	.word	0x00000720


	//----- nvinfo : EIATTR_MAX_THREADS
	.align		4
.L_5755:
        /*0094*/ 	.byte	0x04, 0x05
        /*0096*/ 	.short	(.L_5757 - .L_5756)
.L_5756:
        /*0098*/ 	.word	0x00000080
        /*009c*/ 	.word	0x00000001
        /*00a0*/ 	.word	0x00000001


	//----- nvinfo : EIATTR_CRS_STACK_SIZE
	.align		4
.L_5757:
        /*00a4*/ 	.byte	0x04, 0x1e
        /*00a6*/ 	.short	(.L_5759 - .L_5758)
.L_5758:
        /*00a8*/ 	.word	0x00000000


	//----- nvinfo : EIATTR_CBANK_PARAM_SIZE
	.align		4
.L_5759:
        /*00ac*/ 	.byte	0x03, 0x19
        /*00ae*/ 	.short	0x001c


	//----- nvinfo : EIATTR_PARAM_CBANK
	.align		4
        /*00b0*/ 	.byte	0x04, 0x0a
        /*00b2*/ 	.short	(.L_5761 - .L_5760)
	.align		4
.L_5760:
        /*00b4*/ 	.word	index@(.nv.constant0._ZN2at6native27unrolled_elementwise_kernelINS0_13BUnaryFunctorIhhhZZZNS0_15binary_internal21div_floor_kernel_cudaERNS_18TensorIteratorBaseEENKUlvE_clEvENKUlvE_clEvEUlhhE_EESt5arrayIPcLm2EELi4E23TrivialOffsetCalculatorILi1EjESE_NS0_6memory15LoadWithoutCastENSF_16StoreWithoutCastEEEviT_T0_T2_T3_T4_T5_)
        /*00b8*/ 	.short	0x0380
        /*00ba*/ 	.short	0x001c


	//----- nvinfo : EIATTR_SW_WAR
	.align		4
.L_5761:
        /*00bc*/ 	.byte	0x04, 0x36
        /*00be*/ 	.short	(.L_5763 - .L_5762)
.L_5762:
        /*00c0*/ 	.word	0x00000008
.L_5763:


//--------------------- .nv.info._ZN2at6native29vectorized_elementwise_kernelILi2ENS0_13BUnaryFunctorIhhhZZZNS0_15binary_internal21div_floor_kernel_cudaERNS_18TensorIteratorBaseEENKUlvE_clEvENKUlvE_clEvEUlhhE_EESt5arrayIPcLm2EEEEviT0_T1_ --------------------------
	.section	.nv.info._ZN2at6native29vectorized_elementwise_kernelILi2ENS0_13BUnaryFunctorIhhhZZZNS0_15binary_internal21div_floor_kernel_cudaERNS_18TensorIteratorBaseEENKUlvE_clEvENKUlvE_clEvEUlhhE_EESt5arrayIPcLm2EEEEviT0_T1_,"",@"SHT_CUDA_INFO"
	.sectionflags	@""
	.align	4


	//----- nvinfo : EIATTR_CUDA_API_VERSION
	.align		4
        /*0000*/ 	.byte	0x04, 0x37
        /*0002*/ 	.short	(.L_5765 - .L_5764)
.L_5764:
        /*0004*/ 	.word	0x00000082


	//----- nvinfo : EIATTR_KPARAM_INFO
	.align		4
.L_5765:
        /*0008*/ 	.byte	0x04, 0x17
        /*000a*/ 	.short	(.L_5767 - .L_5766)
.L_5766:
        /*000c*/ 	.word	0x00000000
        /*0010*/ 	.short	0x0002
        /*0012*/ 	.short	0x0008
        /*0014*/ 	.byte	0x00, 0xf0, 0x41, 0x00


	//----- nvinfo : EIATTR_KPARAM_INFO
	.align		4
.L_5767:
        /*0018*/ 	.byte	0x04, 0x17
        /*001a*/ 	.short	(.L_5769 - .L_5768)
.L_5768:
        /*001c*/ 	.word	0x00000000
        /*0020*/ 	.short	0x0001
        /*0022*/ 	.short	0x0004
        /*0024*/ 	.byte	0x00, 0xf0, 0x09, 0x00


	//----- nvinfo : EIATTR_KPARAM_INFO
	.align		4
.L_5769:
        /*0028*/ 	.byte	0x04, 0x17
        /*002a*/ 	.short	(.L_5771 - .L_5770)
.L_5770:
        /*002c*/ 	.word	0x00000000
        /*0030*/ 	.short	0x0000
        /*0032*/ 	.short	0x0000
        /*0034*/ 	.byte	0x00, 0xf0, 0x11, 0x00


	//----- nvinfo : EIATTR_SPARSE_MMA_MASK
	.align		4
.L_5771:
        /*0038*/ 	.byte	0x03, 0x50
        /*003a*/ 	.short	0x0000


	//----- nvinfo : EIATTR_MAXREG_COUNT
	.align		4
        /*003c*/ 	.byte	0x03, 0x1b
        /*003e*/ 	.short	0x00ff


	//----- nvinfo : EIATTR_MERCURY_ISA_VERSION
	.align		4
        /*0040*/ 	.byte	0x03, 0x5f
        /*0042*/ 	.short	0x0101


	//----- nvinfo : EIATTR_VRC_CTA_INIT_COUNT
	.align		4
        /*0044*/ 	.byte	0x02, 0x4a
	.zero		1
	.zero		1


	//----- nvinfo : EIATTR_EXIT_INSTR_OFFSETS
	.align		4
        /*0048*/ 	.byte	0x04, 0x1c
        /*004a*/ 	.short	(.L_5773 - .L_5772)


	//   ....[0]....
.L_5772:
        /*004c*/ 	.word	0x00000d60


	//   ....[1]....
        /*0050*/ 	.word	0x00000dc0


	//   ....[2]....
        /*0054*/ 	.word	0x00001240


	//----- nvinfo : EIATTR_MAX_THREADS
	.align		4
.L_5773:
        /*0058*/ 	.byte	0x04, 0x05
        /*005a*/ 	.short	(.L_5775 - .L_5774)
.L_5774:
        /*005c*/ 	.word	0x00000080
        /*0060*/ 	.word	0x00000001
        /*0064*/ 	.word	0x00000001


	//----- nvinfo : EIATTR_CRS_STACK_SIZE
	.align		4
.L_5775:
        /*0068*/ 	.byte	0x04, 0x1e
        /*006a*/ 	.short	(.L_5777 - .L_5776)
.L_5776:
        /*006c*/ 	.word	0x00000000


	//----- nvinfo : EIATTR_CBANK_PARAM_SIZE
	.align		4
.L_5777:
        /*0070*/ 	.byte	0x03, 0x19
        /*0072*/ 	.short	0x0018


	//----- nvinfo : EIATTR_PARAM_CBANK
	.align		4
        /*0074*/ 	.byte	0x04, 0x0a
        /*0076*/ 	.short	(.L_5779 - .L_5778)
	.align		4
.L_5778:
        /*0078*/ 	.word	index@(.nv.constant0._ZN2at6native29vectorized_elementwise_kernelILi2ENS0_13BUnaryFunctorIhhhZZZNS0_15binary_internal21div_floor_kernel_cudaERNS_18TensorIteratorBaseEENKUlvE_clEvENKUlvE_clEvEUlhhE_EESt5arrayIPcLm2EEEEviT0_T1_)
        /*007c*/ 	.short	0x0380
        /*007e*/ 	.short	0x0018


	//----- nvinfo : EIATTR_SW_WAR
	.align		4
.L_5779:
        /*0080*/ 	.byte	0x04, 0x36
        /*0082*/ 	.short	(.L_5781 - .L_5780)
.L_5780:
        /*0084*/ 	.word	0x00000008
.L_5781:


//--------------------- .nv.info._ZN2at6native29vectorized_elementwise_kernelILi4ENS0_13BUnaryFunctorIhhhZZZNS0_15binary_internal21div_floor_kernel_cudaERNS_18TensorIteratorBaseEENKUlvE_clEvENKUlvE_clEvEUlhhE_EESt5arrayIPcLm2EEEEviT0_T1_ --------------------------
	.section	.nv.info._ZN2at6native29vectorized_elementwise_kernelILi4ENS0_13BUnaryFunctorIhhhZZZNS0_15binary_internal21div_floor_kernel_cudaERNS_18TensorIteratorBaseEENKUlvE_clEvENKUlvE_clEvEUlhhE_EESt5arrayIPcLm2EEEEviT0_T1_,"",@"SHT_CUDA_INFO"
	.sectionflags	@""
	.align	4


	//----- nvinfo : EIATTR_CUDA_API_VERSION
	.align		4
        /*0000*/ 	.byte	0x04, 0x37
        /*0002*/ 	.short	(.L_5783 - .L_5782)
.L_5782:
        /*0004*/ 	.word	0x00000082


	//----- nvinfo : EIATTR_KPARAM_INFO
	.align		4
.L_5783:
        /*0008*/ 	.byte	0x04, 0x17
        /*000a*/ 	.short	(.L_5785 - .L_5784)
.L_5784:
        /*000c*/ 	.word	0x00000000
        /*0010*/ 	.short	0x0002
        /*0012*/ 	.short	0x0008
        /*0014*/ 	.byte	0x00, 0xf0, 0x41, 0x00


	//----- nvinfo : EIATTR_KPARAM_INFO
	.align		4
.L_5785:
        /*0018*/ 	.byte	0x04, 0x17
        /*001a*/ 	.short	(.L_5787 - .L_5786)
.L_5786:
        /*001c*/ 	.word	0x00000000
        /*0020*/ 	.short	0x0001
        /*0022*/ 	.short	0x0004
        /*0024*/ 	.byte	0x00, 0xf0, 0x09, 0x00


	//----- nvinfo : EIATTR_KPARAM_INFO
	.align		4
.L_5787:
        /*0028*/ 	.byte	0x04, 0x17
        /*002a*/ 	.short	(.L_5789 - .L_5788)
.L_5788:
        /*002c*/ 	.word	0x00000000
        /*0030*/ 	.short	0x0000
        /*0032*/ 	.short	0x0000
        /*0034*/ 	.byte	0x00, 0xf0, 0x11, 0x00


	//----- nvinfo : EIATTR_SPARSE_MMA_MASK
	.align		4
.L_5789:
        /*0038*/ 	.byte	0x03, 0x50
        /*003a*/ 	.short	0x0000


	//----- nvinfo : EIATTR_MAXREG_COUNT
	.align		4
        /*003c*/ 	.byte	0x03, 0x1b
        /*003e*/ 	.short	0x00ff


	//----- nvinfo : EIATTR_MERCURY_ISA_VERSION
	.align		4
        /*0040*/ 	.byte	0x03, 0x5f
        /*0042*/ 	.short	0x0101


	//----- nvinfo : EIATTR_VRC_CTA_INIT_COUNT
	.align		4
        /*0044*/ 	.byte	0x02, 0x4a
	.zero		1
	.zero		1


	//----- nvinfo : EIATTR_EXIT_INSTR_OFFSETS
	.align		4
        /*0048*/ 	.byte	0x04, 0x1c
        /*004a*/ 	.short	(.L_5791 - .L_5790)


	//   ....[0]....
.L_5790:
        /*004c*/ 	.word	0x00000d60


	//   ....[1]....
        /*0050*/ 	.word	0x00000dc0


	//   ....[2]....
        /*0054*/ 	.word	0x000012a0


	//----- nvinfo : EIATTR_MAX_THREADS
	.align		4
.L_5791:
        /*0058*/ 	.byte	0x04, 0x05
        /*005a*/ 	.short	(.L_5793 - .L_5792)
.L_5792:
        /*005c*/ 	.word	0x00000080
        /*0060*/ 	.word	0x00000001
        /*0064*/ 	.word	0x00000001


	//----- nvinfo : EIATTR_CRS_STACK_SIZE
	.align		4
.L_5793:
        /*0068*/ 	.byte	0x04, 0x1e
        /*006a*/ 	.short	(.L_5795 - .L_5794)
.L_5794:
        /*006c*/ 	.word	0x00000000


	//----- nvinfo : EIATTR_CBANK_PARAM_SIZE
	.align		4
.L_5795:
        /*0070*/ 	.byte	0x03, 0x19
        /*0072*/ 	.short	0x0018


	//----- nvinfo : EIATTR_PARAM_CBANK
	.align		4
        /*0074*/ 	.byte	0x04, 0x0a
        /*0076*/ 	.short	(.L_5797 - .L_5796)
	.align		4
.L_5796:
        /*0078*/ 	.word	index@(.nv.constant0._ZN2at6native29vectorized_elementwise_kernelILi4ENS0_13BUnaryFunctorIhhhZZZNS0_15binary_internal21div_floor_kernel_cudaERNS_18TensorIteratorBaseEENKUlvE_clEvENKUlvE_clEvEUlhhE_EESt5arrayIPcLm2EEEEviT0_T1_)
        /*007c*/ 	.short	0x0380
        /*007e*/ 	.short	0x0018


	//----- nvinfo : EIATTR_SW_WAR
	.align		4
.L_5797:
        /*0080*/ 	.byte	0x04, 0x36
        /*0082*/ 	.short	(.L_5799 - .L_5798)
.L_5798:
        /*0084*/ 	.word	0x00000008
.L_5799:


//--------------------- .nv.info._ZN2at6native29vectorized_elementwise_kernelILi8ENS0_13BUnaryFunctorIhhhZZZNS0_15binary_internal21div_floor_kernel_cudaERNS_18TensorIteratorBaseEENKUlvE_clEvENKUlvE_clEvEUlhhE_EESt5arrayIPcLm2EEEEviT0_T1_ --------------------------
	.section	.nv.info._ZN2at6native29vectorized_elementwise_kernelILi8ENS0_13BUnaryFunctorIhhhZZZNS0_15binary_internal21div_floor_kernel_cudaERNS_18TensorIteratorBaseEENKUlvE_clEvENKUlvE_clEvEUlhhE_EESt5arrayIPcLm2EEEEviT0_T1_,"",@"SHT_CUDA_INFO"
	.sectionflags	@""
	.align	4


	//----- nvinfo : EIATTR_CUDA_API_VERSION
	.align		4
        /*0000*/ 	.byte	0x04, 0x37
        /*0002*/ 	.short	(.L_5801 - .L_5800)
.L_5800:
        /*0004*/ 	.word	0x00000082


	//----- nvinfo : EIATTR_KPARAM_INFO
	.align		4
.L_5801:
        /*0008*/ 	.byte	0x04, 0x17
        /*000a*/ 	.short	(.L_5803 - .L_5802)
.L_5802:
        /*000c*/ 	.word	0x00000000
        /*0010*/ 	.short	0x0002
        /*0012*/ 	.short	0x0008
        /*0014*/ 	.byte	0x00, 0xf0, 0x41, 0x00


	//----- nvinfo : EIATTR_KPARAM_INFO
	.align		4
.L_5803:
        /*0018*/ 	.byte	0x04, 0x17
        /*001a*/ 	.short	(.L_5805 - .L_5804)
.L_5804:
        /*001c*/ 	.word	0x00000000
        /*0020*/ 	.short	0x0001
        /*0022*/ 	.short	0x0004
        /*0024*/ 	.byte	0x00, 0xf0, 0x09, 0x00


	//----- nvinfo : EIATTR_KPARAM_INFO
	.align		4
.L_5805:
        /*0028*/ 	.byte	0x04, 0x17
        /*002a*/ 	.short	(.L_5807 - .L_5806)
.L_5806:
        /*002c*/ 	.word	0x00000000
        /*0030*/ 	.short	0x0000
        /*0032*/ 	.short	0x0000
        /*0034*/ 	.byte	0x00, 0xf0, 0x11, 0x00


	//----- nvinfo : EIATTR_SPARSE_MMA_MASK
	.align		4
.L_5807:
        /*0038*/ 	.byte	0x03, 0x50
        /*003a*/ 	.short	0x0000


	//----- nvinfo : EIATTR_MAXREG_COUNT
	.align		4
        /*003c*/ 	.byte	0x03, 0x1b
        /*003e*/ 	.short	0x00ff


	//----- nvinfo : EIATTR_MERCURY_ISA_VERSION
	.align		4
        /*0040*/ 	.byte	0x03, 0x5f
        /*0042*/ 	.short	0x0101


	//----- nvinfo : EIATTR_VRC_CTA_INIT_COUNT
	.align		4
        /*0044*/ 	.byte	0x02, 0x4a
	.zero		1
	.zero		1


	//----- nvinfo : EIATTR_EXIT_INSTR_OFFSETS
	.align		4
        /*0048*/ 	.byte	0x04, 0x1c
        /*004a*/ 	.short	(.L_5809 - .L_5808)


	//   ....[0]....
.L_5808:
        /*004c*/ 	.word	0x00000010


	//----- nvinfo : EIATTR_MAX_THREADS
	.align		4
.L_5809:
        /*0050*/ 	.byte	0x04, 0x05
        /*0052*/ 	.short	(.L_5811 - .L_5810)
.L_5810:
        /*0054*/ 	.word	0x00000080
        /*0058*/ 	.word	0x00000001
        /*005c*/ 	.word	0x00000001


	//----- nvinfo : EIATTR_CBANK_PARAM_SIZE
	.align		4
.L_5811:
        /*0060*/ 	.byte	0x03, 0x19
        /*0062*/ 	.short	0x0018


	//----- nvinfo : EIATTR_PARAM_CBANK
	.align		4
        /*0064*/ 	.byte	0x04, 0x0a
        /*0066*/ 	.short	(.L_5813 - .L_5812)
	.align		4
.L_5812:
        /*0068*/ 	.word	index@(.nv.constant0._ZN2at6native29vectorized_elementwise_kernelILi8ENS0_13BUnaryFunctorIhhhZZZNS0_15binary_internal21div_floor_kernel_cudaERNS_18TensorIteratorBaseEENKUlvE_clEvENKUlvE_clEvEUlhhE_EESt5arrayIPcLm2EEEEviT0_T1_)
        /*006c*/ 	.short	0x0380
        /*006e*/ 	.short	0x0018


	//----- nvinfo : EIATTR_SW_WAR
	.align		4
.L_5813:
        /*0070*/ 	.byte	0x04, 0x36
        /*0072*/ 	.short	(.L_5815 - .L_5814)
.L_5814:
        /*0074*/ 	.word	0x00000008
.L_5815:


//--------------------- .nv.info._ZN2at6native18elementwise_kernelILi128ELi4EZNS0_15gpu_kernel_implINS0_13AUnaryFunctorIhhhZZZNS0_15binary_internal21div_floor_kernel_cudaERNS_18TensorIteratorBaseEENKUlvE_clEvENKUlvE_clEvEUlhhE_EEEEvS6_RKT_EUliE_EEviT1_ --------------------------
	.section	.nv.info._ZN2at6native18elementwise_kernelILi128ELi4EZNS0_15gpu_kernel_implINS0_13AUnaryFunctorIhhhZZZNS0_15binary_internal21div_floor_kernel_cudaERNS_18TensorIteratorBaseEENKUlvE_clEvENKUlvE_clEvEUlhhE_EEEEvS6_RKT_EUliE_EEviT1_,"",@"SHT_CUDA_INFO"
	.sectionflags	@""
	.align	4


	//----- nvinfo : EIATTR_CUDA_API_VERSION
	.align		4
        /*0000*/ 	.byte	0x04, 0x37
        /*0002*/ 	.short	(.L_5817 - .L_5816)
.L_5816:
        /*0004*/ 	.word	0x00000082


	//----- nvinfo : EIATTR_KPARAM_INFO
	.align		4
.L_5817:
        /*0008*/ 	.byte	0x04, 0x17
        /*000a*/ 	.short	(.L_5819 - .L_5818)
.L_5818:
        /*000c*/ 	.word	0x00000000
        /*0010*/ 	.short	0x0001
        /*0012*/ 	.short	0x0008
        /*0014*/ 	.byte	0x00, 0xf0, 0x61, 0x08


	//----- nvinfo : EIATTR_KPARAM_INFO
	.align		4
.L_5819:
        /*0018*/ 	.byte	0x04, 0x17
        /*001a*/ 	.short	(.L_5821 - .L_5820)
.L_5820:
        /*001c*/ 	.word	0x00000000
        /*0020*/ 	.short	0x0000
        /*0022*/ 	.short	0x0000
        /*0024*/ 	.byte	0x00, 0xf0, 0x11, 0x00


	//----- nvinfo : EIATTR_SPARSE_MMA_MASK
	.align		4
.L_5821:
        /*0028*/ 	.byte	0x03, 0x50
        /*002a*/ 	.short	0x0000


	//----- nvinfo : EIATTR_MAXREG_COUNT
	.align		4
        /*002c*/ 	.byte	0x03, 0x1b
        /*002e*/ 	.short	0x0080


	//----- nvinfo : EIATTR_EXTERNS
	.align		4
        /*0030*/ 	.byte	0x04, 0x0f
        /*0032*/ 	.short	(.L_5823 - .L_5822)


	//   ....[0]....
	.align		4
.L_5822:
        /*0034*/ 	.word	index@(__assertfail)


	//----- nvinfo : EIATTR_MERCURY_ISA_VERSION
	.align		4
.L_5823:
        /*0038*/ 	.byte	0x03, 0x5f
        /*003a*/ 	.short	0x0101


	//----- nvinfo : EIATTR_VRC_CTA_INIT_COUNT
	.align		4
        /*003c*/ 	.byte	0x02, 0x4a
	.zero		1
	.zero		1


	//----- nvinfo : EIATTR_SYSCALL_OFFSETS
	.align		4
        /*0040*/ 	.byte	0x04, 0x46
        /*0042*/ 	.short	(.L_5825 - .L_5824)


	//   ....[0]....
.L_5824:
        /*0044*/ 	.word	0x00002150


	//   ....[1]....
        /*0048*/ 	.word	0x00002ee0


	//   ....[2]....
        /*004c*/ 	.word	0x00005d70


	//   ....[3]....
        /*0050*/ 	.word	0x00008cd0


	//   ....[4]....
        /*0054*/ 	.word	0x0000bc10


	//----- nvinfo : EIATTR_EXIT_INSTR_OFFSETS
	.align		4
.L_5825:
        /*0058*/ 	.byte	0x04, 0x1c
        /*005a*/ 	.short	(.L_5827 - .L_5826)


	//   ....[0]....
.L_5826:
        /*005c*/ 	.word	0x00008f50


	//   ....[1]....
        /*0060*/ 	.word	0x0000b1d0


	//   ....[2]....
        /*0064*/ 	.word	0x0000b1f0


	//   ....[3]....
        /*0068*/ 	.word	0x0000b290


	//   ....[4]....
        /*006c*/ 	.word	0x0000b2c0


	//   ....[5]....
        /*0070*/ 	.word	0x0000b2e0


	//   ....[6]....
        /*0074*/ 	.word	0x0000b370


	//   ....[7]....
        /*0078*/ 	.word	0x0000b3b0


	//   ....[8]....
        /*007c*/ 	.word	0x0000b450


	//   ....[9]....
        /*0080*/ 	.word	0x0000b4a0


	//   ....[10]....
        /*0084*/ 	.word	0x0000b4d0


	//   ....[11]....
        /*0088*/ 	.word	0x0000b590


	//   ....[12]....
        /*008c*/ 	.word	0x0000b6d0


	//   ....[13]....
        /*0090*/ 	.word	0x0000b810


	//   ....[14]....
        /*0094*/ 	.word	0x0000b960


	//   ....[15]....
        /*0098*/ 	.word	0x0000b9a0


	//   ....[16]....
        /*009c*/ 	.word	0x0000b9d0


	//   ....[17]....
        /*00a0*/ 	.word	0x0000ba70


	//   ....[18]....
        /*00a4*/ 	.word	0x0000bab0


	//   ....[19]....
        /*00a8*/ 	.word	0x0000bc20


	//   ....[20]....
        /*00ac*/ 	.word	0x0000bd00


	//   ....[21]....
        /*00b0*/ 	.word	0x0000bda0


	//   ....[22]....
        /*00b4*/ 	.word	0x0000bdd0


	//   ....[23]....
        /*00b8*/ 	.word	0x0000be20


	//   ....[24]....
        /*00bc*/ 	.word	0x0000be60


	//----- nvinfo : EIATTR_MAX_THREADS
	.align		4
.L_5827:
        /*00c0*/ 	.byte	0x04, 0x05
        /*00c2*/ 	.short	(.L_5829 - .L_5828)
.L_5828:
        /*00c4*/ 	.word	0x00000080
        /*00c8*/ 	.word	0x00000001
        /*00cc*/ 	.word	0x00000001


	//----- nvinfo : EIATTR_CRS_STACK_SIZE
	.align		4
.L_5829:
        /*00d0*/ 	.byte	0x04, 0x1e
        /*00d2*/ 	.short	(.L_5831 - .L_5830)
.L_5830:
        /*00d4*/ 	.word	0x00000000


	//----- nvinfo : EIATTR_CBANK_PARAM_SIZE
	.align		4
.L_5831:
        /*00d8*/ 	.byte	0x03, 0x19
        /*00da*/ 	.short	0x0220


	//----- nvinfo : EIATTR_PARAM_CBANK
	.align		4
        /*00dc*/ 	.byte	0x04, 0x0a
        /*00de*/ 	.short	(.L_5833 - .L_5832)
	.align		4
.L_5832:
        /*00e0*/ 	.word	index@(.nv.constant0._ZN2at6native18elementwise_kernelILi128ELi4EZNS0_15gpu_kernel_implINS0_13AUnaryFunctorIhhhZZZNS0_15binary_internal21div_floor_kernel_cudaERNS_18TensorIteratorBaseEENKUlvE_clEvENKUlvE_clEvEUlhhE_EEEEvS6_RKT_EUliE_EEviT1_)
        /*00e4*/ 	.short	0x0380
        /*00e6*/ 	.short	0x0220


	//----- nvinfo : EIATTR_SW_WAR
	.align		4
.L_5833:
        /*00e8*/ 	.byte	0x04, 0x36
        /*00ea*/ 	.short	(.L_5835 - .L_5834)
.L_5834:
        /*00ec*/ 	.word	0x00000008
.L_5835:


//--------------------- .nv.info._ZN2at6native27unrolled_elementwise_kernelINS0_13AUnaryFunctorIhhhZZZNS0_15binary_internal21div_floor_kernel_cudaERNS_18TensorIteratorBaseEENKUlvE_clEvENKUlvE_clEvEUlhhE_EESt5arrayIPcLm2EELi4E23TrivialOffsetCalculatorILi1EjESE_NS0_6memory12LoadWithCastILi1EEENSF_13StoreWithCastILi1EEEEEviT_T0_T2_T3_T4_T5_ --------------------------
	.section	.nv.info._ZN2at6native27unrolled_elementwise_kernelINS0_13AUnaryFunctorIhhhZZZNS0_15binary_internal21div_floor_kernel_cudaERNS_18TensorIteratorBaseEENKUlvE_clEvENKUlvE_clEvEUlhhE_EESt5arrayIPcLm2EELi4E23TrivialOffsetCalculatorILi1EjESE_NS0_6memory12LoadWithCastILi1EEENSF_13StoreWithCastILi1EEEEEviT_T0_T2_T3_T4_T5_,"",@"SHT_CUDA_INFO"
	.sectionflags	@""
	.align	4


	//----- nvinfo : EIATTR_CUDA_API_VERSION
	.align		4
        /*0000*/ 	.byte	0x04, 0x37
        /*0002*/ 	.short	(.L_5837 - .L_5836)
.L_5836:
        /*0004*/ 	.word	0x00000082


	//----- nvinfo : EIATTR_KPARAM_INFO
	.align		4
.L_5837:
        /*0008*/ 	.byte	0x04, 0x17
        /*000a*/ 	.short	(.L_5839 - .L_5838)
.L_5838:
        /*000c*/ 	.word	0x00000000
        /*0010*/ 	.short	0x0006
        /*0012*/ 	.short	0x0024
        /*0014*/ 	.byte	0x00, 0xf0, 0x21, 0x00


	//----- nvinfo : EIATTR_KPARAM_INFO
	.align		4
.L_5839:
        /*0018*/ 	.byte	0x04, 0x17
        /*001a*/ 	.short	(.L_5841 - .L_5840)
.L_5840:
        /*001c*/ 	.word	0x00000000
        /*0020*/ 	.short	0x0005
        /*0022*/ 	.short	0x001c
        /*0024*/ 	.byte	0x00, 0xf0, 0x21, 0x00


	//----- nvinfo : EIATTR_KPARAM_INFO
	.align		4
.L_5841:
        /*0028*/ 	.byte	0x04, 0x17
        /*002a*/ 	.short	(.L_5843 - .L_5842)
.L_5842:
        /*002c*/ 	.word	0x00000000
        /*0030*/ 	.short	0x0004
        /*0032*/ 	.short	0x0019
        /*0034*/ 	.byte	0x00, 0xf0, 0x05, 0x00


	//----- nvinfo : EIATTR_KPARAM_INFO
	.align		4
.L_5843:
        /*0038*/ 	.byte	0x04, 0x17
        /*003a*/ 	.short	(.L_5845 - .L_5844)
.L_5844:
        /*003c*/ 	.word	0x00000000
        /*0040*/ 	.short	0x0003
        /*0042*/ 	.short	0x0018
        /*0044*/ 	.byte	0x00, 0xf0, 0x05, 0x00


	//----- nvinfo : EIATTR_KPARAM_INFO
	.align		4
.L_5845:
        /*0048*/ 	.byte	0x04, 0x17
        /*004a*/ 	.short	(.L_5847 - .L_5846)
.L_5846:
        /*004c*/ 	.word	0x00000000
        /*0050*/ 	.short	0x0002
        /*0052*/ 	.short	0x0008
        /*0054*/ 	.byte	0x00, 0xf0, 0x41, 0x00


	//----- nvinfo : EIATTR_KPARAM_INFO
	.align		4
.L_5847:
        /*0058*/ 	.byte	0x04, 0x17
        /*005a*/ 	.short	(.L_5849 - .L_5848)
.L_5848:
        /*005c*/ 	.word	0x00000000
        /*0060*/ 	.short	0x0001
        /*0062*/ 	.short	0x0004
        /*0064*/ 	.byte	0x00, 0xf0, 0x09, 0x00


	//----- nvinfo : EIATTR_KPARAM_INFO
	.align		4
.L_5849:
        /*0068*/ 	.byte	0x04, 0x17
        /*006a*/ 	.short	(.L_5851 - .L_5850)
.L_5850:
        /*006c*/ 	.word	0x00000000
        /*0070*/ 	.short	0x0000
        /*0072*/ 	.short	0x0000
        /*0074*/ 	.byte	0x00, 0xf0, 0x11, 0x00


	//----- nvinfo : EIATTR_SPARSE_MMA_MASK
	.align		4
.L_5851:
        /*0078*/ 	.byte	0x03, 0x50
        /*007a*/ 	.short	0x0000


	//----- nvinfo : EIATTR_MAXREG_COUNT
	.align		4
        /*007c*/ 	.byte	0x03, 0x1b
        /*007e*/ 	.short	0x00ff


	//----- nvinfo : EIATTR_EXTERNS
	.align		4
        /*0080*/ 	.byte	0x04, 0x0f
        /*0082*/ 	.short	(.L_5853 - .L_5852)


	//   ....[0]....
	.align		4
.L_5852:
        /*0084*/ 	.word	index@(__assertfail)


	//----- nvinfo : EIATTR_MERCURY_ISA_VERSION
	.align		4
.L_5853:
        /*0088*/ 	.byte	0x03, 0x5f
        /*008a*/ 	.short	0x0101


	//----- nvinfo : EIATTR_VRC_CTA_INIT_COUNT
	.align		4
        /*008c*/ 	.byte	0x02, 0x4a
	.zero		1
	.zero		1


	//----- nvinfo : EIATTR_SYSCALL_OFFSETS
	.align		4
        /*0090*/ 	.byte	0x04, 0x46
        /*0092*/ 	.short	(.L_5855 - .L_5854)


	//   ....[0]....
.L_5854:
        /*0094*/ 	.word	0x00000e70


	//   ....[1]....
        /*0098*/ 	.word	0x00001e60


	//   ....[2]....
        /*009c*/ 	.word	0x00002d90


	//   ....[3]....
        /*00a0*/ 	.word	0x00003cc0


	//   ....[4]....
        /*00a4*/ 	.word	0x00004e20


	//   ....[5]....
        /*00a8*/ 	.word	0x00005c60


	//   ....[6]....
        /*00ac*/ 	.word	0x00006b60


	//   ....[7]....
        /*00b0*/ 	.word	0x00007a30


	//----- nvinfo : EIATTR_EXIT_INSTR_OFFSETS
	.align		4
.L_5855:
        /*00b4*/ 	.byte	0x04, 0x1c
        /*00b6*/ 	.short	(.L_5857 - .L_5856)


	//   ....[0]....
.L_5856:
        /*00b8*/ 	.word	0x00006e10


	//   ....[1]....
        /*00bc*/ 	.word	0x00006f40


	//   ....[2]....
        /*00c0*/ 	.word	0x00006f60


	//   ....[3]....
        /*00c4*/ 	.word	0x00007000


	//   ....[4]....
        /*00c8*/ 	.word	0x00007030


	//   ....[5]....
        /*00cc*/ 	.word	0x00007060


	//   ....[6]....
        /*00d0*/ 	.word	0x00007100


	//   ....[7]....
        /*00d4*/ 	.word	0x00007150


	//   ....[8]....
        /*00d8*/ 	.word	0x00007200


	//   ....[9]....
        /*00dc*/ 	.word	0x00007260


	//   ....[10]....
        /*00e0*/ 	.word	0x000072a0


	//   ....[11]....
        /*00e4*/ 	.word	0x00007370


	//   ....[12]....
        /*00e8*/ 	.word	0x000074c0


	//   ....[13]....
        /*00ec*/ 	.word	0x00007610


	//   ....[14]....
        /*00f0*/ 	.word	0x00007770


	//   ....[15]....
        /*00f4*/ 	.word	0x000077b0


	//   ....[16]....
        /*00f8*/ 	.word	0x000077e0


	//   ....[17]....
        /*00fc*/ 	.word	0x00007880


	//   ....[18]....
        /*0100*/ 	.word	0x000078d0


	//   ....[19]....
        /*0104*/ 	.word	0x00007a40


	//   ....[20]....
        /*0108*/ 	.word	0x00007b30


	//   ....[21]....
        /*010c*/ 	.word	0x00007be0


	//   ....[22]....
        /*0110*/ 	.word	0x00007c10


	//   ....[23]....
        /*0114*/ 	.word	0x00007c60


	//   ....[24]....
        /*0118*/ 	.word	0x00007cb0


	//----- nvinfo : EIATTR_MAX_THREADS
	.align		4
.L_5857:
        /*011c*/ 	.byte	0x04, 0x05
        /*011e*/ 	.short	(.L_5859 - .L_5858)
.L_5858:
        /*0120*/ 	.word	0x00000080
        /*0124*/ 	.word	0x00000001
        /*0128*/ 	.word	0x00000001


	//----- nvinfo : EIATTR_CRS_STACK_SIZE
	.align		4
.L_5859:
        /*012c*/ 	.byte	0x04, 0x1e
        /*012e*/ 	.short	(.L_5861 - .L_5860)
.L_5860:
        /*0130*/ 	.word	0x00000000


	//----- nvinfo : EIATTR_CBANK_PARAM_SIZE
	.align		4
.L_5861:
        /*0134*/ 	.byte	0x03, 0x19
        /*0136*/ 	.short	0x002c


	//----- nvinfo : EIATTR_PARAM_CBANK
	.align		4
        /*0138*/ 	.byte	0x04, 0x0a
        /*013a*/ 	.short	(.L_5863 - .L_5862)
	.align		4
.L_5862:
        /*013c*/ 	.word	index@(.nv.constant0._ZN2at6native27unrolled_elementwise_kernelINS0_13AUnaryFunctorIhhhZZZNS0_15binary_internal21div_floor_kernel_cudaERNS_18TensorIteratorBaseEENKUlvE_clEvENKUlvE_clEvEUlhhE_EESt5arrayIPcLm2EELi4E23TrivialOffsetCalculatorILi1EjESE_NS0_6memory12LoadWithCastILi1EEENSF_13StoreWithCastILi1EEEEEviT_T0_T2_T3_T4_T5_)
        /*0140*/ 	.short	0x0380
        /*0142*/ 	.short	0x002c


	//----- nvinfo : EIATTR_SW_WAR
	.align		4
.L_5863:
        /*0144*/ 	.byte	0x04, 0x36
        /*0146*/ 	.short	(.L_5865 - .L_5864)
.L_5864:
        /*0148*/ 	.word	0x00000008
.L_5865:


//--------------------- .nv.info._ZN2at6native18elementwise_kernelILi128ELi4EZNS0_22gpu_kernel_impl_nocastINS0_13AUnaryFunctorIhhhZZZNS0_15binary_internal21div_floor_kernel_cudaERNS_18TensorIteratorBaseEENKUlvE_clEvENKUlvE_clEvEUlhhE_EEEEvS6_RKT_EUliE_EEviT1_ --------------------------
	.section	.nv.info._ZN2at6native18elementwise_kernelILi128ELi4EZNS0_22gpu_kernel_impl_nocastINS0_13AUnaryFunctorIhhhZZZNS0_15binary_internal21div_floor_kernel_cudaERNS_18TensorIteratorBaseEENKUlvE_clEvENKUlvE_clEvEUlhhE_EEEEvS6_RKT_EUliE_EEviT1_,"",@"SHT_CUDA_INFO"
	.sectionflags	@""
	.align	4


	//----- nvinfo : EIATTR_CUDA_API_VERSION
	.align		4
        /*0000*/ 	.byte	0x04, 0x37
        /*0002*/ 	.short	(.L_5867 - .L_5866)
.L_5866:
        /*0004*/ 	.word	0x00000082


	//----- nvinfo : EIATTR_KPARAM_INFO
	.align		4
.L_5867:
        /*0008*/ 	.byte	0x04, 0x17
        /*000a*/ 	.short	(.L_5869 - .L_5868)
.L_5868:
        /*000c*/ 	.word	0x00000000
        /*0010*/ 	.short	0x0001
        /*0012*/ 	.short	0x0008
        /*0014*/ 	.byte	0x00, 0xf0, 0x61, 0x08


	//----- nvinfo : EIATTR_KPARAM_INFO
	.align		4
.L_5869:
        /*0018*/ 	.byte	0x04, 0x17
        /*001a*/ 	.short	(.L_5871 - .L_5870)
.L_5870:
        /*001c*/ 	.word	0x00000000
        /*0020*/ 	.short	0x0000
        /*0022*/ 	.short	0x0000
        /*0024*/ 	.byte	0x00, 0xf0, 0x11, 0x00


	//----- nvinfo : EIATTR_SPARSE_MMA_MASK
	.align		4
.L_5871:
        /*0028*/ 	.byte	0x03, 0x50
        /*002a*/ 	.short	0x0000


	//----- nvinfo : EIATTR_MAXREG_COUNT
	.align		4
        /*002c*/ 	.byte	0x03, 0x1b
        /*002e*/ 	.short	0x0080


	//----- nvinfo : EIATTR_MERCURY_ISA_VERSION
	.align		4
        /*0030*/ 	.byte	0x03, 0x5f
        /*0032*/ 	.short	0x0101


	//----- nvinfo : EIATTR_VRC_CTA_INIT_COUNT
	.align		4
        /*0034*/ 	.byte	0x02, 0x4a
	.zero		1
	.zero		1


	//----- nvinfo : EIATTR_EXIT_INSTR_OFFSETS
	.align		4
        /*0038*/ 	.byte	0x04, 0x1c
        /*003a*/ 	.short	(.L_5873 - .L_5872)


	//   ....[0]....
.L_5872:
        /*003c*/ 	.word	0x00000330


	//   ....[1]....
        /*0040*/ 	.word	0x000003b0


	//   ....[2]....
        /*0044*/ 	.word	0x00003ef0


	//   ....[3]....
        /*0048*/ 	.word	0x00005240


	//----- nvinfo : EIATTR_MAX_THREADS
	.align		4
.L_5873:
        /*004c*/ 	.byte	0x04, 0x05
        /*004e*/ 	.short	(.L_5875 - .L_5874)
.L_5874:
        /*0050*/ 	.word	0x00000080
        /*0054*/ 	.word	0x00000001
        /*0058*/ 	.word	0x00000001


	//----- nvinfo : EIATTR_CRS_STACK_SIZE
	.align		4
.L_5875:
        /*005c*/ 	.byte	0x04, 0x1e
        /*005e*/ 	.short	(.L_5877 - .L_5876)
.L_5876:
        /*0060*/ 	.word	0x00000000


	//----- nvinfo : EIATTR_CBANK_PARAM_SIZE
	.align		4
.L_5877:
        /*0064*/ 	.byte	0x03, 0x19
        /*0066*/ 	.short	0x0220


	//----- nvinfo : EIATTR_PARAM_CBANK
	.align		4
        /*0068*/ 	.byte	0x04, 0x0a
        /*006a*/ 	.short	(.L_5879 - .L_5878)
	.align		4
.L_5878:
        /*006c*/ 	.word	index@(.nv.constant0._ZN2at6native18elementwise_kernelILi128ELi4EZNS0_22gpu_kernel_impl_nocastINS0_13AUnaryFunctorIhhhZZZNS0_15binary_internal21div_floor_kernel_cudaERNS_18TensorIteratorBaseEENKUlvE_clEvENKUlvE_clEvEUlhhE_EEEEvS6_RKT_EUliE_EEviT1_)
        /*0070*/ 	.short	0x0380
        /*0072*/ 	.short	0x0220


	//----- nvinfo : EIATTR_SW_WAR
	.align		4
.L_5879:
        /*0074*/ 	.byte	0x04, 0x36
        /*0076*/ 	.short	(.L_5881 - .L_5880)
.L_5880:
        /*0078*/ 	.word	0x00000008
.L_5881:


//--------------------- .nv.info._ZN2at6native27unrolled_elementwise_kernelINS0_13AUnaryFunctorIhhhZZZNS0_15binary_internal21div_floor_kernel_cudaERNS_18TensorIteratorBaseEENKUlvE_clEvENKUlvE_clEvEUlhhE_EESt5arrayIPcLm2EELi4E23TrivialOffsetCalculatorILi1EjESE_NS0_6memory15LoadWithoutCastENSF_16StoreWithoutCastEEEviT_T0_T2_T3_T4_T5_ --------------------------
	.section	.nv.info._ZN2at6native27unrolled_elementwise_kernelINS0_13AUnaryFunctorIhhhZZZNS0_15binary_internal21div_floor_kernel_cudaERNS_18TensorIteratorBaseEENKUlvE_clEvENKUlvE_clEvEUlhhE_EESt5arrayIPcLm2EELi4E23TrivialOffsetCalculatorILi1EjESE_NS0_6memory15LoadWithoutCastENSF_16StoreWithoutCastEEEviT_T0_T2_T3_T4_T5_,"",@"SHT_CUDA_INFO"
	.sectionflags	@""
	.align	4


	//----- nvinfo : EIATTR_CUDA_API_VERSION
	.align		4
        /*0000*/ 	.byte	0x04, 0x37
        /*0002*/ 	.short	(.L_5883 - .L_5882)
.L_5882:
        /*0004*/ 	.word	0x00000082


	//----- nvinfo : EIATTR_KPARAM_INFO
	.align		4
.L_5883:
        /*0008*/ 	.byte	0x04, 0x17
        /*000a*/ 	.short	(.L_5885 - .L_5884)
.L_5884:
        /*000c*/ 	.word	0x00000000
        /*0010*/ 	.short	0x0006
        /*0012*/ 	.short	0x001b
        /*0014*/ 	.byte	0x00, 0xf0, 0x05, 0x00


	//----- nvinfo : EIATTR_KPARAM_INFO
	.align		4
.L_5885:
        /*0018*/ 	.byte	0x04, 0x17
        /*001a*/ 	.short	(.L_5887 - .L_5886)
.L_5886:
        /*001c*/ 	.word	0x00000000
        /*0020*/ 	.short	0x0005
        /*0022*/ 	.short	0x001a
        /*0024*/ 	.byte	0x00, 0xf0, 0x05, 0x00


	//----- nvinfo : EIATTR_KPARAM_INFO
	.align		4
.L_5887:
        /*0028*/ 	.byte	0x04, 0x17
        /*002a*/ 	.short	(.L_5889 - .L_5888)
.L_5888:
        /*002c*/ 	.word	0x00000000
        /*0030*/ 	.short	0x0004
        /*0032*/ 	.short	0x0019
        /*0034*/ 	.byte	0x00, 0xf0, 0x05, 0x00


	//----- nvinfo : EIATTR_KPARAM_INFO
	.align		4
.L_5889:
        /*0038*/ 	.byte	0x04, 0x17
        /*003a*/ 	.short	(.L_5891 - .L_5890)
.L_5890:
        /*003c*/ 	.word	0x00000000
        /*0040*/ 	.short	0x0003
        /*0042*/ 	.short	0x0018
        /*0044*/ 	.byte	0x00, 0xf0, 0x05, 0x00


	//----- nvinfo : EIATTR_KPARAM_INFO
	.align		4
.L_5891:
        /*0048*/ 	.byte	0x04, 0x17
        /*004a*/ 	.short	(.L_5893 - .L_5892)
.L_5892:
        /*004c*/ 	.word	0x00000000
        /*0050*/ 	.short	0x0002
        /*0052*/ 	.short	0x0008
        /*0054*/ 	.byte	0x00, 0xf0, 0x41, 0x00


	//----- nvinfo : EIATTR_KPARAM_INFO
	.align		4
.L_5893:
        /*0058*/ 	.byte	0x04, 0x17
        /*005a*/ 	.short	(.L_5895 - .L_5894)
.L_5894:
        /*005c*/ 	.word	0x00000000
        /*0060*/ 	.short	0x0001
        /*0062*/ 	.short	0x0004
        /*0064*/ 	.byte	0x00, 0xf0, 0x09, 0x00


	//----- nvinfo : EIATTR_KPARAM_INFO
	.align		4
.L_5895:
        /*0068*/ 	.byte	0x04, 0x17
        /*006a*/ 	.short	(.L_5897 - .L_5896)
.L_5896:
        /*006c*/ 	.word	0x00000000
        /*0070*/ 	.short	0x0000
        /*0072*/ 	.short	0x0000
        /*0074*/ 	.byte	0x00, 0xf0, 0x11, 0x00


	//----- nvinfo : EIATTR_SPARSE_MMA_MASK
	.align		4
.L_5897:
        /*0078*/ 	.byte	0x03, 0x50
        /*007a*/ 	.short	0x0000


	//----- nvinfo : EIATTR_MAXREG_COUNT
	.align		4
        /*007c*/ 	.byte	0x03, 0x1b
        /*007e*/ 	.short	0x00ff


	//----- nvinfo : EIATTR_MERCURY_ISA_VERSION
	.align		4
        /*0080*/ 	.byte	0x03, 0x5f
        /*0082*/ 	.short	0x0101


	//----- nvinfo : EIATTR_VRC_CTA_INIT_COUNT
	.align		4
        /*0084*/ 	.byte	0x02, 0x4a
	.zero		1
	.zero		1


	//----- nvinfo : EIATTR_EXIT_INSTR_OFFSETS
	.align		4
        /*0088*/ 	.byte	0x04, 0x1c
        /*008a*/ 	.short	(.L_5899 - .L_5898)


	//   ....[0]....
.L_5898:
        /*008c*/ 	.word	0x000006c0


	//   ....[1]....
        /*0090*/ 	.word	0x00000720


	//----- nvinfo : EIATTR_MAX_THREADS
	.align		4
.L_5899:
        /*0094*/ 	.byte	0x04, 0x05
        /*0096*/ 	.short	(.L_5901 - .L_5900)
.L_5900:
        /*0098*/ 	.word	0x00000080
        /*009c*/ 	.word	0x00000001
        /*00a0*/ 	.word	0x00000001


	//----- nvinfo : EIATTR_CRS_STACK_SIZE
	.align		4
.L_5901:
        /*00a4*/ 	.byte	0x04, 0x1e
        /*00a6*/ 	.short	(.L_5903 - .L_5902)
.L_5902:
        /*00a8*/ 	.word	0x00000000


	//----- nvinfo : EIATTR_CBANK_PARAM_SIZE
	.align		4
.L_5903:
        /*00ac*/ 	.byte	0x03, 0x19
        /*00ae*/ 	.short	0x001c


	//----- nvinfo : EIATTR_PARAM_CBANK
	.align		4
        /*00b0*/ 	.byte	0x04, 0x0a
        /*00b2*/ 	.short	(.L_5905 - .L_5904)
	.align		4
.L_5904:
        /*00b4*/ 	.word	index@(.nv.constant0._ZN2at6native27unrolled_elementwise_kernelINS0_13AUnaryFunctorIhhhZZZNS0_15binary_internal21div_floor_kernel_cudaERNS_18TensorIteratorBaseEENKUlvE_clEvENKUlvE_clEvEUlhhE_EESt5arrayIPcLm2EELi4E23TrivialOffsetCalculatorILi1EjESE_NS0_6memory15LoadWithoutCastENSF_16StoreWithoutCastEEEviT_T0_T2_T3_T4_T5_)
        /*00b8*/ 	.short	0x0380
        /*00ba*/ 	.short	0x001c


	//----- nvinfo : EIATTR_SW_WAR
	.align		4
.L_5905:
        /*00bc*/ 	.byte	0x04, 0x36
        /*00be*/ 	.short	(.L_5907 - .L_5906)
.L_5906:
        /*00c0*/ 	.word	0x00000008
.L_5907:


//--------------------- .nv.info._ZN2at6native29vectorized_elementwise_kernelILi2ENS0_13AUnaryFunctorIhhhZZZNS0_15binary_internal21div_floor_kernel_cudaERNS_18TensorIteratorBaseEENKUlvE_clEvENKUlvE_clEvEUlhhE_EESt5arrayIPcLm2EEEEviT0_T1_ --------------------------
	.section	.nv.info._ZN2at6native29vectorized_elementwise_kernelILi2ENS0_13AUnaryFunctorIhhhZZZNS0_15binary_internal21div_floor_kernel_cudaERNS_18TensorIteratorBaseEENKUlvE_clEvENKUlvE_clEvEUlhhE_EESt5arrayIPcLm2EEEEviT0_T1_,"",@"SHT_CUDA_INFO"
	.sectionflags	@""
	.align	4


	//----- nvinfo : EIATTR_CUDA_API_VERSION
	.align		4
        /*0000*/ 	.byte	0x04, 0x37
        /*0002*/ 	.short	(.L_5909 - .L_5908)
.L_5908:
        /*0004*/ 	.word	0x00000082


	//----- nvinfo : EIATTR_KPARAM_INFO
	.align		4
.L_5909:
        /*0008*/ 	.byte	0x04, 0x17
        /*000a*/ 	.short	(.L_5911 - .L_5910)
.L_5910:
        /*000c*/ 	.word	0x00000000
        /*0010*/ 	.short	0x0002
        /*0012*/ 	.short	0x0008
        /*0014*/ 	.byte	0x00, 0xf0, 0x41, 0x00


	//----- nvinfo : EIATTR_KPARAM_INFO
	.align		4
.L_5911:
        /*0018*/ 	.byte	0x04, 0x17
        /*001a*/ 	.short	(.L_5913 - .L_5912)
.L_5912:
        /*001c*/ 	.word	0x00000000
        /*0020*/ 	.short	0x0001
        /*0022*/ 	.short	0x0004
        /*0024*/ 	.byte	0x00, 0xf0, 0x09, 0x00


	//----- nvinfo : EIATTR_KPARAM_INFO
	.align		4
.L_5913:
        /*0028*/ 	.byte	0x04, 0x17
        /*002a*/ 	.short	(.L_5915 - .L_5914)
.L_5914:
        /*002c*/ 	.word	0x00000000
        /*0030*/ 	.short	0x0000
        /*0032*/ 	.short	0x0000
        /*0034*/ 	.byte	0x00, 0xf0, 0x11, 0x00


	//----- nvinfo : EIATTR_SPARSE_MMA_MASK
	.align		4
.L_5915:
        /*0038*/ 	.byte	0x03, 0x50
        /*003a*/ 	.short	0x0000


	//----- nvinfo : EIATTR_MAXREG_COUNT
	.align		4
        /*003c*/ 	.byte	0x03, 0x1b
        /*003e*/ 	.short	0x00ff


	//----- nvinfo : EIATTR_MERCURY_ISA_VERSION
	.align		4
        /*0040*/ 	.byte	0x03, 0x5f
        /*0042*/ 	.short	0x0101


	//----- nvinfo : EIATTR_VRC_CTA_INIT_COUNT
	.align		4
        /*0044*/ 	.byte	0x02, 0x4a
	.zero		1
	.zero		1


	//----- nvinfo : EIATTR_EXIT_INSTR_OFFSETS
	.align		4
        /*0048*/ 	.byte	0x04, 0x1c
        /*004a*/ 	.short	(.L_5917 - .L_5916)


	//   ....[0]....
.L_5916:
        /*004c*/ 	.word	0x00000d60


	//   ....[1]....
        /*0050*/ 	.word	0x00000dc0


	//   ....[2]....
        /*0054*/ 	.word	0x00001240


	//----- nvinfo : EIATTR_MAX_THREADS
	.align		4
.L_5917:
        /*0058*/ 	.byte	0x04, 0x05
        /*005a*/ 	.short	(.L_5919 - .L_5918)
.L_5918:
        /*005c*/ 	.word	0x00000080
        /*0060*/ 	.word	0x00000001
        /*0064*/ 	.word	0x00000001


	//----- nvinfo : EIATTR_CRS_STACK_SIZE
	.align		4
.L_5919:
        /*0068*/ 	.byte	0x04, 0x1e
        /*006a*/ 	.short	(.L_5921 - .L_5920)
.L_5920:
        /*006c*/ 	.word	0x00000000


	//----- nvinfo : EIATTR_CBANK_PARAM_SIZE
	.align		4
.L_5921:
        /*0070*/ 	.byte	0x03, 0x19
        /*0072*/ 	.short	0x0018


	//----- nvinfo : EIATTR_PARAM_CBANK
	.align		4
        /*0074*/ 	.byte	0x04, 0x0a
        /*0076*/ 	.short	(.L_5923 - .L_5922)
	.align		4
.L_5922:
        /*0078*/ 	.word	index@(.nv.constant0._ZN2at6native29vectorized_elementwise_kernelILi2ENS0_13AUnaryFunctorIhhhZZZNS0_15binary_internal21div_floor_kernel_cudaERNS_18TensorIteratorBaseEENKUlvE_clEvENKUlvE_clEvEUlhhE_EESt5arrayIPcLm2EEEEviT0_T1_)
        /*007c*/ 	.short	0x0380
        /*007e*/ 	.short	0x0018


	//----- nvinfo : EIATTR_SW_WAR
	.align		4
.L_5923:
        /*0080*/ 	.byte	0x04, 0x36
        /*0082*/ 	.short	(.L_5925 - .L_5924)
.L_5924:
        /*0084*/ 	.word	0x00000008
.L_5925:


//--------------------- .nv.info._ZN2at6native29vectorized_elementwise_kernelILi4ENS0_13AUnaryFunctorIhhhZZZNS0_15binary_internal21div_floor_kernel_cudaERNS_18TensorIteratorBaseEENKUlvE_clEvENKUlvE_clEvEUlhhE_EESt5arrayIPcLm2EEEEviT0_T1_ --------------------------
	.section	.nv.info._ZN2at6native29vectorized_elementwise_kernelILi4ENS0_13AUnaryFunctorIhhhZZZNS0_15binary_internal21div_floor_kernel_cudaERNS_18TensorIteratorBaseEENKUlvE_clEvENKUlvE_clEvEUlhhE_EESt5arrayIPcLm2EEEEviT0_T1_,"",@"SHT_CUDA_INFO"
	.sectionflags	@""
	.align	4


	//----- nvinfo : EIATTR_CUDA_API_VERSION
	.align		4
        /*0000*/ 	.byte	0x04, 0x37
        /*0002*/ 	.short	(.L_5927 - .L_5926)
.L_5926:
        /*0004*/ 	.word	0x00000082


	//----- nvinfo : EIATTR_KPARAM_INFO
	.align		4
.L_5927:
        /*0008*/ 	.byte	0x04, 0x17
        /*000a*/ 	.short	(.L_5929 - .L_5928)
.L_5928:
        /*000c*/ 	.word	0x00000000
        /*0010*/ 	.short	0x0002
        /*0012*/ 	.short	0x0008
        /*0014*/ 	.byte	0x00, 0xf0, 0x41, 0x00


	//----- nvinfo : EIATTR_KPARAM_INFO
	.align		4
.L_5929:
        /*0018*/ 	.byte	0x04, 0x17
        /*001a*/ 	.short	(.L_5931 - .L_5930)
.L_5930:
        /*001c*/ 	.word	0x00000000
        /*0020*/ 	.short	0x0001
        /*0022*/ 	.short	0x0004
        /*0024*/ 	.byte	0x00, 0xf0, 0x09, 0x00


	//----- nvinfo : EIATTR_KPARAM_INFO
	.align		4
.L_5931:
        /*0028*/ 	.byte	0x04, 0x17
        /*002a*/ 	.short	(.L_5933 - .L_5932)
.L_5932:
        /*002c*/ 	.word	0x00000000
        /*0030*/ 	.short	0x0000
        /*0032*/ 	.short	0x0000
        /*0034*/ 	.byte	0x00, 0xf0, 0x11, 0x00


	//----- nvinfo : EIATTR_SPARSE_MMA_MASK
	.align		4
.L_5933:
        /*0038*/ 	.byte	0x03, 0x50
        /*003a*/ 	.short	0x0000


	//----- nvinfo : EIATTR_MAXREG_COUNT
	.align		4
        /*003c*/ 	.byte	0x03, 0x1b
        /*003e*/ 	.short	0x00ff


	//----- nvinfo : EIATTR_MERCURY_ISA_VERSION
	.align		4
        /*0040*/ 	.byte	0x03, 0x5f
        /*0042*/ 	.short	0x0101


	//----- nvinfo : EIATTR_VRC_CTA_INIT_COUNT
	.align		4
        /*0044*/ 	.byte	0x02, 0x4a
	.zero		1
	.zero		1


	//----- nvinfo : EIATTR_EXIT_INSTR_OFFSETS
	.align		4
        /*0048*/ 	.byte	0x04, 0x1c
        /*004a*/ 	.short	(.L_5935 - .L_5934)


	//   ....[0]....
.L_5934:
        /*004c*/ 	.word	0x00000d60


	//   ....[1]....
        /*0050*/ 	.word	0x00000dc0


	//   ....[2]....
        /*0054*/ 	.word	0x000012a0


	//----- nvinfo : EIATTR_MAX_THREADS
	.align		4
.L_5935:
        /*0058*/ 	.byte	0x04, 0x05
        /*005a*/ 	.short	(.L_5937 - .L_5936)
.L_5936:
        /*005c*/ 	.word	0x00000080
        /*0060*/ 	.word	0x00000001
        /*0064*/ 	.word	0x00000001


	//----- nvinfo : EIATTR_CRS_STACK_SIZE
	.align		4
.L_5937:
        /*0068*/ 	.byte	0x04, 0x1e
        /*006a*/ 	.short	(.L_5939 - .L_5938)
.L_5938:
        /*006c*/ 	.word	0x00000000


	//----- nvinfo : EIATTR_CBANK_PARAM_SIZE
	.align		4
.L_5939:
        /*0070*/ 	.byte	0x03, 0x19
        /*0072*/ 	.short	0x0018


	//----- nvinfo : EIATTR_PARAM_CBANK
	.align		4
        /*0074*/ 	.byte	0x04, 0x0a
        /*0076*/ 	.short	(.L_5941 - .L_5940)
	.align		4
.L_5940:
        /*0078*/ 	.word	index@(.nv.constant0._ZN2at6native29vectorized_elementwise_kernelILi4ENS0_13AUnaryFunctorIhhhZZZNS0_15binary_internal21div_floor_kernel_cudaERNS_18TensorIteratorBaseEENKUlvE_clEvENKUlvE_clEvEUlhhE_EESt5arrayIPcLm2EEEEviT0_T1_)
        /*007c*/ 	.short	0x0380
        /*007e*/ 	.short	0x0018


	//----- nvinfo : EIATTR_SW_WAR
	.align		4
.L_5941:
        /*0080*/ 	.byte	0x04, 0x36
        /*0082*/ 	.short	(.L_5943 - .L_5942)
.L_5942:
        /*0084*/ 	.word	0x00000008
.L_5943:


//--------------------- .nv.info._ZN2at6native29vectorized_elementwise_kernelILi8ENS0_13AUnaryFunctorIhhhZZZNS0_15binary_internal21div_floor_kernel_cudaERNS_18TensorIteratorBaseEENKUlvE_clEvENKUlvE_clEvEUlhhE_EESt5arrayIPcLm2EEEEviT0_T1_ --------------------------
	.section	.nv.info._ZN2at6native29vectorized_elementwise_kernelILi8ENS0_13AUnaryFunctorIhhhZZZNS0_15binary_internal21div_floor_kernel_cudaERNS_18TensorIteratorBaseEENKUlvE_clEvENKUlvE_clEvEUlhhE_EESt5arrayIPcLm2EEEEviT0_T1_,"",@"SHT_CUDA_INFO"
	.sectionflags	@""
	.align	4


	//----- nvinfo : EIATTR_CUDA_API_VERSION
	.align		4
        /*0000*/ 	.byte	0x04, 0x37
        /*0002*/ 	.short	(.L_5945 - .L_5944)
.L_5944:
        /*0004*/ 	.word	0x00000082


	//----- nvinfo : EIATTR_KPARAM_INFO
	.align		4
.L_5945:
        /*0008*/ 	.byte	0x04, 0x17
        /*000a*/ 	.short	(.L_5947 - .L_5946)
.L_5946:
        /*000c*/ 	.word	0x00000000
        /*0010*/ 	.short	0x0002
        /*0012*/ 	.short	0x0008
        /*0014*/ 	.byte	0x00, 0xf0, 0x41, 0x00


	//----- nvinfo : EIATTR_KPARAM_INFO
	.align		4
.L_5947:
        /*0018*/ 	.byte	0x04, 0x17
        /*001a*/ 	.short	(.L_5949 - .L_5948)
.L_5948:
        /*001c*/ 	.word	0x00000000
        /*0020*/ 	.short	0x0001
        /*0022*/ 	.short	0x0004
        /*0024*/ 	.byte	0x00, 0xf0, 0x09, 0x00


	//----- nvinfo : EIATTR_KPARAM_INFO
	.align		4
.L_5949:
        /*0028*/ 	.byte	0x04, 0x17
        /*002a*/ 	.short	(.L_5951 - .L_5950)
.L_5950:
        /*002c*/ 	.word	0x00000000
        /*0030*/ 	.short	0x0000
        /*0032*/ 	.short	0x0000
        /*0034*/ 	.byte	0x00, 0xf0, 0x11, 0x00


	//----- nvinfo : EIATTR_SPARSE_MMA_MASK
	.align		4
.L_5951:
        /*0038*/ 	.byte	0x03, 0x50
        /*003a*/ 	.short	0x0000


	//----- nvinfo : EIATTR_MAXREG_COUNT
	.align		4
        /*003c*/ 	.byte	0x03, 0x1b
        /*003e*/ 	.short	0x00ff


	//----- nvinfo : EIATTR_MERCURY_ISA_VERSION
	.align		4
        /*0040*/ 	.byte	0x03, 0x5f
        /*0042*/ 	.short	0x0101


	//----- nvinfo : EIATTR_VRC_CTA_INIT_COUNT
	.align		4
        /*0044*/ 	.byte	0x02, 0x4a
	.zero		1
	.zero		1


	//----- nvinfo : EIATTR_EXIT_INSTR_OFFSETS
	.align		4
        /*0048*/ 	.byte	0x04, 0x1c
        /*004a*/ 	.short	(.L_5953 - .L_5952)


	//   ....[0]....
.L_5952:
        /*004c*/ 	.word	0x00000010


	//----- nvinfo : EIATTR_MAX_THREADS
	.align		4
.L_5953:
        /*0050*/ 	.byte	0x04, 0x05
        /*0052*/ 	.short	(.L_5955 - .L_5954)
.L_5954:
        /*0054*/ 	.word	0x00000080
        /*0058*/ 	.word	0x00000001
        /*005c*/ 	.word	0x00000001


	//----- nvinfo : EIATTR_CBANK_PARAM_SIZE
	.align		4
.L_5955:
        /*0060*/ 	.byte	0x03, 0x19
        /*0062*/ 	.short	0x0018


	//----- nvinfo : EIATTR_PARAM_CBANK
	.align		4
        /*0064*/ 	.byte	0x04, 0x0a
        /*0066*/ 	.short	(.L_5957 - .L_5956)
	.align		4
.L_5956:
        /*0068*/ 	.word	index@(.nv.constant0._ZN2at6native29vectorized_elementwise_kernelILi8ENS0_13AUnaryFunctorIhhhZZZNS0_15binary_internal21div_floor_kernel_cudaERNS_18TensorIteratorBaseEENKUlvE_clEvENKUlvE_clEvEUlhhE_EESt5arrayIPcLm2EEEEviT0_T1_)
        /*006c*/ 	.short	0x0380
        /*006e*/ 	.short	0x0018


	//----- nvinfo : EIATTR_SW_WAR
	.align		4
.L_5957:
        /*0070*/ 	.byte	0x04, 0x36
        /*0072*/ 	.short	(.L_5959 - .L_5958)
.L_5958:
        /*0074*/ 	.word	0x00000008
.L_5959:


//--------------------- .nv.callgraph             --------------------------
	.section	.nv.callgraph,"",@"SHT_CUDA_CALLGRAPH"
	.align	4
	.sectionentsize	8
	.align		4
        /*0000*/ 	.word	0x00000000
	.align		4
        /*0004*/ 	.word	0xffffffff
	.align		4
        /*0008*/ 	.word	index@(_ZN2at6native18elementwise_kernelILi128ELi4EZNS0_15gpu_kernel_implINS0_13BinaryFunctorIN3c108BFloat16ES5_S5_ZZZNS0_15binary_internal21div_floor_kernel_cudaERNS_18TensorIteratorBaseEENKUlvE1_clEvENKUlvE2_clEvEUlS5_S5_E_EEEEvS8_RKT_EUliE_EEviT1_)
	.align		4
        /*000c*/ 	.word	index@(__assertfail)
	.align		4
        /*0010*/ 	.word	index@(_ZN2at6native27unrolled_elementwise_kernelINS0_13BinaryFunctorIN3c108BFloat16ES4_S4_ZZZNS0_15binary_internal21div_floor_kernel_cudaERNS_18TensorIteratorBaseEENKUlvE1_clEvENKUlvE2_clEvEUlS4_S4_E_EESt5arrayIPcLm3EELi4E23TrivialOffsetCalculatorILi2EjESF_ILi1EjENS0_6memory12LoadWithCastILi2EEENSI_13StoreWithCastILi1EEEEEviT_T0_T2_T3_T4_T5_)
	.align		4
        /*0014*/ 	.word	index@(__assertfail)
	.align		4
        /*0018*/ 	.word	index@(_ZN2at6native18elementwise_kernelILi128ELi4EZNS0_15gpu_kernel_implINS0_13BUnaryFunctorIN3c108BFloat16ES5_S5_ZZZNS0_15binary_internal21div_floor_kernel_cudaERNS_18TensorIteratorBaseEENKUlvE1_clEvENKUlvE2_clEvEUlS5_S5_E_EEEEvS8_RKT_EUliE_EEviT1_)
	.align		4
        /*001c*/ 	.word	index@(__assertfail)
	.align		4
        /*0020*/ 	.word	index@(_ZN2at6native27unrolled_elementwise_kernelINS0_13BUnaryFunctorIN3c108BFloat16ES4_S4_ZZZNS0_15binary_internal21div_floor_kernel_cudaERNS_18TensorIteratorBaseEENKUlvE1_clEvENKUlvE2_clEvEUlS4_S4_E_EESt5arrayIPcLm2EELi4E23TrivialOffsetCalculatorILi1EjESG_NS0_6memory12LoadWithCastILi1EEENSH_13StoreWithCastILi1EEEEEviT_T0_T2_T3_T4_T5_)
	.align		4
        /*0024*/ 	.word	index@(__assertfail)
	.align		4
        /*0028*/ 	.word	index@(_ZN2at6native18elementwise_kernelILi128ELi4EZNS0_15gpu_kernel_implINS0_13AUnaryFunctorIN3c108BFloat16ES5_S5_ZZZNS0_15binary_internal21div_floor_kernel_cudaERNS_18TensorIteratorBaseEENKUlvE1_clEvENKUlvE2_clEvEUlS5_S5_E_EEEEvS8_RKT_EUliE_EEviT1_)
	.align		4
        /*002c*/ 	.word	index@(__assertfail)
	.align		4
        /*0030*/ 	.word	index@(_ZN2at6native27unrolled_elementwise_kernelINS0_13AUnaryFunctorIN3c108BFloat16ES4_S4_ZZZNS0_15binary_internal21div_floor_kernel_cudaERNS_18TensorIteratorBaseEENKUlvE1_clEvENKUlvE2_clEvEUlS4_S4_E_EESt5arrayIPcLm2EELi4E23TrivialOffsetCalculatorILi1EjESG_NS0_6memory12LoadWithCastILi1EEENSH_13StoreWithCastILi1EEEEEviT_T0_T2_T3_T4_T5_)
	.align		4
        /*0034*/ 	.word	index@(__assertfail)
	.align		4
        /*0038*/ 	.word	index@(_ZN2at6native18elementwise_kernelILi128ELi4EZNS0_15gpu_kernel_implINS0_13BinaryFunctorIN3c104HalfES5_S5_ZZZNS0_15binary_internal21div_floor_kernel_cudaERNS_18TensorIteratorBaseEENKUlvE1_clEvENKUlvE1_clEvEUlS5_S5_E_EEEEvS8_RKT_EUliE_EEviT1_)
	.align		4
        /*003c*/ 	.word	index@(__assertfail)
	.align		4
        /*0040*/ 	.word	index@(_ZN2at6native27unrolled_elementwise_kernelINS0_13BinaryFunctorIN3c104HalfES4_S4_ZZZNS0_15binary_internal21div_floor_kernel_cudaERNS_18TensorIteratorBaseEENKUlvE1_clEvENKUlvE1_clEvEUlS4_S4_E_EESt5arrayIPcLm3EELi4E23TrivialOffsetCalculatorILi2EjESF_ILi1EjENS0_6memory12LoadWithCastILi2EEENSI_13StoreWithCastILi1EEEEEviT_T0_T2_T3_T4_T5_)
	.align		4
        /*0044*/ 	.word	index@(__assertfail)
	.align		4
        /*0048*/ 	.word	index@(_ZN2at6native18elementwise_kernelILi128ELi4EZNS0_15gpu_kernel_implINS0_13BUnaryFunctorIN3c104HalfES5_S5_ZZZNS0_15binary_internal21div_floor_kernel_cudaERNS_18TensorIteratorBaseEENKUlvE1_clEvENKUlvE1_clEvEUlS5_S5_E_EEEEvS8_RKT_EUliE_EEviT1_)
	.align		4
        /*004c*/ 	.word	index@(__assertfail)
	.align		4
        /*0050*/ 	.word	index@(_ZN2at6native27unrolled_elementwise_kernelINS0_13BUnaryFunctorIN3c104HalfES4_S4_ZZZNS0_15binary_internal21div_floor_kernel_cudaERNS_18TensorIteratorBaseEENKUlvE1_clEvENKUlvE1_clEvEUlS4_S4_E_EESt5arrayIPcLm2EELi4E23TrivialOffsetCalculatorILi1EjESG_NS0_6memory12LoadWithCastILi1EEENSH_13StoreWithCastILi1EEEEEviT_T0_T2_T3_T4_T5_)
	.align		4
        /*0054*/ 	.word	index@(__assertfail)
	.align		4
        /*0058*/ 	.word	index@(_ZN2at6native18elementwise_kernelILi128ELi4EZNS0_15gpu_kernel_implINS0_13AUnaryFunctorIN3c104HalfES5_S5_ZZZNS0_15binary_internal21div_floor_kernel_cudaERNS_18TensorIteratorBaseEENKUlvE1_clEvENKUlvE1_clEvEUlS5_S5_E_EEEEvS8_RKT_EUliE_EEviT1_)
	.align		4
        /*005c*/ 	.word	index@(__assertfail)
	.align		4
        /*0060*/ 	.word	index@(_ZN2at6native27unrolled_elementwise_kernelINS0_13AUnaryFunctorIN3c104HalfES4_S4_ZZZNS0_15binary_internal21div_floor_kernel_cudaERNS_18TensorIteratorBaseEENKUlvE1_clEvENKUlvE1_clEvEUlS4_S4_E_EESt5arrayIPcLm2EELi4E23TrivialOffsetCalculatorILi1EjESG_NS0_6memory12LoadWithCastILi1EEENSH_13StoreWithCastILi1EEEEEviT_T0_T2_T3_T4_T5_)
	.align		4
        /*0064*/ 	.word	index@(__assertfail)
	.align		4
        /*0068*/ 	.word	index@(_ZN2at6native18elementwise_kernelILi128ELi4EZNS0_15gpu_kernel_implINS0_13BinaryFunctorIfffZZZNS0_15binary_internal21div_floor_kernel_cudaERNS_18TensorIteratorBaseEENKUlvE1_clEvENKUlvE0_clEvEUlffE_EEEEvS6_RKT_EUliE_EEviT1_)
	.align		4
        /*006c*/ 	.word	index@(__assertfail)
	.align		4
        /*0070*/ 	.word	index@(_ZN2at6native27unrolled_elementwise_kernelINS0_13BinaryFunctorIfffZZZNS0_15binary_internal21div_floor_kernel_cudaERNS_18TensorIteratorBaseEENKUlvE1_clEvENKUlvE0_clEvEUlffE_EESt5arrayIPcLm3EELi4E23TrivialOffsetCalculatorILi2EjESD_ILi1EjENS0_6memory12LoadWithCastILi2EEENSG_13StoreWithCastILi1EEEEEviT_T0_T2_T3_T4_T5_)
	.align		4
        /*0074*/ 	.word	index@(__assertfail)
	.align		4
        /*0078*/ 	.word	index@(_ZN2at6native18elementwise_kernelILi128ELi4EZNS0_15gpu_kernel_implINS0_13BUnaryFunctorIfffZZZNS0_15binary_internal21div_floor_kernel_cudaERNS_18TensorIteratorBaseEENKUlvE1_clEvENKUlvE0_clEvEUlffE_EEEEvS6_RKT_EUliE_EEviT1_)
	.align		4
        /*007c*/ 	.word	index@(__assertfail)
	.align		4
        /*0080*/ 	.word	index@(_ZN2at6native27unrolled_elementwise_kernelINS0_13BUnaryFunctorIfffZZZNS0_15binary_internal21div_floor_kernel_cudaERNS_18TensorIteratorBaseEENKUlvE1_clEvENKUlvE0_clEvEUlffE_EESt5arrayIPcLm2EELi4E23TrivialOffsetCalculatorILi1EjESE_NS0_6memory12LoadWithCastILi1EEENSF_13StoreWithCastILi1EEEEEviT_T0_T2_T3_T4_T5_)
	.align		4
        /*0084*/ 	.word	index@(__assertfail)
	.align		4
        /*0088*/ 	.word	index@(_ZN2at6native18elementwise_kernelILi128ELi4EZNS0_15gpu_kernel_implINS0_13AUnaryFunctorIfffZZZNS0_15binary_internal21div_floor_kernel_cudaERNS_18TensorIteratorBaseEENKUlvE1_clEvENKUlvE0_clEvEUlffE_EEEEvS6_RKT_EUliE_EEviT1_)
	.align		4
        /*008c*/ 	.word	index@(__assertfail)
	.align		4
        /*0090*/ 	.word	index@(_ZN2at6native27unrolled_elementwise_kernelINS0_13AUnaryFunctorIfffZZZNS0_15binary_internal21div_floor_kernel_cudaERNS_18TensorIteratorBaseEENKUlvE1_clEvENKUlvE0_clEvEUlffE_EESt5arrayIPcLm2EELi4E23TrivialOffsetCalculatorILi1EjESE_NS0_6memory12LoadWithCastILi1EEENSF_13StoreWithCastILi1EEEEEviT_T0_T2_T3_T4_T5_)
	.align		4
        /*0094*/ 	.word	index@(__assertfail)
	.align		4
        /*0098*/ 	.word	index@(_ZN2at6native18elementwise_kernelILi128ELi4EZNS0_15gpu_kernel_implINS0_13BinaryFunctorIdddZZZNS0_15binary_internal21div_floor_kernel_cudaERNS_18TensorIteratorBaseEENKUlvE1_clEvENKUlvE_clEvEUlddE_EEEEvS6_RKT_EUliE_EEviT1_)
	.align		4
        /*009c*/ 	.word	index@(__assertfail)
	.align		4
        /*00a0*/ 	.word	index@(_ZN2at6native27unrolled_elementwise_kernelINS0_13BinaryFunctorIdddZZZNS0_15binary_internal21div_floor_kernel_cudaERNS_18TensorIteratorBaseEENKUlvE1_clEvENKUlvE_clEvEUlddE_EESt5arrayIPcLm3EELi4E23TrivialOffsetCalculatorILi2EjESD_ILi1EjENS0_6memory12LoadWithCastILi2EEENSG_13StoreWithCastILi1EEEEEviT_T0_T2_T3_T4_T5_)
	.align		4
        /*00a4*/ 	.word	index@(__assertfail)
	.align		4
        /*00a8*/ 	.word	index@(_ZN2at6native18elementwise_kernelILi128ELi4EZNS0_15gpu_kernel_implINS0_13BUnaryFunctorIdddZZZNS0_15binary_internal21div_floor_kernel_cudaERNS_18TensorIteratorBaseEENKUlvE1_clEvENKUlvE_clEvEUlddE_EEEEvS6_RKT_EUliE_EEviT1_)
	.align		4
        /*00ac*/ 	.word	index@(__assertfail)
	.align		4
        /*00b0*/ 	.word	index@(_ZN2at6native27unrolled_elementwise_kernelINS0_13BUnaryFunctorIdddZZZNS0_15binary_internal21div_floor_kernel_cudaERNS_18TensorIteratorBaseEENKUlvE1_clEvENKUlvE_clEvEUlddE_EESt5arrayIPcLm2EELi4E23TrivialOffsetCalculatorILi1EjESE_NS0_6memory12LoadWithCastILi1EEENSF_13StoreWithCastILi1EEEEEviT_T0_T2_T3_T4_T5_)
	.align		4
        /*00b4*/ 	.word	index@(__assertfail)
	.align		4
        /*00b8*/ 	.word	index@(_ZN2at6native18elementwise_kernelILi128ELi4EZNS0_15gpu_kernel_implINS0_13AUnaryFunctorIdddZZZNS0_15binary_internal21div_floor_kernel_cudaERNS_18TensorIteratorBaseEENKUlvE1_clEvENKUlvE_clEvEUlddE_EEEEvS6_RKT_EUliE_EEviT1_)
	.align		4
        /*00bc*/ 	.word	index@(__assertfail)
	.align		4
        /*00c0*/ 	.word	index@(_ZN2at6native27unrolled_elementwise_kernelINS0_13AUnaryFunctorIdddZZZNS0_15binary_internal21div_floor_kernel_cudaERNS_18TensorIteratorBaseEENKUlvE1_clEvENKUlvE_clEvEUlddE_EESt5arrayIPcLm2EELi4E23TrivialOffsetCalculatorILi1EjESE_NS0_6memory12LoadWithCastILi1EEENSF_13StoreWithCastILi1EEEEEviT_T0_T2_T3_T4_T5_)
	.align		4
        /*00c4*/ 	.word	index@(__assertfail)
	.align		4
        /*00c8*/ 	.word	index@(_ZN2at6native18elementwise_kernelILi128ELi4EZNS0_15gpu_kernel_implIZZZNS0_15binary_internal21div_floor_kernel_cudaERNS_18TensorIteratorBaseEENKUlvE0_clEvENKUlvE2_clEvEUlN3c108BFloat16EE_EEvS5_RKT_EUliE_EEviT1_)
	.align		4
        /*00cc*/ 	.word	index@(__assertfail)
	.align		4
        /*00d0*/ 	.word	index@(_ZN2at6native27unrolled_elementwise_kernelIZZZNS0_15binary_internal21div_floor_kernel_cudaERNS_18TensorIteratorBaseEENKUlvE0_clEvENKUlvE2_clEvEUlN3c108BFloat16EE_St5arrayIPcLm2EELi4E23TrivialOffsetCalculatorILi1EjESE_NS0_6memory12LoadWithCastILi1EEENSF_13StoreWithCastILi1EEEEEviT_T0_T2_T3_T4_T5_)
	.align		4
        /*00d4*/ 	.word	index@(__assertfail)
	.align		4
        /*00d8*/ 	.word	index@(_ZN2at6native18elementwise_kernelILi128ELi4EZNS0_15gpu_kernel_implIZZZNS0_15binary_internal21div_floor_kernel_cudaERNS_18TensorIteratorBaseEENKUlvE0_clEvENKUlvE1_clEvEUlN3c104HalfEE_EEvS5_RKT_EUliE_EEviT1_)
	.align		4
        /*00dc*/ 	.word	index@(__assertfail)
	.align		4
        /*00e0*/ 	.word	index@(_ZN2at6native27unrolled_elementwise_kernelIZZZNS0_15binary_internal21div_floor_kernel_cudaERNS_18TensorIteratorBaseEENKUlvE0_clEvENKUlvE1_clEvEUlN3c104HalfEE_St5arrayIPcLm2EELi4E23TrivialOffsetCalculatorILi1EjESE_NS0_6memory12LoadWithCastILi1EEENSF_13StoreWithCastILi1EEEEEviT_T0_T2_T3_T4_T5_)
	.align		4
        /*00e4*/ 	.word	index@(__assertfail)
	.align		4
        /*00e8*/ 	.word	index@(_ZN2at6native18elementwise_kernelILi128ELi4EZNS0_15gpu_kernel_implIZZZNS0_15binary_internal21div_floor_kernel_cudaERNS_18TensorIteratorBaseEENKUlvE0_clEvENKUlvE0_clEvEUlfE_EEvS5_RKT_EUliE_EEviT1_)
	.align		4
        /*00ec*/ 	.word	index@(__assertfail)
	.align		4
        /*00f0*/ 	.word	index@(_ZN2at6native27unrolled_elementwise_kernelIZZZNS0_15binary_internal21div_floor_kernel_cudaERNS_18TensorIteratorBaseEENKUlvE0_clEvENKUlvE0_clEvEUlfE_St5arrayIPcLm2EELi4E23TrivialOffsetCalculatorILi1EjESC_NS0_6memory12LoadWithCastILi1EEENSD_13StoreWithCastILi1EEEEEviT_T0_T2_T3_T4_T5_)
	.align		4
        /*00f4*/ 	.word	index@(__assertfail)
	.align		4
        /*00f8*/ 	.word	index@(_ZN2at6native18elementwise_kernelILi128ELi4EZNS0_15gpu_kernel_implIZZZNS0_15binary_internal21div_floor_kernel_cudaERNS_18TensorIteratorBaseEENKUlvE0_clEvENKUlvE_clEvEUldE_EEvS5_RKT_EUliE_EEviT1_)
	.align		4
        /*00fc*/ 	.word	index@(__assertfail)
	.align		4
        /*0100*/ 	.word	index@(_ZN2at6native27unrolled_elementwise_kernelIZZZNS0_15binary_internal21div_floor_kernel_cudaERNS_18TensorIteratorBaseEENKUlvE0_clEvENKUlvE_clEvEUldE_St5arrayIPcLm2EELi4E23TrivialOffsetCalculatorILi1EjESC_NS0_6memory12LoadWithCastILi1EEENSD_13StoreWithCastILi1EEEEEviT_T0_T2_T3_T4_T5_)
	.align		4
        /*0104*/ 	.word	index@(__assertfail)
	.align		4
        /*0108*/ 	.word	index@(_ZN2at6native18elementwise_kernelILi128ELi4EZNS0_15gpu_kernel_implINS0_13BinaryFunctorIsssZZZNS0_15binary_internal21div_floor_kernel_cudaERNS_18TensorIteratorBaseEENKUlvE_clEvENKUlvE3_clEvEUlssE_EEEEvS6_RKT_EUliE_EEviT1_)
	.align		4
        /*010c*/ 	.word	index@(__assertfail)
	.align		4
        /*0110*/ 	.word	index@(_ZN2at6native27unrolled_elementwise_kernelINS0_13BinaryFunctorIsssZZZNS0_15binary_internal21div_floor_kernel_cudaERNS_18TensorIteratorBaseEENKUlvE_clEvENKUlvE3_clEvEUlssE_EESt5arrayIPcLm3EELi4E23TrivialOffsetCalculatorILi2EjESD_ILi1EjENS0_6memory12LoadWithCastILi2EEENSG_13StoreWithCastILi1EEEEEviT_T0_T2_T3_T4_T5_)
	.align		4
        /*0114*/ 	.word	index@(__assertfail)
	.align		4
        /*0118*/ 	.word	index@(_ZN2at6native18elementwise_kernelILi128ELi4EZNS0_15gpu_kernel_implINS0_13BUnaryFunctorIsssZZZNS0_15binary_internal21div_floor_kernel_cudaERNS_18TensorIteratorBaseEENKUlvE_clEvENKUlvE3_clEvEUlssE_EEEEvS6_RKT_EUliE_EEviT1_)
	.align		4
        /*011c*/ 	.word	index@(__assertfail)
	.align		4
        /*0120*/ 	.word	index@(_ZN2at6native27unrolled_elementwise_kernelINS0_13BUnaryFunctorIsssZZZNS0_15binary_internal21div_floor_kernel_cudaERNS_18TensorIteratorBaseEENKUlvE_clEvENKUlvE3_clEvEUlssE_EESt5arrayIPcLm2EELi4E23TrivialOffsetCalculatorILi1EjESE_NS0_6memory12LoadWithCastILi1EEENSF_13StoreWithCastILi1EEEEEviT_T0_T2_T3_T4_T5_)
	.align		4
        /*0124*/ 	.word	index@(__assertfail)
	.align		4
        /*0128*/ 	.word	index@(_ZN2at6native18elementwise_kernelILi128ELi4EZNS0_15gpu_kernel_implINS0_13AUnaryFunctorIsssZZZNS0_15binary_internal21div_floor_kernel_cudaERNS_18TensorIteratorBaseEENKUlvE_clEvENKUlvE3_clEvEUlssE_EEEEvS6_RKT_EUliE_EEviT1_)
	.align		4
        /*012c*/ 	.word	index@(__assertfail)
	.align		4
        /*0130*/ 	.word	index@(_ZN2at6native27unrolled_elementwise_kernelINS0_13AUnaryFunctorIsssZZZNS0_15binary_internal21div_floor_kernel_cudaERNS_18TensorIteratorBaseEENKUlvE_clEvENKUlvE3_clEvEUlssE_EESt5arrayIPcLm2EELi4E23TrivialOffsetCalculatorILi1EjESE_NS0_6memory12LoadWithCastILi1EEENSF_13StoreWithCastILi1EEEEEviT_T0_T2_T3_T4_T5_)
	.align		4
        /*0134*/ 	.word	index@(__assertfail)
	.align		4
        /*0138*/ 	.word	index@(_ZN2at6native18elementwise_kernelILi128ELi4EZNS0_15gpu_kernel_implINS0_13BinaryFunctorIlllZZZNS0_15binary_internal21div_floor_kernel_cudaERNS_18TensorIteratorBaseEENKUlvE_clEvENKUlvE2_clEvEUlllE_EEEEvS6_RKT_EUliE_EEviT1_)
	.align		4
        /*013c*/ 	.word	index@(__assertfail)
	.align		4
        /*0140*/ 	.word	index@(_ZN2at6native27unrolled_elementwise_kernelINS0_13BinaryFunctorIlllZZZNS0_15binary_internal21div_floor_kernel_cudaERNS_18TensorIteratorBaseEENKUlvE_clEvENKUlvE2_clEvEUlllE_EESt5arrayIPcLm3EELi4E23TrivialOffsetCalculatorILi2EjESD_ILi1EjENS0_6memory12LoadWithCastILi2EEENSG_13StoreWithCastILi1EEEEEviT_T0_T2_T3_T4_T5_)
	.align		4
        /*0144*/ 	.word	index@(__assertfail)
	.align		4
        /*0148*/ 	.word	index@(_ZN2at6native18elementwise_kernelILi128ELi4EZNS0_15gpu_kernel_implINS0_13BUnaryFunctorIlllZZZNS0_15binary_internal21div_floor_kernel_cudaERNS_18TensorIteratorBaseEENKUlvE_clEvENKUlvE2_clEvEUlllE_EEEEvS6_RKT_EUliE_EEviT1_)
	.align		4
        /*014c*/ 	.word	index@(__assertfail)
	.align		4
        /*0150*/ 	.word	index@(_ZN2at6native27unrolled_elementwise_kernelINS0_13BUnaryFunctorIlllZZZNS0_15binary_internal21div_floor_kernel_cudaERNS_18TensorIteratorBaseEENKUlvE_clEvENKUlvE2_clEvEUlllE_EESt5arrayIPcLm2EELi4E23TrivialOffsetCalculatorILi1EjESE_NS0_6memory12LoadWithCastILi1EEENSF_13StoreWithCastILi1EEEEEviT_T0_T2_T3_T4_T5_)
	.align		4
        /*0154*/ 	.word	index@(__assertfail)
	.align		4
        /*0158*/ 	.word	index@(_ZN2at6native18elementwise_kernelILi128ELi4EZNS0_15gpu_kernel_implINS0_13AUnaryFunctorIlllZZZNS0_15binary_internal21div_floor_kernel_cudaERNS_18TensorIteratorBaseEENKUlvE_clEvENKUlvE2_clEvEUlllE_EEEEvS6_RKT_EUliE_EEviT1_)
	.align		4
        /*015c*/ 	.word	index@(__assertfail)
	.align		4
        /*0160*/ 	.word	index@(_ZN2at6native27unrolled_elementwise_kernelINS0_13AUnaryFunctorIlllZZZNS0_15binary_internal21div_floor_kernel_cudaERNS_18TensorIteratorBaseEENKUlvE_clEvENKUlvE2_clEvEUlllE_EESt5arrayIPcLm2EELi4E23TrivialOffsetCalculatorILi1EjESE_NS0_6memory12LoadWithCastILi1EEENSF_13StoreWithCastILi1EEEEEviT_T0_T2_T3_T4_T5_)
	.align		4
        /*0164*/ 	.word	index@(__assertfail)
	.align		4
        /*0168*/ 	.word	index@(_ZN2at6native18elementwise_kernelILi128ELi4EZNS0_15gpu_kernel_implINS0_13BinaryFunctorIiiiZZZNS0_15binary_internal21div_floor_kernel_cudaERNS_18TensorIteratorBaseEENKUlvE_clEvENKUlvE1_clEvEUliiE_EEEEvS6_RKT_EUliE_EEviT1_)
	.align		4
        /*016c*/ 	.word	index@(__assertfail)
	.align		4
        /*0170*/ 	.word	index@(_ZN2at6native27unrolled_elementwise_kernelINS0_13BinaryFunctorIiiiZZZNS0_15binary_internal21div_floor_kernel_cudaERNS_18TensorIteratorBaseEENKUlvE_clEvENKUlvE1_clEvEUliiE_EESt5arrayIPcLm3EELi4E23TrivialOffsetCalculatorILi2EjESD_ILi1EjENS0_6memory12LoadWithCastILi2EEENSG_13StoreWithCastILi1EEEEEviT_T0_T2_T3_T4_T5_)
	.align		4
        /*0174*/ 	.word	index@(__assertfail)
	.align		4
        /*0178*/ 	.word	index@(_ZN2at6native18elementwise_kernelILi128ELi4EZNS0_15gpu_kernel_implINS0_13BUnaryFunctorIiiiZZZNS0_15binary_internal21div_floor_kernel_cudaERNS_18TensorIteratorBaseEENKUlvE_clEvENKUlvE1_clEvEUliiE_EEEEvS6_RKT_EUliE_EEviT1_)
	.align		4
        /*017c*/ 	.word	index@(__assertfail)
	.align		4
        /*0180*/ 	.word	index@(_ZN2at6native27unrolled_elementwise_kernelINS0_13BUnaryFunctorIiiiZZZNS0_15binary_internal21div_floor_kernel_cudaERNS_18TensorIteratorBaseEENKUlvE_clEvENKUlvE1_clEvEUliiE_EESt5arrayIPcLm2EELi4E23TrivialOffsetCalculatorILi1EjESE_NS0_6memory12LoadWithCastILi1EEENSF_13StoreWithCastILi1EEEEEviT_T0_T2_T3_T4_T5_)
	.align		4
        /*0184*/ 	.word	index@(__assertfail)
	.align		4
        /*0188*/ 	.word	index@(_ZN2at6native18elementwise_kernelILi128ELi4EZNS0_15gpu_kernel_implINS0_13AUnaryFunctorIiiiZZZNS0_15binary_internal21div_floor_kernel_cudaERNS_18TensorIteratorBaseEENKUlvE_clEvENKUlvE1_clEvEUliiE_EEEEvS6_RKT_EUliE_EEviT1_)
	.align		4
        /*018c*/ 	.word	index@(__assertfail)
	.align		4
        /*0190*/ 	.word	index@(_ZN2at6native27unrolled_elementwise_kernelINS0_13AUnaryFunctorIiiiZZZNS0_15binary_internal21div_floor_kernel_cudaERNS_18TensorIteratorBaseEENKUlvE_clEvENKUlvE1_clEvEUliiE_EESt5arrayIPcLm2EELi4E23TrivialOffsetCalculatorILi1EjESE_NS0_6memory12LoadWithCastILi1EEENSF_13StoreWithCastILi1EEEEEviT_T0_T2_T3_T4_T5_)
	.align		4
        /*0194*/ 	.word	index@(__assertfail)
	.align		4
        /*0198*/ 	.word	index@(_ZN2at6native18elementwise_kernelILi128ELi4EZNS0_15gpu_kernel_implINS0_13BinaryFunctorIaaaZZZNS0_15binary_internal21div_floor_kernel_cudaERNS_18TensorIteratorBaseEENKUlvE_clEvENKUlvE0_clEvEUlaaE_EEEEvS6_RKT_EUliE_EEviT1_)
	.align		4
        /*019c*/ 	.word	index@(__assertfail)
	.align		4
        /*01a0*/ 	.word	index@(_ZN2at6native27unrolled_elementwise_kernelINS0_13BinaryFunctorIaaaZZZNS0_15binary_internal21div_floor_kernel_cudaERNS_18TensorIteratorBaseEENKUlvE_clEvENKUlvE0_clEvEUlaaE_EESt5arrayIPcLm3EELi4E23TrivialOffsetCalculatorILi2EjESD_ILi1EjENS0_6memory12LoadWithCastILi2EEENSG_13StoreWithCastILi1EEEEEviT_T0_T2_T3_T4_T5_)
	.align		4
        /*01a4*/ 	.word	index@(__assertfail)
	.align		4
        /*01a8*/ 	.word	index@(_ZN2at6native18elementwise_kernelILi128ELi4EZNS0_15gpu_kernel_implINS0_13BUnaryFunctorIaaaZZZNS0_15binary_internal21div_floor_kernel_cudaERNS_18TensorIteratorBaseEENKUlvE_clEvENKUlvE0_clEvEUlaaE_EEEEvS6_RKT_EUliE_EEviT1_)
	.align		4
        /*01ac*/ 	.word	index@(__assertfail)
	.align		4
        /*01b0*/ 	.word	index@(_ZN2at6native27unrolled_elementwise_kernelINS0_13BUnaryFunctorIaaaZZZNS0_15binary_internal21div_floor_kernel_cudaERNS_18TensorIteratorBaseEENKUlvE_clEvENKUlvE0_clEvEUlaaE_EESt5arrayIPcLm2EELi4E23TrivialOffsetCalculatorILi1EjESE_NS0_6memory12LoadWithCastILi1EEENSF_13StoreWithCastILi1EEEEEviT_T0_T2_T3_T4_T5_)
	.align		4
        /*01b4*/ 	.word	index@(__assertfail)
	.align		4
        /*01b8*/ 	.word	index@(_ZN2at6native18elementwise_kernelILi128ELi4EZNS0_15gpu_kernel_implINS0_13AUnaryFunctorIaaaZZZNS0_15binary_internal21div_floor_kernel_cudaERNS_18TensorIteratorBaseEENKUlvE_clEvENKUlvE0_clEvEUlaaE_EEEEvS6_RKT_EUliE_EEviT1_)
	.align		4
        /*01bc*/ 	.word	index@(__assertfail)
	.align		4
        /*01c0*/ 	.word	index@(_ZN2at6native27unrolled_elementwise_kernelINS0_13AUnaryFunctorIaaaZZZNS0_15binary_internal21div_floor_kernel_cudaERNS_18TensorIteratorBaseEENKUlvE_clEvENKUlvE0_clEvEUlaaE_EESt5arrayIPcLm2EELi4E23TrivialOffsetCalculatorILi1EjESE_NS0_6memory12LoadWithCastILi1EEENSF_13StoreWithCastILi1EEEEEviT_T0_T2_T3_T4_T5_)
	.align		4
        /*01c4*/ 	.word	index@(__assertfail)
	.align		4
        /*01c8*/ 	.word	index@(_ZN2at6native18elementwise_kernelILi128ELi4EZNS0_15gpu_kernel_implINS0_13BinaryFunctorIhhhZZZNS0_15binary_internal21div_floor_kernel_cudaERNS_18TensorIteratorBaseEENKUlvE_clEvENKUlvE_clEvEUlhhE_EEEEvS6_RKT_EUliE_EEviT1_)
	.align		4
        /*01cc*/ 	.word	index@(__assertfail)
	.align		4
        /*01d0*/ 	.word	index@(_ZN2at6native27unrolled_elementwise_kernelINS0_13BinaryFunctorIhhhZZZNS0_15binary_internal21div_floor_kernel_cudaERNS_18TensorIteratorBaseEENKUlvE_clEvENKUlvE_clEvEUlhhE_EESt5arrayIPcLm3EELi4E23TrivialOffsetCalculatorILi2EjESD_ILi1EjENS0_6memory12LoadWithCastILi2EEENSG_13StoreWithCastILi1EEEEEviT_T0_T2_T3_T4_T5_)
	.align		4
        /*01d4*/ 	.word	index@(__assertfail)
	.align		4
        /*01d8*/ 	.word	index@(_ZN2at6native18elementwise_kernelILi128ELi4EZNS0_15gpu_kernel_implINS0_13BUnaryFunctorIhhhZZZNS0_15binary_internal21div_floor_kernel_cudaERNS_18TensorIteratorBaseEENKUlvE_clEvENKUlvE_clEvEUlhhE_EEEEvS6_RKT_EUliE_EEviT1_)
	.align		4
        /*01dc*/ 	.word	index@(__assertfail)
	.align		4
        /*01e0*/ 	.word	index@(_ZN2at6native27unrolled_elementwise_kernelINS0_13BUnaryFunctorIhhhZZZNS0_15binary_internal21div_floor_kernel_cudaERNS_18TensorIteratorBaseEENKUlvE_clEvENKUlvE_clEvEUlhhE_EESt5arrayIPcLm2EELi4E23TrivialOffsetCalculatorILi1EjESE_NS0_6memory12LoadWithCastILi1EEENSF_13StoreWithCastILi1EEEEEviT_T0_T2_T3_T4_T5_)
	.align		4
        /*01e4*/ 	.word	index@(__assertfail)
	.align		4
        /*01e8*/ 	.word	index@(_ZN2at6native18elementwise_kernelILi128ELi4EZNS0_15gpu_kernel_implINS0_13AUnaryFunctorIhhhZZZNS0_15binary_internal21div_floor_kernel_cudaERNS_18TensorIteratorBaseEENKUlvE_clEvENKUlvE_clEvEUlhhE_EEEEvS6_RKT_EUliE_EEviT1_)
	.align		4
        /*01ec*/ 	.word	index@(__assertfail)
	.align		4
        /*01f0*/ 	.word	index@(_ZN2at6native27unrolled_elementwise_kernelINS0_13AUnaryFunctorIhhhZZZNS0_15binary_internal21div_floor_kernel_cudaERNS_18TensorIteratorBaseEENKUlvE_clEvENKUlvE_clEvEUlhhE_EESt5arrayIPcLm2EELi4E23TrivialOffsetCalculatorILi1EjESE_NS0_6memory12LoadWithCastILi1EEENSF_13StoreWithCastILi1EEEEEviT_T0_T2_T3_T4_T5_)
	.align		4
        /*01f4*/ 	.word	index@(__assertfail)
	.align		4
        /*01f8*/ 	.word	0x00000000
	.align		4
        /*01fc*/ 	.word	0xfffffffe
	.align		4
        /*0200*/ 	.word	0x00000000
	.align		4
        /*0204*/ 	.word	0xfffffffd
	.align		4
        /*0208*/ 	.word	0x00000000
	.align		4
        /*020c*/ 	.word	0xfffffffc


//--------------------- .nv.constant4             --------------------------
	.section	.nv.constant4,"a",@progbits
	.align	8
	.align		8
.nv.constant4:
        /*0000*/ 	.dword	__assertfail
	.align		8
        /*0008*/ 	.dword	__unnamed_1
	.align		8
        /*0010*/ 	.dword	__unnamed_2
	.align		8
        /*0018*/ 	.dword	__unnamed_3
	.align		8
        /*0020*/ 	.dword	__unnamed_4
	.align		8
        /*0028*/ 	.dword	__unnamed_5
	.align		8
        /*0030*/ 	.dword	__unnamed_6
	.align		8
        /*0038*/ 	.dword	__unnamed_7
	.align		8
        /*0040*/ 	.dword	__unnamed_8
	.align		8
        /*0048*/ 	.dword	__unnamed_9
	.align		8
        /*0050*/ 	.dword	__unnamed_10
	.align		8
        /*0058*/ 	.dword	__unnamed_11
	.align		8
        /*0060*/ 	.dword	__unnamed_12
	.align		8
        /*0068*/ 	.dword	__unnamed_13
	.align		8
        /*0070*/ 	.dword	__unnamed_14
	.align		8
        /*0078*/ 	.dword	__unnamed_15
	.align		8
        /*0080*/ 	.dword	__unnamed_16
	.align		8
        /*0088*/ 	.dword	__unnamed_17
	.align		8
        /*0090*/ 	.dword	__unnamed_18
	.align		8
        /*0098*/ 	.dword	_ZN54_INTERNAL_7499c21e_23_BinaryDivFloorKernel_cu_68c3df854cuda3std3__45__cpo5beginE
	.align		8
        /*00a0*/ 	.dword	_ZN54_INTERNAL_7499c21e_23_BinaryDivFloorKernel_cu_68c3df854cuda3std3__45__cpo3endE
	.align		8
        /*00a8*/ 	.dword	_ZN54_INTERNAL_7499c21e_23_BinaryDivFloorKernel_cu_68c3df854cuda3std3__45__cpo6cbeginE
	.align		8
        /*00b0*/ 	.dword	_ZN54_INTERNAL_7499c21e_23_BinaryDivFloorKernel_cu_68c3df854cuda3std3__45__cpo4cendE
	.align		8
        /*00b8*/ 	.dword	_ZN54_INTERNAL_7499c21e_23_BinaryDivFloorKernel_cu_68c3df854cuda3std3__45__cpo6rbeginE
	.align		8
        /*00c0*/ 	.dword	_ZN54_INTERNAL_7499c21e_23_BinaryDivFloorKernel_cu_68c3df854cuda3std3__45__cpo4rendE
	.align		8
        /*00c8*/ 	.dword	_ZN54_INTERNAL_7499c21e_23_BinaryDivFloorKernel_cu_68c3df854cuda3std3__45__cpo7crbeginE
	.align		8
        /*00d0*/ 	.dword	_ZN54_INTERNAL_7499c21e_23_BinaryDivFloorKernel_cu_68c3df854cuda3std3__45__cpo5crendE
	.align		8
        /*00d8*/ 	.dword	_ZN54_INTERNAL_7499c21e_23_BinaryDivFloorKernel_cu_68c3df854cuda3std3__456_GLOBAL__N__7499c21e_23_BinaryDivFloorKernel_cu_68c3df856ignoreE
	.align		8
        /*00e0*/ 	.dword	_ZN54_INTERNAL_7499c21e_23_BinaryDivFloorKernel_cu_68c3df854cuda3std3__419piecewise_constructE
	.align		8
        /*00e8*/ 	.dword	_ZN54_INTERNAL_7499c21e_23_BinaryDivFloorKernel_cu_68c3df854cuda3std3__48in_placeE
	.align		8
        /*00f0*/ 	.dword	_ZN54_INTERNAL_7499c21e_23_BinaryDivFloorKernel_cu_68c3df854cuda3std3__420unreachable_sentinelE
	.align		8
        /*00f8*/ 	.dword	_ZN54_INTERNAL_7499c21e_23_BinaryDivFloorKernel_cu_68c3df854cuda3std6ranges3__45__cpo4swapE
	.align		8
        /*0100*/ 	.dword	_ZN54_INTERNAL_7499c21e_23_BinaryDivFloorKernel_cu_68c3df854cuda3std6ranges3__45__cpo9iter_moveE
	.align		8
        /*0108*/ 	.dword	_ZN54_INTERNAL_7499c21e_23_BinaryDivFloorKernel_cu_68c3df854cuda3std6ranges3__45__cpo5beginE
	.align		8
        /*0110*/ 	.dword	_ZN54_INTERNAL_7499c21e_23_BinaryDivFloorKernel_cu_68c3df854cuda3std6ranges3__45__cpo3endE
	.align		8
        /*0118*/ 	.dword	_ZN54_INTERNAL_7499c21e_23_BinaryDivFloorKernel_cu_68c3df854cuda3std6ranges3__45__cpo6cbeginE
	.align		8
        /*0120*/ 	.dword	_ZN54_INTERNAL_7499c21e_23_BinaryDivFloorKernel_cu_68c3df854cuda3std6ranges3__45__cpo4cendE
	.align		8
        /*0128*/ 	.dword	_ZN54_INTERNAL_7499c21e_23_BinaryDivFloorKernel_cu_68c3df854cuda3std6ranges3__45__cpo7advanceE
	.align		8
        /*0130*/ 	.dword	_ZN54_INTERNAL_7499c21e_23_BinaryDivFloorKernel_cu_68c3df854cuda3std6ranges3__45__cpo9iter_swapE
	.align		8
        /*0138*/ 	.dword	_ZN54_INTERNAL_7499c21e_23_BinaryDivFloorKernel_cu_68c3df854cuda3std6ranges3__45__cpo4nextE
	.align		8
        /*0140*/ 	.dword	_ZN54_INTERNAL_7499c21e_23_BinaryDivFloorKernel_cu_68c3df854cuda3std6ranges3__45__cpo4prevE
	.align		8
        /*0148*/ 	.dword	_ZN54_INTERNAL_7499c21e_23_BinaryDivFloorKernel_cu_68c3df854cuda3std6ranges3__45__cpo4dataE
	.align		8
        /*0150*/ 	.dword	_ZN54_INTERNAL_7499c21e_23_BinaryDivFloorKernel_cu_68c3df854cuda3std6ranges3__45__cpo5cdataE
	.align		8
        /*0158*/ 	.dword	_ZN54_INTERNAL_7499c21e_23_BinaryDivFloorKernel_cu_68c3df854cuda3std6ranges3__45__cpo4sizeE
	.align		8
        /*0160*/ 	.dword	_ZN54_INTERNAL_7499c21e_23_BinaryDivFloorKernel_cu_68c3df854cuda3std6ranges3__45__cpo5ssizeE
	.align		8
        /*0168*/ 	.dword	_ZN54_INTERNAL_7499c21e_23_BinaryDivFloorKernel_cu_68c3df854cuda3std6ranges3__45__cpo8distanceE
	.align		8
        /*0170*/ 	.dword	_ZN54_INTERNAL_7499c21e_23_BinaryDivFloorKernel_cu_68c3df856thrust24THRUST_300001_SM_1030_NS6system6detail10sequential3seqE
	.align		8
        /*0178*/ 	.dword	$str$5
	.align		8
        /*0180*/ 	.dword	$str$6


//--------------------- .text._ZN2at6native18elementwise_kernelILi128ELi4EZNS0_15gpu_kernel_implINS0_13BinaryFunctorIN3c108BFloat16ES5_S5_ZZZNS0_15binary_internal21div_floor_kernel_cudaERNS_18TensorIteratorBaseEENKUlvE1_clEvENKUlvE2_clEvEUlS5_S5_E_EEEEvS8_RKT_EUliE_EEviT1_ --------------------------
	.section	.text._ZN2at6native18elementwise_kernelILi128ELi4EZNS0_15gpu_kernel_implINS0_13BinaryFunctorIN3c108BFloat16ES5_S5_ZZZNS0_15binary_internal21div_floor_kernel_cudaERNS_18TensorIteratorBaseEENKUlvE1_clEvENKUlvE2_clEvEUlS5_S5_E_EEEEvS8_RKT_EUliE_EEviT1_,"ax",@progbits
	.align	128
        .global         _ZN2at6native18elementwise_kernelILi128ELi4EZNS0_15gpu_kernel_implINS0_13BinaryFunctorIN3c108BFloat16ES5_S5_ZZZNS0_15binary_internal21div_floor_kernel_cudaERNS_18TensorIteratorBaseEENKUlvE1_clEvENKUlvE2_clEvEUlS5_S5_E_EEEEvS8_RKT_EUliE_EEviT1_
        .type           _ZN2at6native18elementwise_kernelILi128ELi4EZNS0_15gpu_kernel_implINS0_13BinaryFunctorIN3c108BFloat16ES5_S5_ZZZNS0_15binary_internal21div_floor_kernel_cudaERNS_18TensorIteratorBaseEENKUlvE1_clEvENKUlvE2_clEvEUlS5_S5_E_EEEEvS8_RKT_EUliE_EEviT1_,@function
        .size           _ZN2at6native18elementwise_kernelILi128ELi4EZNS0_15gpu_kernel_implINS0_13BinaryFunctorIN3c108BFloat16ES5_S5_ZZZNS0_15binary_internal21div_floor_kernel_cudaERNS_18TensorIteratorBaseEENKUlvE1_clEvENKUlvE2_clEvEUlS5_S5_E_EEEEvS8_RKT_EUliE_EEviT1_,(.L_x_32823 - _ZN2at6native18elementwise_kernelILi128ELi4EZNS0_15gpu_kernel_implINS0_13BinaryFunctorIN3c108BFloat16ES5_S5_ZZZNS0_15binary_internal21div_floor_kernel_cudaERNS_18TensorIteratorBaseEENKUlvE1_clEvENKUlvE2_clEvEUlS5_S5_E_EEEEvS8_RKT_EUliE_EEviT1_)
        .other          _ZN2at6native18elementwise_kernelILi128ELi4EZNS0_15gpu_kernel_implINS0_13BinaryFunctorIN3c108BFloat16ES5_S5_ZZZNS0_15binary_internal21div_floor_kernel_cudaERNS_18TensorIteratorBaseEENKUlvE1_clEvENKUlvE2_clEvEUlS5_S5_E_EEEEvS8_RKT_EUliE_EEviT1_,@"STO_CUDA_ENTRY STV_DEFAULT"
_ZN2at6native18elementwise_kernelILi128ELi4EZNS0_15gpu_kernel_implINS0_13BinaryFunctorIN3c108BFloat16ES5_S5_ZZZNS0_15binary_internal21div_floor_kernel_cudaERNS_18TensorIteratorBaseEENKUlvE1_clEvENKUlvE2_clEvEUlS5_S5_E_EEEEvS8_RKT_EUliE_EEviT1_:
.text._ZN2at6native18elementwise_kernelILi128ELi4EZNS0_15gpu_kernel_implINS0_13BinaryFunctorIN3c108BFloat16ES5_S5_ZZZNS0_15binary_internal21div_floor_kernel_cudaERNS_18TensorIteratorBaseEENKUlvE1_clEvENKUlvE2_clEvEUlS5_S5_E_EEEEvS8_RKT_EUliE_EEviT1_:
[----:B------:R-:W0:Y:S01]  /*0000*/  LDC R1, c[0x0][0x37c] ;  /* 0x0000df00ff017b82 */ /* 0x000e220000000800 */
[----:B------:R-:W1:Y:S07]  /*0010*/  S2R R17, SR_TID.X ;  /* 0x0000000000117919 */ /* 0x000e6e0000002100 */
[----:B------:R-:W2:Y:S01]  /*0020*/  S2UR UR4, SR_CTAID.X ;  /* 0x00000000000479c3 */ /* 0x000ea20000002500 */
[----:B------:R-:W3:Y:S01]  /*0030*/  LDCU UR40, c[0x0][0x388] ;  /* 0x00007100ff2877ac */ /* 0x000ee20008000800 */
[----:B------:R-:W-:Y:S01]  /*0040*/  BSSY.RECONVERGENT B6, `(.L_x_0) ;  /* 0x00004dc000067945 */ /* 0x000fe20003800200 */
[----:B------:R-:W4:Y:S01]  /*0050*/  LDCU UR5, c[0x0][0x380] ;  /* 0x00007000ff0577ac */ /* 0x000f220008000800 */
[----:B------:R-:W0:Y:S01]  /*0060*/  LDCU.64 UR36, c[0x0][0x358] ;  /* 0x00006b00ff2477ac */ /* 0x000e220008000a00 */
[----:B------:R-:W0:Y:S01]  /*0070*/  LDCU.U8 UR39, c[0x0][0x602] ;  /* 0x0000c040ff2777ac */ /* 0x000e220008000000 */
[----:B------:R-:W0:Y:S01]  /*0080*/  LDCU.U8 UR42, c[0x0][0x603] ;  /* 0x0000c060ff2a77ac */ /* 0x000e220008000000 */
[----:B---3--:R-:W-:Y:S01]  /*0090*/  UIADD3 UR41, UPT, UPT, UR40, -0x1, URZ ;  /* 0xffffffff28297890 */ /* 0x008fe2000fffe0ff */
[----:B------:R-:W3:Y:S01]  /*00a0*/  LDCU.U8 UR43, c[0x0][0x601] ;  /* 0x0000c020ff2b77ac */ /* 0x000ee20008000000 */
[----:B--2---:R-:W-:-:S02]  /*00b0*/  USHF.L.U32 UR4, UR4, 0x9, URZ ;  /* 0x0000000904047899 */ /* 0x004fc400080006ff */
[----:B------:R-:W-:-:S04]  /*00c0*/  UISETP.LT.U32.AND UP0, UPT, UR41, 0x18, UPT ;  /* 0x000000182900788c */ /* 0x000fc8000bf01070 */
[----:B-1----:R-:W-:Y:S01]  /*00d0*/  LOP3.LUT R17, R17, UR4, RZ, 0xfc, !PT ;  /* 0x0000000411117c12 */ /* 0x002fe2000f8efcff */
[----:B------:R-:W-:-:S03]  /*00e0*/  USEL UR38, UR41, 0x18, UP0 ;  /* 0x0000001829267887 */ /* 0x000fc60008000000 */
[----:B----4-:R-:W-:Y:S01]  /*00f0*/  ISETP.GE.AND P0, PT, R17, UR5, PT ;  /* 0x0000000511007c0c */ /* 0x010fe2000bf06270 */
[----:B------:R-:W-:-:S12]  /*0100*/  UIADD3 UR38, UPT, UPT, UR38, 0x1, URZ ;  /* 0x0000000126267890 */ /* 0x000fd8000fffe0ff */
[----:B0--3--:R-:W-:Y:S05]  /*0110*/  @P0 BRA `(.L_x_1) ;  /* 0x0000004c00380947 */ /* 0x009fea0003800000 */
[----:B------:R-:W-:Y:S01]  /*0120*/  UISETP.NE.AND UP0, UPT, UR40, URZ, UPT ;  /* 0x000000ff2800728c */ /* 0x000fe2000bf05270 */
[----:B------:R-:W-:Y:S02]  /*0130*/  IMAD.MOV.U32 R18, RZ, RZ, RZ ;  /* 0x000000ffff127224 */ /* 0x000fe400078e00ff */
[----:B------:R-:W-:Y:S02]  /*0140*/  IMAD.MOV.U32 R0, RZ, RZ, RZ ;  /* 0x000000ffff007224 */ /* 0x000fe400078e00ff */
[----:B------:R-:W-:-:S04]  /*0150*/  IMAD.MOV.U32 R16, RZ, RZ, RZ ;  /* 0x000000ffff107224 */ /* 0x000fc800078e00ff */
[----:B------:R-:W-:Y:S05]  /*0160*/  BRA.U !UP0, `(.L_x_2) ;  /* 0x0000001508707547 */ /* 0x000fea000b800000 */
[----:B------:R-:W0:Y:S01]  /*0170*/  LDCU.64 UR4, c[0x0][0x390] ;  /* 0x00007200ff0477ac */ /* 0x000e220008000a00 */
[----:B------:R-:W-:Y:S01]  /*0180*/  IMAD.MOV.U32 R16, RZ, RZ, RZ ;  /* 0x000000ffff107224 */ /* 0x000fe200078e00ff */
[----:B------:R-:W1:Y:S01]  /*0190*/  LDCU UR6, c[0x0][0x38c] ;  /* 0x00007180ff0677ac */ /* 0x000e620008000800 */
[----:B------:R-:W2:Y:S01]  /*01a0*/  LDCU.64 UR8, c[0x0][0x4b8] ;  /* 0x00009700ff0877ac */ /* 0x000ea20008000a00 */
[----:B------:R-:W-:Y:S01]  /*01b0*/  UISETP.NE.AND UP0, UPT, UR41, URZ, UPT ;  /* 0x000000ff2900728c */ /* 0x000fe2000bf05270 */
[----:B0-----:R-:W-:Y:S01]  /*01c0*/  IMAD.HI.U32 R2, R17, UR4, R16 ;  /* 0x0000000411027c27 */ /* 0x001fe2000f8e0010 */
[----:B------:R-:W0:Y:S04]  /*01d0*/  LDCU UR4, c[0x0][0x4c0] ;  /* 0x00009800ff0477ac */ /* 0x000e280008000800 */
[----:B------:R-:W-:-:S05]  /*01e0*/  SHF.R.U32.HI R3, RZ, UR5, R2 ;  /* 0x00000005ff037c19 */ /* 0x000fca0008011602 */
[----:B------:R-:W-:-:S04]  /*01f0*/  IMAD.MOV R18, RZ, RZ, -R3 ;  /* 0x000000ffff127224 */ /* 0x000fc800078e0a03 */
[----:B-1----:R-:W-:-:S04]  /*0200*/  IMAD R18, R18, UR6, R17 ;  /* 0x0000000612127c24 */ /* 0x002fc8000f8e0211 */
[C---:B--2---:R-:W-:Y:S02]  /*0210*/  IMAD R16, R18.reuse, UR8, RZ ;  /* 0x0000000812107c24 */ /* 0x044fe4000f8e02ff */
[C---:B------:R-:W-:Y:S02]  /*0220*/  IMAD R0, R18.reuse, UR9, RZ ;  /* 0x0000000912007c24 */ /* 0x040fe4000f8e02ff */
[----:B0-----:R-:W-:Y:S01]  /*0230*/  IMAD R18, R18, UR4, RZ ;  /* 0x0000000412127c24 */ /* 0x001fe2000f8e02ff */
[----:B------:R-:W-:Y:S06]  /*0240*/  BRA.U !UP0, `(.L_x_2) ;  /* 0x0000001508387547 */ /* 0x000fec000b800000 */
[----:B------:R-:W0:Y:S01]  /*0250*/  LDCU.64 UR6, c[0x0][0x398] ;  /* 0x00007300ff0677ac */ /* 0x000e220008000a00 */
[----:B------:R-:W-:Y:S01]  /*0260*/  IMAD.MOV.U32 R2, RZ, RZ, RZ ;  /* 0x000000ffff027224 */ /* 0x000fe200078e00ff */
[----:B------:R-:W1:Y:S01]  /*0270*/  LDCU UR4, c[0x0][0x3a0] ;  /* 0x00007400ff0477ac */ /* 0x000e620008000800 */
[----:B------:R-:W2:Y:S01]  /*0280*/  LDCU UR5, c[0x0][0x4c4] ;  /* 0x00009880ff0577ac */ /* 0x000ea20008000800 */
[----:B------:R-:W3:Y:S01]  /*0290*/  LDCU.64 UR8, c[0x0][0x4c8] ;  /* 0x00009900ff0877ac */ /* 0x000ee20008000a00 */
[----:B------:R-:W-:Y:S01]  /*02a0*/  UISETP.NE.AND UP0, UPT, UR38, 0x2, UPT ;  /* 0x000000022600788c */ /* 0x000fe2000bf05270 */
[----:B0-----:R-:W-:-:S05]  /*02b0*/  IMAD.HI.U32 R4, R3, UR7, R2 ;  /* 0x0000000703047c27 */ /* 0x001fca000f8e0002 */
[----:B-1----:R-:W-:-:S04]  /*02c0*/  SHF.R.U32.HI R5, RZ, UR4, R4 ;  /* 0x00000004ff057c19 */ /* 0x002fc80008011604 */
[----:B------:R-:W-:-:S05]  /*02d0*/  IADD3 R2, PT, PT, -R5, RZ, RZ ;  /* 0x000000ff05027210 */ /* 0x000fca0007ffe1ff */
[----:B------:R-:W-:-:S04]  /*02e0*/  IMAD R3, R2, UR6, R3 ;  /* 0x0000000602037c24 */ /* 0x000fc8000f8e0203 */
[C---:B--2---:R-:W-:Y:S02]  /*02f0*/  IMAD R16, R3.reuse, UR5, R16 ;  /* 0x0000000503107c24 */ /* 0x044fe4000f8e0210 */
[C---:B---3--:R-:W-:Y:S02]  /*0300*/  IMAD R0, R3.reuse, UR8, R0 ;  /* 0x0000000803007c24 */ /* 0x048fe4000f8e0200 */
[----:B------:R-:W-:Y:S01]  /*0310*/  IMAD R18, R3, UR9, R18 ;  /* 0x0000000903127c24 */ /* 0x000fe2000f8e0212 */
[----:B------:R-:W-:Y:S06]  /*0320*/  BRA.U !UP0, `(.L_x_2) ;  /* 0x0000001508007547 */ /* 0x000fec000b800000 */
[----:B------:R-:W0:Y:S01]  /*0330*/  LDCU.64 UR4, c[0x0][0x3a8] ;  /* 0x00007500ff0477ac */ /* 0x000e220008000a00 */
[----:B------:R-:W-:Y:S01]  /*0340*/  IMAD.MOV.U32 R4, RZ, RZ, RZ ;  /* 0x000000ffff047224 */ /* 0x000fe200078e00ff */
[----:B------:R-:W1:Y:S01]  /*0350*/  LDCU UR6, c[0x0][0x3a4] ;  /* 0x00007480ff0677ac */ /* 0x000e620008000800 */
[----:B------:R-:W2:Y:S01]  /*0360*/  LDCU.64 UR8, c[0x0][0x4d0] ;  /* 0x00009a00ff0877ac */ /* 0x000ea20008000a00 */
[----:B------:R-:W-:Y:S01]  /*0370*/  UISETP.NE.AND UP0, UPT, UR38, 0x3, UPT ;  /* 0x000000032600788c */ /* 0x000fe2000bf05270 */
[----:B0-----:R-:W-:Y:S01]  /*0380*/  IMAD.HI.U32 R2, R5, UR4, R4 ;  /* 0x0000000405027c27 */ /* 0x001fe2000f8e0004 */
[----:B------:R-:W0:Y:S04]  /*0390*/  LDCU UR4, c[0x0][0x4d8] ;  /* 0x00009b00ff0477ac */ /* 0x000e280008000800 */
[----:B------:R-:W-:-:S05]  /*03a0*/  SHF.R.U32.HI R3, RZ, UR5, R2 ;  /* 0x00000005ff037c19 */ /* 0x000fca0008011602 */
[----:B------:R-:W-:-:S04]  /*03b0*/  IMAD.MOV R4, RZ, RZ, -R3 ;  /* 0x000000ffff047224 */ /* 0x000fc800078e0a03 */
[----:B-1----:R-:W-:-:S04]  /*03c0*/  IMAD R5, R4, UR6, R5 ;  /* 0x0000000604057c24 */ /* 0x002fc8000f8e0205 */
[C---:B--2---:R-:W-:Y:S02]  /*03d0*/  IMAD R16, R5.reuse, UR8, R16 ;  /* 0x0000000805107c24 */ /* 0x044fe4000f8e0210 */
[C---:B------:R-:W-:Y:S02]  /*03e0*/  IMAD R0, R5.reuse, UR9, R0 ;  /* 0x0000000905007c24 */ /* 0x040fe4000f8e0200 */
[----:B0-----:R-:W-:Y:S01]  /*03f0*/  IMAD R18, R5, UR4, R18 ;  /* 0x0000000405127c24 */ /* 0x001fe2000f8e0212 */
        /* <DEDUP_REMOVED lines=8> */
[----:B-1----:R-:W-:-:S05]  /*0480*/  SHF.R.U32.HI R5, RZ, UR4, R4 ;  /* 0x00000004ff057c19 */ /* 0x002fca0008011604 */
[----:B------:R-:W-:-:S04]  /*0490*/  IMAD.MOV R2, RZ, RZ, -R5 ;  /* 0x000000ffff027224 */ /* 0x000fc800078e0a05 */
        /* <DEDUP_REMOVED lines=20> */
[----:B------:R-:W-:Y:S01]  /*05e0*/  HFMA2 R2, -RZ, RZ, 0, 0 ;  /* 0x00000000ff027431 */ /* 0x000fe200000001ff */
        /* <DEDUP_REMOVED lines=47> */
[----:B------:R-:W-:-:S04]  /*08e0*/  SHF.R.U32.HI R3, RZ, UR5, R2 ;  /* 0x00000005ff037c19 */ /* 0x000fc80008011602 */
[----:B------:R-:W-:-:S05]  /*08f0*/  IADD3 R4, PT, PT, -R3, RZ, RZ ;  /* 0x000000ff03047210 */ /* 0x000fca0007ffe1ff */
        /* <DEDUP_REMOVED lines=48> */
[----:B------:R-:W-:Y:S01]  /*0c00*/  MOV R4, RZ ;  /* 0x000000ff00047202 */ /* 0x000fe20000000f00 */
[----:B------:R-:W1:Y:S01]  /*0c10*/  LDCU UR6, c[0x0][0x41c] ;  /* 0x00008380ff0677ac */ /* 0x000e620008000800 */
[----:B------:R-:W2:Y:S01]  /*0c20*/  LDCU.64 UR8, c[0x0][0x548] ;  /* 0x0000a900ff0877ac */ /* 0x000ea20008000a00 */
[----:B------:R-:W-:Y:S02]  /*0c30*/  UISETP.NE.AND UP0, UPT, UR38, 0xd, UPT ;  /* 0x0000000d2600788c */ /* 0x000fe4000bf05270 */
        /* <DEDUP_REMOVED lines=166> */
[----:B------:R-:W2:Y:S02]  /*16a0*/  LDCU.64 UR8, c[0x0][0x5d8] ;  /* 0x0000bb00ff0877ac */ /* 0x000ea40008000a00 */
[----:B0-----:R-:W-:Y:S01]  /*16b0*/  IMAD.HI.U32 R2, R5, UR4, R4 ;  /* 0x0000000405027c27 */ /* 0x001fe2000f8e0004 */
[----:B------:R-:W0:Y:S04]  /*16c0*/  LDCU UR4, c[0x0][0x5e0] ;  /* 0x0000bc00ff0477ac */ /* 0x000e280008000800 */
[----:B------:R-:W-:-:S05]  /*16d0*/  SHF.R.U32.HI R2, RZ, UR5, R2 ;  /* 0x00000005ff027c19 */ /* 0x000fca0008011602 */
[----:B------:R-:W-:-:S04]  /*16e0*/  IMAD.MOV R3, RZ, RZ, -R2 ;  /* 0x000000ffff037224 */ /* 0x000fc800078e0a02 */
[----:B-1----:R-:W-:-:S04]  /*16f0*/  IMAD R5, R3, UR6, R5 ;  /* 0x0000000603057c24 */ /* 0x002fc8000f8e0205 */
[C---:B--2---:R-:W-:Y:S02]  /*1700*/  IMAD R16, R5.reuse, UR8, R16 ;  /* 0x0000000805107c24 */ /* 0x044fe4000f8e0210 */
[C---:B------:R-:W-:Y:S02]  /*1710*/  IMAD R0, R5.reuse, UR9, R0 ;  /* 0x0000000905007c24 */ /* 0x040fe4000f8e0200 */
[----:B0-----:R-:W-:-:S07]  /*1720*/  IMAD R18, R5, UR4, R18 ;  /* 0x0000000405127c24 */ /* 0x001fce000f8e0212 */
.L_x_2:
[----:B------:R-:W0:Y:S01]  /*1730*/  LDCU.64 UR6, c[0x0][0x5f0] ;  /* 0x0000be00ff0677ac */ /* 0x000e220008000a00 */
[----:B------:R-:W-:-:S04]  /*1740*/  UPRMT UR4, UR39, 0x9910, URZ ;  /* 0x0000991027047896 */ /* 0x000fc800080000ff */
[----:B------:R-:W-:Y:S01]  /*1750*/  UISETP.GT.AND UP0, UPT, UR4, 0x9, UPT ;  /* 0x000000090400788c */ /* 0x000fe2000bf04270 */
[----:B0-----:R-:W-:-:S05]  /*1760*/  IADD3 R2, P0, PT, R0, UR6, RZ ;  /* 0x0000000600027c10 */ /* 0x001fca000ff1e0ff */
[----:B------:R-:W-:-:S03]  /*1770*/  IMAD.X R3, RZ, RZ, UR7, P0 ;  /* 0x00000007ff037e24 */ /* 0x000fc600080e06ff */
[----:B------:R-:W-:Y:S05]  /*1780*/  BRA.U UP0, `(.L_x_3) ;  /* 0x0000000500407547 */ /* 0x000fea000b800000 */
[----:B------:R-:W-:-:S09]  /*1790*/  UISETP.GT.AND UP0, UPT, UR4, 0x4, UPT ;  /* 0x000000040400788c */ /* 0x000fd2000bf04270 */
[----:B------:R-:W-:Y:S05]  /*17a0*/  BRA.U UP0, `(.L_x_4) ;  /* 0x0000000100947547 */ /* 0x000fea000b800000 */
[----:B------:R-:W-:-:S09]  /*17b0*/  UISETP.GT.AND UP0, UPT, UR4, 0x1, UPT ;  /* 0x000000010400788c */ /* 0x000fd2000bf04270 */
[----:B------:R-:W-:Y:S05]  /*17c0*/  BRA.U UP0, `(.L_x_5) ;  /* 0x0000000100387547 */ /* 0x000fea000b800000 */
[----:B------:R-:W-:-:S09]  /*17d0*/  UISETP.NE.AND UP0, UPT, UR39, URZ, UPT ;  /* 0x000000ff2700728c */ /* 0x000fd2000bf05270 */
[----:B------:R-:W-:Y:S05]  /*17e0*/  BRA.U !UP0, `(.L_x_6) ;  /* 0x00000001081c7547 */ /* 0x000fea000b800000 */
[----:B------:R-:W-:-:S09]  /*17f0*/  UISETP.NE.AND UP0, UPT, UR4, 0x1, UPT ;  /* 0x000000010400788c */ /* 0x000fd2000bf05270 */
[----:B------:R-:W-:Y:S05]  /*1800*/  BRA.U UP0, `(.L_x_7) ;  /* 0x0000000d006c7547 */ /* 0x000fea000b800000 */
[----:B------:R-:W2:Y:S02]  /*1810*/  LDG.E.S8 R2, desc[UR36][R2.64] ;  /* 0x0000002402027981 */ /* 0x000ea4000c1e1300 */
[----:B--2---:R-:W0:Y:S02]  /*1820*/  I2F.S16 R0, R2 ;  /* 0x0000000200007306 */ /* 0x004e240000101400 */
[----:B0-----:R-:W-:-:S04]  /*1830*/  F2FP.BF16.F32.PACK_AB R0, RZ, R0 ;  /* 0x00000000ff00723e */ /* 0x001fc800000010ff */
[----:B------:R-:W-:Y:S01]  /*1840*/  PRMT R19, R0, 0x7610, R19 ;  /* 0x0000761000137816 */ /* 0x000fe20000000013 */
[----:B------:R-:W-:Y:S06]  /*1850*/  BRA `(.L_x_8) ;  /* 0x0000000c00f47947 */ /* 0x000fec0003800000 */
.L_x_6:
[----:B------:R-:W2:Y:S02]  /*1860*/  LDG.E.U8 R2, desc[UR36][R2.64] ;  /* 0x0000002402027981 */ /* 0x000ea4000c1e1100 */
[----:B--2---:R-:W-:-:S04]  /*1870*/  I2FP.F32.U32 R0, R2 ;  /* 0x0000000200007245 */ /* 0x004fc80000201000 */
[----:B------:R-:W-:-:S04]  /*1880*/  F2FP.BF16.F32.PACK_AB R0, RZ, R0 ;  /* 0x00000000ff00723e */ /* 0x000fc800000010ff */
[----:B------:R-:W-:Y:S01]  /*1890*/  PRMT R19, R0, 0x7610, R19 ;  /* 0x0000761000137816 */ /* 0x000fe20000000013 */
[----:B------:R-:W-:Y:S06]  /*18a0*/  BRA `(.L_x_8) ;  /* 0x0000000c00e07947 */ /* 0x000fec0003800000 */
.L_x_5:
[----:B------:R-:W-:-:S09]  /*18b0*/  UISETP.NE.AND UP0, UPT, UR4, 0x2, UPT ;  /* 0x000000020400788c */ /* 0x000fd2000bf05270 */
[----:B------:R-:W-:Y:S05]  /*18c0*/  BRA.U !UP0, `(.L_x_9) ;  /* 0x0000000108387547 */ /* 0x000fea000b800000 */
[----:B------:R-:W-:-:S09]  /*18d0*/  UISETP.NE.AND UP0, UPT, UR4, 0x3, UPT ;  /* 0x000000030400788c */ /* 0x000fd2000bf05270 */
[----:B------:R-:W-:Y:S05]  /*18e0*/  BRA.U !UP0, `(.L_x_10) ;  /* 0x00000001081c7547 */ /* 0x000fea000b800000 */
[----:B------:R-:W-:-:S09]  /*18f0*/  UISETP.NE.AND UP0, UPT, UR4, 0x4, UPT ;  /* 0x000000040400788c */ /* 0x000fd2000bf05270 */
[----:B------:R-:W-:Y:S05]  /*1900*/  BRA.U UP0, `(.L_x_7) ;  /* 0x0000000d002c7547 */ /* 0x000fea000b800000 */
[----:B------:R-:W2:Y:S02]  /*1910*/  LDG.E.64 R2, desc[UR36][R2.64] ;  /* 0x0000002402027981 */ /* 0x000ea4000c1e1b00 */
[----:B--2---:R-:W0:Y:S02]  /*1920*/  I2F.S64 R0, R2 ;  /* 0x0000000200007312 */ /* 0x004e240000301400 */
[----:B0-----:R-:W-:-:S04]  /*1930*/  F2FP.BF16.F32.PACK_AB R0, RZ, R0 ;  /* 0x00000000ff00723e */ /* 0x001fc800000010ff */
[----:B------:R-:W-:Y:S01]  /*1940*/  PRMT R19, R0, 0x7610, R19 ;  /* 0x0000761000137816 */ /* 0x000fe20000000013 */
[----:B------:R-:W-:Y:S06]  /*1950*/  BRA `(.L_x_8) ;  /* 0x0000000c00b47947 */ /* 0x000fec0003800000 */
.L_x_10:
[----:B------:R-:W2:Y:S02]  /*1960*/  LDG.E R2, desc[UR36][R2.64] ;  /* 0x0000002402027981 */ /* 0x000ea4000c1e1900 */
[----:B--2---:R-:W-:-:S04]  /*1970*/  I2FP.F32.S32 R0, R2 ;  /* 0x0000000200007245 */ /* 0x004fc80000201400 */
[----:B------:R-:W-:-:S04]  /*1980*/  F2FP.BF16.F32.PACK_AB R0, RZ, R0 ;  /* 0x00000000ff00723e */ /* 0x000fc800000010ff */
[----:B------:R-:W-:Y:S01]  /*1990*/  PRMT R19, R0, 0x7610, R19 ;  /* 0x0000761000137816 */ /* 0x000fe20000000013 */
[----:B------:R-:W-:Y:S06]  /*19a0*/  BRA `(.L_x_8) ;  /* 0x0000000c00a07947 */ /* 0x000fec0003800000 */
.L_x_9:
[----:B------:R-:W2:Y:S02]  /*19b0*/  LDG.E.U16 R2, desc[UR36][R2.64] ;  /* 0x0000002402027981 */ /* 0x000ea4000c1e1500 */
[----:B--2---:R-:W0:Y:S02]  /*19c0*/  I2F.S16 R0, R2 ;  /* 0x0000000200007306 */ /* 0x004e240000101400 */
[----:B0-----:R-:W-:-:S04]  /*19d0*/  F2FP.BF16.F32.PACK_AB R0, RZ, R0 ;  /* 0x00000000ff00723e */ /* 0x001fc800000010ff */
[----:B------:R-:W-:Y:S01]  /*19e0*/  PRMT R19, R0, 0x7610, R19 ;  /* 0x0000761000137816 */ /* 0x000fe20000000013 */
[----:B------:R-:W-:Y:S06]  /*19f0*/  BRA `(.L_x_8) ;  /* 0x0000000c008c7947 */ /* 0x000fec0003800000 */
.L_x_4:
[----:B------:R-:W-:-:S09]  /*1a00*/  UISETP.GT.AND UP0, UPT, UR4, 0x6, UPT ;  /* 0x000000060400788c */ /* 0x000fd2000bf04270 */
[----:B------:R-:W-:Y:S05]  /*1a10*/  BRA.U UP0, `(.L_x_11) ;  /* 0x0000000100307547 */ /* 0x000fea000b800000 */
[----:B------:R-:W-:-:S09]  /*1a20*/  UISETP.NE.AND UP0, UPT, UR4, 0x5, UPT ;  /* 0x000000050400788c */ /* 0x000fd2000bf05270 */
[----:B------:R-:W-:Y:S05]  /*1a30*/  BRA.U !UP0, `(.L_x_12) ;  /* 0x0000000108147547 */ /* 0x000fea000b800000 */
[----:B------:R-:W-:-:S09]  /*1a40*/  UISETP.NE.AND UP0, UPT, UR4, 0x6, UPT ;  /* 0x000000060400788c */ /* 0x000fd2000bf05270 */
[----:B------:R-:W-:Y:S05]  /*1a50*/  BRA.U UP0, `(.L_x_7) ;  /* 0x0000000900d87547 */ /* 0x000fea000b800000 */
[----:B------:R-:W2:Y:S02]  /*1a60*/  LDG.E R2, desc[UR36][R2.64] ;  /* 0x0000002402027981 */ /* 0x000ea4000c1e1900 */
[----:B--2---:R-:W-:Y:S01]  /*1a70*/  F2FP.BF16.F32.PACK_AB R19, RZ, R2 ;  /* 0x00000002ff13723e */ /* 0x004fe200000010ff */
[----:B------:R-:W-:Y:S06]  /*1a80*/  BRA `(.L_x_8) ;  /* 0x0000000c00687947 */ /* 0x000fec0003800000 */
.L_x_12:
[----:B------:R-:W2:Y:S02]  /*1a90*/  LDG.E.U16 R0, desc[UR36][R2.64] ;  /* 0x0000002402007981 */ /* 0x000ea4000c1e1500 */
[----:B--2---:R-:W-:-:S05]  /*1aa0*/  HADD2.F32 R0, -RZ, R0.H0_H0 ;  /* 0x20000000ff007230 */ /* 0x004fca0000004100 */
[----:B------:R-:W-:-:S04]  /*1ab0*/  F2FP.BF16.F32.PACK_AB R0, RZ, R0 ;  /* 0x00000000ff00723e */ /* 0x000fc800000010ff */
[----:B------:R-:W-:Y:S01]  /*1ac0*/  PRMT R19, R0, 0x7610, R19 ;  /* 0x0000761000137816 */ /* 0x000fe20000000013 */
[----:B------:R-:W-:Y:S06]  /*1ad0*/  BRA `(.L_x_8) ;  /* 0x0000000c00547947 */ /* 0x000fec0003800000 */
.L_x_11:
[----:B------:R-:W-:-:S09]  /*1ae0*/  UISETP.NE.AND UP0, UPT, UR4, 0x7, UPT ;  /* 0x000000070400788c */ /* 0x000fd2000bf05270 */
[----:B------:R-:W-:Y:S05]  /*1af0*/  BRA.U !UP0, `(.L_x_13) ;  /* 0x0000000108307547 */ /* 0x000fea000b800000 */
[----:B------:R-:W-:-:S09]  /*1b00*/  UISETP.NE.AND UP0, UPT, UR4, 0x8, UPT ;  /* 0x000000080400788c */ /* 0x000fd2000bf05270 */
[----:B------:R-:W-:Y:S05]  /*1b10*/  BRA.U !UP0, `(.L_x_14) ;  /* 0x0000000108147547 */ /* 0x000fea000b800000 */
[----:B------:R-:W-:-:S09]  /*1b20*/  UISETP.NE.AND UP0, UPT, UR4, 0x9, UPT ;  /* 0x000000090400788c */ /* 0x000fd2000bf05270 */
[----:B------:R-:W-:Y:S05]  /*1b30*/  BRA.U UP0, `(.L_x_7) ;  /* 0x0000000900a07547 */ /* 0x000fea000b800000 */
[----:B------:R-:W2:Y:S02]  /*1b40*/  LDG.E R2, desc[UR36][R2.64] ;  /* 0x0000002402027981 */ /* 0x000ea4000c1e1900 */
[----:B--2---:R-:W-:Y:S01]  /*1b50*/  F2FP.BF16.F32.PACK_AB R19, RZ, R2 ;  /* 0x00000002ff13723e */ /* 0x004fe200000010ff */
[----:B------:R-:W-:Y:S06]  /*1b60*/  BRA `(.L_x_8) ;  /* 0x0000000c00307947 */ /* 0x000fec0003800000 */
.L_x_14:
[----:B------:R-:W2:Y:S02]  /*1b70*/  LDG.E.U16 R2, desc[UR36][R2.64] ;  /* 0x0000002402027981 */ /* 0x000ea4000c1e1500 */
[----:B--2---:R-:W-:-:S05]  /*1b80*/  HADD2.F32 R0, -RZ, R2.H0_H0 ;  /* 0x20000002ff007230 */ /* 0x004fca0000004100 */
[----:B------:R-:W-:-:S04]  /*1b90*/  F2FP.BF16.F32.PACK_AB R0, RZ, R0 ;  /* 0x00000000ff00723e */ /* 0x000fc800000010ff */
[----:B------:R-:W-:Y:S01]  /*1ba0*/  PRMT R19, R0, 0x7610, R19 ;  /* 0x0000761000137816 */ /* 0x000fe20000000013 */
[----:B------:R-:W-:Y:S06]  /*1bb0*/  BRA `(.L_x_8) ;  /* 0x0000000c001c7947 */ /* 0x000fec0003800000 */
.L_x_13:
[----:B------:R-:W2:Y:S01]  /*1bc0*/  LDG.E.64 R2, desc[UR36][R2.64] ;  /* 0x0000002402027981 */ /* 0x000ea2000c1e1b00 */
[----:B------:R-:W-:Y:S01]  /*1bd0*/  UMOV UR4, 0xf0000000 ;  /* 0xf000000000047882 */ /* 0x000fe20000000000 */
[----:B------:R-:W-:Y:S02]  /*1be0*/  UMOV UR5, 0x380fffff ;  /* 0x380fffff00057882 */ /* 0x000fe40000000000 */
[----:B--2---:R-:W0:-:S15]  /*1bf0*/  DSETP.GEU.AND P0, PT, |R2|, UR4, PT ;  /* 0x0000000402007e2a */ /* 0x004e1e000bf0e200 */
[----:B------:R-:W-:-:S15]  /*1c00*/  NOP ;  /* 0x0000000000007918 */ /* 0x000fde0000000000 */
[----:B------:R-:W-:-:S15]  /*1c10*/  NOP ;  /* 0x0000000000007918 */ /* 0x000fde0000000000 */
[----:B------:R-:W-:-:S15]  /*1c20*/  NOP ;  /* 0x0000000000007918 */ /* 0x000fde0000000000 */
[----:B------:R-:W-:-:S04]  /*1c30*/  NOP ;  /* 0x0000000000007918 */ /* 0x000fc80000000000 */
[----:B------:R-:W0:Y:S02]  /*1c40*/  F2F.F32.F64 R0, R2 ;  /* 0x0000000200007310 */ /* 0x000e240000301000 */
[----:B0-----:R-:W-:-:S05]  /*1c50*/  @!P0 FMUL R0, R0, 1.175494350822287508e-38 ;  /* 0x0080000000008820 */ /* 0x001fca0000400000 */
[----:B------:R-:W-:-:S04]  /*1c60*/  F2FP.BF16.F32.PACK_AB R0, RZ, R0 ;  /* 0x00000000ff00723e */ /* 0x000fc800000010ff */
[----:B------:R-:W-:Y:S01]  /*1c70*/  PRMT R19, R0, 0x7610, R19 ;  /* 0x0000761000137816 */ /* 0x000fe20000000013 */
[----:B------:R-:W-:Y:S06]  /*1c80*/  BRA `(.L_x_8) ;  /* 0x0000000800e87947 */ /* 0x000fec0003800000 */
.L_x_3:
[----:B------:R-:W-:-:S09]  /*1c90*/  UISETP.GT.AND UP0, UPT, UR4, 0x18, UPT ;  /* 0x000000180400788c */ /* 0x000fd2000bf04270 */
[----:B------:R-:W-:Y:S05]  /*1ca0*/  BRA.U UP0, `(.L_x_15) ;  /* 0x0000000500107547 */ /* 0x000fea000b800000 */
[----:B------:R-:W-:-:S09]  /*1cb0*/  UISETP.GT.AND UP0, UPT, UR4, 0xe, UPT ;  /* 0x0000000e0400788c */ /* 0x000fd2000bf04270 */
[----:B------:R-:W-:Y:S05]  /*1cc0*/  BRA.U UP0, `(.L_x_16) ;  /* 0x00000001005c7547 */ /* 0x000fea000b800000 */
[----:B------:R-:W-:-:S09]  /*1cd0*/  UISETP.NE.AND UP0, UPT, UR4, 0xa, UPT ;  /* 0x0000000a0400788c */ /* 0x000fd2000bf05270 */
[----:B------:R-:W-:Y:S05]  /*1ce0*/  BRA.U !UP0, `(.L_x_17) ;  /* 0x0000000108207547 */ /* 0x000fea000b800000 */
[----:B------:R-:W-:-:S09]  /*1cf0*/  UISETP.NE.AND UP0, UPT, UR4, 0xb, UPT ;  /* 0x0000000b0400788c */ /* 0x000fd2000bf05270 */
[----:B------:R-:W-:Y:S05]  /*1d00*/  BRA.U UP0, `(.L_x_7) ;  /* 0x00000009002c7547 */ /* 0x000fea000b800000 */
[----:B------:R-:W2:Y:S02]  /*1d10*/  LDG.E.U8 R2, desc[UR36][R2.64] ;  /* 0x0000002402027981 */ /* 0x000ea4000c1e1100 */
[----:B--2---:R-:W-:-:S04]  /*1d20*/  ISETP.NE.AND P0, PT, R2, RZ, PT ;  /* 0x000000ff0200720c */ /* 0x004fc80003f05270 */
[----:B------:R-:W-:-:S04]  /*1d30*/  FSEL R0, RZ, 1, !P0 ;  /* 0x3f800000ff007808 */ /* 0x000fc80004000000 */
[----:B------:R-:W-:-:S04]  /*1d40*/  F2FP.BF16.F32.PACK_AB R0, RZ, R0 ;  /* 0x00000000ff00723e */ /* 0x000fc800000010ff */
[----:B------:R-:W-:Y:S01]  /*1d50*/  PRMT R19, R0, 0x7610, R19 ;  /* 0x0000761000137816 */ /* 0x000fe20000000013 */
[----:B------:R-:W-:Y:S06]  /*1d60*/  BRA `(.L_x_8) ;  /* 0x0000000800b07947 */ /* 0x000fec0003800000 */
.L_x_17:
        /* <DEDUP_REMOVED lines=13> */
.L_x_16:
[----:B------:R-:W-:-:S09]  /*1e40*/  UISETP.NE.AND UP0, UPT, UR4, 0xf, UPT ;  /* 0x0000000f0400788c */ /* 0x000fd2000bf05270 */
[----:B------:R-:W-:Y:S05]  /*1e50*/  BRA.U !UP0, `(.L_x_18) ;  /* 0x00000001089c7547 */ /* 0x000fea000b800000 */
[----:B------:R-:W-:-:S09]  /*1e60*/  UISETP.NE.AND UP0, UPT, UR4, 0x17, UPT ;  /* 0x000000170400788c */ /* 0x000fd2000bf05270 */
[----:B------:R-:W-:Y:S05]  /*1e70*/  BRA.U !UP0, `(.L_x_19) ;  /* 0x00000001085c7547 */ /* 0x000fea000b800000 */
[----:B------:R-:W-:-:S09]  /*1e80*/  UISETP.NE.AND UP0, UPT, UR4, 0x18, UPT ;  /* 0x000000180400788c */ /* 0x000fd2000bf05270 */
[----:B------:R-:W-:Y:S05]  /*1e90*/  BRA.U UP0, `(.L_x_7) ;  /* 0x0000000500c87547 */ /* 0x000fea000b800000 */
[----:B------:R-:W2:Y:S01]  /*1ea0*/  LDG.E.U8 R0, desc[UR36][R2.64] ;  /* 0x0000002402007981 */ /* 0x000ea2000c1e1100 */
[----:B------:R-:W-:Y:S01]  /*1eb0*/  MOV R6, 0x1f ;  /* 0x0000001f00067802 */ /* 0x000fe20000000f00 */
[----:B--2---:R-:W-:-:S05]  /*1ec0*/  IMAD.SHL.U32 R0, R0, 0x1000000, RZ ;  /* 0x0100000000007824 */ /* 0x004fca00078e00ff */
[C---:B------:R-:W-:Y:S02]  /*1ed0*/  LOP3.LUT R4, R0.reuse, 0x7f000000, RZ, 0xc0, !PT ;  /* 0x7f00000000047812 */ /* 0x040fe400078ec0ff */
[----:B------:R-:W-:Y:S02]  /*1ee0*/  LOP3.LUT P0, RZ, R0, 0x7f000000, RZ, 0xc0, !PT ;  /* 0x7f00000000ff7812 */ /* 0x000fe4000780c0ff */
[----:B------:R-:W0:Y:S02]  /*1ef0*/  FLO.U32 R5, R4 ;  /* 0x0000000400057300 */ /* 0x000e2400000e0000 */
[----:B0-----:R-:W-:-:S05]  /*1f00*/  IMAD.MOV R5, RZ, RZ, -R5 ;  /* 0x000000ffff057224 */ /* 0x001fca00078e0a05 */
[----:B------:R-:W-:-:S05]  /*1f10*/  VIADDMNMX.U32 R5, R5, R6, 0x4, !PT ;  /* 0x0000000405057446 */ /* 0x000fca0007800006 */
[----:B------:R-:W-:-:S04]  /*1f20*/  VIADD R5, R5, 0xfffffffc ;  /* 0xfffffffc05057836 */ /* 0x000fc80000000000 */
[----:B------:R-:W-:Y:S01]  /*1f30*/  IMAD.SHL.U32 R7, R5, 0x800000, RZ ;  /* 0x0080000005077824 */ /* 0x000fe200078e00ff */
[C---:B------:R-:W-:Y:S01]  /*1f40*/  SHF.L.U32 R6, R4.reuse, R5, RZ ;  /* 0x0000000504067219 */ /* 0x040fe200000006ff */
[----:B------:R-:W-:-:S03]  /*1f50*/  VIADD R5, R4, 0x1000000 ;  /* 0x0100000004057836 */ /* 0x000fc60000000000 */
[----:B------:R-:W-:Y:S02]  /*1f60*/  LEA.HI R6, R6, -R7, RZ, 0x1c ;  /* 0x8000000706067211 */ /* 0x000fe400078fe0ff */
[----:B------:R-:W-:-:S03]  /*1f70*/  SHF.R.S32.HI R5, RZ, 0x8, R5 ;  /* 0x00000008ff057819 */ /* 0x000fc60000011405 */
[----:B------:R-:W-:-:S05]  /*1f80*/  VIADD R6, R6, 0x3c000000 ;  /* 0x3c00000006067836 */ /* 0x000fca0000000000 */
[----:B------:R-:W-:-:S04]  /*1f90*/  LOP3.LUT R5, R6, 0x7f800000, R5, 0xf8, !PT ;  /* 0x7f80000006057812 */ /* 0x000fc800078ef805 */
[----:B------:R-:W-:-:S04]  /*1fa0*/  SEL R5, R5, RZ, P0 ;  /* 0x000000ff05057207 */ /* 0x000fc80000000000 */
[----:B------:R-:W-:-:S04]  /*1fb0*/  LOP3.LUT R5, R5, 0x80000000, R0, 0xf8, !PT ;  /* 0x8000000005057812 */ /* 0x000fc800078ef800 */
[----:B------:R-:W-:-:S04]  /*1fc0*/  F2FP.BF16.F32.PACK_AB R5, RZ, R5 ;  /* 0x00000005ff05723e */ /* 0x000fc800000010ff */
[----:B------:R-:W-:Y:S01]  /*1fd0*/  PRMT R19, R5, 0x7610, R19 ;  /* 0x0000761005137816 */ /* 0x000fe20000000013 */
[----:B------:R-:W-:Y:S06]  /*1fe0*/  BRA `(.L_x_8) ;  /* 0x0000000800107947 */ /* 0x000fec0003800000 */
.L_x_19:
[----:B------:R-:W2:Y:S02]  /*1ff0*/  LDG.E.U8 R2, desc[UR36][R2.64] ;  /* 0x0000002402027981 */ /* 0x000ea4000c1e1100 */
[C---:B--2---:R-:W-:Y:S01]  /*2000*/  IMAD.SHL.U32 R4, R2.reuse, 0x2000000, RZ ;  /* 0x0200000002047824 */ /* 0x044fe200078e00ff */
[----:B------:R-:W-:-:S04]  /*2010*/  SHF.L.U32 R5, R2, 0x8, RZ ;  /* 0x0000000802057819 */ /* 0x000fc800000006ff */
[----:B------:R-:W-:-:S13]  /*2020*/  ISETP.GT.U32.AND P0, PT, R4, 0x7ffffff, PT ;  /* 0x07ffffff0400780c */ /* 0x000fda0003f04070 */
[C---:B------:R-:W-:Y:S02]  /*2030*/  @!P0 LOP3.LUT R0, R5.reuse, 0x7f00, RZ, 0xc0, !PT ;  /* 0x00007f0005008812 */ /* 0x040fe400078ec0ff */
[----:B------:R-:W-:Y:S02]  /*2040*/  @P0 LEA.HI R4, R4, 0x70000000, RZ, 0x1c ;  /* 0x7000000004040811 */ /* 0x000fe400078fe0ff */
[----:B------:R-:W-:Y:S02]  /*2050*/  @!P0 LOP3.LUT R0, R0, 0x3f000000, RZ, 0xfc, !PT ;  /* 0x3f00000000008812 */ /* 0x000fe400078efcff */
[----:B------:R-:W-:-:S03]  /*2060*/  PRMT R5, R5, 0x9910, RZ ;  /* 0x0000991005057816 */ /* 0x000fc600000000ff */
[----:B------:R-:W-:Y:S01]  /*2070*/  @!P0 FADD.FTZ R0, R0, -0.5 ;  /* 0xbf00000000008421 */ /* 0x000fe20000010000 */
[----:B------:R-:W-:-:S05]  /*2080*/  @P0 FMUL.FTZ R0, R4, 1.9259299443872358531e-34 ;  /* 0x0780000004000820 */ /* 0x000fca0000410000 */
[----:B------:R-:W-:-:S04]  /*2090*/  LOP3.LUT R0, R0, 0x80000000, R5, 0xf8, !PT ;  /* 0x8000000000007812 */ /* 0x000fc800078ef805 */
[----:B------:R-:W-:-:S04]  /*20a0*/  F2FP.BF16.F32.PACK_AB R0, RZ, R0 ;  /* 0x00000000ff00723e */ /* 0x000fc800000010ff */
[----:B------:R-:W-:Y:S01]  /*20b0*/  PRMT R19, R0, 0x7610, R19 ;  /* 0x0000761000137816 */ /* 0x000fe20000000013 */
[----:B------:R-:W-:Y:S06]  /*20c0*/  BRA `(.L_x_8) ;  /* 0x0000000400d87947 */ /* 0x000fec0003800000 */
.L_x_18:
[----:B------:R0:W5:Y:S01]  /*20d0*/  LDG.E.U16 R19, desc[UR36][R2.64] ;  /* 0x0000002402137981 */ /* 0x000162000c1e1500 */
[----:B------:R-:W-:Y:S05]  /*20e0*/  BRA `(.L_x_8) ;  /* 0x0000000400d07947 */ /* 0x000fea0003800000 */
.L_x_15:
[----:B------:R-:W-:-:S09]  /*20f0*/  UISETP.GT.AND UP0, UPT, UR4, 0x1b, UPT ;  /* 0x0000001b0400788c */ /* 0x000fd2000bf04270 */
[----:B------:R-:W-:Y:S05]  /*2100*/  BRA.U UP0, `(.L_x_20) ;  /* 0x0000000500147547 */ /* 0x000fea000b800000 */
[----:B------:R-:W-:-:S09]  /*2110*/  UISETP.NE.AND UP0, UPT, UR4, 0x19, UPT ;  /* 0x000000190400788c */ /* 0x000fd2000bf05270 */
[----:B------:R-:W-:Y:S05]  /*2120*/  BRA.U !UP0, `(.L_x_21) ;  /* 0x0000000108987547 */ /* 0x000fea000b800000 */
[----:B------:R-:W-:-:S09]  /*2130*/  UISETP.NE.AND UP0, UPT, UR4, 0x1a, UPT ;  /* 0x0000001a0400788c */ /* 0x000fd2000bf05270 */
[----:B------:R-:W-:Y:S05]  /*2140*/  BRA.U !UP0, `(.L_x_22) ;  /* 0x00000001081c7547 */ /* 0x000fea000b800000 */
[----:B------:R-:W-:-:S09]  /*2150*/  UISETP.NE.AND UP0, UPT, UR4, 0x1b, UPT ;  /* 0x0000001b0400788c */ /* 0x000fd2000bf05270 */
[----:B------:R-:W-:Y:S05]  /*2160*/  BRA.U UP0, `(.L_x_7) ;  /* 0x0000000500147547 */ /* 0x000fea000b800000 */
[----:B------:R-:W2:Y:S02]  /*2170*/  LDG.E.U16 R0, desc[UR36][R2.64] ;  /* 0x0000002402007981 */ /* 0x000ea4000c1e1500 */
[----:B--2---:R-:W-:-:S04]  /*2180*/  I2FP.F32.U32 R0, R0 ;  /* 0x0000000000007245 */ /* 0x004fc80000201000 */
[----:B------:R-:W-:-:S04]  /*2190*/  F2FP.BF16.F32.PACK_AB R0, RZ, R0 ;  /* 0x00000000ff00723e */ /* 0x000fc800000010ff */
[----:B------:R-:W-:Y:S01]  /*21a0*/  PRMT R19, R0, 0x7610, R19 ;  /* 0x0000761000137816 */ /* 0x000fe20000000013 */
[----:B------:R-:W-:Y:S06]  /*21b0*/  BRA `(.L_x_8) ;  /* 0x00000004009c7947 */ /* 0x000fec0003800000 */
.L_x_22:
[----:B------:R-:W2:Y:S01]  /*21c0*/  LDG.E.U8 R3, desc[UR36][R2.64] ;  /* 0x0000002402037981 */ /* 0x000ea2000c1e1100 */
[----:B------:R-:W-:Y:S01]  /*21d0*/  BSSY.RECONVERGENT B0, `(.L_x_23) ;  /* 0x0000018000007945 */ /* 0x000fe20003800200 */
[----:B------:R-:W-:Y:S01]  /*21e0*/  IMAD.MOV.U32 R0, RZ, RZ, RZ ;  /* 0x000000ffff007224 */ /* 0x000fe200078e00ff */
[----:B--2---:R-:W-:-:S13]  /*21f0*/  ISETP.NE.AND P0, PT, R3, RZ, PT ;  /* 0x000000ff0300720c */ /* 0x004fda0003f05270 */
[----:B------:R-:W-:Y:S05]  /*2200*/  @!P0 BRA `(.L_x_24) ;  /* 0x0000000000508947 */ /* 0x000fea0003800000 */
[----:B------:R-:W-:-:S13]  /*2210*/  ISETP.NE.AND P0, PT, R3, 0x80, PT ;  /* 0x000000800300780c */ /* 0x000fda0003f05270 */
[----:B------:R-:W-:Y:S01]  /*2220*/  @!P0 IMAD.MOV.U32 R0, RZ, RZ, 0x7f800001 ;  /* 0x7f800001ff008424 */ /* 0x000fe200078e00ff */
[----:B------:R-:W-:Y:S06]  /*2230*/  @!P0 BRA `(.L_x_24) ;  /* 0x0000000000448947 */ /* 0x000fec0003800000 */
[--C-:B------:R-:W-:Y:S01]  /*2240*/  SHF.R.U32.HI R0, RZ, 0x3, R3.reuse ;  /* 0x00000003ff007819 */ /* 0x100fe20000011603 */
[----:B------:R-:W-:Y:S03]  /*2250*/  BSSY.RECONVERGENT B1, `(.L_x_25) ;  /* 0x000000c000017945 */ /* 0x000fe60003800200 */
[----:B------:R-:W-:Y:S02]  /*2260*/  LOP3.LUT P0, R2, R0, 0xf, RZ, 0xc0, !PT ;  /* 0x0000000f00027812 */ /* 0x000fe4000780c0ff */
[----:B------:R-:W-:-:S05]  /*2270*/  SHF.R.U32.HI R0, RZ, 0x7, R3 ;  /* 0x00000007ff007819 */ /* 0x000fca0000011603 */
[----:B------:R-:W-:Y:S01]  /*2280*/  IMAD.U32 R7, R0, -0x80000000, RZ ;  /* 0x8000000000077824 */ /* 0x000fe200078e00ff */
[----:B------:R-:W-:-:S05]  /*2290*/  LOP3.LUT R0, R3, 0x7, RZ, 0xc0, !PT ;  /* 0x0000000703007812 */ /* 0x000fca00078ec0ff */
[----:B------:R-:W-:Y:S05]  /*22a0*/  @P0 BRA `(.L_x_26) ;  /* 0x0000000000180947 */ /* 0x000fea0003800000 */
[----:B------:R-:W0:Y:S02]  /*22b0*/  FLO.U32 R3, R0 ;  /* 0x0000000000037300 */ /* 0x000e2400000e0000 */
[----:B0-----:R-:W-:-:S04]  /*22c0*/  IADD3 R3, PT, PT, -R3, 0x1f, RZ ;  /* 0x0000001f03037810 */ /* 0x001fc80007ffe1ff */
[----:B------:R-:W-:Y:S01]  /*22d0*/  IADD3 R2, PT, PT, R2, 0x1d, -R3 ;  /* 0x0000001d02027810 */ /* 0x000fe20007ffe803 */
[----:B------:R-:W-:-:S05]  /*22e0*/  VIADD R5, R3, 0xffffffe4 ;  /* 0xffffffe403057836 */ /* 0x000fca0000000000 */
[----:B------:R-:W-:-:S04]  /*22f0*/  SHF.L.U32 R5, R0, R5, RZ ;  /* 0x0000000500057219 */ /* 0x000fc800000006ff */
[----:B------:R-:W-:-:S07]  /*2300*/  LOP3.LUT R0, R5, 0x7, RZ, 0xc0, !PT ;  /* 0x0000000705007812 */ /* 0x000fce00078ec0ff */
.L_x_26:
[----:B------:R-:W-:Y:S05]  /*2310*/  BSYNC.RECONVERGENT B1 ;  /* 0x0000000000017941 */ /* 0x000fea0003800200 */
.L_x_25:
[----:B------:R-:W-:Y:S01]  /*2320*/  IMAD.SHL.U32 R0, R0, 0x100000, RZ ;  /* 0x0010000000007824 */ /* 0x000fe200078e00ff */
[----:B------:R-:W-:-:S04]  /*2330*/  LEA R2, R2, 0x3b800000, 0x17 ;  /* 0x3b80000002027811 */ /* 0x000fc800078eb8ff */
[----:B------:R-:W-:-:S07]  /*2340*/  LOP3.LUT R0, R2, R0, R7, 0xfe, !PT ;  /* 0x0000000002007212 */ /* 0x000fce00078efe07 */
.L_x_24:
[----:B------:R-:W-:Y:S05]  /*2350*/  BSYNC.RECONVERGENT B0 ;  /* 0x0000000000007941 */ /* 0x000fea0003800200 */
.L_x_23:
[----:B------:R-:W-:-:S04]  /*2360*/  F2FP.BF16.F32.PACK_AB R0, RZ, R0 ;  /* 0x00000000ff00723e */ /* 0x000fc800000010ff */
[----:B------:R-:W-:Y:S01]  /*2370*/  PRMT R19, R0, 0x7610, R19 ;  /* 0x0000761000137816 */ /* 0x000fe20000000013 */
[----:B------:R-:W-:Y:S06]  /*2380*/  BRA `(.L_x_8) ;  /* 0x0000000400287947 */ /* 0x000fec0003800000 */
.L_x_21:
[----:B------:R-:W2:Y:S01]  /*2390*/  LDG.E.U8 R3, desc[UR36][R2.64] ;  /* 0x0000002402037981 */ /* 0x000ea2000c1e1100 */
[----:B------:R-:W-:Y:S01]  /*23a0*/  BSSY.RECONVERGENT B0, `(.L_x_27) ;  /* 0x0000018000007945 */ /* 0x000fe20003800200 */
[----:B------:R-:W-:Y:S01]  /*23b0*/  IMAD.MOV.U32 R0, RZ, RZ, RZ ;  /* 0x000000ffff007224 */ /* 0x000fe200078e00ff */
[----:B--2---:R-:W-:-:S13]  /*23c0*/  ISETP.NE.AND P0, PT, R3, RZ, PT ;  /* 0x000000ff0300720c */ /* 0x004fda0003f05270 */
[----:B------:R-:W-:Y:S05]  /*23d0*/  @!P0 BRA `(.L_x_28) ;  /* 0x0000000000508947 */ /* 0x000fea0003800000 */
[----:B------:R-:W-:-:S13]  /*23e0*/  ISETP.NE.AND P0, PT, R3, 0x80, PT ;  /* 0x000000800300780c */ /* 0x000fda0003f05270 */
[----:B------:R-:W-:Y:S01]  /*23f0*/  @!P0 MOV R0, 0x7f800001 ;  /* 0x7f80000100008802 */ /* 0x000fe20000000f00 */
        /* <DEDUP_REMOVED lines=14> */
.L_x_30:
[----:B------:R-:W-:Y:S05]  /*24e0*/  BSYNC.RECONVERGENT B1 ;  /* 0x0000000000017941 */ /* 0x000fea0003800200 */
.L_x_29:
[----:B------:R-:W-:Y:S01]  /*24f0*/  IMAD.SHL.U32 R0, R0, 0x200000, RZ ;  /* 0x0020000000007824 */ /* 0x000fe200078e00ff */
[----:B------:R-:W-:-:S04]  /*2500*/  LEA R2, R2, 0x37800000, 0x17 ;  /* 0x3780000002027811 */ /* 0x000fc800078eb8ff */
[----:B------:R-:W-:-:S07]  /*2510*/  LOP3.LUT R0, R2, R0, R7, 0xfe, !PT ;  /* 0x0000000002007212 */ /* 0x000fce00078efe07 */
.L_x_28:
[----:B------:R-:W-:Y:S05]  /*2520*/  BSYNC.RECONVERGENT B0 ;  /* 0x0000000000007941 */ /* 0x000fea0003800200 */
.L_x_27:
[----:B------:R-:W-:-:S04]  /*2530*/  F2FP.BF16.F32.PACK_AB R0, RZ, R0 ;  /* 0x00000000ff00723e */ /* 0x000fc800000010ff */
[----:B------:R-:W-:Y:S01]  /*2540*/  PRMT R19, R0, 0x7610, R19 ;  /* 0x0000761000137816 */ /* 0x000fe20000000013 */
[----:B------:R-:W-:Y:S06]  /*2550*/  BRA `(.L_x_8) ;  /* 0x0000000000b47947 */ /* 0x000fec0003800000 */
.L_x_20:
[----:B------:R-:W-:-:S09]  /*2560*/  UISETP.NE.AND UP0, UPT, UR4, 0x1c, UPT ;  /* 0x0000001c0400788c */ /* 0x000fd2000bf05270 */
[----:B------:R-:W-:Y:S05]  /*2570*/  BRA.U !UP0, `(.L_x_31) ;  /* 0x00000001089c7547 */ /* 0x000fea000b800000 */
[----:B------:R-:W-:-:S09]  /*2580*/  UISETP.NE.AND UP0, UPT, UR4, 0x1d, UPT ;  /* 0x0000001d0400788c */ /* 0x000fd2000bf05270 */
[----:B------:R-:W-:Y:S05]  /*2590*/  BRA.U !UP0, `(.L_x_32) ;  /* 0x0000000108807547 */ /* 0x000fea000b800000 */
[----:B------:R-:W-:-:S09]  /*25a0*/  UISETP.NE.AND UP0, UPT, UR4, 0x2c, UPT ;  /* 0x0000002c0400788c */ /* 0x000fd2000bf05270 */
[----:B------:R-:W-:Y:S05]  /*25b0*/  BRA.U !UP0, `(.L_x_33) ;  /* 0x0000000108487547 */ /* 0x000fea000b800000 */
.L_x_7:
[----:B------:R-:W-:Y:S01]  /*25c0*/  MOV R2, 0x0 ;  /* 0x0000000000027802 */ /* 0x000fe20000000f00 */
[----:B------:R-:W0:Y:S01]  /*25d0*/  LDCU.64 UR4, c[0x4][0x178] ;  /* 0x01002f00ff0477ac */ /* 0x000e220008000a00 */
[----:B------:R-:W-:Y:S02]  /*25e0*/  IMAD.MOV.U32 R8, RZ, RZ, 0x4e ;  /* 0x0000004eff087424 */ /* 0x000fe400078e00ff */
[----:B------:R-:W-:Y:S01]  /*25f0*/  IMAD.MOV.U32 R12, RZ, RZ, 0x1 ;  /* 0x00000001ff0c7424 */ /* 0x000fe200078e00ff */
[----:B------:R-:W1:Y:S01]  /*2600*/  LDCU.64 UR6, c[0x4][0x180] ;  /* 0x01003000ff0677ac */ /* 0x000e620008000a00 */
[----:B------:R-:W2:Y:S01]  /*2610*/  LDC.64 R2, c[0x4][R2] ;  /* 0x0100000002027b82 */ /* 0x000ea20000000a00 */
[----:B------:R-:W-:Y:S01]  /*2620*/  IMAD.MOV.U32 R13, RZ, RZ, RZ ;  /* 0x000000ffff0d7224 */ /* 0x000fe200078e00ff */
[----:B------:R-:W3:Y:S01]  /*2630*/  LDCU.64 UR8, c[0x4][0x88] ;  /* 0x01001100ff0877ac */ /* 0x000ee20008000a00 */
[----:B0-----:R-:W-:Y:S02]  /*2640*/  IMAD.U32 R4, RZ, RZ, UR4 ;  /* 0x00000004ff047e24 */ /* 0x001fe4000f8e00ff */
[----:B------:R-:W-:-:S02]  /*2650*/  IMAD.U32 R5, RZ, RZ, UR5 ;  /* 0x00000005ff057e24 */ /* 0x000fc4000f8e00ff */
[----:B-1----:R-:W-:Y:S01]  /*2660*/  IMAD.U32 R6, RZ, RZ, UR6 ;  /* 0x00000006ff067e24 */ /* 0x002fe2000f8e00ff */
[----:B------:R-:W-:Y:S01]  /*2670*/  MOV R7, UR7 ;  /* 0x0000000700077c02 */ /* 0x000fe20008000f00 */
[----:B---3--:R-:W-:Y:S02]  /*2680*/  IMAD.U32 R10, RZ, RZ, UR8 ;  /* 0x00000008ff0a7e24 */ /* 0x008fe4000f8e00ff */
[----:B------:R-:W-:-:S07]  /*2690*/  IMAD.U32 R11, RZ, RZ, UR9 ;  /* 0x00000009ff0b7e24 */ /* 0x000fce000f8e00ff */
[----:B------:R-:W-:-:S07]  /*26a0*/  LEPC R20, `(.L_x_34) ;  /* 0x000000001014794e */ /* 0x000fce0000000000 */
[----:B--2---:R-:W-:Y:S05]  /*26b0*/  CALL.ABS.NOINC R2 ;  /* 0x0000000002007343 */ /* 0x004fea0003c00000 */
.L_x_34:
[----:B------:R-:W-:Y:S01]  /*26c0*/  PRMT R19, RZ, 0x7610, R19 ;  /* 0x00007610ff137816 */ /* 0x000fe20000000013 */
[----:B------:R-:W-:Y:S06]  /*26d0*/  BRA `(.L_x_8) ;  /* 0x0000000000547947 */ /* 0x000fec0003800000 */
.L_x_33:
[----:B------:R-:W2:Y:S01]  /*26e0*/  LDG.E.U8 R2, desc[UR36][R2.64] ;  /* 0x0000002402027981 */ /* 0x000ea2000c1e1100 */
[----:B------:R-:W-:Y:S01]  /*26f0*/  BSSY.RECONVERGENT B0, `(.L_x_35) ;  /* 0x0000007000007945 */ /* 0x000fe20003800200 */
[----:B------:R-:W-:Y:S01]  /*2700*/  IMAD.MOV.U32 R0, RZ, RZ, 0x400000 ;  /* 0x00400000ff007424 */ /* 0x000fe200078e00ff */
[----:B--2---:R-:W-:-:S13]  /*2710*/  ISETP.NE.AND P0, PT, R2, RZ, PT ;  /* 0x000000ff0200720c */ /* 0x004fda0003f05270 */
[----:B------:R-:W-:Y:S05]  /*2720*/  @!P0 BRA `(.L_x_36) ;  /* 0x00000000000c8947 */ /* 0x000fea0003800000 */
[----:B------:R-:W-:-:S13]  /*2730*/  ISETP.NE.AND P0, PT, R2, 0xff, PT ;  /* 0x000000ff0200780c */ /* 0x000fda0003f05270 */
[----:B------:R-:W-:Y:S01]  /*2740*/  @!P0 MOV R0, 0x7f800001 ;  /* 0x7f80000100008802 */ /* 0x000fe20000000f00 */
[----:B------:R-:W-:-:S07]  /*2750*/  @P0 IMAD.SHL.U32 R0, R2, 0x800000, RZ ;  /* 0x0080000002000824 */ /* 0x000fce00078e00ff */
.L_x_36:
[----:B------:R-:W-:Y:S05]  /*2760*/  BSYNC.RECONVERGENT B0 ;  /* 0x0000000000007941 */ /* 0x000fea0003800200 */
.L_x_35:
[----:B------:R-:W-:-:S04]  /*2770*/  F2FP.BF16.F32.PACK_AB R0, RZ, R0 ;  /* 0x00000000ff00723e */ /* 0x000fc800000010ff */
[----:B------:R-:W-:Y:S01]  /*2780*/  PRMT R19, R0, 0x7610, R19 ;  /* 0x0000761000137816 */ /* 0x000fe20000000013 */
[----:B------:R-:W-:Y:S06]  /*2790*/  BRA `(.L_x_8) ;  /* 0x0000000000247947 */ /* 0x000fec0003800000 */
.L_x_32:
[----:B------:R-:W2:Y:S02]  /*27a0*/  LDG.E.64 R2, desc[UR36][R2.64] ;  /* 0x0000002402027981 */ /* 0x000ea4000c1e1b00 */
[----:B--2---:R-:W0:Y:S02]  /*27b0*/  I2F.U64 R0, R2 ;  /* 0x0000000200007312 */ /* 0x004e240000301000 */
[----:B0-----:R-:W-:-:S04]  /*27c0*/  F2FP.BF16.F32.PACK_AB R0, RZ, R0 ;  /* 0x00000000ff00723e */ /* 0x001fc800000010ff */
[----:B------:R-:W-:Y:S01]  /*27d0*/  PRMT R19, R0, 0x7610, R19 ;  /* 0x0000761000137816 */ /* 0x000fe20000000013 */
[----:B------:R-:W-:Y:S06]  /*27e0*/  BRA `(.L_x_8) ;  /* 0x0000000000107947 */ /* 0x000fec0003800000 */
.L_x_31:
[----:B------:R-:W2:Y:S02]  /*27f0*/  LDG.E R2, desc[UR36][R2.64] ;  /* 0x0000002402027981 */ /* 0x000ea4000c1e1900 */
[----:B--2---:R-:W-:-:S04]  /*2800*/  I2FP.F32.U32 R0, R2 ;  /* 0x0000000200007245 */ /* 0x004fc80000201000 */
[----:B------:R-:W-:-:S04]  /*2810*/  F2FP.BF16.F32.PACK_AB R0, RZ, R0 ;  /* 0x00000000ff00723e */ /* 0x000fc800000010ff */
[----:B------:R-:W-:-:S07]  /*2820*/  PRMT R19, R0, 0x7610, R19 ;  /* 0x0000761000137816 */ /* 0x000fce0000000013 */
.L_x_8:
        /* <DEDUP_REMOVED lines=16> */
[----:B0-----:R-:W-:Y:S01]  /*2930*/  F2FP.BF16.F32.PACK_AB R0, RZ, R0 ;  /* 0x00000000ff00723e */ /* 0x001fe200000010ff */
[----:B------:R-:W-:Y:S06]  /*2940*/  BRA `(.L_x_42) ;  /* 0x0000000c00b47947 */ /* 0x000fec0003800000 */
.L_x_40:
[----:B------:R-:W2:Y:S02]  /*2950*/  LDG.E.U8 R2, desc[UR36][R2.64] ;  /* 0x0000002402027981 */ /* 0x000ea4000c1e1100 */
[----:B--2---:R-:W-:-:S04]  /*2960*/  I2FP.F32.U32 R0, R2 ;  /* 0x0000000200007245 */ /* 0x004fc80000201000 */
[----:B------:R-:W-:Y:S01]  /*2970*/  F2FP.BF16.F32.PACK_AB R0, RZ, R0 ;  /* 0x00000000ff00723e */ /* 0x000fe200000010ff */
[----:B------:R-:W-:Y:S06]  /*2980*/  BRA `(.L_x_42) ;  /* 0x0000000c00a47947 */ /* 0x000fec0003800000 */
.L_x_39:
        /* <DEDUP_REMOVED lines=8> */
[----:B0-----:R-:W-:Y:S01]  /*2a10*/  F2FP.BF16.F32.PACK_AB R0, RZ, R0 ;  /* 0x00000000ff00723e */ /* 0x001fe200000010ff */
[----:B------:R-:W-:Y:S06]  /*2a20*/  BRA `(.L_x_42) ;  /* 0x0000000c007c7947 */ /* 0x000fec0003800000 */
.L_x_44:
[----:B------:R-:W2:Y:S02]  /*2a30*/  LDG.E R2, desc[UR36][R2.64] ;  /* 0x0000002402027981 */ /* 0x000ea4000c1e1900 */
[----:B--2---:R-:W-:-:S04]  /*2a40*/  I2FP.F32.S32 R0, R2 ;  /* 0x0000000200007245 */ /* 0x004fc80000201400 */
[----:B------:R-:W-:Y:S01]  /*2a50*/  F2FP.BF16.F32.PACK_AB R0, RZ, R0 ;  /* 0x00000000ff00723e */ /* 0x000fe200000010ff */
[----:B------:R-:W-:Y:S06]  /*2a60*/  BRA `(.L_x_42) ;  /* 0x0000000c006c7947 */ /* 0x000fec0003800000 */
.L_x_43:
[----:B------:R-:W2:Y:S02]  /*2a70*/  LDG.E.U16 R2, desc[UR36][R2.64] ;  /* 0x0000002402027981 */ /* 0x000ea4000c1e1500 */
[----:B--2---:R-:W0:Y:S02]  /*2a80*/  I2F.S16 R0, R2 ;  /* 0x0000000200007306 */ /* 0x004e240000101400 */
[----:B0-----:R-:W-:Y:S01]  /*2a90*/  F2FP.BF16.F32.PACK_AB R0, RZ, R0 ;  /* 0x00000000ff00723e */ /* 0x001fe200000010ff */
[----:B------:R-:W-:Y:S06]  /*2aa0*/  BRA `(.L_x_42) ;  /* 0x0000000c005c7947 */ /* 0x000fec0003800000 */
.L_x_38:
        /* <DEDUP_REMOVED lines=9> */
.L_x_46:
[----:B------:R-:W2:Y:S02]  /*2b40*/  LDG.E.U16 R0, desc[UR36][R2.64] ;  /* 0x0000002402007981 */ /* 0x000ea4000c1e1500 */
[----:B--2---:R-:W-:-:S05]  /*2b50*/  HADD2.F32 R0, -RZ, R0.H0_H0 ;  /* 0x20000000ff007230 */ /* 0x004fca0000004100 */
[----:B------:R-:W-:Y:S01]  /*2b60*/  F2FP.BF16.F32.PACK_AB R0, RZ, R0 ;  /* 0x00000000ff00723e */ /* 0x000fe200000010ff */
[----:B------:R-:W-:Y:S06]  /*2b70*/  BRA `(.L_x_42) ;  /* 0x0000000c00287947 */ /* 0x000fec0003800000 */
.L_x_45:
        /* <DEDUP_REMOVED lines=9> */
.L_x_48:
[----:B------:R-:W2:Y:S02]  /*2c10*/  LDG.E.U16 R2, desc[UR36][R2.64] ;  /* 0x0000002402027981 */ /* 0x000ea4000c1e1500 */
[----:B--2---:R-:W-:-:S05]  /*2c20*/  HADD2.F32 R0, -RZ, R2.H0_H0 ;  /* 0x20000002ff007230 */ /* 0x004fca0000004100 */
[----:B------:R-:W-:Y:S01]  /*2c30*/  F2FP.BF16.F32.PACK_AB R0, RZ, R0 ;  /* 0x00000000ff00723e */ /* 0x000fe200000010ff */
[----:B------:R-:W-:Y:S06]  /*2c40*/  BRA `(.L_x_42) ;  /* 0x0000000800f47947 */ /* 0x000fec0003800000 */
.L_x_47:
        /* <DEDUP_REMOVED lines=10> */
[----:B------:R-:W-:Y:S01]  /*2cf0*/  F2FP.BF16.F32.PACK_AB R0, RZ, R0 ;  /* 0x00000000ff00723e */ /* 0x000fe200000010ff */
[----:B------:R-:W-:Y:S06]  /*2d00*/  BRA `(.L_x_42) ;  /* 0x0000000800c47947 */ /* 0x000fec0003800000 */
.L_x_37:
        /* <DEDUP_REMOVED lines=11> */
[----:B------:R-:W-:Y:S01]  /*2dc0*/  F2FP.BF16.F32.PACK_AB R0, RZ, R0 ;  /* 0x00000000ff00723e */ /* 0x000fe200000010ff */
[----:B------:R-:W-:Y:S06]  /*2dd0*/  BRA `(.L_x_42) ;  /* 0x0000000800907947 */ /* 0x000fec0003800000 */
.L_x_51:
        /* <DEDUP_REMOVED lines=12> */
.L_x_50:
[----:B------:R-:W-:-:S09]  /*2ea0*/  UISETP.NE.AND UP0, UPT, UR4, 0xf, UPT ;  /* 0x0000000f0400788c */ /* 0x000fd2000bf05270 */
[----:B------:R-:W-:Y:S05]  /*2eb0*/  BRA.U !UP0, `(.L_x_52) ;  /* 0x0000000108987547 */ /* 0x000fea000b800000 */
[----:B------:R-:W-:-:S09]  /*2ec0*/  UISETP.NE.AND UP0, UPT, UR4, 0x17, UPT ;  /* 0x000000170400788c */ /* 0x000fd2000bf05270 */
[----:B------:R-:W-:Y:S05]  /*2ed0*/  BRA.U !UP0, `(.L_x_53) ;  /* 0x00000001085c7547 */ /* 0x000fea000b800000 */
[----:B------:R-:W-:-:S09]  /*2ee0*/  UISETP.NE.AND UP0, UPT, UR4, 0x18, UPT ;  /* 0x000000180400788c */ /* 0x000fd2000bf05270 */
[----:B------:R-:W-:Y:S05]  /*2ef0*/  BRA.U UP0, `(.L_x_41) ;  /* 0x0000000500b87547 */ /* 0x000fea000b800000 */
[----:B------:R-:W2:Y:S01]  /*2f00*/  LDG.E.U8 R0, desc[UR36][R2.64] ;  /* 0x0000002402007981 */ /* 0x000ea2000c1e1100 */
[----:B------:R-:W-:Y:S02]  /*2f10*/  IMAD.MOV.U32 R6, RZ, RZ, 0x1f ;  /* 0x0000001fff067424 */ /* 0x000fe400078e00ff */
[----:B--2---:R-:W-:-:S05]  /*2f20*/  IMAD.SHL.U32 R0, R0, 0x1000000, RZ ;  /* 0x0100000000007824 */ /* 0x004fca00078e00ff */
[C---:B------:R-:W-:Y:S02]  /*2f30*/  LOP3.LUT R4, R0.reuse, 0x7f000000, RZ, 0xc0, !PT ;  /* 0x7f00000000047812 */ /* 0x040fe400078ec0ff */
[----:B------:R-:W-:Y:S02]  /*2f40*/  LOP3.LUT P0, RZ, R0, 0x7f000000, RZ, 0xc0, !PT ;  /* 0x7f00000000ff7812 */ /* 0x000fe4000780c0ff */
[----:B------:R-:W0:Y:S02]  /*2f50*/  FLO.U32 R5, R4 ;  /* 0x0000000400057300 */ /* 0x000e2400000e0000 */
[----:B0-----:R-:W-:-:S05]  /*2f60*/  IMAD.MOV R5, RZ, RZ, -R5 ;  /* 0x000000ffff057224 */ /* 0x001fca00078e0a05 */
[----:B------:R-:W-:-:S05]  /*2f70*/  VIADDMNMX.U32 R5, R5, R6, 0x4, !PT ;  /* 0x0000000405057446 */ /* 0x000fca0007800006 */
[----:B------:R-:W-:-:S05]  /*2f80*/  VIADD R5, R5, 0xfffffffc ;  /* 0xfffffffc05057836 */ /* 0x000fca0000000000 */
[C---:B------:R-:W-:Y:S02]  /*2f90*/  SHF.L.U32 R6, R4.reuse, R5, RZ ;  /* 0x0000000504067219 */ /* 0x040fe400000006ff */
[----:B------:R-:W-:Y:S01]  /*2fa0*/  SHF.L.U32 R7, R5, 0x17, RZ ;  /* 0x0000001705077819 */ /* 0x000fe200000006ff */
        /* <DEDUP_REMOVED lines=10> */
.L_x_53:
[----:B------:R-:W2:Y:S02]  /*3050*/  LDG.E.U8 R2, desc[UR36][R2.64] ;  /* 0x0000002402027981 */ /* 0x000ea4000c1e1100 */
[C---:B--2---:R-:W-:Y:S02]  /*3060*/  IMAD.SHL.U32 R4, R2.reuse, 0x2000000, RZ ;  /* 0x0200000002047824 */ /* 0x044fe400078e00ff */
[----:B------:R-:W-:-:S03]  /*3070*/  IMAD.SHL.U32 R5, R2, 0x100, RZ ;  /* 0x0000010002057824 */ /* 0x000fc600078e00ff */
        /* <DEDUP_REMOVED lines=8> */
[----:B------:R-:W-:Y:S01]  /*3100*/  F2FP.BF16.F32.PACK_AB R0, RZ, R0 ;  /* 0x00000000ff00723e */ /* 0x000fe200000010ff */
[----:B------:R-:W-:Y:S06]  /*3110*/  BRA `(.L_x_42) ;  /* 0x0000000400c07947 */ /* 0x000fec0003800000 */
.L_x_52:
[----:B------:R0:W5:Y:S01]  /*3120*/  LDG.E.U16 R0, desc[UR36][R2.64] ;  /* 0x0000002402007981 */ /* 0x000162000c1e1500 */
[----:B------:R-:W-:Y:S05]  /*3130*/  BRA `(.L_x_42) ;  /* 0x0000000400b87947 */ /* 0x000fea0003800000 */
.L_x_49:
        /* <DEDUP_REMOVED lines=10> */
[----:B------:R-:W-:Y:S01]  /*31e0*/  F2FP.BF16.F32.PACK_AB R0, RZ, R0 ;  /* 0x00000000ff00723e */ /* 0x000fe200000010ff */
[----:B------:R-:W-:Y:S06]  /*31f0*/  BRA `(.L_x_42) ;  /* 0x0000000400887947 */ /* 0x000fec0003800000 */
.L_x_56:
        /* <DEDUP_REMOVED lines=11> */
[----:B------:R-:W-:-:S04]  /*32b0*/  SHF.R.U32.HI R0, RZ, 0x7, R3 ;  /* 0x00000007ff007819 */ /* 0x000fc80000011603 */
[----:B------:R-:W-:Y:S02]  /*32c0*/  SHF.L.U32 R7, R0, 0x1f, RZ ;  /* 0x0000001f00077819 */ /* 0x000fe400000006ff */
        /* <DEDUP_REMOVED lines=8> */
.L_x_60:
[----:B------:R-:W-:Y:S05]  /*3350*/  BSYNC.RECONVERGENT B1 ;  /* 0x0000000000017941 */ /* 0x000fea0003800200 */
.L_x_59:
[----:B------:R-:W-:Y:S01]  /*3360*/  IMAD.SHL.U32 R0, R0, 0x100000, RZ ;  /* 0x0010000000007824 */ /* 0x000fe200078e00ff */
[----:B------:R-:W-:-:S04]  /*3370*/  LEA R2, R2, 0x3b800000, 0x17 ;  /* 0x3b80000002027811 */ /* 0x000fc800078eb8ff */
[----:B------:R-:W-:-:S07]  /*3380*/  LOP3.LUT R0, R2, R0, R7, 0xfe, !PT ;  /* 0x0000000002007212 */ /* 0x000fce00078efe07 */
.L_x_58:
[----:B------:R-:W-:Y:S05]  /*3390*/  BSYNC.RECONVERGENT B0 ;  /* 0x0000000000007941 */ /* 0x000fea0003800200 */
.L_x_57:
[----:B------:R-:W-:Y:S01]  /*33a0*/  F2FP.BF16.F32.PACK_AB R0, RZ, R0 ;  /* 0x00000000ff00723e */ /* 0x000fe200000010ff */
[----:B------:R-:W-:Y:S06]  /*33b0*/  BRA `(.L_x_42) ;  /* 0x0000000400187947 */ /* 0x000fec0003800000 */
.L_x_55:
        /* <DEDUP_REMOVED lines=21> */
.L_x_64:
[----:B------:R-:W-:Y:S05]  /*3510*/  BSYNC.RECONVERGENT B1 ;  /* 0x0000000000017941 */ /* 0x000fea0003800200 */
.L_x_63:
[----:B------:R-:W-:Y:S02]  /*3520*/  SHF.L.U32 R0, R0, 0x15, RZ ;  /* 0x0000001500007819 */ /* 0x000fe400000006ff */
[----:B------:R-:W-:-:S04]  /*3530*/  LEA R2, R2, 0x37800000, 0x17 ;  /* 0x3780000002027811 */ /* 0x000fc800078eb8ff */
[----:B------:R-:W-:-:S07]  /*3540*/  LOP3.LUT R0, R2, R0, R7, 0xfe, !PT ;  /* 0x0000000002007212 */ /* 0x000fce00078efe07 */
.L_x_62:
[----:B------:R-:W-:Y:S05]  /*3550*/  BSYNC.RECONVERGENT B0 ;  /* 0x0000000000007941 */ /* 0x000fea0003800200 */
.L_x_61:
[----:B------:R-:W-:Y:S01]  /*3560*/  F2FP.BF16.F32.PACK_AB R0, RZ, R0 ;  /* 0x00000000ff00723e */ /* 0x000fe200000010ff */
[----:B------:R-:W-:Y:S06]  /*3570*/  BRA `(.L_x_42) ;  /* 0x0000000000a87947 */ /* 0x000fec0003800000 */
.L_x_54:
[----:B------:R-:W-:-:S09]  /*3580*/  UISETP.NE.AND UP0, UPT, UR4, 0x1c, UPT ;  /* 0x0000001c0400788c */ /* 0x000fd2000bf05270 */
[----:B------:R-:W-:Y:S05]  /*3590*/  BRA.U !UP0, `(.L_x_65) ;  /* 0x0000000108947547 */ /* 0x000fea000b800000 */
[----:B------:R-:W-:-:S09]  /*35a0*/  UISETP.NE.AND UP0, UPT, UR4, 0x1d, UPT ;  /* 0x0000001d0400788c */ /* 0x000fd2000bf05270 */
[----:B------:R-:W-:Y:S05]  /*35b0*/  BRA.U !UP0, `(.L_x_66) ;  /* 0x00000001087c7547 */ /* 0x000fea000b800000 */
[----:B------:R-:W-:-:S09]  /*35c0*/  UISETP.NE.AND UP0, UPT, UR4, 0x2c, UPT ;  /* 0x0000002c0400788c */ /* 0x000fd2000bf05270 */
[----:B------:R-:W-:Y:S05]  /*35d0*/  BRA.U !UP0, `(.L_x_67) ;  /* 0x0000000108487547 */ /* 0x000fea000b800000 */
.L_x_41:
[----:B------:R-:W-:Y:S01]  /*35e0*/  MOV R2, 0x0 ;  /* 0x0000000000027802 */ /* 0x000fe20000000f00 */
[----:B------:R-:W0:Y:S01]  /*35f0*/  LDCU.64 UR4, c[0x4][0x178] ;  /* 0x01002f00ff0477ac */ /* 0x000e220008000a00 */
[----:B------:R-:W-:Y:S02]  /*3600*/  HFMA2 R8, -RZ, RZ, 0, 4.64916229248046875e-06 ;  /* 0x0000004eff087431 */ /* 0x000fe400000001ff */
[----:B------:R-:W-:Y:S01]  /*3610*/  IMAD.MOV.U32 R12, RZ, RZ, 0x1 ;  /* 0x00000001ff0c7424 */ /* 0x000fe200078e00ff */
[----:B------:R-:W1:Y:S01]  /*3620*/  LDCU.64 UR6, c[0x4][0x180] ;  /* 0x01003000ff0677ac */ /* 0x000e620008000a00 */
[----:B------:R-:W2:Y:S01]  /*3630*/  LDC.64 R2, c[0x4][R2] ;  /* 0x0100000002027b82 */ /* 0x000ea20000000a00 */
[----:B------:R-:W-:Y:S01]  /*3640*/  IMAD.MOV.U32 R13, RZ, RZ, RZ ;  /* 0x000000ffff0d7224 */ /* 0x000fe200078e00ff */
[----:B------:R-:W3:Y:S01]  /*3650*/  LDCU.64 UR8, c[0x4][0x88] ;  /* 0x01001100ff0877ac */ /* 0x000ee20008000a00 */
[----:B0-----:R-:W-:Y:S02]  /*3660*/  IMAD.U32 R4, RZ, RZ, UR4 ;  /* 0x00000004ff047e24 */ /* 0x001fe4000f8e00ff */
[----:B------:R-:W-:-:S02]  /*3670*/  IMAD.U32 R5, RZ, RZ, UR5 ;  /* 0x00000005ff057e24 */ /* 0x000fc4000f8e00ff */
[----:B-1----:R-:W-:Y:S02]  /*3680*/  IMAD.U32 R6, RZ, RZ, UR6 ;  /* 0x00000006ff067e24 */ /* 0x002fe4000f8e00ff */
[----:B------:R-:W-:Y:S02]  /*3690*/  IMAD.U32 R7, RZ, RZ, UR7 ;  /* 0x00000007ff077e24 */ /* 0x000fe4000f8e00ff */
[----:B---3--:R-:W-:Y:S02]  /*36a0*/  IMAD.U32 R10, RZ, RZ, UR8 ;  /* 0x00000008ff0a7e24 */ /* 0x008fe4000f8e00ff */
[----:B------:R-:W-:-:S07]  /*36b0*/  IMAD.U32 R11, RZ, RZ, UR9 ;  /* 0x00000009ff0b7e24 */ /* 0x000fce000f8e00ff */
[----:B------:R-:W-:-:S07]  /*36c0*/  LEPC R20, `(.L_x_68) ;  /* 0x000000001014794e */ /* 0x000fce0000000000 */
[----:B--2--5:R-:W-:Y:S05]  /*36d0*/  CALL.ABS.NOINC R2 ;  /* 0x0000000002007343 */ /* 0x024fea0003c00000 */
.L_x_68:
[----:B------:R-:W-:Y:S01]  /*36e0*/  PRMT R0, RZ, 0x7610, R0 ;  /* 0x00007610ff007816 */ /* 0x000fe20000000000 */
[----:B------:R-:W-:Y:S06]  /*36f0*/  BRA `(.L_x_42) ;  /* 0x0000000000487947 */ /* 0x000fec0003800000 */
.L_x_67:
[----:B------:R-:W2:Y:S01]  /*3700*/  LDG.E.U8 R2, desc[UR36][R2.64] ;  /* 0x0000002402027981 */ /* 0x000ea2000c1e1100 */
[----:B------:R-:W-:Y:S01]  /*3710*/  BSSY.RECONVERGENT B0, `(.L_x_69) ;  /* 0x0000007000007945 */ /* 0x000fe20003800200 */
[----:B------:R-:W-:Y:S01]  /*3720*/  IMAD.MOV.U32 R0, RZ, RZ, 0x400000 ;  /* 0x00400000ff007424 */ /* 0x000fe200078e00ff */
[----:B--2---:R-:W-:-:S13]  /*3730*/  ISETP.NE.AND P0, PT, R2, RZ, PT ;  /* 0x000000ff0200720c */ /* 0x004fda0003f05270 */
[----:B------:R-:W-:Y:S05]  /*3740*/  @!P0 BRA `(.L_x_70) ;  /* 0x00000000000c8947 */ /* 0x000fea0003800000 */
[----:B------:R-:W-:-:S13]  /*3750*/  ISETP.NE.AND P0, PT, R2, 0xff, PT ;  /* 0x000000ff0200780c */ /* 0x000fda0003f05270 */
[----:B------:R-:W-:Y:S02]  /*3760*/  @!P0 IMAD.MOV.U32 R0, RZ, RZ, 0x7f800001 ;  /* 0x7f800001ff008424 */ /* 0x000fe400078e00ff */
[----:B------:R-:W-:-:S07]  /*3770*/  @P0 IMAD.SHL.U32 R0, R2, 0x800000, RZ ;  /* 0x0080000002000824 */ /* 0x000fce00078e00ff */
.L_x_70:
[----:B------:R-:W-:Y:S05]  /*3780*/  BSYNC.RECONVERGENT B0 ;  /* 0x0000000000007941 */ /* 0x000fea0003800200 */
.L_x_69:
[----:B------:R-:W-:Y:S01]  /*3790*/  F2FP.BF16.F32.PACK_AB R0, RZ, R0 ;  /* 0x00000000ff00723e */ /* 0x000fe200000010ff */
[----:B------:R-:W-:Y:S06]  /*37a0*/  BRA `(.L_x_42) ;  /* 0x00000000001c7947 */ /* 0x000fec0003800000 */
.L_x_66:
[----:B------:R-:W2:Y:S02]  /*37b0*/  LDG.E.64 R2, desc[UR36][R2.64] ;  /* 0x0000002402027981 */ /* 0x000ea4000c1e1b00 */
[----:B--2---:R-:W0:Y:S02]  /*37c0*/  I2F.U64 R0, R2 ;  /* 0x0000000200007312 */ /* 0x004e240000301000 */
[----:B0-----:R-:W-:Y:S01]  /*37d0*/  F2FP.BF16.F32.PACK_AB R0, RZ, R0 ;  /* 0x00000000ff00723e */ /* 0x001fe200000010ff */
[----:B------:R-:W-:Y:S06]  /*37e0*/  BRA `(.L_x_42) ;  /* 0x00000000000c7947 */ /* 0x000fec0003800000 */
.L_x_65:
[----:B------:R-:W2:Y:S02]  /*37f0*/  LDG.E R2, desc[UR36][R2.64] ;  /* 0x0000002402027981 */ /* 0x000ea4000c1e1900 */
[----:B--2---:R-:W-:-:S04]  /*3800*/  I2FP.F32.U32 R0, R2 ;  /* 0x0000000200007245 */ /* 0x004fc80000201000 */
[----:B------:R-:W-:-:S07]  /*3810*/  F2FP.BF16.F32.PACK_AB R0, RZ, R0 ;  /* 0x00000000ff00723e */ /* 0x000fce00000010ff */
.L_x_42:
[----:B-----5:R-:W-:Y:S01]  /*3820*/  IMAD.U32 R0, R0, 0x10000, RZ ;  /* 0x0001000000007824 */ /* 0x020fe200078e00ff */
[----:B------:R-:W-:Y:S04]  /*3830*/  BSSY.RECONVERGENT B1, `(.L_x_71) ;  /* 0x0000069000017945 */ /* 0x000fe80003800200 */
[----:B------:R-:W-:-:S13]  /*3840*/  FSETP.NEU.FTZ.AND P0, PT, R0, RZ, PT ;  /* 0x000000ff0000720b */ /* 0x000fda0003f1d000 */
[----:B0-----:R-:W0:Y:S01]  /*3850*/  @!P0 MUFU.RCP R3, R0 ;  /* 0x0000000000038308 */ /* 0x001e220000001000 */
[----:B------:R-:W-:-:S05]  /*3860*/  @!P0 SHF.L.U32 R2, R19, 0x10, RZ ;  /* 0x0000001013028819 */ /* 0x000fca00000006ff */
[----:B0-----:R-:W-:-:S05]  /*3870*/  @!P0 FMUL.FTZ R2, R2, R3 ;  /* 0x0000000302028220 */ /* 0x001fca0000410000 */
[----:B------:R-:W-:-:S04]  /*3880*/  @!P0 F2FP.BF16.F32.PACK_AB R2, RZ, R2 ;  /* 0x00000002ff02823e */ /* 0x000fc800000010ff */
[----:B------:R-:W-:Y:S01]  /*3890*/  @!P0 PRMT R5, R2, 0x7610, R5 ;  /* 0x0000761002058816 */ /* 0x000fe20000000005 */
[----:B------:R-:W-:Y:S06]  /*38a0*/  @!P0 BRA `(.L_x_72) ;  /* 0x0000000400848947 */ /* 0x000fec0003800000 */
[----:B------:R-:W-:Y:S01]  /*38b0*/  IMAD.U32 R19, R19, 0x10000, RZ ;  /* 0x0001000013137824 */ /* 0x000fe200078e00ff */
[----:B------:R-:W-:Y:S03]  /*38c0*/  BSSY.RECONVERGENT B0, `(.L_x_73) ;  /* 0x0000041000007945 */ /* 0x000fe60003800200 */
[C---:B------:R-:W-:Y:S01]  /*38d0*/  FADD.FTZ R2, |R19|.reuse, -RZ ;  /* 0x800000ff13027221 */ /* 0x040fe20000010200 */
[----:B------:R-:W-:-:S13]  /*38e0*/  FSETP.GEU.FTZ.AND P0, PT, |R19|, |R0|, PT ;  /* 0x400000001300720b */ /* 0x000fda0003f1e200 */
[----:B------:R-:W-:Y:S05]  /*38f0*/  @!P0 BRA `(.L_x_74) ;  /* 0x0000000000f48947 */ /* 0x000fea0003800000 */
[----:B------:R-:W-:-:S05]  /*3900*/  FMUL.FTZ R5, |R0|, 8388608 ;  /* 0x4b00000000057820 */ /* 0x000fca0000410200 */
[----:B------:R-:W-:-:S13]  /*3910*/  FSETP.GTU.FTZ.AND P0, PT, R2, R5, PT ;  /* 0x000000050200720b */ /* 0x000fda0003f1c000 */
[----:B------:R-:W-:Y:S05]  /*3920*/  @P0 BRA `(.L_x_75) ;  /* 0x0000000000680947 */ /* 0x000fea0003800000 */
[----:B------:R-:W-:Y:S01]  /*3930*/  FADD.FTZ R7, |R0|, -RZ ;  /* 0x800000ff00077221 */ /* 0x000fe20000010200 */
[----:B------:R-:W-:Y:S03]  /*3940*/  BSSY.RECONVERGENT B2, `(.L_x_76) ;  /* 0x0000016000027945 */ /* 0x000fe60003800200 */
[----:B------:R-:W0:Y:S01]  /*3950*/  MUFU.RCP R3, R7 ;  /* 0x0000000700037308 */ /* 0x000e220000001000 */
[----:B------:R-:W-:Y:S01]  /*3960*/  FADD.FTZ R5, -R7, -RZ ;  /* 0x800000ff07057221 */ /* 0x000fe20000010100 */
[----:B0-----:R-:W-:-:S06]  /*3970*/  FMUL.FTZ R3, R2, R3 ;  /* 0x0000000302037220 */ /* 0x001fcc0000410000 */
[----:B------:R-:W0:Y:S02]  /*3980*/  FRND.TRUNC R3, R3 ;  /* 0x0000000300037307 */ /* 0x000e24000020d000 */
[----:B0-----:R-:W-:-:S05]  /*3990*/  FFMA R5, R3, R5, R2 ;  /* 0x0000000503057223 */ /* 0x001fca0000000002 */
[----:B------:R-:W-:-:S13]  /*39a0*/  ISETP.GE.U32.AND P0, PT, R5, R7, PT ;  /* 0x000000070500720c */ /* 0x000fda0003f06070 */
[----:B------:R-:W-:Y:S05]  /*39b0*/  @!P0 BRA `(.L_x_77) ;  /* 0x0000000000388947 */ /* 0x000fea0003800000 */
[----:B------:R-:W-:-:S04]  /*39c0*/  ISETP.GE.U32.AND P0, PT, R5, -0x7fffffff, PT ;  /* 0x800000010500780c */ /* 0x000fc80003f06070 */
[----:B------:R-:W-:-:S09]  /*39d0*/  FSETP.GEU.OR P1, PT, R5, -R7, !P0 ;  /* 0x800000070500720b */ /* 0x000fd2000472e400 */
[----:B------:R-:W-:-:S04]  /*39e0*/  @P0 FADD.FTZ R4, R3, -1 ;  /* 0xbf80000003040421 */ /* 0x000fc80000010000 */
[----:B------:R-:W-:-:S04]  /*39f0*/  @!P1 FADD.FTZ R4, R4, -1 ;  /* 0xbf80000004049421 */ /* 0x000fc80000010000 */
[----:B------:R-:W-:Y:S01]  /*3a00*/  @P0 IMAD.MOV.U32 R3, RZ, RZ, R4 ;  /* 0x000000ffff030224 */ /* 0x000fe200078e0004 */
[----:B------:R-:W-:Y:S06]  /*3a10*/  @P0 BRA `(.L_x_77) ;  /* 0x0000000000200947 */ /* 0x000fec0003800000 */
[----:B------:R-:W-:Y:S01]  /*3a20*/  FADD.FTZ R4, |R0|, |R0| ;  /* 0x4000000000047221 */ /* 0x000fe20000010200 */
[----:B------:R-:W-:-:S04]  /*3a30*/  FADD.FTZ R3, R3, 1 ;  /* 0x3f80000003037421 */ /* 0x000fc80000010000 */
[----:B------:R-:W-:-:S13]  /*3a40*/  FSETP.GE.FTZ.AND P0, PT, R5, R4, PT ;  /* 0x000000040500720b */ /* 0x000fda0003f16000 */
[----:B------:R-:W-:-:S05]  /*3a50*/  @P0 FFMA.FTZ R4, |R0|, -3, R5 ;  /* 0xc040000000040823 */ /* 0x000fca0000010205 */
[----:B------:R-:W-:Y:S01]  /*3a60*/  FSETP.GE.AND P1, PT, R4, RZ, P0 ;  /* 0x000000ff0400720b */ /* 0x000fe20000726000 */
[----:B------:R-:W-:-:S12]  /*3a70*/  @P0 FADD.FTZ R4, R3, 1 ;  /* 0x3f80000003040421 */ /* 0x000fd80000010000 */
[----:B------:R-:W-:-:S04]  /*3a80*/  @P1 FADD.FTZ R4, R4, 1 ;  /* 0x3f80000004041421 */ /* 0x000fc80000010000 */
[----:B------:R-:W-:-:S07]  /*3a90*/  @P0 IMAD.MOV.U32 R3, RZ, RZ, R4 ;  /* 0x000000ffff030224 */ /* 0x000fce00078e0004 */
.L_x_77:
[----:B------:R-:W-:Y:S05]  /*3aa0*/  BSYNC.RECONVERGENT B2 ;  /* 0x0000000000027941 */ /* 0x000fea0003800200 */
.L_x_76:
[----:B------:R-:W-:Y:S01]  /*3ab0*/  FFMA.FTZ R2, -R7, R3, R2 ;  /* 0x0000000307027223 */ /* 0x000fe20000010102 */
[----:B------:R-:W-:Y:S06]  /*3ac0*/  BRA `(.L_x_74) ;  /* 0x0000000000807947 */ /* 0x000fec0003800000 */
.L_x_75:
[----:B------:R-:W-:Y:S01]  /*3ad0*/  LOP3.LUT R7, R5, 0xff800000, RZ, 0xc0, !PT ;  /* 0xff80000005077812 */ /* 0x000fe200078ec0ff */
[----:B------:R-:W-:Y:S01]  /*3ae0*/  BSSY.RECONVERGENT B2, `(.L_x_78) ;  /* 0x000001c000027945 */ /* 0x000fe20003800200 */
[----:B------:R-:W-:Y:S02]  /*3af0*/  ISETP.GT.U32.AND P0, PT, R2, 0x7f7fffff, PT ;  /* 0x7f7fffff0200780c */ /* 0x000fe40003f04070 */
[----:B------:R-:W-:Y:S01]  /*3b00*/  FSETP.GT.FTZ.AND P2, PT, |R0|, RZ, PT ;  /* 0x000000ff0000720b */ /* 0x000fe20003f54200 */
[C---:B------:R-:W-:Y:S01]  /*3b10*/  IMAD.IADD R3, R2.reuse, 0x1, -R7 ;  /* 0x0000000102037824 */ /* 0x040fe200078e0a07 */
[----:B------:R-:W-:-:S04]  /*3b20*/  LOP3.LUT R2, R2, 0x7fffff, RZ, 0xc0, !PT ;  /* 0x007fffff02027812 */ /* 0x000fc800078ec0ff */
[----:B------:R-:W-:Y:S02]  /*3b30*/  LOP3.LUT R3, R3, 0xff800000, RZ, 0xc0, !PT ;  /* 0xff80000003037812 */ /* 0x000fe400078ec0ff */
[----:B------:R-:W-:-:S03]  /*3b40*/  LOP3.LUT R2, R2, 0x3f800000, RZ, 0xfc, !PT ;  /* 0x3f80000002027812 */ /* 0x000fc600078efcff */
[----:B------:R-:W-:Y:S01]  /*3b50*/  VIADD R4, R3, 0xb800000 ;  /* 0x0b80000003047836 */ /* 0x000fe20000000000 */
[----:B------:R-:W-:-:S04]  /*3b60*/  FSEL R3, R7, +QNAN , !P0 ;  /* 0x7fffffff07037808 */ /* 0x000fc80004000000 */
[----:B------:R-:W-:Y:S02]  /*3b70*/  ISETP.NE.AND P1, PT, R4, RZ, PT ;  /* 0x000000ff0400720c */ /* 0x000fe40003f25270 */
[----:B------:R-:W-:-:S11]  /*3b80*/  FSEL R7, R3, +QNAN , P2 ;  /* 0x7fffffff03077808 */ /* 0x000fd60001000000 */
[----:B------:R-:W-:Y:S05]  /*3b90*/  @!P1 BRA `(.L_x_79) ;  /* 0x0000000000409947 */ /* 0x000fea0003800000 */
[----:B------:R-:W-:-:S04]  /*3ba0*/  LOP3.LUT R3, R5, 0x7fffff, RZ, 0xc0, !PT ;  /* 0x007fffff05037812 */ /* 0x000fc800078ec0ff */
[----:B------:R-:W-:-:S04]  /*3bb0*/  LOP3.LUT R9, R3, 0x3f800000, RZ, 0xfc, !PT ;  /* 0x3f80000003097812 */ /* 0x000fc800078efcff */
[----:B------:R0:W1:Y:S03]  /*3bc0*/  MUFU.RCP R8, R9 ;  /* 0x0000000900087308 */ /* 0x0000660000001000 */
.L_x_80:
[----:B------:R-:W-:-:S04]  /*3bd0*/  VIMNMX.U32 R3, PT, PT, R4, 0xb800000, PT ;  /* 0x0b80000004037848 */ /* 0x000fc80003fe0000 */
[C---:B------:R-:W-:Y:S01]  /*3be0*/  IADD3 R4, PT, PT, -R3.reuse, R4, RZ ;  /* 0x0000000403047210 */ /* 0x040fe20007ffe1ff */
[----:B------:R-:W-:-:S03]  /*3bf0*/  IMAD.IADD R2, R3, 0x1, R2 ;  /* 0x0000000103027824 */ /* 0x000fc600078e0202 */
[----:B------:R-:W-:Y:S01]  /*3c00*/  ISETP.NE.AND P1, PT, R4, RZ, PT ;  /* 0x000000ff0400720c */ /* 0x000fe20003f25270 */
[----:B-1----:R-:W-:-:S04]  /*3c10*/  FMUL.FTZ R5, R8, R2 ;  /* 0x0000000208057220 */ /* 0x002fc80000410000 */
[----:B------:R-:W-:-:S04]  /*3c20*/  FFMA.FTZ R6, -R9, R5, R2 ;  /* 0x0000000509067223 */ /* 0x000fc80000010102 */
[----:B------:R-:W-:-:S04]  /*3c30*/  FFMA.FTZ R5, R8, R6, R5 ;  /* 0x0000000608057223 */ /* 0x000fc80000010005 */
[----:B------:R-:W-:-:S04]  /*3c40*/  FFMA.FTZ R6, -R9, R5, R2 ;  /* 0x0000000509067223 */ /* 0x000fc80000010102 */
[----:B------:R-:W-:-:S04]  /*3c50*/  FFMA.FTZ.RZ R6, R8, R6, R5 ;  /* 0x0000000608067223 */ /* 0x000fc8000001c005 */
[----:B------:R-:W1:Y:S02]  /*3c60*/  FRND.TRUNC R5, R6 ;  /* 0x0000000600057307 */ /* 0x000e64000020d000 */
[----:B-1----:R-:W-:-:S05]  /*3c70*/  FFMA.FTZ R2, -R9, R5, R2 ;  /* 0x0000000509027223 */ /* 0x002fca0000010102 */
[----:B------:R-:W-:-:S13]  /*3c80*/  ISETP.NE.AND P0, PT, R2, RZ, PT ;  /* 0x000000ff0200720c */ /* 0x000fda0003f05270 */
[----:B------:R-:W-:Y:S05]  /*3c90*/  @P0 BRA P1, `(.L_x_80) ;  /* 0xfffffffc00cc0947 */ /* 0x000fea000083ffff */
.L_x_79:
[----:B------:R-:W-:Y:S05]  /*3ca0*/  BSYNC.RECONVERGENT B2 ;  /* 0x0000000000027941 */ /* 0x000fea0003800200 */
.L_x_78:
[----:B------:R-:W-:-:S04]  /*3cb0*/  FMUL.FTZ R2, R2, 1.1920928955078125e-07 ;  /* 0x3400000002027820 */ /* 0x000fc80000410000 */
[----:B------:R-:W-:-:S07]  /*3cc0*/  FMUL.FTZ R2, R7, R2 ;  /* 0x0000000207027220 */ /* 0x000fce0000410000 */
.L_x_74:
[----:B------:R-:W-:Y:S05]  /*3cd0*/  BSYNC.RECONVERGENT B0 ;  /* 0x0000000000007941 */ /* 0x000fea0003800200 */
.L_x_73:
[C---:B------:R-:W-:Y:S01]  /*3ce0*/  FSETP.NAN.FTZ.AND P0, PT, |R2|.reuse, |R2|, PT ;  /* 0x400000020200720b */ /* 0x040fe20003f18200 */
[----:B------:R-:W1:Y:S01]  /*3cf0*/  MUFU.RCP R4, R0 ;  /* 0x0000000000047308 */ /* 0x000e620000001000 */
[----:B------:R-:W-:Y:S02]  /*3d00*/  LOP3.LUT R3, R2, 0x80000000, R19, 0xb8, !PT ;  /* 0x8000000002037812 */ /* 0x000fe400078eb813 */
[----:B------:R-:W-:Y:S02]  /*3d10*/  FSETP.GEU.FTZ.AND P2, PT, R0, RZ, PT ;  /* 0x000000ff0000720b */ /* 0x000fe40003f5e000 */
[----:B------:R-:W-:-:S04]  /*3d20*/  FSEL R2, R2, R3, P0 ;  /* 0x0000000302027208 */ /* 0x000fc80000000000 */
[C---:B------:R-:W-:Y:S02]  /*3d30*/  FSETP.NEU.FTZ.AND P1, PT, R2.reuse, RZ, PT ;  /* 0x000000ff0200720b */ /* 0x040fe40003f3d000 */
[----:B------:R-:W-:Y:S01]  /*3d40*/  FSETP.GEU.FTZ.AND P0, PT, R2, RZ, PT ;  /* 0x000000ff0200720b */ /* 0x000fe20003f1e000 */
[----:B------:R-:W-:-:S03]  /*3d50*/  FADD.FTZ R2, R19, -R2 ;  /* 0x8000000213027221 */ /* 0x000fc60000010000 */
[----:B------:R-:W-:Y:S01]  /*3d60*/  PLOP3.LUT P0, PT, P1, P2, P0, 0x9f, 0x0 ;  /* 0x000000000000781c */ /* 0x000fe20000f05307 */
[----:B-1----:R-:W-:-:S12]  /*3d70*/  FMUL.FTZ R2, R2, R4 ;  /* 0x0000000402027220 */ /* 0x002fd80000410000 */
[----:B------:R-:W-:-:S05]  /*3d80*/  @!P0 FADD.FTZ R2, R2, -1 ;  /* 0xbf80000002028421 */ /* 0x000fca0000010000 */
[----:B------:R-:W-:-:S13]  /*3d90*/  FSETP.NEU.FTZ.AND P0, PT, R2, RZ, PT ;  /* 0x000000ff0200720b */ /* 0x000fda0003f1d000 */
[----:B------:R-:W-:Y:S05]  /*3da0*/  @!P0 BRA `(.L_x_81) ;  /* 0x00000000002c8947 */ /* 0x000fea0003800000 */
[----:B------:R-:W1:Y:S08]  /*3db0*/  FRND.FTZ.FLOOR R0, R2 ;  /* 0x0000000200007307 */ /* 0x000e700000215000 */
[----:B-1----:R-:W1:Y:S02]  /*3dc0*/  F2F.BF16.F32 R0, R0 ;  /* 0x0000000000007304 */ /* 0x002e640000202000 */
[C---:B-1----:R-:W-:Y:S01]  /*3dd0*/  IMAD.U32 R7, R0.reuse, 0x10000, RZ ;  /* 0x0001000000077824 */ /* 0x042fe200078e00ff */
[----:B------:R-:W-:-:S03]  /*3de0*/  PRMT R5, R0, 0x7610, R5 ;  /* 0x0000761000057816 */ /* 0x000fc60000000005 */
[----:B------:R-:W-:-:S05]  /*3df0*/  FADD.FTZ R3, -R7, R2 ;  /* 0x0000000207037221 */ /* 0x000fca0000010100 */
[----:B------:R-:W-:-:S13]  /*3e00*/  FSETP.GT.FTZ.AND P0, PT, R3, 0.5, PT ;  /* 0x3f0000000300780b */ /* 0x000fda0003f14000 */
[----:B------:R-:W-:Y:S05]  /*3e10*/  @!P0 BRA `(.L_x_72) ;  /* 0x0000000000288947 */ /* 0x000fea0003800000 */
[----:B------:R-:W-:-:S05]  /*3e20*/  FADD.FTZ R0, R7, 1 ;  /* 0x3f80000007007421 */ /* 0x000fca0000010000 */
[----:B------:R-:W-:-:S04]  /*3e30*/  F2FP.BF16.F32.PACK_AB R0, RZ, R0 ;  /* 0x00000000ff00723e */ /* 0x000fc800000010ff */
[----:B------:R-:W-:Y:S01]  /*3e40*/  PRMT R5, R0, 0x7610, R5 ;  /* 0x0000761000057816 */ /* 0x000fe20000000005 */
[----:B------:R-:W-:Y:S06]  /*3e50*/  BRA `(.L_x_72) ;  /* 0x0000000000187947 */ /* 0x000fec0003800000 */
.L_x_81:
[----:B------:R-:W-:-:S06]  /*3e60*/  FMUL.FTZ R19, R19, R4 ;  /* 0x0000000413137220 */ /* 0x000fcc0000410000 */
[----:B------:R-:W1:Y:S02]  /*3e70*/  F2F.BF16.F32 R19, R19 ;  /* 0x0000001300137304 */ /* 0x000e640000202000 */
[----:B-1----:R-:W-:-:S05]  /*3e80*/  IMAD.U32 R0, R19, 0x10000, RZ ;  /* 0x0001000013007824 */ /* 0x002fca00078e00ff */
[----:B------:R-:W-:-:S04]  /*3e90*/  LOP3.LUT R0, RZ, 0x80000000, R0, 0xb8, !PT ;  /* 0x80000000ff007812 */ /* 0x000fc800078eb800 */
[----:B------:R-:W-:-:S04]  /*3ea0*/  F2FP.BF16.F32.PACK_AB R0, RZ, R0 ;  /* 0x00000000ff00723e */ /* 0x000fc800000010ff */
[----:B------:R-:W-:-:S07]  /*3eb0*/  PRMT R5, R0, 0x7610, R5 ;  /* 0x0000761000057816 */ /* 0x000fce0000000005 */
.L_x_72:
[----:B------:R-:W-:Y:S05]  /*3ec0*/  BSYNC.RECONVERGENT B1 ;  /* 0x0000000000017941 */ /* 0x000fea0003800200 */
.L_x_71:
[----:B------:R-:W1:Y:S01]  /*3ed0*/  LDCU.64 UR6, c[0x0][0x5e8] ;  /* 0x0000bd00ff0677ac */ /* 0x000e620008000a00 */
[----:B------:R-:W-:-:S04]  /*3ee0*/  UPRMT UR4, UR43, 0x9910, URZ ;  /* 0x000099102b047896 */ /* 0x000fc800080000ff */
[----:B------:R-:W-:Y:S01]  /*3ef0*/  UISETP.GT.AND UP0, UPT, UR4, 0x9, UPT ;  /* 0x000000090400788c */ /* 0x000fe2000bf04270 */
[----:B-1----:R-:W-:-:S05]  /*3f00*/  IADD3 R2, P0, PT, R16, UR6, RZ ;  /* 0x0000000610027c10 */ /* 0x002fca000ff1e0ff */
        /* <DEDUP_REMOVED lines=10> */
[----:B------:R-:W-:-:S06]  /*3fb0*/  IMAD.U32 R5, R5, 0x10000, RZ ;  /* 0x0001000005057824 */ /* 0x000fcc00078e00ff */
[----:B------:R-:W1:Y:S02]  /*3fc0*/  F2I.FTZ.TRUNC.NTZ R5, R5 ;  /* 0x0000000500057305 */ /* 0x000e64000021f100 */
[----:B-1----:R1:W-:Y:S01]  /*3fd0*/  STG.E.U8 desc[UR36][R2.64], R5 ;  /* 0x0000000502007986 */ /* 0x0023e2000c101124 */
[----:B------:R-:W-:Y:S05]  /*3fe0*/  BRA `(.L_x_87) ;  /* 0x0000000c00807947 */ /* 0x000fea0003800000 */
.L_x_85:
[----:B------:R-:W-:-:S06]  /*3ff0*/  IMAD.U32 R5, R5, 0x10000, RZ ;  /* 0x0001000005057824 */ /* 0x000fcc00078e00ff */
[----:B------:R-:W1:Y:S02]  /*4000*/  F2I.S64.TRUNC R4, R5 ;  /* 0x0000000500047311 */ /* 0x000e64000020d900 */
[----:B-1----:R1:W-:Y:S01]  /*4010*/  STG.E.U8 desc[UR36][R2.64], R4 ;  /* 0x0000000402007986 */ /* 0x0023e2000c101124 */
[----:B------:R-:W-:Y:S05]  /*4020*/  BRA `(.L_x_87) ;  /* 0x0000000c00707947 */ /* 0x000fea0003800000 */
.L_x_84:
[----:B------:R-:W-:-:S09]  /*4030*/  UISETP.NE.AND UP0, UPT, UR4, 0x2, UPT ;  /* 0x000000020400788c */ /* 0x000fd2000bf05270 */
[----:B------:R-:W-:Y:S05]  /*4040*/  BRA.U !UP0, `(.L_x_88) ;  /* 0x0000000108307547 */ /* 0x000fea000b800000 */
[----:B------:R-:W-:-:S09]  /*4050*/  UISETP.NE.AND UP0, UPT, UR4, 0x3, UPT ;  /* 0x000000030400788c */ /* 0x000fd2000bf05270 */
[----:B------:R-:W-:Y:S05]  /*4060*/  BRA.U !UP0, `(.L_x_89) ;  /* 0x0000000108187547 */ /* 0x000fea000b800000 */
[----:B------:R-:W-:-:S09]  /*4070*/  UISETP.NE.AND UP0, UPT, UR4, 0x4, UPT ;  /* 0x000000040400788c */ /* 0x000fd2000bf05270 */
[----:B------:R-:W-:Y:S05]  /*4080*/  BRA.U UP0, `(.L_x_86) ;  /* 0x0000000900b87547 */ /* 0x000fea000b800000 */
[----:B------:R-:W-:-:S06]  /*4090*/  IMAD.U32 R5, R5, 0x10000, RZ ;  /* 0x0001000005057824 */ /* 0x000fcc00078e00ff */
[----:B------:R-:W1:Y:S02]  /*40a0*/  F2I.S64.TRUNC R4, R5 ;  /* 0x0000000500047311 */ /* 0x000e64000020d900 */
[----:B-1----:R1:W-:Y:S01]  /*40b0*/  STG.E.64 desc[UR36][R2.64], R4 ;  /* 0x0000000402007986 */ /* 0x0023e2000c101b24 */
[----:B------:R-:W-:Y:S05]  /*40c0*/  BRA `(.L_x_87) ;  /* 0x0000000c00487947 */ /* 0x000fea0003800000 */
.L_x_89:
[----:B------:R-:W-:-:S06]  /*40d0*/  SHF.L.U32 R5, R5, 0x10, RZ ;  /* 0x0000001005057819 */ /* 0x000fcc00000006ff */
[----:B------:R-:W1:Y:S02]  /*40e0*/  F2I.FTZ.TRUNC.NTZ R5, R5 ;  /* 0x0000000500057305 */ /* 0x000e64000021f100 */
[----:B-1----:R1:W-:Y:S01]  /*40f0*/  STG.E desc[UR36][R2.64], R5 ;  /* 0x0000000502007986 */ /* 0x0023e2000c101924 */
[----:B------:R-:W-:Y:S05]  /*4100*/  BRA `(.L_x_87) ;  /* 0x0000000c00387947 */ /* 0x000fea0003800000 */
.L_x_88:
[----:B------:R-:W-:-:S06]  /*4110*/  IMAD.U32 R5, R5, 0x10000, RZ ;  /* 0x0001000005057824 */ /* 0x000fcc00078e00ff */
[----:B------:R-:W1:Y:S02]  /*4120*/  F2I.FTZ.TRUNC.NTZ R5, R5 ;  /* 0x0000000500057305 */ /* 0x000e64000021f100 */
[----:B-1----:R1:W-:Y:S01]  /*4130*/  STG.E.U16 desc[UR36][R2.64], R5 ;  /* 0x0000000502007986 */ /* 0x0023e2000c101524 */
[----:B------:R-:W-:Y:S05]  /*4140*/  BRA `(.L_x_87) ;  /* 0x0000000c00287947 */ /* 0x000fea0003800000 */
.L_x_83:
[----:B------:R-:W-:-:S09]  /*4150*/  UISETP.GT.AND UP0, UPT, UR4, 0x6, UPT ;  /* 0x000000060400788c */ /* 0x000fd2000bf04270 */
[----:B------:R-:W-:Y:S05]  /*4160*/  BRA.U UP0, `(.L_x_90) ;  /* 0x00000001002c7547 */ /* 0x000fea000b800000 */
[----:B------:R-:W-:-:S09]  /*4170*/  UISETP.NE.AND UP0, UPT, UR4, 0x5, UPT ;  /* 0x000000050400788c */ /* 0x000fd2000bf05270 */
[----:B------:R-:W-:Y:S05]  /*4180*/  BRA.U !UP0, `(.L_x_91) ;  /* 0x0000000108147547 */ /* 0x000fea000b800000 */
[----:B------:R-:W-:-:S09]  /*4190*/  UISETP.NE.AND UP0, UPT, UR4, 0x6, UPT ;  /* 0x000000060400788c */ /* 0x000fd2000bf05270 */
[----:B------:R-:W-:Y:S05]  /*41a0*/  BRA.U UP0, `(.L_x_86) ;  /* 0x0000000900707547 */ /* 0x000fea000b800000 */
[----:B------:R-:W-:-:S05]  /*41b0*/  IMAD.U32 R5, R5, 0x10000, RZ ;  /* 0x0001000005057824 */ /* 0x000fca00078e00ff */
[----:B------:R1:W-:Y:S01]  /*41c0*/  STG.E desc[UR36][R2.64], R5 ;  /* 0x0000000502007986 */ /* 0x0003e2000c101924 */
[----:B------:R-:W-:Y:S05]  /*41d0*/  BRA `(.L_x_87) ;  /* 0x0000000c00047947 */ /* 0x000fea0003800000 */
.L_x_91:
[----:B------:R-:W-:-:S05]  /*41e0*/  IMAD.U32 R0, R5, 0x10000, RZ ;  /* 0x0001000005007824 */ /* 0x000fca00078e00ff */
[----:B------:R-:W-:-:S05]  /*41f0*/  F2FP.F16.F32.PACK_AB R0, RZ, R0 ;  /* 0x00000000ff00723e */ /* 0x000fca00000000ff */
[----:B------:R1:W-:Y:S01]  /*4200*/  STG.E.U16 desc[UR36][R2.64], R0 ;  /* 0x0000000002007986 */ /* 0x0003e2000c101524 */
[----:B------:R-:W-:Y:S05]  /*4210*/  BRA `(.L_x_87) ;  /* 0x0000000800f47947 */ /* 0x000fea0003800000 */
.L_x_90:
[----:B------:R-:W-:-:S09]  /*4220*/  UISETP.NE.AND UP0, UPT, UR4, 0x7, UPT ;  /* 0x000000070400788c */ /* 0x000fd2000bf05270 */
[----:B------:R-:W-:Y:S05]  /*4230*/  BRA.U !UP0, `(.L_x_92) ;  /* 0x0000000108347547 */ /* 0x000fea000b800000 */
[----:B------:R-:W-:-:S09]  /*4240*/  UISETP.NE.AND UP0, UPT, UR4, 0x8, UPT ;  /* 0x000000080400788c */ /* 0x000fd2000bf05270 */
[----:B------:R-:W-:Y:S05]  /*4250*/  BRA.U !UP0, `(.L_x_93) ;  /* 0x0000000108187547 */ /* 0x000fea000b800000 */
[----:B------:R-:W-:-:S09]  /*4260*/  UISETP.NE.AND UP0, UPT, UR4, 0x9, UPT ;  /* 0x000000090400788c */ /* 0x000fd2000bf05270 */
[----:B------:R-:W-:Y:S05]  /*4270*/  BRA.U UP0, `(.L_x_86) ;  /* 0x00000009003c7547 */ /* 0x000fea000b800000 */
[----:B------:R-:W-:Y:S02]  /*4280*/  IMAD.U32 R4, R5, 0x10000, RZ ;  /* 0x0001000005047824 */ /* 0x000fe400078e00ff */
[----:B------:R-:W-:-:S05]  /*4290*/  IMAD.MOV.U32 R5, RZ, RZ, RZ ;  /* 0x000000ffff057224 */ /* 0x000fca00078e00ff */
[----:B------:R1:W-:Y:S01]  /*42a0*/  STG.E.64 desc[UR36][R2.64], R4 ;  /* 0x0000000402007986 */ /* 0x0003e2000c101b24 */
[----:B------:R-:W-:Y:S05]  /*42b0*/  BRA `(.L_x_87) ;  /* 0x0000000800cc7947 */ /* 0x000fea0003800000 */
.L_x_93:
[----:B------:R-:W-:-:S05]  /*42c0*/  IMAD.U32 R5, R5, 0x10000, RZ ;  /* 0x0001000005057824 */ /* 0x000fca00078e00ff */
[----:B------:R-:W-:-:S04]  /*42d0*/  F2FP.F16.F32.PACK_AB R5, RZ, R5 ;  /* 0x00000005ff05723e */ /* 0x000fc800000000ff */
[----:B------:R-:W-:-:S05]  /*42e0*/  PRMT R5, R5, 0x5410, RZ ;  /* 0x0000541005057816 */ /* 0x000fca00000000ff */
[----:B------:R1:W-:Y:S01]  /*42f0*/  STG.E desc[UR36][R2.64], R5 ;  /* 0x0000000502007986 */ /* 0x0003e2000c101924 */
[----:B------:R-:W-:Y:S05]  /*4300*/  BRA `(.L_x_87) ;  /* 0x0000000800b87947 */ /* 0x000fea0003800000 */
.L_x_92:
[----:B------:R-:W-:-:S05]  /*4310*/  SHF.L.U32 R4, R5, 0x10, RZ ;  /* 0x0000001005047819 */ /* 0x000fca00000006ff */
[----:B------:R-:W-:-:S06]  /*4320*/  FMUL.FTZ R4, R4, 1 ;  /* 0x3f80000004047820 */ /* 0x000fcc0000410000 */
[----:B------:R-:W1:Y:S02]  /*4330*/  F2F.F64.F32 R4, R4 ;  /* 0x0000000400047310 */ /* 0x000e640000201800 */
[----:B-1----:R1:W-:Y:S01]  /*4340*/  STG.E.64 desc[UR36][R2.64], R4 ;  /* 0x0000000402007986 */ /* 0x0023e2000c101b24 */
[----:B------:R-:W-:Y:S05]  /*4350*/  BRA `(.L_x_87) ;  /* 0x0000000800a47947 */ /* 0x000fea0003800000 */
.L_x_82:
        /* <DEDUP_REMOVED lines=8> */
[----:B------:R-:W-:-:S05]  /*43e0*/  IMAD.U32 R5, R5, 0x10000, RZ ;  /* 0x0001000005057824 */ /* 0x000fca00078e00ff */
[----:B------:R-:W-:-:S04]  /*43f0*/  FSETP.NEU.FTZ.AND P0, PT, R5, RZ, PT ;  /* 0x000000ff0500720b */ /* 0x000fc80003f1d000 */
[----:B------:R-:W-:-:S05]  /*4400*/  SEL R5, RZ, 0x1, !P0 ;  /* 0x00000001ff057807 */ /* 0x000fca0004000000 */
[----:B------:R1:W-:Y:S01]  /*4410*/  STG.E.U8 desc[UR36][R2.64], R5 ;  /* 0x0000000502007986 */ /* 0x0003e2000c101124 */
[----:B------:R-:W-:Y:S05]  /*4420*/  BRA `(.L_x_87) ;  /* 0x0000000800707947 */ /* 0x000fea0003800000 */
.L_x_96:
[----:B------:R-:W-:Y:S01]  /*4430*/  IMAD.U32 R5, R5, 0x10000, RZ ;  /* 0x0001000005057824 */ /* 0x000fe200078e00ff */
[----:B------:R-:W-:-:S03]  /*4440*/  CS2R R6, SRZ ;  /* 0x0000000000067805 */ /* 0x000fc6000001ff00 */
[----:B------:R-:W-:-:S06]  /*4450*/  FMUL.FTZ R5, R5, 1 ;  /* 0x3f80000005057820 */ /* 0x000fcc0000410000 */
[----:B------:R-:W1:Y:S02]  /*4460*/  F2F.F64.F32 R4, R5 ;  /* 0x0000000500047310 */ /* 0x000e640000201800 */
[----:B-1----:R4:W-:Y:S01]  /*4470*/  STG.E.128 desc[UR36][R2.64], R4 ;  /* 0x0000000402007986 */ /* 0x0029e2000c101d24 */
[----:B------:R-:W-:Y:S05]  /*4480*/  BRA `(.L_x_87) ;  /* 0x0000000800587947 */ /* 0x000fea0003800000 */
.L_x_95:
[----:B------:R-:W-:-:S09]  /*4490*/  UISETP.NE.AND UP0, UPT, UR4, 0xf, UPT ;  /* 0x0000000f0400788c */ /* 0x000fd2000bf05270 */
[----:B------:R-:W-:Y:S05]  /*44a0*/  BRA.U !UP0, `(.L_x_97) ;  /* 0x0000000108a07547 */ /* 0x000fea000b800000 */
[----:B------:R-:W-:-:S09]  /*44b0*/  UISETP.NE.AND UP0, UPT, UR4, 0x17, UPT ;  /* 0x000000170400788c */ /* 0x000fd2000bf05270 */
[----:B------:R-:W-:Y:S05]  /*44c0*/  BRA.U !UP0, `(.L_x_98) ;  /* 0x00000001084c7547 */ /* 0x000fea000b800000 */
[----:B------:R-:W-:-:S09]  /*44d0*/  UISETP.NE.AND UP0, UPT, UR4, 0x18, UPT ;  /* 0x000000180400788c */ /* 0x000fd2000bf05270 */
[----:B------:R-:W-:Y:S05]  /*44e0*/  BRA.U UP0, `(.L_x_86) ;  /* 0x0000000500a07547 */ /* 0x000fea000b800000 */
[----:B------:R-:W-:Y:S01]  /*44f0*/  IMAD.U32 R7, R5, 0x10000, RZ ;  /* 0x0001000005077824 */ /* 0x000fe200078e00ff */
[----:B------:R-:W-:Y:S01]  /*4500*/  BSSY.RECONVERGENT B0, `(.L_x_99) ;  /* 0x000000c000007945 */ /* 0x000fe20003800200 */
[----:B------:R-:W-:-:S03]  /*4510*/  IMAD.MOV.U32 R0, RZ, RZ, 0x7f ;  /* 0x0000007fff007424 */ /* 0x000fc600078e00ff */
[----:B------:R-:W-:Y:S02]  /*4520*/  LOP3.LUT R6, R7, 0x7fffffff, RZ, 0xc0, !PT ;  /* 0x7fffffff07067812 */ /* 0x000fe400078ec0ff */
[----:B------:R-:W-:Y:S02]  /*4530*/  SHF.R.U32.HI R5, RZ, 0x18, R7 ;  /* 0x00000018ff057819 */ /* 0x000fe40000011607 */
[----:B------:R-:W-:-:S13]  /*4540*/  ISETP.GT.U32.AND P0, PT, R6, 0x43efffff, PT ;  /* 0x43efffff0600780c */ /* 0x000fda0003f04070 */
[----:B------:R-:W-:Y:S05]  /*4550*/  @P0 BRA `(.L_x_100) ;  /* 0x0000000000180947 */ /* 0x000fea0003800000 */
[----:B------:R-:W-:-:S13]  /*4560*/  ISETP.GT.U32.AND P0, PT, R6, 0x3c7fffff, PT ;  /* 0x3c7fffff0600780c */ /* 0x000fda0003f04070 */
[----:B------:R-:W-:-:S04]  /*4570*/  @P0 SHF.R.U32.HI R0, RZ, 0x14, R7 ;  /* 0x00000014ff000819 */ /* 0x000fc80000011607 */
[----:B------:R-:W-:Y:S01]  /*4580*/  @P0 LOP3.LUT R4, R0, 0x1, RZ, 0xc0, !PT ;  /* 0x0000000100040812 */ /* 0x000fe200078ec0ff */
[----:B------:R-:W-:-:S03]  /*4590*/  @!P0 FADD.FTZ R0, R6, 16384 ;  /* 0x4680000006008421 */ /* 0x000fc60000010000 */
[----:B------:R-:W-:-:S04]  /*45a0*/  @P0 IADD3 R4, PT, PT, R7, 0x407ffff, R4 ;  /* 0x0407ffff07040810 */ /* 0x000fc80007ffe004 */
[----:B------:R-:W-:-:S07]  /*45b0*/  @P0 SHF.R.U32.HI R0, RZ, 0x14, R4 ;  /* 0x00000014ff000819 */ /* 0x000fce0000011604 */
.L_x_100:
[----:B------:R-:W-:Y:S05]  /*45c0*/  BSYNC.RECONVERGENT B0 ;  /* 0x0000000000007941 */ /* 0x000fea0003800200 */
.L_x_99:
[----:B------:R-:W-:-:S05]  /*45d0*/  LOP3.LUT R5, R0, 0x80, R5, 0xf8, !PT ;  /* 0x0000008000057812 */ /* 0x000fca00078ef805 */
[----:B------:R2:W-:Y:S01]  /*45e0*/  STG.E.U8 desc[UR36][R2.64], R5 ;  /* 0x0000000502007986 */ /* 0x0005e2000c101124 */
[----:B------:R-:W-:Y:S05]  /*45f0*/  BRA `(.L_x_87) ;  /* 0x0000000400fc7947 */ /* 0x000fea0003800000 */
.L_x_98:
[----:B------:R-:W-:Y:S01]  /*4600*/  IMAD.U32 R7, R5, 0x10000, RZ ;  /* 0x0001000005077824 */ /* 0x000fe200078e00ff */
[----:B------:R-:W-:Y:S04]  /*4610*/  BSSY.RECONVERGENT B0, `(.L_x_101) ;  /* 0x000000e000007945 */ /* 0x000fe80003800200 */
[----:B------:R-:W-:Y:S02]  /*4620*/  LOP3.LUT R6, R7, 0x7fffffff, RZ, 0xc0, !PT ;  /* 0x7fffffff07067812 */ /* 0x000fe400078ec0ff */
[----:B------:R-:W-:Y:S02]  /*4630*/  SHF.R.U32.HI R5, RZ, 0x18, R7 ;  /* 0x00000018ff057819 */ /* 0x000fe40000011607 */
[----:B------:R-:W-:-:S13]  /*4640*/  ISETP.GE.U32.AND P1, PT, R6, 0x47800000, PT ;  /* 0x478000000600780c */ /* 0x000fda0003f26070 */
[----:B------:R-:W-:Y:S01]  /*4650*/  @P1 IMAD.MOV.U32 R0, RZ, RZ, 0x7f ;  /* 0x0000007fff001424 */ /* 0x000fe200078e00ff */
[----:B------:R-:W-:-:S04]  /*4660*/  @P1 ISETP.GT.U32.AND P0, PT, R6, 0x7f800000, PT ;  /* 0x7f8000000600180c */ /* 0x000fc80003f04070 */
[----:B------:R-:W-:Y:S01]  /*4670*/  @P1 SEL R0, R0, 0x7c, P0 ;  /* 0x0000007c00001807 */ /* 0x000fe20000000000 */
[----:B------:R-:W-:Y:S08]  /*4680*/  @P1 BRA `(.L_x_102) ;  /* 0x0000000000181947 */ /* 0x000ff00003800000 */
[----:B------:R-:W-:-:S13]  /*4690*/  ISETP.GT.U32.AND P0, PT, R6, 0x387fffff, PT ;  /* 0x387fffff0600780c */ /* 0x000fda0003f04070 */
[----:B------:R-:W-:-:S04]  /*46a0*/  @P0 SHF.R.U32.HI R0, RZ, 0x15, R7 ;  /* 0x00000015ff000819 */ /* 0x000fc80000011607 */
[----:B------:R-:W-:Y:S01]  /*46b0*/  @P0 LOP3.LUT R4, R0, 0x1, RZ, 0xc0, !PT ;  /* 0x0000000100040812 */ /* 0x000fe200078ec0ff */
[----:B------:R-:W-:-:S03]  /*46c0*/  @!P0 FADD.FTZ R0, R6, 128 ;  /* 0x4300000006008421 */ /* 0x000fc60000010000 */
[----:B------:R-:W-:-:S04]  /*46d0*/  @P0 IADD3 R4, PT, PT, R7, 0x80fffff, R4 ;  /* 0x080fffff07040810 */ /* 0x000fc80007ffe004 */
[----:B------:R-:W-:-:S07]  /*46e0*/  @P0 SHF.R.U32.HI R0, RZ, 0x15, R4 ;  /* 0x00000015ff000819 */ /* 0x000fce0000011604 */
.L_x_102:
[----:B------:R-:W-:Y:S05]  /*46f0*/  BSYNC.RECONVERGENT B0 ;  /* 0x0000000000007941 */ /* 0x000fea0003800200 */
.L_x_101:
[----:B------:R-:W-:-:S05]  /*4700*/  LOP3.LUT R5, R0, 0x80, R5, 0xf8, !PT ;  /* 0x0000008000057812 */ /* 0x000fca00078ef805 */
[----:B------:R3:W-:Y:S01]  /*4710*/  STG.E.U8 desc[UR36][R2.64], R5 ;  /* 0x0000000502007986 */ /* 0x0007e2000c101124 */
[----:B------:R-:W-:Y:S05]  /*4720*/  BRA `(.L_x_87) ;  /* 0x0000000400b07947 */ /* 0x000fea0003800000 */
.L_x_97:
[----:B------:R1:W-:Y:S01]  /*4730*/  STG.E.U16 desc[UR36][R2.64], R5 ;  /* 0x0000000502007986 */ /* 0x0003e2000c101524 */
[----:B------:R-:W-:Y:S05]  /*4740*/  BRA `(.L_x_87) ;  /* 0x0000000400a87947 */ /* 0x000fea0003800000 */
.L_x_94:
        /* <DEDUP_REMOVED lines=8> */
[----:B------:R-:W-:-:S06]  /*47d0*/  SHF.L.U32 R5, R5, 0x10, RZ ;  /* 0x0000001005057819 */ /* 0x000fcc00000006ff */
[----:B------:R-:W1:Y:S02]  /*47e0*/  F2I.FTZ.U32.TRUNC.NTZ R5, R5 ;  /* 0x0000000500057305 */ /* 0x000e64000021f000 */
[----:B-1----:R1:W-:Y:S01]  /*47f0*/  STG.E.U16 desc[UR36][R2.64], R5 ;  /* 0x0000000502007986 */ /* 0x0023e2000c101524 */
[----:B------:R-:W-:Y:S05]  /*4800*/  BRA `(.L_x_87) ;  /* 0x0000000400787947 */ /* 0x000fea0003800000 */
.L_x_105:
[----:B------:R-:W-:Y:S01]  /*4810*/  IMAD.U32 R5, R5, 0x10000, RZ ;  /* 0x0001000005057824 */ /* 0x000fe200078e00ff */
[----:B------:R-:W-:Y:S01]  /*4820*/  BSSY.RECONVERGENT B0, `(.L_x_106) ;  /* 0x0000014000007945 */ /* 0x000fe20003800200 */
[----:B------:R-:W-:-:S03]  /*4830*/  IMAD.MOV.U32 R0, RZ, RZ, 0x80 ;  /* 0x00000080ff007424 */ /* 0x000fc600078e00ff */
[----:B------:R-:W-:-:S04]  /*4840*/  LOP3.LUT R4, R5, 0x7fffffff, RZ, 0xc0, !PT ;  /* 0x7fffffff05047812 */ /* 0x000fc800078ec0ff */
[----:B------:R-:W-:-:S13]  /*4850*/  ISETP.GT.U32.AND P0, PT, R4, 0x437fffff, PT ;  /* 0x437fffff0400780c */ /* 0x000fda0003f04070 */
[----:B------:R-:W-:Y:S05]  /*4860*/  @P0 BRA `(.L_x_107) ;  /* 0x00000000003c0947 */ /* 0x000fea0003800000 */
[----:B------:R-:W-:-:S13]  /*4870*/  ISETP.GT.U32.AND P0, PT, R4, 0x3bffffff, PT ;  /* 0x3bffffff0400780c */ /* 0x000fda0003f04070 */
[----:B------:R-:W-:Y:S05]  /*4880*/  @P0 BRA `(.L_x_108) ;  /* 0x0000000000140947 */ /* 0x000fea0003800000 */
[----:B------:R-:W-:-:S05]  /*4890*/  FADD.FTZ R0, R4, 8192 ;  /* 0x4600000004007421 */ /* 0x000fca0000010000 */
[----:B------:R-:W-:Y:S02]  /*48a0*/  LOP3.LUT P0, R4, R0, 0xff, RZ, 0xc0, !PT ;  /* 0x000000ff00047812 */ /* 0x000fe4000780c0ff */
[----:B------:R-:W-:-:S11]  /*48b0*/  PRMT R0, RZ, 0x7610, R0 ;  /* 0x00007610ff007816 */ /* 0x000fd60000000000 */
[----:B------:R-:W-:Y:S05]  /*48c0*/  @!P0 BRA `(.L_x_107) ;  /* 0x0000000000248947 */ /* 0x000fea0003800000 */
[----:B------:R-:W-:Y:S05]  /*48d0*/  BRA `(.L_x_109) ;  /* 0x0000000000147947 */ /* 0x000fea0003800000 */
.L_x_108:
[----:B------:R-:W-:-:S04]  /*48e0*/  SHF.R.U32.HI R0, RZ, 0x14, R5 ;  /* 0x00000014ff007819 */ /* 0x000fc80000011605 */
[----:B------:R-:W-:-:S04]  /*48f0*/  LOP3.LUT R0, R0, 0x1, RZ, 0xc0, !PT ;  /* 0x0000000100007812 */ /* 0x000fc800078ec0ff */
[----:B------:R-:W-:-:S04]  /*4900*/  IADD3 R0, PT, PT, R5, 0x487ffff, R0 ;  /* 0x0487ffff05007810 */ /* 0x000fc80007ffe000 */
[----:B------:R-:W-:-:S04]  /*4910*/  SHF.R.U32.HI R0, RZ, 0x14, R0 ;  /* 0x00000014ff007819 */ /* 0x000fc80000011600 */
[----:B------:R-:W-:-:S07]  /*4920*/  LOP3.LUT R4, R0, 0xff, RZ, 0xc0, !PT ;  /* 0x000000ff00047812 */ /* 0x000fce00078ec0ff */
.L_x_109:
[----:B------:R-:W-:-:S04]  /*4930*/  SHF.R.U32.HI R5, RZ, 0x18, R5 ;  /* 0x00000018ff057819 */ /* 0x000fc80000011605 */
[----:B------:R-:W-:-:S04]  /*4940*/  LOP3.LUT R4, R4, 0x80, R5, 0xf8, !PT ;  /* 0x0000008004047812 */ /* 0x000fc800078ef805 */
[----:B------:R-:W-:-:S07]  /*4950*/  PRMT R0, R4, 0x7610, R0 ;  /* 0x0000761004007816 */ /* 0x000fce0000000000 */
.L_x_107:
[----:B------:R-:W-:Y:S05]  /*4960*/  BSYNC.RECONVERGENT B0 ;  /* 0x0000000000007941 */ /* 0x000fea0003800200 */
.L_x_106:
[----:B------:R1:W-:Y:S01]  /*4970*/  STG.E.U8 desc[UR36][R2.64], R0 ;  /* 0x0000000002007986 */ /* 0x0003e2000c101124 */
[----:B------:R-:W-:Y:S05]  /*4980*/  BRA `(.L_x_87) ;  /* 0x0000000400187947 */ /* 0x000fea0003800000 */
.L_x_104:
        /* <DEDUP_REMOVED lines=13> */
.L_x_112:
[----:B------:R-:W-:-:S04]  /*4a60*/  SHF.R.U32.HI R0, RZ, 0x15, R5 ;  /* 0x00000015ff007819 */ /* 0x000fc80000011605 */
[----:B------:R-:W-:-:S04]  /*4a70*/  LOP3.LUT R0, R0, 0x1, RZ, 0xc0, !PT ;  /* 0x0000000100007812 */ /* 0x000fc800078ec0ff */
[----:B------:R-:W-:-:S04]  /*4a80*/  IADD3 R0, PT, PT, R5, 0x88fffff, R0 ;  /* 0x088fffff05007810 */ /* 0x000fc80007ffe000 */
[----:B------:R-:W-:-:S04]  /*4a90*/  SHF.R.U32.HI R0, RZ, 0x15, R0 ;  /* 0x00000015ff007819 */ /* 0x000fc80000011600 */
[----:B------:R-:W-:-:S07]  /*4aa0*/  LOP3.LUT R4, R0, 0xff, RZ, 0xc0, !PT ;  /* 0x000000ff00047812 */ /* 0x000fce00078ec0ff */
.L_x_113:
[----:B------:R-:W-:-:S04]  /*4ab0*/  SHF.R.U32.HI R5, RZ, 0x18, R5 ;  /* 0x00000018ff057819 */ /* 0x000fc80000011605 */
[----:B------:R-:W-:-:S04]  /*4ac0*/  LOP3.LUT R4, R4, 0x80, R5, 0xf8, !PT ;  /* 0x0000008004047812 */ /* 0x000fc800078ef805 */
[----:B------:R-:W-:-:S07]  /*4ad0*/  PRMT R0, R4, 0x7610, R0 ;  /* 0x0000761004007816 */ /* 0x000fce0000000000 */
.L_x_111:
[----:B------:R-:W-:Y:S05]  /*4ae0*/  BSYNC.RECONVERGENT B0 ;  /* 0x0000000000007941 */ /* 0x000fea0003800200 */
.L_x_110:
[----:B------:R1:W-:Y:S01]  /*4af0*/  STG.E.U8 desc[UR36][R2.64], R0 ;  /* 0x0000000002007986 */ /* 0x0003e2000c101124 */
[----:B------:R-:W-:Y:S05]  /*4b00*/  BRA `(.L_x_87) ;  /* 0x0000000000b87947 */ /* 0x000fea0003800000 */
.L_x_103:
[----:B------:R-:W-:-:S09]  /*4b10*/  UISETP.NE.AND UP0, UPT, UR4, 0x1c, UPT ;  /* 0x0000001c0400788c */ /* 0x000fd2000bf05270 */
[----:B------:R-:W-:Y:S05]  /*4b20*/  BRA.U !UP0, `(.L_x_114) ;  /* 0x0000000108a47547 */ /* 0x000fea000b800000 */
[----:B------:R-:W-:-:S09]  /*4b30*/  UISETP.NE.AND UP0, UPT, UR4, 0x1d, UPT ;  /* 0x0000001d0400788c */ /* 0x000fd2000bf05270 */
[----:B------:R-:W-:Y:S05]  /*4b40*/  BRA.U !UP0, `(.L_x_115) ;  /* 0x00000001088c7547 */ /* 0x000fea000b800000 */
[----:B------:R-:W-:-:S09]  /*4b50*/  UISETP.NE.AND UP0, UPT, UR4, 0x2c, UPT ;  /* 0x0000002c0400788c */ /* 0x000fd2000bf05270 */
[----:B------:R-:W-:Y:S05]  /*4b60*/  BRA.U !UP0, `(.L_x_116) ;  /* 0x0000000108447547 */ /* 0x000fea000b800000 */
.L_x_86:
[----:B------:R-:W-:Y:S01]  /*4b70*/  MOV R0, 0x0 ;  /* 0x0000000000007802 */ /* 0x000fe20000000f00 */
[----:B------:R-:W1:Y:S01]  /*4b80*/  LDCU.64 UR6, c[0x4][0x178] ;  /* 0x01002f00ff0677ac */ /* 0x000e620008000a00 */
[----:B------:R-:W-:Y:S02]  /*4b90*/  IMAD.MOV.U32 R8, RZ, RZ, 0x65 ;  /* 0x00000065ff087424 */ /* 0x000fe400078e00ff */
[----:B------:R2:W3:Y:S01]  /*4ba0*/  LDC.64 R2, c[0x4][R0] ;  /* 0x0100000000027b82 */ /* 0x0004e20000000a00 */
[----:B------:R-:W4:Y:S01]  /*4bb0*/  LDCU.64 UR8, c[0x4][0x180] ;  /* 0x01003000ff0877ac */ /* 0x000f220008000a00 */
[----:B------:R-:W-:Y:S02]  /*4bc0*/  IMAD.MOV.U32 R12, RZ, RZ, 0x1 ;  /* 0x00000001ff0c7424 */ /* 0x000fe400078e00ff */
[----:B------:R-:W-:Y:S01]  /*4bd0*/  IMAD.MOV.U32 R13, RZ, RZ, RZ ;  /* 0x000000ffff0d7224 */ /* 0x000fe200078e00ff */
[----:B------:R-:W5:Y:S01]  /*4be0*/  LDCU.64 UR4, c[0x4][0x90] ;  /* 0x01001200ff0477ac */ /* 0x000f620008000a00 */
[----:B-1----:R-:W-:-:S02]  /*4bf0*/  IMAD.U32 R4, RZ, RZ, UR6 ;  /* 0x00000006ff047e24 */ /* 0x002fc4000f8e00ff */
[----:B------:R-:W-:Y:S01]  /*4c00*/  IMAD.U32 R5, RZ, RZ, UR7 ;  /* 0x00000007ff057e24 */ /* 0x000fe2000f8e00ff */
[----:B----4-:R-:W-:Y:S01]  /*4c10*/  MOV R6, UR8 ;  /* 0x0000000800067c02 */ /* 0x010fe20008000f00 */
[----:B------:R-:W-:Y:S02]  /*4c20*/  IMAD.U32 R7, RZ, RZ, UR9 ;  /* 0x00000009ff077e24 */ /* 0x000fe4000f8e00ff */
[----:B-----5:R-:W-:Y:S02]  /*4c30*/  IMAD.U32 R10, RZ, RZ, UR4 ;  /* 0x00000004ff0a7e24 */ /* 0x020fe4000f8e00ff */
[----:B--2---:R-:W-:-:S07]  /*4c40*/  IMAD.U32 R11, RZ, RZ, UR5 ;  /* 0x00000005ff0b7e24 */ /* 0x004fce000f8e00ff */
[----:B------:R-:W-:-:S07]  /*4c50*/  LEPC R20, `(.L_x_117) ;  /* 0x000000001014794e */ /* 0x000fce0000000000 */
[----:B0--3--:R-:W-:Y:S05]  /*4c60*/  CALL.ABS.NOINC R2 ;  /* 0x0000000002007343 */ /* 0x009fea0003c00000 */
.L_x_117:
[----:B------:R-:W-:Y:S05]  /*4c70*/  BRA `(.L_x_87) ;  /* 0x00000000005c7947 */ /* 0x000fea0003800000 */
.L_x_116:
[----:B------:R-:W-:-:S04]  /*4c80*/  SHF.L.U32 R5, R5, 0x10, RZ ;  /* 0x0000001005057819 */ /* 0x000fc800000006ff */
[----:B------:R-:W-:-:S04]  /*4c90*/  SHF.R.U32.HI R6, RZ, 0x17, R5 ;  /* 0x00000017ff067819 */ /* 0x000fc80000011605 */
[----:B------:R-:W-:-:S04]  /*4ca0*/  LOP3.LUT R4, R6, 0xff, RZ, 0xc0, !PT ;  /* 0x000000ff06047812 */ /* 0x000fc800078ec0ff */
[----:B------:R-:W-:-:S13]  /*4cb0*/  ISETP.NE.AND P1, PT, R4, 0xff, PT ;  /* 0x000000ff0400780c */ /* 0x000fda0003f25270 */
[--C-:B------:R-:W-:Y:S02]  /*4cc0*/  @P1 SHF.R.U32.HI R0, RZ, 0x16, R5.reuse ;  /* 0x00000016ff001819 */ /* 0x100fe40000011605 */
[----:B------:R-:W-:Y:S01]  /*4cd0*/  @P1 LOP3.LUT P0, RZ, R4, 0x3fffff, R5, 0xf8, !PT ;  /* 0x003fffff04ff1812 */ /* 0x000fe2000780f805 */
[----:B------:R-:W-:Y:S01]  /*4ce0*/  IMAD.MOV.U32 R5, RZ, RZ, 0xff ;  /* 0x000000ffff057424 */ /* 0x000fe200078e00ff */
[----:B------:R-:W-:-:S04]  /*4cf0*/  @P1 LOP3.LUT R0, R0, 0x1, RZ, 0xc0, !PT ;  /* 0x0000000100001812 */ /* 0x000fc800078ec0ff */
[----:B------:R-:W-:Y:S01]  /*4d00*/  @P1 ISETP.EQ.U32.AND P2, PT, R0, 0x1, P0 ;  /* 0x000000010000180c */ /* 0x000fe20000742070 */
[----:B------:R-:W-:Y:S01]  /*4d10*/  @P1 VIADD R0, R6, 0x1 ;  /* 0x0000000106001836 */ /* 0x000fe20000000000 */
[----:B------:R-:W-:Y:S02]  /*4d20*/  PLOP3.LUT P0, PT, PT, PT, PT, 0x80, 0x8 ;  /* 0x000000000008781c */ /* 0x000fe40003f0f070 */
[----:B------:R-:W-:-:S13]  /*4d30*/  @P1 PLOP3.LUT P0, PT, P2, PT, PT, 0x80, 0x8 ;  /* 0x000000000008181c */ /* 0x000fda000170f070 */
[----:B------:R-:W-:-:S04]  /*4d40*/  @!P0 IMAD.MOV R0, RZ, RZ, R6 ;  /* 0x000000ffff008224 */ /* 0x000fc800078e0206 */
[----:B------:R-:W-:-:S05]  /*4d50*/  @P1 IMAD.MOV.U32 R5, RZ, RZ, R0 ;  /* 0x000000ffff051224 */ /* 0x000fca00078e0000 */
[----:B------:R1:W-:Y:S01]  /*4d60*/  STG.E.U8 desc[UR36][R2.64], R5 ;  /* 0x0000000502007986 */ /* 0x0003e2000c101124 */
[----:B------:R-:W-:Y:S05]  /*4d70*/  BRA `(.L_x_87) ;  /* 0x00000000001c7947 */ /* 0x000fea0003800000 */
.L_x_115:
[----:B------:R-:W-:-:S06]  /*4d80*/  IMAD.U32 R5, R5, 0x10000, RZ ;  /* 0x0001000005057824 */ /* 0x000fcc00078e00ff */
[----:B------:R-:W1:Y:S02]  /*4d90*/  F2I.U64.TRUNC R4, R5 ;  /* 0x0000000500047311 */ /* 0x000e64000020d800 */
[----:B-1----:R1:W-:Y:S01]  /*4da0*/  STG.E.64 desc[UR36][R2.64], R4 ;  /* 0x0000000402007986 */ /* 0x0023e2000c101b24 */
[----:B------:R-:W-:Y:S05]  /*4db0*/  BRA `(.L_x_87) ;  /* 0x00000000000c7947 */ /* 0x000fea0003800000 */
.L_x_114:
[----:B------:R-:W-:-:S06]  /*4dc0*/  IMAD.U32 R5, R5, 0x10000, RZ ;  /* 0x0001000005057824 */ /* 0x000fcc00078e00ff */
[----:B------:R-:W1:Y:S02]  /*4dd0*/  F2I.FTZ.U32.TRUNC.NTZ R5, R5 ;  /* 0x0000000500057305 */ /* 0x000e64000021f000 */
[----:B-1----:R1:W-:Y:S02]  /*4de0*/  STG.E desc[UR36][R2.64], R5 ;  /* 0x0000000502007986 */ /* 0x0023e4000c101924 */
.L_x_87:
[----:B------:R-:W-:-:S07]  /*4df0*/  IADD3 R17, PT, PT, R17, 0x80, RZ ;  /* 0x0000008011117810 */ /* 0x000fce0007ffe0ff */
.L_x_1:
[----:B------:R-:W-:Y:S05]  /*4e00*/  BSYNC.RECONVERGENT B6 ;  /* 0x0000000000067941 */ /* 0x000fea0003800200 */
.L_x_0:
[----:B------:R-:W5:Y:S01]  /*4e10*/  LDCU UR4, c[0x0][0x380] ;  /* 0x00007000ff0477ac */ /* 0x000f620008000800 */
[----:B------:R-:W-:Y:S01]  /*4e20*/  BSSY.RECONVERGENT B6, `(.L_x_118) ;  /* 0x00004d1000067945 */ /* 0x000fe20003800200 */
[----:B-----5:R-:W-:-:S13]  /*4e30*/  ISETP.GE.AND P0, PT, R17, UR4, PT ;  /* 0x0000000411007c0c */ /* 0x020fda000bf06270 */
[----:B------:R-:W-:Y:S05]  /*4e40*/  @P0 BRA `(.L_x_119) ;  /* 0x0000004c00380947 */ /* 0x000fea0003800000 */
[----:B------:R-:W5:Y:S01]  /*4e50*/  LDCU UR4, c[0x0][0x388] ;  /* 0x00007100ff0477ac */ /* 0x000f620008000800 */
[----:B------:R-:W-:Y:S02]  /*4e60*/  IMAD.MOV.U32 R18, RZ, RZ, RZ ;  /* 0x000000ffff127224 */ /* 0x000fe400078e00ff */
[----:B-1----:R-:W-:Y:S02]  /*4e70*/  IMAD.MOV.U32 R0, RZ, RZ, RZ ;  /* 0x000000ffff007224 */ /* 0x002fe400078e00ff */
[----:B------:R-:W-:Y:S01]  /*4e80*/  IMAD.MOV.U32 R16, RZ, RZ, RZ ;  /* 0x000000ffff107224 */ /* 0x000fe200078e00ff */
[----:B-----5:R-:W-:-:S09]  /*4e90*/  UISETP.NE.AND UP0, UPT, UR4, URZ, UPT ;  /* 0x000000ff0400728c */ /* 0x020fd2000bf05270 */
[----:B------:R-:W-:Y:S05]  /*4ea0*/  BRA.U !UP0, `(.L_x_120) ;  /* 0x0000001508707547 */ /* 0x000fea000b800000 */
[----:B------:R-:W2:Y:S01]  /*4eb0*/  LDCU.64 UR4, c[0x0][0x390] ;  /* 0x00007200ff0477ac */ /* 0x000ea20008000a00 */
[----:B------:R-:W-:Y:S01]  /*4ec0*/  IMAD.MOV.U32 R16, RZ, RZ, RZ ;  /* 0x000000ffff107224 */ /* 0x000fe200078e00ff */
[----:B------:R-:W1:Y:S01]  /*4ed0*/  LDCU UR6, c[0x0][0x38c] ;  /* 0x00007180ff0677ac */ /* 0x000e620008000800 */
[----:B------:R-:W5:Y:S01]  /*4ee0*/  LDCU.64 UR8, c[0x0][0x4b8] ;  /* 0x00009700ff0877ac */ /* 0x000f620008000a00 */
[----:B------:R-:W-:Y:S01]  /*4ef0*/  UISETP.NE.AND UP0, UPT, UR41, URZ, UPT ;  /* 0x000000ff2900728c */ /* 0x000fe2000bf05270 */
[----:B--234-:R-:W-:Y:S01]  /*4f00*/  IMAD.HI.U32 R2, R17, UR4, R16 ;  /* 0x0000000411027c27 */ /* 0x01cfe2000f8e0010 */
[----:B------:R-:W2:Y:S04]  /*4f10*/  LDCU UR4, c[0x0][0x4c0] ;  /* 0x00009800ff0477ac */ /* 0x000ea80008000800 */
[----:B------:R-:W-:-:S05]  /*4f20*/  SHF.R.U32.HI R3, RZ, UR5, R2 ;  /* 0x00000005ff037c19 */ /* 0x000fca0008011602 */
[----:B------:R-:W-:-:S04]  /*4f30*/  IMAD.MOV R18, RZ, RZ, -R3 ;  /* 0x000000ffff127224 */ /* 0x000fc800078e0a03 */
[----:B-1----:R-:W-:-:S04]  /*4f40*/  IMAD R18, R18, UR6, R17 ;  /* 0x0000000612127c24 */ /* 0x002fc8000f8e0211 */
[C---:B-----5:R-:W-:Y:S02]  /*4f50*/  IMAD R16, R18.reuse, UR8, RZ ;  /* 0x0000000812107c24 */ /* 0x060fe4000f8e02ff */
[C---:B------:R-:W-:Y:S02]  /*4f60*/  IMAD R0, R18.reuse, UR9, RZ ;  /* 0x0000000912007c24 */ /* 0x040fe4000f8e02ff */
[----:B--2---:R-:W-:Y:S01]  /*4f70*/  IMAD R18, R18, UR4, RZ ;  /* 0x0000000412127c24 */ /* 0x004fe2000f8e02ff */
[----:B------:R-:W-:Y:S06]  /*4f80*/  BRA.U !UP0, `(.L_x_120) ;  /* 0x0000001508387547 */ /* 0x000fec000b800000 */
[----:B------:R-:W1:Y:S01]  /*4f90*/  LDCU.64 UR6, c[0x0][0x398] ;  /* 0x00007300ff0677ac */ /* 0x000e620008000a00 */
[----:B------:R-:W-:Y:S01]  /*4fa0*/  IMAD.MOV.U32 R2, RZ, RZ, RZ ;  /* 0x000000ffff027224 */ /* 0x000fe200078e00ff */
[----:B------:R-:W2:Y:S01]  /*4fb0*/  LDCU UR4, c[0x0][0x3a0] ;  /* 0x00007400ff0477ac */ /* 0x000ea20008000800 */
[----:B------:R-:W3:Y:S01]  /*4fc0*/  LDCU UR5, c[0x0][0x4c4] ;  /* 0x00009880ff0577ac */ /* 0x000ee20008000800 */
[----:B------:R-:W4:Y:S01]  /*4fd0*/  LDCU.64 UR8, c[0x0][0x4c8] ;  /* 0x00009900ff0877ac */ /* 0x000f220008000a00 */
[----:B------:R-:W-:Y:S01]  /*4fe0*/  UISETP.NE.AND UP0, UPT, UR38, 0x2, UPT ;  /* 0x000000022600788c */ /* 0x000fe2000bf05270 */
[----:B-1----:R-:W-:-:S05]  /*4ff0*/  IMAD.HI.U32 R4, R3, UR7, R2 ;  /* 0x0000000703047c27 */ /* 0x002fca000f8e0002 */
[----:B--2---:R-:W-:-:S04]  /*5000*/  SHF.R.U32.HI R5, RZ, UR4, R4 ;  /* 0x00000004ff057c19 */ /* 0x004fc80008011604 */
[----:B------:R-:W-:-:S05]  /*5010*/  IADD3 R2, PT, PT, -R5, RZ, RZ ;  /* 0x000000ff05027210 */ /* 0x000fca0007ffe1ff */
[----:B------:R-:W-:-:S04]  /*5020*/  IMAD R3, R2, UR6, R3 ;  /* 0x0000000602037c24 */ /* 0x000fc8000f8e0203 */
[C---:B---3--:R-:W-:Y:S02]  /*5030*/  IMAD R16, R3.reuse, UR5, R16 ;  /* 0x0000000503107c24 */ /* 0x048fe4000f8e0210 */
[C---:B----4-:R-:W-:Y:S02]  /*5040*/  IMAD R0, R3.reuse, UR8, R0 ;  /* 0x0000000803007c24 */ /* 0x050fe4000f8e0200 */
[----:B------:R-:W-:Y:S01]  /*5050*/  IMAD R18, R3, UR9, R18 ;  /* 0x0000000903127c24 */ /* 0x000fe2000f8e0212 */
[----:B------:R-:W-:Y:S06]  /*5060*/  BRA.U !UP0, `(.L_x_120) ;  /* 0x0000001508007547 */ /* 0x000fec000b800000 */
[----:B------:R-:W1:Y:S01]  /*5070*/  LDCU.64 UR4, c[0x0][0x3a8] ;  /* 0x00007500ff0477ac */ /* 0x000e620008000a00 */
[----:B------:R-:W-:Y:S01]  /*5080*/  IMAD.MOV.U32 R4, RZ, RZ, RZ ;  /* 0x000000ffff047224 */ /* 0x000fe200078e00ff */
[----:B------:R-:W2:Y:S01]  /*5090*/  LDCU UR6, c[0x0][0x3a4] ;  /* 0x00007480ff0677ac */ /* 0x000ea20008000800 */
[----:B------:R-:W3:Y:S01]  /*50a0*/  LDCU.64 UR8, c[0x0][0x4d0] ;  /* 0x00009a00ff0877ac */ /* 0x000ee20008000a00 */
[----:B------:R-:W-:Y:S01]  /*50b0*/  UISETP.NE.AND UP0, UPT, UR38, 0x3, UPT ;  /* 0x000000032600788c */ /* 0x000fe2000bf05270 */
[----:B-1----:R-:W-:Y:S01]  /*50c0*/  IMAD.HI.U32 R2, R5, UR4, R4 ;  /* 0x0000000405027c27 */ /* 0x002fe2000f8e0004 */
[----:B------:R-:W1:Y:S04]  /*50d0*/  LDCU UR4, c[0x0][0x4d8] ;  /* 0x00009b00ff0477ac */ /* 0x000e680008000800 */
[----:B------:R-:W-:-:S05]  /*50e0*/  SHF.R.U32.HI R3, RZ, UR5, R2 ;  /* 0x00000005ff037c19 */ /* 0x000fca0008011602 */
[----:B------:R-:W-:-:S04]  /*50f0*/  IMAD.MOV R4, RZ, RZ, -R3 ;  /* 0x000000ffff047224 */ /* 0x000fc800078e0a03 */
[----:B--2---:R-:W-:-:S04]  /*5100*/  IMAD R5, R4, UR6, R5 ;  /* 0x0000000604057c24 */ /* 0x004fc8000f8e0205 */
[C---:B---3--:R-:W-:Y:S02]  /*5110*/  IMAD R16, R5.reuse, UR8, R16 ;  /* 0x0000000805107c24 */ /* 0x048fe4000f8e0210 */
[C---:B------:R-:W-:Y:S02]  /*5120*/  IMAD R0, R5.reuse, UR9, R0 ;  /* 0x0000000905007c24 */ /* 0x040fe4000f8e0200 */
[----:B-1----:R-:W-:Y:S01]  /*5130*/  IMAD R18, R5, UR4, R18 ;  /* 0x0000000405127c24 */ /* 0x002fe2000f8e0212 */
        /* <DEDUP_REMOVED lines=8> */
[----:B--2---:R-:W-:-:S05]  /*51c0*/  SHF.R.U32.HI R5, RZ, UR4, R4 ;  /* 0x00000004ff057c19 */ /* 0x004fca0008011604 */
[----:B------:R-:W-:-:S04]  /*51d0*/  IMAD.MOV R2, RZ, RZ, -R5 ;  /* 0x000000ffff027224 */ /* 0x000fc800078e0a05 */
        /* <DEDUP_REMOVED lines=20> */
[----:B------:R-:W-:Y:S01]  /*5320*/  HFMA2 R2, -RZ, RZ, 0, 0 ;  /* 0x00000000ff027431 */ /* 0x000fe200000001ff */
        /* <DEDUP_REMOVED lines=47> */
[----:B------:R-:W-:-:S04]  /*5620*/  SHF.R.U32.HI R3, RZ, UR5, R2 ;  /* 0x00000005ff037c19 */ /* 0x000fc80008011602 */
[----:B------:R-:W-:-:S05]  /*5630*/  IADD3 R4, PT, PT, -R3, RZ, RZ ;  /* 0x000000ff03047210 */ /* 0x000fca0007ffe1ff */
        /* <DEDUP_REMOVED lines=48> */
[----:B------:R-:W-:Y:S01]  /*5940*/  MOV R4, RZ ;  /* 0x000000ff00047202 */ /* 0x000fe20000000f00 */
[----:B------:R-:W2:Y:S01]  /*5950*/  LDCU UR6, c[0x0][0x41c] ;  /* 0x00008380ff0677ac */ /* 0x000ea20008000800 */
[----:B------:R-:W3:Y:S01]  /*5960*/  LDCU.64 UR8, c[0x0][0x548] ;  /* 0x0000a900ff0877ac */ /* 0x000ee20008000a00 */
[----:B------:R-:W-:Y:S02]  /*5970*/  UISETP.NE.AND UP0, UPT, UR38, 0xd, UPT ;  /* 0x0000000d2600788c */ /* 0x000fe4000bf05270 */
        /* <DEDUP_REMOVED lines=166> */
[----:B------:R-:W3:Y:S02]  /*63e0*/  LDCU.64 UR8, c[0x0][0x5d8] ;  /* 0x0000bb00ff0877ac */ /* 0x000ee40008000a00 */
[----:B-1----:R-:W-:Y:S01]  /*63f0*/  IMAD.HI.U32 R2, R5, UR4, R4 ;  /* 0x0000000405027c27 */ /* 0x002fe2000f8e0004 */
[----:B------:R-:W1:Y:S04]  /*6400*/  LDCU UR4, c[0x0][0x5e0] ;  /* 0x0000bc00ff0477ac */ /* 0x000e680008000800 */
[----:B------:R-:W-:-:S05]  /*6410*/  SHF.R.U32.HI R2, RZ, UR5, R2 ;  /* 0x00000005ff027c19 */ /* 0x000fca0008011602 */
[----:B------:R-:W-:-:S04]  /*6420*/  IMAD.MOV R3, RZ, RZ, -R2 ;  /* 0x000000ffff037224 */ /* 0x000fc800078e0a02 */
[----:B--2---:R-:W-:-:S04]  /*6430*/  IMAD R5, R3, UR6, R5 ;  /* 0x0000000603057c24 */ /* 0x004fc8000f8e0205 */
[C---:B---3--:R-:W-:Y:S02]  /*6440*/  IMAD R16, R5.reuse, UR8, R16 ;  /* 0x0000000805107c24 */ /* 0x048fe4000f8e0210 */
[C---:B------:R-:W-:Y:S02]  /*6450*/  IMAD R0, R5.reuse, UR9, R0 ;  /* 0x0000000905007c24 */ /* 0x040fe4000f8e0200 */
[----:B-1----:R-:W-:-:S07]  /*6460*/  IMAD R18, R5, UR4, R18 ;  /* 0x0000000405127c24 */ /* 0x002fce000f8e0212 */
.L_x_120:
[----:B------:R-:W2:Y:S01]  /*6470*/  LDCU.64 UR6, c[0x0][0x5f0] ;  /* 0x0000be00ff0677ac */ /* 0x000ea20008000a00 */
[----:B------:R-:W-:-:S04]  /*6480*/  UPRMT UR4, UR39, 0x9910, URZ ;  /* 0x0000991027047896 */ /* 0x000fc800080000ff */
[----:B------:R-:W-:Y:S01]  /*6490*/  UISETP.GT.AND UP0, UPT, UR4, 0x9, UPT ;  /* 0x000000090400788c */ /* 0x000fe2000bf04270 */
[----:B--234-:R-:W-:-:S05]  /*64a0*/  IADD3 R2, P0, PT, R0, UR6, RZ ;  /* 0x0000000600027c10 */ /* 0x01cfca000ff1e0ff */
        /* <DEDUP_REMOVED lines=11> */
[----:B--2---:R-:W1:Y:S02]  /*6560*/  I2F.S16 R0, R2 ;  /* 0x0000000200007306 */ /* 0x004e640000101400 */
[----:B-1----:R-:W-:-:S04]  /*6570*/  F2FP.BF16.F32.PACK_AB R0, RZ, R0 ;  /* 0x00000000ff00723e */ /* 0x002fc800000010ff */
[----:B------:R-:W-:Y:S01]  /*6580*/  PRMT R19, R0, 0x7610, R19 ;  /* 0x0000761000137816 */ /* 0x000fe20000000013 */
[----:B------:R-:W-:Y:S06]  /*6590*/  BRA `(.L_x_126) ;  /* 0x0000000c00f47947 */ /* 0x000fec0003800000 */
.L_x_124:
[----:B------:R-:W2:Y:S02]  /*65a0*/  LDG.E.U8 R2, desc[UR36][R2.64] ;  /* 0x0000002402027981 */ /* 0x000ea4000c1e1100 */
[----:B--2---:R-:W-:-:S04]  /*65b0*/  I2FP.F32.U32 R0, R2 ;  /* 0x0000000200007245 */ /* 0x004fc80000201000 */
[----:B------:R-:W-:-:S04]  /*65c0*/  F2FP.BF16.F32.PACK_AB R0, RZ, R0 ;  /* 0x00000000ff00723e */ /* 0x000fc800000010ff */
[----:B------:R-:W-:Y:S01]  /*65d0*/  PRMT R19, R0, 0x7610, R19 ;  /* 0x0000761000137816 */ /* 0x000fe20000000013 */
[----:B------:R-:W-:Y:S06]  /*65e0*/  BRA `(.L_x_126) ;  /* 0x0000000c00e07947 */ /* 0x000fec0003800000 */
.L_x_123:
[----:B------:R-:W-:-:S09]  /*65f0*/  UISETP.NE.AND UP0, UPT, UR4, 0x2, UPT ;  /* 0x000000020400788c */ /* 0x000fd2000bf05270 */
[----:B------:R-:W-:Y:S05]  /*6600*/  BRA.U !UP0, `(.L_x_127) ;  /* 0x0000000108387547 */ /* 0x000fea000b800000 */
[----:B------:R-:W-:-:S09]  /*6610*/  UISETP.NE.AND UP0, UPT, UR4, 0x3, UPT ;  /* 0x000000030400788c */ /* 0x000fd2000bf05270 */
[----:B------:R-:W-:Y:S05]  /*6620*/  BRA.U !UP0, `(.L_x_128) ;  /* 0x00000001081c7547 */ /* 0x000fea000b800000 */
[----:B------:R-:W-:-:S09]  /*6630*/  UISETP.NE.AND UP0, UPT, UR4, 0x4, UPT ;  /* 0x000000040400788c */ /* 0x000fd2000bf05270 */
[----:B------:R-:W-:Y:S05]  /*6640*/  BRA.U UP0, `(.L_x_125) ;  /* 0x0000000d005c7547 */ /* 0x000fea000b800000 */
[----:B------:R-:W2:Y:S02]  /*6650*/  LDG.E.64 R2, desc[UR36][R2.64] ;  /* 0x0000002402027981 */ /* 0x000ea4000c1e1b00 */
[----:B--2---:R-:W1:Y:S02]  /*6660*/  I2F.S64 R0, R2 ;  /* 0x0000000200007312 */ /* 0x004e640000301400 */
[----:B-1----:R-:W-:-:S04]  /*6670*/  F2FP.BF16.F32.PACK_AB R0, RZ, R0 ;  /* 0x00000000ff00723e */ /* 0x002fc800000010ff */
[----:B------:R-:W-:Y:S01]  /*6680*/  PRMT R19, R0, 0x7610, R19 ;  /* 0x0000761000137816 */ /* 0x000fe20000000013 */
[----:B------:R-:W-:Y:S06]  /*6690*/  BRA `(.L_x_126) ;  /* 0x0000000c00b47947 */ /* 0x000fec0003800000 */
.L_x_128:
[----:B------:R-:W2:Y:S02]  /*66a0*/  LDG.E R2, desc[UR36][R2.64] ;  /* 0x0000002402027981 */ /* 0x000ea4000c1e1900 */
[----:B--2---:R-:W-:-:S04]  /*66b0*/  I2FP.F32.S32 R0, R2 ;  /* 0x0000000200007245 */ /* 0x004fc80000201400 */
[----:B------:R-:W-:-:S04]  /*66c0*/  F2FP.BF16.F32.PACK_AB R0, RZ, R0 ;  /* 0x00000000ff00723e */ /* 0x000fc800000010ff */
[----:B------:R-:W-:Y:S01]  /*66d0*/  PRMT R19, R0, 0x7610, R19 ;  /* 0x0000761000137816 */ /* 0x000fe20000000013 */
[----:B------:R-:W-:Y:S06]  /*66e0*/  BRA `(.L_x_126) ;  /* 0x0000000c00a07947 */ /* 0x000fec0003800000 */
.L_x_127:
[----:B------:R-:W2:Y:S02]  /*66f0*/  LDG.E.U16 R2, desc[UR36][R2.64] ;  /* 0x0000002402027981 */ /* 0x000ea4000c1e1500 */
[----:B--2---:R-:W1:Y:S02]  /*6700*/  I2F.S16 R0, R2 ;  /* 0x0000000200007306 */ /* 0x004e640000101400 */
[----:B-1----:R-:W-:-:S04]  /*6710*/  F2FP.BF16.F32.PACK_AB R0, RZ, R0 ;  /* 0x00000000ff00723e */ /* 0x002fc800000010ff */
[----:B------:R-:W-:Y:S01]  /*6720*/  PRMT R19, R0, 0x7610, R19 ;  /* 0x0000761000137816 */ /* 0x000fe20000000013 */
[----:B------:R-:W-:Y:S06]  /*6730*/  BRA `(.L_x_126) ;  /* 0x0000000c008c7947 */ /* 0x000fec0003800000 */
.L_x_122:
        /* <DEDUP_REMOVED lines=9> */
.L_x_130:
[----:B------:R-:W2:Y:S02]  /*67d0*/  LDG.E.U16 R0, desc[UR36][R2.64] ;  /* 0x0000002402007981 */ /* 0x000ea4000c1e1500 */
[----:B--2---:R-:W-:-:S05]  /*67e0*/  HADD2.F32 R0, -RZ, R0.H0_H0 ;  /* 0x20000000ff007230 */ /* 0x004fca0000004100 */
[----:B------:R-:W-:-:S04]  /*67f0*/  F2FP.BF16.F32.PACK_AB R0, RZ, R0 ;  /* 0x00000000ff00723e */ /* 0x000fc800000010ff */
[----:B------:R-:W-:Y:S01]  /*6800*/  PRMT R19, R0, 0x7610, R19 ;  /* 0x0000761000137816 */ /* 0x000fe20000000013 */
[----:B------:R-:W-:Y:S06]  /*6810*/  BRA `(.L_x_126) ;  /* 0x0000000c00547947 */ /* 0x000fec0003800000 */
.L_x_129:
        /* <DEDUP_REMOVED lines=9> */
.L_x_132:
[----:B------:R-:W2:Y:S02]  /*68b0*/  LDG.E.U16 R2, desc[UR36][R2.64] ;  /* 0x0000002402027981 */ /* 0x000ea4000c1e1500 */
[----:B--2---:R-:W-:-:S05]  /*68c0*/  HADD2.F32 R0, -RZ, R2.H0_H0 ;  /* 0x20000002ff007230 */ /* 0x004fca0000004100 */
[----:B------:R-:W-:-:S04]  /*68d0*/  F2FP.BF16.F32.PACK_AB R0, RZ, R0 ;  /* 0x00000000ff00723e */ /* 0x000fc800000010ff */
[----:B------:R-:W-:Y:S01]  /*68e0*/  PRMT R19, R0, 0x7610, R19 ;  /* 0x0000761000137816 */ /* 0x000fe20000000013 */
[----:B------:R-:W-:Y:S06]  /*68f0*/  BRA `(.L_x_126) ;  /* 0x0000000c001c7947 */ /* 0x000fec0003800000 */
.L_x_131:
[----:B------:R-:W2:Y:S01]  /*6900*/  LDG.E.64 R2, desc[UR36][R2.64] ;  /* 0x0000002402027981 */ /* 0x000ea2000c1e1b00 */
[----:B------:R-:W-:Y:S01]  /*6910*/  UMOV UR4, 0xf0000000 ;  /* 0xf000000000047882 */ /* 0x000fe20000000000 */
[----:B------:R-:W-:Y:S02]  /*6920*/  UMOV UR5, 0x380fffff ;  /* 0x380fffff00057882 */ /* 0x000fe40000000000 */
[----:B--2---:R-:W1:-:S15]  /*6930*/  DSETP.GEU.AND P0, PT, |R2|, UR4, PT ;  /* 0x0000000402007e2a */ /* 0x004e5e000bf0e200 */
[----:B------:R-:W-:-:S15]  /*6940*/  NOP ;  /* 0x0000000000007918 */ /* 0x000fde0000000000 */
[----:B------:R-:W-:-:S15]  /*6950*/  NOP ;  /* 0x0000000000007918 */ /* 0x000fde0000000000 */
[----:B------:R-:W-:-:S15]  /*6960*/  NOP ;  /* 0x0000000000007918 */ /* 0x000fde0000000000 */
[----:B------:R-:W-:-:S04]  /*6970*/  NOP ;  /* 0x0000000000007918 */ /* 0x000fc80000000000 */
[----:B------:R-:W1:Y:S02]  /*6980*/  F2F.F32.F64 R0, R2 ;  /* 0x0000000200007310 */ /* 0x000e640000301000 */
[----:B-1----:R-:W-:-:S05]  /*6990*/  @!P0 FMUL R0, R0, 1.175494350822287508e-38 ;  /* 0x0080000000008820 */ /* 0x002fca0000400000 */
[----:B------:R-:W-:-:S04]  /*69a0*/  F2FP.BF16.F32.PACK_AB R0, RZ, R0 ;  /* 0x00000000ff00723e */ /* 0x000fc800000010ff */
[----:B------:R-:W-:Y:S01]  /*69b0*/  PRMT R19, R0, 0x7610, R19 ;  /* 0x0000761000137816 */ /* 0x000fe20000000013 */
[----:B------:R-:W-:Y:S06]  /*69c0*/  BRA `(.L_x_126) ;  /* 0x0000000800e87947 */ /* 0x000fec0003800000 */
.L_x_121:
        /* <DEDUP_REMOVED lines=14> */
.L_x_135:
        /* <DEDUP_REMOVED lines=13> */
.L_x_134:
        /* <DEDUP_REMOVED lines=11> */
[----:B------:R-:W1:Y:S02]  /*6c30*/  FLO.U32 R5, R4 ;  /* 0x0000000400057300 */ /* 0x000e6400000e0000 */
[----:B-1----:R-:W-:-:S05]  /*6c40*/  IMAD.MOV R5, RZ, RZ, -R5 ;  /* 0x000000ffff057224 */ /* 0x002fca00078e0a05 */
        /* <DEDUP_REMOVED lines=14> */
.L_x_137:
[----:B------:R-:W2:Y:S02]  /*6d30*/  LDG.E.U8 R2, desc[UR36][R2.64] ;  /* 0x0000002402027981 */ /* 0x000ea4000c1e1100 */
[C---:B--2---:R-:W-:Y:S01]  /*6d40*/  IMAD.SHL.U32 R0, R2.reuse, 0x2000000, RZ ;  /* 0x0200000002007824 */ /* 0x044fe200078e00ff */
[----:B------:R-:W-:-:S04]  /*6d50*/  SHF.L.U32 R5, R2, 0x8, RZ ;  /* 0x0000000802057819 */ /* 0x000fc800000006ff */
[----:B------:R-:W-:-:S13]  /*6d60*/  ISETP.GE.U32.AND P0, PT, R0, 0x8000000, PT ;  /* 0x080000000000780c */ /* 0x000fda0003f06070 */
[C---:B------:R-:W-:Y:S02]  /*6d70*/  @!P0 LOP3.LUT R4, R5.reuse, 0x7f00, RZ, 0xc0, !PT ;  /* 0x00007f0005048812 */ /* 0x040fe400078ec0ff */
[----:B------:R-:W-:Y:S02]  /*6d80*/  @P0 LEA.HI R0, R0, 0x70000000, RZ, 0x1c ;  /* 0x7000000000000811 */ /* 0x000fe400078fe0ff */
[----:B------:R-:W-:Y:S02]  /*6d90*/  @!P0 LOP3.LUT R4, R4, 0x3f000000, RZ, 0xfc, !PT ;  /* 0x3f00000004048812 */ /* 0x000fe400078efcff */
[----:B------:R-:W-:Y:S01]  /*6da0*/  PRMT R5, R5, 0x9910, RZ ;  /* 0x0000991005057816 */ /* 0x000fe200000000ff */
[----:B------:R-:W-:Y:S02]  /*6db0*/  @P0 FMUL.FTZ R0, R0, 1.9259299443872358531e-34 ;  /* 0x0780000000000820 */ /* 0x000fe40000410000 */
[----:B------:R-:W-:-:S05]  /*6dc0*/  @!P0 FADD.FTZ R0, R4, -0.5 ;  /* 0xbf00000004008421 */ /* 0x000fca0000010000 */
[----:B------:R-:W-:-:S04]  /*6dd0*/  LOP3.LUT R0, R0, 0x80000000, R5, 0xf8, !PT ;  /* 0x8000000000007812 */ /* 0x000fc800078ef805 */
[----:B------:R-:W-:-:S04]  /*6de0*/  F2FP.BF16.F32.PACK_AB R0, RZ, R0 ;  /* 0x00000000ff00723e */ /* 0x000fc800000010ff */
[----:B------:R-:W-:Y:S01]  /*6df0*/  PRMT R19, R0, 0x7610, R19 ;  /* 0x0000761000137816 */ /* 0x000fe20000000013 */
[----:B------:R-:W-:Y:S06]  /*6e00*/  BRA `(.L_x_126) ;  /* 0x0000000400d87947 */ /* 0x000fec0003800000 */
.L_x_136:
[----:B------:R1:W5:Y:S01]  /*6e10*/  LDG.E.U16 R19, desc[UR36][R2.64] ;  /* 0x0000002402137981 */ /* 0x000362000c1e1500 */
[----:B------:R-:W-:Y:S05]  /*6e20*/  BRA `(.L_x_126) ;  /* 0x0000000400d07947 */ /* 0x000fea0003800000 */
.L_x_133:
        /* <DEDUP_REMOVED lines=13> */
.L_x_140:
        /* <DEDUP_REMOVED lines=15> */
[----:B------:R-:W1:Y:S02]  /*6ff0*/  FLO.U32 R3, R0 ;  /* 0x0000000000037300 */ /* 0x000e6400000e0000 */
[----:B-1----:R-:W-:-:S04]  /*7000*/  IADD3 R3, PT, PT, -R3, 0x1f, RZ ;  /* 0x0000001f03037810 */ /* 0x002fc80007ffe1ff */
[----:B------:R-:W-:Y:S01]  /*7010*/  IADD3 R2, PT, PT, R2, 0x1d, -R3 ;  /* 0x0000001d02027810 */ /* 0x000fe20007ffe803 */
[----:B------:R-:W-:-:S05]  /*7020*/  VIADD R5, R3, 0xffffffe4 ;  /* 0xffffffe403057836 */ /* 0x000fca0000000000 */
[----:B------:R-:W-:-:S04]  /*7030*/  SHF.L.U32 R5, R0, R5, RZ ;  /* 0x0000000500057219 */ /* 0x000fc800000006ff */
[----:B------:R-:W-:-:S07]  /*7040*/  LOP3.LUT R0, R5, 0x7, RZ, 0xc0, !PT ;  /* 0x0000000705007812 */ /* 0x000fce00078ec0ff */
.L_x_144:
[----:B------:R-:W-:Y:S05]  /*7050*/  BSYNC.RECONVERGENT B1 ;  /* 0x0000000000017941 */ /* 0x000fea0003800200 */
.L_x_143:
[----:B------:R-:W-:Y:S01]  /*7060*/  IMAD.SHL.U32 R0, R0, 0x100000, RZ ;  /* 0x0010000000007824 */ /* 0x000fe200078e00ff */
[----:B------:R-:W-:-:S04]  /*7070*/  LEA R2, R2, 0x3b800000, 0x17 ;  /* 0x3b80000002027811 */ /* 0x000fc800078eb8ff */
[----:B------:R-:W-:-:S07]  /*7080*/  LOP3.LUT R0, R2, R0, R7, 0xfe, !PT ;  /* 0x0000000002007212 */ /* 0x000fce00078efe07 */
.L_x_142:
[----:B------:R-:W-:Y:S05]  /*7090*/  BSYNC.RECONVERGENT B0 ;  /* 0x0000000000007941 */ /* 0x000fea0003800200 */
.L_x_141:
[----:B------:R-:W-:-:S04]  /*70a0*/  F2FP.BF16.F32.PACK_AB R0, RZ, R0 ;  /* 0x00000000ff00723e */ /* 0x000fc800000010ff */
[----:B------:R-:W-:Y:S01]  /*70b0*/  PRMT R19, R0, 0x7610, R19 ;  /* 0x0000761000137816 */ /* 0x000fe20000000013 */
[----:B------:R-:W-:Y:S06]  /*70c0*/  BRA `(.L_x_126) ;  /* 0x0000000400287947 */ /* 0x000fec0003800000 */
.L_x_139:
        /* <DEDUP_REMOVED lines=21> */
.L_x_148:
[----:B------:R-:W-:Y:S05]  /*7220*/  BSYNC.RECONVERGENT B1 ;  /* 0x0000000000017941 */ /* 0x000fea0003800200 */
.L_x_147:
[----:B------:R-:W-:Y:S01]  /*7230*/  IMAD.SHL.U32 R0, R0, 0x200000, RZ ;  /* 0x0020000000007824 */ /* 0x000fe200078e00ff */
[----:B------:R-:W-:-:S04]  /*7240*/  LEA R2, R2, 0x37800000, 0x17 ;  /* 0x3780000002027811 */ /* 0x000fc800078eb8ff */
[----:B------:R-:W-:-:S07]  /*7250*/  LOP3.LUT R0, R2, R0, R7, 0xfe, !PT ;  /* 0x0000000002007212 */ /* 0x000fce00078efe07 */
.L_x_146:
[----:B------:R-:W-:Y:S05]  /*7260*/  BSYNC.RECONVERGENT B0 ;  /* 0x0000000000007941 */ /* 0x000fea0003800200 */
.L_x_145:
[----:B------:R-:W-:-:S04]  /*7270*/  F2FP.BF16.F32.PACK_AB R0, RZ, R0 ;  /* 0x00000000ff00723e */ /* 0x000fc800000010ff */
[----:B------:R-:W-:Y:S01]  /*7280*/  PRMT R19, R0, 0x7610, R19 ;  /* 0x0000761000137816 */ /* 0x000fe20000000013 */
[----:B------:R-:W-:Y:S06]  /*7290*/  BRA `(.L_x_126) ;  /* 0x0000000000b47947 */ /* 0x000fec0003800000 */
.L_x_138:
[----:B------:R-:W-:-:S09]  /*72a0*/  UISETP.NE.AND UP0, UPT, UR4, 0x1c, UPT ;  /* 0x0000001c0400788c */ /* 0x000fd2000bf05270 */
[----:B------:R-:W-:Y:S05]  /*72b0*/  BRA.U !UP0, `(.L_x_149) ;  /* 0x00000001089c7547 */ /* 0x000fea000b800000 */
[----:B------:R-:W-:-:S09]  /*72c0*/  UISETP.NE.AND UP0, UPT, UR4, 0x1d, UPT ;  /* 0x0000001d0400788c */ /* 0x000fd2000bf05270 */
[----:B------:R-:W-:Y:S05]  /*72d0*/  BRA.U !UP0, `(.L_x_150) ;  /* 0x0000000108807547 */ /* 0x000fea000b800000 */
[----:B------:R-:W-:-:S09]  /*72e0*/  UISETP.NE.AND UP0, UPT, UR4, 0x2c, UPT ;  /* 0x0000002c0400788c */ /* 0x000fd2000bf05270 */
[----:B------:R-:W-:Y:S05]  /*72f0*/  BRA.U UP0, `(.L_x_125) ;  /* 0x0000000100307547 */ /* 0x000fea000b800000 */
        /* <DEDUP_REMOVED lines=8> */
.L_x_152:
[----:B------:R-:W-:Y:S05]  /*7380*/  BSYNC.RECONVERGENT B0 ;  /* 0x0000000000007941 */ /* 0x000fea0003800200 */
.L_x_151:
[----:B------:R-:W-:-:S04]  /*7390*/  F2FP.BF16.F32.PACK_AB R0, RZ, R0 ;  /* 0x00000000ff00723e */ /* 0x000fc800000010ff */
[----:B------:R-:W-:Y:S01]  /*73a0*/  PRMT R19, R0, 0x7610, R19 ;  /* 0x0000761000137816 */ /* 0x000fe20000000013 */
[----:B------:R-:W-:Y:S06]  /*73b0*/  BRA `(.L_x_126) ;  /* 0x00000000006c7947 */ /* 0x000fec0003800000 */
.L_x_125:
[----:B------:R-:W-:Y:S01]  /*73c0*/  MOV R2, 0x0 ;  /* 0x0000000000027802 */ /* 0x000fe20000000f00 */
[----:B------:R-:W1:Y:S01]  /*73d0*/  LDCU.64 UR4, c[0x4][0x178] ;  /* 0x01002f00ff0477ac */ /* 0x000e620008000a00 */
[----:B------:R-:W-:Y:S02]  /*73e0*/  HFMA2 R12, -RZ, RZ, 0, 5.9604644775390625e-08 ;  /* 0x00000001ff0c7431 */ /* 0x000fe400000001ff */
[----:B------:R-:W-:Y:S01]  /*73f0*/  IMAD.MOV.U32 R8, RZ, RZ, 0x4e ;  /* 0x0000004eff087424 */ /* 0x000fe200078e00ff */
[----:B------:R-:W2:Y:S01]  /*7400*/  LDCU.64 UR6, c[0x4][0x180] ;  /* 0x01003000ff0677ac */ /* 0x000ea20008000a00 */
[----:B------:R-:W3:Y:S01]  /*7410*/  LDC.64 R2, c[0x4][R2] ;  /* 0x0100000002027b82 */ /* 0x000ee20000000a00 */
[----:B------:R-:W-:Y:S01]  /*7420*/  IMAD.MOV.U32 R13, RZ, RZ, RZ ;  /* 0x000000ffff0d7224 */ /* 0x000fe200078e00ff */
[----:B------:R-:W4:Y:S01]  /*7430*/  LDCU.64 UR8, c[0x4][0x88] ;  /* 0x01001100ff0877ac */ /* 0x000f220008000a00 */
[----:B-1----:R-:W-:Y:S01]  /*7440*/  MOV R4, UR4 ;  /* 0x0000000400047c02 */ /* 0x002fe20008000f00 */
[----:B------:R-:W-:-:S02]  /*7450*/  IMAD.U32 R5, RZ, RZ, UR5 ;  /* 0x00000005ff057e24 */ /* 0x000fc4000f8e00ff */
[----:B--2---:R-:W-:Y:S02]  /*7460*/  IMAD.U32 R6, RZ, RZ, UR6 ;  /* 0x00000006ff067e24 */ /* 0x004fe4000f8e00ff */
[----:B------:R-:W-:Y:S02]  /*7470*/  IMAD.U32 R7, RZ, RZ, UR7 ;  /* 0x00000007ff077e24 */ /* 0x000fe4000f8e00ff */
[----:B----4-:R-:W-:Y:S02]  /*7480*/  IMAD.U32 R10, RZ, RZ, UR8 ;  /* 0x00000008ff0a7e24 */ /* 0x010fe4000f8e00ff */
[----:B------:R-:W-:-:S07]  /*7490*/  IMAD.U32 R11, RZ, RZ, UR9 ;  /* 0x00000009ff0b7e24 */ /* 0x000fce000f8e00ff */
[----:B------:R-:W-:-:S07]  /*74a0*/  LEPC R20, `(.L_x_153) ;  /* 0x000000001014794e */ /* 0x000fce0000000000 */
[----:B0--3--:R-:W-:Y:S05]  /*74b0*/  CALL.ABS.NOINC R2 ;  /* 0x0000000002007343 */ /* 0x009fea0003c00000 */
.L_x_153:
[----:B------:R-:W-:Y:S01]  /*74c0*/  PRMT R19, RZ, 0x7610, R19 ;  /* 0x00007610ff137816 */ /* 0x000fe20000000013 */
[----:B------:R-:W-:Y:S06]  /*74d0*/  BRA `(.L_x_126) ;  /* 0x0000000000247947 */ /* 0x000fec0003800000 */
.L_x_150:
[----:B------:R-:W2:Y:S02]  /*74e0*/  LDG.E.64 R2, desc[UR36][R2.64] ;  /* 0x0000002402027981 */ /* 0x000ea4000c1e1b00 */
[----:B--2---:R-:W1:Y:S02]  /*74f0*/  I2F.U64 R0, R2 ;  /* 0x0000000200007312 */ /* 0x004e640000301000 */
[----:B-1----:R-:W-:-:S04]  /*7500*/  F2FP.BF16.F32.PACK_AB R0, RZ, R0 ;  /* 0x00000000ff00723e */ /* 0x002fc800000010ff */
[----:B------:R-:W-:Y:S01]  /*7510*/  PRMT R19, R0, 0x7610, R19 ;  /* 0x0000761000137816 */ /* 0x000fe20000000013 */
[----:B------:R-:W-:Y:S06]  /*7520*/  BRA `(.L_x_126) ;  /* 0x0000000000107947 */ /* 0x000fec0003800000 */
.L_x_149:
[----:B------:R-:W2:Y:S02]  /*7530*/  LDG.E R2, desc[UR36][R2.64] ;  /* 0x0000002402027981 */ /* 0x000ea4000c1e1900 */
[----:B--2---:R-:W-:-:S04]  /*7540*/  I2FP.F32.U32 R0, R2 ;  /* 0x0000000200007245 */ /* 0x004fc80000201000 */
[----:B------:R-:W-:-:S04]  /*7550*/  F2FP.BF16.F32.PACK_AB R0, RZ, R0 ;  /* 0x00000000ff00723e */ /* 0x000fc800000010ff */
[----:B------:R-:W-:-:S07]  /*7560*/  PRMT R19, R0, 0x7610, R19 ;  /* 0x0000761000137816 */ /* 0x000fce0000000013 */
.L_x_126:
        /* <DEDUP_REMOVED lines=16> */
[----:B-1----:R-:W-:Y:S01]  /*7670*/  F2FP.BF16.F32.PACK_AB R0, RZ, R0 ;  /* 0x00000000ff00723e */ /* 0x002fe200000010ff */
[----:B------:R-:W-:Y:S06]  /*7680*/  BRA `(.L_x_159) ;  /* 0x0000000c00b47947 */ /* 0x000fec0003800000 */
.L_x_157:
[----:B------:R-:W2:Y:S02]  /*7690*/  LDG.E.U8 R2, desc[UR36][R2.64] ;  /* 0x0000002402027981 */ /* 0x000ea4000c1e1100 */
[----:B--2---:R-:W-:-:S04]  /*76a0*/  I2FP.F32.U32 R0, R2 ;  /* 0x0000000200007245 */ /* 0x004fc80000201000 */
[----:B------:R-:W-:Y:S01]  /*76b0*/  F2FP.BF16.F32.PACK_AB R0, RZ, R0 ;  /* 0x00000000ff00723e */ /* 0x000fe200000010ff */
[----:B------:R-:W-:Y:S06]  /*76c0*/  BRA `(.L_x_159) ;  /* 0x0000000c00a47947 */ /* 0x000fec0003800000 */
.L_x_156:
        /* <DEDUP_REMOVED lines=8> */
[----:B-1----:R-:W-:Y:S01]  /*7750*/  F2FP.BF16.F32.PACK_AB R0, RZ, R0 ;  /* 0x00000000ff00723e */ /* 0x002fe200000010ff */
[----:B------:R-:W-:Y:S06]  /*7760*/  BRA `(.L_x_159) ;  /* 0x0000000c007c7947 */ /* 0x000fec0003800000 */
.L_x_161:
[----:B------:R-:W2:Y:S02]  /*7770*/  LDG.E R2, desc[UR36][R2.64] ;  /* 0x0000002402027981 */ /* 0x000ea4000c1e1900 */
[----:B--2---:R-:W-:-:S04]  /*7780*/  I2FP.F32.S32 R0, R2 ;  /* 0x0000000200007245 */ /* 0x004fc80000201400 */
[----:B------:R-:W-:Y:S01]  /*7790*/  F2FP.BF16.F32.PACK_AB R0, RZ, R0 ;  /* 0x00000000ff00723e */ /* 0x000fe200000010ff */
[----:B------:R-:W-:Y:S06]  /*77a0*/  BRA `(.L_x_159) ;  /* 0x0000000c006c7947 */ /* 0x000fec0003800000 */
.L_x_160:
[----:B------:R-:W2:Y:S02]  /*77b0*/  LDG.E.U16 R2, desc[UR36][R2.64] ;  /* 0x0000002402027981 */ /* 0x000ea4000c1e1500 */
[----:B--2---:R-:W1:Y:S02]  /*77c0*/  I2F.S16 R0, R2 ;  /* 0x0000000200007306 */ /* 0x004e640000101400 */
[----:B-1----:R-:W-:Y:S01]  /*77d0*/  F2FP.BF16.F32.PACK_AB R0, RZ, R0 ;  /* 0x00000000ff00723e */ /* 0x002fe200000010ff */
[----:B------:R-:W-:Y:S06]  /*77e0*/  BRA `(.L_x_159) ;  /* 0x0000000c005c7947 */ /* 0x000fec0003800000 */
.L_x_155:
        /* <DEDUP_REMOVED lines=9> */
.L_x_163:
[----:B------:R-:W2:Y:S02]  /*7880*/  LDG.E.U16 R0, desc[UR36][R2.64] ;  /* 0x0000002402007981 */ /* 0x000ea4000c1e1500 */
[----:B--2---:R-:W-:-:S05]  /*7890*/  HADD2.F32 R0, -RZ, R0.H0_H0 ;  /* 0x20000000ff007230 */ /* 0x004fca0000004100 */
[----:B------:R-:W-:Y:S01]  /*78a0*/  F2FP.BF16.F32.PACK_AB R0, RZ, R0 ;  /* 0x00000000ff00723e */ /* 0x000fe200000010ff */
[----:B------:R-:W-:Y:S06]  /*78b0*/  BRA `(.L_x_159) ;  /* 0x0000000c00287947 */ /* 0x000fec0003800000 */
.L_x_162:
        /* <DEDUP_REMOVED lines=9> */
.L_x_165:
[----:B------:R-:W2:Y:S02]  /*7950*/  LDG.E.U16 R2, desc[UR36][R2.64] ;  /* 0x0000002402027981 */ /* 0x000ea4000c1e1500 */
[----:B--2---:R-:W-:-:S05]  /*7960*/  HADD2.F32 R0, -RZ, R2.H0_H0 ;  /* 0x20000002ff007230 */ /* 0x004fca0000004100 */
[----:B------:R-:W-:Y:S01]  /*7970*/  F2FP.BF16.F32.PACK_AB R0, RZ, R0 ;  /* 0x00000000ff00723e */ /* 0x000fe200000010ff */
[----:B------:R-:W-:Y:S06]  /*7980*/  BRA `(.L_x_159) ;  /* 0x0000000800f47947 */ /* 0x000fec0003800000 */
.L_x_164:
        /* <DEDUP_REMOVED lines=10> */
[----:B------:R-:W-:Y:S01]  /*7a30*/  F2FP.BF16.F32.PACK_AB R0, RZ, R0 ;  /* 0x00000000ff00723e */ /* 0x000fe200000010ff */
[----:B------:R-:W-:Y:S06]  /*7a40*/  BRA `(.L_x_159) ;  /* 0x0000000800c47947 */ /* 0x000fec0003800000 */
.L_x_154:
        /* <DEDUP_REMOVED lines=13> */
.L_x_168:
        /* <DEDUP_REMOVED lines=12> */
.L_x_167:
        /* <DEDUP_REMOVED lines=11> */
[----:B------:R-:W1:Y:S02]  /*7c90*/  FLO.U32 R5, R4 ;  /* 0x0000000400057300 */ /* 0x000e6400000e0000 */
[----:B-1----:R-:W-:-:S05]  /*7ca0*/  IMAD.MOV R5, RZ, RZ, -R5 ;  /* 0x000000ffff057224 */ /* 0x002fca00078e0a05 */
        /* <DEDUP_REMOVED lines=14> */
.L_x_170:
[----:B------:R-:W2:Y:S02]  /*7d90*/  LDG.E.U8 R2, desc[UR36][R2.64] ;  /* 0x0000002402027981 */ /* 0x000ea4000c1e1100 */
[C---:B--2---:R-:W-:Y:S02]  /*7da0*/  IMAD.SHL.U32 R0, R2.reuse, 0x2000000, RZ ;  /* 0x0200000002007824 */ /* 0x044fe400078e00ff */
[----:B------:R-:W-:-:S03]  /*7db0*/  IMAD.SHL.U32 R5, R2, 0x100, RZ ;  /* 0x0000010002057824 */ /* 0x000fc600078e00ff */
        /* <DEDUP_REMOVED lines=8> */
[----:B------:R-:W-:Y:S01]  /*7e40*/  F2FP.BF16.F32.PACK_AB R0, RZ, R0 ;  /* 0x00000000ff00723e */ /* 0x000fe200000010ff */
[----:B------:R-:W-:Y:S06]  /*7e50*/  BRA `(.L_x_159) ;  /* 0x0000000400c07947 */ /* 0x000fec0003800000 */
.L_x_169:
[----:B------:R1:W5:Y:S01]  /*7e60*/  LDG.E.U16 R0, desc[UR36][R2.64] ;  /* 0x0000002402007981 */ /* 0x000362000c1e1500 */
[----:B------:R-:W-:Y:S05]  /*7e70*/  BRA `(.L_x_159) ;  /* 0x0000000400b87947 */ /* 0x000fea0003800000 */
.L_x_166:
        /* <DEDUP_REMOVED lines=12> */
.L_x_173:
        /* <DEDUP_REMOVED lines=21> */
.L_x_177:
[----:B------:R-:W-:Y:S05]  /*8090*/  BSYNC.RECONVERGENT B1 ;  /* 0x0000000000017941 */ /* 0x000fea0003800200 */
.L_x_176:
[----:B------:R-:W-:Y:S01]  /*80a0*/  IMAD.SHL.U32 R0, R0, 0x100000, RZ ;  /* 0x0010000000007824 */ /* 0x000fe200078e00ff */
[----:B------:R-:W-:-:S04]  /*80b0*/  LEA R2, R2, 0x3b800000, 0x17 ;  /* 0x3b80000002027811 */ /* 0x000fc800078eb8ff */
[----:B------:R-:W-:-:S07]  /*80c0*/  LOP3.LUT R0, R2, R0, R7, 0xfe, !PT ;  /* 0x0000000002007212 */ /* 0x000fce00078efe07 */
.L_x_175:
[----:B------:R-:W-:Y:S05]  /*80d0*/  BSYNC.RECONVERGENT B0 ;  /* 0x0000000000007941 */ /* 0x000fea0003800200 */
.L_x_174:
[----:B------:R-:W-:Y:S01]  /*80e0*/  F2FP.BF16.F32.PACK_AB R0, RZ, R0 ;  /* 0x00000000ff00723e */ /* 0x000fe200000010ff */
[----:B------:R-:W-:Y:S06]  /*80f0*/  BRA `(.L_x_159) ;  /* 0x0000000400187947 */ /* 0x000fec0003800000 */
.L_x_172:
        /* <DEDUP_REMOVED lines=21> */
.L_x_181:
[----:B------:R-:W-:Y:S05]  /*8250*/  BSYNC.RECONVERGENT B1 ;  /* 0x0000000000017941 */ /* 0x000fea0003800200 */
.L_x_180:
[----:B------:R-:W-:Y:S02]  /*8260*/  SHF.L.U32 R0, R0, 0x15, RZ ;  /* 0x0000001500007819 */ /* 0x000fe400000006ff */
[----:B------:R-:W-:-:S04]  /*8270*/  LEA R2, R2, 0x37800000, 0x17 ;  /* 0x3780000002027811 */ /* 0x000fc800078eb8ff */
[----:B------:R-:W-:-:S07]  /*8280*/  LOP3.LUT R0, R2, R0, R7, 0xfe, !PT ;  /* 0x0000000002007212 */ /* 0x000fce00078efe07 */
.L_x_179:
[----:B------:R-:W-:Y:S05]  /*8290*/  BSYNC.RECONVERGENT B0 ;  /* 0x0000000000007941 */ /* 0x000fea0003800200 */
.L_x_178:
[----:B------:R-:W-:Y:S01]  /*82a0*/  F2FP.BF16.F32.PACK_AB R0, RZ, R0 ;  /* 0x00000000ff00723e */ /* 0x000fe200000010ff */
[----:B------:R-:W-:Y:S06]  /*82b0*/  BRA `(.L_x_159) ;  /* 0x0000000000a87947 */ /* 0x000fec0003800000 */
.L_x_171:
        /* <DEDUP_REMOVED lines=14> */
.L_x_185:
[----:B------:R-:W-:Y:S05]  /*83a0*/  BSYNC.RECONVERGENT B0 ;  /* 0x0000000000007941 */ /* 0x000fea0003800200 */
.L_x_184:
[----:B------:R-:W-:Y:S01]  /*83b0*/  F2FP.BF16.F32.PACK_AB R0, RZ, R0 ;  /* 0x00000000ff00723e */ /* 0x000fe200000010ff */
[----:B------:R-:W-:Y:S06]  /*83c0*/  BRA `(.L_x_159) ;  /* 0x0000000000647947 */ /* 0x000fec0003800000 */
.L_x_158:
[----:B------:R-:W-:Y:S01]  /*83d0*/  MOV R2, 0x0 ;  /* 0x0000000000027802 */ /* 0x000fe20000000f00 */
[----:B------:R-:W1:Y:S01]  /*83e0*/  LDCU.64 UR4, c[0x4][0x178] ;  /* 0x01002f00ff0477ac */ /* 0x000e620008000a00 */
[----:B------:R-:W-:Y:S02]  /*83f0*/  IMAD.MOV.U32 R8, RZ, RZ, 0x4e ;  /* 0x0000004eff087424 */ /* 0x000fe400078e00ff */
[----:B------:R-:W-:Y:S01]  /*8400*/  IMAD.MOV.U32 R12, RZ, RZ, 0x1 ;  /* 0x00000001ff0c7424 */ /* 0x000fe200078e00ff */
[----:B------:R-:W2:Y:S01]  /*8410*/  LDCU.64 UR6, c[0x4][0x180] ;  /* 0x01003000ff0677ac */ /* 0x000ea20008000a00 */
[----:B------:R-:W3:Y:S01]  /*8420*/  LDC.64 R2, c[0x4][R2] ;  /* 0x0100000002027b82 */ /* 0x000ee20000000a00 */
[----:B------:R-:W-:Y:S01]  /*8430*/  IMAD.MOV.U32 R13, RZ, RZ, RZ ;  /* 0x000000ffff0d7224 */ /* 0x000fe200078e00ff */
[----:B------:R-:W4:Y:S01]  /*8440*/  LDCU.64 UR8, c[0x4][0x88] ;  /* 0x01001100ff0877ac */ /* 0x000f220008000a00 */
[----:B-1----:R-:W-:Y:S02]  /*8450*/  IMAD.U32 R4, RZ, RZ, UR4 ;  /* 0x00000004ff047e24 */ /* 0x002fe4000f8e00ff */
[----:B------:R-:W-:-:S02]  /*8460*/  IMAD.U32 R5, RZ, RZ, UR5 ;  /* 0x00000005ff057e24 */ /* 0x000fc4000f8e00ff */
[----:B--2---:R-:W-:Y:S01]  /*8470*/  IMAD.U32 R6, RZ, RZ, UR6 ;  /* 0x00000006ff067e24 */ /* 0x004fe2000f8e00ff */
[----:B------:R-:W-:Y:S01]  /*8480*/  MOV R7, UR7 ;  /* 0x0000000700077c02 */ /* 0x000fe20008000f00 */
[----:B----4-:R-:W-:Y:S02]  /*8490*/  IMAD.U32 R10, RZ, RZ, UR8 ;  /* 0x00000008ff0a7e24 */ /* 0x010fe4000f8e00ff */
[----:B------:R-:W-:-:S07]  /*84a0*/  IMAD.U32 R11, RZ, RZ, UR9 ;  /* 0x00000009ff0b7e24 */ /* 0x000fce000f8e00ff */
[----:B------:R-:W-:-:S07]  /*84b0*/  LEPC R20, `(.L_x_186) ;  /* 0x000000001014794e */ /* 0x000fce0000000000 */
[----:B0--3-5:R-:W-:Y:S05]  /*84c0*/  CALL.ABS.NOINC R2 ;  /* 0x0000000002007343 */ /* 0x029fea0003c00000 */
.L_x_186:
[----:B------:R-:W-:Y:S01]  /*84d0*/  PRMT R0, RZ, 0x7610, R0 ;  /* 0x00007610ff007816 */ /* 0x000fe20000000000 */
[----:B------:R-:W-:Y:S06]  /*84e0*/  BRA `(.L_x_159) ;  /* 0x00000000001c7947 */ /* 0x000fec0003800000 */
.L_x_183:
[----:B------:R-:W2:Y:S02]  /*84f0*/  LDG.E.64 R2, desc[UR36][R2.64] ;  /* 0x0000002402027981 */ /* 0x000ea4000c1e1b00 */
[----:B--2---:R-:W1:Y:S02]  /*8500*/  I2F.U64 R0, R2 ;  /* 0x0000000200007312 */ /* 0x004e640000301000 */
[----:B-1----:R-:W-:Y:S01]  /*8510*/  F2FP.BF16.F32.PACK_AB R0, RZ, R0 ;  /* 0x00000000ff00723e */ /* 0x002fe200000010ff */
[----:B------:R-:W-:Y:S06]  /*8520*/  BRA `(.L_x_159) ;  /* 0x00000000000c7947 */ /* 0x000fec0003800000 */
.L_x_182:
[----:B------:R-:W2:Y:S02]  /*8530*/  LDG.E R2, desc[UR36][R2.64] ;  /* 0x0000002402027981 */ /* 0x000ea4000c1e1900 */
[----:B--2---:R-:W-:-:S04]  /*8540*/  I2FP.F32.U32 R0, R2 ;  /* 0x0000000200007245 */ /* 0x004fc80000201000 */
[----:B------:R-:W-:-:S07]  /*8550*/  F2FP.BF16.F32.PACK_AB R0, RZ, R0 ;  /* 0x00000000ff00723e */ /* 0x000fce00000010ff */
.L_x_159:
[----:B-----5:R-:W-:Y:S01]  /*8560*/  IMAD.U32 R0, R0, 0x10000, RZ ;  /* 0x0001000000007824 */ /* 0x020fe200078e00ff */
[----:B------:R-:W-:Y:S04]  /*8570*/  BSSY.RECONVERGENT B1, `(.L_x_187) ;  /* 0x0000069000017945 */ /* 0x000fe80003800200 */
[----:B------:R-:W-:-:S13]  /*8580*/  FSETP.NEU.FTZ.AND P0, PT, R0, RZ, PT ;  /* 0x000000ff0000720b */ /* 0x000fda0003f1d000 */
[----:B------:R-:W-:Y:S05]  /*8590*/  @!P0 BRA `(.L_x_188) ;  /* 0x0000000400848947 */ /* 0x000fea0003800000 */
[----:B------:R-:W-:Y:S01]  /*85a0*/  SHF.L.U32 R19, R19, 0x10, RZ ;  /* 0x0000001013137819 */ /* 0x000fe200000006ff */
[----:B------:R-:W-:Y:S03]  /*85b0*/  BSSY.RECONVERGENT B0, `(.L_x_189) ;  /* 0x0000041000007945 */ /* 0x000fe60003800200 */
[C---:B------:R-:W-:Y:S01]  /*85c0*/  FSETP.GEU.FTZ.AND P0, PT, |R19|.reuse, |R0|, PT ;  /* 0x400000001300720b */ /* 0x040fe20003f1e200 */
[----:B-1----:R-:W-:-:S12]  /*85d0*/  FADD.FTZ R2, |R19|, -RZ ;  /* 0x800000ff13027221 */ /* 0x002fd80000010200 */
[----:B------:R-:W-:Y:S05]  /*85e0*/  @!P0 BRA `(.L_x_190) ;  /* 0x0000000000f48947 */ /* 0x000fea0003800000 */
[----:B------:R-:W-:-:S05]  /*85f0*/  FMUL.FTZ R5, |R0|, 8388608 ;  /* 0x4b00000000057820 */ /* 0x000fca0000410200 */
[----:B------:R-:W-:-:S13]  /*8600*/  FSETP.GTU.FTZ.AND P0, PT, R2, R5, PT ;  /* 0x000000050200720b */ /* 0x000fda0003f1c000 */
[----:B------:R-:W-:Y:S05]  /*8610*/  @P0 BRA `(.L_x_191) ;  /* 0x0000000000680947 */ /* 0x000fea0003800000 */
[----:B------:R-:W-:Y:S01]  /*8620*/  FADD.FTZ R7, |R0|, -RZ ;  /* 0x800000ff00077221 */ /* 0x000fe20000010200 */
[----:B------:R-:W-:Y:S03]  /*8630*/  BSSY.RECONVERGENT B2, `(.L_x_192) ;  /* 0x0000016000027945 */ /* 0x000fe60003800200 */
[----:B------:R-:W1:Y:S01]  /*8640*/  MUFU.RCP R3, R7 ;  /* 0x0000000700037308 */ /* 0x000e620000001000 */
[----:B------:R-:W-:Y:S01]  /*8650*/  FADD.FTZ R5, -R7, -RZ ;  /* 0x800000ff07057221 */ /* 0x000fe20000010100 */
[----:B-1----:R-:W-:-:S06]  /*8660*/  FMUL.FTZ R3, R2, R3 ;  /* 0x0000000302037220 */ /* 0x002fcc0000410000 */
[----:B------:R-:W1:Y:S02]  /*8670*/  FRND.TRUNC R3, R3 ;  /* 0x0000000300037307 */ /* 0x000e64000020d000 */
[----:B-1----:R-:W-:-:S05]  /*8680*/  FFMA R5, R3, R5, R2 ;  /* 0x0000000503057223 */ /* 0x002fca0000000002 */
[----:B------:R-:W-:-:S13]  /*8690*/  ISETP.GE.U32.AND P0, PT, R5, R7, PT ;  /* 0x000000070500720c */ /* 0x000fda0003f06070 */
[----:B------:R-:W-:Y:S05]  /*86a0*/  @!P0 BRA `(.L_x_193) ;  /* 0x0000000000388947 */ /* 0x000fea0003800000 */
[----:B------:R-:W-:-:S13]  /*86b0*/  ISETP.GT.U32.AND P0, PT, R5, -0x80000000, PT ;  /* 0x800000000500780c */ /* 0x000fda0003f04070 */
[----:B------:R-:W-:Y:S05]  /*86c0*/  @P0 BRA `(.L_x_194) ;  /* 0x0000000000240947 */ /* 0x000fea0003800000 */
[----:B------:R-:W-:Y:S01]  /*86d0*/  FADD.FTZ R4, |R0|, |R0| ;  /* 0x4000000000047221 */ /* 0x000fe20000010200 */
[----:B------:R-:W-:-:S04]  /*86e0*/  FADD.FTZ R3, R3, 1 ;  /* 0x3f80000003037421 */ /* 0x000fc80000010000 */
[----:B------:R-:W-:-:S13]  /*86f0*/  FSETP.GE.FTZ.AND P0, PT, R5, R4, PT ;  /* 0x000000040500720b */ /* 0x000fda0003f16000 */
[----:B------:R-:W-:Y:S05]  /*8700*/  @!P0 BRA `(.L_x_193) ;  /* 0x0000000000208947 */ /* 0x000fea0003800000 */
[----:B------:R-:W-:Y:S01]  /*8710*/  FFMA.FTZ R4, |R0|, -3, R5 ;  /* 0xc040000000047823 */ /* 0x000fe20000010205 */
[----:B------:R-:W-:-:S04]  /*8720*/  FADD.FTZ R3, R3, 1 ;  /* 0x3f80000003037421 */ /* 0x000fc80000010000 */
[----:B------:R-:W-:-:S13]  /*8730*/  FSETP.GE.FTZ.AND P0, PT, R4, RZ, PT ;  /* 0x000000ff0400720b */ /* 0x000fda0003f16000 */
[----:B------:R-:W-:Y:S01]  /*8740*/  @P0 FADD.FTZ R3, R3, 1 ;  /* 0x3f80000003030421 */ /* 0x000fe20000010000 */
[----:B------:R-:W-:Y:S06]  /*8750*/  BRA `(.L_x_193) ;  /* 0x00000000000c7947 */ /* 0x000fec0003800000 */
.L_x_194:
[----:B------:R-:W-:Y:S01]  /*8760*/  FSETP.GEU.FTZ.AND P0, PT, R5, -R7, PT ;  /* 0x800000070500720b */ /* 0x000fe20003f1e000 */
[----:B------:R-:W-:-:S12]  /*8770*/  FADD.FTZ R3, R3, -1 ;  /* 0xbf80000003037421 */ /* 0x000fd80000010000 */
[----:B------:R-:W-:-:S07]  /*8780*/  @!P0 FADD.FTZ R3, R3, -1 ;  /* 0xbf80000003038421 */ /* 0x000fce0000010000 */
.L_x_193:
[----:B------:R-:W-:Y:S05]  /*8790*/  BSYNC.RECONVERGENT B2 ;  /* 0x0000000000027941 */ /* 0x000fea0003800200 */
.L_x_192:
[----:B------:R-:W-:Y:S01]  /*87a0*/  FFMA.FTZ R2, -R7, R3, R2 ;  /* 0x0000000307027223 */ /* 0x000fe20000010102 */
[----:B------:R-:W-:Y:S06]  /*87b0*/  BRA `(.L_x_190) ;  /* 0x0000000000807947 */ /* 0x000fec0003800000 */
.L_x_191:
        /* <DEDUP_REMOVED lines=14> */
[----:B0-----:R-:W-:-:S04]  /*88a0*/  LOP3.LUT R9, R3, 0x3f800000, RZ, 0xfc, !PT ;  /* 0x3f80000003097812 */ /* 0x001fc800078efcff */
[----:B------:R0:W1:Y:S03]  /*88b0*/  MUFU.RCP R8, R9 ;  /* 0x0000000900087308 */ /* 0x0000660000001000 */
.L_x_197:
[----:B------:R-:W-:-:S05]  /*88c0*/  VIMNMX.U32 R3, PT, PT, R4, 0xb800000, PT ;  /* 0x0b80000004037848 */ /* 0x000fca0003fe0000 */
[----:B------:R-:W-:Y:S02]  /*88d0*/  IMAD.IADD R2, R3, 0x1, R2 ;  /* 0x0000000103027824 */ /* 0x000fe400078e0202 */
[----:B------:R-:W-:Y:S02]  /*88e0*/  IMAD.IADD R4, R4, 0x1, -R3 ;  /* 0x0000000104047824 */ /* 0x000fe400078e0a03 */
[----:B-1----:R-:W-:-:S03]  /*88f0*/  FMUL.FTZ R5, R8, R2 ;  /* 0x0000000208057220 */ /* 0x002fc60000410000 */
[----:B------:R-:W-:Y:S01]  /*8900*/  ISETP.NE.AND P1, PT, R4, RZ, PT ;  /* 0x000000ff0400720c */ /* 0x000fe20003f25270 */
        /* <DEDUP_REMOVED lines=8> */
.L_x_196:
[----:B------:R-:W-:Y:S05]  /*8990*/  BSYNC.RECONVERGENT B2 ;  /* 0x0000000000027941 */ /* 0x000fea0003800200 */
.L_x_195:
[----:B------:R-:W-:-:S04]  /*89a0*/  FMUL.FTZ R2, R2, 1.1920928955078125e-07 ;  /* 0x3400000002027820 */ /* 0x000fc80000410000 */
[----:B------:R-:W-:-:S07]  /*89b0*/  FMUL.FTZ R2, R7, R2 ;  /* 0x0000000207027220 */ /* 0x000fce0000410000 */
.L_x_190:
[----:B------:R-:W-:Y:S05]  /*89c0*/  BSYNC.RECONVERGENT B0 ;  /* 0x0000000000007941 */ /* 0x000fea0003800200 */
.L_x_189:
        /* <DEDUP_REMOVED lines=12> */
[----:B------:R-:W-:-:S06]  /*8a90*/  @!P0 FMUL.FTZ R19, R19, R4 ;  /* 0x0000000413138220 */ /* 0x000fcc0000410000 */
[----:B------:R-:W1:Y:S02]  /*8aa0*/  @!P0 F2F.BF16.F32 R19, R19 ;  /* 0x0000001300138304 */ /* 0x000e640000202000 */
[----:B-1----:R-:W-:-:S05]  /*8ab0*/  @!P0 IMAD.U32 R0, R19, 0x10000, RZ ;  /* 0x0001000013008824 */ /* 0x002fca00078e00ff */
[----:B------:R-:W-:-:S04]  /*8ac0*/  @!P0 LOP3.LUT R0, RZ, 0x80000000, R0, 0xb8, !PT ;  /* 0x80000000ff008812 */ /* 0x000fc800078eb800 */
[----:B------:R-:W-:-:S04]  /*8ad0*/  @!P0 F2FP.BF16.F32.PACK_AB R0, RZ, R0 ;  /* 0x00000000ff00823e */ /* 0x000fc800000010ff */
[----:B------:R-:W-:Y:S01]  /*8ae0*/  @!P0 PRMT R5, R0, 0x7610, R5 ;  /* 0x0000761000058816 */ /* 0x000fe20000000005 */
[----:B------:R-:W-:Y:S06]  /*8af0*/  @!P0 BRA `(.L_x_198) ;  /* 0x0000000000408947 */ /* 0x000fec0003800000 */
        /* <DEDUP_REMOVED lines=11> */
.L_x_188:
[----:B-1----:R-:W1:Y:S01]  /*8bb0*/  MUFU.RCP R3, R0 ;  /* 0x0000000000037308 */ /* 0x002e620000001000 */
[----:B------:R-:W-:-:S05]  /*8bc0*/  SHF.L.U32 R2, R19, 0x10, RZ ;  /* 0x0000001013027819 */ /* 0x000fca00000006ff */
[----:B-1----:R-:W-:-:S05]  /*8bd0*/  FMUL.FTZ R2, R3, R2 ;  /* 0x0000000203027220 */ /* 0x002fca0000410000 */
[----:B------:R-:W-:-:S04]  /*8be0*/  F2FP.BF16.F32.PACK_AB R2, RZ, R2 ;  /* 0x00000002ff02723e */ /* 0x000fc800000010ff */
[----:B------:R-:W-:-:S07]  /*8bf0*/  PRMT R5, R2, 0x7610, R5 ;  /* 0x0000761002057816 */ /* 0x000fce0000000005 */
.L_x_198:
[----:B------:R-:W-:Y:S05]  /*8c00*/  BSYNC.RECONVERGENT B1 ;  /* 0x0000000000017941 */ /* 0x000fea0003800200 */
.L_x_187:
        /* <DEDUP_REMOVED lines=18> */
.L_x_202:
[----:B------:R-:W-:-:S06]  /*8d30*/  IMAD.U32 R5, R5, 0x10000, RZ ;  /* 0x0001000005057824 */ /* 0x000fcc00078e00ff */
[----:B------:R-:W1:Y:S02]  /*8d40*/  F2I.S64.TRUNC R4, R5 ;  /* 0x0000000500047311 */ /* 0x000e64000020d900 */
[----:B-1----:R1:W-:Y:S01]  /*8d50*/  STG.E.U8 desc[UR36][R2.64], R4 ;  /* 0x0000000402007986 */ /* 0x0023e2000c101124 */
[----:B------:R-:W-:Y:S05]  /*8d60*/  BRA `(.L_x_204) ;  /* 0x0000000c006c7947 */ /* 0x000fea0003800000 */
.L_x_201:
        /* <DEDUP_REMOVED lines=10> */
.L_x_206:
[----:B------:R-:W-:-:S06]  /*8e10*/  IMAD.U32 R5, R5, 0x10000, RZ ;  /* 0x0001000005057824 */ /* 0x000fcc00078e00ff */
[----:B------:R-:W1:Y:S02]  /*8e20*/  F2I.FTZ.TRUNC.NTZ R5, R5 ;  /* 0x0000000500057305 */ /* 0x000e64000021f100 */
[----:B-1----:R1:W-:Y:S01]  /*8e30*/  STG.E desc[UR36][R2.64], R5 ;  /* 0x0000000502007986 */ /* 0x0023e2000c101924 */
[----:B------:R-:W-:Y:S05]  /*8e40*/  BRA `(.L_x_204) ;  /* 0x0000000c00347947 */ /* 0x000fea0003800000 */
.L_x_205:
[----:B------:R-:W-:-:S06]  /*8e50*/  IMAD.U32 R5, R5, 0x10000, RZ ;  /* 0x0001000005057824 */ /* 0x000fcc00078e00ff */
[----:B------:R-:W1:Y:S02]  /*8e60*/  F2I.FTZ.TRUNC.NTZ R5, R5 ;  /* 0x0000000500057305 */ /* 0x000e64000021f100 */
[----:B-1----:R1:W-:Y:S01]  /*8e70*/  STG.E.U16 desc[UR36][R2.64], R5 ;  /* 0x0000000502007986 */ /* 0x0023e2000c101524 */
[----:B------:R-:W-:Y:S05]  /*8e80*/  BRA `(.L_x_204) ;  /* 0x0000000c00247947 */ /* 0x000fea0003800000 */
.L_x_200:
[----:B------:R-:W-:-:S09]  /*8e90*/  UISETP.GT.AND UP0, UPT, UR4, 0x6, UPT ;  /* 0x000000060400788c */ /* 0x000fd2000bf04270 */
[----:B------:R-:W-:Y:S05]  /*8ea0*/  BRA.U UP0, `(.L_x_207) ;  /* 0x00000001002c7547 */ /* 0x000fea000b800000 */
[----:B------:R-:W-:-:S09]  /*8eb0*/  UISETP.NE.AND UP0, UPT, UR4, 0x5, UPT ;  /* 0x000000050400788c */ /* 0x000fd2000bf05270 */
[----:B------:R-:W-:Y:S05]  /*8ec0*/  BRA.U !UP0, `(.L_x_208) ;  /* 0x0000000108147547 */ /* 0x000fea000b800000 */
[----:B------:R-:W-:-:S09]  /*8ed0*/  UISETP.NE.AND UP0, UPT, UR4, 0x6, UPT ;  /* 0x000000060400788c */ /* 0x000fd2000bf05270 */
[----:B------:R-:W-:Y:S05]  /*8ee0*/  BRA.U UP0, `(.L_x_203) ;  /* 0x0000000900307547 */ /* 0x000fea000b800000 */
[----:B------:R-:W-:-:S05]  /*8ef0*/  SHF.L.U32 R5, R5, 0x10, RZ ;  /* 0x0000001005057819 */ /* 0x000fca00000006ff */
[----:B------:R1:W-:Y:S01]  /*8f00*/  STG.E desc[UR36][R2.64], R5 ;  /* 0x0000000502007986 */ /* 0x0003e2000c101924 */
[----:B------:R-:W-:Y:S05]  /*8f10*/  BRA `(.L_x_204) ;  /* 0x0000000c00007947 */ /* 0x000fea0003800000 */
.L_x_208:
[----:B------:R-:W-:-:S05]  /*8f20*/  IMAD.U32 R0, R5, 0x10000, RZ ;  /* 0x0001000005007824 */ /* 0x000fca00078e00ff */
[----:B------:R-:W-:-:S05]  /*8f30*/  F2FP.F16.F32.PACK_AB R0, RZ, R0 ;  /* 0x00000000ff00723e */ /* 0x000fca00000000ff */
[----:B------:R1:W-:Y:S01]  /*8f40*/  STG.E.U16 desc[UR36][R2.64], R0 ;  /* 0x0000000002007986 */ /* 0x0003e2000c101524 */
[----:B------:R-:W-:Y:S05]  /*8f50*/  BRA `(.L_x_204) ;  /* 0x0000000800f07947 */ /* 0x000fea0003800000 */
.L_x_207:
        /* <DEDUP_REMOVED lines=10> */
.L_x_210:
[----:B------:R-:W-:-:S05]  /*9000*/  IMAD.U32 R5, R5, 0x10000, RZ ;  /* 0x0001000005057824 */ /* 0x000fca00078e00ff */
[----:B------:R-:W-:-:S04]  /*9010*/  F2FP.F16.F32.PACK_AB R5, RZ, R5 ;  /* 0x00000005ff05723e */ /* 0x000fc800000000ff */
[----:B------:R-:W-:-:S05]  /*9020*/  PRMT R5, R5, 0x5410, RZ ;  /* 0x0000541005057816 */ /* 0x000fca00000000ff */
[----:B------:R1:W-:Y:S01]  /*9030*/  STG.E desc[UR36][R2.64], R5 ;  /* 0x0000000502007986 */ /* 0x0003e2000c101924 */
[----:B------:R-:W-:Y:S05]  /*9040*/  BRA `(.L_x_204) ;  /* 0x0000000800b47947 */ /* 0x000fea0003800000 */
.L_x_209:
[----:B------:R-:W-:-:S04]  /*9050*/  IMAD.U32 R4, R5, 0x10000, RZ ;  /* 0x0001000005047824 */ /* 0x000fc800078e00ff */
[----:B------:R-:W-:-:S06]  /*9060*/  FMUL.FTZ R4, R4, 1 ;  /* 0x3f80000004047820 */ /* 0x000fcc0000410000 */
[----:B------:R-:W1:Y:S02]  /*9070*/  F2F.F64.F32 R4, R4 ;  /* 0x0000000400047310 */ /* 0x000e640000201800 */
[----:B-1----:R1:W-:Y:S01]  /*9080*/  STG.E.64 desc[UR36][R2.64], R4 ;  /* 0x0000000402007986 */ /* 0x0023e2000c101b24 */
[----:B------:R-:W-:Y:S05]  /*9090*/  BRA `(.L_x_204) ;  /* 0x0000000800a07947 */ /* 0x000fea0003800000 */
.L_x_199:
[----:B------:R-:W-:-:S09]  /*90a0*/  UISETP.GT.AND UP0, UPT, UR4, 0x18, UPT ;  /* 0x000000180400788c */ /* 0x000fd2000bf04270 */
[----:B------:R-:W-:Y:S05]  /*90b0*/  BRA.U !UP0, `(.L_x_211) ;  /* 0x0000000508607547 */ /* 0x000fea000b800000 */
        /* <DEDUP_REMOVED lines=8> */
[----:B------:R-:W-:-:S06]  /*9140*/  IMAD.U32 R5, R5, 0x10000, RZ ;  /* 0x0001000005057824 */ /* 0x000fcc00078e00ff */
[----:B------:R-:W1:Y:S02]  /*9150*/  F2I.FTZ.U32.TRUNC.NTZ R5, R5 ;  /* 0x0000000500057305 */ /* 0x000e64000021f000 */
[----:B-1----:R1:W-:Y:S01]  /*9160*/  STG.E.U16 desc[UR36][R2.64], R5 ;  /* 0x0000000502007986 */ /* 0x0023e2000c101524 */
[----:B------:R-:W-:Y:S05]  /*9170*/  BRA `(.L_x_204) ;  /* 0x0000000800687947 */ /* 0x000fea0003800000 */
.L_x_214:
[----:B------:R-:W-:Y:S01]  /*9180*/  SHF.L.U32 R5, R5, 0x10, RZ ;  /* 0x0000001005057819 */ /* 0x000fe200000006ff */
[----:B------:R-:W-:Y:S01]  /*9190*/  BSSY.RECONVERGENT B0, `(.L_x_215) ;  /* 0x0000013000007945 */ /* 0x000fe20003800200 */
[----:B------:R-:W-:Y:S02]  /*91a0*/  IMAD.MOV.U32 R0, RZ, RZ, 0x80 ;  /* 0x00000080ff007424 */ /* 0x000fe400078e00ff */
[----:B------:R-:W-:-:S04]  /*91b0*/  LOP3.LUT R4, R5, 0x7fffffff, RZ, 0xc0, !PT ;  /* 0x7fffffff05047812 */ /* 0x000fc800078ec0ff */
[----:B------:R-:W-:-:S13]  /*91c0*/  ISETP.GT.U32.AND P0, PT, R4, 0x437fffff, PT ;  /* 0x437fffff0400780c */ /* 0x000fda0003f04070 */
[----:B------:R-:W-:Y:S05]  /*91d0*/  @P0 BRA `(.L_x_216) ;  /* 0x0000000000380947 */ /* 0x000fea0003800000 */
[----:B------:R-:W-:-:S13]  /*91e0*/  ISETP.GE.U32.AND P0, PT, R4, 0x3c000000, PT ;  /* 0x3c0000000400780c */ /* 0x000fda0003f06070 */
[----:B------:R-:W-:-:S04]  /*91f0*/  @P0 SHF.R.U32.HI R0, RZ, 0x14, R5 ;  /* 0x00000014ff000819 */ /* 0x000fc80000011605 */
[----:B------:R-:W-:-:S04]  /*9200*/  @P0 LOP3.LUT R0, R0, 0x1, RZ, 0xc0, !PT ;  /* 0x0000000100000812 */ /* 0x000fc800078ec0ff */
[----:B------:R-:W-:-:S04]  /*9210*/  @P0 IADD3 R0, PT, PT, R5, 0x487ffff, R0 ;  /* 0x0487ffff05000810 */ /* 0x000fc80007ffe000 */
[----:B------:R-:W-:-:S04]  /*9220*/  @P0 SHF.R.U32.HI R0, RZ, 0x14, R0 ;  /* 0x00000014ff000819 */ /* 0x000fc80000011600 */
[----:B------:R-:W-:Y:S01]  /*9230*/  @P0 LOP3.LUT R0, R0, 0xff, RZ, 0xc0, !PT ;  /* 0x000000ff00000812 */ /* 0x000fe200078ec0ff */
[----:B------:R-:W-:Y:S06]  /*9240*/  @P0 BRA `(.L_x_217) ;  /* 0x0000000000140947 */ /* 0x000fec0003800000 */
[----:B------:R-:W-:-:S05]  /*9250*/  FADD.FTZ R0, R4, 8192 ;  /* 0x4600000004007421 */ /* 0x000fca0000010000 */
[----:B------:R-:W-:Y:S02]  /*9260*/  LOP3.LUT P0, R4, R0, 0xff, RZ, 0xc0, !PT ;  /* 0x000000ff00047812 */ /* 0x000fe4000780c0ff */
[----:B------:R-:W-:-:S11]  /*9270*/  PRMT R0, RZ, 0x7610, R0 ;  /* 0x00007610ff007816 */ /* 0x000fd60000000000 */
[----:B------:R-:W-:Y:S05]  /*9280*/  @!P0 BRA `(.L_x_216) ;  /* 0x00000000000c8947 */ /* 0x000fea0003800000 */
[----:B------:R-:W-:-:S07]  /*9290*/  IMAD.MOV.U32 R0, RZ, RZ, R4 ;  /* 0x000000ffff007224 */ /* 0x000fce00078e0004 */
.L_x_217:
[----:B------:R-:W-:-:S04]  /*92a0*/  SHF.R.U32.HI R5, RZ, 0x18, R5 ;  /* 0x00000018ff057819 */ /* 0x000fc80000011605 */
[----:B------:R-:W-:-:S07]  /*92b0*/  LOP3.LUT R0, R0, 0x80, R5, 0xf8, !PT ;  /* 0x0000008000007812 */ /* 0x000fce00078ef805 */
.L_x_216:
[----:B------:R-:W-:Y:S05]  /*92c0*/  BSYNC.RECONVERGENT B0 ;  /* 0x0000000000007941 */ /* 0x000fea0003800200 */
.L_x_215:
[----:B------:R4:W-:Y:S01]  /*92d0*/  STG.E.U8 desc[UR36][R2.64], R0 ;  /* 0x0000000002007986 */ /* 0x0009e2000c101124 */
[----:B------:R-:W-:Y:S05]  /*92e0*/  BRA `(.L_x_204) ;  /* 0x00000008000c7947 */ /* 0x000fea0003800000 */
.L_x_213:
[----:B------:R-:W-:Y:S01]  /*92f0*/  IMAD.U32 R5, R5, 0x10000, RZ ;  /* 0x0001000005057824 */ /* 0x000fe200078e00ff */
[----:B------:R-:W-:Y:S01]  /*9300*/  BSSY.RECONVERGENT B0, `(.L_x_218) ;  /* 0x0000013000007945 */ /* 0x000fe20003800200 */
[----:B------:R-:W-:-:S03]  /*9310*/  IMAD.MOV.U32 R0, RZ, RZ, 0x80 ;  /* 0x00000080ff007424 */ /* 0x000fc600078e00ff */
        /* <DEDUP_REMOVED lines=15> */
.L_x_220:
[----:B------:R-:W-:-:S04]  /*9410*/  SHF.R.U32.HI R5, RZ, 0x18, R5 ;  /* 0x00000018ff057819 */ /* 0x000fc80000011605 */
[----:B------:R-:W-:-:S07]  /*9420*/  LOP3.LUT R0, R0, 0x80, R5, 0xf8, !PT ;  /* 0x0000008000007812 */ /* 0x000fce00078ef805 */
.L_x_219:
[----:B------:R-:W-:Y:S05]  /*9430*/  BSYNC.RECONVERGENT B0 ;  /* 0x0000000000007941 */ /* 0x000fea0003800200 */
.L_x_218:
[----:B------:R1:W-:Y:S01]  /*9440*/  STG.E.U8 desc[UR36][R2.64], R0 ;  /* 0x0000000002007986 */ /* 0x0003e2000c101124 */
[----:B------:R-:W-:Y:S05]  /*9450*/  BRA `(.L_x_204) ;  /* 0x0000000400b07947 */ /* 0x000fea0003800000 */
.L_x_212:
[----:B------:R-:W-:-:S09]  /*9460*/  UISETP.NE.AND UP0, UPT, UR4, 0x1c, UPT ;  /* 0x0000001c0400788c */ /* 0x000fd2000bf05270 */
[----:B------:R-:W-:Y:S05]  /*9470*/  BRA.U !UP0, `(.L_x_221) ;  /* 0x0000000108607547 */ /* 0x000fea000b800000 */
[----:B------:R-:W-:-:S09]  /*9480*/  UISETP.NE.AND UP0, UPT, UR4, 0x1d, UPT ;  /* 0x0000001d0400788c */ /* 0x000fd2000bf05270 */
[----:B------:R-:W-:Y:S05]  /*9490*/  BRA.U !UP0, `(.L_x_222) ;  /* 0x0000000108487547 */ /* 0x000fea000b800000 */
[----:B------:R-:W-:-:S09]  /*94a0*/  UISETP.NE.AND UP0, UPT, UR4, 0x2c, UPT ;  /* 0x0000002c0400788c */ /* 0x000fd2000bf05270 */
[----:B------:R-:W-:Y:S05]  /*94b0*/  BRA.U UP0, `(.L_x_203) ;  /* 0x0000000100bc7547 */ /* 0x000fea000b800000 */
[----:B------:R-:W-:-:S05]  /*94c0*/  IMAD.U32 R5, R5, 0x10000, RZ ;  /* 0x0001000005057824 */ /* 0x000fca00078e00ff */
[----:B------:R-:W-:-:S04]  /*94d0*/  SHF.R.U32.HI R6, RZ, 0x17, R5 ;  /* 0x00000017ff067819 */ /* 0x000fc80000011605 */
[----:B------:R-:W-:-:S04]  /*94e0*/  LOP3.LUT R4, R6, 0xff, RZ, 0xc0, !PT ;  /* 0x000000ff06047812 */ /* 0x000fc800078ec0ff */
[----:B------:R-:W-:-:S13]  /*94f0*/  ISETP.NE.AND P1, PT, R4, 0xff, PT ;  /* 0x000000ff0400780c */ /* 0x000fda0003f25270 */
[--C-:B------:R-:W-:Y:S02]  /*9500*/  @P1 SHF.R.U32.HI R0, RZ, 0x16, R5.reuse ;  /* 0x00000016ff001819 */ /* 0x100fe40000011605 */
[----:B------:R-:W-:Y:S01]  /*9510*/  @P1 LOP3.LUT P0, RZ, R4, 0x3fffff, R5, 0xf8, !PT ;  /* 0x003fffff04ff1812 */ /* 0x000fe2000780f805 */
[----:B------:R-:W-:Y:S01]  /*9520*/  HFMA2 R5, -RZ, RZ, 0, 1.5199184417724609375e-05 ;  /* 0x000000ffff057431 */ /* 0x000fe200000001ff */
        /* <DEDUP_REMOVED lines=9> */
.L_x_222:
[----:B------:R-:W-:-:S06]  /*95c0*/  IMAD.U32 R5, R5, 0x10000, RZ ;  /* 0x0001000005057824 */ /* 0x000fcc00078e00ff */
[----:B------:R-:W1:Y:S02]  /*95d0*/  F2I.U64.TRUNC R4, R5 ;  /* 0x0000000500047311 */ /* 0x000e64000020d800 */
[----:B-1----:R2:W-:Y:S01]  /*95e0*/  STG.E.64 desc[UR36][R2.64], R4 ;  /* 0x0000000402007986 */ /* 0x0025e2000c101b24 */
[----:B------:R-:W-:Y:S05]  /*95f0*/  BRA `(.L_x_204) ;  /* 0x0000000400487947 */ /* 0x000fea0003800000 */
.L_x_221:
[----:B------:R-:W-:-:S06]  /*9600*/  IMAD.U32 R5, R5, 0x10000, RZ ;  /* 0x0001000005057824 */ /* 0x000fcc00078e00ff */
[----:B------:R-:W1:Y:S02]  /*9610*/  F2I.FTZ.U32.TRUNC.NTZ R5, R5 ;  /* 0x0000000500057305 */ /* 0x000e64000021f000 */
[----:B-1----:R1:W-:Y:S01]  /*9620*/  STG.E desc[UR36][R2.64], R5 ;  /* 0x0000000502007986 */ /* 0x0023e2000c101924 */
[----:B------:R-:W-:Y:S05]  /*9630*/  BRA `(.L_x_204) ;  /* 0x0000000400387947 */ /* 0x000fea0003800000 */
.L_x_211:
        /* <DEDUP_REMOVED lines=11> */
.L_x_224:
[----:B------:R-:W-:Y:S02]  /*96f0*/  SHF.L.U32 R5, R5, 0x10, RZ ;  /* 0x0000001005057819 */ /* 0x000fe400000006ff */
[----:B------:R-:W-:-:S03]  /*9700*/  CS2R R6, SRZ ;  /* 0x0000000000067805 */ /* 0x000fc6000001ff00 */
[----:B------:R-:W-:-:S06]  /*9710*/  FMUL.FTZ R5, R5, 1 ;  /* 0x3f80000005057820 */ /* 0x000fcc0000410000 */
[----:B------:R-:W1:Y:S02]  /*9720*/  F2F.F64.F32 R4, R5 ;  /* 0x0000000500047310 */ /* 0x000e640000201800 */
[----:B-1----:R1:W-:Y:S01]  /*9730*/  STG.E.128 desc[UR36][R2.64], R4 ;  /* 0x0000000402007986 */ /* 0x0023e2000c101d24 */
[----:B------:R-:W-:Y:S05]  /*9740*/  BRA `(.L_x_204) ;  /* 0x0000000000f47947 */ /* 0x000fea0003800000 */
.L_x_223:
[----:B------:R-:W-:-:S09]  /*9750*/  UISETP.NE.AND UP0, UPT, UR4, 0xf, UPT ;  /* 0x0000000f0400788c */ /* 0x000fd2000bf05270 */
[----:B------:R-:W-:Y:S05]  /*9760*/  BRA.U !UP0, `(.L_x_225) ;  /* 0x0000000108e87547 */ /* 0x000fea000b800000 */
[----:B------:R-:W-:-:S09]  /*9770*/  UISETP.NE.AND UP0, UPT, UR4, 0x17, UPT ;  /* 0x000000170400788c */ /* 0x000fd2000bf05270 */
[----:B------:R-:W-:Y:S05]  /*9780*/  BRA.U !UP0, `(.L_x_226) ;  /* 0x0000000108907547 */ /* 0x000fea000b800000 */
[----:B------:R-:W-:-:S09]  /*9790*/  UISETP.NE.AND UP0, UPT, UR4, 0x18, UPT ;  /* 0x000000180400788c */ /* 0x000fd2000bf05270 */
[----:B------:R-:W-:Y:S05]  /*97a0*/  BRA.U !UP0, `(.L_x_227) ;  /* 0x0000000108447547 */ /* 0x000fea000b800000 */
.L_x_203:
[----:B------:R-:W-:Y:S01]  /*97b0*/  MOV R0, 0x0 ;  /* 0x0000000000007802 */ /* 0x000fe20000000f00 */
[----:B------:R-:W1:Y:S01]  /*97c0*/  LDCU.64 UR4, c[0x4][0x178] ;  /* 0x01002f00ff0477ac */ /* 0x000e620008000a00 */
[----:B------:R-:W-:Y:S02]  /*97d0*/  HFMA2 R8, -RZ, RZ, 0, 6.020069122314453125e-06 ;  /* 0x00000065ff087431 */ /* 0x000fe400000001ff */
[----:B------:R-:W-:Y:S01]  /*97e0*/  IMAD.MOV.U32 R12, RZ, RZ, 0x1 ;  /* 0x00000001ff0c7424 */ /* 0x000fe200078e00ff */
[----:B------:R2:W3:Y:S01]  /*97f0*/  LDC.64 R2, c[0x4][R0] ;  /* 0x0100000000027b82 */ /* 0x0004e20000000a00 */
[----:B------:R-:W4:Y:S01]  /*9800*/  LDCU.64 UR6, c[0x4][0x180] ;  /* 0x01003000ff0677ac */ /* 0x000f220008000a00 */
[----:B------:R-:W-:Y:S01]  /*9810*/  IMAD.MOV.U32 R13, RZ, RZ, RZ ;  /* 0x000000ffff0d7224 */ /* 0x000fe200078e00ff */
[----:B------:R-:W5:Y:S01]  /*9820*/  LDCU.64 UR8, c[0x4][0x90] ;  /* 0x01001200ff0877ac */ /* 0x000f620008000a00 */
[----:B-1----:R-:W-:Y:S02]  /*9830*/  IMAD.U32 R4, RZ, RZ, UR4 ;  /* 0x00000004ff047e24 */ /* 0x002fe4000f8e00ff */
[----:B------:R-:W-:-:S02]  /*9840*/  IMAD.U32 R5, RZ, RZ, UR5 ;  /* 0x00000005ff057e24 */ /* 0x000fc4000f8e00ff */
[----:B----4-:R-:W-:Y:S02]  /*9850*/  IMAD.U32 R6, RZ, RZ, UR6 ;  /* 0x00000006ff067e24 */ /* 0x010fe4000f8e00ff */
[----:B------:R-:W-:Y:S02]  /*9860*/  IMAD.U32 R7, RZ, RZ, UR7 ;  /* 0x00000007ff077e24 */ /* 0x000fe4000f8e00ff */
[----:B-----5:R-:W-:Y:S02]  /*9870*/  IMAD.U32 R10, RZ, RZ, UR8 ;  /* 0x00000008ff0a7e24 */ /* 0x020fe4000f8e00ff */
[----:B--2---:R-:W-:-:S07]  /*9880*/  IMAD.U32 R11, RZ, RZ, UR9 ;  /* 0x00000009ff0b7e24 */ /* 0x004fce000f8e00ff */
[----:B------:R-:W-:-:S07]  /*9890*/  LEPC R20, `(.L_x_228) ;  /* 0x000000001014794e */ /* 0x000fce0000000000 */
[----:B0--3--:R-:W-:Y:S05]  /*98a0*/  CALL.ABS.NOINC R2 ;  /* 0x0000000002007343 */ /* 0x009fea0003c00000 */
.L_x_228:
[----:B------:R-:W-:Y:S05]  /*98b0*/  BRA `(.L_x_204) ;  /* 0x0000000000987947 */ /* 0x000fea0003800000 */
.L_x_227:
[----:B------:R-:W-:Y:S01]  /*98c0*/  IMAD.U32 R7, R5, 0x10000, RZ ;  /* 0x0001000005077824 */ /* 0x000fe200078e00ff */
[----:B------:R-:W-:Y:S01]  /*98d0*/  BSSY.RECONVERGENT B0, `(.L_x_229) ;  /* 0x000000c000007945 */ /* 0x000fe20003800200 */
[----:B------:R-:W-:-:S03]  /*98e0*/  IMAD.MOV.U32 R0, RZ, RZ, 0x7f ;  /* 0x0000007fff007424 */ /* 0x000fc600078e00ff */
[----:B------:R-:W-:Y:S02]  /*98f0*/  LOP3.LUT R4, R7, 0x7fffffff, RZ, 0xc0, !PT ;  /* 0x7fffffff07047812 */ /* 0x000fe400078ec0ff */
[----:B------:R-:W-:Y:S02]  /*9900*/  SHF.R.U32.HI R5, RZ, 0x18, R7 ;  /* 0x00000018ff057819 */ /* 0x000fe40000011607 */
[----:B------:R-:W-:-:S13]  /*9910*/  ISETP.GT.U32.AND P0, PT, R4, 0x43efffff, PT ;  /* 0x43efffff0400780c */ /* 0x000fda0003f04070 */
[----:B------:R-:W-:Y:S05]  /*9920*/  @P0 BRA `(.L_x_230) ;  /* 0x0000000000180947 */ /* 0x000fea0003800000 */
[----:B------:R-:W-:-:S13]  /*9930*/  ISETP.GE.U32.AND P0, PT, R4, 0x3c800000, PT ;  /* 0x3c8000000400780c */ /* 0x000fda0003f06070 */
[----:B------:R-:W-:-:S04]  /*9940*/  @P0 SHF.R.U32.HI R0, RZ, 0x14, R7 ;  /* 0x00000014ff000819 */ /* 0x000fc80000011607 */
[----:B------:R-:W-:-:S04]  /*9950*/  @P0 LOP3.LUT R0, R0, 0x1, RZ, 0xc0, !PT ;  /* 0x0000000100000812 */ /* 0x000fc800078ec0ff */
[----:B------:R-:W-:-:S04]  /*9960*/  @P0 IADD3 R0, PT, PT, R7, 0x407ffff, R0 ;  /* 0x0407ffff07000810 */ /* 0x000fc80007ffe000 */
[----:B------:R-:W-:Y:S01]  /*9970*/  @P0 SHF.R.U32.HI R0, RZ, 0x14, R0 ;  /* 0x00000014ff000819 */ /* 0x000fe20000011600 */
[----:B------:R-:W-:-:S07]  /*9980*/  @!P0 FADD.FTZ R0, R4, 16384 ;  /* 0x4680000004008421 */ /* 0x000fce0000010000 */
.L_x_230:
[----:B------:R-:W-:Y:S05]  /*9990*/  BSYNC.RECONVERGENT B0 ;  /* 0x0000000000007941 */ /* 0x000fea0003800200 */
.L_x_229:
[----:B------:R-:W-:-:S05]  /*99a0*/  LOP3.LUT R5, R0, 0x80, R5, 0xf8, !PT ;  /* 0x0000008000057812 */ /* 0x000fca00078ef805 */
[----:B------:R1:W-:Y:S01]  /*99b0*/  STG.E.U8 desc[UR36][R2.64], R5 ;  /* 0x0000000502007986 */ /* 0x0003e2000c101124 */
[----:B------:R-:W-:Y:S05]  /*99c0*/  BRA `(.L_x_204) ;  /* 0x0000000000547947 */ /* 0x000fea0003800000 */
.L_x_226:
[----:B------:R-:W-:Y:S01]  /*99d0*/  IMAD.U32 R5, R5, 0x10000, RZ ;  /* 0x0001000005057824 */ /* 0x000fe200078e00ff */
[----:B------:R-:W-:Y:S04]  /*99e0*/  BSSY.RECONVERGENT B0, `(.L_x_231) ;  /* 0x000000e000007945 */ /* 0x000fe80003800200 */
[----:B------:R-:W-:-:S04]  /*99f0*/  LOP3.LUT R4, R5, 0x7fffffff, RZ, 0xc0, !PT ;  /* 0x7fffffff05047812 */ /* 0x000fc800078ec0ff */
[----:B------:R-:W-:-:S13]  /*9a00*/  ISETP.GT.U32.AND P0, PT, R4, 0x477fffff, PT ;  /* 0x477fffff0400780c */ /* 0x000fda0003f04070 */
[----:B------:R-:W-:Y:S05]  /*9a10*/  @P0 BRA `(.L_x_232) ;  /* 0x00000000001c0947 */ /* 0x000fea0003800000 */
[----:B------:R-:W-:-:S13]  /*9a20*/  ISETP.GE.U32.AND P0, PT, R4, 0x38800000, PT ;  /* 0x388000000400780c */ /* 0x000fda0003f06070 */
[----:B------:R-:W-:-:S04]  /*9a30*/  @P0 SHF.R.U32.HI R0, RZ, 0x15, R5 ;  /* 0x00000015ff000819 */ /* 0x000fc80000011605 */
[----:B------:R-:W-:-:S04]  /*9a40*/  @P0 LOP3.LUT R0, R0, 0x1, RZ, 0xc0, !PT ;  /* 0x0000000100000812 */ /* 0x000fc800078ec0ff */
[----:B------:R-:W-:-:S04]  /*9a50*/  @P0 IADD3 R0, PT, PT, R5, 0x80fffff, R0 ;  /* 0x080fffff05000810 */ /* 0x000fc80007ffe000 */
[----:B------:R-:W-:Y:S01]  /*9a60*/  @P0 SHF.R.U32.HI R0, RZ, 0x15, R0 ;  /* 0x00000015ff000819 */ /* 0x000fe20000011600 */
[----:B------:R-:W-:Y:S01]  /*9a70*/  @!P0 FADD.FTZ R0, R4, 128 ;  /* 0x4300000004008421 */ /* 0x000fe20000010000 */
[----:B------:R-:W-:Y:S06]  /*9a80*/  BRA `(.L_x_233) ;  /* 0x00000000000c7947 */ /* 0x000fec0003800000 */
.L_x_232:
[----:B------:R-:W-:Y:S01]  /*9a90*/  IMAD.MOV.U32 R0, RZ, RZ, 0x7f ;  /* 0x0000007fff007424 */ /* 0x000fe200078e00ff */
[----:B------:R-:W-:-:S04]  /*9aa0*/  ISETP.GT.U32.AND P0, PT, R4, 0x7f800000, PT ;  /* 0x7f8000000400780c */ /* 0x000fc80003f04070 */
[----:B------:R-:W-:-:S09]  /*9ab0*/  SEL R0, R0, 0x7c, P0 ;  /* 0x0000007c00007807 */ /* 0x000fd20000000000 */
.L_x_233:
[----:B------:R-:W-:Y:S05]  /*9ac0*/  BSYNC.RECONVERGENT B0 ;  /* 0x0000000000007941 */ /* 0x000fea0003800200 */
.L_x_231:
[----:B------:R-:W-:-:S04]  /*9ad0*/  SHF.R.U32.HI R5, RZ, 0x18, R5 ;  /* 0x00000018ff057819 */ /* 0x000fc80000011605 */
[----:B------:R-:W-:-:S05]  /*9ae0*/  LOP3.LUT R5, R0, 0x80, R5, 0xf8, !PT ;  /* 0x0000008000057812 */ /* 0x000fca00078ef805 */
[----:B------:R1:W-:Y:S01]  /*9af0*/  STG.E.U8 desc[UR36][R2.64], R5 ;  /* 0x0000000502007986 */ /* 0x0003e2000c101124 */
[----:B------:R-:W-:Y:S05]  /*9b00*/  BRA `(.L_x_204) ;  /* 0x0000000000047947 */ /* 0x000fea0003800000 */
.L_x_225:
[----:B------:R1:W-:Y:S02]  /*9b10*/  STG.E.U16 desc[UR36][R2.64], R5 ;  /* 0x0000000502007986 */ /* 0x0003e4000c101524 */
.L_x_204:
[----:B------:R-:W-:-:S07]  /*9b20*/  IADD3 R17, PT, PT, R17, 0x80, RZ ;  /* 0x0000008011117810 */ /* 0x000fce0007ffe0ff */
.L_x_119:
[----:B------:R-:W-:Y:S05]  /*9b30*/  BSYNC.RECONVERGENT B6 ;  /* 0x0000000000067941 */ /* 0x000fea0003800200 */
.L_x_118:
[----:B------:R-:W5:Y:S01]  /*9b40*/  LDCU UR4, c[0x0][0x380] ;  /* 0x00007000ff0477ac */ /* 0x000f620008000800 */
[----:B------:R-:W-:Y:S01]  /*9b50*/  BSSY.RECONVERGENT B6, `(.L_x_234) ;  /* 0x00004d1000067945 */ /* 0x000fe20003800200 */
[----:B-----5:R-:W-:-:S13]  /*9b60*/  ISETP.GE.AND P0, PT, R17, UR4, PT ;  /* 0x0000000411007c0c */ /* 0x020fda000bf06270 */
[----:B------:R-:W-:Y:S05]  /*9b70*/  @P0 BRA `(.L_x_235) ;  /* 0x0000004c00380947 */ /* 0x000fea0003800000 */
[----:B------:R-:W5:Y:S01]  /*9b80*/  LDCU UR4, c[0x0][0x388] ;  /* 0x00007100ff0477ac */ /* 0x000f620008000800 */
[----:B------:R-:W-:Y:S02]  /*9b90*/  IMAD.MOV.U32 R18, RZ, RZ, RZ ;  /* 0x000000ffff127224 */ /* 0x000fe400078e00ff */
[----:B-1--4-:R-:W-:Y:S02]  /*9ba0*/  IMAD.MOV.U32 R0, RZ, RZ, RZ ;  /* 0x000000ffff007224 */ /* 0x012fe400078e00ff */
[----:B------:R-:W-:Y:S01]  /*9bb0*/  IMAD.MOV.U32 R16, RZ, RZ, RZ ;  /* 0x000000ffff107224 */ /* 0x000fe200078e00ff */
[----:B-----5:R-:W-:-:S09]  /*9bc0*/  UISETP.NE.AND UP0, UPT, UR4, URZ, UPT ;  /* 0x000000ff0400728c */ /* 0x020fd2000bf05270 */
[----:B------:R-:W-:Y:S05]  /*9bd0*/  BRA.U !UP0, `(.L_x_236) ;  /* 0x0000001508707547 */ /* 0x000fea000b800000 */
[----:B------:R-:W2:Y:S01]  /*9be0*/  LDCU.64 UR4, c[0x0][0x390] ;  /* 0x00007200ff0477ac */ /* 0x000ea20008000a00 */
[----:B------:R-:W-:Y:S01]  /*9bf0*/  IMAD.MOV.U32 R16, RZ, RZ, RZ ;  /* 0x000000ffff107224 */ /* 0x000fe200078e00ff */
[----:B------:R-:W1:Y:S01]  /*9c00*/  LDCU UR6, c[0x0][0x38c] ;  /* 0x00007180ff0677ac */ /* 0x000e620008000800 */
[----:B------:R-:W4:Y:S01]  /*9c10*/  LDCU.64 UR8, c[0x0][0x4b8] ;  /* 0x00009700ff0877ac */ /* 0x000f220008000a00 */
[----:B------:R-:W-:Y:S01]  /*9c20*/  UISETP.NE.AND UP0, UPT, UR41, URZ, UPT ;  /* 0x000000ff2900728c */ /* 0x000fe2000bf05270 */
[----:B--23--:R-:W-:Y:S01]  /*9c30*/  IMAD.HI.U32 R2, R17, UR4, R16 ;  /* 0x0000000411027c27 */ /* 0x00cfe2000f8e0010 */
[----:B------:R-:W2:Y:S04]  /*9c40*/  LDCU UR4, c[0x0][0x4c0] ;  /* 0x00009800ff0477ac */ /* 0x000ea80008000800 */
[----:B------:R-:W-:-:S05]  /*9c50*/  SHF.R.U32.HI R3, RZ, UR5, R2 ;  /* 0x00000005ff037c19 */ /* 0x000fca0008011602 */
[----:B------:R-:W-:-:S04]  /*9c60*/  IMAD.MOV R18, RZ, RZ, -R3 ;  /* 0x000000ffff127224 */ /* 0x000fc800078e0a03 */
[----:B-1----:R-:W-:-:S04]  /*9c70*/  IMAD R18, R18, UR6, R17 ;  /* 0x0000000612127c24 */ /* 0x002fc8000f8e0211 */
[C---:B----4-:R-:W-:Y:S02]  /*9c80*/  IMAD R16, R18.reuse, UR8, RZ ;  /* 0x0000000812107c24 */ /* 0x050fe4000f8e02ff */
        /* <DEDUP_REMOVED lines=60> */
[----:B------:R-:W-:Y:S01]  /*a050*/  MOV R2, RZ ;  /* 0x000000ff00027202 */ /* 0x000fe20000000f00 */
        /* <DEDUP_REMOVED lines=97> */
[----:B------:R-:W-:Y:S01]  /*a670*/  HFMA2 R4, -RZ, RZ, 0, 0 ;  /* 0x00000000ff047431 */ /* 0x000fe200000001ff */
        /* <DEDUP_REMOVED lines=178> */
.L_x_236:
[----:B------:R-:W2:Y:S01]  /*b1a0*/  LDCU.64 UR6, c[0x0][0x5f0] ;  /* 0x0000be00ff0677ac */ /* 0x000ea20008000a00 */
[----:B------:R-:W-:-:S04]  /*b1b0*/  UPRMT UR4, UR39, 0x9910, URZ ;  /* 0x0000991027047896 */ /* 0x000fc800080000ff */
[----:B------:R-:W-:Y:S01]  /*b1c0*/  UISETP.GT.AND UP0, UPT, UR4, 0x9, UPT ;  /* 0x000000090400788c */ /* 0x000fe2000bf04270 */
[----:B--23--:R-:W-:-:S05]  /*b1d0*/  IADD3 R2, P0, PT, R0, UR6, RZ ;  /* 0x0000000600027c10 */ /* 0x00cfca000ff1e0ff */
        /* <DEDUP_REMOVED lines=15> */
.L_x_240:
[----:B------:R-:W2:Y:S02]  /*b2d0*/  LDG.E.U8 R2, desc[UR36][R2.64] ;  /* 0x0000002402027981 */ /* 0x000ea4000c1e1100 */
[----:B--2---:R-:W-:-:S04]  /*b2e0*/  I2FP.F32.U32 R0, R2 ;  /* 0x0000000200007245 */ /* 0x004fc80000201000 */
[----:B------:R-:W-:-:S04]  /*b2f0*/  F2FP.BF16.F32.PACK_AB R0, RZ, R0 ;  /* 0x00000000ff00723e */ /* 0x000fc800000010ff */
[----:B------:R-:W-:Y:S01]  /*b300*/  PRMT R19, R0, 0x7610, R19 ;  /* 0x0000761000137816 */ /* 0x000fe20000000013 */
[----:B------:R-:W-:Y:S06]  /*b310*/  BRA `(.L_x_242) ;  /* 0x0000000c00e07947 */ /* 0x000fec0003800000 */
.L_x_239:
        /* <DEDUP_REMOVED lines=11> */
.L_x_244:
[----:B------:R-:W2:Y:S02]  /*b3d0*/  LDG.E R2, desc[UR36][R2.64] ;  /* 0x0000002402027981 */ /* 0x000ea4000c1e1900 */
[----:B--2---:R-:W-:-:S04]  /*b3e0*/  I2FP.F32.S32 R0, R2 ;  /* 0x0000000200007245 */ /* 0x004fc80000201400 */
[----:B------:R-:W-:-:S04]  /*b3f0*/  F2FP.BF16.F32.PACK_AB R0, RZ, R0 ;  /* 0x00000000ff00723e */ /* 0x000fc800000010ff */
[----:B------:R-:W-:Y:S01]  /*b400*/  PRMT R19, R0, 0x7610, R19 ;  /* 0x0000761000137816 */ /* 0x000fe20000000013 */
[----:B------:R-:W-:Y:S06]  /*b410*/  BRA `(.L_x_242) ;  /* 0x0000000c00a07947 */ /* 0x000fec0003800000 */
.L_x_243:
[----:B------:R-:W2:Y:S02]  /*b420*/  LDG.E.U16 R2, desc[UR36][R2.64] ;  /* 0x0000002402027981 */ /* 0x000ea4000c1e1500 */
[----:B--2---:R-:W1:Y:S02]  /*b430*/  I2F.S16 R0, R2 ;  /* 0x0000000200007306 */ /* 0x004e640000101400 */
[----:B-1----:R-:W-:-:S04]  /*b440*/  F2FP.BF16.F32.PACK_AB R0, RZ, R0 ;  /* 0x00000000ff00723e */ /* 0x002fc800000010ff */
[----:B------:R-:W-:Y:S01]  /*b450*/  PRMT R19, R0, 0x7610, R19 ;  /* 0x0000761000137816 */ /* 0x000fe20000000013 */
[----:B------:R-:W-:Y:S06]  /*b460*/  BRA `(.L_x_242) ;  /* 0x0000000c008c7947 */ /* 0x000fec0003800000 */
.L_x_238:
        /* <DEDUP_REMOVED lines=9> */
.L_x_246:
[----:B------:R-:W2:Y:S02]  /*b500*/  LDG.E.U16 R0, desc[UR36][R2.64] ;  /* 0x0000002402007981 */ /* 0x000ea4000c1e1500 */
[----:B--2---:R-:W-:-:S05]  /*b510*/  HADD2.F32 R0, -RZ, R0.H0_H0 ;  /* 0x20000000ff007230 */ /* 0x004fca0000004100 */
[----:B------:R-:W-:-:S04]  /*b520*/  F2FP.BF16.F32.PACK_AB R0, RZ, R0 ;  /* 0x00000000ff00723e */ /* 0x000fc800000010ff */
[----:B------:R-:W-:Y:S01]  /*b530*/  PRMT R19, R0, 0x7610, R19 ;  /* 0x0000761000137816 */ /* 0x000fe20000000013 */
[----:B------:R-:W-:Y:S06]  /*b540*/  BRA `(.L_x_242) ;  /* 0x0000000c00547947 */ /* 0x000fec0003800000 */
.L_x_245:
        /* <DEDUP_REMOVED lines=9> */
.L_x_248:
[----:B------:R-:W2:Y:S02]  /*b5e0*/  LDG.E.U16 R2, desc[UR36][R2.64] ;  /* 0x0000002402027981 */ /* 0x000ea4000c1e1500 */
[----:B--2---:R-:W-:-:S05]  /*b5f0*/  HADD2.F32 R0, -RZ, R2.H0_H0 ;  /* 0x20000002ff007230 */ /* 0x004fca0000004100 */
[----:B------:R-:W-:-:S04]  /*b600*/  F2FP.BF16.F32.PACK_AB R0, RZ, R0 ;  /* 0x00000000ff00723e */ /* 0x000fc800000010ff */
[----:B------:R-:W-:Y:S01]  /*b610*/  PRMT R19, R0, 0x7610, R19 ;  /* 0x0000761000137816 */ /* 0x000fe20000000013 */
[----:B------:R-:W-:Y:S06]  /*b620*/  BRA `(.L_x_242) ;  /* 0x0000000c001c7947 */ /* 0x000fec0003800000 */
.L_x_247:
        /* <DEDUP_REMOVED lines=13> */
.L_x_237:
        /* <DEDUP_REMOVED lines=14> */
.L_x_251:
        /* <DEDUP_REMOVED lines=13> */
.L_x_250:
        /* <DEDUP_REMOVED lines=27> */
.L_x_253:
        /* <DEDUP_REMOVED lines=14> */
.L_x_252:
[----:B------:R1:W5:Y:S01]  /*bb40*/  LDG.E.U16 R19, desc[UR36][R2.64] ;  /* 0x0000002402137981 */ /* 0x000362000c1e1500 */
[----:B------:R-:W-:Y:S05]  /*bb50*/  BRA `(.L_x_242) ;  /* 0x0000000400d07947 */ /* 0x000fea0003800000 */
.L_x_249:
        /* <DEDUP_REMOVED lines=13> */
.L_x_256:
        /* <DEDUP_REMOVED lines=21> */
.L_x_260:
[----:B------:R-:W-:Y:S05]  /*bd80*/  BSYNC.RECONVERGENT B1 ;  /* 0x0000000000017941 */ /* 0x000fea0003800200 */
.L_x_259:
[----:B------:R-:W-:Y:S01]  /*bd90*/  IMAD.SHL.U32 R0, R0, 0x100000, RZ ;  /* 0x0010000000007824 */ /* 0x000fe200078e00ff */
[----:B------:R-:W-:-:S04]  /*bda0*/  LEA R2, R2, 0x3b800000, 0x17 ;  /* 0x3b80000002027811 */ /* 0x000fc800078eb8ff */
[----:B------:R-:W-:-:S07]  /*bdb0*/  LOP3.LUT R0, R2, R0, R7, 0xfe, !PT ;  /* 0x0000000002007212 */ /* 0x000fce00078efe07 */
.L_x_258:
[----:B------:R-:W-:Y:S05]  /*bdc0*/  BSYNC.RECONVERGENT B0 ;  /* 0x0000000000007941 */ /* 0x000fea0003800200 */
.L_x_257:
[----:B------:R-:W-:-:S04]  /*bdd0*/  F2FP.BF16.F32.PACK_AB R0, RZ, R0 ;  /* 0x00000000ff00723e */ /* 0x000fc800000010ff */
[----:B------:R-:W-:Y:S01]  /*bde0*/  PRMT R19, R0, 0x7610, R19 ;  /* 0x0000761000137816 */ /* 0x000fe20000000013 */
[----:B------:R-:W-:Y:S06]  /*bdf0*/  BRA `(.L_x_242) ;  /* 0x0000000400287947 */ /* 0x000fec0003800000 */
.L_x_255:
        /* <DEDUP_REMOVED lines=21> */
.L_x_264:
[----:B------:R-:W-:Y:S05]  /*bf50*/  BSYNC.RECONVERGENT B1 ;  /* 0x0000000000017941 */ /* 0x000fea0003800200 */
.L_x_263:
[----:B------:R-:W-:Y:S01]  /*bf60*/  IMAD.SHL.U32 R0, R0, 0x200000, RZ ;  /* 0x0020000000007824 */ /* 0x000fe200078e00ff */
[----:B------:R-:W-:-:S04]  /*bf70*/  LEA R2, R2, 0x37800000, 0x17 ;  /* 0x3780000002027811 */ /* 0x000fc800078eb8ff */
[----:B------:R-:W-:-:S07]  /*bf80*/  LOP3.LUT R0, R2, R0, R7, 0xfe, !PT ;  /* 0x0000000002007212 */ /* 0x000fce00078efe07 */
.L_x_262:
[----:B------:R-:W-:Y:S05]  /*bf90*/  BSYNC.RECONVERGENT B0 ;  /* 0x0000000000007941 */ /* 0x000fea0003800200 */
.L_x_261:
[----:B------:R-:W-:-:S04]  /*bfa0*/  F2FP.BF16.F32.PACK_AB R0, RZ, R0 ;  /* 0x00000000ff00723e */ /* 0x000fc800000010ff */
[----:B------:R-:W-:Y:S01]  /*bfb0*/  PRMT R19, R0, 0x7610, R19 ;  /* 0x0000761000137816 */ /* 0x000fe20000000013 */
[----:B------:R-:W-:Y:S06]  /*bfc0*/  BRA `(.L_x_242) ;  /* 0x0000000000b47947 */ /* 0x000fec0003800000 */
.L_x_254:
        /* <DEDUP_REMOVED lines=14> */
.L_x_268:
[----:B------:R-:W-:Y:S05]  /*c0b0*/  BSYNC.RECONVERGENT B0 ;  /* 0x0000000000007941 */ /* 0x000fea0003800200 */
.L_x_267:
[----:B------:R-:W-:-:S04]  /*c0c0*/  F2FP.BF16.F32.PACK_AB R0, RZ, R0 ;  /* 0x00000000ff00723e */ /* 0x000fc800000010ff */
[----:B------:R-:W-:Y:S01]  /*c0d0*/  PRMT R19, R0, 0x7610, R19 ;  /* 0x0000761000137816 */ /* 0x000fe20000000013 */
[----:B------:R-:W-:Y:S06]  /*c0e0*/  BRA `(.L_x_242) ;  /* 0x00000000006c7947 */ /* 0x000fec0003800000 */
.L_x_241:
[----:B------:R-:W-:Y:S01]  /*c0f0*/  MOV R2, 0x0 ;  /* 0x0000000000027802 */ /* 0x000fe20000000f00 */
[----:B------:R-:W1:Y:S01]  /*c100*/  LDCU.64 UR4, c[0x4][0x178] ;  /* 0x01002f00ff0477ac */ /* 0x000e620008000a00 */
[----:B------:R-:W-:Y:S02]  /*c110*/  HFMA2 R8, -RZ, RZ, 0, 4.64916229248046875e-06 ;  /* 0x0000004eff087431 */ /* 0x000fe400000001ff */
        /* <DEDUP_REMOVED lines=13> */
.L_x_269:
[----:B------:R-:W-:Y:S01]  /*c1f0*/  PRMT R19, RZ, 0x7610, R19 ;  /* 0x00007610ff137816 */ /* 0x000fe20000000013 */
[----:B------:R-:W-:Y:S06]  /*c200*/  BRA `(.L_x_242) ;  /* 0x0000000000247947 */ /* 0x000fec0003800000 */
.L_x_266:
[----:B------:R-:W2:Y:S02]  /*c210*/  LDG.E.64 R2, desc[UR36][R2.64] ;  /* 0x0000002402027981 */ /* 0x000ea4000c1e1b00 */
[----:B--2---:R-:W1:Y:S02]  /*c220*/  I2F.U64 R0, R2 ;  /* 0x0000000200007312 */ /* 0x004e640000301000 */
[----:B-1----:R-:W-:-:S04]  /*c230*/  F2FP.BF16.F32.PACK_AB R0, RZ, R0 ;  /* 0x00000000ff00723e */ /* 0x002fc800000010ff */
[----:B------:R-:W-:Y:S01]  /*c240*/  PRMT R19, R0, 0x7610, R19 ;  /* 0x0000761000137816 */ /* 0x000fe20000000013 */
[----:B------:R-:W-:Y:S06]  /*c250*/  BRA `(.L_x_242) ;  /* 0x0000000000107947 */ /* 0x000fec0003800000 */
.L_x_265:
[----:B------:R-:W2:Y:S02]  /*c260*/  LDG.E R2, desc[UR36][R2.64] ;  /* 0x0000002402027981 */ /* 0x000ea4000c1e1900 */
[----:B--2---:R-:W-:-:S04]  /*c270*/  I2FP.F32.U32 R0, R2 ;  /* 0x0000000200007245 */ /* 0x004fc80000201000 */
[----:B------:R-:W-:-:S04]  /*c280*/  F2FP.BF16.F32.PACK_AB R0, RZ, R0 ;  /* 0x00000000ff00723e */ /* 0x000fc800000010ff */
[----:B------:R-:W-:-:S07]  /*c290*/  PRMT R19, R0, 0x7610, R19 ;  /* 0x0000761000137816 */ /* 0x000fce0000000013 */
.L_x_242:
        /* <DEDUP_REMOVED lines=18> */
.L_x_273:
[----:B------:R-:W2:Y:S02]  /*c3c0*/  LDG.E.U8 R2, desc[UR36][R2.64] ;  /* 0x0000002402027981 */ /* 0x000ea4000c1e1100 */
[----:B--2---:R-:W-:-:S04]  /*c3d0*/  I2FP.F32.U32 R0, R2 ;  /* 0x0000000200007245 */ /* 0x004fc80000201000 */
[----:B------:R-:W-:Y:S01]  /*c3e0*/  F2FP.BF16.F32.PACK_AB R0, RZ, R0 ;  /* 0x00000000ff00723e */ /* 0x000fe200000010ff */
[----:B------:R-:W-:Y:S06]  /*c3f0*/  BRA `(.L_x_275) ;  /* 0x0000000c00a47947 */ /* 0x000fec0003800000 */
.L_x_272:
        /* <DEDUP_REMOVED lines=10> */
.L_x_277:
[----:B------:R-:W2:Y:S02]  /*c4a0*/  LDG.E R2, desc[UR36][R2.64] ;  /* 0x0000002402027981 */ /* 0x000ea4000c1e1900 */
[----:B--2---:R-:W-:-:S04]  /*c4b0*/  I2FP.F32.S32 R0, R2 ;  /* 0x0000000200007245 */ /* 0x004fc80000201400 */
[----:B------:R-:W-:Y:S01]  /*c4c0*/  F2FP.BF16.F32.PACK_AB R0, RZ, R0 ;  /* 0x00000000ff00723e */ /* 0x000fe200000010ff */
[----:B------:R-:W-:Y:S06]  /*c4d0*/  BRA `(.L_x_275) ;  /* 0x0000000c006c7947 */ /* 0x000fec0003800000 */
.L_x_276:
[----:B------:R-:W2:Y:S02]  /*c4e0*/  LDG.E.U16 R2, desc[UR36][R2.64] ;  /* 0x0000002402027981 */ /* 0x000ea4000c1e1500 */
[----:B--2---:R-:W1:Y:S02]  /*c4f0*/  I2F.S16 R0, R2 ;  /* 0x0000000200007306 */ /* 0x004e640000101400 */
[----:B-1----:R-:W-:Y:S01]  /*c500*/  F2FP.BF16.F32.PACK_AB R0, RZ, R0 ;  /* 0x00000000ff00723e */ /* 0x002fe200000010ff */
[----:B------:R-:W-:Y:S06]  /*c510*/  BRA `(.L_x_275) ;  /* 0x0000000c005c7947 */ /* 0x000fec0003800000 */
.L_x_271:
        /* <DEDUP_REMOVED lines=9> */
.L_x_279:
[----:B------:R-:W2:Y:S02]  /*c5b0*/  LDG.E.U16 R0, desc[UR36][R2.64] ;  /* 0x0000002402007981 */ /* 0x000ea4000c1e1500 */
[----:B--2---:R-:W-:-:S05]  /*c5c0*/  HADD2.F32 R0, -RZ, R0.H0_H0 ;  /* 0x20000000ff007230 */ /* 0x004fca0000004100 */
[----:B------:R-:W-:Y:S01]  /*c5d0*/  F2FP.BF16.F32.PACK_AB R0, RZ, R0 ;  /* 0x00000000ff00723e */ /* 0x000fe200000010ff */
[----:B------:R-:W-:Y:S06]  /*c5e0*/  BRA `(.L_x_275) ;  /* 0x0000000c00287947 */ /* 0x000fec0003800000 */
.L_x_278:
        /* <DEDUP_REMOVED lines=9> */
.L_x_281:
[----:B------:R-:W2:Y:S02]  /*c680*/  LDG.E.U16 R2, desc[UR36][R2.64] ;  /* 0x0000002402027981 */ /* 0x000ea4000c1e1500 */
[----:B--2---:R-:W-:-:S05]  /*c690*/  HADD2.F32 R0, -RZ, R2.H0_H0 ;  /* 0x20000002ff007230 */ /* 0x004fca0000004100 */
[----:B------:R-:W-:Y:S01]  /*c6a0*/  F2FP.BF16.F32.PACK_AB R0, RZ, R0 ;  /* 0x00000000ff00723e */ /* 0x000fe200000010ff */
[----:B------:R-:W-:Y:S06]  /*c6b0*/  BRA `(.L_x_275) ;  /* 0x0000000800f47947 */ /* 0x000fec0003800000 */
.L_x_280:
        /* <DEDUP_REMOVED lines=12> */
.L_x_270:
        /* <DEDUP_REMOVED lines=13> */
.L_x_284:
        /* <DEDUP_REMOVED lines=12> */
.L_x_283:
        /* <DEDUP_REMOVED lines=12> */
[----:B-1----:R-:W-:-:S04]  /*c9d0*/  IADD3 R5, PT, PT, -R5, RZ, RZ ;  /* 0x000000ff05057210 */ /* 0x002fc80007ffe1ff */
        /* <DEDUP_REMOVED lines=14> */
.L_x_286:
        /* <DEDUP_REMOVED lines=13> */
.L_x_285:
[----:B------:R1:W5:Y:S01]  /*cb90*/  LDG.E.U16 R0, desc[UR36][R2.64] ;  /* 0x0000002402007981 */ /* 0x000362000c1e1500 */
[----:B------:R-:W-:Y:S05]  /*cba0*/  BRA `(.L_x_275) ;  /* 0x0000000400b87947 */ /* 0x000fea0003800000 */
.L_x_282:
        /* <DEDUP_REMOVED lines=12> */
.L_x_289:
        /* <DEDUP_REMOVED lines=21> */
.L_x_293:
[----:B------:R-:W-:Y:S05]  /*cdc0*/  BSYNC.RECONVERGENT B1 ;  /* 0x0000000000017941 */ /* 0x000fea0003800200 */
.L_x_292:
[----:B------:R-:W-:Y:S01]  /*cdd0*/  IMAD.SHL.U32 R0, R0, 0x100000, RZ ;  /* 0x0010000000007824 */ /* 0x000fe200078e00ff */
[----:B------:R-:W-:-:S04]  /*cde0*/  LEA R2, R2, 0x3b800000, 0x17 ;  /* 0x3b80000002027811 */ /* 0x000fc800078eb8ff */
[----:B------:R-:W-:-:S07]  /*cdf0*/  LOP3.LUT R0, R2, R0, R7, 0xfe, !PT ;  /* 0x0000000002007212 */ /* 0x000fce00078efe07 */
.L_x_291:
[----:B------:R-:W-:Y:S05]  /*ce00*/  BSYNC.RECONVERGENT B0 ;  /* 0x0000000000007941 */ /* 0x000fea0003800200 */
.L_x_290:
[----:B------:R-:W-:Y:S01]  /*ce10*/  F2FP.BF16.F32.PACK_AB R0, RZ, R0 ;  /* 0x00000000ff00723e */ /* 0x000fe200000010ff */
[----:B------:R-:W-:Y:S06]  /*ce20*/  BRA `(.L_x_275) ;  /* 0x0000000400187947 */ /* 0x000fec0003800000 */
.L_x_288:
[----:B------:R-:W2:Y:S01]  /*ce30*/  LDG.E.U8 R3, desc[UR36][R2.64] ;  /* 0x0000002402037981 */ /* 0x000ea2000c1e1100 */
[----:B------:R-:W-:Y:S01]  /*ce40*/  BSSY.RECONVERGENT B0, `(.L_x_294) ;  /* 0x0000018000007945 */ /* 0x000fe20003800200 */
[----:B------:R-:W-:Y:S02]  /*ce50*/  MOV R0, RZ ;  /* 0x000000ff00007202 */ /* 0x000fe40000000f00 */
        /* <DEDUP_REMOVED lines=18> */
.L_x_297:
[----:B------:R-:W-:Y:S05]  /*cf80*/  BSYNC.RECONVERGENT B1 ;  /* 0x0000000000017941 */ /* 0x000fea0003800200 */
.L_x_296:
[----:B------:R-:W-:Y:S01]  /*cf90*/  IMAD.SHL.U32 R0, R0, 0x200000, RZ ;  /* 0x0020000000007824 */ /* 0x000fe200078e00ff */
[----:B------:R-:W-:-:S04]  /*cfa0*/  LEA R2, R2, 0x37800000, 0x17 ;  /* 0x3780000002027811 */ /* 0x000fc800078eb8ff */
[----:B------:R-:W-:-:S07]  /*cfb0*/  LOP3.LUT R0, R2, R0, R7, 0xfe, !PT ;  /* 0x0000000002007212 */ /* 0x000fce00078efe07 */
.L_x_295:
[----:B------:R-:W-:Y:S05]  /*cfc0*/  BSYNC.RECONVERGENT B0 ;  /* 0x0000000000007941 */ /* 0x000fea0003800200 */
.L_x_294:
[----:B------:R-:W-:Y:S01]  /*cfd0*/  F2FP.BF16.F32.PACK_AB R0, RZ, R0 ;  /* 0x00000000ff00723e */ /* 0x000fe200000010ff */
[----:B------:R-:W-:Y:S06]  /*cfe0*/  BRA `(.L_x_275) ;  /* 0x0000000000a87947 */ /* 0x000fec0003800000 */
.L_x_287:
        /* <DEDUP_REMOVED lines=14> */
.L_x_301:
[----:B------:R-:W-:Y:S05]  /*d0d0*/  BSYNC.RECONVERGENT B0 ;  /* 0x0000000000007941 */ /* 0x000fea0003800200 */
.L_x_300:
[----:B------:R-:W-:Y:S01]  /*d0e0*/  F2FP.BF16.F32.PACK_AB R0, RZ, R0 ;  /* 0x00000000ff00723e */ /* 0x000fe200000010ff */
[----:B------:R-:W-:Y:S06]  /*d0f0*/  BRA `(.L_x_275) ;  /* 0x0000000000647947 */ /* 0x000fec0003800000 */
.L_x_274:
        /* <DEDUP_REMOVED lines=10> */
[----:B--2---:R-:W-:Y:S02]  /*d1a0*/  IMAD.U32 R6, RZ, RZ, UR6 ;  /* 0x00000006ff067e24 */ /* 0x004fe4000f8e00ff */
[----:B------:R-:W-:Y:S01]  /*d1b0*/  IMAD.U32 R7, RZ, RZ, UR7 ;  /* 0x00000007ff077e24 */ /* 0x000fe2000f8e00ff */
[----:B----4-:R-:W-:Y:S01]  /*d1c0*/  MOV R10, UR8 ;  /* 0x00000008000a7c02 */ /* 0x010fe20008000f00 */
[----:B------:R-:W-:-:S07]  /*d1d0*/  IMAD.U32 R11, RZ, RZ, UR9 ;  /* 0x00000009ff0b7e24 */ /* 0x000fce000f8e00ff */
[----:B------:R-:W-:-:S07]  /*d1e0*/  LEPC R20, `(.L_x_302) ;  /* 0x000000001014794e */ /* 0x000fce0000000000 */
[----:B0--3-5:R-:W-:Y:S05]  /*d1f0*/  CALL.ABS.NOINC R2 ;  /* 0x0000000002007343 */ /* 0x029fea0003c00000 */
.L_x_302:
[----:B------:R-:W-:Y:S01]  /*d200*/  PRMT R0, RZ, 0x7610, R0 ;  /* 0x00007610ff007816 */ /* 0x000fe20000000000 */
[----:B------:R-:W-:Y:S06]  /*d210*/  BRA `(.L_x_275) ;  /* 0x00000000001c7947 */ /* 0x000fec0003800000 */
.L_x_299:
[----:B------:R-:W2:Y:S02]  /*d220*/  LDG.E.64 R2, desc[UR36][R2.64] ;  /* 0x0000002402027981 */ /* 0x000ea4000c1e1b00 */
[----:B--2---:R-:W1:Y:S02]  /*d230*/  I2F.U64 R0, R2 ;  /* 0x0000000200007312 */ /* 0x004e640000301000 */
[----:B-1----:R-:W-:Y:S01]  /*d240*/  F2FP.BF16.F32.PACK_AB R0, RZ, R0 ;  /* 0x00000000ff00723e */ /* 0x002fe200000010ff */
[----:B------:R-:W-:Y:S06]  /*d250*/  BRA `(.L_x_275) ;  /* 0x00000000000c7947 */ /* 0x000fec0003800000 */
.L_x_298:
[----:B------:R-:W2:Y:S02]  /*d260*/  LDG.E R2, desc[UR36][R2.64] ;  /* 0x0000002402027981 */ /* 0x000ea4000c1e1900 */
[----:B--2---:R-:W-:-:S04]  /*d270*/  I2FP.F32.U32 R0, R2 ;  /* 0x0000000200007245 */ /* 0x004fc80000201000 */
[----:B------:R-:W-:-:S07]  /*d280*/  F2FP.BF16.F32.PACK_AB R0, RZ, R0 ;  /* 0x00000000ff00723e */ /* 0x000fce00000010ff */
.L_x_275:
        /* <DEDUP_REMOVED lines=32> */
.L_x_310:
[----:B------:R-:W-:Y:S01]  /*d490*/  FSETP.GEU.FTZ.AND P0, PT, R5, -R7, PT ;  /* 0x800000070500720b */ /* 0x000fe20003f1e000 */
[----:B------:R-:W-:-:S12]  /*d4a0*/  FADD.FTZ R3, R3, -1 ;  /* 0xbf80000003037421 */ /* 0x000fd80000010000 */
[----:B------:R-:W-:-:S07]  /*d4b0*/  @!P0 FADD.FTZ R3, R3, -1 ;  /* 0xbf80000003038421 */ /* 0x000fce0000010000 */
.L_x_309:
[----:B------:R-:W-:Y:S05]  /*d4c0*/  BSYNC.RECONVERGENT B2 ;  /* 0x0000000000027941 */ /* 0x000fea0003800200 */
.L_x_308:
[----:B------:R-:W-:Y:S01]  /*d4d0*/  FFMA.FTZ R2, -R7, R3, R2 ;  /* 0x0000000307027223 */ /* 0x000fe20000010102 */
[----:B------:R-:W-:Y:S06]  /*d4e0*/  BRA `(.L_x_306) ;  /* 0x0000000000807947 */ /* 0x000fec0003800000 */
.L_x_307:
        /* <DEDUP_REMOVED lines=16> */
.L_x_313:
        /* <DEDUP_REMOVED lines=13> */
.L_x_312:
[----:B------:R-:W-:Y:S05]  /*d6c0*/  BSYNC.RECONVERGENT B2 ;  /* 0x0000000000027941 */ /* 0x000fea0003800200 */
.L_x_311:
[----:B------:R-:W-:-:S04]  /*d6d0*/  FMUL.FTZ R2, R2, 1.1920928955078125e-07 ;  /* 0x3400000002027820 */ /* 0x000fc80000410000 */
[----:B------:R-:W-:-:S07]  /*d6e0*/  FMUL.FTZ R2, R7, R2 ;  /* 0x0000000207027220 */ /* 0x000fce0000410000 */
.L_x_306:
[----:B------:R-:W-:Y:S05]  /*d6f0*/  BSYNC.RECONVERGENT B0 ;  /* 0x0000000000007941 */ /* 0x000fea0003800200 */
.L_x_305:
        /* <DEDUP_REMOVED lines=21> */
[----:B-1----:R-:W-:-:S02]  /*d850*/  SHF.L.U32 R7, R0, 0x10, RZ ;  /* 0x0000001000077819 */ /* 0x002fc400000006ff */
        /* <DEDUP_REMOVED lines=8> */
.L_x_304:
[----:B-1----:R-:W1:Y:S01]  /*d8e0*/  MUFU.RCP R3, R0 ;  /* 0x0000000000037308 */ /* 0x002e620000001000 */
[----:B------:R-:W-:-:S04]  /*d8f0*/  IMAD.U32 R2, R19, 0x10000, RZ ;  /* 0x0001000013027824 */ /* 0x000fc800078e00ff */
[----:B-1----:R-:W-:-:S05]  /*d900*/  FMUL.FTZ R2, R3, R2 ;  /* 0x0000000203027220 */ /* 0x002fca0000410000 */
[----:B------:R-:W-:-:S04]  /*d910*/  F2FP.BF16.F32.PACK_AB R2, RZ, R2 ;  /* 0x00000002ff02723e */ /* 0x000fc800000010ff */
[----:B------:R-:W-:-:S07]  /*d920*/  PRMT R5, R2, 0x7610, R5 ;  /* 0x0000761002057816 */ /* 0x000fce0000000005 */
.L_x_314:
[----:B------:R-:W-:Y:S05]  /*d930*/  BSYNC.RECONVERGENT B1 ;  /* 0x0000000000017941 */ /* 0x000fea0003800200 */
.L_x_303:
        /* <DEDUP_REMOVED lines=18> */
.L_x_318:
[----:B------:R-:W-:-:S06]  /*da60*/  IMAD.U32 R5, R5, 0x10000, RZ ;  /* 0x0001000005057824 */ /* 0x000fcc00078e00ff */
[----:B------:R-:W1:Y:S02]  /*da70*/  F2I.S64.TRUNC R4, R5 ;  /* 0x0000000500047311 */ /* 0x000e64000020d900 */
[----:B-1----:R1:W-:Y:S01]  /*da80*/  STG.E.U8 desc[UR36][R2.64], R4 ;  /* 0x0000000402007986 */ /* 0x0023e2000c101124 */
[----:B------:R-:W-:Y:S05]  /*da90*/  BRA `(.L_x_320) ;  /* 0x0000000c006c7947 */ /* 0x000fea0003800000 */
.L_x_317:
        /* <DEDUP_REMOVED lines=10> */
.L_x_322:
[----:B------:R-:W-:-:S06]  /*db40*/  SHF.L.U32 R5, R5, 0x10, RZ ;  /* 0x0000001005057819 */ /* 0x000fcc00000006ff */
[----:B------:R-:W1:Y:S02]  /*db50*/  F2I.FTZ.TRUNC.NTZ R5, R5 ;  /* 0x0000000500057305 */ /* 0x000e64000021f100 */
[----:B-1----:R1:W-:Y:S01]  /*db60*/  STG.E desc[UR36][R2.64], R5 ;  /* 0x0000000502007986 */ /* 0x0023e2000c101924 */
[----:B------:R-:W-:Y:S05]  /*db70*/  BRA `(.L_x_320) ;  /* 0x0000000c00347947 */ /* 0x000fea0003800000 */
.L_x_321:
[----:B------:R-:W-:-:S06]  /*db80*/  IMAD.U32 R5, R5, 0x10000, RZ ;  /* 0x0001000005057824 */ /* 0x000fcc00078e00ff */
[----:B------:R-:W1:Y:S02]  /*db90*/  F2I.FTZ.TRUNC.NTZ R5, R5 ;  /* 0x0000000500057305 */ /* 0x000e64000021f100 */
[----:B-1----:R1:W-:Y:S01]  /*dba0*/  STG.E.U16 desc[UR36][R2.64], R5 ;  /* 0x0000000502007986 */ /* 0x0023e2000c101524 */
[----:B------:R-:W-:Y:S05]  /*dbb0*/  BRA `(.L_x_320) ;  /* 0x0000000c00247947 */ /* 0x000fea0003800000 */
.L_x_316:
        /* <DEDUP_REMOVED lines=9> */
.L_x_324:
[----:B------:R-:W-:-:S05]  /*dc50*/  IMAD.U32 R0, R5, 0x10000, RZ ;  /* 0x0001000005007824 */ /* 0x000fca00078e00ff */
[----:B------:R-:W-:-:S05]  /*dc60*/  F2FP.F16.F32.PACK_AB R0, RZ, R0 ;  /* 0x00000000ff00723e */ /* 0x000fca00000000ff */
[----:B------:R1:W-:Y:S01]  /*dc70*/  STG.E.U16 desc[UR36][R2.64], R0 ;  /* 0x0000000002007986 */ /* 0x0003e2000c101524 */
[----:B------:R-:W-:Y:S05]  /*dc80*/  BRA `(.L_x_320) ;  /* 0x0000000800f07947 */ /* 0x000fea0003800000 */
.L_x_323:
        /* <DEDUP_REMOVED lines=10> */
.L_x_326:
[----:B------:R-:W-:-:S04]  /*dd30*/  SHF.L.U32 R5, R5, 0x10, RZ ;  /* 0x0000001005057819 */ /* 0x000fc800000006ff */
[----:B------:R-:W-:-:S04]  /*dd40*/  F2FP.F16.F32.PACK_AB R5, RZ, R5 ;  /* 0x00000005ff05723e */ /* 0x000fc800000000ff */
[----:B------:R-:W-:-:S05]  /*dd50*/  PRMT R5, R5, 0x5410, RZ ;  /* 0x0000541005057816 */ /* 0x000fca00000000ff */
[----:B------:R3:W-:Y:S01]  /*dd60*/  STG.E desc[UR36][R2.64], R5 ;  /* 0x0000000502007986 */ /* 0x0007e2000c101924 */
[----:B------:R-:W-:Y:S05]  /*dd70*/  BRA `(.L_x_320) ;  /* 0x0000000800b47947 */ /* 0x000fea0003800000 */
.L_x_325:
[----:B------:R-:W-:-:S04]  /*dd80*/  IMAD.U32 R4, R5, 0x10000, RZ ;  /* 0x0001000005047824 */ /* 0x000fc800078e00ff */
[----:B------:R-:W-:-:S06]  /*dd90*/  FMUL.FTZ R4, R4, 1 ;  /* 0x3f80000004047820 */ /* 0x000fcc0000410000 */
[----:B------:R-:W1:Y:S02]  /*dda0*/  F2F.F64.F32 R4, R4 ;  /* 0x0000000400047310 */ /* 0x000e640000201800 */
[----:B-1----:R1:W-:Y:S01]  /*ddb0*/  STG.E.64 desc[UR36][R2.64], R4 ;  /* 0x0000000402007986 */ /* 0x0023e2000c101b24 */
[----:B------:R-:W-:Y:S05]  /*ddc0*/  BRA `(.L_x_320) ;  /* 0x0000000800a07947 */ /* 0x000fea0003800000 */
.L_x_315:
        /* <DEDUP_REMOVED lines=14> */
.L_x_330:
        /* <DEDUP_REMOVED lines=18> */
.L_x_333:
[----:B------:R-:W-:-:S04]  /*dfd0*/  SHF.R.U32.HI R5, RZ, 0x18, R5 ;  /* 0x00000018ff057819 */ /* 0x000fc80000011605 */
[----:B------:R-:W-:-:S07]  /*dfe0*/  LOP3.LUT R0, R0, 0x80, R5, 0xf8, !PT ;  /* 0x0000008000007812 */ /* 0x000fce00078ef805 */
.L_x_332:
[----:B------:R-:W-:Y:S05]  /*dff0*/  BSYNC.RECONVERGENT B0 ;  /* 0x0000000000007941 */ /* 0x000fea0003800200 */
.L_x_331:
[----:B------:R1:W-:Y:S01]  /*e000*/  STG.E.U8 desc[UR36][R2.64], R0 ;  /* 0x0000000002007986 */ /* 0x0003e2000c101124 */
[----:B------:R-:W-:Y:S05]  /*e010*/  BRA `(.L_x_320) ;  /* 0x00000008000c7947 */ /* 0x000fea0003800000 */
.L_x_329:
        /* <DEDUP_REMOVED lines=18> */
.L_x_336:
[----:B------:R-:W-:-:S04]  /*e140*/  SHF.R.U32.HI R5, RZ, 0x18, R5 ;  /* 0x00000018ff057819 */ /* 0x000fc80000011605 */
[----:B------:R-:W-:-:S07]  /*e150*/  LOP3.LUT R0, R0, 0x80, R5, 0xf8, !PT ;  /* 0x0000008000007812 */ /* 0x000fce00078ef805 */
.L_x_335:
[----:B------:R-:W-:Y:S05]  /*e160*/  BSYNC.RECONVERGENT B0 ;  /* 0x0000000000007941 */ /* 0x000fea0003800200 */
.L_x_334:
[----:B------:R1:W-:Y:S01]  /*e170*/  STG.E.U8 desc[UR36][R2.64], R0 ;  /* 0x0000000002007986 */ /* 0x0003e2000c101124 */
[----:B------:R-:W-:Y:S05]  /*e180*/  BRA `(.L_x_320) ;  /* 0x0000000400b07947 */ /* 0x000fea0003800000 */
.L_x_328:
        /* <DEDUP_REMOVED lines=18> */
[----:B------:R-:W-:-:S05]  /*e2b0*/  @!P0 IADD3 R0, PT, PT, R6, RZ, RZ ;  /* 0x000000ff06008210 */ /* 0x000fca0007ffe0ff */
[----:B------:R-:W-:-:S05]  /*e2c0*/  @P1 IMAD.MOV.U32 R5, RZ, RZ, R0 ;  /* 0x000000ffff051224 */ /* 0x000fca00078e0000 */
[----:B------:R1:W-:Y:S01]  /*e2d0*/  STG.E.U8 desc[UR36][R2.64], R5 ;  /* 0x0000000502007986 */ /* 0x0003e2000c101124 */
[----:B------:R-:W-:Y:S05]  /*e2e0*/  BRA `(.L_x_320) ;  /* 0x0000000400587947 */ /* 0x000fea0003800000 */
.L_x_338:
[----:B------:R-:W-:-:S06]  /*e2f0*/  IMAD.U32 R5, R5, 0x10000, RZ ;  /* 0x0001000005057824 */ /* 0x000fcc00078e00ff */
[----:B------:R-:W1:Y:S02]  /*e300*/  F2I.U64.TRUNC R4, R5 ;  /* 0x0000000500047311 */ /* 0x000e64000020d800 */
[----:B-1----:R1:W-:Y:S01]  /*e310*/  STG.E.64 desc[UR36][R2.64], R4 ;  /* 0x0000000402007986 */ /* 0x0023e2000c101b24 */
[----:B------:R-:W-:Y:S05]  /*e320*/  BRA `(.L_x_320) ;  /* 0x0000000400487947 */ /* 0x000fea0003800000 */
.L_x_337:
[----:B------:R-:W-:-:S06]  /*e330*/  IMAD.U32 R5, R5, 0x10000, RZ ;  /* 0x0001000005057824 */ /* 0x000fcc00078e00ff */
[----:B------:R-:W1:Y:S02]  /*e340*/  F2I.FTZ.U32.TRUNC.NTZ R5, R5 ;  /* 0x0000000500057305 */ /* 0x000e64000021f000 */
[----:B-1----:R1:W-:Y:S01]  /*e350*/  STG.E desc[UR36][R2.64], R5 ;  /* 0x0000000502007986 */ /* 0x0023e2000c101924 */
[----:B------:R-:W-:Y:S05]  /*e360*/  BRA `(.L_x_320) ;  /* 0x0000000400387947 */ /* 0x000fea0003800000 */
.L_x_327:
        /* <DEDUP_REMOVED lines=11> */
.L_x_340:
[----:B------:R-:W-:Y:S01]  /*e420*/  IMAD.U32 R5, R5, 0x10000, RZ ;  /* 0x0001000005057824 */ /* 0x000fe200078e00ff */
[----:B------:R-:W-:-:S03]  /*e430*/  CS2R R6, SRZ ;  /* 0x0000000000067805 */ /* 0x000fc6000001ff00 */
[----:B------:R-:W-:-:S06]  /*e440*/  FMUL.FTZ R5, R5, 1 ;  /* 0x3f80000005057820 */ /* 0x000fcc0000410000 */
[----:B------:R-:W1:Y:S02]  /*e450*/  F2F.F64.F32 R4, R5 ;  /* 0x0000000500047310 */ /* 0x000e640000201800 */
[----:B-1----:R1:W-:Y:S01]  /*e460*/  STG.E.128 desc[UR36][R2.64], R4 ;  /* 0x0000000402007986 */ /* 0x0023e2000c101d24 */
[----:B------:R-:W-:Y:S05]  /*e470*/  BRA `(.L_x_320) ;  /* 0x0000000000f47947 */ /* 0x000fea0003800000 */
.L_x_339:
[----:B------:R-:W-:-:S09]  /*e480*/  UISETP.NE.AND UP0, UPT, UR4, 0xf, UPT ;  /* 0x0000000f0400788c */ /* 0x000fd2000bf05270 */
[----:B------:R-:W-:Y:S05]  /*e490*/  BRA.U !UP0, `(.L_x_341) ;  /* 0x0000000108e87547 */ /* 0x000fea000b800000 */
[----:B------:R-:W-:-:S09]  /*e4a0*/  UISETP.NE.AND UP0, UPT, UR4, 0x17, UPT ;  /* 0x000000170400788c */ /* 0x000fd2000bf05270 */
[----:B------:R-:W-:Y:S05]  /*e4b0*/  BRA.U !UP0, `(.L_x_342) ;  /* 0x0000000108907547 */ /* 0x000fea000b800000 */
[----:B------:R-:W-:-:S09]  /*e4c0*/  UISETP.NE.AND UP0, UPT, UR4, 0x18, UPT ;  /* 0x000000180400788c */ /* 0x000fd2000bf05270 */
[----:B------:R-:W-:Y:S05]  /*e4d0*/  BRA.U !UP0, `(.L_x_343) ;  /* 0x0000000108447547 */ /* 0x000fea000b800000 */
.L_x_319:
        /* <DEDUP_REMOVED lines=8> */
[----:B-1----:R-:W-:Y:S01]  /*e560*/  MOV R4, UR4 ;  /* 0x0000000400047c02 */ /* 0x002fe20008000f00 */
[----:B------:R-:W-:-:S02]  /*e570*/  IMAD.U32 R5, RZ, RZ, UR5 ;  /* 0x00000005ff057e24 */ /* 0x000fc4000f8e00ff */
[----:B----4-:R-:W-:Y:S02]  /*e580*/  IMAD.U32 R6, RZ, RZ, UR6 ;  /* 0x00000006ff067e24 */ /* 0x010fe4000f8e00ff */
[----:B------:R-:W-:Y:S02]  /*e590*/  IMAD.U32 R7, RZ, RZ, UR7 ;  /* 0x00000007ff077e24 */ /* 0x000fe4000f8e00ff */
[----:B-----5:R-:W-:Y:S02]  /*e5a0*/  IMAD.U32 R10, RZ, RZ, UR8 ;  /* 0x00000008ff0a7e24 */ /* 0x020fe4000f8e00ff */
[----:B--2---:R-:W-:-:S07]  /*e5b0*/  IMAD.U32 R11, RZ, RZ, UR9 ;  /* 0x00000009ff0b7e24 */ /* 0x004fce000f8e00ff */
[----:B------:R-:W-:-:S07]  /*e5c0*/  LEPC R20, `(.L_x_344) ;  /* 0x000000001014794e */ /* 0x000fce0000000000 */
[----:B0--3--:R-:W-:Y:S05]  /*e5d0*/  CALL.ABS.NOINC R2 ;  /* 0x0000000002007343 */ /* 0x009fea0003c00000 */
.L_x_344:
[----:B------:R-:W-:Y:S05]  /*e5e0*/  BRA `(.L_x_320) ;  /* 0x0000000000987947 */ /* 0x000fea0003800000 */
.L_x_343:
        /* <DEDUP_REMOVED lines=13> */
.L_x_346:
[----:B------:R-:W-:Y:S05]  /*e6c0*/  BSYNC.RECONVERGENT B0 ;  /* 0x0000000000007941 */ /* 0x000fea0003800200 */
.L_x_345:
[----:B------:R-:W-:-:S05]  /*e6d0*/  LOP3.LUT R5, R0, 0x80, R5, 0xf8, !PT ;  /* 0x0000008000057812 */ /* 0x000fca00078ef805 */
[----:B------:R1:W-:Y:S01]  /*e6e0*/  STG.E.U8 desc[UR36][R2.64], R5 ;  /* 0x0000000502007986 */ /* 0x0003e2000c101124 */
[----:B------:R-:W-:Y:S05]  /*e6f0*/  BRA `(.L_x_320) ;  /* 0x0000000000547947 */ /* 0x000fea0003800000 */
.L_x_342:
        /* <DEDUP_REMOVED lines=12> */
.L_x_348:
[----:B------:R-:W-:Y:S02]  /*e7c0*/  ISETP.GT.U32.AND P0, PT, R4, 0x7f800000, PT ;  /* 0x7f8000000400780c */ /* 0x000fe40003f04070 */
[----:B------:R-:W-:-:S04]  /*e7d0*/  MOV R0, 0x7f ;  /* 0x0000007f00007802 */ /* 0x000fc80000000f00 */
[----:B------:R-:W-:-:S07]  /*e7e0*/  SEL R0, R0, 0x7c, P0 ;  /* 0x0000007c00007807 */ /* 0x000fce0000000000 */
.L_x_349:
[----:B------:R-:W-:Y:S05]  /*e7f0*/  BSYNC.RECONVERGENT B0 ;  /* 0x0000000000007941 */ /* 0x000fea0003800200 */
.L_x_347:
[----:B------:R-:W-:-:S04]  /*e800*/  SHF.R.U32.HI R5, RZ, 0x18, R5 ;  /* 0x00000018ff057819 */ /* 0x000fc80000011605 */
[----:B------:R-:W-:-:S05]  /*e810*/  LOP3.LUT R5, R0, 0x80, R5, 0xf8, !PT ;  /* 0x0000008000057812 */ /* 0x000fca00078ef805 */
[----:B------:R1:W-:Y:S01]  /*e820*/  STG.E.U8 desc[UR36][R2.64], R5 ;  /* 0x0000000502007986 */ /* 0x0003e2000c101124 */
[----:B------:R-:W-:Y:S05]  /*e830*/  BRA `(.L_x_320) ;  /* 0x0000000000047947 */ /* 0x000fea0003800000 */
.L_x_341:
[----:B------:R1:W-:Y:S02]  /*e840*/  STG.E.U16 desc[UR36][R2.64], R5 ;  /* 0x0000000502007986 */ /* 0x0003e4000c101524 */
.L_x_320:
[----:B------:R-:W-:-:S07]  /*e850*/  VIADD R17, R17, 0x80 ;  /* 0x0000008011117836 */ /* 0x000fce0000000000 */
.L_x_235:
[----:B------:R-:W-:Y:S05]  /*e860*/  BSYNC.RECONVERGENT B6 ;  /* 0x0000000000067941 */ /* 0x000fea0003800200 */
.L_x_234:
[----:B------:R-:W5:Y:S02]  /*e870*/  LDCU UR4, c[0x0][0x380] ;  /* 0x00007000ff0477ac */ /* 0x000f640008000800 */
[----:B-----5:R-:W-:-:S13]  /*e880*/  ISETP.GE.AND P0, PT, R17, UR4, PT ;  /* 0x0000000411007c0c */ /* 0x020fda000bf06270 */
[----:B------:R-:W-:Y:S05]  /*e890*/  @P0 EXIT ;  /* 0x000000000000094d */ /* 0x000fea0003800000 */
        /* <DEDUP_REMOVED lines=13> */
[----:B------:R-:W-:-:S04]  /*e970*/  SHF.R.U32.HI R3, RZ, UR5, R2 ;  /* 0x00000005ff037c19 */ /* 0x000fc80008011602 */
[----:B------:R-:W-:-:S05]  /*e980*/  IADD3 R0, PT, PT, -R3, RZ, RZ ;  /* 0x000000ff03007210 */ /* 0x000fca0007ffe1ff */
        /* <DEDUP_REMOVED lines=333> */
[----:B------:R-:W-:-:S04]  /*fe60*/  SHF.R.U32.HI R2, RZ, UR5, R2 ;  /* 0x00000005ff027c19 */ /* 0x000fc80008011602 */
[----:B------:R-:W-:-:S05]  /*fe70*/  IADD3 R3, PT, PT, -R2, RZ, RZ ;  /* 0x000000ff02037210 */ /* 0x000fca0007ffe1ff */
[----:B--2---:R-:W-:-:S04]  /*fe80*/  IMAD R5, R3, UR6, R5 ;  /* 0x0000000603057c24 */ /* 0x004fc8000f8e0205 */
[C---:B---3--:R-:W-:Y:S02]  /*fe90*/  IMAD R16, R5.reuse, UR8, R16 ;  /* 0x0000000805107c24 */ /* 0x048fe4000f8e0210 */
[C---:B------:R-:W-:Y:S02]  /*fea0*/  IMAD R0, R5.reuse, UR9, R0 ;  /* 0x0000000905007c24 */ /* 0x040fe4000f8e0200 */
[----:B-1----:R-:W-:-:S07]  /*feb0*/  IMAD R18, R5, UR4, R18 ;  /* 0x0000000405127c24 */ /* 0x002fce000f8e0212 */
.L_x_350:
[----:B------:R-:W1:Y:S01]  /*fec0*/  LDCU.64 UR6, c[0x0][0x5e8] ;  /* 0x0000bd00ff0677ac */ /* 0x000e620008000a00 */
[----:B------:R-:W2:Y:S01]  /*fed0*/  LDCU.64 UR8, c[0x0][0x5f0] ;  /* 0x0000be00ff0877ac */ /* 0x000ea20008000a00 */
[----:B------:R-:W-:-:S04]  /*fee0*/  UPRMT UR4, UR39, 0x9910, URZ ;  /* 0x0000991027047896 */ /* 0x000fc800080000ff */
[----:B------:R-:W-:Y:S01]  /*fef0*/  UISETP.GT.AND UP0, UPT, UR4, 0x9, UPT ;  /* 0x000000090400788c */ /* 0x000fe2000bf04270 */
[----:B-1----:R-:W-:Y:S02]  /*ff00*/  IADD3 R16, P0, PT, R16, UR6, RZ ;  /* 0x0000000610107c10 */ /* 0x002fe4000ff1e0ff */
[----:B--23--:R-:W-:-:S03]  /*ff10*/  IADD3 R2, P1, PT, R0, UR8, RZ ;  /* 0x0000000800027c10 */ /* 0x00cfc6000ff3e0ff */
[----:B------:R-:W-:Y:S02]  /*ff20*/  IMAD.X R17, RZ, RZ, UR7, P0 ;  /* 0x00000007ff117e24 */ /* 0x000fe400080e06ff */
[----:B------:R-:W-:Y:S01]  /*ff30*/  IMAD.X R3, RZ, RZ, UR9, P1 ;  /* 0x00000009ff037e24 */ /* 0x000fe200088e06ff */
[----:B------:R-:W-:Y:S07]  /*ff40*/  BRA.U UP0, `(.L_x_351) ;  /* 0x0000000500407547 */ /* 0x000fee000b800000 */
        /* <DEDUP_REMOVED lines=13> */
.L_x_354:
[----:B------:R-:W2:Y:S02]  /*10020*/  LDG.E.U8 R2, desc[UR36][R2.64] ;  /* 0x0000002402027981 */ /* 0x000ea4000c1e1100 */
[----:B--2---:R-:W-:-:S04]  /*10030*/  I2FP.F32.U32 R0, R2 ;  /* 0x0000000200007245 */ /* 0x004fc80000201000 */
[----:B------:R-:W-:-:S04]  /*10040*/  F2FP.BF16.F32.PACK_AB R0, RZ, R0 ;  /* 0x00000000ff00723e */ /* 0x000fc800000010ff */
[----:B------:R-:W-:Y:S01]  /*10050*/  PRMT R19, R0, 0x7610, R19 ;  /* 0x0000761000137816 */ /* 0x000fe20000000013 */
[----:B------:R-:W-:Y:S06]  /*10060*/  BRA `(.L_x_356) ;  /* 0x0000000c00e07947 */ /* 0x000fec0003800000 */
.L_x_353:
        /* <DEDUP_REMOVED lines=11> */
.L_x_358:
[----:B------:R-:W2:Y:S02]  /*10120*/  LDG.E R2, desc[UR36][R2.64] ;  /* 0x0000002402027981 */ /* 0x000ea4000c1e1900 */
[----:B--2---:R-:W-:-:S04]  /*10130*/  I2FP.F32.S32 R0, R2 ;  /* 0x0000000200007245 */ /* 0x004fc80000201400 */
[----:B------:R-:W-:-:S04]  /*10140*/  F2FP.BF16.F32.PACK_AB R0, RZ, R0 ;  /* 0x00000000ff00723e */ /* 0x000fc800000010ff */
[----:B------:R-:W-:Y:S01]  /*10150*/  PRMT R19, R0, 0x7610, R19 ;  /* 0x0000761000137816 */ /* 0x000fe20000000013 */
[----:B------:R-:W-:Y:S06]  /*10160*/  BRA `(.L_x_356) ;  /* 0x0000000c00a07947 */ /* 0x000fec0003800000 */
.L_x_357:
[----:B------:R-:W2:Y:S02]  /*10170*/  LDG.E.U16 R2, desc[UR36][R2.64] ;  /* 0x0000002402027981 */ /* 0x000ea4000c1e1500 */
[----:B--2---:R-:W1:Y:S02]  /*10180*/  I2F.S16 R0, R2 ;  /* 0x0000000200007306 */ /* 0x004e640000101400 */
[----:B-1----:R-:W-:-:S04]  /*10190*/  F2FP.BF16.F32.PACK_AB R0, RZ, R0 ;  /* 0x00000000ff00723e */ /* 0x002fc800000010ff */
[----:B------:R-:W-:Y:S01]  /*101a0*/  PRMT R19, R0, 0x7610, R19 ;  /* 0x0000761000137816 */ /* 0x000fe20000000013 */
[----:B------:R-:W-:Y:S06]  /*101b0*/  BRA `(.L_x_356) ;  /* 0x0000000c008c7947 */ /* 0x000fec0003800000 */
.L_x_352:
        /* <DEDUP_REMOVED lines=9> */
.L_x_360:
[----:B------:R-:W2:Y:S02]  /*10250*/  LDG.E.U16 R0, desc[UR36][R2.64] ;  /* 0x0000002402007981 */ /* 0x000ea4000c1e1500 */
[----:B--2---:R-:W-:-:S05]  /*10260*/  HADD2.F32 R0, -RZ, R0.H0_H0 ;  /* 0x20000000ff007230 */ /* 0x004fca0000004100 */
[----:B------:R-:W-:-:S04]  /*10270*/  F2FP.BF16.F32.PACK_AB R0, RZ, R0 ;  /* 0x00000000ff00723e */ /* 0x000fc800000010ff */
[----:B------:R-:W-:Y:S01]  /*10280*/  PRMT R19, R0, 0x7610, R19 ;  /* 0x0000761000137816 */ /* 0x000fe20000000013 */
[----:B------:R-:W-:Y:S06]  /*10290*/  BRA `(.L_x_356) ;  /* 0x0000000c00547947 */ /* 0x000fec0003800000 */
.L_x_359:
        /* <DEDUP_REMOVED lines=9> */
.L_x_362:
[----:B------:R-:W2:Y:S02]  /*10330*/  LDG.E.U16 R2, desc[UR36][R2.64] ;  /* 0x0000002402027981 */ /* 0x000ea4000c1e1500 */
[----:B--2---:R-:W-:-:S05]  /*10340*/  HADD2.F32 R0, -RZ, R2.H0_H0 ;  /* 0x20000002ff007230 */ /* 0x004fca0000004100 */
[----:B------:R-:W-:-:S04]  /*10350*/  F2FP.BF16.F32.PACK_AB R0, RZ, R0 ;  /* 0x00000000ff00723e */ /* 0x000fc800000010ff */
[----:B------:R-:W-:Y:S01]  /*10360*/  PRMT R19, R0, 0x7610, R19 ;  /* 0x0000761000137816 */ /* 0x000fe20000000013 */
[----:B------:R-:W-:Y:S06]  /*10370*/  BRA `(.L_x_356) ;  /* 0x0000000c001c7947 */ /* 0x000fec0003800000 */
.L_x_361:
        /* <DEDUP_REMOVED lines=13> */
.L_x_351:
        /* <DEDUP_REMOVED lines=14> */
.L_x_365:
        /* <DEDUP_REMOVED lines=13> */
.L_x_364:
        /* <DEDUP_REMOVED lines=13> */
[----:B------:R-:W-:-:S04]  /*106d0*/  VIADDMNMX.U32 R5, R5, R6, 0x4, !PT ;  /* 0x0000000405057446 */ /* 0x000fc80007800006 */
[----:B------:R-:W-:-:S04]  /*106e0*/  IADD3 R5, PT, PT, R5, -0x4, RZ ;  /* 0xfffffffc05057810 */ /* 0x000fc80007ffe0ff */
[C---:B------:R-:W-:Y:S01]  /*106f0*/  SHF.L.U32 R6, R4.reuse, R5, RZ ;  /* 0x0000000504067219 */ /* 0x040fe200000006ff */
[----:B------:R-:W-:Y:S02]  /*10700*/  IMAD.SHL.U32 R7, R5, 0x800000, RZ ;  /* 0x0080000005077824 */ /* 0x000fe400078e00ff */
        /* <DEDUP_REMOVED lines=10> */
.L_x_367:
        /* <DEDUP_REMOVED lines=14> */
.L_x_366:
[----:B------:R1:W5:Y:S01]  /*10890*/  LDG.E.U16 R19, desc[UR36][R2.64] ;  /* 0x0000002402137981 */ /* 0x000362000c1e1500 */
[----:B------:R-:W-:Y:S05]  /*108a0*/  BRA `(.L_x_356) ;  /* 0x0000000400d07947 */ /* 0x000fea0003800000 */
.L_x_363:
        /* <DEDUP_REMOVED lines=13> */
.L_x_370:
        /* <DEDUP_REMOVED lines=21> */
.L_x_374:
[----:B------:R-:W-:Y:S05]  /*10ad0*/  BSYNC.RECONVERGENT B1 ;  /* 0x0000000000017941 */ /* 0x000fea0003800200 */
.L_x_373:
[----:B------:R-:W-:Y:S01]  /*10ae0*/  IMAD.SHL.U32 R0, R0, 0x100000, RZ ;  /* 0x0010000000007824 */ /* 0x000fe200078e00ff */
[----:B------:R-:W-:-:S04]  /*10af0*/  LEA R2, R2, 0x3b800000, 0x17 ;  /* 0x3b80000002027811 */ /* 0x000fc800078eb8ff */
[----:B------:R-:W-:-:S07]  /*10b00*/  LOP3.LUT R0, R2, R0, R7, 0xfe, !PT ;  /* 0x0000000002007212 */ /* 0x000fce00078efe07 */
.L_x_372:
[----:B------:R-:W-:Y:S05]  /*10b10*/  BSYNC.RECONVERGENT B0 ;  /* 0x0000000000007941 */ /* 0x000fea0003800200 */
.L_x_371:
[----:B------:R-:W-:-:S04]  /*10b20*/  F2FP.BF16.F32.PACK_AB R0, RZ, R0 ;  /* 0x00000000ff00723e */ /* 0x000fc800000010ff */
[----:B------:R-:W-:Y:S01]  /*10b30*/  PRMT R19, R0, 0x7610, R19 ;  /* 0x0000761000137816 */ /* 0x000fe20000000013 */
[----:B------:R-:W-:Y:S06]  /*10b40*/  BRA `(.L_x_356) ;  /* 0x0000000400287947 */ /* 0x000fec0003800000 */
.L_x_369:
        /* <DEDUP_REMOVED lines=21> */
.L_x_378:
[----:B------:R-:W-:Y:S05]  /*10ca0*/  BSYNC.RECONVERGENT B1 ;  /* 0x0000000000017941 */ /* 0x000fea0003800200 */
.L_x_377:
[----:B------:R-:W-:Y:S01]  /*10cb0*/  IMAD.SHL.U32 R0, R0, 0x200000, RZ ;  /* 0x0020000000007824 */ /* 0x000fe200078e00ff */
[----:B------:R-:W-:-:S04]  /*10cc0*/  LEA R2, R2, 0x37800000, 0x17 ;  /* 0x3780000002027811 */ /* 0x000fc800078eb8ff */
[----:B------:R-:W-:-:S07]  /*10cd0*/  LOP3.LUT R0, R2, R0, R7, 0xfe, !PT ;  /* 0x0000000002007212 */ /* 0x000fce00078efe07 */
.L_x_376:
[----:B------:R-:W-:Y:S05]  /*10ce0*/  BSYNC.RECONVERGENT B0 ;  /* 0x0000000000007941 */ /* 0x000fea0003800200 */
.L_x_375:
[----:B------:R-:W-:-:S04]  /*10cf0*/  F2FP.BF16.F32.PACK_AB R0, RZ, R0 ;  /* 0x00000000ff00723e */ /* 0x000fc800000010ff */
[----:B------:R-:W-:Y:S01]  /*10d00*/  PRMT R19, R0, 0x7610, R19 ;  /* 0x0000761000137816 */ /* 0x000fe20000000013 */
[----:B------:R-:W-:Y:S06]  /*10d10*/  BRA `(.L_x_356) ;  /* 0x0000000000b47947 */ /* 0x000fec0003800000 */
.L_x_368:
        /* <DEDUP_REMOVED lines=12> */
[----:B------:R-:W-:Y:S01]  /*10de0*/  @!P0 IMAD.MOV.U32 R0, RZ, RZ, 0x7f800001 ;  /* 0x7f800001ff008424 */ /* 0x000fe200078e00ff */
[----:B------:R-:W-:-:S07]  /*10df0*/  @P0 SHF.L.U32 R0, R2, 0x17, RZ ;  /* 0x0000001702000819 */ /* 0x000fce00000006ff */
.L_x_382:
[----:B------:R-:W-:Y:S05]  /*10e00*/  BSYNC.RECONVERGENT B0 ;  /* 0x0000000000007941 */ /* 0x000fea0003800200 */
.L_x_381:
[----:B------:R-:W-:-:S04]  /*10e10*/  F2FP.BF16.F32.PACK_AB R0, RZ, R0 ;  /* 0x00000000ff00723e */ /* 0x000fc800000010ff */
[----:B------:R-:W-:Y:S01]  /*10e20*/  PRMT R19, R0, 0x7610, R19 ;  /* 0x0000761000137816 */ /* 0x000fe20000000013 */
[----:B------:R-:W-:Y:S06]  /*10e30*/  BRA `(.L_x_356) ;  /* 0x00000000006c7947 */ /* 0x000fec0003800000 */
.L_x_355:
        /* <DEDUP_REMOVED lines=11> */
[----:B------:R-:W-:Y:S02]  /*10ef0*/  IMAD.U32 R7, RZ, RZ, UR7 ;  /* 0x00000007ff077e24 */ /* 0x000fe4000f8e00ff */
[----:B----4-:R-:W-:Y:S01]  /*10f00*/  IMAD.U32 R10, RZ, RZ, UR8 ;  /* 0x00000008ff0a7e24 */ /* 0x010fe2000f8e00ff */
[----:B------:R-:W-:-:S07]  /*10f10*/  MOV R11, UR9 ;  /* 0x00000009000b7c02 */ /* 0x000fce0008000f00 */
[----:B------:R-:W-:-:S07]  /*10f20*/  LEPC R20, `(.L_x_383) ;  /* 0x000000001014794e */ /* 0x000fce0000000000 */
[----:B0--3--:R-:W-:Y:S05]  /*10f30*/  CALL.ABS.NOINC R2 ;  /* 0x0000000002007343 */ /* 0x009fea0003c00000 */
.L_x_383:
[----:B------:R-:W-:Y:S01]  /*10f40*/  PRMT R19, RZ, 0x7610, R19 ;  /* 0x00007610ff137816 */ /* 0x000fe20000000013 */
[----:B------:R-:W-:Y:S06]  /*10f50*/  BRA `(.L_x_356) ;  /* 0x0000000000247947 */ /* 0x000fec0003800000 */
.L_x_380:
[----:B------:R-:W2:Y:S02]  /*10f60*/  LDG.E.64 R2, desc[UR36][R2.64] ;  /* 0x0000002402027981 */ /* 0x000ea4000c1e1b00 */
[----:B--2---:R-:W1:Y:S02]  /*10f70*/  I2F.U64 R0, R2 ;  /* 0x0000000200007312 */ /* 0x004e640000301000 */
[----:B-1----:R-:W-:-:S04]  /*10f80*/  F2FP.BF16.F32.PACK_AB R0, RZ, R0 ;  /* 0x00000000ff00723e */ /* 0x002fc800000010ff */
[----:B------:R-:W-:Y:S01]  /*10f90*/  PRMT R19, R0, 0x7610, R19 ;  /* 0x0000761000137816 */ /* 0x000fe20000000013 */
[----:B------:R-:W-:Y:S06]  /*10fa0*/  BRA `(.L_x_356) ;  /* 0x0000000000107947 */ /* 0x000fec0003800000 */
.L_x_379:
[----:B------:R-:W2:Y:S02]  /*10fb0*/  LDG.E R2, desc[UR36][R2.64] ;  /* 0x0000002402027981 */ /* 0x000ea4000c1e1900 */
[----:B--2---:R-:W-:-:S04]  /*10fc0*/  I2FP.F32.U32 R0, R2 ;  /* 0x0000000200007245 */ /* 0x004fc80000201000 */
[----:B------:R-:W-:-:S04]  /*10fd0*/  F2FP.BF16.F32.PACK_AB R0, RZ, R0 ;  /* 0x00000000ff00723e */ /* 0x000fc800000010ff */
[----:B------:R-:W-:-:S07]  /*10fe0*/  PRMT R19, R0, 0x7610, R19 ;  /* 0x0000761000137816 */ /* 0x000fce0000000013 */
.L_x_356:
        /* <DEDUP_REMOVED lines=18> */
.L_x_387:
[----:B------:R-:W2:Y:S02]  /*11110*/  LDG.E.U8 R2, desc[UR36][R2.64] ;  /* 0x0000002402027981 */ /* 0x000ea4000c1e1100 */
[----:B--2---:R-:W-:-:S04]  /*11120*/  I2FP.F32.U32 R0, R2 ;  /* 0x0000000200007245 */ /* 0x004fc80000201000 */
[----:B------:R-:W-:Y:S01]  /*11130*/  F2FP.BF16.F32.PACK_AB R0, RZ, R0 ;  /* 0x00000000ff00723e */ /* 0x000fe200000010ff */
[----:B------:R-:W-:Y:S06]  /*11140*/  BRA `(.L_x_389) ;  /* 0x0000000c00a47947 */ /* 0x000fec0003800000 */
.L_x_386:
        /* <DEDUP_REMOVED lines=10> */
.L_x_391:
[----:B------:R-:W2:Y:S02]  /*111f0*/  LDG.E R2, desc[UR36][R2.64] ;  /* 0x0000002402027981 */ /* 0x000ea4000c1e1900 */
[----:B--2---:R-:W-:-:S04]  /*11200*/  I2FP.F32.S32 R0, R2 ;  /* 0x0000000200007245 */ /* 0x004fc80000201400 */
[----:B------:R-:W-:Y:S01]  /*11210*/  F2FP.BF16.F32.PACK_AB R0, RZ, R0 ;  /* 0x00000000ff00723e */ /* 0x000fe200000010ff */
[----:B------:R-:W-:Y:S06]  /*11220*/  BRA `(.L_x_389) ;  /* 0x0000000c006c7947 */ /* 0x000fec0003800000 */
.L_x_390:
[----:B------:R-:W2:Y:S02]  /*11230*/  LDG.E.U16 R2, desc[UR36][R2.64] ;  /* 0x0000002402027981 */ /* 0x000ea4000c1e1500 */
[----:B--2---:R-:W1:Y:S02]  /*11240*/  I2F.S16 R0, R2 ;  /* 0x0000000200007306 */ /* 0x004e640000101400 */
[----:B-1----:R-:W-:Y:S01]  /*11250*/  F2FP.BF16.F32.PACK_AB R0, RZ, R0 ;  /* 0x00000000ff00723e */ /* 0x002fe200000010ff */
[----:B------:R-:W-:Y:S06]  /*11260*/  BRA `(.L_x_389) ;  /* 0x0000000c005c7947 */ /* 0x000fec0003800000 */
.L_x_385:
        /* <DEDUP_REMOVED lines=9> */
.L_x_393:
[----:B------:R-:W2:Y:S02]  /*11300*/  LDG.E.U16 R0, desc[UR36][R2.64] ;  /* 0x0000002402007981 */ /* 0x000ea4000c1e1500 */
[----:B--2---:R-:W-:-:S05]  /*11310*/  HADD2.F32 R0, -RZ, R0.H0_H0 ;  /* 0x20000000ff007230 */ /* 0x004fca0000004100 */
[----:B------:R-:W-:Y:S01]  /*11320*/  F2FP.BF16.F32.PACK_AB R0, RZ, R0 ;  /* 0x00000000ff00723e */ /* 0x000fe200000010ff */
[----:B------:R-:W-:Y:S06]  /*11330*/  BRA `(.L_x_389) ;  /* 0x0000000c00287947 */ /* 0x000fec0003800000 */
.L_x_392:
        /* <DEDUP_REMOVED lines=9> */
.L_x_395:
[----:B------:R-:W2:Y:S02]  /*113d0*/  LDG.E.U16 R2, desc[UR36][R2.64] ;  /* 0x0000002402027981 */ /* 0x000ea4000c1e1500 */
[----:B--2---:R-:W-:-:S05]  /*113e0*/  HADD2.F32 R0, -RZ, R2.H0_H0 ;  /* 0x20000002ff007230 */ /* 0x004fca0000004100 */
[----:B------:R-:W-:Y:S01]  /*113f0*/  F2FP.BF16.F32.PACK_AB R0, RZ, R0 ;  /* 0x00000000ff00723e */ /* 0x000fe200000010ff */
[----:B------:R-:W-:Y:S06]  /*11400*/  BRA `(.L_x_389) ;  /* 0x0000000800f47947 */ /* 0x000fec0003800000 */
.L_x_394:
        /* <DEDUP_REMOVED lines=12> */
.L_x_384:
        /* <DEDUP_REMOVED lines=13> */
.L_x_398:
        /* <DEDUP_REMOVED lines=12> */
.L_x_397:
        /* <DEDUP_REMOVED lines=27> */
.L_x_400:
[----:B------:R-:W2:Y:S02]  /*11810*/  LDG.E.U8 R2, desc[UR36][R2.64] ;  /* 0x0000002402027981 */ /* 0x000ea4000c1e1100 */
[C---:B--2---:R-:W-:Y:S01]  /*11820*/  SHF.L.U32 R0, R2.reuse, 0x19, RZ ;  /* 0x0000001902007819 */ /* 0x044fe200000006ff */
        /* <DEDUP_REMOVED lines=11> */
.L_x_399:
[----:B------:R1:W5:Y:S01]  /*118e0*/  LDG.E.U16 R0, desc[UR36][R2.64] ;  /* 0x0000002402007981 */ /* 0x000362000c1e1500 */
[----:B------:R-:W-:Y:S05]  /*118f0*/  BRA `(.L_x_389) ;  /* 0x0000000400b87947 */ /* 0x000fea0003800000 */
.L_x_396:
        /* <DEDUP_REMOVED lines=12> */
.L_x_403:
        /* <DEDUP_REMOVED lines=21> */
.L_x_407:
[----:B------:R-:W-:Y:S05]  /*11b10*/  BSYNC.RECONVERGENT B1 ;  /* 0x0000000000017941 */ /* 0x000fea0003800200 */
.L_x_406:
[----:B------:R-:W-:Y:S02]  /*11b20*/  SHF.L.U32 R0, R0, 0x14, RZ ;  /* 0x0000001400007819 */ /* 0x000fe400000006ff */
[----:B------:R-:W-:-:S04]  /*11b30*/  LEA R2, R2, 0x3b800000, 0x17 ;  /* 0x3b80000002027811 */ /* 0x000fc800078eb8ff */
[----:B------:R-:W-:-:S07]  /*11b40*/  LOP3.LUT R0, R2, R0, R7, 0xfe, !PT ;  /* 0x0000000002007212 */ /* 0x000fce00078efe07 */
.L_x_405:
[----:B------:R-:W-:Y:S05]  /*11b50*/  BSYNC.RECONVERGENT B0 ;  /* 0x0000000000007941 */ /* 0x000fea0003800200 */
.L_x_404:
[----:B------:R-:W-:Y:S01]  /*11b60*/  F2FP.BF16.F32.PACK_AB R0, RZ, R0 ;  /* 0x00000000ff00723e */ /* 0x000fe200000010ff */
[----:B------:R-:W-:Y:S06]  /*11b70*/  BRA `(.L_x_389) ;  /* 0x0000000400187947 */ /* 0x000fec0003800000 */
.L_x_402:
        /* <DEDUP_REMOVED lines=21> */
.L_x_411:
[----:B------:R-:W-:Y:S05]  /*11cd0*/  BSYNC.RECONVERGENT B1 ;  /* 0x0000000000017941 */ /* 0x000fea0003800200 */
.L_x_410:
[----:B------:R-:W-:Y:S01]  /*11ce0*/  IMAD.SHL.U32 R0, R0, 0x200000, RZ ;  /* 0x0020000000007824 */ /* 0x000fe200078e00ff */
[----:B------:R-:W-:-:S04]  /*11cf0*/  LEA R2, R2, 0x37800000, 0x17 ;  /* 0x3780000002027811 */ /* 0x000fc800078eb8ff */
[----:B------:R-:W-:-:S07]  /*11d00*/  LOP3.LUT R0, R2, R0, R7, 0xfe, !PT ;  /* 0x0000000002007212 */ /* 0x000fce00078efe07 */
.L_x_409:
[----:B------:R-:W-:Y:S05]  /*11d10*/  BSYNC.RECONVERGENT B0 ;  /* 0x0000000000007941 */ /* 0x000fea0003800200 */
.L_x_408:
[----:B------:R-:W-:Y:S01]  /*11d20*/  F2FP.BF16.F32.PACK_AB R0, RZ, R0 ;  /* 0x00000000ff00723e */ /* 0x000fe200000010ff */
[----:B------:R-:W-:Y:S06]  /*11d30*/  BRA `(.L_x_389) ;  /* 0x0000000000a87947 */ /* 0x000fec0003800000 */
.L_x_401:
        /* <DEDUP_REMOVED lines=8> */
[----:B------:R-:W-:Y:S01]  /*11dc0*/  HFMA2 R0, -RZ, RZ, 3.814697265625e-06, 0 ;  /* 0x00400000ff007431 */ /* 0x000fe200000001ff */
[----:B--2---:R-:W-:-:S13]  /*11dd0*/  ISETP.NE.AND P0, PT, R2, RZ, PT ;  /* 0x000000ff0200720c */ /* 0x004fda0003f05270 */
[----:B------:R-:W-:Y:S05]  /*11de0*/  @!P0 BRA `(.L_x_415) ;  /* 0x00000000000c8947 */ /* 0x000fea0003800000 */
[----:B------:R-:W-:-:S13]  /*11df0*/  ISETP.NE.AND P0, PT, R2, 0xff, PT ;  /* 0x000000ff0200780c */ /* 0x000fda0003f05270 */
[----:B------:R-:W-:Y:S02]  /*11e00*/  @!P0 IMAD.MOV.U32 R0, RZ, RZ, 0x7f800001 ;  /* 0x7f800001ff008424 */ /* 0x000fe400078e00ff */
[----:B------:R-:W-:-:S07]  /*11e10*/  @P0 IMAD.SHL.U32 R0, R2, 0x800000, RZ ;  /* 0x0080000002000824 */ /* 0x000fce00078e00ff */
.L_x_415:
[----:B------:R-:W-:Y:S05]  /*11e20*/  BSYNC.RECONVERGENT B0 ;  /* 0x0000000000007941 */ /* 0x000fea0003800200 */
.L_x_414:
[----:B------:R-:W-:Y:S01]  /*11e30*/  F2FP.BF16.F32.PACK_AB R0, RZ, R0 ;  /* 0x00000000ff00723e */ /* 0x000fe200000010ff */
[----:B------:R-:W-:Y:S06]  /*11e40*/  BRA `(.L_x_389) ;  /* 0x0000000000647947 */ /* 0x000fec0003800000 */
.L_x_388:
        /* <DEDUP_REMOVED lines=16> */
.L_x_416:
[----:B------:R-:W-:Y:S01]  /*11f50*/  PRMT R0, RZ, 0x7610, R0 ;  /* 0x00007610ff007816 */ /* 0x000fe20000000000 */
[----:B------:R-:W-:Y:S06]  /*11f60*/  BRA `(.L_x_389) ;  /* 0x00000000001c7947 */ /* 0x000fec0003800000 */
.L_x_413:
[----:B------:R-:W2:Y:S02]  /*11f70*/  LDG.E.64 R2, desc[UR36][R2.64] ;  /* 0x0000002402027981 */ /* 0x000ea4000c1e1b00 */
[----:B--2---:R-:W1:Y:S02]  /*11f80*/  I2F.U64 R0, R2 ;  /* 0x0000000200007312 */ /* 0x004e640000301000 */
[----:B-1----:R-:W-:Y:S01]  /*11f90*/  F2FP.BF16.F32.PACK_AB R0, RZ, R0 ;  /* 0x00000000ff00723e */ /* 0x002fe200000010ff */
[----:B------:R-:W-:Y:S06]  /*11fa0*/  BRA `(.L_x_389) ;  /* 0x00000000000c7947 */ /* 0x000fec0003800000 */
.L_x_412:
[----:B------:R-:W2:Y:S02]  /*11fb0*/  LDG.E R2, desc[UR36][R2.64] ;  /* 0x0000002402027981 */ /* 0x000ea4000c1e1900 */
[----:B--2---:R-:W-:-:S04]  /*11fc0*/  I2FP.F32.U32 R0, R2 ;  /* 0x0000000200007245 */ /* 0x004fc80000201000 */
[----:B------:R-:W-:-:S07]  /*11fd0*/  F2FP.BF16.F32.PACK_AB R0, RZ, R0 ;  /* 0x00000000ff00723e */ /* 0x000fce00000010ff */
.L_x_389:
[----:B-----5:R-:W-:Y:S01]  /*11fe0*/  SHF.L.U32 R0, R0, 0x10, RZ ;  /* 0x0000001000007819 */ /* 0x020fe200000006ff */
[----:B------:R-:W-:Y:S03]  /*11ff0*/  BSSY.RECONVERGENT B0, `(.L_x_417) ;  /* 0x0000069000007945 */ /* 0x000fe60003800200 */
[----:B------:R-:W-:-:S13]  /*12000*/  FSETP.NEU.FTZ.AND P0, PT, R0, RZ, PT ;  /* 0x000000ff0000720b */ /* 0x000fda0003f1d000 */
[----:B------:R-:W-:Y:S05]  /*12010*/  @!P0 BRA `(.L_x_418) ;  /* 0x0000000400848947 */ /* 0x000fea0003800000 */
[----:B------:R-:W-:Y:S01]  /*12020*/  IMAD.U32 R19, R19, 0x10000, RZ ;  /* 0x0001000013137824 */ /* 0x000fe200078e00ff */
[----:B------:R-:W-:Y:S03]  /*12030*/  BSSY.RECONVERGENT B1, `(.L_x_419) ;  /* 0x0000041000017945 */ /* 0x000fe60003800200 */
[C---:B-1----:R-:W-:Y:S01]  /*12040*/  FADD.FTZ R2, |R19|.reuse, -RZ ;  /* 0x800000ff13027221 */ /* 0x042fe20000010200 */
[----:B------:R-:W-:-:S13]  /*12050*/  FSETP.GEU.FTZ.AND P0, PT, |R19|, |R0|, PT ;  /* 0x400000001300720b */ /* 0x000fda0003f1e200 */
        /* <DEDUP_REMOVED lines=24> */
.L_x_424:
[----:B------:R-:W-:Y:S01]  /*121e0*/  FSETP.GEU.FTZ.AND P0, PT, R5, -R7, PT ;  /* 0x800000070500720b */ /* 0x000fe20003f1e000 */
[----:B------:R-:W-:-:S12]  /*121f0*/  FADD.FTZ R3, R3, -1 ;  /* 0xbf80000003037421 */ /* 0x000fd80000010000 */
[----:B------:R-:W-:-:S07]  /*12200*/  @!P0 FADD.FTZ R3, R3, -1 ;  /* 0xbf80000003038421 */ /* 0x000fce0000010000 */
.L_x_423:
[----:B------:R-:W-:Y:S05]  /*12210*/  BSYNC.RECONVERGENT B2 ;  /* 0x0000000000027941 */ /* 0x000fea0003800200 */
.L_x_422:
[----:B------:R-:W-:Y:S01]  /*12220*/  FFMA.FTZ R2, -R7, R3, R2 ;  /* 0x0000000307027223 */ /* 0x000fe20000010102 */
[----:B------:R-:W-:Y:S06]  /*12230*/  BRA `(.L_x_420) ;  /* 0x0000000000807947 */ /* 0x000fec0003800000 */
.L_x_421:
        /* <DEDUP_REMOVED lines=16> */
.L_x_427:
        /* <DEDUP_REMOVED lines=13> */
.L_x_426:
[----:B------:R-:W-:Y:S05]  /*12410*/  BSYNC.RECONVERGENT B2 ;  /* 0x0000000000027941 */ /* 0x000fea0003800200 */
.L_x_425:
[----:B------:R-:W-:-:S04]  /*12420*/  FMUL.FTZ R2, R2, 1.1920928955078125e-07 ;  /* 0x3400000002027820 */ /* 0x000fc80000410000 */
[----:B------:R-:W-:-:S07]  /*12430*/  FMUL.FTZ R2, R7, R2 ;  /* 0x0000000207027220 */ /* 0x000fce0000410000 */
.L_x_420:
[----:B------:R-:W-:Y:S05]  /*12440*/  BSYNC.RECONVERGENT B1 ;  /* 0x0000000000017941 */ /* 0x000fea0003800200 */
.L_x_419:
        /* <DEDUP_REMOVED lines=14> */
[----:B-1----:R-:W-:-:S04]  /*12530*/  @!P0 SHF.L.U32 R0, R19, 0x10, RZ ;  /* 0x0000001013008819 */ /* 0x002fc800000006ff */
[----:B------:R-:W-:-:S04]  /*12540*/  @!P0 LOP3.LUT R0, RZ, 0x80000000, R0, 0xb8, !PT ;  /* 0x80000000ff008812 */ /* 0x000fc800078eb800 */
[----:B------:R-:W-:-:S04]  /*12550*/  @!P0 F2FP.BF16.F32.PACK_AB R0, RZ, R0 ;  /* 0x00000000ff00823e */ /* 0x000fc800000010ff */
[----:B------:R-:W-:Y:S01]  /*12560*/  @!P0 PRMT R3, R0, 0x7610, R3 ;  /* 0x0000761000038816 */ /* 0x000fe20000000003 */
[----:B------:R-:W-:Y:S06]  /*12570*/  @!P0 BRA `(.L_x_428) ;  /* 0x0000000000408947 */ /* 0x000fec0003800000 */
[----:B------:R-:W1:Y:S08]  /*12580*/  FRND.FTZ.FLOOR R0, R2 ;  /* 0x0000000200007307 */ /* 0x000e700000215000 */
[----:B-1----:R-:W1:Y:S02]  /*12590*/  F2F.BF16.F32 R0, R0 ;  /* 0x0000000000007304 */ /* 0x002e640000202000 */
[----:B-1----:R-:W-:-:S04]  /*125a0*/  IMAD.U32 R5, R0, 0x10000, RZ ;  /* 0x0001000000057824 */ /* 0x002fc800078e00ff */
[----:B------:R-:W-:-:S05]  /*125b0*/  FADD.FTZ R3, -R5, R2 ;  /* 0x0000000205037221 */ /* 0x000fca0000010100 */
[----:B------:R-:W-:Y:S02]  /*125c0*/  FSETP.GT.FTZ.AND P0, PT, R3, 0.5, PT ;  /* 0x3f0000000300780b */ /* 0x000fe40003f14000 */
[----:B------:R-:W-:-:S11]  /*125d0*/  PRMT R3, R0, 0x7610, R3 ;  /* 0x0000761000037816 */ /* 0x000fd60000000003 */
[----:B------:R-:W-:Y:S05]  /*125e0*/  @!P0 BRA `(.L_x_428) ;  /* 0x0000000000248947 */ /* 0x000fea0003800000 */
[----:B------:R-:W-:-:S05]  /*125f0*/  FADD.FTZ R0, R5, 1 ;  /* 0x3f80000005007421 */ /* 0x000fca0000010000 */
[----:B------:R-:W-:-:S04]  /*12600*/  F2FP.BF16.F32.PACK_AB R0, RZ, R0 ;  /* 0x00000000ff00723e */ /* 0x000fc800000010ff */
[----:B------:R-:W-:Y:S01]  /*12610*/  PRMT R3, R0, 0x7610, R3 ;  /* 0x0000761000037816 */ /* 0x000fe20000000003 */
[----:B------:R-:W-:Y:S06]  /*12620*/  BRA `(.L_x_428) ;  /* 0x0000000000147947 */ /* 0x000fec0003800000 */
.L_x_418:
[----:B-1----:R-:W1:Y:S01]  /*12630*/  MUFU.RCP R3, R0 ;  /* 0x0000000000037308 */ /* 0x002e620000001000 */
[----:B------:R-:W-:-:S04]  /*12640*/  IMAD.U32 R2, R19, 0x10000, RZ ;  /* 0x0001000013027824 */ /* 0x000fc800078e00ff */
[----:B-1----:R-:W-:-:S05]  /*12650*/  FMUL.FTZ R2, R3, R2 ;  /* 0x0000000203027220 */ /* 0x002fca0000410000 */
[----:B------:R-:W-:-:S04]  /*12660*/  F2FP.BF16.F32.PACK_AB R2, RZ, R2 ;  /* 0x00000002ff02723e */ /* 0x000fc800000010ff */
[----:B------:R-:W-:-:S07]  /*12670*/  PRMT R3, R2, 0x7610, R3 ;  /* 0x0000761002037816 */ /* 0x000fce0000000003 */
.L_x_428:
[----:B------:R-:W-:Y:S05]  /*12680*/  BSYNC.RECONVERGENT B0 ;  /* 0x0000000000007941 */ /* 0x000fea0003800200 */
.L_x_417:
[----:B------:R-:W-:-:S04]  /*12690*/  UPRMT UR4, UR43, 0x9910, URZ ;  /* 0x000099102b047896 */ /* 0x000fc800080000ff */
[----:B------:R-:W-:-:S09]  /*126a0*/  UISETP.GT.AND UP0, UPT, UR4, 0x9, UPT ;  /* 0x000000090400788c */ /* 0x000fd2000bf04270 */
        /* <DEDUP_REMOVED lines=11> */
[----:B-1----:R-:W-:Y:S01]  /*12760*/  STG.E.U8 desc[UR36][R16.64], R3 ;  /* 0x0000000310007986 */ /* 0x002fe2000c101124 */
[----:B------:R-:W-:Y:S05]  /*12770*/  EXIT ;  /* 0x000000000000794d */ /* 0x000fea0003800000 */
.L_x_432:
[----:B------:R-:W-:-:S06]  /*12780*/  IMAD.U32 R3, R3, 0x10000, RZ ;  /* 0x0001000003037824 */ /* 0x000fcc00078e00ff */
[----:B------:R-:W1:Y:S02]  /*12790*/  F2I.S64.TRUNC R2, R3 ;  /* 0x0000000300027311 */ /* 0x000e64000020d900 */
[----:B-1----:R-:W-:Y:S01]  /*127a0*/  STG.E.U8 desc[UR36][R16.64], R2 ;  /* 0x0000000210007986 */ /* 0x002fe2000c101124 */
[----:B------:R-:W-:Y:S05]  /*127b0*/  EXIT ;  /* 0x000000000000794d */ /* 0x000fea0003800000 */
.L_x_431:
        /* <DEDUP_REMOVED lines=8> */
[----:B-1----:R-:W-:Y:S01]  /*12840*/  STG.E.64 desc[UR36][R16.64], R2 ;  /* 0x0000000210007986 */ /* 0x002fe2000c101b24 */
[----:B------:R-:W-:Y:S05]  /*12850*/  EXIT ;  /* 0x000000000000794d */ /* 0x000fea0003800000 */
.L_x_435:
[----:B------:R-:W-:-:S06]  /*12860*/  SHF.L.U32 R3, R3, 0x10, RZ ;  /* 0x0000001003037819 */ /* 0x000fcc00000006ff */
[----:B------:R-:W1:Y:S02]  /*12870*/  F2I.FTZ.TRUNC.NTZ R3, R3 ;  /* 0x0000000300037305 */ /* 0x000e64000021f100 */
[----:B-1----:R-:W-:Y:S01]  /*12880*/  STG.E desc[UR36][R16.64], R3 ;  /* 0x0000000310007986 */ /* 0x002fe2000c101924 */
[----:B------:R-:W-:Y:S05]  /*12890*/  EXIT ;  /* 0x000000000000794d */ /* 0x000fea0003800000 */
.L_x_434:
[----:B------:R-:W-:-:S06]  /*128a0*/  IMAD.U32 R3, R3, 0x10000, RZ ;  /* 0x0001000003037824 */ /* 0x000fcc00078e00ff */
[----:B------:R-:W1:Y:S02]  /*128b0*/  F2I.FTZ.TRUNC.NTZ R3, R3 ;  /* 0x0000000300037305 */ /* 0x000e64000021f100 */
[----:B-1----:R-:W-:Y:S01]  /*128c0*/  STG.E.U16 desc[UR36][R16.64], R3 ;  /* 0x0000000310007986 */ /* 0x002fe2000c101524 */
[----:B------:R-:W-:Y:S05]  /*128d0*/  EXIT ;  /* 0x000000000000794d */ /* 0x000fea0003800000 */
.L_x_430:
[----:B------:R-:W-:-:S09]  /*128e0*/  UISETP.GT.AND UP0, UPT, UR4, 0x6, UPT ;  /* 0x000000060400788c */ /* 0x000fd2000bf04270 */
[----:B------:R-:W-:Y:S05]  /*128f0*/  BRA.U UP0, `(.L_x_436) ;  /* 0x00000001002c7547 */ /* 0x000fea000b800000 */
[----:B------:R-:W-:-:S09]  /*12900*/  UISETP.NE.AND UP0, UPT, UR4, 0x5, UPT ;  /* 0x000000050400788c */ /* 0x000fd2000bf05270 */
[----:B------:R-:W-:Y:S05]  /*12910*/  BRA.U !UP0, `(.L_x_437) ;  /* 0x0000000108147547 */ /* 0x000fea000b800000 */
[----:B------:R-:W-:-:S09]  /*12920*/  UISETP.NE.AND UP0, UPT, UR4, 0x6, UPT ;  /* 0x000000060400788c */ /* 0x000fd2000bf05270 */
[----:B------:R-:W-:Y:S05]  /*12930*/  BRA.U UP0, `(.L_x_433) ;  /* 0x0000000900307547 */ /* 0x000fea000b800000 */
[----:B------:R-:W-:-:S05]  /*12940*/  IMAD.U32 R3, R3, 0x10000, RZ ;  /* 0x0001000003037824 */ /* 0x000fca00078e00ff */
[----:B------:R-:W-:Y:S01]  /*12950*/  STG.E desc[UR36][R16.64], R3 ;  /* 0x0000000310007986 */ /* 0x000fe2000c101924 */
[----:B------:R-:W-:Y:S05]  /*12960*/  EXIT ;  /* 0x000000000000794d */ /* 0x000fea0003800000 */
.L_x_437:
[----:B------:R-:W-:-:S05]  /*12970*/  IMAD.U32 R0, R3, 0x10000, RZ ;  /* 0x0001000003007824 */ /* 0x000fca00078e00ff */
[----:B------:R-:W-:-:S05]  /*12980*/  F2FP.F16.F32.PACK_AB R0, RZ, R0 ;  /* 0x00000000ff00723e */ /* 0x000fca00000000ff */
[----:B------:R-:W-:Y:S01]  /*12990*/  STG.E.U16 desc[UR36][R16.64], R0 ;  /* 0x0000000010007986 */ /* 0x000fe2000c101524 */
[----:B------:R-:W-:Y:S05]  /*129a0*/  EXIT ;  /* 0x000000000000794d */ /* 0x000fea0003800000 */
.L_x_436:
        /* <DEDUP_REMOVED lines=8> */
[----:B------:R-:W-:Y:S01]  /*12a30*/  STG.E.64 desc[UR36][R16.64], R2 ;  /* 0x0000000210007986 */ /* 0x000fe2000c101b24 */
[----:B------:R-:W-:Y:S05]  /*12a40*/  EXIT ;  /* 0x000000000000794d */ /* 0x000fea0003800000 */
.L_x_439:
[----:B------:R-:W-:-:S04]  /*12a50*/  SHF.L.U32 R3, R3, 0x10, RZ ;  /* 0x0000001003037819 */ /* 0x000fc800000006ff */
[----:B------:R-:W-:-:S04]  /*12a60*/  F2FP.F16.F32.PACK_AB R3, RZ, R3 ;  /* 0x00000003ff03723e */ /* 0x000fc800000000ff */
[----:B------:R-:W-:-:S05]  /*12a70*/  PRMT R3, R3, 0x5410, RZ ;  /* 0x0000541003037816 */ /* 0x000fca00000000ff */
[----:B------:R-:W-:Y:S01]  /*12a80*/  STG.E desc[UR36][R16.64], R3 ;  /* 0x0000000310007986 */ /* 0x000fe2000c101924 */
[----:B------:R-:W-:Y:S05]  /*12a90*/  EXIT ;  /* 0x000000000000794d */ /* 0x000fea0003800000 */
.L_x_438:
[----:B------:R-:W-:-:S04]  /*12aa0*/  IMAD.U32 R2, R3, 0x10000, RZ ;  /* 0x0001000003027824 */ /* 0x000fc800078e00ff */
[----:B------:R-:W-:-:S06]  /*12ab0*/  FMUL.FTZ R2, R2, 1 ;  /* 0x3f80000002027820 */ /* 0x000fcc0000410000 */
[----:B------:R-:W1:Y:S02]  /*12ac0*/  F2F.F64.F32 R2, R2 ;  /* 0x0000000200027310 */ /* 0x000e640000201800 */
[----:B-1----:R-:W-:Y:S01]  /*12ad0*/  STG.E.64 desc[UR36][R16.64], R2 ;  /* 0x0000000210007986 */ /* 0x002fe2000c101b24 */
[----:B------:R-:W-:Y:S05]  /*12ae0*/  EXIT ;  /* 0x000000000000794d */ /* 0x000fea0003800000 */
.L_x_429:
        /* <DEDUP_REMOVED lines=12> */
[----:B-1----:R-:W-:Y:S01]  /*12bb0*/  STG.E.U16 desc[UR36][R16.64], R3 ;  /* 0x0000000310007986 */ /* 0x002fe2000c101524 */
[----:B------:R-:W-:Y:S05]  /*12bc0*/  EXIT ;  /* 0x000000000000794d */ /* 0x000fea0003800000 */
.L_x_443:
        /* <DEDUP_REMOVED lines=13> */
[----:B------:R-:W-:Y:S01]  /*12ca0*/  FADD.FTZ R0, R2, 8192 ;  /* 0x4600000002007421 */ /* 0x000fe20000010000 */
[----:B------:R-:W-:-:S04]  /*12cb0*/  PRMT R8, RZ, 0x7610, R8 ;  /* 0x00007610ff087816 */ /* 0x000fc80000000008 */
[----:B------:R-:W-:-:S13]  /*12cc0*/  LOP3.LUT P0, R0, R0, 0xff, RZ, 0xc0, !PT ;  /* 0x000000ff00007812 */ /* 0x000fda000780c0ff */
[----:B------:R-:W-:Y:S05]  /*12cd0*/  @!P0 BRA `(.L_x_445) ;  /* 0x00000000000c8947 */ /* 0x000fea0003800000 */
.L_x_446:
[----:B------:R-:W-:-:S04]  /*12ce0*/  SHF.R.U32.HI R3, RZ, 0x18, R3 ;  /* 0x00000018ff037819 */ /* 0x000fc80000011603 */
[----:B------:R-:W-:-:S04]  /*12cf0*/  LOP3.LUT R0, R0, 0x80, R3, 0xf8, !PT ;  /* 0x0000008000007812 */ /* 0x000fc800078ef803 */
[----:B------:R-:W-:-:S07]  /*12d00*/  PRMT R8, R0, 0x7610, R8 ;  /* 0x0000761000087816 */ /* 0x000fce0000000008 */
.L_x_445:
[----:B------:R-:W-:Y:S05]  /*12d10*/  BSYNC.RECONVERGENT B0 ;  /* 0x0000000000007941 */ /* 0x000fea0003800200 */
.L_x_444:
[----:B------:R-:W-:Y:S01]  /*12d20*/  STG.E.U8 desc[UR36][R16.64], R8 ;  /* 0x0000000810007986 */ /* 0x000fe2000c101124 */
[----:B------:R-:W-:Y:S05]  /*12d30*/  EXIT ;  /* 0x000000000000794d */ /* 0x000fea0003800000 */
.L_x_442:
[----:B------:R-:W-:Y:S01]  /*12d40*/  IMAD.U32 R3, R3, 0x10000, RZ ;  /* 0x0001000003037824 */ /* 0x000fe200078e00ff */
[----:B------:R-:W-:Y:S01]  /*12d50*/  BSSY.RECONVERGENT B0, `(.L_x_447) ;  /* 0x0000013000007945 */ /* 0x000fe20003800200 */
[----:B------:R-:W-:-:S03]  /*12d60*/  HFMA2 R8, -RZ, RZ, 0, 7.62939453125e-06 ;  /* 0x00000080ff087431 */ /* 0x000fc600000001ff */
        /* <DEDUP_REMOVED lines=14> */
.L_x_449:
[----:B------:R-:W-:-:S04]  /*12e50*/  SHF.R.U32.HI R3, RZ, 0x18, R3 ;  /* 0x00000018ff037819 */ /* 0x000fc80000011603 */
[----:B------:R-:W-:-:S04]  /*12e60*/  LOP3.LUT R0, R0, 0x80, R3, 0xf8, !PT ;  /* 0x0000008000007812 */ /* 0x000fc800078ef803 */
[----:B------:R-:W-:-:S07]  /*12e70*/  PRMT R8, R0, 0x7610, R8 ;  /* 0x0000761000087816 */ /* 0x000fce0000000008 */
.L_x_448:
[----:B------:R-:W-:Y:S05]  /*12e80*/  BSYNC.RECONVERGENT B0 ;  /* 0x0000000000007941 */ /* 0x000fea0003800200 */
.L_x_447:
[----:B------:R-:W-:Y:S01]  /*12e90*/  STG.E.U8 desc[UR36][R16.64], R8 ;  /* 0x0000000810007986 */ /* 0x000fe2000c101124 */
[----:B------:R-:W-:Y:S05]  /*12ea0*/  EXIT ;  /* 0x000000000000794d */ /* 0x000fea0003800000 */
.L_x_441:
        /* <DEDUP_REMOVED lines=20> */
[----:B------:R-:W-:Y:S01]  /*12ff0*/  STG.E.U8 desc[UR36][R16.64], R3 ;  /* 0x0000000310007986 */ /* 0x000fe2000c101124 */
[----:B------:R-:W-:Y:S05]  /*13000*/  EXIT ;  /* 0x000000000000794d */ /* 0x000fea0003800000 */
.L_x_451:
[----:B------:R-:W-:-:S06]  /*13010*/  SHF.L.U32 R3, R3, 0x10, RZ ;  /* 0x0000001003037819 */ /* 0x000fcc00000006ff */
[----:B------:R-:W1:Y:S02]  /*13020*/  F2I.U64.TRUNC R2, R3 ;  /* 0x0000000300027311 */ /* 0x000e64000020d800 */
[----:B-1----:R-:W-:Y:S01]  /*13030*/  STG.E.64 desc[UR36][R16.64], R2 ;  /* 0x0000000210007986 */ /* 0x002fe2000c101b24 */
[----:B------:R-:W-:Y:S05]  /*13040*/  EXIT ;  /* 0x000000000000794d */ /* 0x000fea0003800000 */
.L_x_450:
[----:B------:R-:W-:-:S06]  /*13050*/  IMAD.U32 R3, R3, 0x10000, RZ ;  /* 0x0001000003037824 */ /* 0x000fcc00078e00ff */
[----:B------:R-:W1:Y:S02]  /*13060*/  F2I.FTZ.U32.TRUNC.NTZ R3, R3 ;  /* 0x0000000300037305 */ /* 0x000e64000021f000 */
[----:B-1----:R-:W-:Y:S01]  /*13070*/  STG.E desc[UR36][R16.64], R3 ;  /* 0x0000000310007986 */ /* 0x002fe2000c101924 */
[----:B------:R-:W-:Y:S05]  /*13080*/  EXIT ;  /* 0x000000000000794d */ /* 0x000fea0003800000 */
.L_x_440:
        /* <DEDUP_REMOVED lines=9> */
[----:B------:R-:W-:Y:S01]  /*13120*/  STG.E.U8 desc[UR36][R16.64], R3 ;  /* 0x0000000310007986 */ /* 0x000fe2000c101124 */
[----:B------:R-:W-:Y:S05]  /*13130*/  EXIT ;  /* 0x000000000000794d */ /* 0x000fea0003800000 */
.L_x_453:
[----:B------:R-:W-:Y:S01]  /*13140*/  IMAD.U32 R3, R3, 0x10000, RZ ;  /* 0x0001000003037824 */ /* 0x000fe200078e00ff */
[----:B------:R-:W-:-:S03]  /*13150*/  CS2R R6, SRZ ;  /* 0x0000000000067805 */ /* 0x000fc6000001ff00 */
[----:B------:R-:W-:-:S04]  /*13160*/  FMUL.FTZ R3, R3, 1 ;  /* 0x3f80000003037820 */ /* 0x000fc80000410000 */
[----:B------:R-:W1:Y:S02]  /*13170*/  F2F.F64.F32 R4, R3 ;  /* 0x0000000300047310 */ /* 0x000e640000201800 */
[----:B-1----:R-:W-:Y:S01]  /*13180*/  STG.E.128 desc[UR36][R16.64], R4 ;  /* 0x0000000410007986 */ /* 0x002fe2000c101d24 */
[----:B------:R-:W-:Y:S05]  /*13190*/  EXIT ;  /* 0x000000000000794d */ /* 0x000fea0003800000 */
.L_x_452:
[----:B------:R-:W-:-:S09]  /*131a0*/  UISETP.NE.AND UP0, UPT, UR4, 0xf, UPT ;  /* 0x0000000f0400788c */ /* 0x000fd2000bf05270 */
[----:B------:R-:W-:Y:S05]  /*131b0*/  BRA.U !UP0, `(.L_x_454) ;  /* 0x0000000108e87547 */ /* 0x000fea000b800000 */
[----:B------:R-:W-:-:S09]  /*131c0*/  UISETP.NE.AND UP0, UPT, UR4, 0x17, UPT ;  /* 0x000000170400788c */ /* 0x000fd2000bf05270 */
[----:B------:R-:W-:Y:S05]  /*131d0*/  BRA.U !UP0, `(.L_x_455) ;  /* 0x0000000108907547 */ /* 0x000fea000b800000 */
[----:B------:R-:W-:-:S09]  /*131e0*/  UISETP.NE.AND UP0, UPT, UR4, 0x18, UPT ;  /* 0x000000180400788c */ /* 0x000fd2000bf05270 */
[----:B------:R-:W-:Y:S05]  /*131f0*/  BRA.U !UP0, `(.L_x_456) ;  /* 0x0000000108447547 */ /* 0x000fea000b800000 */
.L_x_433:
[----:B------:R-:W-:Y:S01]  /*13200*/  MOV R0, 0x0 ;  /* 0x0000000000007802 */ /* 0x000fe20000000f00 */
[----:B------:R-:W1:Y:S01]  /*13210*/  LDCU.64 UR4, c[0x4][0x178] ;  /* 0x01002f00ff0477ac */ /* 0x000e620008000a00 */
[----:B------:R-:W-:Y:S02]  /*13220*/  HFMA2 R13, -RZ, RZ, 0, 0 ;  /* 0x00000000ff0d7431 */ /* 0x000fe400000001ff */
[----:B------:R-:W-:Y:S01]  /*13230*/  IMAD.MOV.U32 R8, RZ, RZ, 0x65 ;  /* 0x00000065ff087424 */ /* 0x000fe200078e00ff */
[----:B------:R2:W3:Y:S01]  /*13240*/  LDC.64 R2, c[0x4][R0] ;  /* 0x0100000000027b82 */ /* 0x0004e20000000a00 */
[----:B------:R-:W4:Y:S01]  /*13250*/  LDCU.64 UR6, c[0x4][0x180] ;  /* 0x01003000ff0677ac */ /* 0x000f220008000a00 */
[----:B------:R-:W-:Y:S01]  /*13260*/  IMAD.MOV.U32 R12, RZ, RZ, 0x1 ;  /* 0x00000001ff0c7424 */ /* 0x000fe200078e00ff */
[----:B------:R-:W5:Y:S01]  /*13270*/  LDCU.64 UR8, c[0x4][0x90] ;  /* 0x01001200ff0877ac */ /* 0x000f620008000a00 */
[----:B-1----:R-:W-:Y:S02]  /*13280*/  IMAD.U32 R4, RZ, RZ, UR4 ;  /* 0x00000004ff047e24 */ /* 0x002fe4000f8e00ff */
[----:B------:R-:W-:Y:S01]  /*13290*/  IMAD.U32 R5, RZ, RZ, UR5 ;  /* 0x00000005ff057e24 */ /* 0x000fe2000f8e00ff */
[----:B----4-:R-:W-:Y:S01]  /*132a0*/  MOV R6, UR6 ;  /* 0x0000000600067c02 */ /* 0x010fe20008000f00 */
[----:B------:R-:W-:-:S02]  /*132b0*/  IMAD.U32 R7, RZ, RZ, UR7 ;  /* 0x00000007ff077e24 */ /* 0x000fc4000f8e00ff */
[----:B-----5:R-:W-:Y:S02]  /*132c0*/  IMAD.U32 R10, RZ, RZ, UR8 ;  /* 0x00000008ff0a7e24 */ /* 0x020fe4000f8e00ff */
[----:B--2---:R-:W-:-:S07]  /*132d0*/  IMAD.U32 R11, RZ, RZ, UR9 ;  /* 0x00000009ff0b7e24 */ /* 0x004fce000f8e00ff */
[----:B------:R-:W-:-:S07]  /*132e0*/  LEPC R20, `(.L_x_457) ;  /* 0x000000001014794e */ /* 0x000fce0000000000 */
[----:B0--3--:R-:W-:Y:S05]  /*132f0*/  CALL.ABS.NOINC R2 ;  /* 0x0000000002007343 */ /* 0x009fea0003c00000 */
.L_x_457:
[----:B------:R-:W-:Y:S05]  /*13300*/  EXIT ;  /* 0x000000000000794d */ /* 0x000fea0003800000 */
.L_x_456:
        /* <DEDUP_REMOVED lines=13> */
.L_x_459:
[----:B------:R-:W-:Y:S05]  /*133e0*/  BSYNC.RECONVERGENT B0 ;  /* 0x0000000000007941 */ /* 0x000fea0003800200 */
.L_x_458:
[----:B------:R-:W-:-:S05]  /*133f0*/  LOP3.LUT R3, R0, 0x80, R3, 0xf8, !PT ;  /* 0x0000008000037812 */ /* 0x000fca00078ef803 */
[----:B------:R-:W-:Y:S01]  /*13400*/  STG.E.U8 desc[UR36][R16.64], R3 ;  /* 0x0000000310007986 */ /* 0x000fe2000c101124 */
[----:B------:R-:W-:Y:S05]  /*13410*/  EXIT ;  /* 0x000000000000794d */ /* 0x000fea0003800000 */
.L_x_455:
        /* <DEDUP_REMOVED lines=12> */
.L_x_461:
[----:B------:R-:W-:Y:S01]  /*134e0*/  IMAD.MOV.U32 R0, RZ, RZ, 0x7f ;  /* 0x0000007fff007424 */ /* 0x000fe200078e00ff */
[----:B------:R-:W-:-:S04]  /*134f0*/  ISETP.GT.U32.AND P0, PT, R2, 0x7f800000, PT ;  /* 0x7f8000000200780c */ /* 0x000fc80003f04070 */
[----:B------:R-:W-:-:S09]  /*13500*/  SEL R0, R0, 0x7c, P0 ;  /* 0x0000007c00007807 */ /* 0x000fd20000000000 */
.L_x_462:
[----:B------:R-:W-:Y:S05]  /*13510*/  BSYNC.RECONVERGENT B0 ;  /* 0x0000000000007941 */ /* 0x000fea0003800200 */
.L_x_460:
[----:B------:R-:W-:-:S04]  /*13520*/  SHF.R.U32.HI R3, RZ, 0x18, R3 ;  /* 0x00000018ff037819 */ /* 0x000fc80000011603 */
[----:B------:R-:W-:-:S05]  /*13530*/  LOP3.LUT R3, R0, 0x80, R3, 0xf8, !PT ;  /* 0x0000008000037812 */ /* 0x000fca00078ef803 */
[----:B------:R-:W-:Y:S01]  /*13540*/  STG.E.U8 desc[UR36][R16.64], R3 ;  /* 0x0000000310007986 */ /* 0x000fe2000c101124 */
[----:B------:R-:W-:Y:S05]  /*13550*/  EXIT ;  /* 0x000000000000794d */ /* 0x000fea0003800000 */
.L_x_454:
[----:B------:R-:W-:Y:S01]  /*13560*/  STG.E.U16 desc[UR36][R16.64], R3 ;  /* 0x0000000310007986 */ /* 0x000fe2000c101524 */
[----:B------:R-:W-:Y:S05]  /*13570*/  EXIT ;  /* 0x000000000000794d */ /* 0x000fea0003800000 */
.L_x_463:
[----:B------:R-:W-:-:S00]  /*13580*/  BRA `(.L_x_463) ;  /* 0xfffffffc00fc7947 */ /* 0x000fc0000383ffff */
[----:B------:R-:W-:-:S00]  /*13590*/  NOP ;  /* 0x0000000000007918 */ /* 0x000fc00000000000 */
        /* <DEDUP_REMOVED lines=14> */
.L_x_32823:


//--------------------- .text._ZN2at6native27unrolled_elementwise_kernelINS0_13BinaryFunctorIN3c108BFloat16ES4_S4_ZZZNS0_15binary_internal21div_floor_kernel_cudaERNS_18TensorIteratorBaseEENKUlvE1_clEvENKUlvE2_clEvEUlS4_S4_E_EESt5arrayIPcLm3EELi4E23TrivialOffsetCalculatorILi2EjESF_ILi1EjENS0_6memory12LoadWithCastILi2EEENSI_13StoreWithCastILi1EEEEEviT_T0_T2_T3_T4_T5_ --------------------------
	.section	.text._ZN2at6native27unrolled_elementwise_kernelINS0_13BinaryFunctorIN3c108BFloat16ES4_S4_ZZZNS0_15binary_internal21div_floor_kernel_cudaERNS_18TensorIteratorBaseEENKUlvE1_clEvENKUlvE2_clEvEUlS4_S4_E_EESt5arrayIPcLm3EELi4E23TrivialOffsetCalculatorILi2EjESF_ILi1EjENS0_6memory12LoadWithCastILi2EEENSI_13StoreWithCastILi1EEEEEviT_T0_T2_T3_T4_T5_,"ax",@progbits
	.align	128
        .global         _ZN2at6native27unrolled_elementwise_kernelINS0_13BinaryFunctorIN3c108BFloat16ES4_S4_ZZZNS0_15binary_internal21div_floor_kernel_cudaERNS_18TensorIteratorBaseEENKUlvE1_clEvENKUlvE2_clEvEUlS4_S4_E_EESt5arrayIPcLm3EELi4E23TrivialOffsetCalculatorILi2EjESF_ILi1EjENS0_6memory12LoadWithCastILi2EEENSI_13StoreWithCastILi1EEEEEviT_T0_T2_T3_T4_T5_
        .type           _ZN2at6native27unrolled_elementwise_kernelINS0_13BinaryFunctorIN3c108BFloat16ES4_S4_ZZZNS0_15binary_internal21div_floor_kernel_cudaERNS_18TensorIteratorBaseEENKUlvE1_clEvENKUlvE2_clEvEUlS4_S4_E_EESt5arrayIPcLm3EELi4E23TrivialOffsetCalculatorILi2EjESF_ILi1EjENS0_6memory12LoadWithCastILi2EEENSI_13StoreWithCastILi1EEEEEviT_T0_T2_T3_T4_T5_,@function
        .size           _ZN2at6native27unrolled_elementwise_kernelINS0_13BinaryFunctorIN3c108BFloat16ES4_S4_ZZZNS0_15binary_internal21div_floor_kernel_cudaERNS_18TensorIteratorBaseEENKUlvE1_clEvENKUlvE2_clEvEUlS4_S4_E_EESt5arrayIPcLm3EELi4E23TrivialOffsetCalculatorILi2EjESF_ILi1EjENS0_6memory12LoadWithCastILi2EEENSI_13StoreWithCastILi1EEEEEviT_T0_T2_T3_T4_T5_,(.L_x_32824 - _ZN2at6native27unrolled_elementwise_kernelINS0_13BinaryFunctorIN3c108BFloat16ES4_S4_ZZZNS0_15binary_internal21div_floor_kernel_cudaERNS_18TensorIteratorBaseEENKUlvE1_clEvENKUlvE2_clEvEUlS4_S4_E_EESt5arrayIPcLm3EELi4E23TrivialOffsetCalculatorILi2EjESF_ILi1EjENS0_6memory12LoadWithCastILi2EEENSI_13StoreWithCastILi1EEEEEviT_T0_T2_T3_T4_T5_)
        .other          _ZN2at6native27unrolled_elementwise_kernelINS0_13BinaryFunctorIN3c108BFloat16ES4_S4_ZZZNS0_15binary_internal21div_floor_kernel_cudaERNS_18TensorIteratorBaseEENKUlvE1_clEvENKUlvE2_clEvEUlS4_S4_E_EESt5arrayIPcLm3EELi4E23TrivialOffsetCalculatorILi2EjESF_ILi1EjENS0_6memory12LoadWithCastILi2EEENSI_13StoreWithCastILi1EEEEEviT_T0_T2_T3_T4_T5_,@"STO_CUDA_ENTRY STV_DEFAULT"
_ZN2at6native27unrolled_elementwise_kernelINS0_13BinaryFunctorIN3c108BFloat16ES4_S4_ZZZNS0_15binary_internal21div_floor_kernel_cudaERNS_18TensorIteratorBaseEENKUlvE1_clEvENKUlvE2_clEvEUlS4_S4_E_EESt5arrayIPcLm3EELi4E23TrivialOffsetCalculatorILi2EjESF_ILi1EjENS0_6memory12LoadWithCastILi2EEENSI_13StoreWithCastILi1EEEEEviT_T0_T2_T3_T4_T5_:
.text._ZN2at6native27unrolled_elementwise_kernelINS0_13BinaryFunctorIN3c108BFloat16ES4_S4_ZZZNS0_15binary_internal21div_floor_kernel_cudaERNS_18TensorIteratorBaseEENKUlvE1_clEvENKUlvE2_clEvEUlS4_S4_E_EESt5arrayIPcLm3EELi4E23TrivialOffsetCalculatorILi2EjESF_ILi1EjENS0_6memory12LoadWithCastILi2EEENSI_13StoreWithCastILi1EEEEEviT_T0_T2_T3_T4_T5_:
[----:B------:R-:W0:Y:S01]  /*0000*/  LDC R1, c[0x0][0x37c] ;  /* 0x0000df00ff017b82 */ /* 0x000e220000000800 */
[----:B------:R-:W1:Y:S07]  /*0010*/  S2R R2, SR_CTAID.X ;  /* 0x0000000000027919 */ /* 0x000e6e0000002500 */
[----:B------:R-:W1:Y:S01]  /*0020*/  LDC R3, c[0x0][0x380] ;  /* 0x0000e000ff037b82 */ /* 0x000e620000000800 */
[----:B------:R-:W2:Y:S01]  /*0030*/  LDCU.64 UR36, c[0x0][0x358] ;  /* 0x00006b00ff2477ac */ /* 0x000ea20008000a00 */
[----:B------:R-:W-:Y:S01]  /*0040*/  BSSY.RECONVERGENT B6, `(.L_x_464) ;  /* 0x0000232000067945 */ /* 0x000fe20003800200 */
[----:B------:R-:W3:Y:S01]  /*0050*/  S2R R27, SR_TID.X ;  /* 0x00000000001b7919 */ /* 0x000ee20000002100 */
[----:B------:R-:W-:Y:S01]  /*0060*/  PRMT R26, RZ, 0x7610, R26 ;  /* 0x00007610ff1a7816 */ /* 0x000fe2000000001a */
[----:B------:R-:W4:Y:S01]  /*0070*/  LDCU.U8 UR38, c[0x0][0x3a4] ;  /* 0x00007480ff2677ac */ /* 0x000f220008000000 */
[----:B------:R-:W-:Y:S01]  /*0080*/  PRMT R23, RZ, 0x7610, R23 ;  /* 0x00007610ff177816 */ /* 0x000fe20000000017 */
[----:B------:R-:W0:Y:S01]  /*0090*/  LDCU.U8 UR39, c[0x0][0x3a5] ;  /* 0x000074a0ff2777ac */ /* 0x000e220008000000 */
[----:B-1----:R-:W-:-:S02]  /*00a0*/  IMAD R16, R2, -0x200, R3 ;  /* 0xfffffe0002107824 */ /* 0x002fc400078e0203 */
[----:B---3--:R-:W-:-:S03]  /*00b0*/  IMAD.MOV.U32 R25, RZ, RZ, R27 ;  /* 0x000000ffff197224 */ /* 0x008fc600078e001b */
[----:B------:R-:W-:-:S13]  /*00c0*/  ISETP.GE.AND P0, PT, R27, R16, PT ;  /* 0x000000101b00720c */ /* 0x000fda0003f06270 */
[----:B0-2-4-:R-:W-:Y:S05]  /*00d0*/  @P0 BRA `(.L_x_465) ;  /* 0x0000002000a00947 */ /* 0x015fea0003800000 */
[----:B------:R-:W0:Y:S01]  /*00e0*/  LDC.64 R4, c[0x0][0x390] ;  /* 0x0000e400ff047b82 */ /* 0x000e220000000a00 */
[----:B------:R-:W1:Y:S01]  /*00f0*/  LDCU UR5, c[0x0][0x3a8] ;  /* 0x00007500ff0577ac */ /* 0x000e620008000800 */
[----:B------:R-:W-:Y:S01]  /*0100*/  IMAD R17, R2, 0x200, R25 ;  /* 0x0000020002117824 */ /* 0x000fe200078e0219 */
[----:B------:R-:W-:-:S04]  /*0110*/  UPRMT UR4, UR38, 0x9910, URZ ;  /* 0x0000991026047896 */ /* 0x000fc800080000ff */
[----:B------:R-:W-:Y:S01]  /*0120*/  UISETP.GT.AND UP0, UPT, UR4, 0x9, UPT ;  /* 0x000000090400788c */ /* 0x000fe2000bf04270 */
[----:B-1----:R-:W-:-:S05]  /*0130*/  IMAD R3, R17, UR5, RZ ;  /* 0x0000000511037c24 */ /* 0x002fca000f8e02ff */
[----:B0-----:R-:W-:-:S05]  /*0140*/  IADD3 R4, P0, PT, R3, R4, RZ ;  /* 0x0000000403047210 */ /* 0x001fca0007f1e0ff */
[----:B------:R-:W-:Y:S01]  /*0150*/  IMAD.X R5, RZ, RZ, R5, P0 ;  /* 0x000000ffff057224 */ /* 0x000fe200000e0605 */
        /* <DEDUP_REMOVED lines=14> */
.L_x_469:
[----:B------:R-:W2:Y:S02]  /*0240*/  LDG.E.U8 R4, desc[UR36][R4.64] ;  /* 0x0000002404047981 */ /* 0x000ea4000c1e1100 */
[----:B--2---:R-:W-:-:S04]  /*0250*/  I2FP.F32.U32 R0, R4 ;  /* 0x0000000400007245 */ /* 0x004fc80000201000 */
[----:B------:R-:W-:-:S04]  /*0260*/  F2FP.BF16.F32.PACK_AB R0, RZ, R0 ;  /* 0x00000000ff00723e */ /* 0x000fc800000010ff */
[----:B------:R-:W-:Y:S01]  /*0270*/  PRMT R26, R0, 0x7610, R26 ;  /* 0x00007610001a7816 */ /* 0x000fe2000000001a */
[----:B------:R-:W-:Y:S06]  /*0280*/  BRA `(.L_x_471) ;  /* 0x0000000c00e47947 */ /* 0x000fec0003800000 */
.L_x_468:
        /* <DEDUP_REMOVED lines=11> */
.L_x_473:
[----:B------:R-:W2:Y:S02]  /*0340*/  LDG.E R4, desc[UR36][R4.64] ;  /* 0x0000002404047981 */ /* 0x000ea4000c1e1900 */
[----:B--2---:R-:W-:-:S04]  /*0350*/  I2FP.F32.S32 R0, R4 ;  /* 0x0000000400007245 */ /* 0x004fc80000201400 */
[----:B------:R-:W-:-:S04]  /*0360*/  F2FP.BF16.F32.PACK_AB R0, RZ, R0 ;  /* 0x00000000ff00723e */ /* 0x000fc800000010ff */
[----:B------:R-:W-:Y:S01]  /*0370*/  PRMT R26, R0, 0x7610, R26 ;  /* 0x00007610001a7816 */ /* 0x000fe2000000001a */
[----:B------:R-:W-:Y:S06]  /*0380*/  BRA `(.L_x_471) ;  /* 0x0000000c00a47947 */ /* 0x000fec0003800000 */
.L_x_472:
[----:B------:R-:W2:Y:S02]  /*0390*/  LDG.E.U16 R4, desc[UR36][R4.64] ;  /* 0x0000002404047981 */ /* 0x000ea4000c1e1500 */
[----:B--2---:R-:W0:Y:S02]  /*03a0*/  I2F.S16 R0, R4 ;  /* 0x0000000400007306 */ /* 0x004e240000101400 */
[----:B0-----:R-:W-:-:S04]  /*03b0*/  F2FP.BF16.F32.PACK_AB R0, RZ, R0 ;  /* 0x00000000ff00723e */ /* 0x001fc800000010ff */
[----:B------:R-:W-:Y:S01]  /*03c0*/  PRMT R26, R0, 0x7610, R26 ;  /* 0x00007610001a7816 */ /* 0x000fe2000000001a */
[----:B------:R-:W-:Y:S06]  /*03d0*/  BRA `(.L_x_471) ;  /* 0x0000000c00907947 */ /* 0x000fec0003800000 */
.L_x_467:
        /* <DEDUP_REMOVED lines=9> */
.L_x_475:
[----:B------:R-:W2:Y:S02]  /*0470*/  LDG.E.U16 R0, desc[UR36][R4.64] ;  /* 0x0000002404007981 */ /* 0x000ea4000c1e1500 */
[----:B--2---:R-:W-:-:S05]  /*0480*/  HADD2.F32 R0, -RZ, R0.H0_H0 ;  /* 0x20000000ff007230 */ /* 0x004fca0000004100 */
[----:B------:R-:W-:-:S04]  /*0490*/  F2FP.BF16.F32.PACK_AB R0, RZ, R0 ;  /* 0x00000000ff00723e */ /* 0x000fc800000010ff */
[----:B------:R-:W-:Y:S01]  /*04a0*/  PRMT R26, R0, 0x7610, R26 ;  /* 0x00007610001a7816 */ /* 0x000fe2000000001a */
[----:B------:R-:W-:Y:S06]  /*04b0*/  BRA `(.L_x_471) ;  /* 0x0000000c00587947 */ /* 0x000fec0003800000 */
.L_x_474:
        /* <DEDUP_REMOVED lines=9> */
.L_x_477:
[----:B------:R-:W2:Y:S02]  /*0550*/  LDG.E.U16 R4, desc[UR36][R4.64] ;  /* 0x0000002404047981 */ /* 0x000ea4000c1e1500 */
[----:B--2---:R-:W-:-:S05]  /*0560*/  HADD2.F32 R0, -RZ, R4.H0_H0 ;  /* 0x20000004ff007230 */ /* 0x004fca0000004100 */
[----:B------:R-:W-:-:S04]  /*0570*/  F2FP.BF16.F32.PACK_AB R0, RZ, R0 ;  /* 0x00000000ff00723e */ /* 0x000fc800000010ff */
[----:B------:R-:W-:Y:S01]  /*0580*/  PRMT R26, R0, 0x7610, R26 ;  /* 0x00007610001a7816 */ /* 0x000fe2000000001a */
[----:B------:R-:W-:Y:S06]  /*0590*/  BRA `(.L_x_471) ;  /* 0x0000000c00207947 */ /* 0x000fec0003800000 */
.L_x_476:
        /* <DEDUP_REMOVED lines=13> */
.L_x_466:
        /* <DEDUP_REMOVED lines=14> */
.L_x_480:
        /* <DEDUP_REMOVED lines=13> */
.L_x_479:
        /* <DEDUP_REMOVED lines=27> */
.L_x_482:
[----:B------:R-:W2:Y:S02]  /*09d0*/  LDG.E.U8 R4, desc[UR36][R4.64] ;  /* 0x0000002404047981 */ /* 0x000ea4000c1e1100 */
[C---:B--2---:R-:W-:Y:S02]  /*09e0*/  IMAD.SHL.U32 R3, R4.reuse, 0x2000000, RZ ;  /* 0x0200000004037824 */ /* 0x044fe400078e00ff */
[----:B------:R-:W-:-:S03]  /*09f0*/  IMAD.SHL.U32 R6, R4, 0x100, RZ ;  /* 0x0000010004067824 */ /* 0x000fc600078e00ff */
[----:B------:R-:W-:-:S13]  /*0a00*/  ISETP.GT.U32.AND P0, PT, R3, 0x7ffffff, PT ;  /* 0x07ffffff0300780c */ /* 0x000fda0003f04070 */
[----:B------:R-:W-:Y:S02]  /*0a10*/  @!P0 LOP3.LUT R0, R6, 0x7f00, RZ, 0xc0, !PT ;  /* 0x00007f0006008812 */ /* 0x000fe400078ec0ff */
[----:B------:R-:W-:Y:S02]  /*0a20*/  @P0 LEA.HI R3, R3, 0x70000000, RZ, 0x1c ;  /* 0x7000000003030811 */ /* 0x000fe400078fe0ff */
[----:B------:R-:W-:Y:S02]  /*0a30*/  @!P0 LOP3.LUT R0, R0, 0x3f000000, RZ, 0xfc, !PT ;  /* 0x3f00000000008812 */ /* 0x000fe400078efcff */
[----:B------:R-:W-:-:S03]  /*0a40*/  PRMT R6, R6, 0x9910, RZ ;  /* 0x0000991006067816 */ /* 0x000fc600000000ff */
[----:B------:R-:W-:Y:S01]  /*0a50*/  @!P0 FADD.FTZ R0, R0, -0.5 ;  /* 0xbf00000000008421 */ /* 0x000fe20000010000 */
[----:B------:R-:W-:Y:S01]  /*0a60*/  @P0 FMUL.FTZ R0, R3, 1.9259299443872358531e-34 ;  /* 0x0780000003000820 */ /* 0x000fe20000410000 */
[----:B------:R-:W-:-:S05]  /*0a70*/  IMAD.MOV.U32 R3, RZ, RZ, R6 ;  /* 0x000000ffff037224 */ /* 0x000fca00078e0006 */
[----:B------:R-:W-:-:S04]  /*0a80*/  LOP3.LUT R0, R0, 0x80000000, R3, 0xf8, !PT ;  /* 0x8000000000007812 */ /* 0x000fc800078ef803 */
[----:B------:R-:W-:-:S04]  /*0a90*/  F2FP.BF16.F32.PACK_AB R0, RZ, R0 ;  /* 0x00000000ff00723e */ /* 0x000fc800000010ff */
[----:B------:R-:W-:Y:S01]  /*0aa0*/  PRMT R26, R0, 0x7610, R26 ;  /* 0x00007610001a7816 */ /* 0x000fe2000000001a */
[----:B------:R-:W-:Y:S06]  /*0ab0*/  BRA `(.L_x_471) ;  /* 0x0000000400d87947 */ /* 0x000fec0003800000 */
.L_x_481:
[----:B------:R0:W5:Y:S01]  /*0ac0*/  LDG.E.U16 R26, desc[UR36][R4.64] ;  /* 0x00000024041a7981 */ /* 0x000162000c1e1500 */
[----:B------:R-:W-:Y:S05]  /*0ad0*/  BRA `(.L_x_471) ;  /* 0x0000000400d07947 */ /* 0x000fea0003800000 */
.L_x_478:
        /* <DEDUP_REMOVED lines=13> */
.L_x_485:
        /* <DEDUP_REMOVED lines=21> */
.L_x_489:
[----:B------:R-:W-:Y:S05]  /*0d00*/  BSYNC.RECONVERGENT B1 ;  /* 0x0000000000017941 */ /* 0x000fea0003800200 */
.L_x_488:
[----:B------:R-:W-:Y:S01]  /*0d10*/  IMAD.SHL.U32 R0, R0, 0x100000, RZ ;  /* 0x0010000000007824 */ /* 0x000fe200078e00ff */
[----:B------:R-:W-:-:S04]  /*0d20*/  LEA R3, R3, 0x3b800000, 0x17 ;  /* 0x3b80000003037811 */ /* 0x000fc800078eb8ff */
[----:B------:R-:W-:-:S07]  /*0d30*/  LOP3.LUT R0, R3, R0, R7, 0xfe, !PT ;  /* 0x0000000003007212 */ /* 0x000fce00078efe07 */
.L_x_487:
[----:B------:R-:W-:Y:S05]  /*0d40*/  BSYNC.RECONVERGENT B0 ;  /* 0x0000000000007941 */ /* 0x000fea0003800200 */
.L_x_486:
[----:B------:R-:W-:-:S04]  /*0d50*/  F2FP.BF16.F32.PACK_AB R0, RZ, R0 ;  /* 0x00000000ff00723e */ /* 0x000fc800000010ff */
[----:B------:R-:W-:Y:S01]  /*0d60*/  PRMT R26, R0, 0x7610, R26 ;  /* 0x00007610001a7816 */ /* 0x000fe2000000001a */
[----:B------:R-:W-:Y:S06]  /*0d70*/  BRA `(.L_x_471) ;  /* 0x0000000400287947 */ /* 0x000fec0003800000 */
.L_x_484:
        /* <DEDUP_REMOVED lines=21> */
.L_x_493:
[----:B------:R-:W-:Y:S05]  /*0ed0*/  BSYNC.RECONVERGENT B1 ;  /* 0x0000000000017941 */ /* 0x000fea0003800200 */
.L_x_492:
[----:B------:R-:W-:Y:S01]  /*0ee0*/  IMAD.SHL.U32 R0, R0, 0x200000, RZ ;  /* 0x0020000000007824 */ /* 0x000fe200078e00ff */
[----:B------:R-:W-:-:S04]  /*0ef0*/  LEA R3, R3, 0x37800000, 0x17 ;  /* 0x3780000003037811 */ /* 0x000fc800078eb8ff */
[----:B------:R-:W-:-:S07]  /*0f00*/  LOP3.LUT R0, R3, R0, R7, 0xfe, !PT ;  /* 0x0000000003007212 */ /* 0x000fce00078efe07 */
.L_x_491:
[----:B------:R-:W-:Y:S05]  /*0f10*/  BSYNC.RECONVERGENT B0 ;  /* 0x0000000000007941 */ /* 0x000fea0003800200 */
.L_x_490:
[----:B------:R-:W-:-:S04]  /*0f20*/  F2FP.BF16.F32.PACK_AB R0, RZ, R0 ;  /* 0x00000000ff00723e */ /* 0x000fc800000010ff */
[----:B------:R-:W-:Y:S01]  /*0f30*/  PRMT R26, R0, 0x7610, R26 ;  /* 0x00007610001a7816 */ /* 0x000fe2000000001a */
[----:B------:R-:W-:Y:S06]  /*0f40*/  BRA `(.L_x_471) ;  /* 0x0000000000b47947 */ /* 0x000fec0003800000 */
.L_x_483:
[----:B------:R-:W-:-:S09]  /*0f50*/  UISETP.NE.AND UP0, UPT, UR4, 0x1c, UPT ;  /* 0x0000001c0400788c */ /* 0x000fd2000bf05270 */
[----:B------:R-:W-:Y:S05]  /*0f60*/  BRA.U !UP0, `(.L_x_494) ;  /* 0x00000001089c7547 */ /* 0x000fea000b800000 */
[----:B------:R-:W-:-:S09]  /*0f70*/  UISETP.NE.AND UP0, UPT, UR4, 0x1d, UPT ;  /* 0x0000001d0400788c */ /* 0x000fd2000bf05270 */
[----:B------:R-:W-:Y:S05]  /*0f80*/  BRA.U !UP0, `(.L_x_495) ;  /* 0x0000000108807547 */ /* 0x000fea000b800000 */
[----:B------:R-:W-:-:S09]  /*0f90*/  UISETP.NE.AND UP0, UPT, UR4, 0x2c, UPT ;  /* 0x0000002c0400788c */ /* 0x000fd2000bf05270 */
[----:B------:R-:W-:Y:S05]  /*0fa0*/  BRA.U !UP0, `(.L_x_496) ;  /* 0x0000000108487547 */ /* 0x000fea000b800000 */
.L_x_470:
        /* <DEDUP_REMOVED lines=15> */
[----:B--2---:R-:W-:Y:S05]  /*10a0*/  CALL.ABS.NOINC R14 ;  /* 0x000000000e007343 */ /* 0x004fea0003c00000 */
.L_x_497:
[----:B------:R-:W-:Y:S01]  /*10b0*/  PRMT R26, RZ, 0x7610, R26 ;  /* 0x00007610ff1a7816 */ /* 0x000fe2000000001a */
[----:B------:R-:W-:Y:S06]  /*10c0*/  BRA `(.L_x_471) ;  /* 0x0000000000547947 */ /* 0x000fec0003800000 */
.L_x_496:
        /* <DEDUP_REMOVED lines=8> */
.L_x_499:
[----:B------:R-:W-:Y:S05]  /*1150*/  BSYNC.RECONVERGENT B0 ;  /* 0x0000000000007941 */ /* 0x000fea0003800200 */
.L_x_498:
[----:B------:R-:W-:-:S04]  /*1160*/  F2FP.BF16.F32.PACK_AB R0, RZ, R0 ;  /* 0x00000000ff00723e */ /* 0x000fc800000010ff */
[----:B------:R-:W-:Y:S01]  /*1170*/  PRMT R26, R0, 0x7610, R26 ;  /* 0x00007610001a7816 */ /* 0x000fe2000000001a */
[----:B------:R-:W-:Y:S06]  /*1180*/  BRA `(.L_x_471) ;  /* 0x0000000000247947 */ /* 0x000fec0003800000 */
.L_x_495:
[----:B------:R-:W2:Y:S02]  /*1190*/  LDG.E.64 R4, desc[UR36][R4.64] ;  /* 0x0000002404047981 */ /* 0x000ea4000c1e1b00 */
[----:B--2---:R-:W0:Y:S02]  /*11a0*/  I2F.U64 R0, R4 ;  /* 0x0000000400007312 */ /* 0x004e240000301000 */
[----:B0-----:R-:W-:-:S04]  /*11b0*/  F2FP.BF16.F32.PACK_AB R0, RZ, R0 ;  /* 0x00000000ff00723e */ /* 0x001fc800000010ff */
[----:B------:R-:W-:Y:S01]  /*11c0*/  PRMT R26, R0, 0x7610, R26 ;  /* 0x00007610001a7816 */ /* 0x000fe2000000001a */
[----:B------:R-:W-:Y:S06]  /*11d0*/  BRA `(.L_x_471) ;  /* 0x0000000000107947 */ /* 0x000fec0003800000 */
.L_x_494:
[----:B------:R-:W2:Y:S02]  /*11e0*/  LDG.E R4, desc[UR36][R4.64] ;  /* 0x0000002404047981 */ /* 0x000ea4000c1e1900 */
[----:B--2---:R-:W-:-:S04]  /*11f0*/  I2FP.F32.U32 R0, R4 ;  /* 0x0000000400007245 */ /* 0x004fc80000201000 */
[----:B------:R-:W-:-:S04]  /*1200*/  F2FP.BF16.F32.PACK_AB R0, RZ, R0 ;  /* 0x00000000ff00723e */ /* 0x000fc800000010ff */
[----:B------:R-:W-:-:S07]  /*1210*/  PRMT R26, R0, 0x7610, R26 ;  /* 0x00007610001a7816 */ /* 0x000fce000000001a */
.L_x_471:
[----:B0-----:R-:W0:Y:S01]  /*1220*/  LDC.64 R4, c[0x0][0x398] ;  /* 0x0000e600ff047b82 */ /* 0x001e220000000a00 */
[----:B------:R-:W1:Y:S01]  /*1230*/  LDCU UR5, c[0x0][0x3ac] ;  /* 0x00007580ff0577ac */ /* 0x000e620008000800 */
        /* <DEDUP_REMOVED lines=19> */
.L_x_503:
[----:B------:R-:W2:Y:S02]  /*1370*/  LDG.E.U8 R4, desc[UR36][R4.64] ;  /* 0x0000002404047981 */ /* 0x000ea4000c1e1100 */
[----:B--2---:R-:W-:-:S04]  /*1380*/  I2FP.F32.U32 R0, R4 ;  /* 0x0000000400007245 */ /* 0x004fc80000201000 */
[----:B------:R-:W-:-:S04]  /*1390*/  F2FP.BF16.F32.PACK_AB R0, RZ, R0 ;  /* 0x00000000ff00723e */ /* 0x000fc800000010ff */
[----:B------:R-:W-:Y:S01]  /*13a0*/  PRMT R23, R0, 0x7610, R23 ;  /* 0x0000761000177816 */ /* 0x000fe20000000017 */
[----:B------:R-:W-:Y:S06]  /*13b0*/  BRA `(.L_x_505) ;  /* 0x0000000c00e47947 */ /* 0x000fec0003800000 */
.L_x_502:
        /* <DEDUP_REMOVED lines=11> */
.L_x_507:
[----:B------:R-:W2:Y:S02]  /*1470*/  LDG.E R4, desc[UR36][R4.64] ;  /* 0x0000002404047981 */ /* 0x000ea4000c1e1900 */
[----:B--2---:R-:W-:-:S04]  /*1480*/  I2FP.F32.S32 R0, R4 ;  /* 0x0000000400007245 */ /* 0x004fc80000201400 */
[----:B------:R-:W-:-:S04]  /*1490*/  F2FP.BF16.F32.PACK_AB R0, RZ, R0 ;  /* 0x00000000ff00723e */ /* 0x000fc800000010ff */
[----:B------:R-:W-:Y:S01]  /*14a0*/  PRMT R23, R0, 0x7610, R23 ;  /* 0x0000761000177816 */ /* 0x000fe20000000017 */
[----:B------:R-:W-:Y:S06]  /*14b0*/  BRA `(.L_x_505) ;  /* 0x0000000c00a47947 */ /* 0x000fec0003800000 */
.L_x_506:
[----:B------:R-:W2:Y:S02]  /*14c0*/  LDG.E.U16 R4, desc[UR36][R4.64] ;  /* 0x0000002404047981 */ /* 0x000ea4000c1e1500 */
[----:B--2---:R-:W0:Y:S02]  /*14d0*/  I2F.S16 R0, R4 ;  /* 0x0000000400007306 */ /* 0x004e240000101400 */
[----:B0-----:R-:W-:-:S04]  /*14e0*/  F2FP.BF16.F32.PACK_AB R0, RZ, R0 ;  /* 0x00000000ff00723e */ /* 0x001fc800000010ff */
[----:B------:R-:W-:Y:S01]  /*14f0*/  PRMT R23, R0, 0x7610, R23 ;  /* 0x0000761000177816 */ /* 0x000fe20000000017 */
[----:B------:R-:W-:Y:S06]  /*1500*/  BRA `(.L_x_505) ;  /* 0x0000000c00907947 */ /* 0x000fec0003800000 */
.L_x_501:
        /* <DEDUP_REMOVED lines=9> */
.L_x_509:
[----:B------:R-:W2:Y:S02]  /*15a0*/  LDG.E.U16 R0, desc[UR36][R4.64] ;  /* 0x0000002404007981 */ /* 0x000ea4000c1e1500 */
[----:B--2---:R-:W-:-:S05]  /*15b0*/  HADD2.F32 R0, -RZ, R0.H0_H0 ;  /* 0x20000000ff007230 */ /* 0x004fca0000004100 */
[----:B------:R-:W-:-:S04]  /*15c0*/  F2FP.BF16.F32.PACK_AB R0, RZ, R0 ;  /* 0x00000000ff00723e */ /* 0x000fc800000010ff */
[----:B------:R-:W-:Y:S01]  /*15d0*/  PRMT R23, R0, 0x7610, R23 ;  /* 0x0000761000177816 */ /* 0x000fe20000000017 */
[----:B------:R-:W-:Y:S06]  /*15e0*/  BRA `(.L_x_505) ;  /* 0x0000000c00587947 */ /* 0x000fec0003800000 */
.L_x_508:
        /* <DEDUP_REMOVED lines=9> */
.L_x_511:
[----:B------:R-:W2:Y:S02]  /*1680*/  LDG.E.U16 R4, desc[UR36][R4.64] ;  /* 0x0000002404047981 */ /* 0x000ea4000c1e1500 */
[----:B--2---:R-:W-:-:S05]  /*1690*/  HADD2.F32 R0, -RZ, R4.H0_H0 ;  /* 0x20000004ff007230 */ /* 0x004fca0000004100 */
[----:B------:R-:W-:-:S04]  /*16a0*/  F2FP.BF16.F32.PACK_AB R0, RZ, R0 ;  /* 0x00000000ff00723e */ /* 0x000fc800000010ff */
[----:B------:R-:W-:Y:S01]  /*16b0*/  PRMT R23, R0, 0x7610, R23 ;  /* 0x0000761000177816 */ /* 0x000fe20000000017 */
[----:B------:R-:W-:Y:S06]  /*16c0*/  BRA `(.L_x_505) ;  /* 0x0000000c00207947 */ /* 0x000fec0003800000 */
.L_x_510:
        /* <DEDUP_REMOVED lines=13> */
.L_x_500:
        /* <DEDUP_REMOVED lines=14> */
.L_x_514:
        /* <DEDUP_REMOVED lines=13> */
.L_x_513:
        /* <DEDUP_REMOVED lines=27> */
.L_x_516:
        /* <DEDUP_REMOVED lines=15> */
.L_x_515:
[----:B------:R0:W5:Y:S01]  /*1bf0*/  LDG.E.U16 R23, desc[UR36][R4.64] ;  /* 0x0000002404177981 */ /* 0x000162000c1e1500 */
[----:B------:R-:W-:Y:S05]  /*1c00*/  BRA `(.L_x_505) ;  /* 0x0000000400d07947 */ /* 0x000fea0003800000 */
.L_x_512:
        /* <DEDUP_REMOVED lines=13> */
.L_x_519:
        /* <DEDUP_REMOVED lines=21> */
.L_x_523:
[----:B------:R-:W-:Y:S05]  /*1e30*/  BSYNC.RECONVERGENT B1 ;  /* 0x0000000000017941 */ /* 0x000fea0003800200 */
.L_x_522:
[----:B------:R-:W-:Y:S01]  /*1e40*/  IMAD.SHL.U32 R0, R0, 0x100000, RZ ;  /* 0x0010000000007824 */ /* 0x000fe200078e00ff */
[----:B------:R-:W-:-:S04]  /*1e50*/  LEA R3, R3, 0x3b800000, 0x17 ;  /* 0x3b80000003037811 */ /* 0x000fc800078eb8ff */
[----:B------:R-:W-:-:S07]  /*1e60*/  LOP3.LUT R0, R3, R0, R7, 0xfe, !PT ;  /* 0x0000000003007212 */ /* 0x000fce00078efe07 */
.L_x_521:
[----:B------:R-:W-:Y:S05]  /*1e70*/  BSYNC.RECONVERGENT B0 ;  /* 0x0000000000007941 */ /* 0x000fea0003800200 */
.L_x_520:
[----:B------:R-:W-:-:S04]  /*1e80*/  F2FP.BF16.F32.PACK_AB R0, RZ, R0 ;  /* 0x00000000ff00723e */ /* 0x000fc800000010ff */
[----:B------:R-:W-:Y:S01]  /*1e90*/  PRMT R23, R0, 0x7610, R23 ;  /* 0x0000761000177816 */ /* 0x000fe20000000017 */
[----:B------:R-:W-:Y:S06]  /*1ea0*/  BRA `(.L_x_505) ;  /* 0x0000000400287947 */ /* 0x000fec0003800000 */
.L_x_518:
        /* <DEDUP_REMOVED lines=21> */
.L_x_527:
[----:B------:R-:W-:Y:S05]  /*2000*/  BSYNC.RECONVERGENT B1 ;  /* 0x0000000000017941 */ /* 0x000fea0003800200 */
.L_x_526:
[----:B------:R-:W-:Y:S01]  /*2010*/  IMAD.SHL.U32 R0, R0, 0x200000, RZ ;  /* 0x0020000000007824 */ /* 0x000fe200078e00ff */
[----:B------:R-:W-:-:S04]  /*2020*/  LEA R3, R3, 0x37800000, 0x17 ;  /* 0x3780000003037811 */ /* 0x000fc800078eb8ff */
[----:B------:R-:W-:-:S07]  /*2030*/  LOP3.LUT R0, R3, R0, R7, 0xfe, !PT ;  /* 0x0000000003007212 */ /* 0x000fce00078efe07 */
.L_x_525:
[----:B------:R-:W-:Y:S05]  /*2040*/  BSYNC.RECONVERGENT B0 ;  /* 0x0000000000007941 */ /* 0x000fea0003800200 */
.L_x_524:
[----:B------:R-:W-:-:S04]  /*2050*/  F2FP.BF16.F32.PACK_AB R0, RZ, R0 ;  /* 0x00000000ff00723e */ /* 0x000fc800000010ff */
[----:B------:R-:W-:Y:S01]  /*2060*/  PRMT R23, R0, 0x7610, R23 ;  /* 0x0000761000177816 */ /* 0x000fe20000000017 */
[----:B------:R-:W-:Y:S06]  /*2070*/  BRA `(.L_x_505) ;  /* 0x0000000000b47947 */ /* 0x000fec0003800000 */
.L_x_517:
[----:B------:R-:W-:-:S09]  /*2080*/  UISETP.NE.AND UP0, UPT, UR4, 0x1c, UPT ;  /* 0x0000001c0400788c */ /* 0x000fd2000bf05270 */
[----:B------:R-:W-:Y:S05]  /*2090*/  BRA.U !UP0, `(.L_x_528) ;  /* 0x00000001089c7547 */ /* 0x000fea000b800000 */
[----:B------:R-:W-:-:S09]  /*20a0*/  UISETP.NE.AND UP0, UPT, UR4, 0x1d, UPT ;  /* 0x0000001d0400788c */ /* 0x000fd2000bf05270 */
[----:B------:R-:W-:Y:S05]  /*20b0*/  BRA.U !UP0, `(.L_x_529) ;  /* 0x0000000108807547 */ /* 0x000fea000b800000 */
[----:B------:R-:W-:-:S09]  /*20c0*/  UISETP.NE.AND UP0, UPT, UR4, 0x2c, UPT ;  /* 0x0000002c0400788c */ /* 0x000fd2000bf05270 */
[----:B------:R-:W-:Y:S05]  /*20d0*/  BRA.U !UP0, `(.L_x_530) ;  /* 0x0000000108487547 */ /* 0x000fea000b800000 */
.L_x_504:
        /* <DEDUP_REMOVED lines=16> */
.L_x_531:
[----:B------:R-:W-:Y:S01]  /*21e0*/  PRMT R23, RZ, 0x7610, R23 ;  /* 0x00007610ff177816 */ /* 0x000fe20000000017 */
[----:B------:R-:W-:Y:S06]  /*21f0*/  BRA `(.L_x_505) ;  /* 0x0000000000547947 */ /* 0x000fec0003800000 */
.L_x_530:
        /* <DEDUP_REMOVED lines=8> */
.L_x_533:
[----:B------:R-:W-:Y:S05]  /*2280*/  BSYNC.RECONVERGENT B0 ;  /* 0x0000000000007941 */ /* 0x000fea0003800200 */
.L_x_532:
[----:B------:R-:W-:-:S04]  /*2290*/  F2FP.BF16.F32.PACK_AB R0, RZ, R0 ;  /* 0x00000000ff00723e */ /* 0x000fc800000010ff */
[----:B------:R-:W-:Y:S01]  /*22a0*/  PRMT R23, R0, 0x7610, R23 ;  /* 0x0000761000177816 */ /* 0x000fe20000000017 */
[----:B------:R-:W-:Y:S06]  /*22b0*/  BRA `(.L_x_505) ;  /* 0x0000000000247947 */ /* 0x000fec0003800000 */
.L_x_529:
[----:B------:R-:W2:Y:S02]  /*22c0*/  LDG.E.64 R4, desc[UR36][R4.64] ;  /* 0x0000002404047981 */ /* 0x000ea4000c1e1b00 */
[----:B--2---:R-:W0:Y:S02]  /*22d0*/  I2F.U64 R0, R4 ;  /* 0x0000000400007312 */ /* 0x004e240000301000 */
[----:B0-----:R-:W-:-:S04]  /*22e0*/  F2FP.BF16.F32.PACK_AB R0, RZ, R0 ;  /* 0x00000000ff00723e */ /* 0x001fc800000010ff */
[----:B------:R-:W-:Y:S01]  /*22f0*/  PRMT R23, R0, 0x7610, R23 ;  /* 0x0000761000177816 */ /* 0x000fe20000000017 */
[----:B------:R-:W-:Y:S06]  /*2300*/  BRA `(.L_x_505) ;  /* 0x0000000000107947 */ /* 0x000fec0003800000 */
.L_x_528:
[----:B------:R-:W2:Y:S02]  /*2310*/  LDG.E R4, desc[UR36][R4.64] ;  /* 0x0000002404047981 */ /* 0x000ea4000c1e1900 */
[----:B--2---:R-:W-:-:S04]  /*2320*/  I2FP.F32.U32 R0, R4 ;  /* 0x0000000400007245 */ /* 0x004fc80000201000 */
[----:B------:R-:W-:-:S04]  /*2330*/  F2FP.BF16.F32.PACK_AB R0, RZ, R0 ;  /* 0x00000000ff00723e */ /* 0x000fc800000010ff */
[----:B------:R-:W-:-:S07]  /*2340*/  PRMT R23, R0, 0x7610, R23 ;  /* 0x0000761000177816 */ /* 0x000fce0000000017 */
.L_x_505:
[----:B------:R-:W-:-:S07]  /*2350*/  VIADD R27, R25, 0x80 ;  /* 0x00000080191b7836 */ /* 0x000fce0000000000 */
.L_x_465:
[----:B------:R-:W-:Y:S05]  /*2360*/  BSYNC.RECONVERGENT B6 ;  /* 0x0000000000067941 */ /* 0x000fea0003800200 */
.L_x_464:
[----:B------:R-:W-:Y:S01]  /*2370*/  ISETP.GE.AND P0, PT, R27, R16, PT ;  /* 0x000000101b00720c */ /* 0x000fe20003f06270 */
[----:B------:R-:W-:Y:S01]  /*2380*/  BSSY.RECONVERGENT B6, `(.L_x_534) ;  /* 0x000022c000067945 */ /* 0x000fe20003800200 */
[----:B------:R-:W-:Y:S02]  /*2390*/  PRMT R24, RZ, 0x7610, R24 ;  /* 0x00007610ff187816 */ /* 0x000fe40000000018 */
[----:B------:R-:W-:-:S09]  /*23a0*/  PRMT R22, RZ, 0x7610, R22 ;  /* 0x00007610ff167816 */ /* 0x000fd20000000016 */
[----:B------:R-:W-:Y:S05]  /*23b0*/  @P0 BRA `(.L_x_535) ;  /* 0x0000002000a00947 */ /* 0x000fea0003800000 */
[----:B0-----:R-:W0:Y:S01]  /*23c0*/  LDC.64 R4, c[0x0][0x390] ;  /* 0x0000e400ff047b82 */ /* 0x001e220000000a00 */
        /* <DEDUP_REMOVED lines=21> */
.L_x_539:
[----:B------:R-:W2:Y:S02]  /*2520*/  LDG.E.U8 R4, desc[UR36][R4.64] ;  /* 0x0000002404047981 */ /* 0x000ea4000c1e1100 */
[----:B--2---:R-:W-:-:S04]  /*2530*/  I2FP.F32.U32 R0, R4 ;  /* 0x0000000400007245 */ /* 0x004fc80000201000 */
[----:B------:R-:W-:-:S04]  /*2540*/  F2FP.BF16.F32.PACK_AB R0, RZ, R0 ;  /* 0x00000000ff00723e */ /* 0x000fc800000010ff */
[----:B------:R-:W-:Y:S01]  /*2550*/  PRMT R24, R0, 0x7610, R24 ;  /* 0x0000761000187816 */ /* 0x000fe20000000018 */
[----:B------:R-:W-:Y:S06]  /*2560*/  BRA `(.L_x_541) ;  /* 0x0000000c00e47947 */ /* 0x000fec0003800000 */
.L_x_538:
        /* <DEDUP_REMOVED lines=11> */
.L_x_543:
[----:B------:R-:W2:Y:S02]  /*2620*/  LDG.E R4, desc[UR36][R4.64] ;  /* 0x0000002404047981 */ /* 0x000ea4000c1e1900 */
[----:B--2---:R-:W-:-:S04]  /*2630*/  I2FP.F32.S32 R0, R4 ;  /* 0x0000000400007245 */ /* 0x004fc80000201400 */
[----:B------:R-:W-:-:S04]  /*2640*/  F2FP.BF16.F32.PACK_AB R0, RZ, R0 ;  /* 0x00000000ff00723e */ /* 0x000fc800000010ff */
[----:B------:R-:W-:Y:S01]  /*2650*/  PRMT R24, R0, 0x7610, R24 ;  /* 0x0000761000187816 */ /* 0x000fe20000000018 */
[----:B------:R-:W-:Y:S06]  /*2660*/  BRA `(.L_x_541) ;  /* 0x0000000c00a47947 */ /* 0x000fec0003800000 */
.L_x_542:
[----:B------:R-:W2:Y:S02]  /*2670*/  LDG.E.U16 R4, desc[UR36][R4.64] ;  /* 0x0000002404047981 */ /* 0x000ea4000c1e1500 */
[----:B--2---:R-:W0:Y:S02]  /*2680*/  I2F.S16 R0, R4 ;  /* 0x0000000400007306 */ /* 0x004e240000101400 */
[----:B0-----:R-:W-:-:S04]  /*2690*/  F2FP.BF16.F32.PACK_AB R0, RZ, R0 ;  /* 0x00000000ff00723e */ /* 0x001fc800000010ff */
[----:B------:R-:W-:Y:S01]  /*26a0*/  PRMT R24, R0, 0x7610, R24 ;  /* 0x0000761000187816 */ /* 0x000fe20000000018 */
[----:B------:R-:W-:Y:S06]  /*26b0*/  BRA `(.L_x_541) ;  /* 0x0000000c00907947 */ /* 0x000fec0003800000 */
.L_x_537:
        /* <DEDUP_REMOVED lines=9> */
.L_x_545:
[----:B------:R-:W2:Y:S02]  /*2750*/  LDG.E.U16 R0, desc[UR36][R4.64] ;  /* 0x0000002404007981 */ /* 0x000ea4000c1e1500 */
[----:B--2---:R-:W-:-:S05]  /*2760*/  HADD2.F32 R0, -RZ, R0.H0_H0 ;  /* 0x20000000ff007230 */ /* 0x004fca0000004100 */
[----:B------:R-:W-:-:S04]  /*2770*/  F2FP.BF16.F32.PACK_AB R0, RZ, R0 ;  /* 0x00000000ff00723e */ /* 0x000fc800000010ff */
[----:B------:R-:W-:Y:S01]  /*2780*/  PRMT R24, R0, 0x7610, R24 ;  /* 0x0000761000187816 */ /* 0x000fe20000000018 */
[----:B------:R-:W-:Y:S06]  /*2790*/  BRA `(.L_x_541) ;  /* 0x0000000c00587947 */ /* 0x000fec0003800000 */
.L_x_544:
        /* <DEDUP_REMOVED lines=9> */
.L_x_547:
[----:B------:R-:W2:Y:S02]  /*2830*/  LDG.E.U16 R4, desc[UR36][R4.64] ;  /* 0x0000002404047981 */ /* 0x000ea4000c1e1500 */
[----:B--2---:R-:W-:-:S05]  /*2840*/  HADD2.F32 R0, -RZ, R4.H0_H0 ;  /* 0x20000004ff007230 */ /* 0x004fca0000004100 */
[----:B------:R-:W-:-:S04]  /*2850*/  F2FP.BF16.F32.PACK_AB R0, RZ, R0 ;  /* 0x00000000ff00723e */ /* 0x000fc800000010ff */
[----:B------:R-:W-:Y:S01]  /*2860*/  PRMT R24, R0, 0x7610, R24 ;  /* 0x0000761000187816 */ /* 0x000fe20000000018 */
[----:B------:R-:W-:Y:S06]  /*2870*/  BRA `(.L_x_541) ;  /* 0x0000000c00207947 */ /* 0x000fec0003800000 */
.L_x_546:
        /* <DEDUP_REMOVED lines=13> */
.L_x_536:
        /* <DEDUP_REMOVED lines=14> */
.L_x_550:
        /* <DEDUP_REMOVED lines=13> */
.L_x_549:
        /* <DEDUP_REMOVED lines=27> */
.L_x_552:
[----:B------:R-:W2:Y:S02]  /*2cb0*/  LDG.E.U8 R4, desc[UR36][R4.64] ;  /* 0x0000002404047981 */ /* 0x000ea4000c1e1100 */
[C---:B--2---:R-:W-:Y:S02]  /*2cc0*/  IMAD.SHL.U32 R0, R4.reuse, 0x2000000, RZ ;  /* 0x0200000004007824 */ /* 0x044fe400078e00ff */
[----:B------:R-:W-:-:S03]  /*2cd0*/  IMAD.SHL.U32 R6, R4, 0x100, RZ ;  /* 0x0000010004067824 */ /* 0x000fc600078e00ff */
[----:B------:R-:W-:-:S13]  /*2ce0*/  ISETP.GE.U32.AND P0, PT, R0, 0x8000000, PT ;  /* 0x080000000000780c */ /* 0x000fda0003f06070 */
[----:B------:R-:W-:Y:S02]  /*2cf0*/  @!P0 LOP3.LUT R3, R6, 0x7f00, RZ, 0xc0, !PT ;  /* 0x00007f0006038812 */ /* 0x000fe400078ec0ff */
[----:B------:R-:W-:Y:S02]  /*2d00*/  @P0 LEA.HI R0, R0, 0x70000000, RZ, 0x1c ;  /* 0x7000000000000811 */ /* 0x000fe400078fe0ff */
[----:B------:R-:W-:Y:S02]  /*2d10*/  @!P0 LOP3.LUT R3, R3, 0x3f000000, RZ, 0xfc, !PT ;  /* 0x3f00000003038812 */ /* 0x000fe400078efcff */
[----:B------:R-:W-:Y:S01]  /*2d20*/  PRMT R6, R6, 0x9910, RZ ;  /* 0x0000991006067816 */ /* 0x000fe200000000ff */
[----:B------:R-:W-:Y:S02]  /*2d30*/  @P0 FMUL.FTZ R0, R0, 1.9259299443872358531e-34 ;  /* 0x0780000000000820 */ /* 0x000fe40000410000 */
[----:B------:R-:W-:Y:S02]  /*2d40*/  @!P0 FADD.FTZ R0, R3, -0.5 ;  /* 0xbf00000003008421 */ /* 0x000fe40000010000 */
[----:B------:R-:W-:-:S05]  /*2d50*/  IMAD.MOV.U32 R3, RZ, RZ, R6 ;  /* 0x000000ffff037224 */ /* 0x000fca00078e0006 */
[----:B------:R-:W-:-:S04]  /*2d60*/  LOP3.LUT R0, R0, 0x80000000, R3, 0xf8, !PT ;  /* 0x8000000000007812 */ /* 0x000fc800078ef803 */
[----:B------:R-:W-:-:S04]  /*2d70*/  F2FP.BF16.F32.PACK_AB R0, RZ, R0 ;  /* 0x00000000ff00723e */ /* 0x000fc800000010ff */
[----:B------:R-:W-:Y:S01]  /*2d80*/  PRMT R24, R0, 0x7610, R24 ;  /* 0x0000761000187816 */ /* 0x000fe20000000018 */
[----:B------:R-:W-:Y:S06]  /*2d90*/  BRA `(.L_x_541) ;  /* 0x0000000400d87947 */ /* 0x000fec0003800000 */
.L_x_551:
[----:B------:R0:W5:Y:S01]  /*2da0*/  LDG.E.U16 R24, desc[UR36][R4.64] ;  /* 0x0000002404187981 */ /* 0x000162000c1e1500 */
[----:B------:R-:W-:Y:S05]  /*2db0*/  BRA `(.L_x_541) ;  /* 0x0000000400d07947 */ /* 0x000fea0003800000 */
.L_x_548:
        /* <DEDUP_REMOVED lines=13> */
.L_x_555:
        /* <DEDUP_REMOVED lines=21> */
.L_x_559:
[----:B------:R-:W-:Y:S05]  /*2fe0*/  BSYNC.RECONVERGENT B1 ;  /* 0x0000000000017941 */ /* 0x000fea0003800200 */
.L_x_558:
[----:B------:R-:W-:Y:S01]  /*2ff0*/  IMAD.SHL.U32 R0, R0, 0x100000, RZ ;  /* 0x0010000000007824 */ /* 0x000fe200078e00ff */
[----:B------:R-:W-:-:S04]  /*3000*/  LEA R3, R3, 0x3b800000, 0x17 ;  /* 0x3b80000003037811 */ /* 0x000fc800078eb8ff */
[----:B------:R-:W-:-:S07]  /*3010*/  LOP3.LUT R0, R3, R0, R7, 0xfe, !PT ;  /* 0x0000000003007212 */ /* 0x000fce00078efe07 */
.L_x_557:
[----:B------:R-:W-:Y:S05]  /*3020*/  BSYNC.RECONVERGENT B0 ;  /* 0x0000000000007941 */ /* 0x000fea0003800200 */
.L_x_556:
[----:B------:R-:W-:-:S04]  /*3030*/  F2FP.BF16.F32.PACK_AB R0, RZ, R0 ;  /* 0x00000000ff00723e */ /* 0x000fc800000010ff */
[----:B------:R-:W-:Y:S01]  /*3040*/  PRMT R24, R0, 0x7610, R24 ;  /* 0x0000761000187816 */ /* 0x000fe20000000018 */
[----:B------:R-:W-:Y:S06]  /*3050*/  BRA `(.L_x_541) ;  /* 0x0000000400287947 */ /* 0x000fec0003800000 */
.L_x_554:
        /* <DEDUP_REMOVED lines=21> */
.L_x_563:
[----:B------:R-:W-:Y:S05]  /*31b0*/  BSYNC.RECONVERGENT B1 ;  /* 0x0000000000017941 */ /* 0x000fea0003800200 */
.L_x_562:
[----:B------:R-:W-:Y:S01]  /*31c0*/  IMAD.SHL.U32 R0, R0, 0x200000, RZ ;  /* 0x0020000000007824 */ /* 0x000fe200078e00ff */
[----:B------:R-:W-:-:S04]  /*31d0*/  LEA R3, R3, 0x37800000, 0x17 ;  /* 0x3780000003037811 */ /* 0x000fc800078eb8ff */
[----:B------:R-:W-:-:S07]  /*31e0*/  LOP3.LUT R0, R3, R0, R7, 0xfe, !PT ;  /* 0x0000000003007212 */ /* 0x000fce00078efe07 */
.L_x_561:
[----:B------:R-:W-:Y:S05]  /*31f0*/  BSYNC.RECONVERGENT B0 ;  /* 0x0000000000007941 */ /* 0x000fea0003800200 */
.L_x_560:
[----:B------:R-:W-:-:S04]  /*3200*/  F2FP.BF16.F32.PACK_AB R0, RZ, R0 ;  /* 0x00000000ff00723e */ /* 0x000fc800000010ff */
[----:B------:R-:W-:Y:S01]  /*3210*/  PRMT R24, R0, 0x7610, R24 ;  /* 0x0000761000187816 */ /* 0x000fe20000000018 */
[----:B------:R-:W-:Y:S06]  /*3220*/  BRA `(.L_x_541) ;  /* 0x0000000000b47947 */ /* 0x000fec0003800000 */
.L_x_553:
        /* <DEDUP_REMOVED lines=14> */
.L_x_567:
[----:B------:R-:W-:Y:S05]  /*3310*/  BSYNC.RECONVERGENT B0 ;  /* 0x0000000000007941 */ /* 0x000fea0003800200 */
.L_x_566:
[----:B------:R-:W-:-:S04]  /*3320*/  F2FP.BF16.F32.PACK_AB R0, RZ, R0 ;  /* 0x00000000ff00723e */ /* 0x000fc800000010ff */
[----:B------:R-:W-:Y:S01]  /*3330*/  PRMT R24, R0, 0x7610, R24 ;  /* 0x0000761000187816 */ /* 0x000fe20000000018 */
[----:B------:R-:W-:Y:S06]  /*3340*/  BRA `(.L_x_541) ;  /* 0x00000000006c7947 */ /* 0x000fec0003800000 */
.L_x_540:
        /* <DEDUP_REMOVED lines=16> */
.L_x_568:
[----:B------:R-:W-:Y:S01]  /*3450*/  PRMT R24, RZ, 0x7610, R24 ;  /* 0x00007610ff187816 */ /* 0x000fe20000000018 */
[----:B------:R-:W-:Y:S06]  /*3460*/  BRA `(.L_x_541) ;  /* 0x0000000000247947 */ /* 0x000fec0003800000 */
.L_x_565:
[----:B------:R-:W2:Y:S02]  /*3470*/  LDG.E.64 R4, desc[UR36][R4.64] ;  /* 0x0000002404047981 */ /* 0x000ea4000c1e1b00 */
[----:B--2---:R-:W0:Y:S02]  /*3480*/  I2F.U64 R0, R4 ;  /* 0x0000000400007312 */ /* 0x004e240000301000 */
[----:B0-----:R-:W-:-:S04]  /*3490*/  F2FP.BF16.F32.PACK_AB R0, RZ, R0 ;  /* 0x00000000ff00723e */ /* 0x001fc800000010ff */
[----:B------:R-:W-:Y:S01]  /*34a0*/  PRMT R24, R0, 0x7610, R24 ;  /* 0x0000761000187816 */ /* 0x000fe20000000018 */
[----:B------:R-:W-:Y:S06]  /*34b0*/  BRA `(.L_x_541) ;  /* 0x0000000000107947 */ /* 0x000fec0003800000 */
.L_x_564:
[----:B------:R-:W2:Y:S02]  /*34c0*/  LDG.E R4, desc[UR36][R4.64] ;  /* 0x0000002404047981 */ /* 0x000ea4000c1e1900 */
[----:B--2---:R-:W-:-:S04]  /*34d0*/  I2FP.F32.U32 R0, R4 ;  /* 0x0000000400007245 */ /* 0x004fc80000201000 */
[----:B------:R-:W-:-:S04]  /*34e0*/  F2FP.BF16.F32.PACK_AB R0, RZ, R0 ;  /* 0x00000000ff00723e */ /* 0x000fc800000010ff */
[----:B------:R-:W-:-:S07]  /*34f0*/  PRMT R24, R0, 0x7610, R24 ;  /* 0x0000761000187816 */ /* 0x000fce0000000018 */
.L_x_541:
        /* <DEDUP_REMOVED lines=21> */
.L_x_572:
[----:B------:R-:W2:Y:S02]  /*3650*/  LDG.E.U8 R4, desc[UR36][R4.64] ;  /* 0x0000002404047981 */ /* 0x000ea4000c1e1100 */
[----:B--2---:R-:W-:-:S04]  /*3660*/  I2FP.F32.U32 R0, R4 ;  /* 0x0000000400007245 */ /* 0x004fc80000201000 */
[----:B------:R-:W-:-:S04]  /*3670*/  F2FP.BF16.F32.PACK_AB R0, RZ, R0 ;  /* 0x00000000ff00723e */ /* 0x000fc800000010ff */
[----:B------:R-:W-:Y:S01]  /*3680*/  PRMT R22, R0, 0x7610, R22 ;  /* 0x0000761000167816 */ /* 0x000fe20000000016 */
[----:B------:R-:W-:Y:S06]  /*3690*/  BRA `(.L_x_574) ;  /* 0x0000000c00e47947 */ /* 0x000fec0003800000 */
.L_x_571:
        /* <DEDUP_REMOVED lines=11> */
.L_x_576:
[----:B------:R-:W2:Y:S02]  /*3750*/  LDG.E R4, desc[UR36][R4.64] ;  /* 0x0000002404047981 */ /* 0x000ea4000c1e1900 */
[----:B--2---:R-:W-:-:S04]  /*3760*/  I2FP.F32.S32 R0, R4 ;  /* 0x0000000400007245 */ /* 0x004fc80000201400 */
[----:B------:R-:W-:-:S04]  /*3770*/  F2FP.BF16.F32.PACK_AB R0, RZ, R0 ;  /* 0x00000000ff00723e */ /* 0x000fc800000010ff */
[----:B------:R-:W-:Y:S01]  /*3780*/  PRMT R22, R0, 0x7610, R22 ;  /* 0x0000761000167816 */ /* 0x000fe20000000016 */
[----:B------:R-:W-:Y:S06]  /*3790*/  BRA `(.L_x_574) ;  /* 0x0000000c00a47947 */ /* 0x000fec0003800000 */
.L_x_575:
[----:B------:R-:W2:Y:S02]  /*37a0*/  LDG.E.U16 R4, desc[UR36][R4.64] ;  /* 0x0000002404047981 */ /* 0x000ea4000c1e1500 */
[----:B--2---:R-:W0:Y:S02]  /*37b0*/  I2F.S16 R0, R4 ;  /* 0x0000000400007306 */ /* 0x004e240000101400 */
[----:B0-----:R-:W-:-:S04]  /*37c0*/  F2FP.BF16.F32.PACK_AB R0, RZ, R0 ;  /* 0x00000000ff00723e */ /* 0x001fc800000010ff */
[----:B------:R-:W-:Y:S01]  /*37d0*/  PRMT R22, R0, 0x7610, R22 ;  /* 0x0000761000167816 */ /* 0x000fe20000000016 */
[----:B------:R-:W-:Y:S06]  /*37e0*/  BRA `(.L_x_574) ;  /* 0x0000000c00907947 */ /* 0x000fec0003800000 */
.L_x_570:
        /* <DEDUP_REMOVED lines=9> */
.L_x_578:
[----:B------:R-:W2:Y:S02]  /*3880*/  LDG.E.U16 R0, desc[UR36][R4.64] ;  /* 0x0000002404007981 */ /* 0x000ea4000c1e1500 */
[----:B--2---:R-:W-:-:S05]  /*3890*/  HADD2.F32 R0, -RZ, R0.H0_H0 ;  /* 0x20000000ff007230 */ /* 0x004fca0000004100 */
[----:B------:R-:W-:-:S04]  /*38a0*/  F2FP.BF16.F32.PACK_AB R0, RZ, R0 ;  /* 0x00000000ff00723e */ /* 0x000fc800000010ff */
[----:B------:R-:W-:Y:S01]  /*38b0*/  PRMT R22, R0, 0x7610, R22 ;  /* 0x0000761000167816 */ /* 0x000fe20000000016 */
[----:B------:R-:W-:Y:S06]  /*38c0*/  BRA `(.L_x_574) ;  /* 0x0000000c00587947 */ /* 0x000fec0003800000 */
.L_x_577:
        /* <DEDUP_REMOVED lines=9> */
.L_x_580:
[----:B------:R-:W2:Y:S02]  /*3960*/  LDG.E.U16 R4, desc[UR36][R4.64] ;  /* 0x0000002404047981 */ /* 0x000ea4000c1e1500 */
[----:B--2---:R-:W-:-:S05]  /*3970*/  HADD2.F32 R0, -RZ, R4.H0_H0 ;  /* 0x20000004ff007230 */ /* 0x004fca0000004100 */
[----:B------:R-:W-:-:S04]  /*3980*/  F2FP.BF16.F32.PACK_AB R0, RZ, R0 ;  /* 0x00000000ff00723e */ /* 0x000fc800000010ff */
[----:B------:R-:W-:Y:S01]  /*3990*/  PRMT R22, R0, 0x7610, R22 ;  /* 0x0000761000167816 */ /* 0x000fe20000000016 */
[----:B------:R-:W-:Y:S06]  /*39a0*/  BRA `(.L_x_574) ;  /* 0x0000000c00207947 */ /* 0x000fec0003800000 */
.L_x_579:
        /* <DEDUP_REMOVED lines=13> */
.L_x_569:
        /* <DEDUP_REMOVED lines=14> */
.L_x_583:
        /* <DEDUP_REMOVED lines=13> */
.L_x_582:
        /* <DEDUP_REMOVED lines=27> */
.L_x_585:
        /* <DEDUP_REMOVED lines=15> */
.L_x_584:
[----:B------:R0:W5:Y:S01]  /*3ed0*/  LDG.E.U16 R22, desc[UR36][R4.64] ;  /* 0x0000002404167981 */ /* 0x000162000c1e1500 */
[----:B------:R-:W-:Y:S05]  /*3ee0*/  BRA `(.L_x_574) ;  /* 0x0000000400d07947 */ /* 0x000fea0003800000 */
.L_x_581:
        /* <DEDUP_REMOVED lines=13> */
.L_x_588:
        /* <DEDUP_REMOVED lines=21> */
.L_x_592:
[----:B------:R-:W-:Y:S05]  /*4110*/  BSYNC.RECONVERGENT B1 ;  /* 0x0000000000017941 */ /* 0x000fea0003800200 */
.L_x_591:
[----:B------:R-:W-:Y:S01]  /*4120*/  IMAD.SHL.U32 R0, R0, 0x100000, RZ ;  /* 0x0010000000007824 */ /* 0x000fe200078e00ff */
[----:B------:R-:W-:-:S04]  /*4130*/  LEA R3, R3, 0x3b800000, 0x17 ;  /* 0x3b80000003037811 */ /* 0x000fc800078eb8ff */
[----:B------:R-:W-:-:S07]  /*4140*/  LOP3.LUT R0, R3, R0, R7, 0xfe, !PT ;  /* 0x0000000003007212 */ /* 0x000fce00078efe07 */
.L_x_590:
[----:B------:R-:W-:Y:S05]  /*4150*/  BSYNC.RECONVERGENT B0 ;  /* 0x0000000000007941 */ /* 0x000fea0003800200 */
.L_x_589:
[----:B------:R-:W-:-:S04]  /*4160*/  F2FP.BF16.F32.PACK_AB R0, RZ, R0 ;  /* 0x00000000ff00723e */ /* 0x000fc800000010ff */
[----:B------:R-:W-:Y:S01]  /*4170*/  PRMT R22, R0, 0x7610, R22 ;  /* 0x0000761000167816 */ /* 0x000fe20000000016 */
[----:B------:R-:W-:Y:S06]  /*4180*/  BRA `(.L_x_574) ;  /* 0x0000000400287947 */ /* 0x000fec0003800000 */
.L_x_587:
        /* <DEDUP_REMOVED lines=21> */
.L_x_596:
[----:B------:R-:W-:Y:S05]  /*42e0*/  BSYNC.RECONVERGENT B1 ;  /* 0x0000000000017941 */ /* 0x000fea0003800200 */
.L_x_595:
[----:B------:R-:W-:Y:S01]  /*42f0*/  IMAD.SHL.U32 R0, R0, 0x200000, RZ ;  /* 0x0020000000007824 */ /* 0x000fe200078e00ff */
[----:B------:R-:W-:-:S04]  /*4300*/  LEA R3, R3, 0x37800000, 0x17 ;  /* 0x3780000003037811 */ /* 0x000fc800078eb8ff */
[----:B------:R-:W-:-:S07]  /*4310*/  LOP3.LUT R0, R3, R0, R7, 0xfe, !PT ;  /* 0x0000000003007212 */ /* 0x000fce00078efe07 */
.L_x_594:
[----:B------:R-:W-:Y:S05]  /*4320*/  BSYNC.RECONVERGENT B0 ;  /* 0x0000000000007941 */ /* 0x000fea0003800200 */
.L_x_593:
[----:B------:R-:W-:-:S04]  /*4330*/  F2FP.BF16.F32.PACK_AB R0, RZ, R0 ;  /* 0x00000000ff00723e */ /* 0x000fc800000010ff */
[----:B------:R-:W-:Y:S01]  /*4340*/  PRMT R22, R0, 0x7610, R22 ;  /* 0x0000761000167816 */ /* 0x000fe20000000016 */
[----:B------:R-:W-:Y:S06]  /*4350*/  BRA `(.L_x_574) ;  /* 0x0000000000b47947 */ /* 0x000fec0003800000 */
.L_x_586:
        /* <DEDUP_REMOVED lines=14> */
.L_x_600:
[----:B------:R-:W-:Y:S05]  /*4440*/  BSYNC.RECONVERGENT B0 ;  /* 0x0000000000007941 */ /* 0x000fea0003800200 */
.L_x_599:
[----:B------:R-:W-:-:S04]  /*4450*/  F2FP.BF16.F32.PACK_AB R0, RZ, R0 ;  /* 0x00000000ff00723e */ /* 0x000fc800000010ff */
[----:B------:R-:W-:Y:S01]  /*4460*/  PRMT R22, R0, 0x7610, R22 ;  /* 0x0000761000167816 */ /* 0x000fe20000000016 */
[----:B------:R-:W-:Y:S06]  /*4470*/  BRA `(.L_x_574) ;  /* 0x00000000006c7947 */ /* 0x000fec0003800000 */
.L_x_573:
        /* <DEDUP_REMOVED lines=16> */
.L_x_601:
[----:B------:R-:W-:Y:S01]  /*4580*/  PRMT R22, RZ, 0x7610, R22 ;  /* 0x00007610ff167816 */ /* 0x000fe20000000016 */
[----:B------:R-:W-:Y:S06]  /*4590*/  BRA `(.L_x_574) ;  /* 0x0000000000247947 */ /* 0x000fec0003800000 */
.L_x_598:
[----:B------:R-:W2:Y:S02]  /*45a0*/  LDG.E.64 R4, desc[UR36][R4.64] ;  /* 0x0000002404047981 */ /* 0x000ea4000c1e1b00 */
[----:B--2---:R-:W0:Y:S02]  /*45b0*/  I2F.U64 R0, R4 ;  /* 0x0000000400007312 */ /* 0x004e240000301000 */
[----:B0-----:R-:W-:-:S04]  /*45c0*/  F2FP.BF16.F32.PACK_AB R0, RZ, R0 ;  /* 0x00000000ff00723e */ /* 0x001fc800000010ff */
[----:B------:R-:W-:Y:S01]  /*45d0*/  PRMT R22, R0, 0x7610, R22 ;  /* 0x0000761000167816 */ /* 0x000fe20000000016 */
[----:B------:R-:W-:Y:S06]  /*45e0*/  BRA `(.L_x_574) ;  /* 0x0000000000107947 */ /* 0x000fec0003800000 */
.L_x_597:
[----:B------:R-:W2:Y:S02]  /*45f0*/  LDG.E R4, desc[UR36][R4.64] ;  /* 0x0000002404047981 */ /* 0x000ea4000c1e1900 */
[----:B--2---:R-:W-:-:S04]  /*4600*/  I2FP.F32.U32 R0, R4 ;  /* 0x0000000400007245 */ /* 0x004fc80000201000 */
[----:B------:R-:W-:-:S04]  /*4610*/  F2FP.BF16.F32.PACK_AB R0, RZ, R0 ;  /* 0x00000000ff00723e */ /* 0x000fc800000010ff */
[----:B------:R-:W-:-:S07]  /*4620*/  PRMT R22, R0, 0x7610, R22 ;  /* 0x0000761000167816 */ /* 0x000fce0000000016 */
.L_x_574:
[----:B------:R-:W-:-:S07]  /*4630*/  VIADD R27, R27, 0x80 ;  /* 0x000000801b1b7836 */ /* 0x000fce0000000000 */
.L_x_535:
[----:B------:R-:W-:Y:S05]  /*4640*/  BSYNC.RECONVERGENT B6 ;  /* 0x0000000000067941 */ /* 0x000fea0003800200 */
.L_x_534:
        /* <DEDUP_REMOVED lines=27> */
.L_x_607:
[----:B------:R-:W2:Y:S02]  /*4800*/  LDG.E.U8 R4, desc[UR36][R4.64] ;  /* 0x0000002404047981 */ /* 0x000ea4000c1e1100 */
[----:B--2---:R-:W-:-:S04]  /*4810*/  I2FP.F32.U32 R0, R4 ;  /* 0x0000000400007245 */ /* 0x004fc80000201000 */
[----:B------:R-:W-:-:S04]  /*4820*/  F2FP.BF16.F32.PACK_AB R0, RZ, R0 ;  /* 0x00000000ff00723e */ /* 0x000fc800000010ff */
[----:B------:R-:W-:Y:S01]  /*4830*/  PRMT R17, R0, 0x7610, R17 ;  /* 0x0000761000117816 */ /* 0x000fe20000000011 */
[----:B------:R-:W-:Y:S06]  /*4840*/  BRA `(.L_x_609) ;  /* 0x0000000c00e47947 */ /* 0x000fec0003800000 */
.L_x_606:
        /* <DEDUP_REMOVED lines=11> */
.L_x_611:
[----:B------:R-:W2:Y:S02]  /*4900*/  LDG.E R4, desc[UR36][R4.64] ;  /* 0x0000002404047981 */ /* 0x000ea4000c1e1900 */
[----:B--2---:R-:W-:-:S04]  /*4910*/  I2FP.F32.S32 R0, R4 ;  /* 0x0000000400007245 */ /* 0x004fc80000201400 */
[----:B------:R-:W-:-:S04]  /*4920*/  F2FP.BF16.F32.PACK_AB R0, RZ, R0 ;  /* 0x00000000ff00723e */ /* 0x000fc800000010ff */
[----:B------:R-:W-:Y:S01]  /*4930*/  PRMT R17, R0, 0x7610, R17 ;  /* 0x0000761000117816 */ /* 0x000fe20000000011 */
[----:B------:R-:W-:Y:S06]  /*4940*/  BRA `(.L_x_609) ;  /* 0x0000000c00a47947 */ /* 0x000fec0003800000 */
.L_x_610:
[----:B------:R-:W2:Y:S02]  /*4950*/  LDG.E.U16 R4, desc[UR36][R4.64] ;  /* 0x0000002404047981 */ /* 0x000ea4000c1e1500 */
[----:B--2---:R-:W0:Y:S02]  /*4960*/  I2F.S16 R0, R4 ;  /* 0x0000000400007306 */ /* 0x004e240000101400 */
[----:B0-----:R-:W-:-:S04]  /*4970*/  F2FP.BF16.F32.PACK_AB R0, RZ, R0 ;  /* 0x00000000ff00723e */ /* 0x001fc800000010ff */
[----:B------:R-:W-:Y:S01]  /*4980*/  PRMT R17, R0, 0x7610, R17 ;  /* 0x0000761000117816 */ /* 0x000fe20000000011 */
[----:B------:R-:W-:Y:S06]  /*4990*/  BRA `(.L_x_609) ;  /* 0x0000000c00907947 */ /* 0x000fec0003800000 */
.L_x_605:
        /* <DEDUP_REMOVED lines=9> */
.L_x_613:
[----:B------:R-:W2:Y:S02]  /*4a30*/  LDG.E.U16 R0, desc[UR36][R4.64] ;  /* 0x0000002404007981 */ /* 0x000ea4000c1e1500 */
[----:B--2---:R-:W-:-:S05]  /*4a40*/  HADD2.F32 R0, -RZ, R0.H0_H0 ;  /* 0x20000000ff007230 */ /* 0x004fca0000004100 */
[----:B------:R-:W-:-:S04]  /*4a50*/  F2FP.BF16.F32.PACK_AB R0, RZ, R0 ;  /* 0x00000000ff00723e */ /* 0x000fc800000010ff */
[----:B------:R-:W-:Y:S01]  /*4a60*/  PRMT R17, R0, 0x7610, R17 ;  /* 0x0000761000117816 */ /* 0x000fe20000000011 */
[----:B------:R-:W-:Y:S06]  /*4a70*/  BRA `(.L_x_609) ;  /* 0x0000000c00587947 */ /* 0x000fec0003800000 */
.L_x_612:
        /* <DEDUP_REMOVED lines=9> */
.L_x_615:
[----:B------:R-:W2:Y:S02]  /*4b10*/  LDG.E.U16 R4, desc[UR36][R4.64] ;  /* 0x0000002404047981 */ /* 0x000ea4000c1e1500 */
[----:B--2---:R-:W-:-:S05]  /*4b20*/  HADD2.F32 R0, -RZ, R4.H0_H0 ;  /* 0x20000004ff007230 */ /* 0x004fca0000004100 */
[----:B------:R-:W-:-:S04]  /*4b30*/  F2FP.BF16.F32.PACK_AB R0, RZ, R0 ;  /* 0x00000000ff00723e */ /* 0x000fc800000010ff */
[----:B------:R-:W-:Y:S01]  /*4b40*/  PRMT R17, R0, 0x7610, R17 ;  /* 0x0000761000117816 */ /* 0x000fe20000000011 */
[----:B------:R-:W-:Y:S06]  /*4b50*/  BRA `(.L_x_609) ;  /* 0x0000000c00207947 */ /* 0x000fec0003800000 */
.L_x_614:
        /* <DEDUP_REMOVED lines=13> */
.L_x_604:
        /* <DEDUP_REMOVED lines=14> */
.L_x_618:
        /* <DEDUP_REMOVED lines=13> */
.L_x_617:
        /* <DEDUP_REMOVED lines=27> */
.L_x_620:
        /* <DEDUP_REMOVED lines=15> */
.L_x_619:
[----:B------:R0:W5:Y:S01]  /*5080*/  LDG.E.U16 R17, desc[UR36][R4.64] ;  /* 0x0000002404117981 */ /* 0x000162000c1e1500 */
[----:B------:R-:W-:Y:S05]  /*5090*/  BRA `(.L_x_609) ;  /* 0x0000000400d07947 */ /* 0x000fea0003800000 */
.L_x_616:
        /* <DEDUP_REMOVED lines=13> */
.L_x_623:
        /* <DEDUP_REMOVED lines=21> */
.L_x_627:
[----:B------:R-:W-:Y:S05]  /*52c0*/  BSYNC.RECONVERGENT B1 ;  /* 0x0000000000017941 */ /* 0x000fea0003800200 */
.L_x_626:
[----:B------:R-:W-:Y:S01]  /*52d0*/  IMAD.SHL.U32 R0, R0, 0x100000, RZ ;  /* 0x0010000000007824 */ /* 0x000fe200078e00ff */
[----:B------:R-:W-:-:S04]  /*52e0*/  LEA R3, R3, 0x3b800000, 0x17 ;  /* 0x3b80000003037811 */ /* 0x000fc800078eb8ff */
[----:B------:R-:W-:-:S07]  /*52f0*/  LOP3.LUT R0, R3, R0, R7, 0xfe, !PT ;  /* 0x0000000003007212 */ /* 0x000fce00078efe07 */
.L_x_625:
[----:B------:R-:W-:Y:S05]  /*5300*/  BSYNC.RECONVERGENT B0 ;  /* 0x0000000000007941 */ /* 0x000fea0003800200 */
.L_x_624:
[----:B------:R-:W-:-:S04]  /*5310*/  F2FP.BF16.F32.PACK_AB R0, RZ, R0 ;  /* 0x00000000ff00723e */ /* 0x000fc800000010ff */
[----:B------:R-:W-:Y:S01]  /*5320*/  PRMT R17, R0, 0x7610, R17 ;  /* 0x0000761000117816 */ /* 0x000fe20000000011 */
[----:B------:R-:W-:Y:S06]  /*5330*/  BRA `(.L_x_609) ;  /* 0x0000000400287947 */ /* 0x000fec0003800000 */
.L_x_622:
        /* <DEDUP_REMOVED lines=21> */
.L_x_631:
[----:B------:R-:W-:Y:S05]  /*5490*/  BSYNC.RECONVERGENT B1 ;  /* 0x0000000000017941 */ /* 0x000fea0003800200 */
.L_x_630:
[----:B------:R-:W-:Y:S01]  /*54a0*/  IMAD.SHL.U32 R0, R0, 0x200000, RZ ;  /* 0x0020000000007824 */ /* 0x000fe200078e00ff */
[----:B------:R-:W-:-:S04]  /*54b0*/  LEA R3, R3, 0x37800000, 0x17 ;  /* 0x3780000003037811 */ /* 0x000fc800078eb8ff */
[----:B------:R-:W-:-:S07]  /*54c0*/  LOP3.LUT R0, R3, R0, R7, 0xfe, !PT ;  /* 0x0000000003007212 */ /* 0x000fce00078efe07 */
.L_x_629:
[----:B------:R-:W-:Y:S05]  /*54d0*/  BSYNC.RECONVERGENT B0 ;  /* 0x0000000000007941 */ /* 0x000fea0003800200 */
.L_x_628:
[----:B------:R-:W-:-:S04]  /*54e0*/  F2FP.BF16.F32.PACK_AB R0, RZ, R0 ;  /* 0x00000000ff00723e */ /* 0x000fc800000010ff */
[----:B------:R-:W-:Y:S01]  /*54f0*/  PRMT R17, R0, 0x7610, R17 ;  /* 0x0000761000117816 */ /* 0x000fe20000000011 */
[----:B------:R-:W-:Y:S06]  /*5500*/  BRA `(.L_x_609) ;  /* 0x0000000000b47947 */ /* 0x000fec0003800000 */
.L_x_621:
        /* <DEDUP_REMOVED lines=14> */
.L_x_635:
[----:B------:R-:W-:Y:S05]  /*55f0*/  BSYNC.RECONVERGENT B0 ;  /* 0x0000000000007941 */ /* 0x000fea0003800200 */
.L_x_634:
[----:B------:R-:W-:-:S04]  /*5600*/  F2FP.BF16.F32.PACK_AB R0, RZ, R0 ;  /* 0x00000000ff00723e */ /* 0x000fc800000010ff */
[----:B------:R-:W-:Y:S01]  /*5610*/  PRMT R17, R0, 0x7610, R17 ;  /* 0x0000761000117816 */ /* 0x000fe20000000011 */
[----:B------:R-:W-:Y:S06]  /*5620*/  BRA `(.L_x_609) ;  /* 0x00000000006c7947 */ /* 0x000fec0003800000 */
.L_x_608:
        /* <DEDUP_REMOVED lines=16> */
.L_x_636:
[----:B------:R-:W-:Y:S01]  /*5730*/  PRMT R17, RZ, 0x7610, R17 ;  /* 0x00007610ff117816 */ /* 0x000fe20000000011 */
[----:B------:R-:W-:Y:S06]  /*5740*/  BRA `(.L_x_609) ;  /* 0x0000000000247947 */ /* 0x000fec0003800000 */
.L_x_633:
[----:B------:R-:W2:Y:S02]  /*5750*/  LDG.E.64 R4, desc[UR36][R4.64] ;  /* 0x0000002404047981 */ /* 0x000ea4000c1e1b00 */
[----:B--2---:R-:W0:Y:S02]  /*5760*/  I2F.U64 R0, R4 ;  /* 0x0000000400007312 */ /* 0x004e240000301000 */
[----:B0-----:R-:W-:-:S04]  /*5770*/  F2FP.BF16.F32.PACK_AB R0, RZ, R0 ;  /* 0x00000000ff00723e */ /* 0x001fc800000010ff */
[----:B------:R-:W-:Y:S01]  /*5780*/  PRMT R17, R0, 0x7610, R17 ;  /* 0x0000761000117816 */ /* 0x000fe20000000011 */
[----:B------:R-:W-:Y:S06]  /*5790*/  BRA `(.L_x_609) ;  /* 0x0000000000107947 */ /* 0x000fec0003800000 */
.L_x_632:
[----:B------:R-:W2:Y:S02]  /*57a0*/  LDG.E R4, desc[UR36][R4.64] ;  /* 0x0000002404047981 */ /* 0x000ea4000c1e1900 */
[----:B--2---:R-:W-:-:S04]  /*57b0*/  I2FP.F32.U32 R0, R4 ;  /* 0x0000000400007245 */ /* 0x004fc80000201000 */
[----:B------:R-:W-:-:S04]  /*57c0*/  F2FP.BF16.F32.PACK_AB R0, RZ, R0 ;  /* 0x00000000ff00723e */ /* 0x000fc800000010ff */
[----:B------:R-:W-:-:S07]  /*57d0*/  PRMT R17, R0, 0x7610, R17 ;  /* 0x0000761000117816 */ /* 0x000fce0000000011 */
.L_x_609:
[----:B------:R-:W1:Y:S01]  /*57e0*/  LDCU.U8 UR6, c[0x0][0x3a5] ;  /* 0x000074a0ff0677ac */ /* 0x000e620008000000 */
[----:B0-----:R-:W0:Y:S01]  /*57f0*/  LDC.64 R4, c[0x0][0x398] ;  /* 0x0000e600ff047b82 */ /* 0x001e220000000a00 */
[----:B------:R-:W2:Y:S01]  /*5800*/  LDCU UR5, c[0x0][0x3ac] ;  /* 0x00007580ff0577ac */ /* 0x000ea20008000800 */
[----:B-1----:R-:W-:-:S04]  /*5810*/  UPRMT UR4, UR6, 0x9910, URZ ;  /* 0x0000991006047896 */ /* 0x002fc800080000ff */
[----:B------:R-:W-:Y:S01]  /*5820*/  UISETP.GT.AND UP0, UPT, UR4, 0x9, UPT ;  /* 0x000000090400788c */ /* 0x000fe2000bf04270 */
[----:B--2---:R-:W-:-:S05]  /*5830*/  IMAD R3, R18, UR5, RZ ;  /* 0x0000000512037c24 */ /* 0x004fca000f8e02ff */
        /* <DEDUP_REMOVED lines=16> */
.L_x_640:
[----:B------:R-:W2:Y:S02]  /*5940*/  LDG.E.U8 R4, desc[UR36][R4.64] ;  /* 0x0000002404047981 */ /* 0x000ea4000c1e1100 */
[----:B--2---:R-:W-:-:S04]  /*5950*/  I2FP.F32.U32 R0, R4 ;  /* 0x0000000400007245 */ /* 0x004fc80000201000 */
[----:B------:R-:W-:-:S04]  /*5960*/  F2FP.BF16.F32.PACK_AB R0, RZ, R0 ;  /* 0x00000000ff00723e */ /* 0x000fc800000010ff */
[----:B------:R-:W-:Y:S01]  /*5970*/  PRMT R19, R0, 0x7610, R19 ;  /* 0x0000761000137816 */ /* 0x000fe20000000013 */
[----:B------:R-:W-:Y:S06]  /*5980*/  BRA `(.L_x_642) ;  /* 0x0000000c00e47947 */ /* 0x000fec0003800000 */
.L_x_639:
        /* <DEDUP_REMOVED lines=11> */
.L_x_644:
[----:B------:R-:W2:Y:S02]  /*5a40*/  LDG.E R4, desc[UR36][R4.64] ;  /* 0x0000002404047981 */ /* 0x000ea4000c1e1900 */
[----:B--2---:R-:W-:-:S04]  /*5a50*/  I2FP.F32.S32 R0, R4 ;  /* 0x0000000400007245 */ /* 0x004fc80000201400 */
[----:B------:R-:W-:-:S04]  /*5a60*/  F2FP.BF16.F32.PACK_AB R0, RZ, R0 ;  /* 0x00000000ff00723e */ /* 0x000fc800000010ff */
[----:B------:R-:W-:Y:S01]  /*5a70*/  PRMT R19, R0, 0x7610, R19 ;  /* 0x0000761000137816 */ /* 0x000fe20000000013 */
[----:B------:R-:W-:Y:S06]  /*5a80*/  BRA `(.L_x_642) ;  /* 0x0000000c00a47947 */ /* 0x000fec0003800000 */
.L_x_643:
[----:B------:R-:W2:Y:S02]  /*5a90*/  LDG.E.U16 R4, desc[UR36][R4.64] ;  /* 0x0000002404047981 */ /* 0x000ea4000c1e1500 */
[----:B--2---:R-:W0:Y:S02]  /*5aa0*/  I2F.S16 R0, R4 ;  /* 0x0000000400007306 */ /* 0x004e240000101400 */
[----:B0-----:R-:W-:-:S04]  /*5ab0*/  F2FP.BF16.F32.PACK_AB R0, RZ, R0 ;  /* 0x00000000ff00723e */ /* 0x001fc800000010ff */
[----:B------:R-:W-:Y:S01]  /*5ac0*/  PRMT R19, R0, 0x7610, R19 ;  /* 0x0000761000137816 */ /* 0x000fe20000000013 */
[----:B------:R-:W-:Y:S06]  /*5ad0*/  BRA `(.L_x_642) ;  /* 0x0000000c00907947 */ /* 0x000fec0003800000 */
.L_x_638:
        /* <DEDUP_REMOVED lines=9> */
.L_x_646:
[----:B------:R-:W2:Y:S02]  /*5b70*/  LDG.E.U16 R0, desc[UR36][R4.64] ;  /* 0x0000002404007981 */ /* 0x000ea4000c1e1500 */
[----:B--2---:R-:W-:-:S05]  /*5b80*/  HADD2.F32 R0, -RZ, R0.H0_H0 ;  /* 0x20000000ff007230 */ /* 0x004fca0000004100 */
[----:B------:R-:W-:-:S04]  /*5b90*/  F2FP.BF16.F32.PACK_AB R0, RZ, R0 ;  /* 0x00000000ff00723e */ /* 0x000fc800000010ff */
[----:B------:R-:W-:Y:S01]  /*5ba0*/  PRMT R19, R0, 0x7610, R19 ;  /* 0x0000761000137816 */ /* 0x000fe20000000013 */
[----:B------:R-:W-:Y:S06]  /*5bb0*/  BRA `(.L_x_642) ;  /* 0x0000000c00587947 */ /* 0x000fec0003800000 */
.L_x_645:
        /* <DEDUP_REMOVED lines=9> */
.L_x_648:
[----:B------:R-:W2:Y:S02]  /*5c50*/  LDG.E.U16 R4, desc[UR36][R4.64] ;  /* 0x0000002404047981 */ /* 0x000ea4000c1e1500 */
[----:B--2---:R-:W-:-:S05]  /*5c60*/  HADD2.F32 R0, -RZ, R4.H0_H0 ;  /* 0x20000004ff007230 */ /* 0x004fca0000004100 */
[----:B------:R-:W-:-:S04]  /*5c70*/  F2FP.BF16.F32.PACK_AB R0, RZ, R0 ;  /* 0x00000000ff00723e */ /* 0x000fc800000010ff */
[----:B------:R-:W-:Y:S01]  /*5c80*/  PRMT R19, R0, 0x7610, R19 ;  /* 0x0000761000137816 */ /* 0x000fe20000000013 */
[----:B------:R-:W-:Y:S06]  /*5c90*/  BRA `(.L_x_642) ;  /* 0x0000000c00207947 */ /* 0x000fec0003800000 */
.L_x_647:
        /* <DEDUP_REMOVED lines=13> */
.L_x_637:
        /* <DEDUP_REMOVED lines=14> */
.L_x_651:
        /* <DEDUP_REMOVED lines=13> */
.L_x_650:
        /* <DEDUP_REMOVED lines=27> */
.L_x_653:
        /* <DEDUP_REMOVED lines=15> */
.L_x_652:
[----:B------:R0:W5:Y:S01]  /*61c0*/  LDG.E.U16 R19, desc[UR36][R4.64] ;  /* 0x0000002404137981 */ /* 0x000162000c1e1500 */
[----:B------:R-:W-:Y:S05]  /*61d0*/  BRA `(.L_x_642) ;  /* 0x0000000400d07947 */ /* 0x000fea0003800000 */
.L_x_649:
        /* <DEDUP_REMOVED lines=13> */
.L_x_656:
        /* <DEDUP_REMOVED lines=21> */
.L_x_660:
[----:B------:R-:W-:Y:S05]  /*6400*/  BSYNC.RECONVERGENT B1 ;  /* 0x0000000000017941 */ /* 0x000fea0003800200 */
.L_x_659:
[----:B------:R-:W-:Y:S01]  /*6410*/  IMAD.SHL.U32 R0, R0, 0x100000, RZ ;  /* 0x0010000000007824 */ /* 0x000fe200078e00ff */
[----:B------:R-:W-:-:S04]  /*6420*/  LEA R3, R3, 0x3b800000, 0x17 ;  /* 0x3b80000003037811 */ /* 0x000fc800078eb8ff */
[----:B------:R-:W-:-:S07]  /*6430*/  LOP3.LUT R0, R3, R0, R7, 0xfe, !PT ;  /* 0x0000000003007212 */ /* 0x000fce00078efe07 */
.L_x_658:
[----:B------:R-:W-:Y:S05]  /*6440*/  BSYNC.RECONVERGENT B0 ;  /* 0x0000000000007941 */ /* 0x000fea0003800200 */
.L_x_657:
[----:B------:R-:W-:-:S04]  /*6450*/  F2FP.BF16.F32.PACK_AB R0, RZ, R0 ;  /* 0x00000000ff00723e */ /* 0x000fc800000010ff */
[----:B------:R-:W-:Y:S01]  /*6460*/  PRMT R19, R0, 0x7610, R19 ;  /* 0x0000761000137816 */ /* 0x000fe20000000013 */
[----:B------:R-:W-:Y:S06]  /*6470*/  BRA `(.L_x_642) ;  /* 0x0000000400287947 */ /* 0x000fec0003800000 */
.L_x_655:
        /* <DEDUP_REMOVED lines=21> */
.L_x_664:
[----:B------:R-:W-:Y:S05]  /*65d0*/  BSYNC.RECONVERGENT B1 ;  /* 0x0000000000017941 */ /* 0x000fea0003800200 */
.L_x_663:
[----:B------:R-:W-:Y:S01]  /*65e0*/  IMAD.SHL.U32 R0, R0, 0x200000, RZ ;  /* 0x0020000000007824 */ /* 0x000fe200078e00ff */
[----:B------:R-:W-:-:S04]  /*65f0*/  LEA R3, R3, 0x37800000, 0x17 ;  /* 0x3780000003037811 */ /* 0x000fc800078eb8ff */
[----:B------:R-:W-:-:S07]  /*6600*/  LOP3.LUT R0, R3, R0, R7, 0xfe, !PT ;  /* 0x0000000003007212 */ /* 0x000fce00078efe07 */
.L_x_662:
[----:B------:R-:W-:Y:S05]  /*6610*/  BSYNC.RECONVERGENT B0 ;  /* 0x0000000000007941 */ /* 0x000fea0003800200 */
.L_x_661:
[----:B------:R-:W-:-:S04]  /*6620*/  F2FP.BF16.F32.PACK_AB R0, RZ, R0 ;  /* 0x00000000ff00723e */ /* 0x000fc800000010ff */
[----:B------:R-:W-:Y:S01]  /*6630*/  PRMT R19, R0, 0x7610, R19 ;  /* 0x0000761000137816 */ /* 0x000fe20000000013 */
[----:B------:R-:W-:Y:S06]  /*6640*/  BRA `(.L_x_642) ;  /* 0x0000000000b47947 */ /* 0x000fec0003800000 */
.L_x_654:
        /* <DEDUP_REMOVED lines=14> */
.L_x_668:
[----:B------:R-:W-:Y:S05]  /*6730*/  BSYNC.RECONVERGENT B0 ;  /* 0x0000000000007941 */ /* 0x000fea0003800200 */
.L_x_667:
[----:B------:R-:W-:-:S04]  /*6740*/  F2FP.BF16.F32.PACK_AB R0, RZ, R0 ;  /* 0x00000000ff00723e */ /* 0x000fc800000010ff */
[----:B------:R-:W-:Y:S01]  /*6750*/  PRMT R19, R0, 0x7610, R19 ;  /* 0x0000761000137816 */ /* 0x000fe20000000013 */
[----:B------:R-:W-:Y:S06]  /*6760*/  BRA `(.L_x_642) ;  /* 0x00000000006c7947 */ /* 0x000fec0003800000 */
.L_x_641:
        /* <DEDUP_REMOVED lines=16> */
.L_x_669:
[----:B------:R-:W-:Y:S01]  /*6870*/  PRMT R19, RZ, 0x7610, R19 ;  /* 0x00007610ff137816 */ /* 0x000fe20000000013 */
[----:B------:R-:W-:Y:S06]  /*6880*/  BRA `(.L_x_642) ;  /* 0x0000000000247947 */ /* 0x000fec0003800000 */
.L_x_666:
[----:B------:R-:W2:Y:S02]  /*6890*/  LDG.E.64 R4, desc[UR36][R4.64] ;  /* 0x0000002404047981 */ /* 0x000ea4000c1e1b00 */
[----:B--2---:R-:W0:Y:S02]  /*68a0*/  I2F.U64 R0, R4 ;  /* 0x0000000400007312 */ /* 0x004e240000301000 */
[----:B0-----:R-:W-:-:S04]  /*68b0*/  F2FP.BF16.F32.PACK_AB R0, RZ, R0 ;  /* 0x00000000ff00723e */ /* 0x001fc800000010ff */
[----:B------:R-:W-:Y:S01]  /*68c0*/  PRMT R19, R0, 0x7610, R19 ;  /* 0x0000761000137816 */ /* 0x000fe20000000013 */
[----:B------:R-:W-:Y:S06]  /*68d0*/  BRA `(.L_x_642) ;  /* 0x0000000000107947 */ /* 0x000fec0003800000 */
.L_x_665:
[----:B------:R-:W2:Y:S02]  /*68e0*/  LDG.E R4, desc[UR36][R4.64] ;  /* 0x0000002404047981 */ /* 0x000ea4000c1e1900 */
[----:B--2---:R-:W-:-:S04]  /*68f0*/  I2FP.F32.U32 R0, R4 ;  /* 0x0000000400007245 */ /* 0x004fc80000201000 */
[----:B------:R-:W-:-:S04]  /*6900*/  F2FP.BF16.F32.PACK_AB R0, RZ, R0 ;  /* 0x00000000ff00723e */ /* 0x000fc800000010ff */
[----:B------:R-:W-:-:S07]  /*6910*/  PRMT R19, R0, 0x7610, R19 ;  /* 0x0000761000137816 */ /* 0x000fce0000000013 */
.L_x_642:
[----:B------:R-:W-:-:S07]  /*6920*/  VIADD R27, R27, 0x80 ;  /* 0x000000801b1b7836 */ /* 0x000fce0000000000 */
.L_x_603:
[----:B------:R-:W-:Y:S05]  /*6930*/  BSYNC.RECONVERGENT B6 ;  /* 0x0000000000067941 */ /* 0x000fea0003800200 */
.L_x_602:
        /* <DEDUP_REMOVED lines=27> */
.L_x_675:
[----:B------:R-:W2:Y:S02]  /*6af0*/  LDG.E.U8 R4, desc[UR36][R4.64] ;  /* 0x0000002404047981 */ /* 0x000ea4000c1e1100 */
[----:B--2---:R-:W-:-:S04]  /*6b00*/  I2FP.F32.U32 R0, R4 ;  /* 0x0000000400007245 */ /* 0x004fc80000201000 */
[----:B------:R-:W-:-:S04]  /*6b10*/  F2FP.BF16.F32.PACK_AB R0, RZ, R0 ;  /* 0x00000000ff00723e */ /* 0x000fc800000010ff */
[----:B------:R-:W-:Y:S01]  /*6b20*/  PRMT R18, R0, 0x7610, R18 ;  /* 0x0000761000127816 */ /* 0x000fe20000000012 */
[----:B------:R-:W-:Y:S06]  /*6b30*/  BRA `(.L_x_677) ;  /* 0x0000000c00e47947 */ /* 0x000fec0003800000 */
.L_x_674:
        /* <DEDUP_REMOVED lines=11> */
.L_x_679:
[----:B------:R-:W2:Y:S02]  /*6bf0*/  LDG.E R4, desc[UR36][R4.64] ;  /* 0x0000002404047981 */ /* 0x000ea4000c1e1900 */
[----:B--2---:R-:W-:-:S04]  /*6c00*/  I2FP.F32.S32 R0, R4 ;  /* 0x0000000400007245 */ /* 0x004fc80000201400 */
[----:B------:R-:W-:-:S04]  /*6c10*/  F2FP.BF16.F32.PACK_AB R0, RZ, R0 ;  /* 0x00000000ff00723e */ /* 0x000fc800000010ff */
[----:B------:R-:W-:Y:S01]  /*6c20*/  PRMT R18, R0, 0x7610, R18 ;  /* 0x0000761000127816 */ /* 0x000fe20000000012 */
[----:B------:R-:W-:Y:S06]  /*6c30*/  BRA `(.L_x_677) ;  /* 0x0000000c00a47947 */ /* 0x000fec0003800000 */
.L_x_678:
[----:B------:R-:W2:Y:S02]  /*6c40*/  LDG.E.U16 R4, desc[UR36][R4.64] ;  /* 0x0000002404047981 */ /* 0x000ea4000c1e1500 */
[----:B--2---:R-:W0:Y:S02]  /*6c50*/  I2F.S16 R0, R4 ;  /* 0x0000000400007306 */ /* 0x004e240000101400 */
[----:B0-----:R-:W-:-:S04]  /*6c60*/  F2FP.BF16.F32.PACK_AB R0, RZ, R0 ;  /* 0x00000000ff00723e */ /* 0x001fc800000010ff */
[----:B------:R-:W-:Y:S01]  /*6c70*/  PRMT R18, R0, 0x7610, R18 ;  /* 0x0000761000127816 */ /* 0x000fe20000000012 */
[----:B------:R-:W-:Y:S06]  /*6c80*/  BRA `(.L_x_677) ;  /* 0x0000000c00907947 */ /* 0x000fec0003800000 */
.L_x_673:
        /* <DEDUP_REMOVED lines=9> */
.L_x_681:
[----:B------:R-:W2:Y:S02]  /*6d20*/  LDG.E.U16 R0, desc[UR36][R4.64] ;  /* 0x0000002404007981 */ /* 0x000ea4000c1e1500 */
[----:B--2---:R-:W-:-:S05]  /*6d30*/  HADD2.F32 R0, -RZ, R0.H0_H0 ;  /* 0x20000000ff007230 */ /* 0x004fca0000004100 */
[----:B------:R-:W-:-:S04]  /*6d40*/  F2FP.BF16.F32.PACK_AB R0, RZ, R0 ;  /* 0x00000000ff00723e */ /* 0x000fc800000010ff */
[----:B------:R-:W-:Y:S01]  /*6d50*/  PRMT R18, R0, 0x7610, R18 ;  /* 0x0000761000127816 */ /* 0x000fe20000000012 */
[----:B------:R-:W-:Y:S06]  /*6d60*/  BRA `(.L_x_677) ;  /* 0x0000000c00587947 */ /* 0x000fec0003800000 */
.L_x_680:
        /* <DEDUP_REMOVED lines=9> */
.L_x_683:
[----:B------:R-:W2:Y:S02]  /*6e00*/  LDG.E.U16 R4, desc[UR36][R4.64] ;  /* 0x0000002404047981 */ /* 0x000ea4000c1e1500 */
[----:B--2---:R-:W-:-:S05]  /*6e10*/  HADD2.F32 R0, -RZ, R4.H0_H0 ;  /* 0x20000004ff007230 */ /* 0x004fca0000004100 */
[----:B------:R-:W-:-:S04]  /*6e20*/  F2FP.BF16.F32.PACK_AB R0, RZ, R0 ;  /* 0x00000000ff00723e */ /* 0x000fc800000010ff */
[----:B------:R-:W-:Y:S01]  /*6e30*/  PRMT R18, R0, 0x7610, R18 ;  /* 0x0000761000127816 */ /* 0x000fe20000000012 */
[----:B------:R-:W-:Y:S06]  /*6e40*/  BRA `(.L_x_677) ;  /* 0x0000000c00207947 */ /* 0x000fec0003800000 */
.L_x_682:
        /* <DEDUP_REMOVED lines=13> */
.L_x_672:
        /* <DEDUP_REMOVED lines=14> */
.L_x_686:
        /* <DEDUP_REMOVED lines=13> */
.L_x_685:
        /* <DEDUP_REMOVED lines=27> */
.L_x_688:
        /* <DEDUP_REMOVED lines=15> */
.L_x_687:
[----:B------:R0:W5:Y:S01]  /*7370*/  LDG.E.U16 R18, desc[UR36][R4.64] ;  /* 0x0000002404127981 */ /* 0x000162000c1e1500 */
[----:B------:R-:W-:Y:S05]  /*7380*/  BRA `(.L_x_677) ;  /* 0x0000000400d07947 */ /* 0x000fea0003800000 */
.L_x_684:
        /* <DEDUP_REMOVED lines=13> */
.L_x_691:
        /* <DEDUP_REMOVED lines=21> */
.L_x_695:
[----:B------:R-:W-:Y:S05]  /*75b0*/  BSYNC.RECONVERGENT B1 ;  /* 0x0000000000017941 */ /* 0x000fea0003800200 */
.L_x_694:
[----:B------:R-:W-:Y:S01]  /*75c0*/  IMAD.SHL.U32 R0, R0, 0x100000, RZ ;  /* 0x0010000000007824 */ /* 0x000fe200078e00ff */
[----:B------:R-:W-:-:S04]  /*75d0*/  LEA R3, R3, 0x3b800000, 0x17 ;  /* 0x3b80000003037811 */ /* 0x000fc800078eb8ff */
[----:B------:R-:W-:-:S07]  /*75e0*/  LOP3.LUT R0, R3, R0, R7, 0xfe, !PT ;  /* 0x0000000003007212 */ /* 0x000fce00078efe07 */
.L_x_693:
[----:B------:R-:W-:Y:S05]  /*75f0*/  BSYNC.RECONVERGENT B0 ;  /* 0x0000000000007941 */ /* 0x000fea0003800200 */
.L_x_692:
[----:B------:R-:W-:-:S04]  /*7600*/  F2FP.BF16.F32.PACK_AB R0, RZ, R0 ;  /* 0x00000000ff00723e */ /* 0x000fc800000010ff */
[----:B------:R-:W-:Y:S01]  /*7610*/  PRMT R18, R0, 0x7610, R18 ;  /* 0x0000761000127816 */ /* 0x000fe20000000012 */
[----:B------:R-:W-:Y:S06]  /*7620*/  BRA `(.L_x_677) ;  /* 0x0000000400287947 */ /* 0x000fec0003800000 */
.L_x_690:
        /* <DEDUP_REMOVED lines=21> */
.L_x_699:
[----:B------:R-:W-:Y:S05]  /*7780*/  BSYNC.RECONVERGENT B1 ;  /* 0x0000000000017941 */ /* 0x000fea0003800200 */
.L_x_698:
[----:B------:R-:W-:Y:S01]  /*7790*/  IMAD.SHL.U32 R0, R0, 0x200000, RZ ;  /* 0x0020000000007824 */ /* 0x000fe200078e00ff */
[----:B------:R-:W-:-:S04]  /*77a0*/  LEA R3, R3, 0x37800000, 0x17 ;  /* 0x3780000003037811 */ /* 0x000fc800078eb8ff */
[----:B------:R-:W-:-:S07]  /*77b0*/  LOP3.LUT R0, R3, R0, R7, 0xfe, !PT ;  /* 0x0000000003007212 */ /* 0x000fce00078efe07 */
.L_x_697:
[----:B------:R-:W-:Y:S05]  /*77c0*/  BSYNC.RECONVERGENT B0 ;  /* 0x0000000000007941 */ /* 0x000fea0003800200 */
.L_x_696:
[----:B------:R-:W-:-:S04]  /*77d0*/  F2FP.BF16.F32.PACK_AB R0, RZ, R0 ;  /* 0x00000000ff00723e */ /* 0x000fc800000010ff */
[----:B------:R-:W-:Y:S01]  /*77e0*/  PRMT R18, R0, 0x7610, R18 ;  /* 0x0000761000127816 */ /* 0x000fe20000000012 */
[----:B------:R-:W-:Y:S06]  /*77f0*/  BRA `(.L_x_677) ;  /* 0x0000000000b47947 */ /* 0x000fec0003800000 */
.L_x_689:
        /* <DEDUP_REMOVED lines=14> */
.L_x_703:
[----:B------:R-:W-:Y:S05]  /*78e0*/  BSYNC.RECONVERGENT B0 ;  /* 0x0000000000007941 */ /* 0x000fea0003800200 */
.L_x_702:
[----:B------:R-:W-:-:S04]  /*78f0*/  F2FP.BF16.F32.PACK_AB R0, RZ, R0 ;  /* 0x00000000ff00723e */ /* 0x000fc800000010ff */
[----:B------:R-:W-:Y:S01]  /*7900*/  PRMT R18, R0, 0x7610, R18 ;  /* 0x0000761000127816 */ /* 0x000fe20000000012 */
[----:B------:R-:W-:Y:S06]  /*7910*/  BRA `(.L_x_677) ;  /* 0x00000000006c7947 */ /* 0x000fec0003800000 */
.L_x_676:
        /* <DEDUP_REMOVED lines=16> */
.L_x_704:
[----:B------:R-:W-:Y:S01]  /*7a20*/  PRMT R18, RZ, 0x7610, R18 ;  /* 0x00007610ff127816 */ /* 0x000fe20000000012 */
[----:B------:R-:W-:Y:S06]  /*7a30*/  BRA `(.L_x_677) ;  /* 0x0000000000247947 */ /* 0x000fec0003800000 */
.L_x_701:
[----:B------:R-:W2:Y:S02]  /*7a40*/  LDG.E.64 R4, desc[UR36][R4.64] ;  /* 0x0000002404047981 */ /* 0x000ea4000c1e1b00 */
[----:B--2---:R-:W0:Y:S02]  /*7a50*/  I2F.U64 R0, R4 ;  /* 0x0000000400007312 */ /* 0x004e240000301000 */
[----:B0-----:R-:W-:-:S04]  /*7a60*/  F2FP.BF16.F32.PACK_AB R0, RZ, R0 ;  /* 0x00000000ff00723e */ /* 0x001fc800000010ff */
[----:B------:R-:W-:Y:S01]  /*7a70*/  PRMT R18, R0, 0x7610, R18 ;  /* 0x0000761000127816 */ /* 0x000fe20000000012 */
[----:B------:R-:W-:Y:S06]  /*7a80*/  BRA `(.L_x_677) ;  /* 0x0000000000107947 */ /* 0x000fec0003800000 */
.L_x_700:
[----:B------:R-:W2:Y:S02]  /*7a90*/  LDG.E R4, desc[UR36][R4.64] ;  /* 0x0000002404047981 */ /* 0x000ea4000c1e1900 */
[----:B--2---:R-:W-:-:S04]  /*7aa0*/  I2FP.F32.U32 R0, R4 ;  /* 0x0000000400007245 */ /* 0x004fc80000201000 */
[----:B------:R-:W-:-:S04]  /*7ab0*/  F2FP.BF16.F32.PACK_AB R0, RZ, R0 ;  /* 0x00000000ff00723e */ /* 0x000fc800000010ff */
[----:B------:R-:W-:-:S07]  /*7ac0*/  PRMT R18, R0, 0x7610, R18 ;  /* 0x0000761000127816 */ /* 0x000fce0000000012 */
.L_x_677:
        /* <DEDUP_REMOVED lines=21> */
.L_x_708:
[----:B------:R-:W2:Y:S02]  /*7c20*/  LDG.E.U8 R4, desc[UR36][R4.64] ;  /* 0x0000002404047981 */ /* 0x000ea4000c1e1100 */
[----:B--2---:R-:W-:-:S04]  /*7c30*/  I2FP.F32.U32 R0, R4 ;  /* 0x0000000400007245 */ /* 0x004fc80000201000 */
[----:B------:R-:W-:Y:S01]  /*7c40*/  F2FP.BF16.F32.PACK_AB R0, RZ, R0 ;  /* 0x00000000ff00723e */ /* 0x000fe200000010ff */
[----:B------:R-:W-:Y:S06]  /*7c50*/  BRA `(.L_x_671) ;  /* 0x0000000c00a87947 */ /* 0x000fec0003800000 */
.L_x_707:
        /* <DEDUP_REMOVED lines=10> */
.L_x_711:
[----:B------:R-:W2:Y:S02]  /*7d00*/  LDG.E R4, desc[UR36][R4.64] ;  /* 0x0000002404047981 */ /* 0x000ea4000c1e1900 */
[----:B--2---:R-:W-:-:S04]  /*7d10*/  I2FP.F32.S32 R0, R4 ;  /* 0x0000000400007245 */ /* 0x004fc80000201400 */
[----:B------:R-:W-:Y:S01]  /*7d20*/  F2FP.BF16.F32.PACK_AB R0, RZ, R0 ;  /* 0x00000000ff00723e */ /* 0x000fe200000010ff */
[----:B------:R-:W-:Y:S06]  /*7d30*/  BRA `(.L_x_671) ;  /* 0x0000000c00707947 */ /* 0x000fec0003800000 */
.L_x_710:
[----:B------:R-:W2:Y:S02]  /*7d40*/  LDG.E.U16 R4, desc[UR36][R4.64] ;  /* 0x0000002404047981 */ /* 0x000ea4000c1e1500 */
[----:B--2---:R-:W0:Y:S02]  /*7d50*/  I2F.S16 R0, R4 ;  /* 0x0000000400007306 */ /* 0x004e240000101400 */
[----:B0-----:R-:W-:Y:S01]  /*7d60*/  F2FP.BF16.F32.PACK_AB R0, RZ, R0 ;  /* 0x00000000ff00723e */ /* 0x001fe200000010ff */
[----:B------:R-:W-:Y:S06]  /*7d70*/  BRA `(.L_x_671) ;  /* 0x0000000c00607947 */ /* 0x000fec0003800000 */
.L_x_706:
        /* <DEDUP_REMOVED lines=9> */
.L_x_713:
[----:B------:R-:W2:Y:S02]  /*7e10*/  LDG.E.U16 R0, desc[UR36][R4.64] ;  /* 0x0000002404007981 */ /* 0x000ea4000c1e1500 */
[----:B--2---:R-:W-:-:S05]  /*7e20*/  HADD2.F32 R0, -RZ, R0.H0_H0 ;  /* 0x20000000ff007230 */ /* 0x004fca0000004100 */
[----:B------:R-:W-:Y:S01]  /*7e30*/  F2FP.BF16.F32.PACK_AB R0, RZ, R0 ;  /* 0x00000000ff00723e */ /* 0x000fe200000010ff */
[----:B------:R-:W-:Y:S06]  /*7e40*/  BRA `(.L_x_671) ;  /* 0x0000000c002c7947 */ /* 0x000fec0003800000 */
.L_x_712:
        /* <DEDUP_REMOVED lines=9> */
.L_x_715:
[----:B------:R-:W2:Y:S02]  /*7ee0*/  LDG.E.U16 R4, desc[UR36][R4.64] ;  /* 0x0000002404047981 */ /* 0x000ea4000c1e1500 */
[----:B--2---:R-:W-:-:S05]  /*7ef0*/  HADD2.F32 R0, -RZ, R4.H0_H0 ;  /* 0x20000004ff007230 */ /* 0x004fca0000004100 */
[----:B------:R-:W-:Y:S01]  /*7f00*/  F2FP.BF16.F32.PACK_AB R0, RZ, R0 ;  /* 0x00000000ff00723e */ /* 0x000fe200000010ff */
[----:B------:R-:W-:Y:S06]  /*7f10*/  BRA `(.L_x_671) ;  /* 0x0000000800f87947 */ /* 0x000fec0003800000 */
.L_x_714:
        /* <DEDUP_REMOVED lines=12> */
.L_x_705:
        /* <DEDUP_REMOVED lines=13> */
.L_x_718:
        /* <DEDUP_REMOVED lines=12> */
.L_x_717:
        /* <DEDUP_REMOVED lines=27> */
.L_x_720:
        /* <DEDUP_REMOVED lines=12> */
[----:B------:R-:W-:Y:S01]  /*83e0*/  F2FP.BF16.F32.PACK_AB R0, RZ, R0 ;  /* 0x00000000ff00723e */ /* 0x000fe200000010ff */
[----:B------:R-:W-:Y:S06]  /*83f0*/  BRA `(.L_x_671) ;  /* 0x0000000400c07947 */ /* 0x000fec0003800000 */
.L_x_719:
[----:B------:R1:W5:Y:S01]  /*8400*/  LDG.E.U16 R0, desc[UR36][R4.64] ;  /* 0x0000002404007981 */ /* 0x000362000c1e1500 */
[----:B------:R-:W-:Y:S05]  /*8410*/  BRA `(.L_x_671) ;  /* 0x0000000400b87947 */ /* 0x000fea0003800000 */
.L_x_716:
        /* <DEDUP_REMOVED lines=12> */
.L_x_723:
        /* <DEDUP_REMOVED lines=21> */
.L_x_727:
[----:B------:R-:W-:Y:S05]  /*8630*/  BSYNC.RECONVERGENT B1 ;  /* 0x0000000000017941 */ /* 0x000fea0003800200 */
.L_x_726:
[----:B------:R-:W-:Y:S01]  /*8640*/  IMAD.SHL.U32 R0, R0, 0x100000, RZ ;  /* 0x0010000000007824 */ /* 0x000fe200078e00ff */
[----:B------:R-:W-:-:S04]  /*8650*/  LEA R3, R3, 0x3b800000, 0x17 ;  /* 0x3b80000003037811 */ /* 0x000fc800078eb8ff */
[----:B------:R-:W-:-:S07]  /*8660*/  LOP3.LUT R0, R3, R0, R7, 0xfe, !PT ;  /* 0x0000000003007212 */ /* 0x000fce00078efe07 */
.L_x_725:
[----:B------:R-:W-:Y:S05]  /*8670*/  BSYNC.RECONVERGENT B0 ;  /* 0x0000000000007941 */ /* 0x000fea0003800200 */
.L_x_724:
[----:B------:R-:W-:Y:S01]  /*8680*/  F2FP.BF16.F32.PACK_AB R0, RZ, R0 ;  /* 0x00000000ff00723e */ /* 0x000fe200000010ff */
[----:B------:R-:W-:Y:S06]  /*8690*/  BRA `(.L_x_671) ;  /* 0x0000000400187947 */ /* 0x000fec0003800000 */
.L_x_722:
        /* <DEDUP_REMOVED lines=21> */
.L_x_731:
[----:B------:R-:W-:Y:S05]  /*87f0*/  BSYNC.RECONVERGENT B1 ;  /* 0x0000000000017941 */ /* 0x000fea0003800200 */
.L_x_730:
[----:B------:R-:W-:Y:S01]  /*8800*/  IMAD.SHL.U32 R0, R0, 0x200000, RZ ;  /* 0x0020000000007824 */ /* 0x000fe200078e00ff */
[----:B------:R-:W-:-:S04]  /*8810*/  LEA R3, R3, 0x37800000, 0x17 ;  /* 0x3780000003037811 */ /* 0x000fc800078eb8ff */
[----:B------:R-:W-:-:S07]  /*8820*/  LOP3.LUT R0, R3, R0, R7, 0xfe, !PT ;  /* 0x0000000003007212 */ /* 0x000fce00078efe07 */
.L_x_729:
[----:B------:R-:W-:Y:S05]  /*8830*/  BSYNC.RECONVERGENT B0 ;  /* 0x0000000000007941 */ /* 0x000fea0003800200 */
.L_x_728:
[----:B------:R-:W-:Y:S01]  /*8840*/  F2FP.BF16.F32.PACK_AB R0, RZ, R0 ;  /* 0x00000000ff00723e */ /* 0x000fe200000010ff */
[----:B------:R-:W-:Y:S06]  /*8850*/  BRA `(.L_x_671) ;  /* 0x0000000000a87947 */ /* 0x000fec0003800000 */
.L_x_721:
        /* <DEDUP_REMOVED lines=14> */
.L_x_735:
[----:B------:R-:W-:Y:S05]  /*8940*/  BSYNC.RECONVERGENT B0 ;  /* 0x0000000000007941 */ /* 0x000fea0003800200 */
.L_x_734:
[----:B------:R-:W-:Y:S01]  /*8950*/  F2FP.BF16.F32.PACK_AB R0, RZ, R0 ;  /* 0x00000000ff00723e */ /* 0x000fe200000010ff */
[----:B------:R-:W-:Y:S06]  /*8960*/  BRA `(.L_x_671) ;  /* 0x0000000000647947 */ /* 0x000fec0003800000 */
.L_x_709:
        /* <DEDUP_REMOVED lines=16> */
.L_x_736:
[----:B------:R-:W-:Y:S01]  /*8a70*/  PRMT R0, RZ, 0x7610, R0 ;  /* 0x00007610ff007816 */ /* 0x000fe20000000000 */
[----:B------:R-:W-:Y:S06]  /*8a80*/  BRA `(.L_x_671) ;  /* 0x00000000001c7947 */ /* 0x000fec0003800000 */
.L_x_733:
[----:B------:R-:W2:Y:S02]  /*8a90*/  LDG.E.64 R4, desc[UR36][R4.64] ;  /* 0x0000002404047981 */ /* 0x000ea4000c1e1b00 */
[----:B--2---:R-:W0:Y:S02]  /*8aa0*/  I2F.U64 R0, R4 ;  /* 0x0000000400007312 */ /* 0x004e240000301000 */
[----:B0-----:R-:W-:Y:S01]  /*8ab0*/  F2FP.BF16.F32.PACK_AB R0, RZ, R0 ;  /* 0x00000000ff00723e */ /* 0x001fe200000010ff */
[----:B------:R-:W-:Y:S06]  /*8ac0*/  BRA `(.L_x_671) ;  /* 0x00000000000c7947 */ /* 0x000fec0003800000 */
.L_x_732:
[----:B------:R-:W2:Y:S02]  /*8ad0*/  LDG.E R4, desc[UR36][R4.64] ;  /* 0x0000002404047981 */ /* 0x000ea4000c1e1900 */
[----:B--2---:R-:W-:-:S04]  /*8ae0*/  I2FP.F32.U32 R0, R4 ;  /* 0x0000000400007245 */ /* 0x004fc80000201000 */
[----:B------:R-:W-:-:S07]  /*8af0*/  F2FP.BF16.F32.PACK_AB R0, RZ, R0 ;  /* 0x00000000ff00723e */ /* 0x000fce00000010ff */
.L_x_671:
[----:B------:R-:W-:Y:S05]  /*8b00*/  BSYNC.RECONVERGENT B6 ;  /* 0x0000000000067941 */ /* 0x000fea0003800200 */
.L_x_670:
[----:B------:R-:W-:Y:S01]  /*8b10*/  ISETP.GE.AND P0, PT, R25, R16, PT ;  /* 0x000000101900720c */ /* 0x000fe20003f06270 */
[----:B------:R-:W-:-:S12]  /*8b20*/  BSSY.RECONVERGENT B1, `(.L_x_737) ;  /* 0x0000068000017945 */ /* 0x000fd80003800200 */
[----:B------:R-:W-:Y:S05]  /*8b30*/  @P0 BRA `(.L_x_738) ;  /* 0x0000000400980947 */ /* 0x000fea0003800000 */
[----:B-----5:R-:W-:-:S05]  /*8b40*/  IMAD.U32 R23, R23, 0x10000, RZ ;  /* 0x0001000017177824 */ /* 0x020fca00078e00ff */
[----:B------:R-:W-:-:S13]  /*8b50*/  FSETP.NEU.FTZ.AND P0, PT, R23, RZ, PT ;  /* 0x000000ff1700720b */ /* 0x000fda0003f1d000 */
[----:B01----:R-:W0:Y:S01]  /*8b60*/  @!P0 MUFU.RCP R4, R23 ;  /* 0x0000001700048308 */ /* 0x003e220000001000 */
[----:B------:R-:W-:-:S04]  /*8b70*/  @!P0 IMAD.U32 R3, R26, 0x10000, RZ ;  /* 0x000100001a038824 */ /* 0x000fc800078e00ff */
[----:B0-----:R-:W-:-:S05]  /*8b80*/  @!P0 FMUL.FTZ R3, R3, R4 ;  /* 0x0000000403038220 */ /* 0x001fca0000410000 */
[----:B------:R-:W-:Y:S01]  /*8b90*/  @!P0 F2FP.BF16.F32.PACK_AB R3, RZ, R3 ;  /* 0x00000003ff03823e */ /* 0x000fe200000010ff */
        /* <DEDUP_REMOVED lines=32> */
.L_x_743:
[----:B------:R-:W-:Y:S05]  /*8da0*/  BSYNC.RECONVERGENT B2 ;  /* 0x0000000000027941 */ /* 0x000fea0003800200 */
.L_x_742:
[----:B------:R-:W-:Y:S01]  /*8db0*/  FFMA.FTZ R3, -R8, R4, R3 ;  /* 0x0000000408037223 */ /* 0x000fe20000010103 */
[----:B------:R-:W-:Y:S06]  /*8dc0*/  BRA `(.L_x_740) ;  /* 0x0000000000807947 */ /* 0x000fec0003800000 */
.L_x_741:
[----:B------:R-:W-:Y:S01]  /*8dd0*/  LOP3.LUT R10, R8, 0xff800000, RZ, 0xc0, !PT ;  /* 0xff800000080a7812 */ /* 0x000fe200078ec0ff */
[----:B------:R-:W-:Y:S01]  /*8de0*/  BSSY.RECONVERGENT B2, `(.L_x_744) ;  /* 0x000001c000027945 */ /* 0x000fe20003800200 */
[----:B------:R-:W-:Y:S02]  /*8df0*/  ISETP.GT.U32.AND P0, PT, R3, 0x7f7fffff, PT ;  /* 0x7f7fffff0300780c */ /* 0x000fe40003f04070 */
[----:B------:R-:W-:Y:S01]  /*8e00*/  FSETP.GT.FTZ.AND P2, PT, |R23|, RZ, PT ;  /* 0x000000ff1700720b */ /* 0x000fe20003f54200 */
[C---:B------:R-:W-:Y:S01]  /*8e10*/  IMAD.IADD R4, R3.reuse, 0x1, -R10 ;  /* 0x0000000103047824 */ /* 0x040fe200078e0a0a */
[----:B------:R-:W-:Y:S02]  /*8e20*/  LOP3.LUT R3, R3, 0x7fffff, RZ, 0xc0, !PT ;  /* 0x007fffff03037812 */ /* 0x000fe400078ec0ff */
[----:B------:R-:W-:Y:S02]  /*8e30*/  FSEL R5, R10, +QNAN , !P0 ;  /* 0x7fffffff0a057808 */ /* 0x000fe40004000000 */
[----:B------:R-:W-:-:S05]  /*8e40*/  LOP3.LUT R4, R4, 0xff800000, RZ, 0xc0, !PT ;  /* 0xff80000004047812 */ /* 0x000fca00078ec0ff */
[----:B------:R-:W-:Y:S01]  /*8e50*/  VIADD R6, R4, 0xb800000 ;  /* 0x0b80000004067836 */ /* 0x000fe20000000000 */
[----:B------:R-:W-:Y:S02]  /*8e60*/  LOP3.LUT R4, R3, 0x3f800000, RZ, 0xfc, !PT ;  /* 0x3f80000003047812 */ /* 0x000fe400078efcff */
[----:B------:R-:W-:Y:S02]  /*8e70*/  FSEL R3, R5, +QNAN , P2 ;  /* 0x7fffffff05037808 */ /* 0x000fe40001000000 */
[----:B------:R-:W-:-:S13]  /*8e80*/  ISETP.NE.AND P1, PT, R6, RZ, PT ;  /* 0x000000ff0600720c */ /* 0x000fda0003f25270 */
[----:B------:R-:W-:Y:S05]  /*8e90*/  @!P1 BRA `(.L_x_745) ;  /* 0x0000000000409947 */ /* 0x000fea0003800000 */
[----:B------:R-:W-:-:S04]  /*8ea0*/  LOP3.LUT R5, R8, 0x7fffff, RZ, 0xc0, !PT ;  /* 0x007fffff08057812 */ /* 0x000fc800078ec0ff */
[----:B------:R-:W-:-:S04]  /*8eb0*/  LOP3.LUT R9, R5, 0x3f800000, RZ, 0xfc, !PT ;  /* 0x3f80000005097812 */ /* 0x000fc800078efcff */
[----:B------:R0:W1:Y:S03]  /*8ec0*/  MUFU.RCP R10, R9 ;  /* 0x00000009000a7308 */ /* 0x0000660000001000 */
.L_x_746:
        /* <DEDUP_REMOVED lines=13> */
.L_x_745:
[----:B------:R-:W-:Y:S05]  /*8fa0*/  BSYNC.RECONVERGENT B2 ;  /* 0x0000000000027941 */ /* 0x000fea0003800200 */
.L_x_744:
[----:B------:R-:W-:-:S04]  /*8fb0*/  FMUL.FTZ R4, R4, 1.1920928955078125e-07 ;  /* 0x3400000004047820 */ /* 0x000fc80000410000 */
[----:B------:R-:W-:-:S07]  /*8fc0*/  FMUL.FTZ R3, R3, R4 ;  /* 0x0000000403037220 */ /* 0x000fce0000410000 */
.L_x_740:
[----:B------:R-:W-:Y:S05]  /*8fd0*/  BSYNC.RECONVERGENT B0 ;  /* 0x0000000000007941 */ /* 0x000fea0003800200 */
.L_x_739:
        /* <DEDUP_REMOVED lines=21> */
[----:B------:R-:W-:Y:S01]  /*9130*/  F2FP.BF16.F32.PACK_AB R3, RZ, R3 ;  /* 0x00000003ff03723e */ /* 0x000fe200000010ff */
[----:B------:R-:W-:Y:S06]  /*9140*/  BRA `(.L_x_738) ;  /* 0x0000000000147947 */ /* 0x000fec0003800000 */
.L_x_747:
[----:B------:R-:W-:-:S06]  /*9150*/  FMUL.FTZ R26, R26, R5 ;  /* 0x000000051a1a7220 */ /* 0x000fcc0000410000 */
[----:B------:R-:W1:Y:S02]  /*9160*/  F2F.BF16.F32 R26, R26 ;  /* 0x0000001a001a7304 */ /* 0x000e640000202000 */
[----:B-1----:R-:W-:-:S05]  /*9170*/  IMAD.U32 R3, R26, 0x10000, RZ ;  /* 0x000100001a037824 */ /* 0x002fca00078e00ff */
[----:B------:R-:W-:-:S04]  /*9180*/  LOP3.LUT R3, RZ, 0x80000000, R3, 0xb8, !PT ;  /* 0x80000000ff037812 */ /* 0x000fc800078eb803 */
[----:B------:R-:W-:-:S07]  /*9190*/  F2FP.BF16.F32.PACK_AB R3, RZ, R3 ;  /* 0x00000003ff03723e */ /* 0x000fce00000010ff */
.L_x_738:
[----:B------:R-:W-:Y:S05]  /*91a0*/  BSYNC.RECONVERGENT B1 ;  /* 0x0000000000017941 */ /* 0x000fea0003800200 */
.L_x_737:
[----:B-----5:R-:W-:Y:S01]  /*91b0*/  VIADD R23, R25, 0x80 ;  /* 0x0000008019177836 */ /* 0x020fe20000000000 */
[----:B------:R-:W-:Y:S04]  /*91c0*/  BSSY.RECONVERGENT B1, `(.L_x_748) ;  /* 0x000006c000017945 */ /* 0x000fe80003800200 */
[----:B------:R-:W-:-:S13]  /*91d0*/  ISETP.GE.AND P0, PT, R23, R16, PT ;  /* 0x000000101700720c */ /* 0x000fda0003f06270 */
[----:B------:R-:W-:Y:S05]  /*91e0*/  @P0 BRA `(.L_x_749) ;  /* 0x0000000400a40947 */ /* 0x000fea0003800000 */
[----:B01----:R-:W-:-:S05]  /*91f0*/  IMAD.U32 R4, R22, 0x10000, RZ ;  /* 0x0001000016047824 */ /* 0x003fca00078e00ff */
[----:B------:R-:W-:-:S13]  /*9200*/  FSETP.NEU.FTZ.AND P0, PT, R4, RZ, PT ;  /* 0x000000ff0400720b */ /* 0x000fda0003f1d000 */
[----:B------:R-:W-:Y:S05]  /*9210*/  @!P0 BRA `(.L_x_750) ;  /* 0x0000000400848947 */ /* 0x000fea0003800000 */
        /* <DEDUP_REMOVED lines=28> */
.L_x_756:
[----:B------:R-:W-:Y:S01]  /*93e0*/  FSETP.GEU.FTZ.AND P0, PT, R9, -R11, PT ;  /* 0x8000000b0900720b */ /* 0x000fe20003f1e000 */
[----:B------:R-:W-:-:S12]  /*93f0*/  FADD.FTZ R7, R7, -1 ;  /* 0xbf80000007077421 */ /* 0x000fd80000010000 */
[----:B------:R-:W-:-:S07]  /*9400*/  @!P0 FADD.FTZ R7, R7, -1 ;  /* 0xbf80000007078421 */ /* 0x000fce0000010000 */
.L_x_755:
[----:B------:R-:W-:Y:S05]  /*9410*/  BSYNC.RECONVERGENT B2 ;  /* 0x0000000000027941 */ /* 0x000fea0003800200 */
.L_x_754:
[----:B------:R-:W-:Y:S01]  /*9420*/  FFMA.FTZ R6, -R11, R7, R6 ;  /* 0x000000070b067223 */ /* 0x000fe20000010106 */
[----:B------:R-:W-:Y:S06]  /*9430*/  BRA `(.L_x_752) ;  /* 0x0000000000807947 */ /* 0x000fec0003800000 */
.L_x_753:
        /* <DEDUP_REMOVED lines=16> */
.L_x_759:
        /* <DEDUP_REMOVED lines=13> */
.L_x_758:
[----:B------:R-:W-:Y:S05]  /*9610*/  BSYNC.RECONVERGENT B2 ;  /* 0x0000000000027941 */ /* 0x000fea0003800200 */
.L_x_757:
[----:B------:R-:W-:-:S04]  /*9620*/  FMUL.FTZ R7, R7, 1.1920928955078125e-07 ;  /* 0x3400000007077820 */ /* 0x000fc80000410000 */
[----:B------:R-:W-:-:S07]  /*9630*/  FMUL.FTZ R6, R6, R7 ;  /* 0x0000000706067220 */ /* 0x000fce0000410000 */
.L_x_752:
[----:B------:R-:W-:Y:S05]  /*9640*/  BSYNC.RECONVERGENT B0 ;  /* 0x0000000000007941 */ /* 0x000fea0003800200 */
.L_x_751:
        /* <DEDUP_REMOVED lines=30> */
.L_x_750:
[----:B------:R-:W0:Y:S01]  /*9830*/  MUFU.RCP R4, R4 ;  /* 0x0000000400047308 */ /* 0x000e220000001000 */
[----:B------:R-:W-:-:S04]  /*9840*/  IMAD.U32 R5, R24, 0x10000, RZ ;  /* 0x0001000018057824 */ /* 0x000fc800078e00ff */
[----:B0-----:R-:W-:-:S05]  /*9850*/  FMUL.FTZ R5, R4, R5 ;  /* 0x0000000504057220 */ /* 0x001fca0000410000 */
[----:B------:R-:W-:-:S04]  /*9860*/  F2FP.BF16.F32.PACK_AB R5, RZ, R5 ;  /* 0x00000005ff05723e */ /* 0x000fc800000010ff */
[----:B------:R-:W-:-:S07]  /*9870*/  PRMT R22, R5, 0x7610, R22 ;  /* 0x0000761005167816 */ /* 0x000fce0000000016 */
.L_x_749:
[----:B------:R-:W-:Y:S05]  /*9880*/  BSYNC.RECONVERGENT B1 ;  /* 0x0000000000017941 */ /* 0x000fea0003800200 */
.L_x_748:
[----:B01----:R-:W-:Y:S01]  /*9890*/  VIADD R5, R25, 0x100 ;  /* 0x0000010019057836 */ /* 0x003fe20000000000 */
[----:B------:R-:W-:Y:S04]  /*98a0*/  BSSY.RECONVERGENT B1, `(.L_x_760) ;  /* 0x000006c000017945 */ /* 0x000fe80003800200 */
[----:B------:R-:W-:-:S13]  /*98b0*/  ISETP.GE.AND P0, PT, R5, R16, PT ;  /* 0x000000100500720c */ /* 0x000fda0003f06270 */
[----:B------:R-:W-:Y:S05]  /*98c0*/  @P0 BRA `(.L_x_761) ;  /* 0x0000000400a40947 */ /* 0x000fea0003800000 */
[----:B------:R-:W-:-:S05]  /*98d0*/  IMAD.U32 R19, R19, 0x10000, RZ ;  /* 0x0001000013137824 */ /* 0x000fca00078e00ff */
        /* <DEDUP_REMOVED lines=30> */
.L_x_768:
[----:B------:R-:W-:Y:S01]  /*9ac0*/  FSETP.GEU.FTZ.AND P0, PT, R8, -R10, PT ;  /* 0x8000000a0800720b */ /* 0x000fe20003f1e000 */
[----:B------:R-:W-:-:S12]  /*9ad0*/  FADD.FTZ R6, R6, -1 ;  /* 0xbf80000006067421 */ /* 0x000fd80000010000 */
[----:B------:R-:W-:-:S07]  /*9ae0*/  @!P0 FADD.FTZ R6, R6, -1 ;  /* 0xbf80000006068421 */ /* 0x000fce0000010000 */
.L_x_767:
[----:B------:R-:W-:Y:S05]  /*9af0*/  BSYNC.RECONVERGENT B2 ;  /* 0x0000000000027941 */ /* 0x000fea0003800200 */
.L_x_766:
[----:B------:R-:W-:Y:S01]  /*9b00*/  FFMA.FTZ R5, -R10, R6, R5 ;  /* 0x000000060a057223 */ /* 0x000fe20000010105 */
[----:B------:R-:W-:Y:S06]  /*9b10*/  BRA `(.L_x_764) ;  /* 0x0000000000807947 */ /* 0x000fec0003800000 */
.L_x_765:
        /* <DEDUP_REMOVED lines=16> */
.L_x_771:
        /* <DEDUP_REMOVED lines=13> */
.L_x_770:
[----:B------:R-:W-:Y:S05]  /*9cf0*/  BSYNC.RECONVERGENT B2 ;  /* 0x0000000000027941 */ /* 0x000fea0003800200 */
.L_x_769:
[----:B------:R-:W-:-:S04]  /*9d00*/  FMUL.FTZ R5, R5, 1.1920928955078125e-07 ;  /* 0x3400000005057820 */ /* 0x000fc80000410000 */
[----:B------:R-:W-:-:S07]  /*9d10*/  FMUL.FTZ R5, R10, R5 ;  /* 0x000000050a057220 */ /* 0x000fce0000410000 */
.L_x_764:
[----:B------:R-:W-:Y:S05]  /*9d20*/  BSYNC.RECONVERGENT B0 ;  /* 0x0000000000007941 */ /* 0x000fea0003800200 */
.L_x_763:
        /* <DEDUP_REMOVED lines=30> */
.L_x_762:
[----:B------:R-:W0:Y:S01]  /*9f10*/  MUFU.RCP R19, R19 ;  /* 0x0000001300137308 */ /* 0x000e220000001000 */
[----:B------:R-:W-:-:S04]  /*9f20*/  IMAD.U32 R4, R17, 0x10000, RZ ;  /* 0x0001000011047824 */ /* 0x000fc800078e00ff */
[----:B0-----:R-:W-:-:S05]  /*9f30*/  FMUL.FTZ R4, R19, R4 ;  /* 0x0000000413047220 */ /* 0x001fca0000410000 */
[----:B------:R-:W-:-:S04]  /*9f40*/  F2FP.BF16.F32.PACK_AB R4, RZ, R4 ;  /* 0x00000004ff04723e */ /* 0x000fc800000010ff */
[----:B------:R-:W-:-:S07]  /*9f50*/  PRMT R17, R4, 0x7610, R17 ;  /* 0x0000761004117816 */ /* 0x000fce0000000011 */
.L_x_761:
[----:B------:R-:W-:Y:S05]  /*9f60*/  BSYNC.RECONVERGENT B1 ;  /* 0x0000000000017941 */ /* 0x000fea0003800200 */
.L_x_760:
[----:B------:R-:W-:Y:S01]  /*9f70*/  VIADD R5, R25, 0x180 ;  /* 0x0000018019057836 */ /* 0x000fe20000000000 */
        /* <DEDUP_REMOVED lines=16> */
[----:B------:R-:W1:Y:S02]  /*a080*/  MUFU.RCP R7, R11 ;  /* 0x0000000b00077308 */ /* 0x000e640000001000 */
[----:B-1----:R-:W-:Y:S01]  /*a090*/  FMUL.FTZ R6, R4, R7 ;  /* 0x0000000704067220 */ /* 0x002fe20000410000 */
[----:B------:R-:W-:-:S05]  /*a0a0*/  FADD.FTZ R7, -R11, -RZ ;  /* 0x800000ff0b077221 */ /* 0x000fca0000010100 */
        /* <DEDUP_REMOVED lines=15> */
.L_x_780:
[----:B------:R-:W-:Y:S01]  /*a1a0*/  FSETP.GEU.FTZ.AND P0, PT, R7, -R11, PT ;  /* 0x8000000b0700720b */ /* 0x000fe20003f1e000 */
[----:B------:R-:W-:-:S12]  /*a1b0*/  FADD.FTZ R9, R9, -1 ;  /* 0xbf80000009097421 */ /* 0x000fd80000010000 */
[----:B------:R-:W-:-:S07]  /*a1c0*/  @!P0 FADD.FTZ R9, R9, -1 ;  /* 0xbf80000009098421 */ /* 0x000fce0000010000 */
.L_x_779:
[----:B------:R-:W-:Y:S05]  /*a1d0*/  BSYNC.RECONVERGENT B2 ;  /* 0x0000000000027941 */ /* 0x000fea0003800200 */
.L_x_778:
[----:B------:R-:W-:Y:S01]  /*a1e0*/  FFMA.FTZ R4, -R11, R9, R4 ;  /* 0x000000090b047223 */ /* 0x000fe20000010104 */
[----:B------:R-:W-:Y:S06]  /*a1f0*/  BRA `(.L_x_776) ;  /* 0x0000000000807947 */ /* 0x000fec0003800000 */
.L_x_777:
        /* <DEDUP_REMOVED lines=15> */
[----:B0-----:R0:W1:Y:S03]  /*a2f0*/  MUFU.RCP R12, R11 ;  /* 0x0000000b000c7308 */ /* 0x0010660000001000 */
.L_x_783:
        /* <DEDUP_REMOVED lines=13> */
.L_x_782:
[----:B------:R-:W-:Y:S05]  /*a3d0*/  BSYNC.RECONVERGENT B2 ;  /* 0x0000000000027941 */ /* 0x000fea0003800200 */
.L_x_781:
[----:B------:R-:W-:-:S04]  /*a3e0*/  FMUL.FTZ R7, R4, 1.1920928955078125e-07 ;  /* 0x3400000004077820 */ /* 0x000fc80000410000 */
[----:B------:R-:W-:-:S07]  /*a3f0*/  FMUL.FTZ R4, R10, R7 ;  /* 0x000000070a047220 */ /* 0x000fce0000410000 */
.L_x_776:
[----:B------:R-:W-:Y:S05]  /*a400*/  BSYNC.RECONVERGENT B0 ;  /* 0x0000000000007941 */ /* 0x000fea0003800200 */
.L_x_775:
        /* <DEDUP_REMOVED lines=30> */
.L_x_774:
[----:B------:R-:W1:Y:S01]  /*a5f0*/  MUFU.RCP R5, R0 ;  /* 0x0000000000057308 */ /* 0x000e620000001000 */
[----:B------:R-:W-:-:S04]  /*a600*/  IMAD.U32 R4, R18, 0x10000, RZ ;  /* 0x0001000012047824 */ /* 0x000fc800078e00ff */
[----:B-1----:R-:W-:-:S05]  /*a610*/  FMUL.FTZ R4, R5, R4 ;  /* 0x0000000405047220 */ /* 0x002fca0000410000 */
[----:B------:R-:W-:-:S04]  /*a620*/  F2FP.BF16.F32.PACK_AB R4, RZ, R4 ;  /* 0x00000004ff04723e */ /* 0x000fc800000010ff */
[----:B------:R-:W-:-:S07]  /*a630*/  PRMT R18, R4, 0x7610, R18 ;  /* 0x0000761004127816 */ /* 0x000fce0000000012 */
.L_x_773:
[----:B------:R-:W-:Y:S05]  /*a640*/  BSYNC.RECONVERGENT B1 ;  /* 0x0000000000017941 */ /* 0x000fea0003800200 */
.L_x_772:
[----:B------:R-:W1:Y:S01]  /*a650*/  LDC.U8 R19, c[0x0][0x3b0] ;  /* 0x0000ec00ff137b82 */ /* 0x000e620000000000 */
[----:B------:R-:W-:Y:S01]  /*a660*/  ISETP.GE.AND P0, PT, R25, R16, PT ;  /* 0x000000101900720c */ /* 0x000fe20003f06270 */
[----:B------:R-:W-:Y:S04]  /*a670*/  BSSY.RECONVERGENT B7, `(.L_x_784) ;  /* 0x0000302000077945 */ /* 0x000fe80003800200 */
[----:B------:R-:W-:Y:S08]  /*a680*/  BSSY.RELIABLE B6, `(.L_x_785) ;  /* 0x000020a000067945 */ /* 0x000ff00003800100 */
[----:B------:R-:W-:Y:S05]  /*a690*/  @P0 BRA `(.L_x_786) ;  /* 0x0000002000140947 */ /* 0x000fea0003800000 */
[----:B------:R-:W2:Y:S01]  /*a6a0*/  LDCU UR4, c[0x0][0x3b4] ;  /* 0x00007680ff0477ac */ /* 0x000ea20008000800 */
[----:B------:R-:W3:Y:S01]  /*a6b0*/  LDC.64 R8, c[0x0][0x388] ;  /* 0x0000e200ff087b82 */ /* 0x000ee20000000a00 */
[----:B------:R-:W-:Y:S01]  /*a6c0*/  IMAD R0, R2, 0x200, R25 ;  /* 0x0000020002007824 */ /* 0x000fe200078e0219 */
[----:B-1----:R-:W-:-:S03]  /*a6d0*/  PRMT R4, R19, 0x9910, RZ ;  /* 0x0000991013047816 */ /* 0x002fc600000000ff */
[----:B--2---:R-:W-:Y:S02]  /*a6e0*/  IMAD R5, R0, UR4, RZ ;  /* 0x0000000400057c24 */ /* 0x004fe4000f8e02ff */
[----:B------:R-:W-:-:S05]  /*a6f0*/  IMAD.MOV.U32 R0, RZ, RZ, R4 ;  /* 0x000000ffff007224 */ /* 0x000fca00078e0004 */
[----:B------:R-:W-:Y:S02]  /*a700*/  ISETP.GT.AND P0, PT, R0, 0x9, PT ;  /* 0x000000090000780c */ /* 0x000fe40003f04270 */
[----:B---3--:R-:W-:-:S05]  /*a710*/  IADD3 R8, P1, PT, R5, R8, RZ ;  /* 0x0000000805087210 */ /* 0x008fca0007f3e0ff */
[----:B------:R-:W-:-:S06]  /*a720*/  IMAD.X R9, RZ, RZ, R9, P1 ;  /* 0x000000ffff097224 */ /* 0x000fcc00008e0609 */
[----:B------:R-:W-:Y:S05]  /*a730*/  @P0 BRA `(.L_x_787) ;  /* 0x0000000400340947 */ /* 0x000fea0003800000 */
[----:B------:R-:W-:-:S13]  /*a740*/  ISETP.GT.AND P0, PT, R0, 0x4, PT ;  /* 0x000000040000780c */ /* 0x000fda0003f04270 */
[----:B------:R-:W-:Y:S05]  /*a750*/  @P0 BRA `(.L_x_788) ;  /* 0x0000000000940947 */ /* 0x000fea0003800000 */
[----:B------:R-:W-:-:S13]  /*a760*/  ISETP.GT.AND P0, PT, R0, 0x1, PT ;  /* 0x000000010000780c */ /* 0x000fda0003f04270 */
[----:B------:R-:W-:Y:S05]  /*a770*/  @P0 BRA `(.L_x_789) ;  /* 0x0000000000380947 */ /* 0x000fea0003800000 */
[----:B------:R-:W-:-:S13]  /*a780*/  ISETP.NE.AND P0, PT, R19, RZ, PT ;  /* 0x000000ff1300720c */ /* 0x000fda0003f05270 */
[----:B------:R-:W-:Y:S05]  /*a790*/  @!P0 BRA `(.L_x_790) ;  /* 0x00000000001c8947 */ /* 0x000fea0003800000 */
[----:B------:R-:W-:-:S13]  /*a7a0*/  ISETP.NE.AND P0, PT, R0, 0x1, PT ;  /* 0x000000010000780c */ /* 0x000fda0003f05270 */
[----:B------:R-:W-:Y:S05]  /*a7b0*/  @P0 BRA `(.L_x_791) ;  /* 0x0000000c00380947 */ /* 0x000fea0003800000 */
[----:B------:R-:W-:Y:S02]  /*a7c0*/  IMAD.U32 R3, R3, 0x10000, RZ ;  /* 0x0001000003037824 */ /* 0x000fe400078e00ff */
[----:B------:R-:W-:-:S04]  /*a7d0*/  IMAD.MOV.U32 R25, RZ, RZ, R23 ;  /* 0x000000ffff197224 */ /* 0x000fc800078e0017 */
[----:B------:R-:W1:Y:S02]  /*a7e0*/  F2I.FTZ.TRUNC.NTZ R3, R3 ;  /* 0x0000000300037305 */ /* 0x000e64000021f100 */
[----:B-1----:R1:W-:Y:S01]  /*a7f0*/  STG.E.U8 desc[UR36][R8.64], R3 ;  /* 0x0000000308007986 */ /* 0x0023e2000c101124 */
[----:B------:R-:W-:Y:S05]  /*a800*/  BRA `(.L_x_792) ;  /* 0x0000000c00d47947 */ /* 0x000fea0003800000 */
.L_x_790:
[----:B------:R-:W-:Y:S02]  /*a810*/  IMAD.U32 R5, R3, 0x10000, RZ ;  /* 0x0001000003057824 */ /* 0x000fe400078e00ff */
[----:B------:R-:W-:-:S04]  /*a820*/  IMAD.MOV.U32 R25, RZ, RZ, R23 ;  /* 0x000000ffff197224 */ /* 0x000fc800078e0017 */
[----:B------:R-:W1:Y:S02]  /*a830*/  F2I.S64.TRUNC R4, R5 ;  /* 0x0000000500047311 */ /* 0x000e64000020d900 */
[----:B-1----:R1:W-:Y:S01]  /*a840*/  STG.E.U8 desc[UR36][R8.64], R4 ;  /* 0x0000000408007986 */ /* 0x0023e2000c101124 */
[----:B------:R-:W-:Y:S05]  /*a850*/  BRA `(.L_x_792) ;  /* 0x0000000c00c07947 */ /* 0x000fea0003800000 */
.L_x_789:
[----:B------:R-:W-:-:S13]  /*a860*/  ISETP.NE.AND P0, PT, R0, 0x2, PT ;  /* 0x000000020000780c */ /* 0x000fda0003f05270 */
[----:B------:R-:W-:Y:S05]  /*a870*/  @!P0 BRA `(.L_x_793) ;  /* 0x0000000000388947 */ /* 0x000fea0003800000 */
[----:B------:R-:W-:-:S13]  /*a880*/  ISETP.NE.AND P0, PT, R0, 0x3, PT ;  /* 0x000000030000780c */ /* 0x000fda0003f05270 */
[----:B------:R-:W-:Y:S05]  /*a890*/  @!P0 BRA `(.L_x_794) ;  /* 0x00000000001c8947 */ /* 0x000fea0003800000 */
[----:B------:R-:W-:-:S13]  /*a8a0*/  ISETP.NE.AND P0, PT, R0, 0x4, PT ;  /* 0x000000040000780c */ /* 0x000fda0003f05270 */
[----:B------:R-:W-:Y:S05]  /*a8b0*/  @P0 BRA `(.L_x_791) ;  /* 0x0000000800f80947 */ /* 0x000fea0003800000 */
[----:B------:R-:W-:Y:S02]  /*a8c0*/  IMAD.U32 R4, R3, 0x10000, RZ ;  /* 0x0001000003047824 */ /* 0x000fe400078e00ff */
[----:B------:R-:W-:-:S04]  /*a8d0*/  IMAD.MOV.U32 R25, RZ, RZ, R23 ;  /* 0x000000ffff197224 */ /* 0x000fc800078e0017 */
[----:B------:R-:W1:Y:S02]  /*a8e0*/  F2I.S64.TRUNC R4, R4 ;  /* 0x0000000400047311 */ /* 0x000e64000020d900 */
[----:B-1----:R1:W-:Y:S01]  /*a8f0*/  STG.E.64 desc[UR36][R8.64], R4 ;  /* 0x0000000408007986 */ /* 0x0023e2000c101b24 */
[----:B------:R-:W-:Y:S05]  /*a900*/  BRA `(.L_x_792) ;  /* 0x0000000c00947947 */ /* 0x000fea0003800000 */
.L_x_794:
[----:B------:R-:W-:Y:S02]  /*a910*/  IMAD.U32 R3, R3, 0x10000, RZ ;  /* 0x0001000003037824 */ /* 0x000fe400078e00ff */
[----:B------:R-:W-:-:S04]  /*a920*/  IMAD.MOV.U32 R25, RZ, RZ, R23 ;  /* 0x000000ffff197224 */ /* 0x000fc800078e0017 */
[----:B------:R-:W1:Y:S02]  /*a930*/  F2I.FTZ.TRUNC.NTZ R3, R3 ;  /* 0x0000000300037305 */ /* 0x000e64000021f100 */
[----:B-1----:R1:W-:Y:S01]  /*a940*/  STG.E desc[UR36][R8.64], R3 ;  /* 0x0000000308007986 */ /* 0x0023e2000c101924 */
[----:B------:R-:W-:Y:S05]  /*a950*/  BRA `(.L_x_792) ;  /* 0x0000000c00807947 */ /* 0x000fea0003800000 */
.L_x_793:
[----:B------:R-:W-:Y:S02]  /*a960*/  IMAD.U32 R3, R3, 0x10000, RZ ;  /* 0x0001000003037824 */ /* 0x000fe400078e00ff */
[----:B------:R-:W-:-:S04]  /*a970*/  IMAD.MOV.U32 R25, RZ, RZ, R23 ;  /* 0x000000ffff197224 */ /* 0x000fc800078e0017 */
[----:B------:R-:W1:Y:S02]  /*a980*/  F2I.FTZ.TRUNC.NTZ R3, R3 ;  /* 0x0000000300037305 */ /* 0x000e64000021f100 */
[----:B-1----:R1:W-:Y:S01]  /*a990*/  STG.E.U16 desc[UR36][R8.64], R3 ;  /* 0x0000000308007986 */ /* 0x0023e2000c101524 */
[----:B------:R-:W-:Y:S05]  /*a9a0*/  BRA `(.L_x_792) ;  /* 0x0000000c006c7947 */ /* 0x000fea0003800000 */
.L_x_788:
[----:B------:R-:W-:-:S13]  /*a9b0*/  ISETP.GT.AND P0, PT, R0, 0x6, PT ;  /* 0x000000060000780c */ /* 0x000fda0003f04270 */
[----:B------:R-:W-:Y:S05]  /*a9c0*/  @P0 BRA `(.L_x_795) ;  /* 0x0000000000340947 */ /* 0x000fea0003800000 */
[----:B------:R-:W-:-:S13]  /*a9d0*/  ISETP.NE.AND P0, PT, R0, 0x5, PT ;  /* 0x000000050000780c */ /* 0x000fda0003f05270 */
[----:B------:R-:W-:Y:S05]  /*a9e0*/  @!P0 BRA `(.L_x_796) ;  /* 0x0000000000188947 */ /* 0x000fea0003800000 */
[----:B------:R-:W-:-:S13]  /*a9f0*/  ISETP.NE.AND P0, PT, R0, 0x6, PT ;  /* 0x000000060000780c */ /* 0x000fda0003f05270 */
[----:B------:R-:W-:Y:S05]  /*aa00*/  @P0 BRA `(.L_x_791) ;  /* 0x0000000800a40947 */ /* 0x000fea0003800000 */
[----:B------:R-:W-:Y:S02]  /*aa10*/  IMAD.U32 R3, R3, 0x10000, RZ ;  /* 0x0001000003037824 */ /* 0x000fe400078e00ff */
[----:B------:R-:W-:-:S03]  /*aa20*/  IMAD.MOV.U32 R25, RZ, RZ, R23 ;  /* 0x000000ffff197224 */ /* 0x000fc600078e0017 */
[----:B------:R1:W-:Y:S01]  /*aa30*/  STG.E desc[UR36][R8.64], R3 ;  /* 0x0000000308007986 */ /* 0x0003e2000c101924 */
[----:B------:R-:W-:Y:S05]  /*aa40*/  BRA `(.L_x_792) ;  /* 0x0000000c00447947 */ /* 0x000fea0003800000 */
.L_x_796:
[----:B------:R-:W-:Y:S02]  /*aa50*/  IMAD.U32 R0, R3, 0x10000, RZ ;  /* 0x0001000003007824 */ /* 0x000fe400078e00ff */
[----:B------:R-:W-:-:S03]  /*aa60*/  IMAD.MOV.U32 R25, RZ, RZ, R23 ;  /* 0x000000ffff197224 */ /* 0x000fc600078e0017 */
[----:B------:R-:W-:-:S05]  /*aa70*/  F2FP.F16.F32.PACK_AB R0, RZ, R0 ;  /* 0x00000000ff00723e */ /* 0x000fca00000000ff */
[----:B------:R1:W-:Y:S01]  /*aa80*/  STG.E.U16 desc[UR36][R8.64], R0 ;  /* 0x0000000008007986 */ /* 0x0003e2000c101524 */
[----:B------:R-:W-:Y:S05]  /*aa90*/  BRA `(.L_x_792) ;  /* 0x0000000c00307947 */ /* 0x000fea0003800000 */
.L_x_795:
[----:B------:R-:W-:-:S13]  /*aaa0*/  ISETP.NE.AND P0, PT, R0, 0x7, PT ;  /* 0x000000070000780c */ /* 0x000fda0003f05270 */
[----:B------:R-:W-:Y:S05]  /*aab0*/  @!P0 BRA `(.L_x_797) ;  /* 0x00000000003c8947 */ /* 0x000fea0003800000 */
[----:B------:R-:W-:-:S13]  /*aac0*/  ISETP.NE.AND P0, PT, R0, 0x8, PT ;  /* 0x000000080000780c */ /* 0x000fda0003f05270 */
[----:B------:R-:W-:Y:S05]  /*aad0*/  @!P0 BRA `(.L_x_798) ;  /* 0x00000000001c8947 */ /* 0x000fea0003800000 */
[----:B------:R-:W-:-:S13]  /*aae0*/  ISETP.NE.AND P0, PT, R0, 0x9, PT ;  /* 0x000000090000780c */ /* 0x000fda0003f05270 */
[----:B------:R-:W-:Y:S05]  /*aaf0*/  @P0 BRA `(.L_x_791) ;  /* 0x0000000800680947 */ /* 0x000fea0003800000 */
[----:B------:R-:W-:Y:S02]  /*ab00*/  IMAD.U32 R4, R3, 0x10000, RZ ;  /* 0x0001000003047824 */ /* 0x000fe400078e00ff */
[----:B------:R-:W-:Y:S02]  /*ab10*/  IMAD.MOV.U32 R5, RZ, RZ, RZ ;  /* 0x000000ffff057224 */ /* 0x000fe400078e00ff */
[----:B------:R-:W-:-:S03]  /*ab20*/  IMAD.MOV.U32 R25, RZ, RZ, R23 ;  /* 0x000000ffff197224 */ /* 0x000fc600078e0017 */
[----:B------:R1:W-:Y:S01]  /*ab30*/  STG.E.64 desc[UR36][R8.64], R4 ;  /* 0x0000000408007986 */ /* 0x0003e2000c101b24 */
[----:B------:R-:W-:Y:S05]  /*ab40*/  BRA `(.L_x_792) ;  /* 0x0000000c00047947 */ /* 0x000fea0003800000 */
.L_x_798:
[----:B------:R-:W-:Y:S02]  /*ab50*/  IMAD.U32 R3, R3, 0x10000, RZ ;  /* 0x0001000003037824 */ /* 0x000fe400078e00ff */
[----:B------:R-:W-:-:S03]  /*ab60*/  IMAD.MOV.U32 R25, RZ, RZ, R23 ;  /* 0x000000ffff197224 */ /* 0x000fc600078e0017 */
[----:B------:R-:W-:-:S04]  /*ab70*/  F2FP.F16.F32.PACK_AB R3, RZ, R3 ;  /* 0x00000003ff03723e */ /* 0x000fc800000000ff */
[----:B------:R-:W-:-:S05]  /*ab80*/  PRMT R3, R3, 0x5410, RZ ;  /* 0x0000541003037816 */ /* 0x000fca00000000ff */
[----:B------:R1:W-:Y:S01]  /*ab90*/  STG.E desc[UR36][R8.64], R3 ;  /* 0x0000000308007986 */ /* 0x0003e2000c101924 */
[----:B------:R-:W-:Y:S05]  /*aba0*/  BRA `(.L_x_792) ;  /* 0x0000000800ec7947 */ /* 0x000fea0003800000 */
.L_x_797:
[----:B------:R-:W-:Y:S02]  /*abb0*/  IMAD.U32 R4, R3, 0x10000, RZ ;  /* 0x0001000003047824 */ /* 0x000fe400078e00ff */
[----:B------:R-:W-:Y:S02]  /*abc0*/  IMAD.MOV.U32 R25, RZ, RZ, R23 ;  /* 0x000000ffff197224 */ /* 0x000fe400078e0017 */
[----:B------:R-:W-:-:S06]  /*abd0*/  FMUL.FTZ R4, R4, 1 ;  /* 0x3f80000004047820 */ /* 0x000fcc0000410000 */
[----:B------:R-:W1:Y:S02]  /*abe0*/  F2F.F64.F32 R4, R4 ;  /* 0x0000000400047310 */ /* 0x000e640000201800 */
[----:B-1----:R1:W-:Y:S01]  /*abf0*/  STG.E.64 desc[UR36][R8.64], R4 ;  /* 0x0000000408007986 */ /* 0x0023e2000c101b24 */
[----:B------:R-:W-:Y:S05]  /*ac00*/  BRA `(.L_x_792) ;  /* 0x0000000800d47947 */ /* 0x000fea0003800000 */
.L_x_787:
[----:B------:R-:W-:-:S13]  /*ac10*/  ISETP.GT.AND P0, PT, R0, 0x18, PT ;  /* 0x000000180000780c */ /* 0x000fda0003f04270 */
[----:B------:R-:W-:Y:S05]  /*ac20*/  @P0 BRA `(.L_x_799) ;  /* 0x0000000400080947 */ /* 0x000fea0003800000 */
        /* <DEDUP_REMOVED lines=8> */
[----:B------:R-:W-:-:S04]  /*acb0*/  FSETP.NEU.FTZ.AND P0, PT, R3, RZ, PT ;  /* 0x000000ff0300720b */ /* 0x000fc80003f1d000 */
[----:B------:R-:W-:-:S05]  /*acc0*/  SEL R3, RZ, 0x1, !P0 ;  /* 0x00000001ff037807 */ /* 0x000fca0004000000 */
[----:B------:R1:W-:Y:S01]  /*acd0*/  STG.E.U8 desc[UR36][R8.64], R3 ;  /* 0x0000000308007986 */ /* 0x0003e2000c101124 */
[----:B------:R-:W-:Y:S05]  /*ace0*/  BRA `(.L_x_792) ;  /* 0x00000008009c7947 */ /* 0x000fea0003800000 */
.L_x_801:
[----:B------:R-:W-:Y:S01]  /*acf0*/  IMAD.U32 R3, R3, 0x10000, RZ ;  /* 0x0001000003037824 */ /* 0x000fe200078e00ff */
[----:B------:R-:W-:Y:S01]  /*ad00*/  CS2R R6, SRZ ;  /* 0x0000000000067805 */ /* 0x000fe2000001ff00 */
[----:B------:R-:W-:Y:S02]  /*ad10*/  IMAD.MOV.U32 R25, RZ, RZ, R23 ;  /* 0x000000ffff197224 */ /* 0x000fe400078e0017 */
[----:B------:R-:W-:-:S04]  /*ad20*/  FMUL.FTZ R3, R3, 1 ;  /* 0x3f80000003037820 */ /* 0x000fc80000410000 */
[----:B------:R-:W1:Y:S02]  /*ad30*/  F2F.F64.F32 R4, R3 ;  /* 0x0000000300047310 */ /* 0x000e640000201800 */
[----:B-1----:R1:W-:Y:S01]  /*ad40*/  STG.E.128 desc[UR36][R8.64], R4 ;  /* 0x0000000408007986 */ /* 0x0023e2000c101d24 */
[----:B------:R-:W-:Y:S05]  /*ad50*/  BRA `(.L_x_792) ;  /* 0x0000000800807947 */ /* 0x000fea0003800000 */
.L_x_800:
[----:B------:R-:W-:-:S13]  /*ad60*/  ISETP.NE.AND P0, PT, R0, 0xf, PT ;  /* 0x0000000f0000780c */ /* 0x000fda0003f05270 */
[----:B------:R-:W-:Y:S05]  /*ad70*/  @!P0 BRA `(.L_x_802) ;  /* 0x0000000000a88947 */ /* 0x000fea0003800000 */
[----:B------:R-:W-:-:S13]  /*ad80*/  ISETP.NE.AND P0, PT, R0, 0x17, PT ;  /* 0x000000170000780c */ /* 0x000fda0003f05270 */
[----:B------:R-:W-:Y:S05]  /*ad90*/  @!P0 BRA `(.L_x_803) ;  /* 0x0000000000508947 */ /* 0x000fea0003800000 */
[----:B------:R-:W-:-:S13]  /*ada0*/  ISETP.NE.AND P0, PT, R0, 0x18, PT ;  /* 0x000000180000780c */ /* 0x000fda0003f05270 */
[----:B------:R-:W-:Y:S05]  /*adb0*/  @P0 BRA `(.L_x_791) ;  /* 0x0000000400b80947 */ /* 0x000fea0003800000 */
        /* <DEDUP_REMOVED lines=13> */
.L_x_805:
[----:B------:R-:W-:Y:S05]  /*ae90*/  BSYNC.RECONVERGENT B0 ;  /* 0x0000000000007941 */ /* 0x000fea0003800200 */
.L_x_804:
[----:B------:R-:W-:Y:S01]  /*aea0*/  LOP3.LUT R5, R0, 0x80, R5, 0xf8, !PT ;  /* 0x0000008000057812 */ /* 0x000fe200078ef805 */
[----:B------:R-:W-:-:S04]  /*aeb0*/  IMAD.MOV.U32 R25, RZ, RZ, R23 ;  /* 0x000000ffff197224 */ /* 0x000fc800078e0017 */
[----:B------:R1:W-:Y:S01]  /*aec0*/  STG.E.U8 desc[UR36][R8.64], R5 ;  /* 0x0000000508007986 */ /* 0x0003e2000c101124 */
[----:B------:R-:W-:Y:S05]  /*aed0*/  BRA `(.L_x_792) ;  /* 0x0000000800207947 */ /* 0x000fea0003800000 */
.L_x_803:
        /* <DEDUP_REMOVED lines=15> */
.L_x_807:
[----:B------:R-:W-:Y:S05]  /*afd0*/  BSYNC.RECONVERGENT B0 ;  /* 0x0000000000007941 */ /* 0x000fea0003800200 */
.L_x_806:
[----:B------:R-:W-:Y:S01]  /*afe0*/  LOP3.LUT R5, R0, 0x80, R5, 0xf8, !PT ;  /* 0x0000008000057812 */ /* 0x000fe200078ef805 */
[----:B------:R-:W-:-:S04]  /*aff0*/  IMAD.MOV.U32 R25, RZ, RZ, R23 ;  /* 0x000000ffff197224 */ /* 0x000fc800078e0017 */
[----:B------:R1:W-:Y:S01]  /*b000*/  STG.E.U8 desc[UR36][R8.64], R5 ;  /* 0x0000000508007986 */ /* 0x0003e2000c101124 */
[----:B------:R-:W-:Y:S05]  /*b010*/  BRA `(.L_x_792) ;  /* 0x0000000400d07947 */ /* 0x000fea0003800000 */
.L_x_802:
[----:B------:R1:W-:Y:S01]  /*b020*/  STG.E.U16 desc[UR36][R8.64], R3 ;  /* 0x0000000308007986 */ /* 0x0003e2000c101524 */
[----:B------:R-:W-:Y:S01]  /*b030*/  IMAD.MOV.U32 R25, RZ, RZ, R23 ;  /* 0x000000ffff197224 */ /* 0x000fe200078e0017 */
[----:B------:R-:W-:Y:S06]  /*b040*/  BRA `(.L_x_792) ;  /* 0x0000000400c47947 */ /* 0x000fec0003800000 */
.L_x_799:
[----:B------:R-:W-:-:S13]  /*b050*/  ISETP.GT.AND P0, PT, R0, 0x1b, PT ;  /* 0x0000001b0000780c */ /* 0x000fda0003f04270 */
[----:B------:R-:W-:Y:S05]  /*b060*/  @P0 BRA `(.L_x_808) ;  /* 0x0000000000f40947 */ /* 0x000fea0003800000 */
        /* <DEDUP_REMOVED lines=8> */
[----:B------:R-:W1:Y:S02]  /*b0f0*/  F2I.FTZ.U32.TRUNC.NTZ R3, R3 ;  /* 0x0000000300037305 */ /* 0x000e64000021f000 */
[----:B-1----:R2:W-:Y:S01]  /*b100*/  STG.E.U16 desc[UR36][R8.64], R3 ;  /* 0x0000000308007986 */ /* 0x0025e2000c101524 */
[----:B------:R-:W-:Y:S05]  /*b110*/  BRA `(.L_x_792) ;  /* 0x0000000400907947 */ /* 0x000fea0003800000 */
.L_x_810:
        /* <DEDUP_REMOVED lines=8> */
[----:B------:R-:W-:Y:S01]  /*b1a0*/  FADD.FTZ R0, R0, 8192 ;  /* 0x4600000000007421 */ /* 0x000fe20000010000 */
[----:B------:R-:W-:-:S04]  /*b1b0*/  PRMT R4, RZ, 0x7610, R4 ;  /* 0x00007610ff047816 */ /* 0x000fc80000000004 */
[----:B------:R-:W-:-:S13]  /*b1c0*/  LOP3.LUT P0, R0, R0, 0xff, RZ, 0xc0, !PT ;  /* 0x000000ff00007812 */ /* 0x000fda000780c0ff */
[----:B------:R-:W-:Y:S05]  /*b1d0*/  @!P0 BRA `(.L_x_812) ;  /* 0x0000000000248947 */ /* 0x000fea0003800000 */
[----:B------:R-:W-:Y:S05]  /*b1e0*/  BRA `(.L_x_814) ;  /* 0x0000000000147947 */ /* 0x000fea0003800000 */
.L_x_813:
[----:B------:R-:W-:-:S04]  /*b1f0*/  SHF.R.U32.HI R0, RZ, 0x14, R3 ;  /* 0x00000014ff007819 */ /* 0x000fc80000011603 */
[----:B------:R-:W-:-:S04]  /*b200*/  LOP3.LUT R0, R0, 0x1, RZ, 0xc0, !PT ;  /* 0x0000000100007812 */ /* 0x000fc800078ec0ff */
[----:B------:R-:W-:-:S04]  /*b210*/  IADD3 R0, PT, PT, R3, 0x487ffff, R0 ;  /* 0x0487ffff03007810 */ /* 0x000fc80007ffe000 */
[----:B------:R-:W-:-:S04]  /*b220*/  SHF.R.U32.HI R0, RZ, 0x14, R0 ;  /* 0x00000014ff007819 */ /* 0x000fc80000011600 */
[----:B------:R-:W-:-:S07]  /*b230*/  LOP3.LUT R0, R0, 0xff, RZ, 0xc0, !PT ;  /* 0x000000ff00007812 */ /* 0x000fce00078ec0ff */
.L_x_814:
[----:B------:R-:W-:-:S04]  /*b240*/  SHF.R.U32.HI R3, RZ, 0x18, R3 ;  /* 0x00000018ff037819 */ /* 0x000fc80000011603 */
[----:B------:R-:W-:-:S04]  /*b250*/  LOP3.LUT R0, R0, 0x80, R3, 0xf8, !PT ;  /* 0x0000008000007812 */ /* 0x000fc800078ef803 */
[----:B------:R-:W-:-:S07]  /*b260*/  PRMT R4, R0, 0x7610, R4 ;  /* 0x0000761000047816 */ /* 0x000fce0000000004 */
.L_x_812:
[----:B------:R-:W-:Y:S05]  /*b270*/  BSYNC.RECONVERGENT B0 ;  /* 0x0000000000007941 */ /* 0x000fea0003800200 */
.L_x_811:
[----:B------:R3:W-:Y:S01]  /*b280*/  STG.E.U8 desc[UR36][R8.64], R4 ;  /* 0x0000000408007986 */ /* 0x0007e2000c101124 */
[----:B------:R-:W-:Y:S01]  /*b290*/  IMAD.MOV.U32 R25, RZ, RZ, R23 ;  /* 0x000000ffff197224 */ /* 0x000fe200078e0017 */
[----:B------:R-:W-:Y:S06]  /*b2a0*/  BRA `(.L_x_792) ;  /* 0x00000004002c7947 */ /* 0x000fec0003800000 */
.L_x_809:
        /* <DEDUP_REMOVED lines=13> */
.L_x_817:
[----:B------:R-:W-:-:S04]  /*b380*/  SHF.R.U32.HI R0, RZ, 0x15, R3 ;  /* 0x00000015ff007819 */ /* 0x000fc80000011603 */
[----:B------:R-:W-:-:S04]  /*b390*/  LOP3.LUT R0, R0, 0x1, RZ, 0xc0, !PT ;  /* 0x0000000100007812 */ /* 0x000fc800078ec0ff */
[----:B------:R-:W-:-:S04]  /*b3a0*/  IADD3 R0, PT, PT, R3, 0x88fffff, R0 ;  /* 0x088fffff03007810 */ /* 0x000fc80007ffe000 */
[----:B------:R-:W-:-:S04]  /*b3b0*/  SHF.R.U32.HI R0, RZ, 0x15, R0 ;  /* 0x00000015ff007819 */ /* 0x000fc80000011600 */
[----:B------:R-:W-:-:S07]  /*b3c0*/  LOP3.LUT R0, R0, 0xff, RZ, 0xc0, !PT ;  /* 0x000000ff00007812 */ /* 0x000fce00078ec0ff */
.L_x_818:
[----:B------:R-:W-:-:S04]  /*b3d0*/  SHF.R.U32.HI R3, RZ, 0x18, R3 ;  /* 0x00000018ff037819 */ /* 0x000fc80000011603 */
[----:B------:R-:W-:-:S04]  /*b3e0*/  LOP3.LUT R0, R0, 0x80, R3, 0xf8, !PT ;  /* 0x0000008000007812 */ /* 0x000fc800078ef803 */
[----:B------:R-:W-:-:S07]  /*b3f0*/  PRMT R4, R0, 0x7610, R4 ;  /* 0x0000761000047816 */ /* 0x000fce0000000004 */
.L_x_816:
[----:B------:R-:W-:Y:S05]  /*b400*/  BSYNC.RECONVERGENT B0 ;  /* 0x0000000000007941 */ /* 0x000fea0003800200 */
.L_x_815:
[----:B------:R1:W-:Y:S01]  /*b410*/  STG.E.U8 desc[UR36][R8.64], R4 ;  /* 0x0000000408007986 */ /* 0x0003e2000c101124 */
[----:B------:R-:W-:Y:S01]  /*b420*/  IMAD.MOV.U32 R25, RZ, RZ, R23 ;  /* 0x000000ffff197224 */ /* 0x000fe200078e0017 */
[----:B------:R-:W-:Y:S06]  /*b430*/  BRA `(.L_x_792) ;  /* 0x0000000000c87947 */ /* 0x000fec0003800000 */
.L_x_808:
[----:B------:R-:W-:-:S13]  /*b440*/  ISETP.NE.AND P0, PT, R0, 0x1c, PT ;  /* 0x0000001c0000780c */ /* 0x000fda0003f05270 */
[----:B------:R-:W-:Y:S05]  /*b450*/  @!P0 BRA `(.L_x_819) ;  /* 0x0000000000b08947 */ /* 0x000fea0003800000 */
[----:B------:R-:W-:-:S13]  /*b460*/  ISETP.NE.AND P0, PT, R0, 0x1d, PT ;  /* 0x0000001d0000780c */ /* 0x000fda0003f05270 */
[----:B------:R-:W-:Y:S05]  /*b470*/  @!P0 BRA `(.L_x_820) ;  /* 0x0000000000948947 */ /* 0x000fea0003800000 */
[----:B------:R-:W-:-:S13]  /*b480*/  ISETP.NE.AND P0, PT, R0, 0x2c, PT ;  /* 0x0000002c0000780c */ /* 0x000fda0003f05270 */
[----:B------:R-:W-:Y:S05]  /*b490*/  @!P0 BRA `(.L_x_821) ;  /* 0x0000000000488947 */ /* 0x000fea0003800000 */
.L_x_791:
[----:B------:R-:W-:Y:S01]  /*b4a0*/  MOV R14, 0x0 ;  /* 0x00000000000e7802 */ /* 0x000fe20000000f00 */
[----:B------:R-:W1:Y:S01]  /*b4b0*/  LDCU.64 UR6, c[0x4][0x178] ;  /* 0x01002f00ff0677ac */ /* 0x000e620008000a00 */
[----:B------:R-:W-:Y:S02]  /*b4c0*/  IMAD.MOV.U32 R8, RZ, RZ, 0x65 ;  /* 0x00000065ff087424 */ /* 0x000fe400078e00ff */
[----:B0-----:R-:W-:Y:S01]  /*b4d0*/  IMAD.MOV.U32 R12, RZ, RZ, 0x1 ;  /* 0x00000001ff0c7424 */ /* 0x001fe200078e00ff */
[----:B------:R-:W0:Y:S01]  /*b4e0*/  LDCU.64 UR8, c[0x4][0x180] ;  /* 0x01003000ff0877ac */ /* 0x000e220008000a00 */
[----:B------:R-:W2:Y:S01]  /*b4f0*/  LDC.64 R14, c[0x4][R14] ;  /* 0x010000000e0e7b82 */ /* 0x000ea20000000a00 */
[----:B------:R-:W-:Y:S01]  /*b500*/  IMAD.MOV.U32 R13, RZ, RZ, RZ ;  /* 0x000000ffff0d7224 */ /* 0x000fe200078e00ff */
[----:B------:R-:W3:Y:S01]  /*b510*/  LDCU.64 UR4, c[0x4][0x90] ;  /* 0x01001200ff0477ac */ /* 0x000ee20008000a00 */
[----:B-1----:R-:W-:Y:S02]  /*b520*/  IMAD.U32 R4, RZ, RZ, UR6 ;  /* 0x00000006ff047e24 */ /* 0x002fe4000f8e00ff */
[----:B------:R-:W-:-:S02]  /*b530*/  IMAD.U32 R5, RZ, RZ, UR7 ;  /* 0x00000007ff057e24 */ /* 0x000fc4000f8e00ff */
[----:B0-----:R-:W-:Y:S02]  /*b540*/  IMAD.U32 R6, RZ, RZ, UR8 ;  /* 0x00000008ff067e24 */ /* 0x001fe4000f8e00ff */
[----:B------:R-:W-:Y:S02]  /*b550*/  IMAD.U32 R7, RZ, RZ, UR9 ;  /* 0x00000009ff077e24 */ /* 0x000fe4000f8e00ff */
[----:B---3--:R-:W-:Y:S02]  /*b560*/  IMAD.U32 R10, RZ, RZ, UR4 ;  /* 0x00000004ff0a7e24 */ /* 0x008fe4000f8e00ff */
[----:B------:R-:W-:-:S07]  /*b570*/  IMAD.U32 R11, RZ, RZ, UR5 ;  /* 0x00000005ff0b7e24 */ /* 0x000fce000f8e00ff */
[----:B------:R-:W-:-:S07]  /*b580*/  LEPC R20, `(.L_x_822) ;  /* 0x000000001014794e */ /* 0x000fce0000000000 */
[----:B--2---:R-:W-:Y:S05]  /*b590*/  CALL.ABS.NOINC R14 ;  /* 0x000000000e007343 */ /* 0x004fea0003c00000 */
.L_x_822:
[----:B------:R-:W-:Y:S01]  /*b5a0*/  IMAD.MOV.U32 R25, RZ, RZ, R23 ;  /* 0x000000ffff197224 */ /* 0x000fe200078e0017 */
[----:B------:R-:W-:Y:S06]  /*b5b0*/  BRA `(.L_x_792) ;  /* 0x0000000000687947 */ /* 0x000fec0003800000 */
.L_x_821:
[----:B------:R-:W-:Y:S02]  /*b5c0*/  IMAD.U32 R4, R3, 0x10000, RZ ;  /* 0x0001000003047824 */ /* 0x000fe400078e00ff */
[----:B------:R-:W-:-:S03]  /*b5d0*/  IMAD.MOV.U32 R25, RZ, RZ, R23 ;  /* 0x000000ffff197224 */ /* 0x000fc600078e0017 */
        /* <DEDUP_REMOVED lines=15> */
.L_x_820:
[----:B------:R-:W-:Y:S02]  /*b6d0*/  IMAD.U32 R4, R3, 0x10000, RZ ;  /* 0x0001000003047824 */ /* 0x000fe400078e00ff */
[----:B------:R-:W-:-:S04]  /*b6e0*/  IMAD.MOV.U32 R25, RZ, RZ, R23 ;  /* 0x000000ffff197224 */ /* 0x000fc800078e0017 */
[----:B------:R-:W1:Y:S02]  /*b6f0*/  F2I.U64.TRUNC R4, R4 ;  /* 0x0000000400047311 */ /* 0x000e64000020d800 */
[----:B-1----:R1:W-:Y:S01]  /*b700*/  STG.E.64 desc[UR36][R8.64], R4 ;  /* 0x0000000408007986 */ /* 0x0023e2000c101b24 */
[----:B------:R-:W-:Y:S05]  /*b710*/  BRA `(.L_x_792) ;  /* 0x0000000000107947 */ /* 0x000fea0003800000 */
.L_x_819:
[----:B------:R-:W-:Y:S02]  /*b720*/  IMAD.U32 R3, R3, 0x10000, RZ ;  /* 0x0001000003037824 */ /* 0x000fe400078e00ff */
[----:B------:R-:W-:-:S04]  /*b730*/  IMAD.MOV.U32 R25, RZ, RZ, R23 ;  /* 0x000000ffff197224 */ /* 0x000fc800078e0017 */
[----:B------:R-:W1:Y:S02]  /*b740*/  F2I.FTZ.U32.TRUNC.NTZ R3, R3 ;  /* 0x0000000300037305 */ /* 0x000e64000021f000 */
[----:B-1----:R4:W-:Y:S02]  /*b750*/  STG.E desc[UR36][R8.64], R3 ;  /* 0x0000000308007986 */ /* 0x0029e4000c101924 */
.L_x_792:
[----:B------:R-:W-:-:S13]  /*b760*/  ISETP.GE.AND P0, PT, R25, R16, PT ;  /* 0x000000101900720c */ /* 0x000fda0003f06270 */
[----:B------:R-:W-:Y:S05]  /*b770*/  @P0 BREAK.RELIABLE B6 ;  /* 0x0000000000060942 */ /* 0x000fea0003800100 */
[----:B------:R-:W-:Y:S05]  /*b780*/  @P0 BRA `(.L_x_823) ;  /* 0x0000001c00c00947 */ /* 0x000fea0003800000 */
[----:B------:R-:W5:Y:S01]  /*b790*/  LDCU UR4, c[0x0][0x3b4] ;  /* 0x00007680ff0477ac */ /* 0x000f620008000800 */
[----:B-1234-:R-:W1:Y:S01]  /*b7a0*/  LDC.64 R8, c[0x0][0x388] ;  /* 0x0000e200ff087b82 */ /* 0x01ee620000000a00 */
[----:B------:R-:W-:Y:S01]  /*b7b0*/  IMAD R0, R2, 0x200, R25 ;  /* 0x0000020002007824 */ /* 0x000fe200078e0219 */
[----:B------:R-:W-:-:S03]  /*b7c0*/  PRMT R4, R19, 0x9910, RZ ;  /* 0x0000991013047816 */ /* 0x000fc600000000ff */
[----:B-----5:R-:W-:Y:S02]  /*b7d0*/  IMAD R3, R0, UR4, RZ ;  /* 0x0000000400037c24 */ /* 0x020fe4000f8e02ff */
[----:B------:R-:W-:-:S05]  /*b7e0*/  IMAD.MOV.U32 R0, RZ, RZ, R4 ;  /* 0x000000ffff007224 */ /* 0x000fca00078e0004 */
[----:B------:R-:W-:Y:S02]  /*b7f0*/  ISETP.GT.AND P1, PT, R0, 0x9, PT ;  /* 0x000000090000780c */ /* 0x000fe40003f24270 */
[----:B-1----:R-:W-:-:S05]  /*b800*/  IADD3 R8, P0, PT, R3, R8, RZ ;  /* 0x0000000803087210 */ /* 0x002fca0007f1e0ff */
        /* <DEDUP_REMOVED lines=10> */
[----:B------:R-:W-:-:S04]  /*b8b0*/  IMAD.U32 R22, R22, 0x10000, RZ ;  /* 0x0001000016167824 */ /* 0x000fc800078e00ff */
[----:B------:R-:W1:Y:S02]  /*b8c0*/  F2I.FTZ.TRUNC.NTZ R3, R22 ;  /* 0x0000001600037305 */ /* 0x000e64000021f100 */
[----:B-1----:R1:W-:Y:S01]  /*b8d0*/  STG.E.U8 desc[UR36][R8.64], R3 ;  /* 0x0000000308007986 */ /* 0x0023e2000c101124 */
[----:B------:R-:W-:Y:S05]  /*b8e0*/  BRA `(.L_x_829) ;  /* 0x0000000c007c7947 */ /* 0x000fea0003800000 */
.L_x_827:
[----:B------:R-:W-:-:S06]  /*b8f0*/  IMAD.U32 R5, R22, 0x10000, RZ ;  /* 0x0001000016057824 */ /* 0x000fcc00078e00ff */
[----:B------:R-:W1:Y:S02]  /*b900*/  F2I.S64.TRUNC R4, R5 ;  /* 0x0000000500047311 */ /* 0x000e64000020d900 */
[----:B-1----:R1:W-:Y:S01]  /*b910*/  STG.E.U8 desc[UR36][R8.64], R4 ;  /* 0x0000000408007986 */ /* 0x0023e2000c101124 */
[----:B------:R-:W-:Y:S05]  /*b920*/  BRA `(.L_x_829) ;  /* 0x0000000c006c7947 */ /* 0x000fea0003800000 */
.L_x_826:
[----:B------:R-:W-:-:S13]  /*b930*/  ISETP.NE.AND P0, PT, R0, 0x2, PT ;  /* 0x000000020000780c */ /* 0x000fda0003f05270 */
[----:B------:R-:W-:Y:S05]  /*b940*/  @!P0 BRA `(.L_x_830) ;  /* 0x0000000000308947 */ /* 0x000fea0003800000 */
[----:B------:R-:W-:-:S13]  /*b950*/  ISETP.NE.AND P0, PT, R0, 0x3, PT ;  /* 0x000000030000780c */ /* 0x000fda0003f05270 */
[----:B------:R-:W-:Y:S05]  /*b960*/  @!P0 BRA `(.L_x_831) ;  /* 0x0000000000188947 */ /* 0x000fea0003800000 */
[----:B------:R-:W-:-:S13]  /*b970*/  ISETP.NE.AND P0, PT, R0, 0x4, PT ;  /* 0x000000040000780c */ /* 0x000fda0003f05270 */
[----:B------:R-:W-:Y:S05]  /*b980*/  @P0 BRA `(.L_x_828) ;  /* 0x0000000800780947 */ /* 0x000fea0003800000 */
[----:B------:R-:W-:-:S06]  /*b990*/  IMAD.U32 R4, R22, 0x10000, RZ ;  /* 0x0001000016047824 */ /* 0x000fcc00078e00ff */
[----:B------:R-:W1:Y:S02]  /*b9a0*/  F2I.S64.TRUNC R4, R4 ;  /* 0x0000000400047311 */ /* 0x000e64000020d900 */
[----:B-1----:R1:W-:Y:S01]  /*b9b0*/  STG.E.64 desc[UR36][R8.64], R4 ;  /* 0x0000000408007986 */ /* 0x0023e2000c101b24 */
[----:B------:R-:W-:Y:S05]  /*b9c0*/  BRA `(.L_x_829) ;  /* 0x0000000c00447947 */ /* 0x000fea0003800000 */
.L_x_831:
[----:B------:R-:W-:-:S04]  /*b9d0*/  IMAD.U32 R22, R22, 0x10000, RZ ;  /* 0x0001000016167824 */ /* 0x000fc800078e00ff */
[----:B------:R-:W1:Y:S02]  /*b9e0*/  F2I.FTZ.TRUNC.NTZ R3, R22 ;  /* 0x0000001600037305 */ /* 0x000e64000021f100 */
[----:B-1----:R1:W-:Y:S01]  /*b9f0*/  STG.E desc[UR36][R8.64], R3 ;  /* 0x0000000308007986 */ /* 0x0023e2000c101924 */
[----:B------:R-:W-:Y:S05]  /*ba00*/  BRA `(.L_x_829) ;  /* 0x0000000c00347947 */ /* 0x000fea0003800000 */
.L_x_830:
[----:B------:R-:W-:-:S04]  /*ba10*/  IMAD.U32 R22, R22, 0x10000, RZ ;  /* 0x0001000016167824 */ /* 0x000fc800078e00ff */
[----:B------:R-:W1:Y:S02]  /*ba20*/  F2I.FTZ.TRUNC.NTZ R3, R22 ;  /* 0x0000001600037305 */ /* 0x000e64000021f100 */
[----:B-1----:R1:W-:Y:S01]  /*ba30*/  STG.E.U16 desc[UR36][R8.64], R3 ;  /* 0x0000000308007986 */ /* 0x0023e2000c101524 */
[----:B------:R-:W-:Y:S05]  /*ba40*/  BRA `(.L_x_829) ;  /* 0x0000000c00247947 */ /* 0x000fea0003800000 */
.L_x_825:
[----:B------:R-:W-:-:S13]  /*ba50*/  ISETP.GT.AND P0, PT, R0, 0x6, PT ;  /* 0x000000060000780c */ /* 0x000fda0003f04270 */
[----:B------:R-:W-:Y:S05]  /*ba60*/  @P0 BRA `(.L_x_832) ;  /* 0x00000000002c0947 */ /* 0x000fea0003800000 */
[----:B------:R-:W-:-:S13]  /*ba70*/  ISETP.NE.AND P0, PT, R0, 0x5, PT ;  /* 0x000000050000780c */ /* 0x000fda0003f05270 */
[----:B------:R-:W-:Y:S05]  /*ba80*/  @!P0 BRA `(.L_x_833) ;  /* 0x0000000000148947 */ /* 0x000fea0003800000 */
[----:B------:R-:W-:-:S13]  /*ba90*/  ISETP.NE.AND P0, PT, R0, 0x6, PT ;  /* 0x000000060000780c */ /* 0x000fda0003f05270 */
[----:B------:R-:W-:Y:S05]  /*baa0*/  @P0 BRA `(.L_x_828) ;  /* 0x0000000800300947 */ /* 0x000fea0003800000 */
[----:B------:R-:W-:-:S05]  /*bab0*/  IMAD.U32 R3, R22, 0x10000, RZ ;  /* 0x0001000016037824 */ /* 0x000fca00078e00ff */
[----:B------:R2:W-:Y:S01]  /*bac0*/  STG.E desc[UR36][R8.64], R3 ;  /* 0x0000000308007986 */ /* 0x0005e2000c101924 */
[----:B------:R-:W-:Y:S05]  /*bad0*/  BRA `(.L_x_829) ;  /* 0x0000000c00007947 */ /* 0x000fea0003800000 */
.L_x_833:
[----:B------:R-:W-:-:S05]  /*bae0*/  IMAD.U32 R0, R22, 0x10000, RZ ;  /* 0x0001000016007824 */ /* 0x000fca00078e00ff */
[----:B------:R-:W-:-:S05]  /*baf0*/  F2FP.F16.F32.PACK_AB R0, RZ, R0 ;  /* 0x00000000ff00723e */ /* 0x000fca00000000ff */
[----:B------:R1:W-:Y:S01]  /*bb00*/  STG.E.U16 desc[UR36][R8.64], R0 ;  /* 0x0000000008007986 */ /* 0x0003e2000c101524 */
[----:B------:R-:W-:Y:S05]  /*bb10*/  BRA `(.L_x_829) ;  /* 0x0000000800f07947 */ /* 0x000fea0003800000 */
.L_x_832:
[----:B------:R-:W-:-:S13]  /*bb20*/  ISETP.NE.AND P0, PT, R0, 0x7, PT ;  /* 0x000000070000780c */ /* 0x000fda0003f05270 */
[----:B------:R-:W-:Y:S05]  /*bb30*/  @!P0 BRA `(.L_x_834) ;  /* 0x0000000000348947 */ /* 0x000fea0003800000 */
[----:B------:R-:W-:-:S13]  /*bb40*/  ISETP.NE.AND P0, PT, R0, 0x8, PT ;  /* 0x000000080000780c */ /* 0x000fda0003f05270 */
[----:B------:R-:W-:Y:S05]  /*bb50*/  @!P0 BRA `(.L_x_835) ;  /* 0x0000000000188947 */ /* 0x000fea0003800000 */
[----:B------:R-:W-:-:S13]  /*bb60*/  ISETP.NE.AND P0, PT, R0, 0x9, PT ;  /* 0x000000090000780c */ /* 0x000fda0003f05270 */
[----:B------:R-:W-:Y:S05]  /*bb70*/  @P0 BRA `(.L_x_828) ;  /* 0x0000000400fc0947 */ /* 0x000fea0003800000 */
[----:B------:R-:W-:Y:S02]  /*bb80*/  IMAD.U32 R22, R22, 0x10000, RZ ;  /* 0x0001000016167824 */ /* 0x000fe400078e00ff */
[----:B------:R-:W-:-:S05]  /*bb90*/  IMAD.MOV.U32 R23, RZ, RZ, RZ ;  /* 0x000000ffff177224 */ /* 0x000fca00078e00ff */
[----:B------:R3:W-:Y:S01]  /*bba0*/  STG.E.64 desc[UR36][R8.64], R22 ;  /* 0x0000001608007986 */ /* 0x0007e2000c101b24 */
[----:B------:R-:W-:Y:S05]  /*bbb0*/  BRA `(.L_x_829) ;  /* 0x0000000800c87947 */ /* 0x000fea0003800000 */
.L_x_835:
[----:B------:R-:W-:-:S05]  /*bbc0*/  IMAD.U32 R22, R22, 0x10000, RZ ;  /* 0x0001000016167824 */ /* 0x000fca00078e00ff */
[----:B------:R-:W-:-:S04]  /*bbd0*/  F2FP.F16.F32.PACK_AB R3, RZ, R22 ;  /* 0x00000016ff03723e */ /* 0x000fc800000000ff */
[----:B------:R-:W-:-:S05]  /*bbe0*/  PRMT R3, R3, 0x5410, RZ ;  /* 0x0000541003037816 */ /* 0x000fca00000000ff */
[----:B------:R4:W-:Y:S01]  /*bbf0*/  STG.E desc[UR36][R8.64], R3 ;  /* 0x0000000308007986 */ /* 0x0009e2000c101924 */
[----:B------:R-:W-:Y:S05]  /*bc00*/  BRA `(.L_x_829) ;  /* 0x0000000800b47947 */ /* 0x000fea0003800000 */
.L_x_834:
[----:B------:R-:W-:-:S04]  /*bc10*/  IMAD.U32 R4, R22, 0x10000, RZ ;  /* 0x0001000016047824 */ /* 0x000fc800078e00ff */
[----:B------:R-:W-:-:S06]  /*bc20*/  FMUL.FTZ R4, R4, 1 ;  /* 0x3f80000004047820 */ /* 0x000fcc0000410000 */
[----:B------:R-:W1:Y:S02]  /*bc30*/  F2F.F64.F32 R4, R4 ;  /* 0x0000000400047310 */ /* 0x000e640000201800 */
[----:B-1----:R1:W-:Y:S01]  /*bc40*/  STG.E.64 desc[UR36][R8.64], R4 ;  /* 0x0000000408007986 */ /* 0x0023e2000c101b24 */
[----:B------:R-:W-:Y:S05]  /*bc50*/  BRA `(.L_x_829) ;  /* 0x0000000800a07947 */ /* 0x000fea0003800000 */
.L_x_824:
[----:B------:R-:W-:-:S13]  /*bc60*/  ISETP.GT.AND P0, PT, R0, 0x18, PT ;  /* 0x000000180000780c */ /* 0x000fda0003f04270 */
[----:B------:R-:W-:Y:S05]  /*bc70*/  @!P0 BRA `(.L_x_836) ;  /* 0x0000000400608947 */ /* 0x000fea0003800000 */
        /* <DEDUP_REMOVED lines=8> */
[----:B------:R-:W-:-:S06]  /*bd00*/  IMAD.U32 R3, R22, 0x10000, RZ ;  /* 0x0001000016037824 */ /* 0x000fcc00078e00ff */
[----:B------:R-:W1:Y:S02]  /*bd10*/  F2I.FTZ.U32.TRUNC.NTZ R3, R3 ;  /* 0x0000000300037305 */ /* 0x000e64000021f000 */
[----:B-1----:R1:W-:Y:S01]  /*bd20*/  STG.E.U16 desc[UR36][R8.64], R3 ;  /* 0x0000000308007986 */ /* 0x0023e2000c101524 */
[----:B------:R-:W-:Y:S05]  /*bd30*/  BRA `(.L_x_829) ;  /* 0x0000000800687947 */ /* 0x000fea0003800000 */
.L_x_839:
        /* <DEDUP_REMOVED lines=17> */
.L_x_842:
[----:B------:R-:W-:-:S04]  /*be50*/  SHF.R.U32.HI R3, RZ, 0x18, R5 ;  /* 0x00000018ff037819 */ /* 0x000fc80000011605 */
[----:B------:R-:W-:-:S04]  /*be60*/  LOP3.LUT R0, R0, 0x80, R3, 0xf8, !PT ;  /* 0x0000008000007812 */ /* 0x000fc800078ef803 */
[----:B------:R-:W-:-:S07]  /*be70*/  PRMT R4, R0, 0x7610, R4 ;  /* 0x0000761000047816 */ /* 0x000fce0000000004 */
.L_x_841:
[----:B------:R-:W-:Y:S05]  /*be80*/  BSYNC.RECONVERGENT B0 ;  /* 0x0000000000007941 */ /* 0x000fea0003800200 */
.L_x_840:
[----:B------:R1:W-:Y:S01]  /*be90*/  STG.E.U8 desc[UR36][R8.64], R4 ;  /* 0x0000000408007986 */ /* 0x0003e2000c101124 */
[----:B------:R-:W-:Y:S05]  /*bea0*/  BRA `(.L_x_829) ;  /* 0x00000008000c7947 */ /* 0x000fea0003800000 */
.L_x_838:
        /* <DEDUP_REMOVED lines=17> */
.L_x_845:
[----:B------:R-:W-:-:S04]  /*bfc0*/  SHF.R.U32.HI R3, RZ, 0x18, R5 ;  /* 0x00000018ff037819 */ /* 0x000fc80000011605 */
[----:B------:R-:W-:-:S04]  /*bfd0*/  LOP3.LUT R0, R0, 0x80, R3, 0xf8, !PT ;  /* 0x0000008000007812 */ /* 0x000fc800078ef803 */
[----:B------:R-:W-:-:S07]  /*bfe0*/  PRMT R4, R0, 0x7610, R4 ;  /* 0x0000761000047816 */ /* 0x000fce0000000004 */
.L_x_844:
[----:B------:R-:W-:Y:S05]  /*bff0*/  BSYNC.RECONVERGENT B0 ;  /* 0x0000000000007941 */ /* 0x000fea0003800200 */
.L_x_843:
[----:B------:R1:W-:Y:S01]  /*c000*/  STG.E.U8 desc[UR36][R8.64], R4 ;  /* 0x0000000408007986 */ /* 0x0003e2000c101124 */
[----:B------:R-:W-:Y:S05]  /*c010*/  BRA `(.L_x_829) ;  /* 0x0000000400b07947 */ /* 0x000fea0003800000 */
.L_x_837:
[----:B------:R-:W-:-:S13]  /*c020*/  ISETP.NE.AND P0, PT, R0, 0x1c, PT ;  /* 0x0000001c0000780c */ /* 0x000fda0003f05270 */
[----:B------:R-:W-:Y:S05]  /*c030*/  @!P0 BRA `(.L_x_846) ;  /* 0x0000000000608947 */ /* 0x000fea0003800000 */
[----:B------:R-:W-:-:S13]  /*c040*/  ISETP.NE.AND P0, PT, R0, 0x1d, PT ;  /* 0x0000001d0000780c */ /* 0x000fda0003f05270 */
[----:B------:R-:W-:Y:S05]  /*c050*/  @!P0 BRA `(.L_x_847) ;  /* 0x0000000000488947 */ /* 0x000fea0003800000 */
[----:B------:R-:W-:-:S13]  /*c060*/  ISETP.NE.AND P0, PT, R0, 0x2c, PT ;  /* 0x0000002c0000780c */ /* 0x000fda0003f05270 */
[----:B------:R-:W-:Y:S05]  /*c070*/  @P0 BRA `(.L_x_828) ;  /* 0x0000000000bc0947 */ /* 0x000fea0003800000 */
        /* <DEDUP_REMOVED lines=16> */
.L_x_847:
[----:B------:R-:W-:-:S06]  /*c180*/  IMAD.U32 R4, R22, 0x10000, RZ ;  /* 0x0001000016047824 */ /* 0x000fcc00078e00ff */
[----:B------:R-:W1:Y:S02]  /*c190*/  F2I.U64.TRUNC R4, R4 ;  /* 0x0000000400047311 */ /* 0x000e64000020d800 */
[----:B-1----:R1:W-:Y:S01]  /*c1a0*/  STG.E.64 desc[UR36][R8.64], R4 ;  /* 0x0000000408007986 */ /* 0x0023e2000c101b24 */
[----:B------:R-:W-:Y:S05]  /*c1b0*/  BRA `(.L_x_829) ;  /* 0x0000000400487947 */ /* 0x000fea0003800000 */
.L_x_846:
[----:B------:R-:W-:-:S04]  /*c1c0*/  IMAD.U32 R22, R22, 0x10000, RZ ;  /* 0x0001000016167824 */ /* 0x000fc800078e00ff */
[----:B------:R-:W1:Y:S02]  /*c1d0*/  F2I.FTZ.U32.TRUNC.NTZ R3, R22 ;  /* 0x0000001600037305 */ /* 0x000e64000021f000 */
[----:B-1----:R1:W-:Y:S01]  /*c1e0*/  STG.E desc[UR36][R8.64], R3 ;  /* 0x0000000308007986 */ /* 0x0023e2000c101924 */
[----:B------:R-:W-:Y:S05]  /*c1f0*/  BRA `(.L_x_829) ;  /* 0x0000000400387947 */ /* 0x000fea0003800000 */
.L_x_836:
[----:B------:R-:W-:-:S13]  /*c200*/  ISETP.GT.AND P0, PT, R0, 0xe, PT ;  /* 0x0000000e0000780c */ /* 0x000fda0003f04270 */
[----:B------:R-:W-:Y:S05]  /*c210*/  @P0 BRA `(.L_x_848) ;  /* 0x00000000003c0947 */ /* 0x000fea0003800000 */
[----:B------:R-:W-:-:S13]  /*c220*/  ISETP.NE.AND P0, PT, R0, 0xa, PT ;  /* 0x0000000a0000780c */ /* 0x000fda0003f05270 */
[----:B------:R-:W-:Y:S05]  /*c230*/  @!P0 BRA `(.L_x_849) ;  /* 0x00000000001c8947 */ /* 0x000fea0003800000 */
[----:B------:R-:W-:-:S13]  /*c240*/  ISETP.NE.AND P0, PT, R0, 0xb, PT ;  /* 0x0000000b0000780c */ /* 0x000fda0003f05270 */
[----:B------:R-:W-:Y:S05]  /*c250*/  @P0 BRA `(.L_x_828) ;  /* 0x0000000000440947 */ /* 0x000fea0003800000 */
[----:B------:R-:W-:-:S05]  /*c260*/  IMAD.U32 R22, R22, 0x10000, RZ ;  /* 0x0001000016167824 */ /* 0x000fca00078e00ff */
[----:B------:R-:W-:-:S04]  /*c270*/  FSETP.NEU.FTZ.AND P0, PT, R22, RZ, PT ;  /* 0x000000ff1600720b */ /* 0x000fc80003f1d000 */
[----:B------:R-:W-:-:S05]  /*c280*/  SEL R3, RZ, 0x1, !P0 ;  /* 0x00000001ff037807 */ /* 0x000fca0004000000 */
[----:B------:R1:W-:Y:S01]  /*c290*/  STG.E.U8 desc[UR36][R8.64], R3 ;  /* 0x0000000308007986 */ /* 0x0003e2000c101124 */
[----:B------:R-:W-:Y:S05]  /*c2a0*/  BRA `(.L_x_829) ;  /* 0x00000004000c7947 */ /* 0x000fea0003800000 */
.L_x_849:
[----:B------:R-:W-:Y:S01]  /*c2b0*/  IMAD.U32 R22, R22, 0x10000, RZ ;  /* 0x0001000016167824 */ /* 0x000fe200078e00ff */
[----:B------:R-:W-:-:S03]  /*c2c0*/  CS2R R6, SRZ ;  /* 0x0000000000067805 */ /* 0x000fc6000001ff00 */
[----:B------:R-:W-:-:S06]  /*c2d0*/  FMUL.FTZ R4, R22, 1 ;  /* 0x3f80000016047820 */ /* 0x000fcc0000410000 */
[----:B------:R-:W1:Y:S02]  /*c2e0*/  F2F.F64.F32 R4, R4 ;  /* 0x0000000400047310 */ /* 0x000e640000201800 */
[----:B-1----:R1:W-:Y:S01]  /*c2f0*/  STG.E.128 desc[UR36][R8.64], R4 ;  /* 0x0000000408007986 */ /* 0x0023e2000c101d24 */
[----:B------:R-:W-:Y:S05]  /*c300*/  BRA `(.L_x_829) ;  /* 0x0000000000f47947 */ /* 0x000fea0003800000 */
.L_x_848:
[----:B------:R-:W-:-:S13]  /*c310*/  ISETP.NE.AND P0, PT, R0, 0xf, PT ;  /* 0x0000000f0000780c */ /* 0x000fda0003f05270 */
[----:B------:R-:W-:Y:S05]  /*c320*/  @!P0 BRA `(.L_x_850) ;  /* 0x0000000000e88947 */ /* 0x000fea0003800000 */
[----:B------:R-:W-:-:S13]  /*c330*/  ISETP.NE.AND P0, PT, R0, 0x17, PT ;  /* 0x000000170000780c */ /* 0x000fda0003f05270 */
[----:B------:R-:W-:Y:S05]  /*c340*/  @!P0 BRA `(.L_x_851) ;  /* 0x0000000000908947 */ /* 0x000fea0003800000 */
[----:B------:R-:W-:-:S13]  /*c350*/  ISETP.NE.AND P0, PT, R0, 0x18, PT ;  /* 0x000000180000780c */ /* 0x000fda0003f05270 */
[----:B------:R-:W-:Y:S05]  /*c360*/  @!P0 BRA `(.L_x_852) ;  /* 0x0000000000448947 */ /* 0x000fea0003800000 */
.L_x_828:
        /* <DEDUP_REMOVED lines=16> */
.L_x_853:
[----:B------:R-:W-:Y:S05]  /*c470*/  BRA `(.L_x_829) ;  /* 0x0000000000987947 */ /* 0x000fea0003800000 */
.L_x_852:
        /* <DEDUP_REMOVED lines=13> */
.L_x_855:
[----:B------:R-:W-:Y:S05]  /*c550*/  BSYNC.RECONVERGENT B0 ;  /* 0x0000000000007941 */ /* 0x000fea0003800200 */
.L_x_854:
[----:B------:R-:W-:-:S05]  /*c560*/  LOP3.LUT R3, R0, 0x80, R3, 0xf8, !PT ;  /* 0x0000008000037812 */ /* 0x000fca00078ef803 */
[----:B------:R1:W-:Y:S01]  /*c570*/  STG.E.U8 desc[UR36][R8.64], R3 ;  /* 0x0000000308007986 */ /* 0x0003e2000c101124 */
[----:B------:R-:W-:Y:S05]  /*c580*/  BRA `(.L_x_829) ;  /* 0x0000000000547947 */ /* 0x000fea0003800000 */
.L_x_851:
        /* <DEDUP_REMOVED lines=12> */
.L_x_857:
[----:B------:R-:W-:Y:S01]  /*c650*/  IMAD.MOV.U32 R0, RZ, RZ, 0x7f ;  /* 0x0000007fff007424 */ /* 0x000fe200078e00ff */
[----:B------:R-:W-:-:S04]  /*c660*/  ISETP.GT.U32.AND P0, PT, R4, 0x7f800000, PT ;  /* 0x7f8000000400780c */ /* 0x000fc80003f04070 */
[----:B------:R-:W-:-:S09]  /*c670*/  SEL R0, R0, 0x7c, P0 ;  /* 0x0000007c00007807 */ /* 0x000fd20000000000 */
.L_x_858:
[----:B------:R-:W-:Y:S05]  /*c680*/  BSYNC.RECONVERGENT B0 ;  /* 0x0000000000007941 */ /* 0x000fea0003800200 */
.L_x_856:
[----:B------:R-:W-:-:S04]  /*c690*/  SHF.R.U32.HI R3, RZ, 0x18, R3 ;  /* 0x00000018ff037819 */ /* 0x000fc80000011603 */
[----:B------:R-:W-:-:S05]  /*c6a0*/  LOP3.LUT R3, R0, 0x80, R3, 0xf8, !PT ;  /* 0x0000008000037812 */ /* 0x000fca00078ef803 */
[----:B------:R1:W-:Y:S01]  /*c6b0*/  STG.E.U8 desc[UR36][R8.64], R3 ;  /* 0x0000000308007986 */ /* 0x0003e2000c101124 */
[----:B------:R-:W-:Y:S05]  /*c6c0*/  BRA `(.L_x_829) ;  /* 0x0000000000047947 */ /* 0x000fea0003800000 */
.L_x_850:
[----:B------:R1:W-:Y:S02]  /*c6d0*/  STG.E.U16 desc[UR36][R8.64], R22 ;  /* 0x0000001608007986 */ /* 0x0003e4000c101524 */
.L_x_829:
[----:B------:R-:W-:-:S07]  /*c6e0*/  VIADD R25, R25, 0x80 ;  /* 0x0000008019197836 */ /* 0x000fce0000000000 */
.L_x_786:
[----:B------:R-:W-:-:S13]  /*c6f0*/  ISETP.GE.AND P0, PT, R25, R16, PT ;  /* 0x000000101900720c */ /* 0x000fda0003f06270 */
[----:B------:R-:W-:Y:S05]  /*c700*/  @P0 BREAK.RELIABLE B6 ;  /* 0x0000000000060942 */ /* 0x000fea0003800100 */
[----:B------:R-:W-:Y:S05]  /*c710*/  @P0 BRA `(.L_x_823) ;  /* 0x0000000c00dc0947 */ /* 0x000fea0003800000 */
[----:B------:R-:W-:Y:S05]  /*c720*/  BSYNC.RELIABLE B6 ;  /* 0x0000000000067941 */ /* 0x000fea0003800100 */
.L_x_785:
        /* <DEDUP_REMOVED lines=18> */
[----:B------:R-:W-:-:S06]  /*c850*/  IMAD.U32 R17, R17, 0x10000, RZ ;  /* 0x0001000011117824 */ /* 0x000fcc00078e00ff */
[----:B------:R-:W1:Y:S02]  /*c860*/  F2I.FTZ.TRUNC.NTZ R17, R17 ;  /* 0x0000001100117305 */ /* 0x000e64000021f100 */
[----:B-1----:R1:W-:Y:S01]  /*c870*/  STG.E.U8 desc[UR36][R8.64], R17 ;  /* 0x0000001108007986 */ /* 0x0023e2000c101124 */
[----:B------:R-:W-:Y:S05]  /*c880*/  BRA `(.L_x_864) ;  /* 0x0000000c007c7947 */ /* 0x000fea0003800000 */
.L_x_862:
[----:B------:R-:W-:-:S06]  /*c890*/  IMAD.U32 R5, R17, 0x10000, RZ ;  /* 0x0001000011057824 */ /* 0x000fcc00078e00ff */
[----:B------:R-:W1:Y:S02]  /*c8a0*/  F2I.S64.TRUNC R4, R5 ;  /* 0x0000000500047311 */ /* 0x000e64000020d900 */
[----:B-1----:R2:W-:Y:S01]  /*c8b0*/  STG.E.U8 desc[UR36][R8.64], R4 ;  /* 0x0000000408007986 */ /* 0x0025e2000c101124 */
[----:B------:R-:W-:Y:S05]  /*c8c0*/  BRA `(.L_x_864) ;  /* 0x0000000c006c7947 */ /* 0x000fea0003800000 */
.L_x_861:
        /* <DEDUP_REMOVED lines=10> */
.L_x_866:
[----:B------:R-:W-:-:S06]  /*c970*/  IMAD.U32 R17, R17, 0x10000, RZ ;  /* 0x0001000011117824 */ /* 0x000fcc00078e00ff */
[----:B------:R-:W1:Y:S02]  /*c980*/  F2I.FTZ.TRUNC.NTZ R17, R17 ;  /* 0x0000001100117305 */ /* 0x000e64000021f100 */
[----:B-1----:R1:W-:Y:S01]  /*c990*/  STG.E desc[UR36][R8.64], R17 ;  /* 0x0000001108007986 */ /* 0x0023e2000c101924 */
[----:B------:R-:W-:Y:S05]  /*c9a0*/  BRA `(.L_x_864) ;  /* 0x0000000c00347947 */ /* 0x000fea0003800000 */
.L_x_865:
[----:B------:R-:W-:-:S06]  /*c9b0*/  IMAD.U32 R17, R17, 0x10000, RZ ;  /* 0x0001000011117824 */ /* 0x000fcc00078e00ff */
[----:B------:R-:W1:Y:S02]  /*c9c0*/  F2I.FTZ.TRUNC.NTZ R17, R17 ;  /* 0x0000001100117305 */ /* 0x000e64000021f100 */
[----:B-1----:R3:W-:Y:S01]  /*c9d0*/  STG.E.U16 desc[UR36][R8.64], R17 ;  /* 0x0000001108007986 */ /* 0x0027e2000c101524 */
[----:B------:R-:W-:Y:S05]  /*c9e0*/  BRA `(.L_x_864) ;  /* 0x0000000c00247947 */ /* 0x000fea0003800000 */
.L_x_860:
        /* <DEDUP_REMOVED lines=9> */
.L_x_868:
[----:B------:R-:W-:-:S05]  /*ca80*/  IMAD.U32 R0, R17, 0x10000, RZ ;  /* 0x0001000011007824 */ /* 0x000fca00078e00ff */
[----:B------:R-:W-:-:S05]  /*ca90*/  F2FP.F16.F32.PACK_AB R0, RZ, R0 ;  /* 0x00000000ff00723e */ /* 0x000fca00000000ff */
[----:B------:R1:W-:Y:S01]  /*caa0*/  STG.E.U16 desc[UR36][R8.64], R0 ;  /* 0x0000000008007986 */ /* 0x0003e2000c101524 */
[----:B------:R-:W-:Y:S05]  /*cab0*/  BRA `(.L_x_864) ;  /* 0x0000000800f07947 */ /* 0x000fea0003800000 */
.L_x_867:
        /* <DEDUP_REMOVED lines=10> */
.L_x_870:
[----:B------:R-:W-:-:S05]  /*cb60*/  IMAD.U32 R17, R17, 0x10000, RZ ;  /* 0x0001000011117824 */ /* 0x000fca00078e00ff */
[----:B------:R-:W-:-:S04]  /*cb70*/  F2FP.F16.F32.PACK_AB R3, RZ, R17 ;  /* 0x00000011ff03723e */ /* 0x000fc800000000ff */
[----:B------:R-:W-:-:S05]  /*cb80*/  PRMT R3, R3, 0x5410, RZ ;  /* 0x0000541003037816 */ /* 0x000fca00000000ff */
[----:B------:R1:W-:Y:S01]  /*cb90*/  STG.E desc[UR36][R8.64], R3 ;  /* 0x0000000308007986 */ /* 0x0003e2000c101924 */
[----:B------:R-:W-:Y:S05]  /*cba0*/  BRA `(.L_x_864) ;  /* 0x0000000800b47947 */ /* 0x000fea0003800000 */
.L_x_869:
[----:B------:R-:W-:-:S04]  /*cbb0*/  IMAD.U32 R4, R17, 0x10000, RZ ;  /* 0x0001000011047824 */ /* 0x000fc800078e00ff */
[----:B------:R-:W-:-:S06]  /*cbc0*/  FMUL.FTZ R4, R4, 1 ;  /* 0x3f80000004047820 */ /* 0x000fcc0000410000 */
[----:B------:R-:W1:Y:S02]  /*cbd0*/  F2F.F64.F32 R4, R4 ;  /* 0x0000000400047310 */ /* 0x000e640000201800 */
[----:B-1----:R1:W-:Y:S01]  /*cbe0*/  STG.E.64 desc[UR36][R8.64], R4 ;  /* 0x0000000408007986 */ /* 0x0023e2000c101b24 */
[----:B------:R-:W-:Y:S05]  /*cbf0*/  BRA `(.L_x_864) ;  /* 0x0000000800a07947 */ /* 0x000fea0003800000 */
.L_x_859:
        /* <DEDUP_REMOVED lines=14> */
.L_x_874:
        /* <DEDUP_REMOVED lines=17> */
.L_x_877:
[----:B------:R-:W-:-:S04]  /*cdf0*/  SHF.R.U32.HI R3, RZ, 0x18, R17 ;  /* 0x00000018ff037819 */ /* 0x000fc80000011611 */
[----:B------:R-:W-:-:S04]  /*ce00*/  LOP3.LUT R0, R0, 0x80, R3, 0xf8, !PT ;  /* 0x0000008000007812 */ /* 0x000fc800078ef803 */
[----:B------:R-:W-:-:S07]  /*ce10*/  PRMT R4, R0, 0x7610, R4 ;  /* 0x0000761000047816 */ /* 0x000fce0000000004 */
.L_x_876:
[----:B------:R-:W-:Y:S05]  /*ce20*/  BSYNC.RECONVERGENT B0 ;  /* 0x0000000000007941 */ /* 0x000fea0003800200 */
.L_x_875:
[----:B------:R1:W-:Y:S01]  /*ce30*/  STG.E.U8 desc[UR36][R8.64], R4 ;  /* 0x0000000408007986 */ /* 0x0003e2000c101124 */
[----:B------:R-:W-:Y:S05]  /*ce40*/  BRA `(.L_x_864) ;  /* 0x00000008000c7947 */ /* 0x000fea0003800000 */
.L_x_873:
        /* <DEDUP_REMOVED lines=17> */
.L_x_880:
[----:B------:R-:W-:-:S04]  /*cf60*/  SHF.R.U32.HI R3, RZ, 0x18, R17 ;  /* 0x00000018ff037819 */ /* 0x000fc80000011611 */
[----:B------:R-:W-:-:S04]  /*cf70*/  LOP3.LUT R0, R0, 0x80, R3, 0xf8, !PT ;  /* 0x0000008000007812 */ /* 0x000fc800078ef803 */
[----:B------:R-:W-:-:S07]  /*cf80*/  PRMT R4, R0, 0x7610, R4 ;  /* 0x0000761000047816 */ /* 0x000fce0000000004 */
.L_x_879:
[----:B------:R-:W-:Y:S05]  /*cf90*/  BSYNC.RECONVERGENT B0 ;  /* 0x0000000000007941 */ /* 0x000fea0003800200 */
.L_x_878:
[----:B------:R1:W-:Y:S01]  /*cfa0*/  STG.E.U8 desc[UR36][R8.64], R4 ;  /* 0x0000000408007986 */ /* 0x0003e2000c101124 */
[----:B------:R-:W-:Y:S05]  /*cfb0*/  BRA `(.L_x_864) ;  /* 0x0000000400b07947 */ /* 0x000fea0003800000 */
.L_x_872:
        /* <DEDUP_REMOVED lines=22> */
.L_x_882:
[----:B------:R-:W-:-:S06]  /*d120*/  IMAD.U32 R4, R17, 0x10000, RZ ;  /* 0x0001000011047824 */ /* 0x000fcc00078e00ff */
[----:B------:R-:W1:Y:S02]  /*d130*/  F2I.U64.TRUNC R4, R4 ;  /* 0x0000000400047311 */ /* 0x000e64000020d800 */
[----:B-1----:R1:W-:Y:S01]  /*d140*/  STG.E.64 desc[UR36][R8.64], R4 ;  /* 0x0000000408007986 */ /* 0x0023e2000c101b24 */
[----:B------:R-:W-:Y:S05]  /*d150*/  BRA `(.L_x_864) ;  /* 0x0000000400487947 */ /* 0x000fea0003800000 */
.L_x_881:
[----:B------:R-:W-:-:S06]  /*d160*/  IMAD.U32 R17, R17, 0x10000, RZ ;  /* 0x0001000011117824 */ /* 0x000fcc00078e00ff */
[----:B------:R-:W1:Y:S02]  /*d170*/  F2I.FTZ.U32.TRUNC.NTZ R17, R17 ;  /* 0x0000001100117305 */ /* 0x000e64000021f000 */
[----:B-1----:R1:W-:Y:S01]  /*d180*/  STG.E desc[UR36][R8.64], R17 ;  /* 0x0000001108007986 */ /* 0x0023e2000c101924 */
[----:B------:R-:W-:Y:S05]  /*d190*/  BRA `(.L_x_864) ;  /* 0x0000000400387947 */ /* 0x000fea0003800000 */
.L_x_871:
        /* <DEDUP_REMOVED lines=11> */
.L_x_884:
[----:B------:R-:W-:Y:S01]  /*d250*/  IMAD.U32 R17, R17, 0x10000, RZ ;  /* 0x0001000011117824 */ /* 0x000fe200078e00ff */
[----:B------:R-:W-:-:S03]  /*d260*/  CS2R R6, SRZ ;  /* 0x0000000000067805 */ /* 0x000fc6000001ff00 */
[----:B------:R-:W-:-:S06]  /*d270*/  FMUL.FTZ R4, R17, 1 ;  /* 0x3f80000011047820 */ /* 0x000fcc0000410000 */
[----:B------:R-:W1:Y:S02]  /*d280*/  F2F.F64.F32 R4, R4 ;  /* 0x0000000400047310 */ /* 0x000e640000201800 */
[----:B-1----:R1:W-:Y:S01]  /*d290*/  STG.E.128 desc[UR36][R8.64], R4 ;  /* 0x0000000408007986 */ /* 0x0023e2000c101d24 */
[----:B------:R-:W-:Y:S05]  /*d2a0*/  BRA `(.L_x_864) ;  /* 0x0000000000f47947 */ /* 0x000fea0003800000 */
.L_x_883:
[----:B------:R-:W-:-:S13]  /*d2b0*/  ISETP.NE.AND P0, PT, R0, 0xf, PT ;  /* 0x0000000f0000780c */ /* 0x000fda0003f05270 */
[----:B------:R-:W-:Y:S05]  /*d2c0*/  @!P0 BRA `(.L_x_885) ;  /* 0x0000000000e88947 */ /* 0x000fea0003800000 */
[----:B------:R-:W-:-:S13]  /*d2d0*/  ISETP.NE.AND P0, PT, R0, 0x17, PT ;  /* 0x000000170000780c */ /* 0x000fda0003f05270 */
[----:B------:R-:W-:Y:S05]  /*d2e0*/  @!P0 BRA `(.L_x_886) ;  /* 0x0000000000908947 */ /* 0x000fea0003800000 */
[----:B------:R-:W-:-:S13]  /*d2f0*/  ISETP.NE.AND P0, PT, R0, 0x18, PT ;  /* 0x000000180000780c */ /* 0x000fda0003f05270 */
[----:B------:R-:W-:Y:S05]  /*d300*/  @!P0 BRA `(.L_x_887) ;  /* 0x0000000000448947 */ /* 0x000fea0003800000 */
.L_x_863:
        /* <DEDUP_REMOVED lines=16> */
.L_x_888:
[----:B------:R-:W-:Y:S05]  /*d410*/  BRA `(.L_x_864) ;  /* 0x0000000000987947 */ /* 0x000fea0003800000 */
.L_x_887:
        /* <DEDUP_REMOVED lines=13> */
.L_x_890:
[----:B------:R-:W-:Y:S05]  /*d4f0*/  BSYNC.RECONVERGENT B0 ;  /* 0x0000000000007941 */ /* 0x000fea0003800200 */
.L_x_889:
[----:B------:R-:W-:-:S05]  /*d500*/  LOP3.LUT R3, R0, 0x80, R3, 0xf8, !PT ;  /* 0x0000008000037812 */ /* 0x000fca00078ef803 */
[----:B------:R1:W-:Y:S01]  /*d510*/  STG.E.U8 desc[UR36][R8.64], R3 ;  /* 0x0000000308007986 */ /* 0x0003e2000c101124 */
[----:B------:R-:W-:Y:S05]  /*d520*/  BRA `(.L_x_864) ;  /* 0x0000000000547947 */ /* 0x000fea0003800000 */
.L_x_886:
        /* <DEDUP_REMOVED lines=12> */
.L_x_892:
[----:B------:R-:W-:Y:S01]  /*d5f0*/  IMAD.MOV.U32 R0, RZ, RZ, 0x7f ;  /* 0x0000007fff007424 */ /* 0x000fe200078e00ff */
[----:B------:R-:W-:-:S04]  /*d600*/  ISETP.GT.U32.AND P0, PT, R4, 0x7f800000, PT ;  /* 0x7f8000000400780c */ /* 0x000fc80003f04070 */
[----:B------:R-:W-:-:S09]  /*d610*/  SEL R0, R0, 0x7c, P0 ;  /* 0x0000007c00007807 */ /* 0x000fd20000000000 */
.L_x_893:
[----:B------:R-:W-:Y:S05]  /*d620*/  BSYNC.RECONVERGENT B0 ;  /* 0x0000000000007941 */ /* 0x000fea0003800200 */
.L_x_891:
[----:B------:R-:W-:-:S04]  /*d630*/  SHF.R.U32.HI R3, RZ, 0x18, R3 ;  /* 0x00000018ff037819 */ /* 0x000fc80000011603 */
[----:B------:R-:W-:-:S05]  /*d640*/  LOP3.LUT R3, R0, 0x80, R3, 0xf8, !PT ;  /* 0x0000008000037812 */ /* 0x000fca00078ef803 */
[----:B------:R1:W-:Y:S01]  /*d650*/  STG.E.U8 desc[UR36][R8.64], R3 ;  /* 0x0000000308007986 */ /* 0x0003e2000c101124 */
[----:B------:R-:W-:Y:S05]  /*d660*/  BRA `(.L_x_864) ;  /* 0x0000000000047947 */ /* 0x000fea0003800000 */
.L_x_885:
[----:B------:R1:W-:Y:S02]  /*d670*/  STG.E.U16 desc[UR36][R8.64], R17 ;  /* 0x0000001108007986 */ /* 0x0003e4000c101524 */
.L_x_864:
[----:B------:R-:W-:-:S07]  /*d680*/  VIADD R25, R25, 0x80 ;  /* 0x0000008019197836 */ /* 0x000fce0000000000 */
.L_x_823:
[----:B------:R-:W-:Y:S05]  /*d690*/  BSYNC.RECONVERGENT B7 ;  /* 0x0000000000077941 */ /* 0x000fea0003800200 */
.L_x_784:
[----:B------:R-:W-:-:S13]  /*d6a0*/  ISETP.GE.AND P0, PT, R25, R16, PT ;  /* 0x000000101900720c */ /* 0x000fda0003f06270 */
[----:B------:R-:W-:Y:S05]  /*d6b0*/  @P0 EXIT ;  /* 0x000000000000094d */ /* 0x000fea0003800000 */
[----:B-1234-:R-:W1:Y:S01]  /*d6c0*/  LDC.64 R4, c[0x0][0x388] ;  /* 0x0000e200ff047b82 */ /* 0x01ee620000000a00 */
[----:B------:R-:W2:Y:S01]  /*d6d0*/  LDCU UR4, c[0x0][0x3b4] ;  /* 0x00007680ff0477ac */ /* 0x000ea20008000800 */
[----:B------:R-:W-:Y:S01]  /*d6e0*/  PRMT R0, R19, 0x9910, RZ ;  /* 0x0000991013007816 */ /* 0x000fe200000000ff */
[----:B------:R-:W-:-:S03]  /*d6f0*/  IMAD R2, R2, 0x200, R25 ;  /* 0x0000020002027824 */ /* 0x000fc600078e0219 */
[----:B------:R-:W-:Y:S01]  /*d700*/  ISETP.GT.AND P1, PT, R0, 0x9, PT ;  /* 0x000000090000780c */ /* 0x000fe20003f24270 */
[----:B--2---:R-:W-:-:S05]  /*d710*/  IMAD R3, R2, UR4, RZ ;  /* 0x0000000402037c24 */ /* 0x004fca000f8e02ff */
[----:B-1----:R-:W-:-:S05]  /*d720*/  IADD3 R2, P0, PT, R3, R4, RZ ;  /* 0x0000000403027210 */ /* 0x002fca0007f1e0ff */
[----:B------:R-:W-:Y:S02]  /*d730*/  IMAD.X R3, RZ, RZ, R5, P0 ;  /* 0x000000ffff037224 */ /* 0x000fe400000e0605 */
[----:B------:R-:W-:Y:S06]  /*d740*/  @P1 BRA `(.L_x_894) ;  /* 0x00000004000c1947 */ /* 0x000fec0003800000 */
        /* <DEDUP_REMOVED lines=10> */
[----:B-1----:R-:W-:Y:S01]  /*d7f0*/  STG.E.U8 desc[UR36][R2.64], R5 ;  /* 0x0000000502007986 */ /* 0x002fe2000c101124 */
[----:B------:R-:W-:Y:S05]  /*d800*/  EXIT ;  /* 0x000000000000794d */ /* 0x000fea0003800000 */
.L_x_897:
[----:B------:R-:W-:-:S06]  /*d810*/  IMAD.U32 R5, R18, 0x10000, RZ ;  /* 0x0001000012057824 */ /* 0x000fcc00078e00ff */
[----:B------:R-:W1:Y:S02]  /*d820*/  F2I.S64.TRUNC R4, R5 ;  /* 0x0000000500047311 */ /* 0x000e64000020d900 */
[----:B-1----:R-:W-:Y:S01]  /*d830*/  STG.E.U8 desc[UR36][R2.64], R4 ;  /* 0x0000000402007986 */ /* 0x002fe2000c101124 */
[----:B------:R-:W-:Y:S05]  /*d840*/  EXIT ;  /* 0x000000000000794d */ /* 0x000fea0003800000 */
.L_x_896:
        /* <DEDUP_REMOVED lines=8> */
[----:B-1----:R-:W-:Y:S01]  /*d8d0*/  STG.E.64 desc[UR36][R2.64], R4 ;  /* 0x0000000402007986 */ /* 0x002fe2000c101b24 */
[----:B------:R-:W-:Y:S05]  /*d8e0*/  EXIT ;  /* 0x000000000000794d */ /* 0x000fea0003800000 */
.L_x_900:
[----:B------:R-:W-:-:S04]  /*d8f0*/  IMAD.U32 R18, R18, 0x10000, RZ ;  /* 0x0001000012127824 */ /* 0x000fc800078e00ff */
[----:B------:R-:W1:Y:S02]  /*d900*/  F2I.FTZ.TRUNC.NTZ R5, R18 ;  /* 0x0000001200057305 */ /* 0x000e64000021f100 */
[----:B-1----:R-:W-:Y:S01]  /*d910*/  STG.E desc[UR36][R2.64], R5 ;  /* 0x0000000502007986 */ /* 0x002fe2000c101924 */
[----:B------:R-:W-:Y:S05]  /*d920*/  EXIT ;  /* 0x000000000000794d */ /* 0x000fea0003800000 */
.L_x_899:
[----:B------:R-:W-:-:S04]  /*d930*/  IMAD.U32 R18, R18, 0x10000, RZ ;  /* 0x0001000012127824 */ /* 0x000fc800078e00ff */
[----:B------:R-:W1:Y:S02]  /*d940*/  F2I.FTZ.TRUNC.NTZ R5, R18 ;  /* 0x0000001200057305 */ /* 0x000e64000021f100 */
[----:B-1----:R-:W-:Y:S01]  /*d950*/  STG.E.U16 desc[UR36][R2.64], R5 ;  /* 0x0000000502007986 */ /* 0x002fe2000c101524 */
[----:B------:R-:W-:Y:S05]  /*d960*/  EXIT ;  /* 0x000000000000794d */ /* 0x000fea0003800000 */
.L_x_895:
[----:B------:R-:W-:-:S13]  /*d970*/  ISETP.GT.AND P0, PT, R0, 0x6, PT ;  /* 0x000000060000780c */ /* 0x000fda0003f04270 */
[----:B------:R-:W-:Y:S05]  /*d980*/  @P0 BRA `(.L_x_901) ;  /* 0x00000000002c0947 */ /* 0x000fea0003800000 */
[----:B------:R-:W-:-:S13]  /*d990*/  ISETP.NE.AND P0, PT, R0, 0x5, PT ;  /* 0x000000050000780c */ /* 0x000fda0003f05270 */
[----:B------:R-:W-:Y:S05]  /*d9a0*/  @!P0 BRA `(.L_x_902) ;  /* 0x0000000000148947 */ /* 0x000fea0003800000 */
[----:B------:R-:W-:-:S13]  /*d9b0*/  ISETP.NE.AND P0, PT, R0, 0x6, PT ;  /* 0x000000060000780c */ /* 0x000fda0003f05270 */
[----:B------:R-:W-:Y:S05]  /*d9c0*/  @P0 BRA `(.L_x_898) ;  /* 0x0000000800300947 */ /* 0x000fea0003800000 */
[----:B------:R-:W-:-:S05]  /*d9d0*/  IMAD.U32 R5, R18, 0x10000, RZ ;  /* 0x0001000012057824 */ /* 0x000fca00078e00ff */
[----:B------:R-:W-:Y:S01]  /*d9e0*/  STG.E desc[UR36][R2.64], R5 ;  /* 0x0000000502007986 */ /* 0x000fe2000c101924 */
[----:B------:R-:W-:Y:S05]  /*d9f0*/  EXIT ;  /* 0x000000000000794d */ /* 0x000fea0003800000 */
.L_x_902:
[----:B------:R-:W-:-:S05]  /*da00*/  IMAD.U32 R0, R18, 0x10000, RZ ;  /* 0x0001000012007824 */ /* 0x000fca00078e00ff */
[----:B------:R-:W-:-:S05]  /*da10*/  F2FP.F16.F32.PACK_AB R0, RZ, R0 ;  /* 0x00000000ff00723e */ /* 0x000fca00000000ff */
[----:B------:R-:W-:Y:S01]  /*da20*/  STG.E.U16 desc[UR36][R2.64], R0 ;  /* 0x0000000002007986 */ /* 0x000fe2000c101524 */
[----:B------:R-:W-:Y:S05]  /*da30*/  EXIT ;  /* 0x000000000000794d */ /* 0x000fea0003800000 */
.L_x_901:
        /* <DEDUP_REMOVED lines=8> */
[----:B------:R-:W-:Y:S01]  /*dac0*/  STG.E.64 desc[UR36][R2.64], R18 ;  /* 0x0000001202007986 */ /* 0x000fe2000c101b24 */
[----:B------:R-:W-:Y:S05]  /*dad0*/  EXIT ;  /* 0x000000000000794d */ /* 0x000fea0003800000 */
.L_x_904:
[----:B------:R-:W-:-:S05]  /*dae0*/  IMAD.U32 R18, R18, 0x10000, RZ ;  /* 0x0001000012127824 */ /* 0x000fca00078e00ff */
[----:B------:R-:W-:-:S04]  /*daf0*/  F2FP.F16.F32.PACK_AB R5, RZ, R18 ;  /* 0x00000012ff05723e */ /* 0x000fc800000000ff */
[----:B------:R-:W-:-:S05]  /*db00*/  PRMT R5, R5, 0x5410, RZ ;  /* 0x0000541005057816 */ /* 0x000fca00000000ff */
[----:B------:R-:W-:Y:S01]  /*db10*/  STG.E desc[UR36][R2.64], R5 ;  /* 0x0000000502007986 */ /* 0x000fe2000c101924 */
[----:B------:R-:W-:Y:S05]  /*db20*/  EXIT ;  /* 0x000000000000794d */ /* 0x000fea0003800000 */
.L_x_903:
[----:B------:R-:W-:-:S04]  /*db30*/  IMAD.U32 R4, R18, 0x10000, RZ ;  /* 0x0001000012047824 */ /* 0x000fc800078e00ff */
[----:B------:R-:W-:-:S06]  /*db40*/  FMUL.FTZ R4, R4, 1 ;  /* 0x3f80000004047820 */ /* 0x000fcc0000410000 */
[----:B------:R-:W1:Y:S02]  /*db50*/  F2F.F64.F32 R4, R4 ;  /* 0x0000000400047310 */ /* 0x000e640000201800 */
[----:B-1----:R-:W-:Y:S01]  /*db60*/  STG.E.64 desc[UR36][R2.64], R4 ;  /* 0x0000000402007986 */ /* 0x002fe2000c101b24 */
[----:B------:R-:W-:Y:S05]  /*db70*/  EXIT ;  /* 0x000000000000794d */ /* 0x000fea0003800000 */
.L_x_894:
        /* <DEDUP_REMOVED lines=12> */
[----:B-1----:R-:W-:Y:S01]  /*dc40*/  STG.E.U16 desc[UR36][R2.64], R5 ;  /* 0x0000000502007986 */ /* 0x002fe2000c101524 */
[----:B------:R-:W-:Y:S05]  /*dc50*/  EXIT ;  /* 0x000000000000794d */ /* 0x000fea0003800000 */
.L_x_908:
        /* <DEDUP_REMOVED lines=18> */
.L_x_911:
[----:B------:R-:W-:-:S04]  /*dd80*/  SHF.R.U32.HI R5, RZ, 0x18, R5 ;  /* 0x00000018ff057819 */ /* 0x000fc80000011605 */
[----:B------:R-:W-:-:S07]  /*dd90*/  LOP3.LUT R0, R0, 0x80, R5, 0xf8, !PT ;  /* 0x0000008000007812 */ /* 0x000fce00078ef805 */
.L_x_910:
[----:B------:R-:W-:Y:S05]  /*dda0*/  BSYNC.RECONVERGENT B0 ;  /* 0x0000000000007941 */ /* 0x000fea0003800200 */
.L_x_909:
[----:B------:R-:W-:Y:S01]  /*ddb0*/  STG.E.U8 desc[UR36][R2.64], R0 ;  /* 0x0000000002007986 */ /* 0x000fe2000c101124 */
[----:B------:R-:W-:Y:S05]  /*ddc0*/  EXIT ;  /* 0x000000000000794d */ /* 0x000fea0003800000 */
.L_x_907:
        /* <DEDUP_REMOVED lines=18> */
.L_x_914:
[----:B------:R-:W-:-:S04]  /*def0*/  SHF.R.U32.HI R5, RZ, 0x18, R5 ;  /* 0x00000018ff057819 */ /* 0x000fc80000011605 */
[----:B------:R-:W-:-:S07]  /*df00*/  LOP3.LUT R0, R0, 0x80, R5, 0xf8, !PT ;  /* 0x0000008000007812 */ /* 0x000fce00078ef805 */
.L_x_913:
[----:B------:R-:W-:Y:S05]  /*df10*/  BSYNC.RECONVERGENT B0 ;  /* 0x0000000000007941 */ /* 0x000fea0003800200 */
.L_x_912:
[----:B------:R-:W-:Y:S01]  /*df20*/  STG.E.U8 desc[UR36][R2.64], R0 ;  /* 0x0000000002007986 */ /* 0x000fe2000c101124 */
[----:B------:R-:W-:Y:S05]  /*df30*/  EXIT ;  /* 0x000000000000794d */ /* 0x000fea0003800000 */
.L_x_906:
        /* <DEDUP_REMOVED lines=22> */
.L_x_916:
[----:B------:R-:W-:-:S06]  /*e0a0*/  IMAD.U32 R4, R18, 0x10000, RZ ;  /* 0x0001000012047824 */ /* 0x000fcc00078e00ff */
[----:B------:R-:W1:Y:S02]  /*e0b0*/  F2I.U64.TRUNC R4, R4 ;  /* 0x0000000400047311 */ /* 0x000e64000020d800 */
[----:B-1----:R-:W-:Y:S01]  /*e0c0*/  STG.E.64 desc[UR36][R2.64], R4 ;  /* 0x0000000402007986 */ /* 0x002fe2000c101b24 */
[----:B------:R-:W-:Y:S05]  /*e0d0*/  EXIT ;  /* 0x000000000000794d */ /* 0x000fea0003800000 */
.L_x_915:
[----:B------:R-:W-:-:S04]  /*e0e0*/  IMAD.U32 R18, R18, 0x10000, RZ ;  /* 0x0001000012127824 */ /* 0x000fc800078e00ff */
[----:B------:R-:W1:Y:S02]  /*e0f0*/  F2I.FTZ.U32.TRUNC.NTZ R5, R18 ;  /* 0x0000001200057305 */ /* 0x000e64000021f000 */
[----:B-1----:R-:W-:Y:S01]  /*e100*/  STG.E desc[UR36][R2.64], R5 ;  /* 0x0000000502007986 */ /* 0x002fe2000c101924 */
[----:B------:R-:W-:Y:S05]  /*e110*/  EXIT ;  /* 0x000000000000794d */ /* 0x000fea0003800000 */
.L_x_905:
        /* <DEDUP_REMOVED lines=9> */
[----:B------:R-:W-:Y:S01]  /*e1b0*/  STG.E.U8 desc[UR36][R2.64], R5 ;  /* 0x0000000502007986 */ /* 0x000fe2000c101124 */
[----:B------:R-:W-:Y:S05]  /*e1c0*/  EXIT ;  /* 0x000000000000794d */ /* 0x000fea0003800000 */
.L_x_918:
[----:B------:R-:W-:Y:S01]  /*e1d0*/  IMAD.U32 R18, R18, 0x10000, RZ ;  /* 0x0001000012127824 */ /* 0x000fe200078e00ff */
[----:B------:R-:W-:-:S03]  /*e1e0*/  CS2R R6, SRZ ;  /* 0x0000000000067805 */ /* 0x000fc6000001ff00 */
[----:B------:R-:W-:-:S06]  /*e1f0*/  FMUL.FTZ R4, R18, 1 ;  /* 0x3f80000012047820 */ /* 0x000fcc0000410000 */
[----:B------:R-:W1:Y:S02]  /*e200*/  F2F.F64.F32 R4, R4 ;  /* 0x0000000400047310 */ /* 0x000e640000201800 */
[----:B-1----:R-:W-:Y:S01]  /*e210*/  STG.E.128 desc[UR36][R2.64], R4 ;  /* 0x0000000402007986 */ /* 0x002fe2000c101d24 */
[----:B------:R-:W-:Y:S05]  /*e220*/  EXIT ;  /* 0x000000000000794d */ /* 0x000fea0003800000 */
.L_x_917:
[----:B------:R-:W-:-:S13]  /*e230*/  ISETP.NE.AND P0, PT, R0, 0xf, PT ;  /* 0x0000000f0000780c */ /* 0x000fda0003f05270 */
[----:B------:R-:W-:Y:S05]  /*e240*/  @!P0 BRA `(.L_x_919) ;  /* 0x0000000000e88947 */ /* 0x000fea0003800000 */
[----:B------:R-:W-:-:S13]  /*e250*/  ISETP.NE.AND P0, PT, R0, 0x17, PT ;  /* 0x000000170000780c */ /* 0x000fda0003f05270 */
[----:B------:R-:W-:Y:S05]  /*e260*/  @!P0 BRA `(.L_x_920) ;  /* 0x0000000000908947 */ /* 0x000fea0003800000 */
[----:B------:R-:W-:-:S13]  /*e270*/  ISETP.NE.AND P0, PT, R0, 0x18, PT ;  /* 0x000000180000780c */ /* 0x000fda0003f05270 */
[----:B------:R-:W-:Y:S05]  /*e280*/  @!P0 BRA `(.L_x_921) ;  /* 0x0000000000448947 */ /* 0x000fea0003800000 */
.L_x_898:
[----:B------:R-:W-:Y:S01]  /*e290*/  MOV R0, 0x0 ;  /* 0x0000000000007802 */ /* 0x000fe20000000f00 */
[----:B------:R-:W1:Y:S01]  /*e2a0*/  LDCU.64 UR4, c[0x4][0x178] ;  /* 0x01002f00ff0477ac */ /* 0x000e620008000a00 */
[----:B------:R-:W-:Y:S02]  /*e2b0*/  IMAD.MOV.U32 R8, RZ, RZ, 0x65 ;  /* 0x00000065ff087424 */ /* 0x000fe400078e00ff */
[----:B------:R2:W3:Y:S01]  /*e2c0*/  LDC.64 R2, c[0x4][R0] ;  /* 0x0100000000027b82 */ /* 0x0004e20000000a00 */
[----:B------:R-:W4:Y:S01]  /*e2d0*/  LDCU.64 UR6, c[0x4][0x180] ;  /* 0x01003000ff0677ac */ /* 0x000f220008000a00 */
[----:B0-----:R-:W-:Y:S02]  /*e2e0*/  IMAD.MOV.U32 R12, RZ, RZ, 0x1 ;  /* 0x00000001ff0c7424 */ /* 0x001fe400078e00ff */
[----:B------:R-:W-:Y:S01]  /*e2f0*/  IMAD.MOV.U32 R13, RZ, RZ, RZ ;  /* 0x000000ffff0d7224 */ /* 0x000fe200078e00ff */
[----:B------:R-:W0:Y:S01]  /*e300*/  LDCU.64 UR8, c[0x4][0x90] ;  /* 0x01001200ff0877ac */ /* 0x000e220008000a00 */
[----:B-1----:R-:W-:-:S02]  /*e310*/  IMAD.U32 R4, RZ, RZ, UR4 ;  /* 0x00000004ff047e24 */ /* 0x002fc4000f8e00ff */
[----:B------:R-:W-:Y:S02]  /*e320*/  IMAD.U32 R5, RZ, RZ, UR5 ;  /* 0x00000005ff057e24 */ /* 0x000fe4000f8e00ff */
[----:B----4-:R-:W-:Y:S02]  /*e330*/  IMAD.U32 R6, RZ, RZ, UR6 ;  /* 0x00000006ff067e24 */ /* 0x010fe4000f8e00ff */
[----:B------:R-:W-:Y:S02]  /*e340*/  IMAD.U32 R7, RZ, RZ, UR7 ;  /* 0x00000007ff077e24 */ /* 0x000fe4000f8e00ff */
[----:B0-----:R-:W-:Y:S02]  /*e350*/  IMAD.U32 R10, RZ, RZ, UR8 ;  /* 0x00000008ff0a7e24 */ /* 0x001fe4000f8e00ff */
[----:B--2---:R-:W-:-:S07]  /*e360*/  IMAD.U32 R11, RZ, RZ, UR9 ;  /* 0x00000009ff0b7e24 */ /* 0x004fce000f8e00ff */
[----:B------:R-:W-:-:S07]  /*e370*/  LEPC R20, `(.L_x_922) ;  /* 0x000000001014794e */ /* 0x000fce0000000000 */
[----:B---3--:R-:W-:Y:S05]  /*e380*/  CALL.ABS.NOINC R2 ;  /* 0x0000000002007343 */ /* 0x008fea0003c00000 */
.L_x_922:
[----:B------:R-:W-:Y:S05]  /*e390*/  EXIT ;  /* 0x000000000000794d */ /* 0x000fea0003800000 */
.L_x_921:
        /* <DEDUP_REMOVED lines=13> */
.L_x_924:
[----:B------:R-:W-:Y:S05]  /*e470*/  BSYNC.RECONVERGENT B0 ;  /* 0x0000000000007941 */ /* 0x000fea0003800200 */
.L_x_923:
[----:B------:R-:W-:-:S05]  /*e480*/  LOP3.LUT R5, R0, 0x80, R5, 0xf8, !PT ;  /* 0x0000008000057812 */ /* 0x000fca00078ef805 */
[----:B------:R-:W-:Y:S01]  /*e490*/  STG.E.U8 desc[UR36][R2.64], R5 ;  /* 0x0000000502007986 */ /* 0x000fe2000c101124 */
[----:B------:R-:W-:Y:S05]  /*e4a0*/  EXIT ;  /* 0x000000000000794d */ /* 0x000fea0003800000 */
.L_x_920:
        /* <DEDUP_REMOVED lines=12> */
.L_x_926:
[----:B------:R-:W-:Y:S01]  /*e570*/  IMAD.MOV.U32 R0, RZ, RZ, 0x7f ;  /* 0x0000007fff007424 */ /* 0x000fe200078e00ff */
[----:B------:R-:W-:-:S04]  /*e580*/  ISETP.GT.U32.AND P0, PT, R4, 0x7f800000, PT ;  /* 0x7f8000000400780c */ /* 0x000fc80003f04070 */
[----:B------:R-:W-:-:S09]  /*e590*/  SEL R0, R0, 0x7c, P0 ;  /* 0x0000007c00007807 */ /* 0x000fd20000000000 */
.L_x_927:
[----:B------:R-:W-:Y:S05]  /*e5a0*/  BSYNC.RECONVERGENT B0 ;  /* 0x0000000000007941 */ /* 0x000fea0003800200 */
.L_x_925:
[----:B------:R-:W-:-:S04]  /*e5b0*/  SHF.R.U32.HI R5, RZ, 0x18, R5 ;  /* 0x00000018ff057819 */ /* 0x000fc80000011605 */
[----:B------:R-:W-:-:S05]  /*e5c0*/  LOP3.LUT R5, R0, 0x80, R5, 0xf8, !PT ;  /* 0x0000008000057812 */ /* 0x000fca00078ef805 */
[----:B------:R-:W-:Y:S01]  /*e5d0*/  STG.E.U8 desc[UR36][R2.64], R5 ;  /* 0x0000000502007986 */ /* 0x000fe2000c101124 */
[----:B------:R-:W-:Y:S05]  /*e5e0*/  EXIT ;  /* 0x000000000000794d */ /* 0x000fea0003800000 */
.L_x_919:
[----:B------:R-:W-:Y:S01]  /*e5f0*/  STG.E.U16 desc[UR36][R2.64], R18 ;  /* 0x0000001202007986 */ /* 0x000fe2000c101524 */
[----:B------:R-:W-:Y:S05]  /*e600*/  EXIT ;  /* 0x000000000000794d */ /* 0x000fea0003800000 */
.L_x_928:
        /* <DEDUP_REMOVED lines=15> */
.L_x_32824:


//--------------------- .text._ZN2at6native18elementwise_kernelILi128ELi4EZNS0_22gpu_kernel_impl_nocastINS0_13BinaryFunctorIN3c108BFloat16ES5_S5_ZZZNS0_15binary_internal21div_floor_kernel_cudaERNS_18TensorIteratorBaseEENKUlvE1_clEvENKUlvE2_clEvEUlS5_S5_E_EEEEvS8_RKT_EUliE_EEviT1_ --------------------------
	.section	.text._ZN2at6native18elementwise_kernelILi128ELi4EZNS0_22gpu_kernel_impl_nocastINS0_13BinaryFunctorIN3c108BFloat16ES5_S5_ZZZNS0_15binary_internal21div_floor_kernel_cudaERNS_18TensorIteratorBaseEENKUlvE1_clEvENKUlvE2_clEvEUlS5_S5_E_EEEEvS8_RKT_EUliE_EEviT1_,"ax",@progbits
	.align	128
        .global         _ZN2at6native18elementwise_kernelILi128ELi4EZNS0_22gpu_kernel_impl_nocastINS0_13BinaryFunctorIN3c108BFloat16ES5_S5_ZZZNS0_15binary_internal21div_floor_kernel_cudaERNS_18TensorIteratorBaseEENKUlvE1_clEvENKUlvE2_clEvEUlS5_S5_E_EEEEvS8_RKT_EUliE_EEviT1_
        .type           _ZN2at6native18elementwise_kernelILi128ELi4EZNS0_22gpu_kernel_impl_nocastINS0_13BinaryFunctorIN3c108BFloat16ES5_S5_ZZZNS0_15binary_internal21div_floor_kernel_cudaERNS_18TensorIteratorBaseEENKUlvE1_clEvENKUlvE2_clEvEUlS5_S5_E_EEEEvS8_RKT_EUliE_EEviT1_,@function
        .size           _ZN2at6native18elementwise_kernelILi128ELi4EZNS0_22gpu_kernel_impl_nocastINS0_13BinaryFunctorIN3c108BFloat16ES5_S5_ZZZNS0_15binary_internal21div_floor_kernel_cudaERNS_18TensorIteratorBaseEENKUlvE1_clEvENKUlvE2_clEvEUlS5_S5_E_EEEEvS8_RKT_EUliE_EEviT1_,(.L_x_32825 - _ZN2at6native18elementwise_kernelILi128ELi4EZNS0_22gpu_kernel_impl_nocastINS0_13BinaryFunctorIN3c108BFloat16ES5_S5_ZZZNS0_15binary_internal21div_floor_kernel_cudaERNS_18TensorIteratorBaseEENKUlvE1_clEvENKUlvE2_clEvEUlS5_S5_E_EEEEvS8_RKT_EUliE_EEviT1_)
        .other          _ZN2at6native18elementwise_kernelILi128ELi4EZNS0_22gpu_kernel_impl_nocastINS0_13BinaryFunctorIN3c108BFloat16ES5_S5_ZZZNS0_15binary_internal21div_floor_kernel_cudaERNS_18TensorIteratorBaseEENKUlvE1_clEvENKUlvE2_clEvEUlS5_S5_E_EEEEvS8_RKT_EUliE_EEviT1_,@"STO_CUDA_ENTRY STV_DEFAULT"
_ZN2at6native18elementwise_kernelILi128ELi4EZNS0_22gpu_kernel_impl_nocastINS0_13BinaryFunctorIN3c108BFloat16ES5_S5_ZZZNS0_15binary_internal21div_floor_kernel_cudaERNS_18TensorIteratorBaseEENKUlvE1_clEvENKUlvE2_clEvEUlS5_S5_E_EEEEvS8_RKT_EUliE_EEviT1_:
.text._ZN2at6native18elementwise_kernelILi128ELi4EZNS0_22gpu_kernel_impl_nocastINS0_13BinaryFunctorIN3c108BFloat16ES5_S5_ZZZNS0_15binary_internal21div_floor_kernel_cudaERNS_18TensorIteratorBaseEENKUlvE1_clEvENKUlvE2_clEvEUlS5_S5_E_EEEEvS8_RKT_EUliE_EEviT1_:
[----:B------:R-:W-:Y:S08]  /*0000*/  LDC R1, c[0x0][0x37c] ;  /* 0x0000df00ff017b82 */ /* 0x000ff00000000800 */
[----:B------:R-:W0:Y:S01]  /*0010*/  LDC R2, c[0x0][0x388] ;  /* 0x0000e200ff027b82 */ /* 0x000e220000000800 */
[----:B------:R-:W1:Y:S01]  /*0020*/  S2R R3, SR_TID.X ;  /* 0x0000000000037919 */ /* 0x000e620000002100 */
[----:B------:R-:W2:Y:S06]  /*0030*/  LDCU.64 UR6, c[0x0][0x358] ;  /* 0x00006b00ff0677ac */ /* 0x000eac0008000a00 */
[----:B------:R-:W3:Y:S01]  /*0040*/  S2UR UR4, SR_CTAID.X ;  /* 0x00000000000479c3 */ /* 0x000ee20000002500 */
[----:B0-----:R-:W-:Y:S01]  /*0050*/  ISETP.NE.AND P0, PT, R2, RZ, PT ;  /* 0x000000ff0200720c */ /* 0x001fe20003f05270 */
[----:B---3--:R-:W-:-:S06]  /*0060*/  USHF.L.U32 UR4, UR4, 0x9, URZ ;  /* 0x0000000904047899 */ /* 0x008fcc00080006ff */
[----:B-1----:R-:W-:-:S06]  /*0070*/  LOP3.LUT R3, R3, UR4, RZ, 0xfc, !PT ;  /* 0x0000000403037c12 */ /* 0x002fcc000f8efcff */
[----:B--2---:R-:W-:Y:S05]  /*0080*/  @P0 BRA `(.L_x_929) ;  /* 0x0000001800d00947 */ /* 0x004fea0003800000 */
[----:B------:R-:W0:Y:S01]  /*0090*/  LDCU UR4, c[0x0][0x380] ;  /* 0x00007000ff0477ac */ /* 0x000e220008000800 */
[----:B------:R-:W-:Y:S04]  /*00a0*/  BSSY.RECONVERGENT B3, `(.L_x_930) ;  /* 0x0000148000037945 */ /* 0x000fe80003800200 */
[----:B------:R-:W-:Y:S01]  /*00b0*/  BSSY.RELIABLE B2, `(.L_x_931) ;  /* 0x00000d7000027945 */ /* 0x000fe20003800100 */
[----:B0-----:R-:W-:-:S13]  /*00c0*/  ISETP.GE.AND P0, PT, R3, UR4, PT ;  /* 0x0000000403007c0c */ /* 0x001fda000bf06270 */
[----:B------:R-:W-:Y:S05]  /*00d0*/  @P0 BRA `(.L_x_932) ;  /* 0x0000000c00440947 */ /* 0x000fea0003800000 */
[----:B------:R-:W0:Y:S08]  /*00e0*/  LDC.64 R6, c[0x0][0x5f8] ;  /* 0x00017e00ff067b82 */ /* 0x000e300000000a00 */
[----:B------:R-:W1:Y:S01]  /*00f0*/  LDC.64 R4, c[0x0][0x5f0] ;  /* 0x00017c00ff047b82 */ /* 0x000e620000000a00 */
[----:B0-----:R-:W2:Y:S04]  /*0100*/  LDG.E.U16 R0, desc[UR6][R6.64] ;  /* 0x0000000606007981 */ /* 0x001ea8000c1e1500 */
[----:B-1----:R0:W5:Y:S01]  /*0110*/  LDG.E.U16 R5, desc[UR6][R4.64] ;  /* 0x0000000604057981 */ /* 0x002162000c1e1500 */
[----:B--2---:R-:W-:-:S04]  /*0120*/  SHF.L.U32 R0, R0, 0x10, RZ ;  /* 0x0000001000007819 */ /* 0x004fc800000006ff */
[----:B------:R-:W-:-:S13]  /*0130*/  FSETP.NEU.FTZ.AND P0, PT, R0, RZ, PT ;  /* 0x000000ff0000720b */ /* 0x000fda0003f1d000 */
[----:B0-----:R-:W-:Y:S05]  /*0140*/  @!P0 BRA `(.L_x_933) ;  /* 0x0000000400648947 */ /* 0x001fea0003800000 */
[----:B-----5:R-:W-:-:S04]  /*0150*/  SHF.L.U32 R5, R5, 0x10, RZ ;  /* 0x0000001005057819 */ /* 0x020fc800000006ff */
[C---:B------:R-:W-:Y:S01]  /*0160*/  FSETP.GEU.FTZ.AND P0, PT, |R5|.reuse, |R0|, PT ;  /* 0x400000000500720b */ /* 0x040fe20003f1e200 */
[----:B------:R-:W-:-:S12]  /*0170*/  FADD.FTZ R7, |R5|, -RZ ;  /* 0x800000ff05077221 */ /* 0x000fd80000010200 */
[----:B------:R-:W-:Y:S05]  /*0180*/  @!P0 BRA `(.L_x_934) ;  /* 0x0000000000e48947 */ /* 0x000fea0003800000 */
[----:B------:R-:W-:-:S05]  /*0190*/  FMUL.FTZ R2, |R0|, 8388608 ;  /* 0x4b00000000027820 */ /* 0x000fca0000410200 */
[----:B------:R-:W-:-:S13]  /*01a0*/  FSETP.GTU.FTZ.AND P0, PT, R7, R2, PT ;  /* 0x000000020700720b */ /* 0x000fda0003f1c000 */
[----:B------:R-:W-:Y:S05]  /*01b0*/  @P0 BRA `(.L_x_935) ;  /* 0x0000000000600947 */ /* 0x000fea0003800000 */
[----:B------:R-:W-:-:S04]  /*01c0*/  FADD.FTZ R2, |R0|, -RZ ;  /* 0x800000ff00027221 */ /* 0x000fc80000010200 */
        /* <DEDUP_REMOVED lines=18> */
.L_x_937:
[----:B------:R-:W-:Y:S01]  /*02f0*/  FSETP.GEU.FTZ.AND P0, PT, R9, -R2, PT ;  /* 0x800000020900720b */ /* 0x000fe20003f1e000 */
[----:B------:R-:W-:-:S12]  /*0300*/  FADD.FTZ R4, R4, -1 ;  /* 0xbf80000004047421 */ /* 0x000fd80000010000 */
[----:B------:R-:W-:-:S07]  /*0310*/  @!P0 FADD.FTZ R4, R4, -1 ;  /* 0xbf80000004048421 */ /* 0x000fce0000010000 */
.L_x_936:
[----:B------:R-:W-:Y:S01]  /*0320*/  FFMA.FTZ R7, -R2, R4, R7 ;  /* 0x0000000402077223 */ /* 0x000fe20000010107 */
[----:B------:R-:W-:Y:S06]  /*0330*/  BRA `(.L_x_934) ;  /* 0x0000000000787947 */ /* 0x000fec0003800000 */
.L_x_935:
[----:B------:R-:W-:Y:S02]  /*0340*/  LOP3.LUT R4, R2, 0xff800000, RZ, 0xc0, !PT ;  /* 0xff80000002047812 */ /* 0x000fe400078ec0ff */
[C---:B------:R-:W-:Y:S02]  /*0350*/  ISETP.GT.U32.AND P0, PT, R7.reuse, 0x7f7fffff, PT ;  /* 0x7f7fffff0700780c */ /* 0x040fe40003f04070 */
[C---:B------:R-:W-:Y:S02]  /*0360*/  IADD3 R6, PT, PT, R7.reuse, -R4, RZ ;  /* 0x8000000407067210 */ /* 0x040fe40007ffe0ff */
[----:B------:R-:W-:Y:S02]  /*0370*/  LOP3.LUT R7, R7, 0x7fffff, RZ, 0xc0, !PT ;  /* 0x007fffff07077812 */ /* 0x000fe400078ec0ff */
[----:B------:R-:W-:Y:S02]  /*0380*/  LOP3.LUT R6, R6, 0xff800000, RZ, 0xc0, !PT ;  /* 0xff80000006067812 */ /* 0x000fe400078ec0ff */
[----:B------:R-:W-:-:S02]  /*0390*/  FSETP.GT.FTZ.AND P2, PT, |R0|, RZ, PT ;  /* 0x000000ff0000720b */ /* 0x000fc40003f54200 */
[----:B------:R-:W-:Y:S02]  /*03a0*/  IADD3 R6, PT, PT, R6, 0xb800000, RZ ;  /* 0x0b80000006067810 */ /* 0x000fe40007ffe0ff */
[----:B------:R-:W-:Y:S02]  /*03b0*/  FSEL R4, R4, +QNAN , !P0 ;  /* 0x7fffffff04047808 */ /* 0x000fe40004000000 */
[----:B------:R-:W-:Y:S02]  /*03c0*/  ISETP.NE.AND P1, PT, R6, RZ, PT ;  /* 0x000000ff0600720c */ /* 0x000fe40003f25270 */
[----:B------:R-:W-:Y:S02]  /*03d0*/  LOP3.LUT R7, R7, 0x3f800000, RZ, 0xfc, !PT ;  /* 0x3f80000007077812 */ /* 0x000fe400078efcff */
[----:B------:R-:W-:-:S09]  /*03e0*/  FSEL R11, R4, +QNAN , P2 ;  /* 0x7fffffff040b7808 */ /* 0x000fd20001000000 */
[----:B------:R-:W-:Y:S05]  /*03f0*/  @!P1 BRA `(.L_x_938) ;  /* 0x0000000000409947 */ /* 0x000fea0003800000 */
[----:B------:R-:W-:-:S04]  /*0400*/  LOP3.LUT R2, R2, 0x7fffff, RZ, 0xc0, !PT ;  /* 0x007fffff02027812 */ /* 0x000fc800078ec0ff */
[----:B------:R-:W-:-:S04]  /*0410*/  LOP3.LUT R2, R2, 0x3f800000, RZ, 0xfc, !PT ;  /* 0x3f80000002027812 */ /* 0x000fc800078efcff */
[----:B------:R0:W1:Y:S03]  /*0420*/  MUFU.RCP R4, R2 ;  /* 0x0000000200047308 */ /* 0x0000660000001000 */
.L_x_939:
[----:B------:R-:W-:-:S04]  /*0430*/  VIMNMX.U32 R8, PT, PT, R6, 0xb800000, PT ;  /* 0x0b80000006087848 */ /* 0x000fc80003fe0000 */
[C---:B------:R-:W-:Y:S02]  /*0440*/  IADD3 R7, PT, PT, R8.reuse, R7, RZ ;  /* 0x0000000708077210 */ /* 0x040fe40007ffe0ff */
[----:B------:R-:W-:-:S03]  /*0450*/  IADD3 R6, PT, PT, -R8, R6, RZ ;  /* 0x0000000608067210 */ /* 0x000fc60007ffe1ff */
[----:B-1----:R-:W-:Y:S01]  /*0460*/  FMUL.FTZ R9, R4, R7 ;  /* 0x0000000704097220 */ /* 0x002fe20000410000 */
[----:B------:R-:W-:-:S03]  /*0470*/  ISETP.NE.AND P1, PT, R6, RZ, PT ;  /* 0x000000ff0600720c */ /* 0x000fc60003f25270 */
[----:B------:R-:W-:-:S04]  /*0480*/  FFMA.FTZ R10, -R2, R9, R7 ;  /* 0x00000009020a7223 */ /* 0x000fc80000010107 */
[----:B------:R-:W-:-:S04]  /*0490*/  FFMA.FTZ R10, R4, R10, R9 ;  /* 0x0000000a040a7223 */ /* 0x000fc80000010009 */
[----:B------:R-:W-:-:S04]  /*04a0*/  FFMA.FTZ R9, -R2, R10, R7 ;  /* 0x0000000a02097223 */ /* 0x000fc80000010107 */
[----:B------:R-:W-:-:S06]  /*04b0*/  FFMA.FTZ.RZ R9, R4, R9, R10 ;  /* 0x0000000904097223 */ /* 0x000fcc000001c00a */
[----:B------:R-:W1:Y:S02]  /*04c0*/  FRND.TRUNC R9, R9 ;  /* 0x0000000900097307 */ /* 0x000e64000020d000 */
[----:B-1----:R-:W-:-:S05]  /*04d0*/  FFMA.FTZ R7, -R2, R9, R7 ;  /* 0x0000000902077223 */ /* 0x002fca0000010107 */
[----:B------:R-:W-:-:S13]  /*04e0*/  ISETP.NE.AND P0, PT, R7, RZ, PT ;  /* 0x000000ff0700720c */ /* 0x000fda0003f05270 */
[----:B------:R-:W-:Y:S05]  /*04f0*/  @P0 BRA P1, `(.L_x_939) ;  /* 0xfffffffc00cc0947 */ /* 0x000fea000083ffff */
.L_x_938:
[----:B0-----:R-:W-:-:S04]  /*0500*/  FMUL.FTZ R2, R7, 1.1920928955078125e-07 ;  /* 0x3400000007027820 */ /* 0x001fc80000410000 */
[----:B------:R-:W-:-:S07]  /*0510*/  FMUL.FTZ R7, R11, R2 ;  /* 0x000000020b077220 */ /* 0x000fce0000410000 */
.L_x_934:
[C---:B------:R-:W-:Y:S01]  /*0520*/  FSETP.NAN.FTZ.AND P0, PT, |R7|.reuse, |R7|, PT ;  /* 0x400000070700720b */ /* 0x040fe20003f18200 */
[----:B------:R-:W0:Y:S01]  /*0530*/  MUFU.RCP R4, R0 ;  /* 0x0000000000047308 */ /* 0x000e220000001000 */
[C---:B------:R-:W-:Y:S02]  /*0540*/  LOP3.LUT R2, R7.reuse, 0x80000000, R5, 0xb8, !PT ;  /* 0x8000000007027812 */ /* 0x040fe400078eb805 */
[----:B------:R-:W-:Y:S02]  /*0550*/  FSETP.GEU.FTZ.AND P2, PT, R0, RZ, PT ;  /* 0x000000ff0000720b */ /* 0x000fe40003f5e000 */
[----:B------:R-:W-:-:S04]  /*0560*/  FSEL R2, R7, R2, P0 ;  /* 0x0000000207027208 */ /* 0x000fc80000000000 */
[C---:B------:R-:W-:Y:S02]  /*0570*/  FSETP.NEU.FTZ.AND P1, PT, R2.reuse, RZ, PT ;  /* 0x000000ff0200720b */ /* 0x040fe40003f3d000 */
[----:B------:R-:W-:Y:S01]  /*0580*/  FSETP.GEU.FTZ.AND P0, PT, R2, RZ, PT ;  /* 0x000000ff0200720b */ /* 0x000fe20003f1e000 */
[----:B------:R-:W-:-:S03]  /*0590*/  FADD.FTZ R2, R5, -R2 ;  /* 0x8000000205027221 */ /* 0x000fc60000010000 */
[----:B------:R-:W-:Y:S01]  /*05a0*/  PLOP3.LUT P0, PT, P1, P2, P0, 0x9f, 0x0 ;  /* 0x000000000000781c */ /* 0x000fe20000f05307 */
[----:B0-----:R-:W-:-:S12]  /*05b0*/  FMUL.FTZ R2, R2, R4 ;  /* 0x0000000402027220 */ /* 0x001fd80000410000 */
[----:B------:R-:W-:-:S05]  /*05c0*/  @!P0 FADD.FTZ R2, R2, -1 ;  /* 0xbf80000002028421 */ /* 0x000fca0000010000 */
[----:B------:R-:W-:-:S13]  /*05d0*/  FSETP.NEU.FTZ.AND P0, PT, R2, RZ, PT ;  /* 0x000000ff0200720b */ /* 0x000fda0003f1d000 */
[----:B------:R-:W-:-:S06]  /*05e0*/  @!P0 FMUL.FTZ R5, R5, R4 ;  /* 0x0000000405058220 */ /* 0x000fcc0000410000 */
[----:B------:R-:W0:Y:S02]  /*05f0*/  @!P0 F2F.BF16.F32 R5, R5 ;  /* 0x0000000500058304 */ /* 0x000e240000202000 */
[----:B0-----:R-:W-:-:S04]  /*0600*/  @!P0 SHF.L.U32 R0, R5, 0x10, RZ ;  /* 0x0000001005008819 */ /* 0x001fc800000006ff */
[----:B------:R-:W-:-:S04]  /*0610*/  @!P0 LOP3.LUT R0, RZ, 0x80000000, R0, 0xb8, !PT ;  /* 0x80000000ff008812 */ /* 0x000fc800078eb800 */
[----:B------:R-:W-:Y:S01]  /*0620*/  @!P0 F2FP.BF16.F32.PACK_AB R6, RZ, R0 ;  /* 0x00000000ff06823e */ /* 0x000fe200000010ff */
[----:B------:R-:W-:Y:S06]  /*0630*/  @!P0 BRA `(.L_x_940) ;  /* 0x0000000000388947 */ /* 0x000fec0003800000 */
[----:B------:R-:W0:Y:S08]  /*0640*/  FRND.FTZ.FLOOR R0, R2 ;  /* 0x0000000200007307 */ /* 0x000e300000215000 */
[----:B0-----:R-:W0:Y:S02]  /*0650*/  F2F.BF16.F32 R0, R0 ;  /* 0x0000000000007304 */ /* 0x001e240000202000 */
[C---:B0-----:R-:W-:Y:S01]  /*0660*/  IMAD.U32 R5, R0.reuse, 0x10000, RZ ;  /* 0x0001000000057824 */ /* 0x041fe200078e00ff */
[----:B------:R-:W-:-:S03]  /*0670*/  PRMT R6, R0, 0x7610, R6 ;  /* 0x0000761000067816 */ /* 0x000fc60000000006 */
[----:B------:R-:W-:-:S05]  /*0680*/  FADD.FTZ R4, -R5, R2 ;  /* 0x0000000205047221 */ /* 0x000fca0000010100 */
[----:B------:R-:W-:-:S13]  /*0690*/  FSETP.GT.FTZ.AND P0, PT, R4, 0.5, PT ;  /* 0x3f0000000400780b */ /* 0x000fda0003f14000 */
[----:B------:R-:W-:Y:S05]  /*06a0*/  @!P0 BRA `(.L_x_940) ;  /* 0x00000000001c8947 */ /* 0x000fea0003800000 */
[----:B------:R-:W-:-:S05]  /*06b0*/  FADD.FTZ R6, R5, 1 ;  /* 0x3f80000005067421 */ /* 0x000fca0000010000 */
[----:B------:R-:W-:Y:S01]  /*06c0*/  F2FP.BF16.F32.PACK_AB R6, RZ, R6 ;  /* 0x00000006ff06723e */ /* 0x000fe200000010ff */
[----:B------:R-:W-:Y:S06]  /*06d0*/  BRA `(.L_x_940) ;  /* 0x0000000000107947 */ /* 0x000fec0003800000 */
.L_x_933:
[----:B------:R-:W0:Y:S01]  /*06e0*/  MUFU.RCP R0, R0 ;  /* 0x0000000000007308 */ /* 0x000e220000001000 */
[----:B-----5:R-:W-:-:S05]  /*06f0*/  SHF.L.U32 R5, R5, 0x10, RZ ;  /* 0x0000001005057819 */ /* 0x020fca00000006ff */
[----:B0-----:R-:W-:-:S05]  /*0700*/  FMUL.FTZ R5, R5, R0 ;  /* 0x0000000005057220 */ /* 0x001fca0000410000 */
[----:B------:R-:W-:-:S07]  /*0710*/  F2FP.BF16.F32.PACK_AB R6, RZ, R5 ;  /* 0x00000005ff06723e */ /* 0x000fce00000010ff */
.L_x_940:
[----:B------:R-:W0:Y:S01]  /*0720*/  LDC.64 R4, c[0x0][0x5e8] ;  /* 0x00017a00ff047b82 */ /* 0x000e220000000a00 */
[----:B------:R-:W-:-:S04]  /*0730*/  IADD3 R3, PT, PT, R3, 0x80, RZ ;  /* 0x0000008003037810 */ /* 0x000fc80007ffe0ff */
[----:B------:R-:W-:-:S13]  /*0740*/  ISETP.GE.AND P0, PT, R3, UR4, PT ;  /* 0x0000000403007c0c */ /* 0x000fda000bf06270 */
[----:B------:R-:W-:Y:S05]  /*0750*/  @P0 BREAK.RELIABLE B2 ;  /* 0x0000000000020942 */ /* 0x000fea0003800100 */
[----:B0-----:R0:W-:Y:S01]  /*0760*/  STG.E.U16 desc[UR6][R4.64], R6 ;  /* 0x0000000604007986 */ /* 0x0011e2000c101506 */
[----:B------:R-:W-:Y:S05]  /*0770*/  @P0 BRA `(.L_x_941) ;  /* 0x0000000c00680947 */ /* 0x000fea0003800000 */
[----:B0-----:R-:W0:Y:S08]  /*0780*/  LDC.64 R6, c[0x0][0x5f8] ;  /* 0x00017e00ff067b82 */ /* 0x001e300000000a00 */
        /* <DEDUP_REMOVED lines=32> */
.L_x_946:
[----:B------:R-:W-:Y:S01]  /*0990*/  FSETP.GEU.FTZ.AND P0, PT, R9, -R2, PT ;  /* 0x800000020900720b */ /* 0x000fe20003f1e000 */
[----:B------:R-:W-:-:S12]  /*09a0*/  FADD.FTZ R4, R4, -1 ;  /* 0xbf80000004047421 */ /* 0x000fd80000010000 */
[----:B------:R-:W-:-:S07]  /*09b0*/  @!P0 FADD.FTZ R4, R4, -1 ;  /* 0xbf80000004048421 */ /* 0x000fce0000010000 */
.L_x_945:
[----:B------:R-:W-:Y:S01]  /*09c0*/  FFMA.FTZ R7, -R2, R4, R7 ;  /* 0x0000000402077223 */ /* 0x000fe20000010107 */
[----:B------:R-:W-:Y:S06]  /*09d0*/  BRA `(.L_x_943) ;  /* 0x0000000000787947 */ /* 0x000fec0003800000 */
.L_x_944:
        /* <DEDUP_REMOVED lines=15> */
.L_x_948:
[----:B------:R-:W-:-:S04]  /*0ad0*/  VIMNMX.U32 R8, PT, PT, R6, 0xb800000, PT ;  /* 0x0b80000006087848 */ /* 0x000fc80003fe0000 */
[----:B------:R-:W-:Y:S01]  /*0ae0*/  IADD3 R7, PT, PT, R8, R7, RZ ;  /* 0x0000000708077210 */ /* 0x000fe20007ffe0ff */
[----:B------:R-:W-:-:S04]  /*0af0*/  IMAD.IADD R6, R6, 0x1, -R8 ;  /* 0x0000000106067824 */ /* 0x000fc800078e0a08 */
        /* <DEDUP_REMOVED lines=10> */
.L_x_947:
[----:B0-----:R-:W-:-:S04]  /*0ba0*/  FMUL.FTZ R2, R7, 1.1920928955078125e-07 ;  /* 0x3400000007027820 */ /* 0x001fc80000410000 */
[----:B------:R-:W-:-:S07]  /*0bb0*/  FMUL.FTZ R7, R11, R2 ;  /* 0x000000020b077220 */ /* 0x000fce0000410000 */
.L_x_943:
        /* <DEDUP_REMOVED lines=20> */
[----:B0-----:R-:W-:-:S02]  /*0d00*/  SHF.L.U32 R5, R0, 0x10, RZ ;  /* 0x0000001000057819 */ /* 0x001fc400000006ff */
[----:B------:R-:W-:-:S03]  /*0d10*/  PRMT R6, R0, 0x7610, R6 ;  /* 0x0000761000067816 */ /* 0x000fc60000000006 */
[----:B------:R-:W-:-:S05]  /*0d20*/  FADD.FTZ R4, -R5, R2 ;  /* 0x0000000205047221 */ /* 0x000fca0000010100 */
[----:B------:R-:W-:-:S13]  /*0d30*/  FSETP.GT.FTZ.AND P0, PT, R4, 0.5, PT ;  /* 0x3f0000000400780b */ /* 0x000fda0003f14000 */
[----:B------:R-:W-:Y:S05]  /*0d40*/  @!P0 BRA `(.L_x_949) ;  /* 0x00000000001c8947 */ /* 0x000fea0003800000 */
[----:B------:R-:W-:-:S05]  /*0d50*/  FADD.FTZ R6, R5, 1 ;  /* 0x3f80000005067421 */ /* 0x000fca0000010000 */
[----:B------:R-:W-:Y:S01]  /*0d60*/  F2FP.BF16.F32.PACK_AB R6, RZ, R6 ;  /* 0x00000006ff06723e */ /* 0x000fe200000010ff */
[----:B------:R-:W-:Y:S06]  /*0d70*/  BRA `(.L_x_949) ;  /* 0x0000000000107947 */ /* 0x000fec0003800000 */
.L_x_942:
[----:B------:R-:W0:Y:S01]  /*0d80*/  MUFU.RCP R0, R0 ;  /* 0x0000000000007308 */ /* 0x000e220000001000 */
[----:B-----5:R-:W-:-:S05]  /*0d90*/  SHF.L.U32 R5, R5, 0x10, RZ ;  /* 0x0000001005057819 */ /* 0x020fca00000006ff */
[----:B0-----:R-:W-:-:S05]  /*0da0*/  FMUL.FTZ R5, R5, R0 ;  /* 0x0000000005057220 */ /* 0x001fca0000410000 */
[----:B------:R-:W-:-:S07]  /*0db0*/  F2FP.BF16.F32.PACK_AB R6, RZ, R5 ;  /* 0x00000005ff06723e */ /* 0x000fce00000010ff */
.L_x_949:
[----:B------:R-:W0:Y:S01]  /*0dc0*/  LDC.64 R4, c[0x0][0x5e8] ;  /* 0x00017a00ff047b82 */ /* 0x000e220000000a00 */
[----:B------:R-:W-:Y:S01]  /*0dd0*/  IADD3 R3, PT, PT, R3, 0x80, RZ ;  /* 0x0000008003037810 */ /* 0x000fe20007ffe0ff */
[----:B0-----:R0:W-:Y:S06]  /*0de0*/  STG.E.U16 desc[UR6][R4.64], R6 ;  /* 0x0000000604007986 */ /* 0x0011ec000c101506 */
.L_x_932:
[----:B------:R-:W-:-:S13]  /*0df0*/  ISETP.GE.AND P0, PT, R3, UR4, PT ;  /* 0x0000000403007c0c */ /* 0x000fda000bf06270 */
[----:B------:R-:W-:Y:S05]  /*0e00*/  @P0 BREAK.RELIABLE B2 ;  /* 0x0000000000020942 */ /* 0x000fea0003800100 */
[----:B------:R-:W-:Y:S05]  /*0e10*/  @P0 BRA `(.L_x_941) ;  /* 0x0000000400c00947 */ /* 0x000fea0003800000 */
[----:B------:R-:W-:Y:S05]  /*0e20*/  BSYNC.RELIABLE B2 ;  /* 0x0000000000027941 */ /* 0x000fea0003800100 */
.L_x_931:
[----:B0-----:R-:W0:Y:S08]  /*0e30*/  LDC.64 R6, c[0x0][0x5f8] ;  /* 0x00017e00ff067b82 */ /* 0x001e300000000a00 */
[----:B------:R-:W1:Y:S01]  /*0e40*/  LDC.64 R4, c[0x0][0x5f0] ;  /* 0x00017c00ff047b82 */ /* 0x000e620000000a00 */
[----:B0-----:R-:W2:Y:S04]  /*0e50*/  LDG.E.U16 R0, desc[UR6][R6.64] ;  /* 0x0000000606007981 */ /* 0x001ea8000c1e1500 */
[----:B-1----:R0:W5:Y:S01]  /*0e60*/  LDG.E.U16 R5, desc[UR6][R4.64] ;  /* 0x0000000604057981 */ /* 0x002162000c1e1500 */
[----:B------:R-:W-:Y:S01]  /*0e70*/  BSSY.RECONVERGENT B1, `(.L_x_950) ;  /* 0x0000067000017945 */ /* 0x000fe20003800200 */
[----:B--2---:R-:W-:-:S04]  /*0e80*/  SHF.L.U32 R0, R0, 0x10, RZ ;  /* 0x0000001000007819 */ /* 0x004fc800000006ff */
[----:B------:R-:W-:-:S13]  /*0e90*/  FSETP.NEU.FTZ.AND P0, PT, R0, RZ, PT ;  /* 0x000000ff0000720b */ /* 0x000fda0003f1d000 */
[----:B0-----:R-:W-:Y:S05]  /*0ea0*/  @!P0 BRA `(.L_x_951) ;  /* 0x00000004007c8947 */ /* 0x001fea0003800000 */
[----:B-----5:R-:W-:-:S04]  /*0eb0*/  SHF.L.U32 R5, R5, 0x10, RZ ;  /* 0x0000001005057819 */ /* 0x020fc800000006ff */
[C---:B------:R-:W-:Y:S01]  /*0ec0*/  FSETP.GEU.FTZ.AND P0, PT, |R5|.reuse, |R0|, PT ;  /* 0x400000000500720b */ /* 0x040fe20003f1e200 */
[----:B------:R-:W-:-:S12]  /*0ed0*/  FADD.FTZ R7, |R5|, -RZ ;  /* 0x800000ff05077221 */ /* 0x000fd80000010200 */
[----:B------:R-:W-:Y:S05]  /*0ee0*/  @!P0 BRA `(.L_x_952) ;  /* 0x0000000000fc8947 */ /* 0x000fea0003800000 */
[----:B------:R-:W-:Y:S01]  /*0ef0*/  FMUL.FTZ R2, |R0|, 8388608 ;  /* 0x4b00000000027820 */ /* 0x000fe20000410200 */
[----:B------:R-:W-:Y:S04]  /*0f00*/  BSSY.RECONVERGENT B0, `(.L_x_952) ;  /* 0x000003d000007945 */ /* 0x000fe80003800200 */
        /* <DEDUP_REMOVED lines=22> */
.L_x_956:
[----:B------:R-:W-:Y:S01]  /*1070*/  FSETP.GEU.FTZ.AND P0, PT, R9, -R2, PT ;  /* 0x800000020900720b */ /* 0x000fe20003f1e000 */
[----:B------:R-:W-:-:S12]  /*1080*/  FADD.FTZ R4, R4, -1 ;  /* 0xbf80000004047421 */ /* 0x000fd80000010000 */
[----:B------:R-:W-:-:S07]  /*1090*/  @!P0 FADD.FTZ R4, R4, -1 ;  /* 0xbf80000004048421 */ /* 0x000fce0000010000 */
.L_x_955:
[----:B------:R-:W-:Y:S05]  /*10a0*/  BSYNC.RECONVERGENT B4 ;  /* 0x0000000000047941 */ /* 0x000fea0003800200 */
.L_x_954:
[----:B------:R-:W-:Y:S01]  /*10b0*/  FFMA.FTZ R7, -R2, R4, R7 ;  /* 0x0000000402077223 */ /* 0x000fe20000010107 */
[----:B------:R-:W-:Y:S06]  /*10c0*/  BRA `(.L_x_957) ;  /* 0x0000000000807947 */ /* 0x000fec0003800000 */
.L_x_953:
[----:B------:R-:W-:Y:S01]  /*10d0*/  LOP3.LUT R4, R2, 0xff800000, RZ, 0xc0, !PT ;  /* 0xff80000002047812 */ /* 0x000fe200078ec0ff */
[----:B------:R-:W-:Y:S01]  /*10e0*/  BSSY.RECONVERGENT B4, `(.L_x_958) ;  /* 0x000001c000047945 */ /* 0x000fe20003800200 */
[C---:B------:R-:W-:Y:S02]  /*10f0*/  ISETP.GT.U32.AND P0, PT, R7.reuse, 0x7f7fffff, PT ;  /* 0x7f7fffff0700780c */ /* 0x040fe40003f04070 */
[C---:B------:R-:W-:Y:S02]  /*1100*/  IADD3 R6, PT, PT, R7.reuse, -R4, RZ ;  /* 0x8000000407067210 */ /* 0x040fe40007ffe0ff */
[----:B------:R-:W-:Y:S02]  /*1110*/  LOP3.LUT R7, R7, 0x7fffff, RZ, 0xc0, !PT ;  /* 0x007fffff07077812 */ /* 0x000fe400078ec0ff */
[----:B------:R-:W-:Y:S02]  /*1120*/  LOP3.LUT R6, R6, 0xff800000, RZ, 0xc0, !PT ;  /* 0xff80000006067812 */ /* 0x000fe400078ec0ff */
[----:B------:R-:W-:-:S02]  /*1130*/  FSETP.GT.FTZ.AND P2, PT, |R0|, RZ, PT ;  /* 0x000000ff0000720b */ /* 0x000fc40003f54200 */
[----:B------:R-:W-:Y:S01]  /*1140*/  FSEL R4, R4, +QNAN , !P0 ;  /* 0x7fffffff04047808 */ /* 0x000fe20004000000 */
        /* <DEDUP_REMOVED lines=8> */
.L_x_960:
        /* <DEDUP_REMOVED lines=13> */
.L_x_959:
[----:B------:R-:W-:Y:S05]  /*12a0*/  BSYNC.RECONVERGENT B4 ;  /* 0x0000000000047941 */ /* 0x000fea0003800200 */
.L_x_958:
[----:B0-----:R-:W-:-:S04]  /*12b0*/  FMUL.FTZ R2, R7, 1.1920928955078125e-07 ;  /* 0x3400000007027820 */ /* 0x001fc80000410000 */
[----:B------:R-:W-:-:S07]  /*12c0*/  FMUL.FTZ R7, R11, R2 ;  /* 0x000000020b077220 */ /* 0x000fce0000410000 */
.L_x_957:
[----:B------:R-:W-:Y:S05]  /*12d0*/  BSYNC.RECONVERGENT B0 ;  /* 0x0000000000007941 */ /* 0x000fea0003800200 */
.L_x_952:
        /* <DEDUP_REMOVED lines=28> */
.L_x_951:
[----:B------:R-:W0:Y:S01]  /*14a0*/  MUFU.RCP R0, R0 ;  /* 0x0000000000007308 */ /* 0x000e220000001000 */
[----:B-----5:R-:W-:-:S05]  /*14b0*/  SHF.L.U32 R5, R5, 0x10, RZ ;  /* 0x0000001005057819 */ /* 0x020fca00000006ff */
[----:B0-----:R-:W-:-:S05]  /*14c0*/  FMUL.FTZ R5, R5, R0 ;  /* 0x0000000005057220 */ /* 0x001fca0000410000 */
[----:B------:R-:W-:-:S07]  /*14d0*/  F2FP.BF16.F32.PACK_AB R6, RZ, R5 ;  /* 0x00000005ff06723e */ /* 0x000fce00000010ff */
.L_x_961:
[----:B------:R-:W-:Y:S05]  /*14e0*/  BSYNC.RECONVERGENT B1 ;  /* 0x0000000000017941 */ /* 0x000fea0003800200 */
.L_x_950:
[----:B------:R-:W0:Y:S01]  /*14f0*/  LDC.64 R4, c[0x0][0x5e8] ;  /* 0x00017a00ff047b82 */ /* 0x000e220000000a00 */
[----:B------:R-:W-:Y:S01]  /*1500*/  IADD3 R3, PT, PT, R3, 0x80, RZ ;  /* 0x0000008003037810 */ /* 0x000fe20007ffe0ff */
[----:B0-----:R1:W-:Y:S06]  /*1510*/  STG.E.U16 desc[UR6][R4.64], R6 ;  /* 0x0000000604007986 */ /* 0x0013ec000c101506 */
.L_x_941:
[----:B------:R-:W-:Y:S05]  /*1520*/  BSYNC.RECONVERGENT B3 ;  /* 0x0000000000037941 */ /* 0x000fea0003800200 */
.L_x_930:
[----:B------:R-:W-:Y:S05]  /*1530*/  WARPSYNC.ALL ;  /* 0x0000000000007948 */ /* 0x000fea0003800000 */
[----:B------:R-:W-:-:S13]  /*1540*/  ISETP.GE.AND P0, PT, R3, UR4, PT ;  /* 0x0000000403007c0c */ /* 0x000fda000bf06270 */
[----:B------:R-:W-:Y:S05]  /*1550*/  @P0 EXIT ;  /* 0x000000000000094d */ /* 0x000fea0003800000 */
[----:B01----:R-:W0:Y:S08]  /*1560*/  LDC.64 R4, c[0x0][0x5f8] ;  /* 0x00017e00ff047b82 */ /* 0x003e300000000a00 */
[----:B------:R-:W1:Y:S01]  /*1570*/  LDC.64 R2, c[0x0][0x5f0] ;  /* 0x00017c00ff027b82 */ /* 0x000e620000000a00 */
[----:B0-----:R-:W2:Y:S04]  /*1580*/  LDG.E.U16 R0, desc[UR6][R4.64] ;  /* 0x0000000604007981 */ /* 0x001ea8000c1e1500 */
[----:B-1----:R0:W5:Y:S01]  /*1590*/  LDG.E.U16 R3, desc[UR6][R2.64] ;  /* 0x0000000602037981 */ /* 0x002162000c1e1500 */
[----:B--2---:R-:W-:-:S04]  /*15a0*/  SHF.L.U32 R0, R0, 0x10, RZ ;  /* 0x0000001000007819 */ /* 0x004fc800000006ff */
[----:B------:R-:W-:-:S13]  /*15b0*/  FSETP.NEU.FTZ.AND P0, PT, R0, RZ, PT ;  /* 0x000000ff0000720b */ /* 0x000fda0003f1d000 */
[----:B0-----:R-:W-:Y:S05]  /*15c0*/  @!P0 BRA `(.L_x_962) ;  /* 0x0000000400648947 */ /* 0x001fea0003800000 */
[----:B-----5:R-:W-:-:S04]  /*15d0*/  IMAD.U32 R3, R3, 0x10000, RZ ;  /* 0x0001000003037824 */ /* 0x020fc800078e00ff */
[C---:B------:R-:W-:Y:S01]  /*15e0*/  FADD.FTZ R5, |R3|.reuse, -RZ ;  /* 0x800000ff03057221 */ /* 0x040fe20000010200 */
[----:B------:R-:W-:-:S13]  /*15f0*/  FSETP.GEU.FTZ.AND P0, PT, |R3|, |R0|, PT ;  /* 0x400000000300720b */ /* 0x000fda0003f1e200 */
        /* <DEDUP_REMOVED lines=23> */
.L_x_966:
[----:B------:R-:W-:Y:S01]  /*1770*/  FSETP.GEU.FTZ.AND P0, PT, R7, -R2, PT ;  /* 0x800000020700720b */ /* 0x000fe20003f1e000 */
[----:B------:R-:W-:-:S12]  /*1780*/  FADD.FTZ R4, R4, -1 ;  /* 0xbf80000004047421 */ /* 0x000fd80000010000 */
[----:B------:R-:W-:-:S07]  /*1790*/  @!P0 FADD.FTZ R4, R4, -1 ;  /* 0xbf80000004048421 */ /* 0x000fce0000010000 */
.L_x_965:
[----:B------:R-:W-:Y:S01]  /*17a0*/  FFMA.FTZ R5, -R2, R4, R5 ;  /* 0x0000000402057223 */ /* 0x000fe20000010105 */
[----:B------:R-:W-:Y:S06]  /*17b0*/  BRA `(.L_x_963) ;  /* 0x0000000000787947 */ /* 0x000fec0003800000 */
.L_x_964:
        /* <DEDUP_REMOVED lines=15> */
.L_x_968:
        /* <DEDUP_REMOVED lines=13> */
.L_x_967:
[----:B------:R-:W-:-:S04]  /*1980*/  FMUL.FTZ R5, R5, 1.1920928955078125e-07 ;  /* 0x3400000005057820 */ /* 0x000fc80000410000 */
[----:B------:R-:W-:-:S07]  /*1990*/  FMUL.FTZ R5, R10, R5 ;  /* 0x000000050a057220 */ /* 0x000fce0000410000 */
.L_x_963:
[C---:B------:R-:W-:Y:S01]  /*19a0*/  FSETP.NAN.FTZ.AND P0, PT, |R5|.reuse, |R5|, PT ;  /* 0x400000050500720b */ /* 0x040fe20003f18200 */
[----:B------:R-:W1:Y:S01]  /*19b0*/  MUFU.RCP R4, R0 ;  /* 0x0000000000047308 */ /* 0x000e620000001000 */
[C---:B0-----:R-:W-:Y:S02]  /*19c0*/  LOP3.LUT R2, R5.reuse, 0x80000000, R3, 0xb8, !PT ;  /* 0x8000000005027812 */ /* 0x041fe400078eb803 */
        /* <DEDUP_REMOVED lines=25> */
.L_x_962:
[----:B------:R-:W0:Y:S01]  /*1b60*/  MUFU.RCP R0, R0 ;  /* 0x0000000000007308 */ /* 0x000e220000001000 */
[----:B-----5:R-:W-:-:S05]  /*1b70*/  SHF.L.U32 R3, R3, 0x10, RZ ;  /* 0x0000001003037819 */ /* 0x020fca00000006ff */
[----:B0-----:R-:W-:-:S05]  /*1b80*/  FMUL.FTZ R3, R3, R0 ;  /* 0x0000000003037220 */ /* 0x001fca0000410000 */
[----:B------:R-:W-:-:S07]  /*1b90*/  F2FP.BF16.F32.PACK_AB R4, RZ, R3 ;  /* 0x00000003ff04723e */ /* 0x000fce00000010ff */
.L_x_969:
[----:B------:R-:W0:Y:S02]  /*1ba0*/  LDC.64 R2, c[0x0][0x5e8] ;  /* 0x00017a00ff027b82 */ /* 0x000e240000000a00 */
[----:B0-----:R-:W-:Y:S01]  /*1bb0*/  STG.E.U16 desc[UR6][R2.64], R4 ;  /* 0x0000000402007986 */ /* 0x001fe2000c101506 */
[----:B------:R-:W-:Y:S05]  /*1bc0*/  EXIT ;  /* 0x000000000000794d */ /* 0x000fea0003800000 */
.L_x_929:
[----:B------:R-:W0:Y:S01]  /*1bd0*/  LDCU UR4, c[0x0][0x380] ;  /* 0x00007000ff0477ac */ /* 0x000e220008000800 */
[----:B------:R-:W-:Y:S01]  /*1be0*/  VIADD R2, R2, 0xffffffff ;  /* 0xffffffff02027836 */ /* 0x000fe20000000000 */
[----:B------:R-:W-:Y:S04]  /*1bf0*/  BSSY.RECONVERGENT B1, `(.L_x_970) ;  /* 0x000057d000017945 */ /* 0x000fe80003800200 */
[----:B------:R-:W-:Y:S01]  /*1c00*/  BSSY.RELIABLE B0, `(.L_x_971) ;  /* 0x00003ab000007945 */ /* 0x000fe20003800100 */
[----:B------:R-:W-:-:S04]  /*1c10*/  VIMNMX.U32 R0, PT, PT, R2, 0x18, PT ;  /* 0x0000001802007848 */ /* 0x000fc80003fe0000 */
[----:B------:R-:W-:Y:S02]  /*1c20*/  IADD3 R0, PT, PT, R0, 0x1, RZ ;  /* 0x0000000100007810 */ /* 0x000fe40007ffe0ff */
[----:B0-----:R-:W-:-:S13]  /*1c30*/  ISETP.GE.AND P0, PT, R3, UR4, PT ;  /* 0x0000000403007c0c */ /* 0x001fda000bf06270 */
[----:B------:R-:W-:Y:S05]  /*1c40*/  @P0 BRA `(.L_x_972) ;  /* 0x00000038008c0947 */ /* 0x000fea0003800000 */
[----:B------:R-:W0:Y:S01]  /*1c50*/  LDCU.64 UR8, c[0x0][0x390] ;  /* 0x00007200ff0877ac */ /* 0x000e220008000a00 */
[----:B------:R-:W-:Y:S01]  /*1c60*/  HFMA2 R4, -RZ, RZ, 0, 0 ;  /* 0x00000000ff047431 */ /* 0x000fe200000001ff */
[----:B------:R-:W-:Y:S01]  /*1c70*/  MOV R5, R3 ;  /* 0x0000000300057202 */ /* 0x000fe20000000f00 */
[----:B------:R-:W1:Y:S01]  /*1c80*/  LDCU UR5, c[0x0][0x38c] ;  /* 0x00007180ff0577ac */ /* 0x000e620008000800 */
[----:B------:R-:W-:Y:S01]  /*1c90*/  ISETP.NE.AND P0, PT, R2, RZ, PT ;  /* 0x000000ff0200720c */ /* 0x000fe20003f05270 */
[----:B------:R-:W2:Y:S01]  /*1ca0*/  LDCU.64 UR10, c[0x0][0x4b8] ;  /* 0x00009700ff0a77ac */ /* 0x000ea20008000a00 */
[----:B0-----:R-:W-:Y:S01]  /*1cb0*/  IMAD.HI.U32 R8, R3, UR8, R4 ;  /* 0x0000000803087c27 */ /* 0x001fe2000f8e0004 */
[----:B------:R-:W0:Y:S04]  /*1cc0*/  LDCU UR8, c[0x0][0x4c0] ;  /* 0x00009800ff0877ac */ /* 0x000e280008000800 */
[----:B------:R-:W-:-:S04]  /*1cd0*/  SHF.R.U32.HI R9, RZ, UR9, R8 ;  /* 0x00000009ff097c19 */ /* 0x000fc80008011608 */
[----:B------:R-:W-:-:S05]  /*1ce0*/  IADD3 R6, PT, PT, -R9, RZ, RZ ;  /* 0x000000ff09067210 */ /* 0x000fca0007ffe1ff */
[----:B-1----:R-:W-:-:S04]  /*1cf0*/  IMAD R6, R6, UR5, R3 ;  /* 0x0000000506067c24 */ /* 0x002fc8000f8e0203 */
[C---:B--2---:R-:W-:Y:S02]  /*1d00*/  IMAD R5, R6.reuse, UR10, RZ ;  /* 0x0000000a06057c24 */ /* 0x044fe4000f8e02ff */
[C---:B------:R-:W-:Y:S02]  /*1d10*/  IMAD R4, R6.reuse, UR11, RZ ;  /* 0x0000000b06047c24 */ /* 0x040fe4000f8e02ff */
[----:B0-----:R-:W-:Y:S01]  /*1d20*/  IMAD R6, R6, UR8, RZ ;  /* 0x0000000806067c24 */ /* 0x001fe2000f8e02ff */
[----:B------:R-:W-:Y:S06]  /*1d30*/  @!P0 BRA `(.L_x_973) ;  /* 0x0000001400348947 */ /* 0x000fec0003800000 */
[----:B------:R-:W0:Y:S01]  /*1d40*/  LDCU.64 UR8, c[0x0][0x398] ;  /* 0x00007300ff0877ac */ /* 0x000e220008000a00 */
[----:B------:R-:W-:Y:S02]  /*1d50*/  MOV R8, RZ ;  /* 0x000000ff00087202 */ /* 0x000fe40000000f00 */
[----:B------:R-:W-:Y:S01]  /*1d60*/  ISETP.NE.AND P0, PT, R0, 0x2, PT ;  /* 0x000000020000780c */ /* 0x000fe20003f05270 */
[----:B------:R-:W1:Y:S01]  /*1d70*/  LDCU UR5, c[0x0][0x3a0] ;  /* 0x00007400ff0577ac */ /* 0x000e620008000800 */
[----:B------:R-:W2:Y:S01]  /*1d80*/  LDCU UR10, c[0x0][0x4c4] ;  /* 0x00009880ff0a77ac */ /* 0x000ea20008000800 */
[----:B------:R-:W3:Y:S01]  /*1d90*/  LDCU.64 UR12, c[0x0][0x4c8] ;  /* 0x00009900ff0c77ac */ /* 0x000ee20008000a00 */
[----:B0-----:R-:W-:-:S05]  /*1da0*/  IMAD.HI.U32 R10, R9, UR9, R8 ;  /* 0x00000009090a7c27 */ /* 0x001fca000f8e0008 */
[----:B-1----:R-:W-:-:S04]  /*1db0*/  SHF.R.U32.HI R11, RZ, UR5, R10 ;  /* 0x00000005ff0b7c19 */ /* 0x002fc8000801160a */
[----:B------:R-:W-:-:S05]  /*1dc0*/  IADD3 R7, PT, PT, -R11, RZ, RZ ;  /* 0x000000ff0b077210 */ /* 0x000fca0007ffe1ff */
[----:B------:R-:W-:-:S04]  /*1dd0*/  IMAD R9, R7, UR8, R9 ;  /* 0x0000000807097c24 */ /* 0x000fc8000f8e0209 */
[C---:B--2---:R-:W-:Y:S02]  /*1de0*/  IMAD R5, R9.reuse, UR10, R5 ;  /* 0x0000000a09057c24 */ /* 0x044fe4000f8e0205 */
[C---:B---3--:R-:W-:Y:S02]  /*1df0*/  IMAD R4, R9.reuse, UR12, R4 ;  /* 0x0000000c09047c24 */ /* 0x048fe4000f8e0204 */
[----:B------:R-:W-:Y:S01]  /*1e00*/  IMAD R6, R9, UR13, R6 ;  /* 0x0000000d09067c24 */ /* 0x000fe2000f8e0206 */
[----:B------:R-:W-:Y:S06]  /*1e10*/  @!P0 BRA `(.L_x_973) ;  /* 0x0000001000fc8947 */ /* 0x000fec0003800000 */
[----:B------:R-:W0:Y:S01]  /*1e20*/  LDCU.64 UR8, c[0x0][0x3a8] ;  /* 0x00007500ff0877ac */ /* 0x000e220008000a00 */
[----:B------:R-:W-:Y:S01]  /*1e30*/  HFMA2 R10, -RZ, RZ, 0, 0 ;  /* 0x00000000ff0a7431 */ /* 0x000fe200000001ff */
[----:B------:R-:W-:Y:S01]  /*1e40*/  ISETP.NE.AND P0, PT, R0, 0x3, PT ;  /* 0x000000030000780c */ /* 0x000fe20003f05270 */
        /* <DEDUP_REMOVED lines=26> */
[----:B------:R-:W-:Y:S02]  /*1ff0*/  MOV R10, RZ ;  /* 0x000000ff000a7202 */ /* 0x000fe40000000f00 */
[----:B------:R-:W-:Y:S01]  /*2000*/  ISETP.NE.AND P0, PT, R0, 0x5, PT ;  /* 0x000000050000780c */ /* 0x000fe20003f05270 */
[----:B------:R-:W1:Y:S01]  /*2010*/  LDCU UR5, c[0x0][0x3bc] ;  /* 0x00007780ff0577ac */ /* 0x000e620008000800 */
[----:B------:R-:W2:Y:S01]  /*2020*/  LDCU.64 UR10, c[0x0][0x4e8] ;  /* 0x00009d00ff0a77ac */ /* 0x000ea20008000a00 */
        /* <DEDUP_REMOVED lines=8> */
[----:B------:R-:W-:Y:S06]  /*20b0*/  @!P0 BRA `(.L_x_973) ;  /* 0x0000001000548947 */ /* 0x000fec0003800000 */
[----:B------:R-:W0:Y:S01]  /*20c0*/  LDCU.64 UR8, c[0x0][0x3c8] ;  /* 0x00007900ff0877ac */ /* 0x000e220008000a00 */
[----:B------:R-:W-:Y:S01]  /*20d0*/  HFMA2 R8, -RZ, RZ, 0, 0 ;  /* 0x00000000ff087431 */ /* 0x000fe200000001ff */
        /* <DEDUP_REMOVED lines=250> */
[----:B------:R-:W-:Y:S01]  /*3080*/  ISETP.NE.AND P0, PT, R0, 0x18, PT ;  /* 0x000000180000780c */ /* 0x000fe20003f05270 */
[----:B------:R-:W0:Y:S01]  /*3090*/  LDCU.64 UR8, c[0x0][0x4a0] ;  /* 0x00009400ff0877ac */ /* 0x000e220008000a00 */
[----:B------:R-:W-:Y:S01]  /*30a0*/  HFMA2 R8, -RZ, RZ, 0, 0 ;  /* 0x00000000ff087431 */ /* 0x000fe200000001ff */
[----:B------:R-:W1:Y:S01]  /*30b0*/  LDCU UR5, c[0x0][0x4a8] ;  /* 0x00009500ff0577ac */ /* 0x000e620008000800 */
[----:B------:R-:W2:Y:S09]  /*30c0*/  LDCU.64 UR10, c[0x0][0x5d0] ;  /* 0x0000ba00ff0a77ac */ /* 0x000eb20008000a00 */
[----:B------:R-:W3:Y:S01]  /*30d0*/  @P0 LDC.64 R14, c[0x0][0x4b0] ;  /* 0x00012c00ff0e0b82 */ /* 0x000ee20000000a00 */
[----:B0-----:R-:W-:Y:S01]  /*30e0*/  IMAD.HI.U32 R12, R9, UR9, R8 ;  /* 0x00000009090c7c27 */ /* 0x001fe2000f8e0008 */
[----:B------:R-:W0:Y:S06]  /*30f0*/  LDCU UR9, c[0x0][0x5cc] ;  /* 0x0000b980ff0977ac */ /* 0x000e2c0008000800 */
[----:B------:R-:W4:Y:S01]  /*3100*/  @P0 LDC R17, c[0x0][0x4ac] ;  /* 0x00012b00ff110b82 */ /* 0x000f220000000800 */
[----:B-1----:R-:W-:-:S02]  /*3110*/  SHF.R.U32.HI R13, RZ, UR5, R12 ;  /* 0x00000005ff0d7c19 */ /* 0x002fc4000801160c */
[----:B------:R-:W-:Y:S02]  /*3120*/  @P0 MOV R12, RZ ;  /* 0x000000ff000c0202 */ /* 0x000fe40000000f00 */
[----:B------:R-:W-:-:S03]  /*3130*/  IADD3 R7, PT, PT, -R13, RZ, RZ ;  /* 0x000000ff0d077210 */ /* 0x000fc60007ffe1ff */
[----:B------:R-:W1:Y:S02]  /*3140*/  @P0 LDC.64 R10, c[0x0][0x5d8] ;  /* 0x00017600ff0a0b82 */ /* 0x000e640000000a00 */
[----:B------:R-:W-:-:S06]  /*3150*/  IMAD R9, R7, UR8, R9 ;  /* 0x0000000807097c24 */ /* 0x000fcc000f8e0209 */
[----:B------:R-:W5:Y:S01]  /*3160*/  @P0 LDC R16, c[0x0][0x5e0] ;  /* 0x00017800ff100b82 */ /* 0x000f620000000800 */
[----:B---3--:R-:W-:-:S04]  /*3170*/  @P0 IMAD.HI.U32 R8, R13, R14, R12 ;  /* 0x0000000e0d080227 */ /* 0x008fc800078e000c */
[C---:B0-----:R-:W-:Y:S01]  /*3180*/  IMAD R5, R9.reuse, UR9, R5 ;  /* 0x0000000909057c24 */ /* 0x041fe2000f8e0205 */
[----:B------:R-:W-:Y:S01]  /*3190*/  @P0 SHF.R.U32.HI R8, RZ, R15, R8 ;  /* 0x0000000fff080219 */ /* 0x000fe20000011608 */
[C---:B--2---:R-:W-:Y:S02]  /*31a0*/  IMAD R4, R9.reuse, UR10, R4 ;  /* 0x0000000a09047c24 */ /* 0x044fe4000f8e0204 */
[----:B------:R-:W-:Y:S01]  /*31b0*/  IMAD R6, R9, UR11, R6 ;  /* 0x0000000b09067c24 */ /* 0x000fe2000f8e0206 */
[----:B------:R-:W-:-:S05]  /*31c0*/  @P0 IADD3 R12, PT, PT, -R8, RZ, RZ ;  /* 0x000000ff080c0210 */ /* 0x000fca0007ffe1ff */
[----:B----4-:R-:W-:-:S04]  /*31d0*/  @P0 IMAD R13, R12, R17, R13 ;  /* 0x000000110c0d0224 */ /* 0x010fc800078e020d */
[C---:B-1----:R-:W-:Y:S02]  /*31e0*/  @P0 IMAD R5, R13.reuse, R10, R5 ;  /* 0x0000000a0d050224 */ /* 0x042fe400078e0205 */
[C---:B------:R-:W-:Y:S02]  /*31f0*/  @P0 IMAD R4, R13.reuse, R11, R4 ;  /* 0x0000000b0d040224 */ /* 0x040fe400078e0204 */
[----:B-----5:R-:W-:-:S07]  /*3200*/  @P0 IMAD R6, R13, R16, R6 ;  /* 0x000000100d060224 */ /* 0x020fce00078e0206 */
.L_x_973:
[----:B------:R-:W0:Y:S02]  /*3210*/  LDCU.128 UR8, c[0x0][0x5f0] ;  /* 0x0000be00ff0877ac */ /* 0x000e240008000c00 */
[----:B0-----:R-:W-:-:S04]  /*3220*/  IADD3 R8, P0, PT, R6, UR10, RZ ;  /* 0x0000000a06087c10 */ /* 0x001fc8000ff1e0ff */
[----:B------:R-:W-:-:S05]  /*3230*/  IADD3.X R9, PT, PT, RZ, UR11, RZ, P0, !PT ;  /* 0x0000000bff097c10 */ /* 0x000fca00087fe4ff */
[----:B------:R-:W2:Y:S01]  /*3240*/  LDG.E.U16 R8, desc[UR6][R8.64] ;  /* 0x0000000608087981 */ /* 0x000ea2000c1e1500 */
[----:B------:R-:W-:-:S04]  /*3250*/  IADD3 R6, P0, PT, R4, UR8, RZ ;  /* 0x0000000804067c10 */ /* 0x000fc8000ff1e0ff */
[----:B------:R-:W-:-:S06]  /*3260*/  IADD3.X R7, PT, PT, RZ, UR9, RZ, P0, !PT ;  /* 0x00000009ff077c10 */ /* 0x000fcc00087fe4ff */
[----:B------:R-:W3:Y:S01]  /*3270*/  LDG.E.U16 R7, desc[UR6][R6.64] ;  /* 0x0000000606077981 */ /* 0x000ee2000c1e1500 */
[----:B------:R-:W-:Y:S01]  /*3280*/  BSSY.RECONVERGENT B3, `(.L_x_974) ;  /* 0x0000067000037945 */ /* 0x000fe20003800200 */
[----:B--2---:R-:W-:-:S04]  /*3290*/  SHF.L.U32 R4, R8, 0x10, RZ ;  /* 0x0000001008047819 */ /* 0x004fc800000006ff */
[----:B------:R-:W-:-:S13]  /*32a0*/  FSETP.NEU.FTZ.AND P0, PT, R4, RZ, PT ;  /* 0x000000ff0400720b */ /* 0x000fda0003f1d000 */
[----:B------:R-:W0:Y:S01]  /*32b0*/  @!P0 MUFU.RCP R11, R4 ;  /* 0x00000004000b8308 */ /* 0x000e220000001000 */
[----:B---3--:R-:W-:-:S04]  /*32c0*/  @!P0 IMAD.U32 R10, R7, 0x10000, RZ ;  /* 0x00010000070a8824 */ /* 0x008fc800078e00ff */
[----:B0-----:R-:W-:-:S05]  /*32d0*/  @!P0 FMUL.FTZ R10, R10, R11 ;  /* 0x0000000b0a0a8220 */ /* 0x001fca0000410000 */
[----:B------:R-:W-:Y:S01]  /*32e0*/  @!P0 F2FP.BF16.F32.PACK_AB R10, RZ, R10 ;  /* 0x0000000aff0a823e */ /* 0x000fe200000010ff */
[----:B------:R-:W-:Y:S06]  /*32f0*/  @!P0 BRA `(.L_x_975) ;  /* 0x00000004007c8947 */ /* 0x000fec0003800000 */
[----:B------:R-:W-:Y:S01]  /*3300*/  SHF.L.U32 R7, R7, 0x10, RZ ;  /* 0x0000001007077819 */ /* 0x000fe200000006ff */
[----:B------:R-:W-:Y:S03]  /*3310*/  BSSY.RECONVERGENT B2, `(.L_x_976) ;  /* 0x0000041000027945 */ /* 0x000fe60003800200 */
[C---:B------:R-:W-:Y:S01]  /*3320*/  FSETP.GEU.FTZ.AND P0, PT, |R7|.reuse, |R4|, PT ;  /* 0x400000040700720b */ /* 0x040fe20003f1e200 */
[----:B------:R-:W-:-:S12]  /*3330*/  FADD.FTZ R6, |R7|, -RZ ;  /* 0x800000ff07067221 */ /* 0x000fd80000010200 */
[----:B------:R-:W-:Y:S05]  /*3340*/  @!P0 BRA `(.L_x_977) ;  /* 0x0000000000f48947 */ /* 0x000fea0003800000 */
[----:B------:R-:W-:-:S05]  /*3350*/  FMUL.FTZ R11, |R4|, 8388608 ;  /* 0x4b000000040b7820 */ /* 0x000fca0000410200 */
[----:B------:R-:W-:-:S13]  /*3360*/  FSETP.GTU.FTZ.AND P0, PT, R6, R11, PT ;  /* 0x0000000b0600720b */ /* 0x000fda0003f1c000 */
[----:B------:R-:W-:Y:S05]  /*3370*/  @P0 BRA `(.L_x_978) ;  /* 0x0000000000680947 */ /* 0x000fea0003800000 */
[----:B------:R-:W-:Y:S01]  /*3380*/  FADD.FTZ R13, |R4|, -RZ ;  /* 0x800000ff040d7221 */ /* 0x000fe20000010200 */
[----:B------:R-:W-:Y:S03]  /*3390*/  BSSY.RECONVERGENT B4, `(.L_x_979) ;  /* 0x0000016000047945 */ /* 0x000fe60003800200 */
[----:B------:R-:W0:Y:S02]  /*33a0*/  MUFU.RCP R9, R13 ;  /* 0x0000000d00097308 */ /* 0x000e240000001000 */
[----:B0-----:R-:W-:Y:S01]  /*33b0*/  FMUL.FTZ R8, R6, R9 ;  /* 0x0000000906087220 */ /* 0x001fe20000410000 */
[----:B------:R-:W-:-:S05]  /*33c0*/  FADD.FTZ R9, -R13, -RZ ;  /* 0x800000ff0d097221 */ /* 0x000fca0000010100 */
[----:B------:R-:W0:Y:S02]  /*33d0*/  FRND.TRUNC R11, R8 ;  /* 0x00000008000b7307 */ /* 0x000e24000020d000 */
[----:B0-----:R-:W-:-:S05]  /*33e0*/  FFMA R9, R11, R9, R6 ;  /* 0x000000090b097223 */ /* 0x001fca0000000006 */
[----:B------:R-:W-:-:S13]  /*33f0*/  ISETP.GE.U32.AND P0, PT, R9, R13, PT ;  /* 0x0000000d0900720c */ /* 0x000fda0003f06070 */
[----:B------:R-:W-:Y:S05]  /*3400*/  @!P0 BRA `(.L_x_980) ;  /* 0x0000000000388947 */ /* 0x000fea0003800000 */
[----:B------:R-:W-:-:S04]  /*3410*/  ISETP.GE.U32.AND P0, PT, R9, -0x7fffffff, PT ;  /* 0x800000010900780c */ /* 0x000fc80003f06070 */
[----:B------:R-:W-:-:S09]  /*3420*/  FSETP.GEU.OR P1, PT, R9, -R13, !P0 ;  /* 0x8000000d0900720b */ /* 0x000fd2000472e400 */
[----:B------:R-:W-:-:S04]  /*3430*/  @P0 FADD.FTZ R8, R11, -1 ;  /* 0xbf8000000b080421 */ /* 0x000fc80000010000 */
[----:B------:R-:W-:-:S05]  /*3440*/  @!P1 FADD.FTZ R8, R8, -1 ;  /* 0xbf80000008089421 */ /* 0x000fca0000010000 */
[----:B------:R-:W-:Y:S01]  /*3450*/  @P0 MOV R11, R8 ;  /* 0x00000008000b0202 */ /* 0x000fe20000000f00 */
[----:B------:R-:W-:Y:S06]  /*3460*/  @P0 BRA `(.L_x_980) ;  /* 0x0000000000200947 */ /* 0x000fec0003800000 */
[----:B------:R-:W-:Y:S01]  /*3470*/  FADD.FTZ R8, |R4|, |R4| ;  /* 0x4000000404087221 */ /* 0x000fe20000010200 */
[----:B------:R-:W-:-:S04]  /*3480*/  FADD.FTZ R11, R11, 1 ;  /* 0x3f8000000b0b7421 */ /* 0x000fc80000010000 */
[----:B------:R-:W-:-:S13]  /*3490*/  FSETP.GE.FTZ.AND P0, PT, R9, R8, PT ;  /* 0x000000080900720b */ /* 0x000fda0003f16000 */
[----:B------:R-:W-:-:S05]  /*34a0*/  @P0 FFMA.FTZ R8, |R4|, -3, R9 ;  /* 0xc040000004080823 */ /* 0x000fca0000010209 */
[----:B------:R-:W-:Y:S01]  /*34b0*/  FSETP.GE.AND P1, PT, R8, RZ, P0 ;  /* 0x000000ff0800720b */ /* 0x000fe20000726000 */
[----:B------:R-:W-:-:S12]  /*34c0*/  @P0 FADD.FTZ R8, R11, 1 ;  /* 0x3f8000000b080421 */ /* 0x000fd80000010000 */
[----:B------:R-:W-:-:S05]  /*34d0*/  @P1 FADD.FTZ R8, R8, 1 ;  /* 0x3f80000008081421 */ /* 0x000fca0000010000 */
[----:B------:R-:W-:-:S07]  /*34e0*/  @P0 MOV R11, R8 ;  /* 0x00000008000b0202 */ /* 0x000fce0000000f00 */
.L_x_980:
[----:B------:R-:W-:Y:S05]  /*34f0*/  BSYNC.RECONVERGENT B4 ;  /* 0x0000000000047941 */ /* 0x000fea0003800200 */
.L_x_979:
[----:B------:R-:W-:Y:S01]  /*3500*/  FFMA.FTZ R6, -R13, R11, R6 ;  /* 0x0000000b0d067223 */ /* 0x000fe20000010106 */
[----:B------:R-:W-:Y:S06]  /*3510*/  BRA `(.L_x_977) ;  /* 0x0000000000807947 */ /* 0x000fec0003800000 */
.L_x_978:
[----:B------:R-:W-:Y:S01]  /*3520*/  LOP3.LUT R13, R11, 0xff800000, RZ, 0xc0, !PT ;  /* 0xff8000000b0d7812 */ /* 0x000fe200078ec0ff */
[----:B------:R-:W-:Y:S01]  /*3530*/  BSSY.RECONVERGENT B4, `(.L_x_981) ;  /* 0x000001c000047945 */ /* 0x000fe20003800200 */
        /* <DEDUP_REMOVED lines=14> */
.L_x_983:
        /* <DEDUP_REMOVED lines=13> */
.L_x_982:
[----:B------:R-:W-:Y:S05]  /*36f0*/  BSYNC.RECONVERGENT B4 ;  /* 0x0000000000047941 */ /* 0x000fea0003800200 */
.L_x_981:
[----:B------:R-:W-:-:S04]  /*3700*/  FMUL.FTZ R9, R6, 1.1920928955078125e-07 ;  /* 0x3400000006097820 */ /* 0x000fc80000410000 */
[----:B------:R-:W-:-:S07]  /*3710*/  FMUL.FTZ R6, R12, R9 ;  /* 0x000000090c067220 */ /* 0x000fce0000410000 */
.L_x_977:
[----:B------:R-:W-:Y:S05]  /*3720*/  BSYNC.RECONVERGENT B2 ;  /* 0x0000000000027941 */ /* 0x000fea0003800200 */
.L_x_976:
        /* <DEDUP_REMOVED lines=21> */
[----:B------:R-:W-:Y:S01]  /*3880*/  F2FP.BF16.F32.PACK_AB R10, RZ, R10 ;  /* 0x0000000aff0a723e */ /* 0x000fe200000010ff */
[----:B------:R-:W-:Y:S06]  /*3890*/  BRA `(.L_x_975) ;  /* 0x0000000000147947 */ /* 0x000fec0003800000 */
.L_x_984:
[----:B------:R-:W-:-:S06]  /*38a0*/  FMUL.FTZ R7, R7, R8 ;  /* 0x0000000807077220 */ /* 0x000fcc0000410000 */
[----:B------:R-:W1:Y:S02]  /*38b0*/  F2F.BF16.F32 R7, R7 ;  /* 0x0000000700077304 */ /* 0x000e640000202000 */
[----:B-1----:R-:W-:-:S04]  /*38c0*/  SHF.L.U32 R4, R7, 0x10, RZ ;  /* 0x0000001007047819 */ /* 0x002fc800000006ff */
[----:B------:R-:W-:-:S04]  /*38d0*/  LOP3.LUT R4, RZ, 0x80000000, R4, 0xb8, !PT ;  /* 0x80000000ff047812 */ /* 0x000fc800078eb804 */
[----:B------:R-:W-:-:S07]  /*38e0*/  F2FP.BF16.F32.PACK_AB R10, RZ, R4 ;  /* 0x00000004ff0a723e */ /* 0x000fce00000010ff */
.L_x_975:
[----:B------:R-:W-:Y:S05]  /*38f0*/  BSYNC.RECONVERGENT B3 ;  /* 0x0000000000037941 */ /* 0x000fea0003800200 */
.L_x_974:
[----:B------:R-:W1:Y:S01]  /*3900*/  LDCU.64 UR8, c[0x0][0x5e8] ;  /* 0x0000bd00ff0877ac */ /* 0x000e620008000a00 */
[----:B------:R-:W-:Y:S02]  /*3910*/  IADD3 R3, PT, PT, R3, 0x80, RZ ;  /* 0x0000008003037810 */ /* 0x000fe40007ffe0ff */
[----:B-1----:R-:W-:-:S04]  /*3920*/  IADD3 R4, P0, PT, R5, UR8, RZ ;  /* 0x0000000805047c10 */ /* 0x002fc8000ff1e0ff */
[----:B------:R-:W-:Y:S02]  /*3930*/  IADD3.X R5, PT, PT, RZ, UR9, RZ, P0, !PT ;  /* 0x00000009ff057c10 */ /* 0x000fe400087fe4ff */
[----:B------:R-:W-:-:S03]  /*3940*/  ISETP.GE.AND P0, PT, R3, UR4, PT ;  /* 0x0000000403007c0c */ /* 0x000fc6000bf06270 */
[----:B------:R1:W-:Y:S10]  /*3950*/  STG.E.U16 desc[UR6][R4.64], R10 ;  /* 0x0000000a04007986 */ /* 0x0003f4000c101506 */
[----:B------:R-:W-:Y:S05]  /*3960*/  @P0 BREAK.RELIABLE B0 ;  /* 0x0000000000000942 */ /* 0x000fea0003800100 */
[----:B------:R-:W-:Y:S05]  /*3970*/  @P0 BRA `(.L_x_985) ;  /* 0x0000003800900947 */ /* 0x000fea0003800000 */
[----:B------:R-:W2:Y:S01]  /*3980*/  LDCU.64 UR8, c[0x0][0x390] ;  /* 0x00007200ff0877ac */ /* 0x000ea20008000a00 */
[----:B-1----:R-:W-:Y:S01]  /*3990*/  HFMA2 R4, -RZ, RZ, 0, 0 ;  /* 0x00000000ff047431 */ /* 0x002fe200000001ff */
[----:B------:R-:W-:Y:S01]  /*39a0*/  MOV R5, R3 ;  /* 0x0000000300057202 */ /* 0x000fe20000000f00 */
[----:B------:R-:W1:Y:S01]  /*39b0*/  LDCU UR5, c[0x0][0x38c] ;  /* 0x00007180ff0577ac */ /* 0x000e620008000800 */
[----:B------:R-:W-:Y:S01]  /*39c0*/  ISETP.NE.AND P0, PT, R2, RZ, PT ;  /* 0x000000ff0200720c */ /* 0x000fe20003f05270 */
[----:B------:R-:W3:Y:S01]  /*39d0*/  LDCU.64 UR10, c[0x0][0x4b8] ;  /* 0x00009700ff0a77ac */ /* 0x000ee20008000a00 */
[----:B--2---:R-:W-:Y:S01]  /*39e0*/  IMAD.HI.U32 R8, R3, UR8, R4 ;  /* 0x0000000803087c27 */ /* 0x004fe2000f8e0004 */
[----:B------:R-:W2:Y:S04]  /*39f0*/  LDCU UR8, c[0x0][0x4c0] ;  /* 0x00009800ff0877ac */ /* 0x000ea80008000800 */
[----:B------:R-:W-:-:S04]  /*3a00*/  SHF.R.U32.HI R9, RZ, UR9, R8 ;  /* 0x00000009ff097c19 */ /* 0x000fc80008011608 */
[----:B------:R-:W-:-:S05]  /*3a10*/  IADD3 R6, PT, PT, -R9, RZ, RZ ;  /* 0x000000ff09067210 */ /* 0x000fca0007ffe1ff */
[----:B-1----:R-:W-:-:S04]  /*3a20*/  IMAD R6, R6, UR5, R3 ;  /* 0x0000000506067c24 */ /* 0x002fc8000f8e0203 */
[C---:B---3--:R-:W-:Y:S02]  /*3a30*/  IMAD R5, R6.reuse, UR10, RZ ;  /* 0x0000000a06057c24 */ /* 0x048fe4000f8e02ff */
[C---:B------:R-:W-:Y:S02]  /*3a40*/  IMAD R4, R6.reuse, UR11, RZ ;  /* 0x0000000b06047c24 */ /* 0x040fe4000f8e02ff */
[----:B--2---:R-:W-:Y:S01]  /*3a50*/  IMAD R6, R6, UR8, RZ ;  /* 0x0000000806067c24 */ /* 0x004fe2000f8e02ff */
[----:B------:R-:W-:Y:S06]  /*3a60*/  @!P0 BRA `(.L_x_986) ;  /* 0x0000001400348947 */ /* 0x000fec0003800000 */
[----:B------:R-:W1:Y:S01]  /*3a70*/  LDCU.64 UR8, c[0x0][0x398] ;  /* 0x00007300ff0877ac */ /* 0x000e620008000a00 */
[----:B------:R-:W-:Y:S02]  /*3a80*/  MOV R8, RZ ;  /* 0x000000ff00087202 */ /* 0x000fe40000000f00 */
[----:B------:R-:W-:Y:S01]  /*3a90*/  ISETP.NE.AND P0, PT, R0, 0x2, PT ;  /* 0x000000020000780c */ /* 0x000fe20003f05270 */
[----:B------:R-:W2:Y:S01]  /*3aa0*/  LDCU UR5, c[0x0][0x3a0] ;  /* 0x00007400ff0577ac */ /* 0x000ea20008000800 */
[----:B------:R-:W3:Y:S01]  /*3ab0*/  LDCU UR10, c[0x0][0x4c4] ;  /* 0x00009880ff0a77ac */ /* 0x000ee20008000800 */
[----:B------:R-:W4:Y:S01]  /*3ac0*/  LDCU.64 UR12, c[0x0][0x4c8] ;  /* 0x00009900ff0c77ac */ /* 0x000f220008000a00 */
[----:B-1----:R-:W-:-:S05]  /*3ad0*/  IMAD.HI.U32 R10, R9, UR9, R8 ;  /* 0x00000009090a7c27 */ /* 0x002fca000f8e0008 */
[----:B--2---:R-:W-:-:S05]  /*3ae0*/  SHF.R.U32.HI R11, RZ, UR5, R10 ;  /* 0x00000005ff0b7c19 */ /* 0x004fca000801160a */
[----:B------:R-:W-:-:S04]  /*3af0*/  IMAD.MOV R7, RZ, RZ, -R11 ;  /* 0x000000ffff077224 */ /* 0x000fc800078e0a0b */
[----:B------:R-:W-:-:S04]  /*3b00*/  IMAD R9, R7, UR8, R9 ;  /* 0x0000000807097c24 */ /* 0x000fc8000f8e0209 */
[C---:B---3--:R-:W-:Y:S02]  /*3b10*/  IMAD R5, R9.reuse, UR10, R5 ;  /* 0x0000000a09057c24 */ /* 0x048fe4000f8e0205 */
[C---:B----4-:R-:W-:Y:S02]  /*3b20*/  IMAD R4, R9.reuse, UR12, R4 ;  /* 0x0000000c09047c24 */ /* 0x050fe4000f8e0204 */
[----:B------:R-:W-:Y:S01]  /*3b30*/  IMAD R6, R9, UR13, R6 ;  /* 0x0000000d09067c24 */ /* 0x000fe2000f8e0206 */
[----:B------:R-:W-:Y:S06]  /*3b40*/  @!P0 BRA `(.L_x_986) ;  /* 0x0000001000fc8947 */ /* 0x000fec0003800000 */
[----:B------:R-:W1:Y:S01]  /*3b50*/  LDCU.64 UR8, c[0x0][0x3a8] ;  /* 0x00007500ff0877ac */ /* 0x000e620008000a00 */
[----:B------:R-:W-:Y:S01]  /*3b60*/  HFMA2 R10, -RZ, RZ, 0, 0 ;  /* 0x00000000ff0a7431 */ /* 0x000fe200000001ff */
[----:B------:R-:W-:Y:S01]  /*3b70*/  ISETP.NE.AND P0, PT, R0, 0x3, PT ;  /* 0x000000030000780c */ /* 0x000fe20003f05270 */
        /* <DEDUP_REMOVED lines=18> */
[----:B--2---:R-:W-:-:S04]  /*3ca0*/  SHF.R.U32.HI R11, RZ, UR5, R10 ;  /* 0x00000005ff0b7c19 */ /* 0x004fc8000801160a */
[----:B------:R-:W-:-:S05]  /*3cb0*/  IADD3 R7, PT, PT, -R11, RZ, RZ ;  /* 0x000000ff0b077210 */ /* 0x000fca0007ffe1ff */
[----:B------:R-:W-:-:S04]  /*3cc0*/  IMAD R9, R7, UR8, R9 ;  /* 0x0000000807097c24 */ /* 0x000fc8000f8e0209 */
[C---:B---3--:R-:W-:Y:S02]  /*3cd0*/  IMAD R5, R9.reuse, UR10, R5 ;  /* 0x0000000a09057c24 */ /* 0x048fe4000f8e0205 */
[C---:B----4-:R-:W-:Y:S02]  /*3ce0*/  IMAD R4, R9.reuse, UR12, R4 ;  /* 0x0000000c09047c24 */ /* 0x050fe4000f8e0204 */
[----:B------:R-:W-:Y:S01]  /*3cf0*/  IMAD R6, R9, UR13, R6 ;  /* 0x0000000d09067c24 */ /* 0x000fe2000f8e0206 */
[----:B------:R-:W-:Y:S06]  /*3d00*/  @!P0 BRA `(.L_x_986) ;  /* 0x00000010008c8947 */ /* 0x000fec0003800000 */
[----:B------:R-:W1:Y:S01]  /*3d10*/  LDCU.64 UR8, c[0x0][0x3c0] ;  /* 0x00007800ff0877ac */ /* 0x000e620008000a00 */
[----:B------:R-:W-:Y:S02]  /*3d20*/  MOV R10, RZ ;  /* 0x000000ff000a7202 */ /* 0x000fe40000000f00 */
[----:B------:R-:W-:Y:S01]  /*3d30*/  ISETP.NE.AND P0, PT, R0, 0x5, PT ;  /* 0x000000050000780c */ /* 0x000fe20003f05270 */
[----:B------:R-:W2:Y:S01]  /*3d40*/  LDCU UR5, c[0x0][0x3bc] ;  /* 0x00007780ff0577ac */ /* 0x000ea20008000800 */
[----:B------:R-:W3:Y:S01]  /*3d50*/  LDCU.64 UR10, c[0x0][0x4e8] ;  /* 0x00009d00ff0a77ac */ /* 0x000ee20008000a00 */
        /* <DEDUP_REMOVED lines=10> */
[----:B------:R-:W-:Y:S01]  /*3e00*/  HFMA2 R8, -RZ, RZ, 0, 0 ;  /* 0x00000000ff087431 */ /* 0x000fe200000001ff */
        /* <DEDUP_REMOVED lines=250> */
[----:B------:R-:W-:Y:S01]  /*4db0*/  ISETP.NE.AND P0, PT, R0, 0x18, PT ;  /* 0x000000180000780c */ /* 0x000fe20003f05270 */
[----:B------:R-:W1:Y:S01]  /*4dc0*/  LDCU.64 UR8, c[0x0][0x4a0] ;  /* 0x00009400ff0877ac */ /* 0x000e620008000a00 */
[----:B------:R-:W-:Y:S01]  /*4dd0*/  HFMA2 R8, -RZ, RZ, 0, 0 ;  /* 0x00000000ff087431 */ /* 0x000fe200000001ff */
[----:B------:R-:W0:Y:S01]  /*4de0*/  LDCU UR5, c[0x0][0x4a8] ;  /* 0x00009500ff0577ac */ /* 0x000e220008000800 */
[----:B------:R-:W2:Y:S09]  /*4df0*/  LDCU.64 UR10, c[0x0][0x5d0] ;  /* 0x0000ba00ff0a77ac */ /* 0x000eb20008000a00 */
[----:B------:R-:W3:Y:S01]  /*4e00*/  @P0 LDC.64 R14, c[0x0][0x4b0] ;  /* 0x00012c00ff0e0b82 */ /* 0x000ee20000000a00 */
[----:B-1----:R-:W-:Y:S01]  /*4e10*/  IMAD.HI.U32 R12, R9, UR9, R8 ;  /* 0x00000009090c7c27 */ /* 0x002fe2000f8e0008 */
[----:B------:R-:W1:Y:S06]  /*4e20*/  LDCU UR9, c[0x0][0x5cc] ;  /* 0x0000b980ff0977ac */ /* 0x000e6c0008000800 */
[----:B------:R-:W4:Y:S01]  /*4e30*/  @P0 LDC R17, c[0x0][0x4ac] ;  /* 0x00012b00ff110b82 */ /* 0x000f220000000800 */
[----:B0-----:R-:W-:-:S02]  /*4e40*/  SHF.R.U32.HI R13, RZ, UR5, R12 ;  /* 0x00000005ff0d7c19 */ /* 0x001fc4000801160c */
[----:B------:R-:W-:Y:S02]  /*4e50*/  @P0 MOV R12, RZ ;  /* 0x000000ff000c0202 */ /* 0x000fe40000000f00 */
[----:B------:R-:W-:-:S03]  /*4e60*/  IADD3 R7, PT, PT, -R13, RZ, RZ ;  /* 0x000000ff0d077210 */ /* 0x000fc60007ffe1ff */
[----:B------:R-:W0:Y:S02]  /*4e70*/  @P0 LDC.64 R10, c[0x0][0x5d8] ;  /* 0x00017600ff0a0b82 */ /* 0x000e240000000a00 */
[----:B------:R-:W-:-:S06]  /*4e80*/  IMAD R9, R7, UR8, R9 ;  /* 0x0000000807097c24 */ /* 0x000fcc000f8e0209 */
[----:B------:R-:W5:Y:S01]  /*4e90*/  @P0 LDC R16, c[0x0][0x5e0] ;  /* 0x00017800ff100b82 */ /* 0x000f620000000800 */
[----:B---3--:R-:W-:-:S04]  /*4ea0*/  @P0 IMAD.HI.U32 R8, R13, R14, R12 ;  /* 0x0000000e0d080227 */ /* 0x008fc800078e000c */
[C---:B-1----:R-:W-:Y:S01]  /*4eb0*/  IMAD R5, R9.reuse, UR9, R5 ;  /* 0x0000000909057c24 */ /* 0x042fe2000f8e0205 */
[----:B------:R-:W-:Y:S01]  /*4ec0*/  @P0 SHF.R.U32.HI R8, RZ, R15, R8 ;  /* 0x0000000fff080219 */ /* 0x000fe20000011608 */
[C---:B--2---:R-:W-:Y:S02]  /*4ed0*/  IMAD R4, R9.reuse, UR10, R4 ;  /* 0x0000000a09047c24 */ /* 0x044fe4000f8e0204 */
[----:B------:R-:W-:Y:S01]  /*4ee0*/  IMAD R6, R9, UR11, R6 ;  /* 0x0000000b09067c24 */ /* 0x000fe2000f8e0206 */
[----:B------:R-:W-:-:S05]  /*4ef0*/  @P0 IADD3 R12, PT, PT, -R8, RZ, RZ ;  /* 0x000000ff080c0210 */ /* 0x000fca0007ffe1ff */
[----:B----4-:R-:W-:-:S04]  /*4f00*/  @P0 IMAD R13, R17, R12, R13 ;  /* 0x0000000c110d0224 */ /* 0x010fc800078e020d */
[C---:B0-----:R-:W-:Y:S02]  /*4f10*/  @P0 IMAD R5, R13.reuse, R10, R5 ;  /* 0x0000000a0d050224 */ /* 0x041fe400078e0205 */
[C---:B------:R-:W-:Y:S02]  /*4f20*/  @P0 IMAD R4, R13.reuse, R11, R4 ;  /* 0x0000000b0d040224 */ /* 0x040fe400078e0204 */
[----:B-----5:R-:W-:-:S07]  /*4f30*/  @P0 IMAD R6, R13, R16, R6 ;  /* 0x000000100d060224 */ /* 0x020fce00078e0206 */
.L_x_986:
[----:B------:R-:W1:Y:S02]  /*4f40*/  LDCU.128 UR8, c[0x0][0x5f0] ;  /* 0x0000be00ff0877ac */ /* 0x000e640008000c00 */
[----:B-1----:R-:W-:-:S04]  /*4f50*/  IADD3 R8, P0, PT, R6, UR10, RZ ;  /* 0x0000000a06087c10 */ /* 0x002fc8000ff1e0ff */
[----:B------:R-:W-:-:S05]  /*4f60*/  IADD3.X R9, PT, PT, RZ, UR11, RZ, P0, !PT ;  /* 0x0000000bff097c10 */ /* 0x000fca00087fe4ff */
[----:B------:R-:W2:Y:S01]  /*4f70*/  LDG.E.U16 R8, desc[UR6][R8.64] ;  /* 0x0000000608087981 */ /* 0x000ea2000c1e1500 */
[----:B------:R-:W-:-:S05]  /*4f80*/  IADD3 R6, P0, PT, R4, UR8, RZ ;  /* 0x0000000804067c10 */ /* 0x000fca000ff1e0ff */
[----:B------:R-:W-:-:S06]  /*4f90*/  IMAD.X R7, RZ, RZ, UR9, P0 ;  /* 0x00000009ff077e24 */ /* 0x000fcc00080e06ff */
[----:B------:R1:W5:Y:S01]  /*4fa0*/  LDG.E.U16 R7, desc[UR6][R6.64] ;  /* 0x0000000606077981 */ /* 0x000362000c1e1500 */
[----:B------:R-:W-:Y:S01]  /*4fb0*/  BSSY.RECONVERGENT B3, `(.L_x_987) ;  /* 0x0000067000037945 */ /* 0x000fe20003800200 */
[----:B--2---:R-:W-:-:S04]  /*4fc0*/  SHF.L.U32 R4, R8, 0x10, RZ ;  /* 0x0000001008047819 */ /* 0x004fc800000006ff */
[----:B------:R-:W-:-:S13]  /*4fd0*/  FSETP.NEU.FTZ.AND P0, PT, R4, RZ, PT ;  /* 0x000000ff0400720b */ /* 0x000fda0003f1d000 */
[----:B-1----:R-:W-:Y:S05]  /*4fe0*/  @!P0 BRA `(.L_x_988) ;  /* 0x00000004007c8947 */ /* 0x002fea0003800000 */
[----:B-----5:R-:W-:Y:S01]  /*4ff0*/  SHF.L.U32 R7, R7, 0x10, RZ ;  /* 0x0000001007077819 */ /* 0x020fe200000006ff */
[----:B------:R-:W-:Y:S03]  /*5000*/  BSSY.RECONVERGENT B2, `(.L_x_989) ;  /* 0x0000041000027945 */ /* 0x000fe60003800200 */
[C---:B------:R-:W-:Y:S01]  /*5010*/  FSETP.GEU.FTZ.AND P0, PT, |R7|.reuse, |R4|, PT ;  /* 0x400000040700720b */ /* 0x040fe20003f1e200 */
[----:B------:R-:W-:-:S12]  /*5020*/  FADD.FTZ R6, |R7|, -RZ ;  /* 0x800000ff07067221 */ /* 0x000fd80000010200 */
[----:B------:R-:W-:Y:S05]  /*5030*/  @!P0 BRA `(.L_x_990) ;  /* 0x0000000000f48947 */ /* 0x000fea0003800000 */
[----:B------:R-:W-:-:S05]  /*5040*/  FMUL.FTZ R11, |R4|, 8388608 ;  /* 0x4b000000040b7820 */ /* 0x000fca0000410200 */
[----:B------:R-:W-:-:S13]  /*5050*/  FSETP.GTU.FTZ.AND P0, PT, R6, R11, PT ;  /* 0x0000000b0600720b */ /* 0x000fda0003f1c000 */
[----:B------:R-:W-:Y:S05]  /*5060*/  @P0 BRA `(.L_x_991) ;  /* 0x0000000000680947 */ /* 0x000fea0003800000 */
[----:B0-----:R-:W-:Y:S01]  /*5070*/  FADD.FTZ R13, |R4|, -RZ ;  /* 0x800000ff040d7221 */ /* 0x001fe20000010200 */
        /* <DEDUP_REMOVED lines=19> */
.L_x_994:
[----:B------:R-:W-:Y:S01]  /*51b0*/  FSETP.GEU.FTZ.AND P0, PT, R9, -R13, PT ;  /* 0x8000000d0900720b */ /* 0x000fe20003f1e000 */
[----:B------:R-:W-:-:S12]  /*51c0*/  FADD.FTZ R11, R11, -1 ;  /* 0xbf8000000b0b7421 */ /* 0x000fd80000010000 */
[----:B------:R-:W-:-:S07]  /*51d0*/  @!P0 FADD.FTZ R11, R11, -1 ;  /* 0xbf8000000b0b8421 */ /* 0x000fce0000010000 */
.L_x_993:
[----:B------:R-:W-:Y:S05]  /*51e0*/  BSYNC.RECONVERGENT B4 ;  /* 0x0000000000047941 */ /* 0x000fea0003800200 */
.L_x_992:
[----:B------:R-:W-:Y:S01]  /*51f0*/  FFMA.FTZ R6, -R13, R11, R6 ;  /* 0x0000000b0d067223 */ /* 0x000fe20000010106 */
[----:B------:R-:W-:Y:S06]  /*5200*/  BRA `(.L_x_990) ;  /* 0x0000000000807947 */ /* 0x000fec0003800000 */
.L_x_991:
[----:B0-----:R-:W-:Y:S01]  /*5210*/  LOP3.LUT R13, R11, 0xff800000, RZ, 0xc0, !PT ;  /* 0xff8000000b0d7812 */ /* 0x001fe200078ec0ff */
        /* <DEDUP_REMOVED lines=15> */
.L_x_997:
        /* <DEDUP_REMOVED lines=13> */
.L_x_996:
[----:B------:R-:W-:Y:S05]  /*53e0*/  BSYNC.RECONVERGENT B4 ;  /* 0x0000000000047941 */ /* 0x000fea0003800200 */
.L_x_995:
[----:B------:R-:W-:-:S04]  /*53f0*/  FMUL.FTZ R9, R6, 1.1920928955078125e-07 ;  /* 0x3400000006097820 */ /* 0x000fc80000410000 */
[----:B------:R-:W-:-:S07]  /*5400*/  FMUL.FTZ R6, R12, R9 ;  /* 0x000000090c067220 */ /* 0x000fce0000410000 */
.L_x_990:
[----:B------:R-:W-:Y:S05]  /*5410*/  BSYNC.RECONVERGENT B2 ;  /* 0x0000000000027941 */ /* 0x000fea0003800200 */
.L_x_989:
        /* <DEDUP_REMOVED lines=16> */
[----:B------:R-:W-:Y:S01]  /*5520*/  @!P0 F2FP.BF16.F32.PACK_AB R8, RZ, R4 ;  /* 0x00000004ff08823e */ /* 0x000fe200000010ff */
        /* <DEDUP_REMOVED lines=11> */
.L_x_988:
[----:B------:R-:W1:Y:S01]  /*55e0*/  MUFU.RCP R9, R4 ;  /* 0x0000000400097308 */ /* 0x000e620000001000 */
[----:B-----5:R-:W-:-:S05]  /*55f0*/  SHF.L.U32 R8, R7, 0x10, RZ ;  /* 0x0000001007087819 */ /* 0x020fca00000006ff */
[----:B-1----:R-:W-:-:S05]  /*5600*/  FMUL.FTZ R8, R9, R8 ;  /* 0x0000000809087220 */ /* 0x002fca0000410000 */
[----:B------:R-:W-:-:S07]  /*5610*/  F2FP.BF16.F32.PACK_AB R8, RZ, R8 ;  /* 0x00000008ff08723e */ /* 0x000fce00000010ff */
.L_x_998:
[----:B------:R-:W-:Y:S05]  /*5620*/  BSYNC.RECONVERGENT B3 ;  /* 0x0000000000037941 */ /* 0x000fea0003800200 */
.L_x_987:
[----:B------:R-:W1:Y:S01]  /*5630*/  LDCU.64 UR8, c[0x0][0x5e8] ;  /* 0x0000bd00ff0877ac */ /* 0x000e620008000a00 */
[----:B------:R-:W-:Y:S02]  /*5640*/  IADD3 R3, PT, PT, R3, 0x80, RZ ;  /* 0x0000008003037810 */ /* 0x000fe40007ffe0ff */
[----:B-1----:R-:W-:-:S04]  /*5650*/  IADD3 R4, P0, PT, R5, UR8, RZ ;  /* 0x0000000805047c10 */ /* 0x002fc8000ff1e0ff */
[----:B------:R-:W-:-:S05]  /*5660*/  IADD3.X R5, PT, PT, RZ, UR9, RZ, P0, !PT ;  /* 0x00000009ff057c10 */ /* 0x000fca00087fe4ff */
[----:B------:R1:W-:Y:S04]  /*5670*/  STG.E.U16 desc[UR6][R4.64], R8 ;  /* 0x0000000804007986 */ /* 0x0003e8000c101506 */
.L_x_972:
[----:B------:R-:W-:-:S13]  /*5680*/  ISETP.GE.AND P0, PT, R3, UR4, PT ;  /* 0x0000000403007c0c */ /* 0x000fda000bf06270 */
[----:B------:R-:W-:Y:S05]  /*5690*/  @P0 BREAK.RELIABLE B0 ;  /* 0x0000000000000942 */ /* 0x000fea0003800100 */
[----:B------:R-:W-:Y:S05]  /*56a0*/  @P0 BRA `(.L_x_985) ;  /* 0x0000001c00440947 */ /* 0x000fea0003800000 */
[----:B------:R-:W-:Y:S05]  /*56b0*/  BSYNC.RELIABLE B0 ;  /* 0x0000000000007941 */ /* 0x000fea0003800100 */
.L_x_971:
        /* <DEDUP_REMOVED lines=348> */
.L_x_999:
        /* <DEDUP_REMOVED lines=39> */
.L_x_1007:
[----:B------:R-:W-:Y:S01]  /*6ef0*/  FSETP.GEU.FTZ.AND P0, PT, R9, -R13, PT ;  /* 0x8000000d0900720b */ /* 0x000fe20003f1e000 */
[----:B------:R-:W-:-:S12]  /*6f00*/  FADD.FTZ R11, R11, -1 ;  /* 0xbf8000000b0b7421 */ /* 0x000fd80000010000 */
[----:B------:R-:W-:-:S07]  /*6f10*/  @!P0 FADD.FTZ R11, R11, -1 ;  /* 0xbf8000000b0b8421 */ /* 0x000fce0000010000 */
.L_x_1006:
[----:B------:R-:W-:Y:S05]  /*6f20*/  BSYNC.RECONVERGENT B4 ;  /* 0x0000000000047941 */ /* 0x000fea0003800200 */
.L_x_1005:
[----:B------:R-:W-:Y:S01]  /*6f30*/  FFMA.FTZ R6, -R13, R11, R6 ;  /* 0x0000000b0d067223 */ /* 0x000fe20000010106 */
[----:B------:R-:W-:Y:S06]  /*6f40*/  BRA `(.L_x_1003) ;  /* 0x0000000000807947 */ /* 0x000fec0003800000 */
.L_x_1004:
        /* <DEDUP_REMOVED lines=16> */
.L_x_1010:
        /* <DEDUP_REMOVED lines=13> */
.L_x_1009:
[----:B------:R-:W-:Y:S05]  /*7120*/  BSYNC.RECONVERGENT B4 ;  /* 0x0000000000047941 */ /* 0x000fea0003800200 */
.L_x_1008:
[----:B------:R-:W-:-:S04]  /*7130*/  FMUL.FTZ R9, R6, 1.1920928955078125e-07 ;  /* 0x3400000006097820 */ /* 0x000fc80000410000 */
[----:B------:R-:W-:-:S07]  /*7140*/  FMUL.FTZ R6, R12, R9 ;  /* 0x000000090c067220 */ /* 0x000fce0000410000 */
.L_x_1003:
[----:B------:R-:W-:Y:S05]  /*7150*/  BSYNC.RECONVERGENT B2 ;  /* 0x0000000000027941 */ /* 0x000fea0003800200 */
.L_x_1002:
        /* <DEDUP_REMOVED lines=28> */
.L_x_1001:
[----:B------:R-:W1:Y:S01]  /*7320*/  MUFU.RCP R9, R4 ;  /* 0x0000000400097308 */ /* 0x000e620000001000 */
[----:B-----5:R-:W-:-:S05]  /*7330*/  SHF.L.U32 R8, R7, 0x10, RZ ;  /* 0x0000001007087819 */ /* 0x020fca00000006ff */
[----:B-1----:R-:W-:-:S05]  /*7340*/  FMUL.FTZ R8, R9, R8 ;  /* 0x0000000809087220 */ /* 0x002fca0000410000 */
[----:B------:R-:W-:-:S07]  /*7350*/  F2FP.BF16.F32.PACK_AB R8, RZ, R8 ;  /* 0x00000008ff08723e */ /* 0x000fce00000010ff */
.L_x_1011:
[----:B------:R-:W-:Y:S05]  /*7360*/  BSYNC.RECONVERGENT B3 ;  /* 0x0000000000037941 */ /* 0x000fea0003800200 */
.L_x_1000:
[----:B------:R-:W1:Y:S01]  /*7370*/  LDCU.64 UR8, c[0x0][0x5e8] ;  /* 0x0000bd00ff0877ac */ /* 0x000e620008000a00 */
[----:B------:R-:W-:Y:S02]  /*7380*/  IADD3 R3, PT, PT, R3, 0x80, RZ ;  /* 0x0000008003037810 */ /* 0x000fe40007ffe0ff */
[----:B-1----:R-:W-:-:S04]  /*7390*/  IADD3 R4, P0, PT, R5, UR8, RZ ;  /* 0x0000000805047c10 */ /* 0x002fc8000ff1e0ff */
[----:B------:R-:W-:-:S05]  /*73a0*/  IADD3.X R5, PT, PT, RZ, UR9, RZ, P0, !PT ;  /* 0x00000009ff057c10 */ /* 0x000fca00087fe4ff */
[----:B------:R2:W-:Y:S04]  /*73b0*/  STG.E.U16 desc[UR6][R4.64], R8 ;  /* 0x0000000804007986 */ /* 0x0005e8000c101506 */
.L_x_985:
[----:B------:R-:W-:Y:S05]  /*73c0*/  BSYNC.RECONVERGENT B1 ;  /* 0x0000000000017941 */ /* 0x000fea0003800200 */
.L_x_970:
[----:B------:R-:W-:Y:S05]  /*73d0*/  WARPSYNC.ALL ;  /* 0x0000000000007948 */ /* 0x000fea0003800000 */
[----:B------:R-:W-:-:S13]  /*73e0*/  ISETP.GE.AND P0, PT, R3, UR4, PT ;  /* 0x0000000403007c0c */ /* 0x000fda000bf06270 */
[----:B------:R-:W-:Y:S05]  /*73f0*/  @P0 EXIT ;  /* 0x000000000000094d */ /* 0x000fea0003800000 */
[----:B------:R-:W3:Y:S01]  /*7400*/  LDCU.64 UR4, c[0x0][0x390] ;  /* 0x00007200ff0477ac */ /* 0x000ee20008000a00 */
[----:B-12---:R-:W-:Y:S01]  /*7410*/  HFMA2 R4, -RZ, RZ, 0, 0 ;  /* 0x00000000ff047431 */ /* 0x006fe200000001ff */
[----:B------:R-:W-:Y:S01]  /*7420*/  MOV R5, R3 ;  /* 0x0000000300057202 */ /* 0x000fe20000000f00 */
[----:B------:R-:W1:Y:S01]  /*7430*/  LDCU UR8, c[0x0][0x38c] ;  /* 0x00007180ff0877ac */ /* 0x000e620008000800 */
[----:B------:R-:W-:Y:S01]  /*7440*/  ISETP.NE.AND P0, PT, R2, RZ, PT ;  /* 0x000000ff0200720c */ /* 0x000fe20003f05270 */
[----:B------:R-:W2:Y:S01]  /*7450*/  LDCU.64 UR10, c[0x0][0x4b8] ;  /* 0x00009700ff0a77ac */ /* 0x000ea20008000a00 */
[----:B---3--:R-:W-:Y:S01]  /*7460*/  IMAD.HI.U32 R6, R3, UR4, R4 ;  /* 0x0000000403067c27 */ /* 0x008fe2000f8e0004 */
[----:B------:R-:W3:Y:S04]  /*7470*/  LDCU UR4, c[0x0][0x4c0] ;  /* 0x00009800ff0477ac */ /* 0x000ee80008000800 */
[----:B------:R-:W-:-:S04]  /*7480*/  SHF.R.U32.HI R7, RZ, UR5, R6 ;  /* 0x00000005ff077c19 */ /* 0x000fc80008011606 */
[----:B------:R-:W-:-:S05]  /*7490*/  IADD3 R4, PT, PT, -R7, RZ, RZ ;  /* 0x000000ff07047210 */ /* 0x000fca0007ffe1ff */
[----:B-1----:R-:W-:-:S04]  /*74a0*/  IMAD R4, R4, UR8, R3 ;  /* 0x0000000804047c24 */ /* 0x002fc8000f8e0203 */
[C---:B--2---:R-:W-:Y:S02]  /*74b0*/  IMAD R3, R4.reuse, UR10, RZ ;  /* 0x0000000a04037c24 */ /* 0x044fe4000f8e02ff */
[C---:B------:R-:W-:Y:S02]  /*74c0*/  IMAD R2, R4.reuse, UR11, RZ ;  /* 0x0000000b04027c24 */ /* 0x040fe4000f8e02ff */
[----:B---3--:R-:W-:Y:S01]  /*74d0*/  IMAD R4, R4, UR4, RZ ;  /* 0x0000000404047c24 */ /* 0x008fe2000f8e02ff */
        /* <DEDUP_REMOVED lines=296> */
[----:B------:R-:W-:Y:S01]  /*8760*/  IMAD.MOV.U32 R8, RZ, RZ, RZ ;  /* 0x000000ffff087224 */ /* 0x000fe200078e00ff */
        /* <DEDUP_REMOVED lines=14> */
[----:B------:R-:W-:Y:S01]  /*8850*/  MOV R6, RZ ;  /* 0x000000ff00067202 */ /* 0x000fe20000000f00 */
[----:B------:R-:W2:Y:S01]  /*8860*/  LDCU UR4, c[0x0][0x4a8] ;  /* 0x00009500ff0477ac */ /* 0x000ea20008000800 */
[----:B------:R-:W3:Y:S09]  /*8870*/  LDCU UR5, c[0x0][0x5cc] ;  /* 0x0000b980ff0577ac */ /* 0x000ef20008000800 */
[----:B0-----:R-:W0:Y:S01]  /*8880*/  @P0 LDC.64 R12, c[0x0][0x4b0] ;  /* 0x00012c00ff0c0b82 */ /* 0x001e220000000a00 */
[----:B------:R-:W4:Y:S01]  /*8890*/  LDCU.64 UR10, c[0x0][0x5d0] ;  /* 0x0000ba00ff0a77ac */ /* 0x000f220008000a00 */
[----:B-1----:R-:W-:-:S06]  /*88a0*/  IMAD.HI.U32 R10, R7, UR9, R6 ;  /* 0x00000009070a7c27 */ /* 0x002fcc000f8e0006 */
[----:B------:R-:W1:Y:S01]  /*88b0*/  @P0 LDC R15, c[0x0][0x4ac] ;  /* 0x00012b00ff0f0b82 */ /* 0x000e620000000800 */
[----:B--2---:R-:W-:Y:S02]  /*88c0*/  SHF.R.U32.HI R11, RZ, UR4, R10 ;  /* 0x00000004ff0b7c19 */ /* 0x004fe4000801160a */
[----:B------:R-:W-:Y:S02]  /*88d0*/  @P0 MOV R10, RZ ;  /* 0x000000ff000a0202 */ /* 0x000fe40000000f00 */
[----:B------:R-:W-:-:S03]  /*88e0*/  IADD3 R5, PT, PT, -R11, RZ, RZ ;  /* 0x000000ff0b057210 */ /* 0x000fc60007ffe1ff */
[----:B------:R-:W2:Y:S02]  /*88f0*/  @P0 LDC.64 R8, c[0x0][0x5d8] ;  /* 0x00017600ff080b82 */ /* 0x000ea40000000a00 */
[----:B------:R-:W-:-:S06]  /*8900*/  IMAD R7, R5, UR8, R7 ;  /* 0x0000000805077c24 */ /* 0x000fcc000f8e0207 */
[----:B------:R-:W5:Y:S01]  /*8910*/  @P0 LDC R6, c[0x0][0x5e0] ;  /* 0x00017800ff060b82 */ /* 0x000f620000000800 */
[----:B0-----:R-:W-:-:S04]  /*8920*/  @P0 IMAD.HI.U32 R0, R11, R12, R10 ;  /* 0x0000000c0b000227 */ /* 0x001fc800078e000a */
[C---:B---3--:R-:W-:Y:S01]  /*8930*/  IMAD R3, R7.reuse, UR5, R3 ;  /* 0x0000000507037c24 */ /* 0x048fe2000f8e0203 */
[----:B------:R-:W-:Y:S01]  /*8940*/  @P0 SHF.R.U32.HI R0, RZ, R13, R0 ;  /* 0x0000000dff000219 */ /* 0x000fe20000011600 */
[C---:B----4-:R-:W-:Y:S02]  /*8950*/  IMAD R2, R7.reuse, UR10, R2 ;  /* 0x0000000a07027c24 */ /* 0x050fe4000f8e0202 */
[----:B------:R-:W-:Y:S01]  /*8960*/  IMAD R4, R7, UR11, R4 ;  /* 0x0000000b07047c24 */ /* 0x000fe2000f8e0204 */
[----:B------:R-:W-:-:S05]  /*8970*/  @P0 IADD3 R10, PT, PT, -R0, RZ, RZ ;  /* 0x000000ff000a0210 */ /* 0x000fca0007ffe1ff */
[----:B-1----:R-:W-:-:S04]  /*8980*/  @P0 IMAD R11, R15, R10, R11 ;  /* 0x0000000a0f0b0224 */ /* 0x002fc800078e020b */
[C---:B--2---:R-:W-:Y:S02]  /*8990*/  @P0 IMAD R3, R11.reuse, R8, R3 ;  /* 0x000000080b030224 */ /* 0x044fe400078e0203 */
[C---:B------:R-:W-:Y:S02]  /*89a0*/  @P0 IMAD R2, R11.reuse, R9, R2 ;  /* 0x000000090b020224 */ /* 0x040fe400078e0202 */
[----:B-----5:R-:W-:-:S07]  /*89b0*/  @P0 IMAD R4, R11, R6, R4 ;  /* 0x000000060b040224 */ /* 0x020fce00078e0204 */
.L_x_1012:
[----:B------:R-:W1:Y:S01]  /*89c0*/  LDCU.128 UR8, c[0x0][0x5f0] ;  /* 0x0000be00ff0877ac */ /* 0x000e620008000c00 */
[----:B------:R-:W2:Y:S01]  /*89d0*/  LDCU.64 UR4, c[0x0][0x5e8] ;  /* 0x0000bd00ff0477ac */ /* 0x000ea20008000a00 */
[----:B-1----:R-:W-:-:S04]  /*89e0*/  IADD3 R6, P0, PT, R4, UR10, RZ ;  /* 0x0000000a04067c10 */ /* 0x002fc8000ff1e0ff */
[----:B------:R-:W-:-:S05]  /*89f0*/  IADD3.X R7, PT, PT, RZ, UR11, RZ, P0, !PT ;  /* 0x0000000bff077c10 */ /* 0x000fca00087fe4ff */
[----:B------:R-:W3:Y:S01]  /*8a00*/  LDG.E.U16 R0, desc[UR6][R6.64] ;  /* 0x0000000606007981 */ /* 0x000ee2000c1e1500 */
[----:B------:R-:W-:-:S04]  /*8a10*/  IADD3 R4, P0, PT, R2, UR8, RZ ;  /* 0x0000000802047c10 */ /* 0x000fc8000ff1e0ff */
[----:B------:R-:W-:-:S06]  /*8a20*/  IADD3.X R5, PT, PT, RZ, UR9, RZ, P0, !PT ;  /* 0x00000009ff057c10 */ /* 0x000fcc00087fe4ff */
[----:B------:R1:W5:Y:S01]  /*8a30*/  LDG.E.U16 R5, desc[UR6][R4.64] ;  /* 0x0000000604057981 */ /* 0x000362000c1e1500 */
[----:B--2---:R-:W-:Y:S01]  /*8a40*/  IADD3 R2, P1, PT, R3, UR4, RZ ;  /* 0x0000000403027c10 */ /* 0x004fe2000ff3e0ff */
[----:B------:R-:W-:Y:S04]  /*8a50*/  BSSY.RECONVERGENT B1, `(.L_x_1013) ;  /* 0x0000068000017945 */ /* 0x000fe80003800200 */
[----:B------:R-:W-:Y:S01]  /*8a60*/  IMAD.X R3, RZ, RZ, UR5, P1 ;  /* 0x00000005ff037e24 */ /* 0x000fe200088e06ff */
[----:B---3--:R-:W-:-:S04]  /*8a70*/  SHF.L.U32 R0, R0, 0x10, RZ ;  /* 0x0000001000007819 */ /* 0x008fc800000006ff */
        /* <DEDUP_REMOVED lines=30> */
.L_x_1020:
[----:B------:R-:W-:Y:S01]  /*8c60*/  FSETP.GEU.FTZ.AND P0, PT, R7, -R11, PT ;  /* 0x8000000b0700720b */ /* 0x000fe20003f1e000 */
[----:B------:R-:W-:-:S12]  /*8c70*/  FADD.FTZ R9, R9, -1 ;  /* 0xbf80000009097421 */ /* 0x000fd80000010000 */
[----:B------:R-:W-:-:S07]  /*8c80*/  @!P0 FADD.FTZ R9, R9, -1 ;  /* 0xbf80000009098421 */ /* 0x000fce0000010000 */
.L_x_1019:
[----:B------:R-:W-:Y:S05]  /*8c90*/  BSYNC.RECONVERGENT B3 ;  /* 0x0000000000037941 */ /* 0x000fea0003800200 */
.L_x_1018:
[----:B------:R-:W-:Y:S01]  /*8ca0*/  FFMA.FTZ R4, -R11, R9, R4 ;  /* 0x000000090b047223 */ /* 0x000fe20000010104 */
[----:B------:R-:W-:Y:S06]  /*8cb0*/  BRA `(.L_x_1016) ;  /* 0x0000000000807947 */ /* 0x000fec0003800000 */
.L_x_1017:
        /* <DEDUP_REMOVED lines=15> */
[----:B------:R1:W2:Y:S03]  /*8db0*/  MUFU.RCP R12, R11 ;  /* 0x0000000b000c7308 */ /* 0x0002a60000001000 */
.L_x_1023:
[----:B------:R-:W-:-:S04]  /*8dc0*/  VIMNMX.U32 R6, PT, PT, R7, 0xb800000, PT ;  /* 0x0b80000007067848 */ /* 0x000fc80003fe0000 */
[C---:B------:R-:W-:Y:S02]  /*8dd0*/  IADD3 R4, PT, PT, R6.reuse, R4, RZ ;  /* 0x0000000406047210 */ /* 0x040fe40007ffe0ff */
[----:B------:R-:W-:-:S03]  /*8de0*/  IADD3 R7, PT, PT, -R6, R7, RZ ;  /* 0x0000000706077210 */ /* 0x000fc60007ffe1ff */
[----:B--2---:R-:W-:Y:S01]  /*8df0*/  FMUL.FTZ R9, R12, R4 ;  /* 0x000000040c097220 */ /* 0x004fe20000410000 */
[----:B------:R-:W-:-:S03]  /*8e00*/  ISETP.NE.AND P1, PT, R7, RZ, PT ;  /* 0x000000ff0700720c */ /* 0x000fc60003f25270 */
[----:B------:R-:W-:-:S04]  /*8e10*/  FFMA.FTZ R8, -R11, R9, R4 ;  /* 0x000000090b087223 */ /* 0x000fc80000010104 */
[----:B------:R-:W-:-:S04]  /*8e20*/  FFMA.FTZ R9, R12, R8, R9 ;  /* 0x000000080c097223 */ /* 0x000fc80000010009 */
[----:B------:R-:W-:-:S04]  /*8e30*/  FFMA.FTZ R8, -R11, R9, R4 ;  /* 0x000000090b087223 */ /* 0x000fc80000010104 */
[----:B------:R-:W-:-:S04]  /*8e40*/  FFMA.FTZ.RZ R8, R12, R8, R9 ;  /* 0x000000080c087223 */ /* 0x000fc8000001c009 */
[----:B------:R-:W2:Y:S02]  /*8e50*/  FRND.TRUNC R9, R8 ;  /* 0x0000000800097307 */ /* 0x000ea4000020d000 */
[----:B--2---:R-:W-:-:S05]  /*8e60*/  FFMA.FTZ R4, -R11, R9, R4 ;  /* 0x000000090b047223 */ /* 0x004fca0000010104 */
[----:B------:R-:W-:-:S13]  /*8e70*/  ISETP.NE.AND P0, PT, R4, RZ, PT ;  /* 0x000000ff0400720c */ /* 0x000fda0003f05270 */
[----:B------:R-:W-:Y:S05]  /*8e80*/  @P0 BRA P1, `(.L_x_1023) ;  /* 0xfffffffc00cc0947 */ /* 0x000fea000083ffff */
.L_x_1022:
[----:B------:R-:W-:Y:S05]  /*8e90*/  BSYNC.RECONVERGENT B3 ;  /* 0x0000000000037941 */ /* 0x000fea0003800200 */
.L_x_1021:
[----:B------:R-:W-:-:S04]  /*8ea0*/  FMUL.FTZ R7, R4, 1.1920928955078125e-07 ;  /* 0x3400000004077820 */ /* 0x000fc80000410000 */
[----:B------:R-:W-:-:S07]  /*8eb0*/  FMUL.FTZ R4, R10, R7 ;  /* 0x000000070a047220 */ /* 0x000fce0000410000 */
.L_x_1016:
[----:B------:R-:W-:Y:S05]  /*8ec0*/  BSYNC.RECONVERGENT B2 ;  /* 0x0000000000027941 */ /* 0x000fea0003800200 */
.L_x_1015:
[C---:B------:R-:W-:Y:S01]  /*8ed0*/  FSETP.NAN.FTZ.AND P0, PT, |R4|.reuse, |R4|, PT ;  /* 0x400000040400720b */ /* 0x040fe20003f18200 */
[----:B------:R-:W2:Y:S01]  /*8ee0*/  MUFU.RCP R6, R0 ;  /* 0x0000000000067308 */ /* 0x000ea20000001000 */
[----:B------:R-:W-:Y:S02]  /*8ef0*/  LOP3.LUT R7, R4, 0x80000000, R5, 0xb8, !PT ;  /* 0x8000000004077812 */ /* 0x000fe400078eb805 */
[----:B------:R-:W-:Y:S02]  /*8f00*/  FSETP.GEU.FTZ.AND P2, PT, R0, RZ, PT ;  /* 0x000000ff0000720b */ /* 0x000fe40003f5e000 */
[----:B------:R-:W-:-:S04]  /*8f10*/  FSEL R4, R4, R7, P0 ;  /* 0x0000000704047208 */ /* 0x000fc80000000000 */
[C---:B------:R-:W-:Y:S02]  /*8f20*/  FSETP.NEU.FTZ.AND P1, PT, R4.reuse, RZ, PT ;  /* 0x000000ff0400720b */ /* 0x040fe40003f3d000 */
[----:B------:R-:W-:Y:S01]  /*8f30*/  FSETP.GEU.FTZ.AND P0, PT, R4, RZ, PT ;  /* 0x000000ff0400720b */ /* 0x000fe20003f1e000 */
[----:B------:R-:W-:-:S03]  /*8f40*/  FADD.FTZ R4, R5, -R4 ;  /* 0x8000000405047221 */ /* 0x000fc60000010000 */
[----:B------:R-:W-:Y:S01]  /*8f50*/  PLOP3.LUT P0, PT, P1, P2, P0, 0x9f, 0x0 ;  /* 0x000000000000781c */ /* 0x000fe20000f05307 */
[----:B--2---:R-:W-:-:S12]  /*8f60*/  FMUL.FTZ R4, R4, R6 ;  /* 0x0000000604047220 */ /* 0x004fd80000410000 */
[----:B------:R-:W-:-:S05]  /*8f70*/  @!P0 FADD.FTZ R4, R4, -1 ;  /* 0xbf80000004048421 */ /* 0x000fca0000010000 */
[----:B------:R-:W-:-:S13]  /*8f80*/  FSETP.NEU.FTZ.AND P0, PT, R4, RZ, PT ;  /* 0x000000ff0400720b */ /* 0x000fda0003f1d000 */
[----:B------:R-:W-:-:S06]  /*8f90*/  @!P0 FMUL.FTZ R5, R5, R6 ;  /* 0x0000000605058220 */ /* 0x000fcc0000410000 */
[----:B------:R-:W2:Y:S02]  /*8fa0*/  @!P0 F2F.BF16.F32 R5, R5 ;  /* 0x0000000500058304 */ /* 0x000ea40000202000 */
[----:B--2---:R-:W-:-:S04]  /*8fb0*/  @!P0 SHF.L.U32 R0, R5, 0x10, RZ ;  /* 0x0000001005008819 */ /* 0x004fc800000006ff */
[----:B------:R-:W-:-:S04]  /*8fc0*/  @!P0 LOP3.LUT R0, RZ, 0x80000000, R0, 0xb8, !PT ;  /* 0x80000000ff008812 */ /* 0x000fc800078eb800 */
[----:B------:R-:W-:Y:S01]  /*8fd0*/  @!P0 F2FP.BF16.F32.PACK_AB R6, RZ, R0 ;  /* 0x00000000ff06823e */ /* 0x000fe200000010ff */
[----:B------:R-:W-:Y:S06]  /*8fe0*/  @!P0 BRA `(.L_x_1024) ;  /* 0x0000000000388947 */ /* 0x000fec0003800000 */
[----:B------:R-:W2:Y:S08]  /*8ff0*/  FRND.FTZ.FLOOR R0, R4 ;  /* 0x0000000400007307 */ /* 0x000eb00000215000 */
[----:B--2---:R-:W2:Y:S02]  /*9000*/  F2F.BF16.F32 R0, R0 ;  /* 0x0000000000007304 */ /* 0x004ea40000202000 */
[----:B--2---:R-:W-:-:S02]  /*9010*/  SHF.L.U32 R7, R0, 0x10, RZ ;  /* 0x0000001000077819 */ /* 0x004fc400000006ff */
[----:B------:R-:W-:-:S03]  /*9020*/  PRMT R6, R0, 0x7610, R6 ;  /* 0x0000761000067816 */ /* 0x000fc60000000006 */
[----:B------:R-:W-:-:S05]  /*9030*/  FADD.FTZ R5, -R7, R4 ;  /* 0x0000000407057221 */ /* 0x000fca0000010100 */
[----:B------:R-:W-:-:S13]  /*9040*/  FSETP.GT.FTZ.AND P0, PT, R5, 0.5, PT ;  /* 0x3f0000000500780b */ /* 0x000fda0003f14000 */
[----:B------:R-:W-:Y:S05]  /*9050*/  @!P0 BRA `(.L_x_1024) ;  /* 0x00000000001c8947 */ /* 0x000fea0003800000 */
[----:B------:R-:W-:-:S05]  /*9060*/  FADD.FTZ R6, R7, 1 ;  /* 0x3f80000007067421 */ /* 0x000fca0000010000 */
[----:B------:R-:W-:Y:S01]  /*9070*/  F2FP.BF16.F32.PACK_AB R6, RZ, R6 ;  /* 0x00000006ff06723e */ /* 0x000fe200000010ff */
[----:B------:R-:W-:Y:S06]  /*9080*/  BRA `(.L_x_1024) ;  /* 0x0000000000107947 */ /* 0x000fec0003800000 */
.L_x_1014:
[----:B------:R-:W1:Y:S01]  /*9090*/  MUFU.RCP R7, R0 ;  /* 0x0000000000077308 */ /* 0x000e620000001000 */
[----:B-----5:R-:W-:-:S05]  /*90a0*/  SHF.L.U32 R6, R5, 0x10, RZ ;  /* 0x0000001005067819 */ /* 0x020fca00000006ff */
[----:B-1----:R-:W-:-:S05]  /*90b0*/  FMUL.FTZ R6, R7, R6 ;  /* 0x0000000607067220 */ /* 0x002fca0000410000 */
[----:B------:R-:W-:-:S07]  /*90c0*/  F2FP.BF16.F32.PACK_AB R6, RZ, R6 ;  /* 0x00000006ff06723e */ /* 0x000fce00000010ff */
.L_x_1024:
[----:B------:R-:W-:Y:S05]  /*90d0*/  BSYNC.RECONVERGENT B1 ;  /* 0x0000000000017941 */ /* 0x000fea0003800200 */
.L_x_1013:
[----:B------:R-:W-:Y:S01]  /*90e0*/  STG.E.U16 desc[UR6][R2.64], R6 ;  /* 0x0000000602007986 */ /* 0x000fe2000c101506 */
[----:B------:R-:W-:Y:S05]  /*90f0*/  EXIT ;  /* 0x000000000000794d */ /* 0x000fea0003800000 */
.L_x_1025:
        /* <DEDUP_REMOVED lines=16> */
.L_x_32825:


//--------------------- .text._ZN2at6native27unrolled_elementwise_kernelINS0_13BinaryFunctorIN3c108BFloat16ES4_S4_ZZZNS0_15binary_internal21div_floor_kernel_cudaERNS_18TensorIteratorBaseEENKUlvE1_clEvENKUlvE2_clEvEUlS4_S4_E_EESt5arrayIPcLm3EELi4E23TrivialOffsetCalculatorILi2EjESF_ILi1EjENS0_6memory15LoadWithoutCastENSI_16StoreWithoutCastEEEviT_T0_T2_T3_T4_T5_ --------------------------
	.section	.text._ZN2at6native27unrolled_elementwise_kernelINS0_13BinaryFunctorIN3c108BFloat16ES4_S4_ZZZNS0_15binary_internal21div_floor_kernel_cudaERNS_18TensorIteratorBaseEENKUlvE1_clEvENKUlvE2_clEvEUlS4_S4_E_EESt5arrayIPcLm3EELi4E23TrivialOffsetCalculatorILi2EjESF_ILi1EjENS0_6memory15LoadWithoutCastENSI_16StoreWithoutCastEEEviT_T0_T2_T3_T4_T5_,"ax",@progbits
	.align	128
        .global         _ZN2at6native27unrolled_elementwise_kernelINS0_13BinaryFunctorIN3c108BFloat16ES4_S4_ZZZNS0_15binary_internal21div_floor_kernel_cudaERNS_18TensorIteratorBaseEENKUlvE1_clEvENKUlvE2_clEvEUlS4_S4_E_EESt5arrayIPcLm3EELi4E23TrivialOffsetCalculatorILi2EjESF_ILi1EjENS0_6memory15LoadWithoutCastENSI_16StoreWithoutCastEEEviT_T0_T2_T3_T4_T5_
        .type           _ZN2at6native27unrolled_elementwise_kernelINS0_13BinaryFunctorIN3c108BFloat16ES4_S4_ZZZNS0_15binary_internal21div_floor_kernel_cudaERNS_18TensorIteratorBaseEENKUlvE1_clEvENKUlvE2_clEvEUlS4_S4_E_EESt5arrayIPcLm3EELi4E23TrivialOffsetCalculatorILi2EjESF_ILi1EjENS0_6memory15LoadWithoutCastENSI_16StoreWithoutCastEEEviT_T0_T2_T3_T4_T5_,@function
        .size           _ZN2at6native27unrolled_elementwise_kernelINS0_13BinaryFunctorIN3c108BFloat16ES4_S4_ZZZNS0_15binary_internal21div_floor_kernel_cudaERNS_18TensorIteratorBaseEENKUlvE1_clEvENKUlvE2_clEvEUlS4_S4_E_EESt5arrayIPcLm3EELi4E23TrivialOffsetCalculatorILi2EjESF_ILi1EjENS0_6memory15LoadWithoutCastENSI_16StoreWithoutCastEEEviT_T0_T2_T3_T4_T5_,(.L_x_32826 - _ZN2at6native27unrolled_elementwise_kernelINS0_13BinaryFunctorIN3c108BFloat16ES4_S4_ZZZNS0_15binary_internal21div_floor_kernel_cudaERNS_18TensorIteratorBaseEENKUlvE1_clEvENKUlvE2_clEvEUlS4_S4_E_EESt5arrayIPcLm3EELi4E23TrivialOffsetCalculatorILi2EjESF_ILi1EjENS0_6memory15LoadWithoutCastENSI_16StoreWithoutCastEEEviT_T0_T2_T3_T4_T5_)
        .other          _ZN2at6native27unrolled_elementwise_kernelINS0_13BinaryFunctorIN3c108BFloat16ES4_S4_ZZZNS0_15binary_internal21div_floor_kernel_cudaERNS_18TensorIteratorBaseEENKUlvE1_clEvENKUlvE2_clEvEUlS4_S4_E_EESt5arrayIPcLm3EELi4E23TrivialOffsetCalculatorILi2EjESF_ILi1EjENS0_6memory15LoadWithoutCastENSI_16StoreWithoutCastEEEviT_T0_T2_T3_T4_T5_,@"STO_CUDA_ENTRY STV_DEFAULT"
_ZN2at6native27unrolled_elementwise_kernelINS0_13BinaryFunctorIN3c108BFloat16ES4_S4_ZZZNS0_15binary_internal21div_floor_kernel_cudaERNS_18TensorIteratorBaseEENKUlvE1_clEvENKUlvE2_clEvEUlS4_S4_E_EESt5arrayIPcLm3EELi4E23TrivialOffsetCalculatorILi2EjESF_ILi1EjENS0_6memory15LoadWithoutCastENSI_16StoreWithoutCastEEEviT_T0_T2_T3_T4_T5_:
.text._ZN2at6native27unrolled_elementwise_kernelINS0_13BinaryFunctorIN3c108BFloat16ES4_S4_ZZZNS0_15binary_internal21div_floor_kernel_cudaERNS_18TensorIteratorBaseEENKUlvE1_clEvENKUlvE2_clEvEUlS4_S4_E_EESt5arrayIPcLm3EELi4E23TrivialOffsetCalculatorILi2EjESF_ILi1EjENS0_6memory15LoadWithoutCastENSI_16StoreWithoutCastEEEviT_T0_T2_T3_T4_T5_:
[----:B------:R-:W-:Y:S01]  /*0000*/  LDC R1, c[0x0][0x37c] ;  /* 0x0000df00ff017b82 */ /* 0x000fe20000000800 */
[----:B------:R-:W0:Y:S07]  /*0010*/  S2R R0, SR_CTAID.X ;  /* 0x0000000000007919 */ /* 0x000e2e0000002500 */
[----:B------:R-:W0:Y:S01]  /*0020*/  LDC R3, c[0x0][0x380] ;  /* 0x0000e000ff037b82 */ /* 0x000e220000000800 */
[----:B------:R-:W1:Y:S01]  /*0030*/  LDCU.64 UR4, c[0x0][0x358] ;  /* 0x00006b00ff0477ac */ /* 0x000e620008000a00 */
[----:B------:R-:W-:Y:S01]  /*0040*/  PRMT R20, RZ, 0x7610, R20 ;  /* 0x00007610ff147816 */ /* 0x000fe20000000014 */
[----:B------:R-:W2:Y:S01]  /*0050*/  S2R R25, SR_TID.X ;  /* 0x0000000000197919 */ /* 0x000ea20000002100 */
[----:B------:R-:W-:-:S04]  /*0060*/  PRMT R22, RZ, 0x7610, R22 ;  /* 0x00007610ff167816 */ /* 0x000fc80000000016 */
[----:B------:R-:W3:Y:S08]  /*0070*/  LDC.64 R12, c[0x0][0x390] ;  /* 0x0000e400ff0c7b82 */ /* 0x000ef00000000a00 */
[----:B------:R-:W4:Y:S08]  /*0080*/  LDC.64 R8, c[0x0][0x390] ;  /* 0x0000e400ff087b82 */ /* 0x000f300000000a00 */
[----:B------:R-:W4:Y:S01]  /*0090*/  LDC.64 R6, c[0x0][0x398] ;  /* 0x0000e600ff067b82 */ /* 0x000f220000000a00 */
[----:B0-----:R-:W-:-:S07]  /*00a0*/  IMAD R18, R0, -0x200, R3 ;  /* 0xfffffe0000127824 */ /* 0x001fce00078e0203 */
[----:B------:R-:W0:Y:S01]  /*00b0*/  LDC.64 R4, c[0x0][0x390] ;  /* 0x0000e400ff047b82 */ /* 0x000e220000000a00 */
[----:B--2---:R-:W-:Y:S01]  /*00c0*/  IMAD.MOV.U32 R19, RZ, RZ, R25 ;  /* 0x000000ffff137224 */ /* 0x004fe200078e0019 */
[----:B------:R-:W-:-:S06]  /*00d0*/  ISETP.GE.AND P0, PT, R25, R18, PT ;  /* 0x000000121900720c */ /* 0x000fcc0003f06270 */
[----:B------:R-:W2:Y:S08]  /*00e0*/  LDC.64 R2, c[0x0][0x398] ;  /* 0x0000e600ff027b82 */ /* 0x000eb00000000a00 */
[----:B------:R-:W4:Y:S01]  /*00f0*/  LDC.64 R16, c[0x0][0x390] ;  /* 0x0000e400ff107b82 */ /* 0x000f220000000a00 */
[----:B------:R-:W-:Y:S02]  /*0100*/  @!P0 VIADD R25, R19, 0x80 ;  /* 0x0000008013198836 */ /* 0x000fe40000000000 */
[----:B------:R-:W-:-:S03]  /*0110*/  @!P0 IMAD R21, R0, 0x200, R19 ;  /* 0x0000020000158824 */ /* 0x000fc600078e0213 */
[----:B------:R-:W-:Y:S01]  /*0120*/  ISETP.GE.AND P1, PT, R25, R18, PT ;  /* 0x000000121900720c */ /* 0x000fe20003f26270 */
[----:B---3--:R-:W-:Y:S01]  /*0130*/  @!P0 IMAD.WIDE.U32 R12, R21, 0x2, R12 ;  /* 0x00000002150c8825 */ /* 0x008fe200078e000c */
[----:B------:R-:W3:Y:S01]  /*0140*/  LDC.64 R10, c[0x0][0x398] ;  /* 0x0000e600ff0a7b82 */ /* 0x000ee20000000a00 */
[----:B------:R-:W-:-:S03]  /*0150*/  PRMT R24, RZ, 0x7610, R24 ;  /* 0x00007610ff187816 */ /* 0x000fc60000000018 */
[----:B-1----:R1:W5:Y:S04]  /*0160*/  @!P0 LDG.E.U16 R20, desc[UR4][R12.64] ;  /* 0x000000040c148981 */ /* 0x002368000c1e1500 */
[----:B------:R-:W0:Y:S03]  /*0170*/  LDC.64 R14, c[0x0][0x398] ;  /* 0x0000e600ff0e7b82 */ /* 0x000e260000000a00 */
[----:B------:R-:W-:Y:S02]  /*0180*/  @!P1 IMAD R27, R0, 0x200, R25 ;  /* 0x00000200001b9824 */ /* 0x000fe400078e0219 */
[----:B------:R-:W-:Y:S01]  /*0190*/  @!P1 VIADD R25, R25, 0x80 ;  /* 0x0000008019199836 */ /* 0x000fe20000000000 */
[----:B-1----:R-:W-:-:S02]  /*01a0*/  PRMT R13, RZ, 0x7610, R13 ;  /* 0x00007610ff0d7816 */ /* 0x002fc4000000000d */
[----:B------:R-:W-:Y:S01]  /*01b0*/  PRMT R12, RZ, 0x7610, R12 ;  /* 0x00007610ff0c7816 */ /* 0x000fe2000000000c */
[----:B----4-:R-:W-:Y:S01]  /*01c0*/  @!P1 IMAD.WIDE.U32 R16, R27, 0x2, R16 ;  /* 0x000000021b109825 */ /* 0x010fe200078e0010 */
[----:B------:R-:W-:-:S04]  /*01d0*/  ISETP.GE.AND P3, PT, R25, R18, PT ;  /* 0x000000121900720c */ /* 0x000fc80003f66270 */
[----:B------:R1:W5:Y:S09]  /*01e0*/  @!P1 LDG.E.U16 R22, desc[UR4][R16.64] ;  /* 0x0000000410169981 */ /* 0x000372000c1e1500 */
[----:B------:R-:W-:Y:S01]  /*01f0*/  @!P3 LEA R23, R0, R25, 0x9 ;  /* 0x000000190017b211 */ /* 0x000fe200078e48ff */
[----:B------:R-:W-:-:S02]  /*0200*/  @!P3 VIADD R25, R25, 0x80 ;  /* 0x000000801919b836 */ /* 0x000fc40000000000 */
[----:B0-----:R-:W-:Y:S01]  /*0210*/  @!P0 IMAD.WIDE.U32 R14, R21, 0x2, R14 ;  /* 0x00000002150e8825 */ /* 0x001fe200078e000e */
[----:B------:R-:W-:Y:S02]  /*0220*/  PRMT R21, RZ, 0x7610, R21 ;  /* 0x00007610ff157816 */ /* 0x000fe40000000015 */
[----:B------:R-:W-:Y:S01]  /*0230*/  ISETP.GE.AND P2, PT, R25, R18, PT ;  /* 0x000000121900720c */ /* 0x000fe20003f46270 */
[----:B------:R-:W-:-:S03]  /*0240*/  @!P3 IMAD.WIDE.U32 R8, R23, 0x2, R8 ;  /* 0x000000021708b825 */ /* 0x000fc600078e0008 */
[----:B------:R1:W5:Y:S01]  /*0250*/  @!P0 LDG.E.U16 R21, desc[UR4][R14.64] ;  /* 0x000000040e158981 */ /* 0x000362000c1e1500 */
[----:B------:R-:W-:Y:S01]  /*0260*/  @!P3 IMAD.WIDE.U32 R6, R23, 0x2, R6 ;  /* 0x000000021706b825 */ /* 0x000fe200078e0006 */
[----:B------:R-:W-:-:S03]  /*0270*/  PRMT R23, RZ, 0x7610, R23 ;  /* 0x00007610ff177816 */ /* 0x000fc60000000017 */
[----:B---3--:R-:W-:Y:S01]  /*0280*/  @!P1 IMAD.WIDE.U32 R10, R27, 0x2, R10 ;  /* 0x000000021b0a9825 */ /* 0x008fe200078e000a */
[----:B------:R1:W5:Y:S03]  /*0290*/  @!P3 LDG.E.U16 R24, desc[UR4][R6.64] ;  /* 0x000000040618b981 */ /* 0x000366000c1e1500 */
[----:B------:R-:W-:Y:S01]  /*02a0*/  @!P2 IMAD R25, R0, 0x200, R25 ;  /* 0x000002000019a824 */ /* 0x000fe200078e0219 */
[----:B------:R1:W5:Y:S03]  /*02b0*/  @!P3 LDG.E.U16 R23, desc[UR4][R8.64] ;  /* 0x000000040817b981 */ /* 0x000366000c1e1500 */
[----:B------:R-:W-:-:S04]  /*02c0*/  @!P2 IMAD.WIDE.U32 R4, R25, 0x2, R4 ;  /* 0x000000021904a825 */ /* 0x000fc800078e0004 */
[----:B--2---:R-:W-:Y:S01]  /*02d0*/  @!P2 IMAD.WIDE.U32 R2, R25, 0x2, R2 ;  /* 0x000000021902a825 */ /* 0x004fe200078e0002 */
[----:B------:R-:W-:Y:S01]  /*02e0*/  PRMT R25, RZ, 0x7610, R25 ;  /* 0x00007610ff197816 */ /* 0x000fe20000000019 */
[----:B------:R1:W5:Y:S04]  /*02f0*/  @!P2 LDG.E.U16 R13, desc[UR4][R4.64] ;  /* 0x00000004040da981 */ /* 0x000368000c1e1500 */
[----:B------:R1:W5:Y:S04]  /*0300*/  @!P2 LDG.E.U16 R12, desc[UR4][R2.64] ;  /* 0x00000004020ca981 */ /* 0x000368000c1e1500 */
[----:B------:R1:W5:Y:S01]  /*0310*/  @!P1 LDG.E.U16 R25, desc[UR4][R10.64] ;  /* 0x000000040a199981 */ /* 0x000362000c1e1500 */
[----:B------:R-:W-:Y:S01]  /*0320*/  ISETP.GE.AND P0, PT, R19, R18, PT ;  /* 0x000000121300720c */ /* 0x000fe20003f06270 */
[----:B------:R-:W-:-:S12]  /*0330*/  BSSY.RECONVERGENT B1, `(.L_x_1026) ;  /* 0x0000068000017945 */ /* 0x000fd80003800200 */
[----:B-1----:R-:W-:Y:S05]  /*0340*/  @P0 BRA `(.L_x_1027) ;  /* 0x0000000400980947 */ /* 0x002fea0003800000 */
[----:B-----5:R-:W-:-:S05]  /*0350*/  IMAD.U32 R21, R21, 0x10000, RZ ;  /* 0x0001000015157824 */ /* 0x020fca00078e00ff */
[----:B------:R-:W-:-:S13]  /*0360*/  FSETP.NEU.FTZ.AND P0, PT, R21, RZ, PT ;  /* 0x000000ff1500720b */ /* 0x000fda0003f1d000 */
[----:B------:R-:W0:Y:S01]  /*0370*/  @!P0 MUFU.RCP R3, R21 ;  /* 0x0000001500038308 */ /* 0x000e220000001000 */
[----:B------:R-:W-:-:S05]  /*0380*/  @!P0 SHF.L.U32 R2, R20, 0x10, RZ ;  /* 0x0000001014028819 */ /* 0x000fca00000006ff */
        /* <DEDUP_REMOVED lines=34> */
.L_x_1032:
[----:B------:R-:W-:Y:S05]  /*05b0*/  BSYNC.RECONVERGENT B2 ;  /* 0x0000000000027941 */ /* 0x000fea0003800200 */
.L_x_1031:
[----:B------:R-:W-:Y:S01]  /*05c0*/  FFMA.FTZ R3, -R6, R2, R3 ;  /* 0x0000000206037223 */ /* 0x000fe20000010103 */
[----:B------:R-:W-:Y:S06]  /*05d0*/  BRA `(.L_x_1029) ;  /* 0x0000000000807947 */ /* 0x000fec0003800000 */
.L_x_1030:
[----:B------:R-:W-:Y:S01]  /*05e0*/  LOP3.LUT R6, R4, 0xff800000, RZ, 0xc0, !PT ;  /* 0xff80000004067812 */ /* 0x000fe200078ec0ff */
[----:B------:R-:W-:Y:S01]  /*05f0*/  BSSY.RECONVERGENT B2, `(.L_x_1033) ;  /* 0x000001c000027945 */ /* 0x000fe20003800200 */
[----:B------:R-:W-:Y:S02]  /*0600*/  ISETP.GT.U32.AND P0, PT, R3, 0x7f7fffff, PT ;  /* 0x7f7fffff0300780c */ /* 0x000fe40003f04070 */
[----:B------:R-:W-:Y:S01]  /*0610*/  FSETP.GT.FTZ.AND P2, PT, |R21|, RZ, PT ;  /* 0x000000ff1500720b */ /* 0x000fe20003f54200 */
[C---:B------:R-:W-:Y:S01]  /*0620*/  IMAD.IADD R2, R3.reuse, 0x1, -R6 ;  /* 0x0000000103027824 */ /* 0x040fe200078e0a06 */
[----:B------:R-:W-:-:S04]  /*0630*/  LOP3.LUT R3, R3, 0x7fffff, RZ, 0xc0, !PT ;  /* 0x007fffff03037812 */ /* 0x000fc800078ec0ff */
[----:B------:R-:W-:Y:S02]  /*0640*/  LOP3.LUT R2, R2, 0xff800000, RZ, 0xc0, !PT ;  /* 0xff80000002027812 */ /* 0x000fe400078ec0ff */
[----:B------:R-:W-:Y:S02]  /*0650*/  LOP3.LUT R3, R3, 0x3f800000, RZ, 0xfc, !PT ;  /* 0x3f80000003037812 */ /* 0x000fe400078efcff */
[----:B------:R-:W-:Y:S02]  /*0660*/  IADD3 R5, PT, PT, R2, 0xb800000, RZ ;  /* 0x0b80000002057810 */ /* 0x000fe40007ffe0ff */
[----:B------:R-:W-:Y:S02]  /*0670*/  FSEL R2, R6, +QNAN , !P0 ;  /* 0x7fffffff06027808 */ /* 0x000fe40004000000 */
[----:B------:R-:W-:Y:S02]  /*0680*/  ISETP.NE.AND P1, PT, R5, RZ, PT ;  /* 0x000000ff0500720c */ /* 0x000fe40003f25270 */
[----:B------:R-:W-:-:S11]  /*0690*/  FSEL R2, R2, +QNAN , P2 ;  /* 0x7fffffff02027808 */ /* 0x000fd60001000000 */
[----:B------:R-:W-:Y:S05]  /*06a0*/  @!P1 BRA `(.L_x_1034) ;  /* 0x0000000000409947 */ /* 0x000fea0003800000 */
[----:B------:R-:W-:-:S04]  /*06b0*/  LOP3.LUT R4, R4, 0x7fffff, RZ, 0xc0, !PT ;  /* 0x007fffff04047812 */ /* 0x000fc800078ec0ff */
[----:B------:R-:W-:-:S04]  /*06c0*/  LOP3.LUT R8, R4, 0x3f800000, RZ, 0xfc, !PT ;  /* 0x3f80000004087812 */ /* 0x000fc800078efcff */
[----:B------:R0:W1:Y:S03]  /*06d0*/  MUFU.RCP R9, R8 ;  /* 0x0000000800097308 */ /* 0x0000660000001000 */
.L_x_1035:
        /* <DEDUP_REMOVED lines=13> */
.L_x_1034:
[----:B------:R-:W-:Y:S05]  /*07b0*/  BSYNC.RECONVERGENT B2 ;  /* 0x0000000000027941 */ /* 0x000fea0003800200 */
.L_x_1033:
[----:B------:R-:W-:-:S04]  /*07c0*/  FMUL.FTZ R3, R3, 1.1920928955078125e-07 ;  /* 0x3400000003037820 */ /* 0x000fc80000410000 */
[----:B------:R-:W-:-:S07]  /*07d0*/  FMUL.FTZ R3, R2, R3 ;  /* 0x0000000302037220 */ /* 0x000fce0000410000 */
.L_x_1029:
[----:B------:R-:W-:Y:S05]  /*07e0*/  BSYNC.RECONVERGENT B0 ;  /* 0x0000000000007941 */ /* 0x000fea0003800200 */
.L_x_1028:
        /* <DEDUP_REMOVED lines=23> */
.L_x_1036:
[----:B------:R-:W-:-:S06]  /*0960*/  FMUL.FTZ R20, R20, R4 ;  /* 0x0000000414147220 */ /* 0x000fcc0000410000 */
[----:B------:R-:W1:Y:S02]  /*0970*/  F2F.BF16.F32 R20, R20 ;  /* 0x0000001400147304 */ /* 0x000e640000202000 */
[----:B-1----:R-:W-:-:S05]  /*0980*/  IMAD.U32 R2, R20, 0x10000, RZ ;  /* 0x0001000014027824 */ /* 0x002fca00078e00ff */
[----:B------:R-:W-:-:S04]  /*0990*/  LOP3.LUT R2, RZ, 0x80000000, R2, 0xb8, !PT ;  /* 0x80000000ff027812 */ /* 0x000fc800078eb802 */
[----:B------:R-:W-:-:S07]  /*09a0*/  F2FP.BF16.F32.PACK_AB R2, RZ, R2 ;  /* 0x00000002ff02723e */ /* 0x000fce00000010ff */
.L_x_1027:
[----:B------:R-:W-:Y:S05]  /*09b0*/  BSYNC.RECONVERGENT B1 ;  /* 0x0000000000017941 */ /* 0x000fea0003800200 */
.L_x_1026:
[----:B------:R-:W-:Y:S01]  /*09c0*/  IADD3 R3, PT, PT, R19, 0x80, RZ ;  /* 0x0000008013037810 */ /* 0x000fe20007ffe0ff */
[----:B------:R-:W-:Y:S03]  /*09d0*/  BSSY.RECONVERGENT B1, `(.L_x_1037) ;  /* 0x0000069000017945 */ /* 0x000fe60003800200 */
[----:B------:R-:W-:-:S13]  /*09e0*/  ISETP.GE.AND P0, PT, R3, R18, PT ;  /* 0x000000120300720c */ /* 0x000fda0003f06270 */
[----:B------:R-:W-:Y:S05]  /*09f0*/  @P0 BRA `(.L_x_1038) ;  /* 0x0000000400980947 */ /* 0x000fea0003800000 */
[----:B-----5:R-:W-:-:S05]  /*0a00*/  IMAD.U32 R25, R25, 0x10000, RZ ;  /* 0x0001000019197824 */ /* 0x020fca00078e00ff */
        /* <DEDUP_REMOVED lines=10> */
[----:B0-----:R-:W-:Y:S01]  /*0ab0*/  FADD.FTZ R8, |R25|, -RZ ;  /* 0x800000ff19087221 */ /* 0x001fe20000010200 */
        /* <DEDUP_REMOVED lines=19> */
.L_x_1045:
[----:B------:R-:W-:Y:S01]  /*0bf0*/  FSETP.GEU.FTZ.AND P0, PT, R7, -R8, PT ;  /* 0x800000080700720b */ /* 0x000fe20003f1e000 */
[----:B------:R-:W-:-:S12]  /*0c00*/  FADD.FTZ R4, R4, -1 ;  /* 0xbf80000004047421 */ /* 0x000fd80000010000 */
[----:B------:R-:W-:-:S07]  /*0c10*/  @!P0 FADD.FTZ R4, R4, -1 ;  /* 0xbf80000004048421 */ /* 0x000fce0000010000 */
.L_x_1044:
[----:B------:R-:W-:Y:S05]  /*0c20*/  BSYNC.RECONVERGENT B2 ;  /* 0x0000000000027941 */ /* 0x000fea0003800200 */
.L_x_1043:
[----:B------:R-:W-:Y:S01]  /*0c30*/  FFMA.FTZ R5, -R8, R4, R5 ;  /* 0x0000000408057223 */ /* 0x000fe20000010105 */
[----:B------:R-:W-:Y:S06]  /*0c40*/  BRA `(.L_x_1041) ;  /* 0x0000000000807947 */ /* 0x000fec0003800000 */
.L_x_1042:
[----:B0-----:R-:W-:Y:S01]  /*0c50*/  LOP3.LUT R8, R6, 0xff800000, RZ, 0xc0, !PT ;  /* 0xff80000006087812 */ /* 0x001fe200078ec0ff */
        /* <DEDUP_REMOVED lines=15> */
.L_x_1048:
        /* <DEDUP_REMOVED lines=13> */
.L_x_1047:
[----:B------:R-:W-:Y:S05]  /*0e20*/  BSYNC.RECONVERGENT B2 ;  /* 0x0000000000027941 */ /* 0x000fea0003800200 */
.L_x_1046:
[----:B------:R-:W-:-:S04]  /*0e30*/  FMUL.FTZ R5, R5, 1.1920928955078125e-07 ;  /* 0x3400000005057820 */ /* 0x000fc80000410000 */
[----:B------:R-:W-:-:S07]  /*0e40*/  FMUL.FTZ R5, R4, R5 ;  /* 0x0000000504057220 */ /* 0x000fce0000410000 */
.L_x_1041:
[----:B------:R-:W-:Y:S05]  /*0e50*/  BSYNC.RECONVERGENT B0 ;  /* 0x0000000000007941 */ /* 0x000fea0003800200 */
.L_x_1040:
        /* <DEDUP_REMOVED lines=16> */
[----:B------:R-:W-:Y:S01]  /*0f60*/  @!P0 F2FP.BF16.F32.PACK_AB R4, RZ, R4 ;  /* 0x00000004ff04823e */ /* 0x000fe200000010ff */
[----:B------:R-:W-:Y:S06]  /*0f70*/  @!P0 BRA `(.L_x_1038) ;  /* 0x0000000000388947 */ /* 0x000fec0003800000 */
[----:B------:R-:W1:Y:S08]  /*0f80*/  FRND.FTZ.FLOOR R6, R5 ;  /* 0x0000000500067307 */ /* 0x000e700000215000 */
[----:B-1----:R-:W0:Y:S02]  /*0f90*/  F2F.BF16.F32 R6, R6 ;  /* 0x0000000600067304 */ /* 0x002e240000202000 */
[----:B0-----:R-:W-:-:S04]  /*0fa0*/  IMAD.U32 R8, R6, 0x10000, RZ ;  /* 0x0001000006087824 */ /* 0x001fc800078e00ff */
[----:B------:R-:W-:-:S05]  /*0fb0*/  FADD.FTZ R4, -R8, R5 ;  /* 0x0000000508047221 */ /* 0x000fca0000010100 */
[----:B------:R-:W-:Y:S02]  /*0fc0*/  FSETP.GT.FTZ.AND P0, PT, R4, 0.5, PT ;  /* 0x3f0000000400780b */ /* 0x000fe40003f14000 */
[----:B------:R-:W-:-:S11]  /*0fd0*/  PRMT R4, R6, 0x7610, R4 ;  /* 0x0000761006047816 */ /* 0x000fd60000000004 */
[----:B------:R-:W-:Y:S05]  /*0fe0*/  @!P0 BRA `(.L_x_1038) ;  /* 0x00000000001c8947 */ /* 0x000fea0003800000 */
[----:B------:R-:W-:-:S05]  /*0ff0*/  FADD.FTZ R4, R8, 1 ;  /* 0x3f80000008047421 */ /* 0x000fca0000010000 */
[----:B------:R-:W-:Y:S01]  /*1000*/  F2FP.BF16.F32.PACK_AB R4, RZ, R4 ;  /* 0x00000004ff04723e */ /* 0x000fe200000010ff */
[----:B------:R-:W-:Y:S06]  /*1010*/  BRA `(.L_x_1038) ;  /* 0x0000000000107947 */ /* 0x000fec0003800000 */
.L_x_1039:
[----:B------:R-:W1:Y:S01]  /*1020*/  MUFU.RCP R25, R25 ;  /* 0x0000001900197308 */ /* 0x000e620000001000 */
[----:B------:R-:W-:-:S04]  /*1030*/  IMAD.U32 R4, R22, 0x10000, RZ ;  /* 0x0001000016047824 */ /* 0x000fc800078e00ff */
[----:B-1----:R-:W-:-:S05]  /*1040*/  FMUL.FTZ R4, R25, R4 ;  /* 0x0000000419047220 */ /* 0x002fca0000410000 */
[----:B------:R-:W-:-:S07]  /*1050*/  F2FP.BF16.F32.PACK_AB R4, RZ, R4 ;  /* 0x00000004ff04723e */ /* 0x000fce00000010ff */
.L_x_1038:
[----:B------:R-:W-:Y:S05]  /*1060*/  BSYNC.RECONVERGENT B1 ;  /* 0x0000000000017941 */ /* 0x000fea0003800200 */
.L_x_1037:
        /* <DEDUP_REMOVED lines=35> */
.L_x_1057:
[----:B------:R-:W-:Y:S01]  /*12a0*/  FSETP.GEU.FTZ.AND P0, PT, R8, -R9, PT ;  /* 0x800000090800720b */ /* 0x000fe20003f1e000 */
[----:B------:R-:W-:-:S12]  /*12b0*/  FADD.FTZ R5, R5, -1 ;  /* 0xbf80000005057421 */ /* 0x000fd80000010000 */
[----:B------:R-:W-:-:S07]  /*12c0*/  @!P0 FADD.FTZ R5, R5, -1 ;  /* 0xbf80000005058421 */ /* 0x000fce0000010000 */
.L_x_1056:
[----:B------:R-:W-:Y:S05]  /*12d0*/  BSYNC.RECONVERGENT B2 ;  /* 0x0000000000027941 */ /* 0x000fea0003800200 */
.L_x_1055:
[----:B------:R-:W-:Y:S01]  /*12e0*/  FFMA.FTZ R6, -R9, R5, R6 ;  /* 0x0000000509067223 */ /* 0x000fe20000010106 */
[----:B------:R-:W-:Y:S06]  /*12f0*/  BRA `(.L_x_1053) ;  /* 0x0000000000807947 */ /* 0x000fec0003800000 */
.L_x_1054:
        /* <DEDUP_REMOVED lines=11> */
[----:B0-----:R-:W-:-:S11]  /*13b0*/  FSEL R10, R5, +QNAN , P2 ;  /* 0x7fffffff050a7808 */ /* 0x001fd60001000000 */
[----:B------:R-:W-:Y:S05]  /*13c0*/  @!P1 BRA `(.L_x_1059) ;  /* 0x0000000000409947 */ /* 0x000fea0003800000 */
[----:B------:R-:W-:-:S04]  /*13d0*/  LOP3.LUT R5, R9, 0x7fffff, RZ, 0xc0, !PT ;  /* 0x007fffff09057812 */ /* 0x000fc800078ec0ff */
[----:B------:R-:W-:-:S04]  /*13e0*/  LOP3.LUT R11, R5, 0x3f800000, RZ, 0xfc, !PT ;  /* 0x3f800000050b7812 */ /* 0x000fc800078efcff */
[----:B------:R0:W1:Y:S03]  /*13f0*/  MUFU.RCP R14, R11 ;  /* 0x0000000b000e7308 */ /* 0x0000660000001000 */
.L_x_1060:
        /* <DEDUP_REMOVED lines=13> */
.L_x_1059:
[----:B------:R-:W-:Y:S05]  /*14d0*/  BSYNC.RECONVERGENT B2 ;  /* 0x0000000000027941 */ /* 0x000fea0003800200 */
.L_x_1058:
[----:B------:R-:W-:-:S04]  /*14e0*/  FMUL.FTZ R5, R6, 1.1920928955078125e-07 ;  /* 0x3400000006057820 */ /* 0x000fc80000410000 */
[----:B------:R-:W-:-:S07]  /*14f0*/  FMUL.FTZ R6, R10, R5 ;  /* 0x000000050a067220 */ /* 0x000fce0000410000 */
.L_x_1053:
[----:B------:R-:W-:Y:S05]  /*1500*/  BSYNC.RECONVERGENT B0 ;  /* 0x0000000000007941 */ /* 0x000fea0003800200 */
.L_x_1052:
        /* <DEDUP_REMOVED lines=19> */
[----:B-1----:R-:W1:Y:S02]  /*1640*/  F2F.BF16.F32 R7, R7 ;  /* 0x0000000700077304 */ /* 0x002e640000202000 */
[----:B-1----:R-:W-:-:S05]  /*1650*/  SHF.L.U32 R9, R7, 0x10, RZ ;  /* 0x0000001007097819 */ /* 0x002fca00000006ff */
[----:B------:R-:W-:-:S05]  /*1660*/  FADD.FTZ R5, -R9, R6 ;  /* 0x0000000609057221 */ /* 0x000fca0000010100 */
[----:B------:R-:W-:Y:S02]  /*1670*/  FSETP.GT.FTZ.AND P0, PT, R5, 0.5, PT ;  /* 0x3f0000000500780b */ /* 0x000fe40003f14000 */
[----:B------:R-:W-:-:S11]  /*1680*/  PRMT R5, R7, 0x7610, R5 ;  /* 0x0000761007057816 */ /* 0x000fd60000000005 */
[----:B------:R-:W-:Y:S05]  /*1690*/  @!P0 BRA `(.L_x_1050) ;  /* 0x00000000001c8947 */ /* 0x000fea0003800000 */
[----:B------:R-:W-:-:S05]  /*16a0*/  FADD.FTZ R5, R9, 1 ;  /* 0x3f80000009057421 */ /* 0x000fca0000010000 */
[----:B------:R-:W-:Y:S01]  /*16b0*/  F2FP.BF16.F32.PACK_AB R5, RZ, R5 ;  /* 0x00000005ff05723e */ /* 0x000fe200000010ff */
[----:B------:R-:W-:Y:S06]  /*16c0*/  BRA `(.L_x_1050) ;  /* 0x0000000000107947 */ /* 0x000fec0003800000 */
.L_x_1051:
[----:B------:R-:W1:Y:S01]  /*16d0*/  MUFU.RCP R24, R24 ;  /* 0x0000001800187308 */ /* 0x000e620000001000 */
[----:B------:R-:W-:-:S04]  /*16e0*/  IMAD.U32 R5, R23, 0x10000, RZ ;  /* 0x0001000017057824 */ /* 0x000fc800078e00ff */
[----:B-1----:R-:W-:-:S05]  /*16f0*/  FMUL.FTZ R5, R24, R5 ;  /* 0x0000000518057220 */ /* 0x002fca0000410000 */
[----:B------:R-:W-:-:S07]  /*1700*/  F2FP.BF16.F32.PACK_AB R5, RZ, R5 ;  /* 0x00000005ff05723e */ /* 0x000fce00000010ff */
.L_x_1050:
[----:B------:R-:W-:Y:S05]  /*1710*/  BSYNC.RECONVERGENT B1 ;  /* 0x0000000000017941 */ /* 0x000fea0003800200 */
.L_x_1049:
[----:B------:R-:W-:Y:S01]  /*1720*/  VIADD R7, R19, 0x180 ;  /* 0x0000018013077836 */ /* 0x000fe20000000000 */
[----:B------:R-:W-:Y:S04]  /*1730*/  BSSY.RECONVERGENT B1, `(.L_x_1061) ;  /* 0x0000069000017945 */ /* 0x000fe80003800200 */
[----:B------:R-:W-:-:S13]  /*1740*/  ISETP.GE.AND P0, PT, R7, R18, PT ;  /* 0x000000120700720c */ /* 0x000fda0003f06270 */
[----:B------:R-:W-:Y:S05]  /*1750*/  @P0 BRA `(.L_x_1062) ;  /* 0x0000000400980947 */ /* 0x000fea0003800000 */
[----:B-----5:R-:W-:-:S05]  /*1760*/  IMAD.U32 R12, R12, 0x10000, RZ ;  /* 0x000100000c0c7824 */ /* 0x020fca00078e00ff */
[----:B------:R-:W-:-:S13]  /*1770*/  FSETP.NEU.FTZ.AND P0, PT, R12, RZ, PT ;  /* 0x000000ff0c00720b */ /* 0x000fda0003f1d000 */
[----:B------:R-:W-:Y:S05]  /*1780*/  @!P0 BRA `(.L_x_1063) ;  /* 0x00000004007c8947 */ /* 0x000fea0003800000 */
        /* <DEDUP_REMOVED lines=28> */
.L_x_1069:
[----:B------:R-:W-:Y:S01]  /*1950*/  FSETP.GEU.FTZ.AND P0, PT, R9, -R11, PT ;  /* 0x8000000b0900720b */ /* 0x000fe20003f1e000 */
[----:B------:R-:W-:-:S12]  /*1960*/  FADD.FTZ R7, R7, -1 ;  /* 0xbf80000007077421 */ /* 0x000fd80000010000 */
[----:B------:R-:W-:-:S07]  /*1970*/  @!P0 FADD.FTZ R7, R7, -1 ;  /* 0xbf80000007078421 */ /* 0x000fce0000010000 */
.L_x_1068:
[----:B------:R-:W-:Y:S05]  /*1980*/  BSYNC.RECONVERGENT B2 ;  /* 0x0000000000027941 */ /* 0x000fea0003800200 */
.L_x_1067:
[----:B------:R-:W-:Y:S01]  /*1990*/  FFMA.FTZ R6, -R11, R7, R6 ;  /* 0x000000070b067223 */ /* 0x000fe20000010106 */
[----:B------:R-:W-:Y:S06]  /*19a0*/  BRA `(.L_x_1065) ;  /* 0x0000000000807947 */ /* 0x000fec0003800000 */
.L_x_1066:
        /* <DEDUP_REMOVED lines=16> */
.L_x_1072:
        /* <DEDUP_REMOVED lines=13> */
.L_x_1071:
[----:B------:R-:W-:Y:S05]  /*1b80*/  BSYNC.RECONVERGENT B2 ;  /* 0x0000000000027941 */ /* 0x000fea0003800200 */
.L_x_1070:
[----:B------:R-:W-:-:S04]  /*1b90*/  FMUL.FTZ R6, R6, 1.1920928955078125e-07 ;  /* 0x3400000006067820 */ /* 0x000fc80000410000 */
[----:B------:R-:W-:-:S07]  /*1ba0*/  FMUL.FTZ R6, R11, R6 ;  /* 0x000000060b067220 */ /* 0x000fce0000410000 */
.L_x_1065:
[----:B------:R-:W-:Y:S05]  /*1bb0*/  BSYNC.RECONVERGENT B0 ;  /* 0x0000000000007941 */ /* 0x000fea0003800200 */
.L_x_1064:
[C---:B------:R-:W-:Y:S01]  /*1bc0*/  FSETP.NAN.FTZ.AND P0, PT, |R6|.reuse, |R6|, PT ;  /* 0x400000060600720b */ /* 0x040fe20003f18200 */
[----:B0-----:R-:W0:Y:S01]  /*1bd0*/  MUFU.RCP R8, R12 ;  /* 0x0000000c00087308 */ /* 0x001e220000001000 */
[----:B------:R-:W-:Y:S02]  /*1be0*/  LOP3.LUT R7, R6, 0x80000000, R13, 0xb8, !PT ;  /* 0x8000000006077812 */ /* 0x000fe400078eb80d */
        /* <DEDUP_REMOVED lines=11> */
[----:B0-----:R-:W-:-:S05]  /*1ca0*/  @!P0 IMAD.U32 R6, R13, 0x10000, RZ ;  /* 0x000100000d068824 */ /* 0x001fca00078e00ff */
[----:B------:R-:W-:-:S04]  /*1cb0*/  @!P0 LOP3.LUT R6, RZ, 0x80000000, R6, 0xb8, !PT ;  /* 0x80000000ff068812 */ /* 0x000fc800078eb806 */
[----:B------:R-:W-:Y:S01]  /*1cc0*/  @!P0 F2FP.BF16.F32.PACK_AB R6, RZ, R6 ;  /* 0x00000006ff06823e */ /* 0x000fe200000010ff */
[----:B------:R-:W-:Y:S06]  /*1cd0*/  @!P0 BRA `(.L_x_1062) ;  /* 0x0000000000388947 */ /* 0x000fec0003800000 */
[----:B------:R-:W0:Y:S08]  /*1ce0*/  FRND.FTZ.FLOOR R8, R7 ;  /* 0x0000000700087307 */ /* 0x000e300000215000 */
[----:B0-----:R-:W0:Y:S02]  /*1cf0*/  F2F.BF16.F32 R8, R8 ;  /* 0x0000000800087304 */ /* 0x001e240000202000 */
        /* <DEDUP_REMOVED lines=8> */
.L_x_1063:
[----:B------:R-:W1:Y:S01]  /*1d80*/  MUFU.RCP R7, R12 ;  /* 0x0000000c00077308 */ /* 0x000e620000001000 */
[----:B------:R-:W-:-:S04]  /*1d90*/  IMAD.U32 R6, R13, 0x10000, RZ ;  /* 0x000100000d067824 */ /* 0x000fc800078e00ff */
[----:B-1----:R-:W-:-:S05]  /*1da0*/  FMUL.FTZ R6, R7, R6 ;  /* 0x0000000607067220 */ /* 0x002fca0000410000 */
[----:B------:R-:W-:-:S07]  /*1db0*/  F2FP.BF16.F32.PACK_AB R6, RZ, R6 ;  /* 0x00000006ff06723e */ /* 0x000fce00000010ff */
.L_x_1062:
[----:B------:R-:W-:Y:S05]  /*1dc0*/  BSYNC.RECONVERGENT B1 ;  /* 0x0000000000017941 */ /* 0x000fea0003800200 */
.L_x_1061:
[----:B------:R-:W-:Y:S01]  /*1dd0*/  ISETP.GE.AND P0, PT, R19, R18, PT ;  /* 0x000000121300720c */ /* 0x000fe20003f06270 */
[----:B------:R-:W-:Y:S04]  /*1de0*/  BSSY.RECONVERGENT B0, `(.L_x_1073) ;  /* 0x0000017000007945 */ /* 0x000fe80003800200 */
[----:B------:R-:W-:Y:S08]  /*1df0*/  BSSY.RELIABLE B1, `(.L_x_1074) ;  /* 0x000000f000017945 */ /* 0x000ff00003800100 */
[----:B------:R-:W-:Y:S05]  /*1e00*/  @P0 BRA `(.L_x_1075) ;  /* 0x0000000000340947 */ /* 0x000fea0003800000 */
[----:B0-----:R-:W0:Y:S01]  /*1e10*/  LDC.64 R8, c[0x0][0x388] ;  /* 0x0000e200ff087b82 */ /* 0x001e220000000a00 */
[----:B------:R-:W-:Y:S01]  /*1e20*/  LEA R7, R0, R19, 0x9 ;  /* 0x0000001300077211 */ /* 0x000fe200078e48ff */
[----:B------:R-:W-:-:S05]  /*1e30*/  IMAD.MOV.U32 R19, RZ, RZ, R3 ;  /* 0x000000ffff137224 */ /* 0x000fca00078e0003 */
[----:B------:R-:W-:-:S13]  /*1e40*/  ISETP.GE.AND P0, PT, R19, R18, PT ;  /* 0x000000121300720c */ /* 0x000fda0003f06270 */
[----:B------:R-:W-:Y:S05]  /*1e50*/  @P0 BREAK.RELIABLE B1 ;  /* 0x0000000000010942 */ /* 0x000fea0003800100 */
[----:B0-----:R-:W-:-:S05]  /*1e60*/  IMAD.WIDE.U32 R8, R7, 0x2, R8 ;  /* 0x0000000207087825 */ /* 0x001fca00078e0008 */
[----:B------:R0:W-:Y:S01]  /*1e70*/  STG.E.U16 desc[UR4][R8.64], R2 ;  /* 0x0000000208007986 */ /* 0x0001e2000c101504 */
[----:B------:R-:W-:Y:S05]  /*1e80*/  @P0 BRA `(.L_x_1076) ;  /* 0x0000000000300947 */ /* 0x000fea0003800000 */
[----:B0-----:R-:W0:Y:S01]  /*1e90*/  LDC.64 R2, c[0x0][0x388] ;  /* 0x0000e200ff027b82 */ /* 0x001e220000000a00 */
[----:B------:R-:W-:Y:S02]  /*1ea0*/  IMAD R7, R0, 0x200, R19 ;  /* 0x0000020000077824 */ /* 0x000fe400078e0213 */
[----:B------:R-:W-:Y:S02]  /*1eb0*/  VIADD R19, R19, 0x80 ;  /* 0x0000008013137836 */ /* 0x000fe40000000000 */
[----:B0-----:R-:W-:-:S05]  /*1ec0*/  IMAD.WIDE.U32 R2, R7, 0x2, R2 ;  /* 0x0000000207027825 */ /* 0x001fca00078e0002 */
[----:B------:R1:W-:Y:S02]  /*1ed0*/  STG.E.U16 desc[UR4][R2.64], R4 ;  /* 0x0000000402007986 */ /* 0x0003e4000c101504 */
.L_x_1075:
[----:B------:R-:W-:Y:S05]  /*1ee0*/  BSYNC.RELIABLE B1 ;  /* 0x0000000000017941 */ /* 0x000fea0003800100 */
.L_x_1074:
[----:B------:R-:W-:-:S13]  /*1ef0*/  ISETP.GE.AND P0, PT, R19, R18, PT ;  /* 0x000000121300720c */ /* 0x000fda0003f06270 */
[----:B-1----:R-:W1:Y:S01]  /*1f00*/  @!P0 LDC.64 R2, c[0x0][0x388] ;  /* 0x0000e200ff028b82 */ /* 0x002e620000000a00 */
[----:B------:R-:W-:Y:S01]  /*1f10*/  @!P0 LEA R7, R0, R19, 0x9 ;  /* 0x0000001300078211 */ /* 0x000fe200078e48ff */
[----:B------:R-:W-:-:S04]  /*1f20*/  @!P0 VIADD R19, R19, 0x80 ;  /* 0x0000008013138836 */ /* 0x000fc80000000000 */
[----:B-1----:R-:W-:-:S05]  /*1f30*/  @!P0 IMAD.WIDE.U32 R2, R7, 0x2, R2 ;  /* 0x0000000207028825 */ /* 0x002fca00078e0002 */
[----:B------:R1:W-:Y:S02]  /*1f40*/  @!P0 STG.E.U16 desc[UR4][R2.64], R5 ;  /* 0x0000000502008986 */ /* 0x0003e4000c101504 */
.L_x_1076:
[----:B------:R-:W-:Y:S05]  /*1f50*/  BSYNC.RECONVERGENT B0 ;  /* 0x0000000000007941 */ /* 0x000fea0003800200 */
.L_x_1073:
[----:B------:R-:W-:Y:S05]  /*1f60*/  WARPSYNC.ALL ;  /* 0x0000000000007948 */ /* 0x000fea0003800000 */
[----:B------:R-:W-:-:S13]  /*1f70*/  ISETP.GE.AND P0, PT, R19, R18, PT ;  /* 0x000000121300720c */ /* 0x000fda0003f06270 */
[----:B------:R-:W-:Y:S05]  /*1f80*/  @P0 EXIT ;  /* 0x000000000000094d */ /* 0x000fea0003800000 */
[----:B01----:R-:W0:Y:S01]  /*1f90*/  LDC.64 R2, c[0x0][0x388] ;  /* 0x0000e200ff027b82 */ /* 0x003e220000000a00 */
[----:B------:R-:W-:-:S04]  /*1fa0*/  IMAD R19, R0, 0x200, R19 ;  /* 0x0000020000137824 */ /* 0x000fc800078e0213 */
[----:B0-----:R-:W-:-:S05]  /*1fb0*/  IMAD.WIDE.U32 R2, R19, 0x2, R2 ;  /* 0x0000000213027825 */ /* 0x001fca00078e0002 */
[----:B------:R-:W-:Y:S01]  /*1fc0*/  STG.E.U16 desc[UR4][R2.64], R6 ;  /* 0x0000000602007986 */ /* 0x000fe2000c101504 */
[----:B------:R-:W-:Y:S05]  /*1fd0*/  EXIT ;  /* 0x000000000000794d */ /* 0x000fea0003800000 */
.L_x_1077:
        /* <DEDUP_REMOVED lines=10> */
.L_x_32826:


//--------------------- .text._ZN2at6native29vectorized_elementwise_kernelILi2ENS0_13BinaryFunctorIN3c108BFloat16ES4_S4_ZZZNS0_15binary_internal21div_floor_kernel_cudaERNS_18TensorIteratorBaseEENKUlvE1_clEvENKUlvE2_clEvEUlS4_S4_E_EESt5arrayIPcLm3EEEEviT0_T1_ --------------------------
	.section	.text._ZN2at6native29vectorized_elementwise_kernelILi2ENS0_13BinaryFunctorIN3c108BFloat16ES4_S4_ZZZNS0_15binary_internal21div_floor_kernel_cudaERNS_18TensorIteratorBaseEENKUlvE1_clEvENKUlvE2_clEvEUlS4_S4_E_EESt5arrayIPcLm3EEEEviT0_T1_,"ax",@progbits
	.align	128
        .global         _ZN2at6native29vectorized_elementwise_kernelILi2ENS0_13BinaryFunctorIN3c108BFloat16ES4_S4_ZZZNS0_15binary_internal21div_floor_kernel_cudaERNS_18TensorIteratorBaseEENKUlvE1_clEvENKUlvE2_clEvEUlS4_S4_E_EESt5arrayIPcLm3EEEEviT0_T1_
        .type           _ZN2at6native29vectorized_elementwise_kernelILi2ENS0_13BinaryFunctorIN3c108BFloat16ES4_S4_ZZZNS0_15binary_internal21div_floor_kernel_cudaERNS_18TensorIteratorBaseEENKUlvE1_clEvENKUlvE2_clEvEUlS4_S4_E_EESt5arrayIPcLm3EEEEviT0_T1_,@function
        .size           _ZN2at6native29vectorized_elementwise_kernelILi2ENS0_13BinaryFunctorIN3c108BFloat16ES4_S4_ZZZNS0_15binary_internal21div_floor_kernel_cudaERNS_18TensorIteratorBaseEENKUlvE1_clEvENKUlvE2_clEvEUlS4_S4_E_EESt5arrayIPcLm3EEEEviT0_T1_,(.L_x_32827 - _ZN2at6native29vectorized_elementwise_kernelILi2ENS0_13BinaryFunctorIN3c108BFloat16ES4_S4_ZZZNS0_15binary_internal21div_floor_kernel_cudaERNS_18TensorIteratorBaseEENKUlvE1_clEvENKUlvE2_clEvEUlS4_S4_E_EESt5arrayIPcLm3EEEEviT0_T1_)
        .other          _ZN2at6native29vectorized_elementwise_kernelILi2ENS0_13BinaryFunctorIN3c108BFloat16ES4_S4_ZZZNS0_15binary_internal21div_floor_kernel_cudaERNS_18TensorIteratorBaseEENKUlvE1_clEvENKUlvE2_clEvEUlS4_S4_E_EESt5arrayIPcLm3EEEEviT0_T1_,@"STO_CUDA_ENTRY STV_DEFAULT"
_ZN2at6native29vectorized_elementwise_kernelILi2ENS0_13BinaryFunctorIN3c108BFloat16ES4_S4_ZZZNS0_15binary_internal21div_floor_kernel_cudaERNS_18TensorIteratorBaseEENKUlvE1_clEvENKUlvE2_clEvEUlS4_S4_E_EESt5arrayIPcLm3EEEEviT0_T1_:
.text._ZN2at6native29vectorized_elementwise_kernelILi2ENS0_13BinaryFunctorIN3c108BFloat16ES4_S4_ZZZNS0_15binary_internal21div_floor_kernel_cudaERNS_18TensorIteratorBaseEENKUlvE1_clEvENKUlvE2_clEvEUlS4_S4_E_EESt5arrayIPcLm3EEEEviT0_T1_:
[----:B------:R-:W-:Y:S01]  /*0000*/  LDC R1, c[0x0][0x37c] ;  /* 0x0000df00ff017b82 */ /* 0x000fe20000000800 */
[----:B------:R-:W0:Y:S01]  /*0010*/  S2R R4, SR_CTAID.X ;  /* 0x0000000000047919 */ /* 0x000e220000002500 */
[----:B------:R-:W1:Y:S01]  /*0020*/  LDCU UR6, c[0x0][0x380] ;  /* 0x00007000ff0677ac */ /* 0x000e620008000800 */
[----:B------:R-:W2:Y:S01]  /*0030*/  LDCU.64 UR4, c[0x0][0x358] ;  /* 0x00006b00ff0477ac */ /* 0x000ea20008000a00 */
[----:B0-----:R-:W-:-:S05]  /*0040*/  IMAD.SHL.U32 R4, R4, 0x400, RZ ;  /* 0x0000040004047824 */ /* 0x001fca00078e00ff */
[----:B-1----:R-:W-:-:S04]  /*0050*/  IADD3 R5, PT, PT, -R4, UR6, RZ ;  /* 0x0000000604057c10 */ /* 0x002fc8000fffe1ff */
[----:B------:R-:W-:-:S13]  /*0060*/  ISETP.GT.U32.AND P0, PT, R5, 0x3ff, PT ;  /* 0x000003ff0500780c */ /* 0x000fda0003f04070 */
[----:B--2---:R-:W-:Y:S05]  /*0070*/  @P0 BRA `(.L_x_1078) ;  /* 0x0000003c00d00947 */ /* 0x004fea0003800000 */
[----:B------:R-:W0:Y:S01]  /*0080*/  S2R R26, SR_TID.X ;  /* 0x00000000001a7919 */ /* 0x000e220000002100 */
[----:B------:R-:W1:Y:S01]  /*0090*/  LDC.64 R10, c[0x0][0x390] ;  /* 0x0000e400ff0a7b82 */ /* 0x000e620000000a00 */
[----:B------:R-:W-:-:S07]  /*00a0*/  PRMT R8, RZ, 0x7610, R8 ;  /* 0x00007610ff087816 */ /* 0x000fce0000000008 */
[----:B------:R-:W2:Y:S08]  /*00b0*/  LDC.64 R14, c[0x0][0x398] ;  /* 0x0000e600ff0e7b82 */ /* 0x000eb00000000a00 */
[----:B------:R-:W3:Y:S08]  /*00c0*/  LDC.64 R22, c[0x0][0x390] ;  /* 0x0000e400ff167b82 */ /* 0x000ef00000000a00 */
[----:B------:R-:W4:Y:S01]  /*00d0*/  LDC.64 R12, c[0x0][0x398] ;  /* 0x0000e600ff0c7b82 */ /* 0x000f220000000a00 */
[----:B0-----:R-:W-:Y:S01]  /*00e0*/  ISETP.GE.U32.AND P3, PT, R26, R5, PT ;  /* 0x000000051a00720c */ /* 0x001fe20003f66070 */
[----:B------:R-:W-:-:S06]  /*00f0*/  IMAD.MOV.U32 R6, RZ, RZ, R26 ;  /* 0x000000ffff067224 */ /* 0x000fcc00078e001a */
[----:B------:R-:W0:Y:S08]  /*0100*/  LDC.64 R2, c[0x0][0x390] ;  /* 0x0000e400ff027b82 */ /* 0x000e300000000a00 */
[----:B------:R-:W0:Y:S01]  /*0110*/  LDC.64 R24, c[0x0][0x398] ;  /* 0x0000e600ff187b82 */ /* 0x000e220000000a00 */
[----:B------:R-:W-:Y:S02]  /*0120*/  @!P3 VIADD R26, R6, 0x80 ;  /* 0x00000080061ab836 */ /* 0x000fe40000000000 */
[----:B------:R-:W-:-:S03]  /*0130*/  @!P3 IMAD.IADD R7, R4, 0x1, R6 ;  /* 0x000000010407b824 */ /* 0x000fc600078e0206 */
[----:B------:R-:W-:Y:S01]  /*0140*/  ISETP.GE.U32.AND P0, PT, R26, R5, PT ;  /* 0x000000051a00720c */ /* 0x000fe20003f06070 */
[C---:B-1----:R-:W-:Y:S01]  /*0150*/  @!P3 IMAD.WIDE.U32 R10, R7.reuse, 0x2, R10 ;  /* 0x00000002070ab825 */ /* 0x042fe200078e000a */
[----:B------:R-:W1:Y:S03]  /*0160*/  LDC.64 R18, c[0x0][0x390] ;  /* 0x0000e400ff127b82 */ /* 0x000e660000000a00 */
[----:B--2---:R-:W-:Y:S01]  /*0170*/  @!P3 IMAD.WIDE.U32 R14, R7, 0x2, R14 ;  /* 0x00000002070eb825 */ /* 0x004fe200078e000e */
[----:B------:R-:W-:-:S04]  /*0180*/  PRMT R7, RZ, 0x7610, R7 ;  /* 0x00007610ff077816 */ /* 0x000fc80000000007 */
[----:B------:R2:W5:Y:S01]  /*0190*/  @!P3 LDG.E.U16 R8, desc[UR4][R14.64] ;  /* 0x000000040e08b981 */ /* 0x000562000c1e1500 */
[----:B------:R-:W1:Y:S02]  /*01a0*/  LDC.64 R28, c[0x0][0x390] ;  /* 0x0000e400ff1c7b82 */ /* 0x000e640000000a00 */
[----:B------:R-:W-:Y:S01]  /*01b0*/  @!P0 IMAD.IADD R17, R4, 0x1, R26 ;  /* 0x0000000104118824 */ /* 0x000fe200078e021a */
[----:B------:R4:W5:Y:S01]  /*01c0*/  @!P3 LDG.E.U16 R7, desc[UR4][R10.64] ;  /* 0x000000040a07b981 */ /* 0x000962000c1e1500 */
[----:B------:R-:W-:-:S05]  /*01d0*/  @!P0 VIADD R26, R26, 0x80 ;  /* 0x000000801a1a8836 */ /* 0x000fca0000000000 */
[----:B------:R-:W-:Y:S01]  /*01e0*/  ISETP.GE.U32.AND P1, PT, R26, R5, PT ;  /* 0x000000051a00720c */ /* 0x000fe20003f26070 */
[----:B--2---:R-:W2:-:S12]  /*01f0*/  LDC.64 R14, c[0x0][0x390] ;  /* 0x0000e400ff0e7b82 */ /* 0x004e980000000a00 */
[----:B------:R-:W-:Y:S01]  /*0200*/  @!P1 IADD3 R9, PT, PT, R4, R26, RZ ;  /* 0x0000001a04099210 */ /* 0x000fe20007ffe0ff */
[----:B------:R-:W-:-:S05]  /*0210*/  @!P1 VIADD R26, R26, 0x80 ;  /* 0x000000801a1a9836 */ /* 0x000fca0000000000 */
[----:B------:R-:W-:Y:S01]  /*0220*/  ISETP.GE.U32.AND P2, PT, R26, R5, PT ;  /* 0x000000051a00720c */ /* 0x000fe20003f46070 */
[----:B---3--:R-:W-:-:S12]  /*0230*/  @!P0 IMAD.WIDE.U32 R22, R17, 0x2, R22 ;  /* 0x0000000211168825 */ /* 0x008fd800078e0016 */
[----:B------:R-:W-:Y:S02]  /*0240*/  @!P2 IMAD.IADD R27, R4, 0x1, R26 ;  /* 0x00000001041ba824 */ /* 0x000fe400078e021a */
[----:B------:R-:W-:-:S05]  /*0250*/  @!P2 VIADD R26, R26, 0x80 ;  /* 0x000000801a1aa836 */ /* 0x000fca0000000000 */
[----:B------:R-:W-:Y:S01]  /*0260*/  ISETP.GE.U32.AND P3, PT, R26, R5, PT ;  /* 0x000000051a00720c */ /* 0x000fe20003f66070 */
[----:B----4-:R-:W-:Y:S01]  /*0270*/  @!P0 IMAD.WIDE.U32 R12, R17, 0x2, R12 ;  /* 0x00000002110c8825 */ /* 0x010fe200078e000c */
[----:B------:R-:W-:Y:S01]  /*0280*/  PRMT R11, RZ, 0x7610, R11 ;  /* 0x00007610ff0b7816 */ /* 0x000fe2000000000b */
[----:B------:R-:W3:Y:S02]  /*0290*/  LDC.64 R16, c[0x0][0x398] ;  /* 0x0000e600ff107b82 */ /* 0x000ee40000000a00 */
[----:B0-----:R-:W-:Y:S01]  /*02a0*/  @!P1 IMAD.WIDE.U32 R2, R9, 0x2, R2 ;  /* 0x0000000209029825 */ /* 0x001fe200078e0002 */
[----:B------:R-:W-:-:S03]  /*02b0*/  PRMT R10, RZ, 0x7610, R10 ;  /* 0x00007610ff0a7816 */ /* 0x000fc6000000000a */
[----:B------:R-:W-:Y:S01]  /*02c0*/  @!P1 IMAD.WIDE.U32 R24, R9, 0x2, R24 ;  /* 0x0000000209189825 */ /* 0x000fe200078e0018 */
[----:B------:R-:W-:Y:S01]  /*02d0*/  PRMT R9, RZ, 0x7610, R9 ;  /* 0x00007610ff097816 */ /* 0x000fe20000000009 */
[----:B------:R0:W5:Y:S04]  /*02e0*/  @!P1 LDG.E.U16 R11, desc[UR4][R2.64] ;  /* 0x00000004020b9981 */ /* 0x000168000c1e1500 */
[----:B------:R4:W5:Y:S04]  /*02f0*/  @!P0 LDG.E.U16 R10, desc[UR4][R12.64] ;  /* 0x000000040c0a8981 */ /* 0x000968000c1e1500 */
[----:B------:R1:W5:Y:S01]  /*0300*/  @!P0 LDG.E.U16 R9, desc[UR4][R22.64] ;  /* 0x0000000416098981 */ /* 0x000362000c1e1500 */
[----:B0-----:R-:W-:-:S02]  /*0310*/  @!P3 IMAD.IADD R3, R4, 0x1, R26 ;  /* 0x000000010403b824 */ /* 0x001fc400078e021a */
[----:B------:R-:W-:Y:S01]  /*0320*/  @!P3 VIADD R26, R26, 0x80 ;  /* 0x000000801a1ab836 */ /* 0x000fe20000000000 */
[----:B----4-:R-:W0:Y:S04]  /*0330*/  LDC.64 R12, c[0x0][0x398] ;  /* 0x0000e600ff0c7b82 */ /* 0x010e280000000a00 */
[----:B------:R-:W-:-:S04]  /*0340*/  ISETP.GE.U32.AND P0, PT, R26, R5, PT ;  /* 0x000000051a00720c */ /* 0x000fc80003f06070 */
[----:B-1----:R-:W1:Y:S01]  /*0350*/  LDC.64 R22, c[0x0][0x398] ;  /* 0x0000e600ff167b82 */ /* 0x002e620000000a00 */
[----:B------:R-:W-:Y:S01]  /*0360*/  PRMT R20, RZ, 0x7610, R20 ;  /* 0x00007610ff147816 */ /* 0x000fe20000000014 */
[----:B------:R-:W-:-:S04]  /*0370*/  @!P2 IMAD.WIDE.U32 R18, R27, 0x2, R18 ;  /* 0x000000021b12a825 */ /* 0x000fc800078e0012 */
[----:B---3--:R-:W-:Y:S01]  /*0380*/  @!P2 IMAD.WIDE.U32 R16, R27, 0x2, R16 ;  /* 0x000000021b10a825 */ /* 0x008fe200078e0010 */
[----:B------:R3:W5:Y:S03]  /*0390*/  @!P1 LDG.E.U16 R20, desc[UR4][R24.64] ;  /* 0x0000000418149981 */ /* 0x000766000c1e1500 */
[----:B------:R-:W-:Y:S01]  /*03a0*/  @!P0 IMAD.IADD R27, R4, 0x1, R26 ;  /* 0x00000001041b8824 */ /* 0x000fe200078e021a */
[----:B------:R-:W-:-:S04]  /*03b0*/  @!P0 IADD3 R26, PT, PT, R26, 0x80, RZ ;  /* 0x000000801a1a8810 */ /* 0x000fc80007ffe0ff */
[----:B------:R-:W-:Y:S02]  /*03c0*/  ISETP.GE.U32.AND P1, PT, R26, R5, PT ;  /* 0x000000051a00720c */ /* 0x000fe40003f26070 */
[----:B------:R-:W-:Y:S02]  /*03d0*/  PRMT R21, RZ, 0x7610, R21 ;  /* 0x00007610ff157816 */ /* 0x000fe40000000015 */
[----:B---3--:R-:W-:Y:S02]  /*03e0*/  PRMT R24, RZ, 0x7610, R24 ;  /* 0x00007610ff187816 */ /* 0x008fe40000000018 */
[----:B------:R-:W-:Y:S02]  /*03f0*/  PRMT R2, RZ, 0x7610, R2 ;  /* 0x00007610ff027816 */ /* 0x000fe40000000002 */
[----:B------:R3:W5:Y:S01]  /*0400*/  @!P2 LDG.E.U16 R21, desc[UR4][R18.64] ;  /* 0x000000041215a981 */ /* 0x000762000c1e1500 */
[----:B-1----:R-:W-:-:S03]  /*0410*/  @!P0 IMAD.WIDE.U32 R22, R27, 0x2, R22 ;  /* 0x000000021b168825 */ /* 0x002fc600078e0016 */
[----:B------:R1:W5:Y:S01]  /*0420*/  @!P2 LDG.E.U16 R24, desc[UR4][R16.64] ;  /* 0x000000041018a981 */ /* 0x000362000c1e1500 */
[----:B--2---:R-:W-:-:S03]  /*0430*/  @!P3 IMAD.WIDE.U32 R14, R3, 0x2, R14 ;  /* 0x00000002030eb825 */ /* 0x004fc600078e000e */
[----:B------:R2:W5:Y:S01]  /*0440*/  @!P0 LDG.E.U16 R2, desc[UR4][R22.64] ;  /* 0x0000000416028981 */ /* 0x000562000c1e1500 */
[----:B0-----:R-:W-:Y:S01]  /*0450*/  @!P3 IMAD.WIDE.U32 R12, R3, 0x2, R12 ;  /* 0x00000002030cb825 */ /* 0x001fe200078e000c */
[----:B---3--:R-:W0:Y:S01]  /*0460*/  LDC.64 R18, c[0x0][0x390] ;  /* 0x0000e400ff127b82 */ /* 0x008e220000000a00 */
[----:B------:R-:W-:Y:S02]  /*0470*/  PRMT R3, RZ, 0x7610, R3 ;  /* 0x00007610ff037816 */ /* 0x000fe40000000003 */
[----:B------:R-:W-:-:S05]  /*0480*/  @!P0 IMAD.WIDE.U32 R28, R27, 0x2, R28 ;  /* 0x000000021b1c8825 */ /* 0x000fca00078e001c */
[----:B-1----:R-:W1:Y:S01]  /*0490*/  LDC.64 R16, c[0x0][0x398] ;  /* 0x0000e600ff107b82 */ /* 0x002e620000000a00 */
[----:B--2---:R-:W-:Y:S01]  /*04a0*/  @!P1 IMAD.IADD R23, R4, 0x1, R26 ;  /* 0x0000000104179824 */ /* 0x004fe200078e021a */
[----:B------:R2:W5:Y:S01]  /*04b0*/  @!P0 LDG.E.U16 R3, desc[UR4][R28.64] ;  /* 0x000000041c038981 */ /* 0x000562000c1e1500 */
[----:B------:R-:W-:-:S05]  /*04c0*/  @!P1 VIADD R26, R26, 0x80 ;  /* 0x000000801a1a9836 */ /* 0x000fca0000000000 */
[----:B------:R-:W-:Y:S02]  /*04d0*/  ISETP.GE.U32.AND P0, PT, R26, R5, PT ;  /* 0x000000051a00720c */ /* 0x000fe40003f06070 */
[----:B------:R-:W-:Y:S01]  /*04e0*/  PRMT R27, RZ, 0x7610, R27 ;  /* 0x00007610ff1b7816 */ /* 0x000fe2000000001b */
[----:B0-----:R-:W-:-:S10]  /*04f0*/  @!P1 IMAD.WIDE.U32 R18, R23, 0x2, R18 ;  /* 0x0000000217129825 */ /* 0x001fd400078e0012 */
[--C-:B--2---:R-:W-:Y:S01]  /*0500*/  @!P0 IMAD.IADD R29, R4, 0x1, R26.reuse ;  /* 0x00000001041d8824 */ /* 0x104fe200078e021a */
[----:B------:R-:W-:Y:S01]  /*0510*/  PRMT R26, RZ, 0x7610, R26 ;  /* 0x00007610ff1a7816 */ /* 0x000fe2000000001a */
[----:B------:R-:W5:Y:S01]  /*0520*/  @!P1 LDG.E.U16 R27, desc[UR4][R18.64] ;  /* 0x00000004121b9981 */ /* 0x000f62000c1e1500 */
[----:B-1----:R-:W-:-:S05]  /*0530*/  @!P1 IMAD.WIDE.U32 R16, R23, 0x2, R16 ;  /* 0x0000000217109825 */ /* 0x002fca00078e0010 */
[----:B------:R-:W5:Y:S01]  /*0540*/  @!P1 LDG.E.U16 R26, desc[UR4][R16.64] ;  /* 0x00000004101a9981 */ /* 0x000f62000c1e1500 */
[----:B------:R-:W-:Y:S02]  /*0550*/  PRMT R25, RZ, 0x7610, R25 ;  /* 0x00007610ff197816 */ /* 0x000fe40000000019 */
[----:B------:R-:W-:-:S04]  /*0560*/  PRMT R0, RZ, 0x7610, R0 ;  /* 0x00007610ff007816 */ /* 0x000fc80000000000 */
[----:B------:R0:W5:Y:S04]  /*0570*/  @!P3 LDG.E.U16 R25, desc[UR4][R14.64] ;  /* 0x000000040e19b981 */ /* 0x000168000c1e1500 */
[----:B------:R1:W5:Y:S01]  /*0580*/  @!P3 LDG.E.U16 R0, desc[UR4][R12.64] ;  /* 0x000000040c00b981 */ /* 0x000362000c1e1500 */
[----:B0-----:R-:W0:Y:S08]  /*0590*/  LDC.64 R14, c[0x0][0x398] ;  /* 0x0000e600ff0e7b82 */ /* 0x001e300000000a00 */
[----:B-1----:R-:W1:Y:S01]  /*05a0*/  LDC.64 R12, c[0x0][0x390] ;  /* 0x0000e400ff0c7b82 */ /* 0x002e620000000a00 */
[----:B------:R-:W-:-:S02]  /*05b0*/  PRMT R23, RZ, 0x7610, R23 ;  /* 0x00007610ff177816 */ /* 0x000fc40000000017 */
[----:B------:R-:W-:Y:S01]  /*05c0*/  PRMT R22, RZ, 0x7610, R22 ;  /* 0x00007610ff167816 */ /* 0x000fe20000000016 */
[----:B0-----:R-:W-:-:S05]  /*05d0*/  @!P0 IMAD.WIDE.U32 R14, R29, 0x2, R14 ;  /* 0x000000021d0e8825 */ /* 0x001fca00078e000e */
[----:B------:R0:W5:Y:S01]  /*05e0*/  @!P0 LDG.E.U16 R22, desc[UR4][R14.64] ;  /* 0x000000040e168981 */ /* 0x000162000c1e1500 */
[----:B-1----:R-:W-:-:S05]  /*05f0*/  @!P0 IMAD.WIDE.U32 R12, R29, 0x2, R12 ;  /* 0x000000021d0c8825 */ /* 0x002fca00078e000c */
[----:B------:R0:W5:Y:S01]  /*0600*/  @!P0 LDG.E.U16 R23, desc[UR4][R12.64] ;  /* 0x000000040c178981 */ /* 0x000162000c1e1500 */
[----:B------:R-:W-:Y:S01]  /*0610*/  ISETP.GE.U32.AND P0, PT, R6, R5, PT ;  /* 0x000000050600720c */ /* 0x000fe20003f06070 */
[----:B------:R-:W-:-:S12]  /*0620*/  BSSY.RECONVERGENT B1, `(.L_x_1079) ;  /* 0x0000068000017945 */ /* 0x000fd80003800200 */
[----:B0-----:R-:W-:Y:S05]  /*0630*/  @P0 BRA `(.L_x_1080) ;  /* 0x0000000400980947 */ /* 0x001fea0003800000 */
[----:B-----5:R-:W-:-:S05]  /*0640*/  IMAD.U32 R12, R8, 0x10000, RZ ;  /* 0x00010000080c7824 */ /* 0x020fca00078e00ff */
[----:B------:R-:W-:-:S13]  /*0650*/  FSETP.NEU.FTZ.AND P0, PT, R12, RZ, PT ;  /* 0x000000ff0c00720b */ /* 0x000fda0003f1d000 */
[----:B------:R-:W0:Y:S01]  /*0660*/  @!P0 MUFU.RCP R13, R12 ;  /* 0x0000000c000d8308 */ /* 0x000e220000001000 */
        /* <DEDUP_REMOVED lines=35> */
.L_x_1085:
[----:B------:R-:W-:Y:S05]  /*08a0*/  BSYNC.RECONVERGENT B2 ;  /* 0x0000000000027941 */ /* 0x000fea0003800200 */
.L_x_1084:
[----:B------:R-:W-:Y:S01]  /*08b0*/  FFMA.FTZ R8, -R13, R17, R8 ;  /* 0x000000110d087223 */ /* 0x000fe20000010108 */
[----:B------:R-:W-:Y:S06]  /*08c0*/  BRA `(.L_x_1082) ;  /* 0x0000000000807947 */ /* 0x000fec0003800000 */
.L_x_1083:
[----:B------:R-:W-:Y:S01]  /*08d0*/  LOP3.LUT R17, R15, 0xff800000, RZ, 0xc0, !PT ;  /* 0xff8000000f117812 */ /* 0x000fe200078ec0ff */
[----:B------:R-:W-:Y:S01]  /*08e0*/  BSSY.RECONVERGENT B2, `(.L_x_1086) ;  /* 0x000001c000027945 */ /* 0x000fe20003800200 */
[----:B------:R-:W-:Y:S02]  /*08f0*/  ISETP.GT.U32.AND P0, PT, R8, 0x7f7fffff, PT ;  /* 0x7f7fffff0800780c */ /* 0x000fe40003f04070 */
[----:B------:R-:W-:Y:S01]  /*0900*/  FSETP.GT.FTZ.AND P2, PT, |R12|, RZ, PT ;  /* 0x000000ff0c00720b */ /* 0x000fe20003f54200 */
[C---:B------:R-:W-:Y:S01]  /*0910*/  IMAD.IADD R13, R8.reuse, 0x1, -R17 ;  /* 0x00000001080d7824 */ /* 0x040fe200078e0a11 */
[----:B------:R-:W-:Y:S02]  /*0920*/  LOP3.LUT R8, R8, 0x7fffff, RZ, 0xc0, !PT ;  /* 0x007fffff08087812 */ /* 0x000fe400078ec0ff */
[----:B------:R-:W-:Y:S02]  /*0930*/  FSEL R14, R17, +QNAN , !P0 ;  /* 0x7fffffff110e7808 */ /* 0x000fe40004000000 */
[----:B------:R-:W-:-:S02]  /*0940*/  LOP3.LUT R13, R13, 0xff800000, RZ, 0xc0, !PT ;  /* 0xff8000000d0d7812 */ /* 0x000fc400078ec0ff */
[----:B------:R-:W-:Y:S02]  /*0950*/  LOP3.LUT R16, R8, 0x3f800000, RZ, 0xfc, !PT ;  /* 0x3f80000008107812 */ /* 0x000fe400078efcff */
[----:B------:R-:W-:Y:S01]  /*0960*/  FSEL R8, R14, +QNAN , P2 ;  /* 0x7fffffff0e087808 */ /* 0x000fe20001000000 */
[----:B------:R-:W-:-:S05]  /*0970*/  VIADD R13, R13, 0xb800000 ;  /* 0x0b8000000d0d7836 */ /* 0x000fca0000000000 */
[----:B------:R-:W-:-:S13]  /*0980*/  ISETP.NE.AND P1, PT, R13, RZ, PT ;  /* 0x000000ff0d00720c */ /* 0x000fda0003f25270 */
[----:B------:R-:W-:Y:S05]  /*0990*/  @!P1 BRA `(.L_x_1087) ;  /* 0x0000000000409947 */ /* 0x000fea0003800000 */
[----:B------:R-:W-:-:S04]  /*09a0*/  LOP3.LUT R14, R15, 0x7fffff, RZ, 0xc0, !PT ;  /* 0x007fffff0f0e7812 */ /* 0x000fc800078ec0ff */
[----:B------:R-:W-:-:S04]  /*09b0*/  LOP3.LUT R14, R14, 0x3f800000, RZ, 0xfc, !PT ;  /* 0x3f8000000e0e7812 */ /* 0x000fc800078efcff */
[----:B------:R0:W1:Y:S03]  /*09c0*/  MUFU.RCP R15, R14 ;  /* 0x0000000e000f7308 */ /* 0x0000660000001000 */
.L_x_1088:
        /* <DEDUP_REMOVED lines=13> */
.L_x_1087:
[----:B------:R-:W-:Y:S05]  /*0aa0*/  BSYNC.RECONVERGENT B2 ;  /* 0x0000000000027941 */ /* 0x000fea0003800200 */
.L_x_1086:
[----:B------:R-:W-:-:S04]  /*0ab0*/  FMUL.FTZ R13, R16, 1.1920928955078125e-07 ;  /* 0x34000000100d7820 */ /* 0x000fc80000410000 */
[----:B------:R-:W-:-:S07]  /*0ac0*/  FMUL.FTZ R8, R8, R13 ;  /* 0x0000000d08087220 */ /* 0x000fce0000410000 */
.L_x_1082:
[----:B------:R-:W-:Y:S05]  /*0ad0*/  BSYNC.RECONVERGENT B0 ;  /* 0x0000000000007941 */ /* 0x000fea0003800200 */
.L_x_1081:
        /* <DEDUP_REMOVED lines=12> */
[----:B------:R-:W-:Y:S05]  /*0ba0*/  @!P0 BRA `(.L_x_1089) ;  /* 0x0000000000288947 */ /* 0x000fea0003800000 */
        /* <DEDUP_REMOVED lines=10> */
.L_x_1089:
[----:B------:R-:W-:-:S06]  /*0c50*/  FMUL.FTZ R7, R7, R14 ;  /* 0x0000000e07077220 */ /* 0x000fcc0000410000 */
[----:B------:R-:W0:Y:S02]  /*0c60*/  F2F.BF16.F32 R7, R7 ;  /* 0x0000000700077304 */ /* 0x000e240000202000 */
[----:B0-----:R-:W-:-:S04]  /*0c70*/  SHF.L.U32 R8, R7, 0x10, RZ ;  /* 0x0000001007087819 */ /* 0x001fc800000006ff */
[----:B------:R-:W-:-:S04]  /*0c80*/  LOP3.LUT R8, RZ, 0x80000000, R8, 0xb8, !PT ;  /* 0x80000000ff087812 */ /* 0x000fc800078eb808 */
[----:B------:R-:W-:-:S07]  /*0c90*/  F2FP.BF16.F32.PACK_AB R8, RZ, R8 ;  /* 0x00000008ff08723e */ /* 0x000fce00000010ff */
.L_x_1080:
[----:B------:R-:W-:Y:S05]  /*0ca0*/  BSYNC.RECONVERGENT B1 ;  /* 0x0000000000017941 */ /* 0x000fea0003800200 */
.L_x_1079:
[----:B------:R-:W-:Y:S01]  /*0cb0*/  VIADD R12, R6, 0x80 ;  /* 0x00000080060c7836 */ /* 0x000fe20000000000 */
[----:B------:R-:W-:Y:S04]  /*0cc0*/  BSSY.RECONVERGENT B1, `(.L_x_1090) ;  /* 0x0000069000017945 */ /* 0x000fe80003800200 */
[----:B------:R-:W-:-:S13]  /*0cd0*/  ISETP.GE.U32.AND P0, PT, R12, R5, PT ;  /* 0x000000050c00720c */ /* 0x000fda0003f06070 */
        /* <DEDUP_REMOVED lines=32> */
.L_x_1098:
[----:B------:R-:W-:Y:S01]  /*0ee0*/  FSETP.GEU.FTZ.AND P0, PT, R16, -R15, PT ;  /* 0x8000000f1000720b */ /* 0x000fe20003f1e000 */
[----:B------:R-:W-:-:S12]  /*0ef0*/  FADD.FTZ R7, R7, -1 ;  /* 0xbf80000007077421 */ /* 0x000fd80000010000 */
[----:B------:R-:W-:-:S07]  /*0f00*/  @!P0 FADD.FTZ R7, R7, -1 ;  /* 0xbf80000007078421 */ /* 0x000fce0000010000 */
.L_x_1097:
[----:B------:R-:W-:Y:S05]  /*0f10*/  BSYNC.RECONVERGENT B2 ;  /* 0x0000000000027941 */ /* 0x000fea0003800200 */
.L_x_1096:
[----:B------:R-:W-:Y:S01]  /*0f20*/  FFMA.FTZ R14, -R15, R7, R14 ;  /* 0x000000070f0e7223 */ /* 0x000fe2000001010e */
[----:B------:R-:W-:Y:S06]  /*0f30*/  BRA `(.L_x_1094) ;  /* 0x0000000000807947 */ /* 0x000fec0003800000 */
.L_x_1095:
        /* <DEDUP_REMOVED lines=16> */
.L_x_1101:
        /* <DEDUP_REMOVED lines=13> */
.L_x_1100:
[----:B------:R-:W-:Y:S05]  /*1110*/  BSYNC.RECONVERGENT B2 ;  /* 0x0000000000027941 */ /* 0x000fea0003800200 */
.L_x_1099:
[----:B------:R-:W-:-:S04]  /*1120*/  FMUL.FTZ R16, R16, 1.1920928955078125e-07 ;  /* 0x3400000010107820 */ /* 0x000fc80000410000 */
[----:B0-----:R-:W-:-:S07]  /*1130*/  FMUL.FTZ R14, R7, R16 ;  /* 0x00000010070e7220 */ /* 0x001fce0000410000 */
.L_x_1094:
[----:B------:R-:W-:Y:S05]  /*1140*/  BSYNC.RECONVERGENT B0 ;  /* 0x0000000000007941 */ /* 0x000fea0003800200 */
.L_x_1093:
[C---:B------:R-:W-:Y:S01]  /*1150*/  FSETP.NAN.FTZ.AND P0, PT, |R14|.reuse, |R14|, PT ;  /* 0x4000000e0e00720b */ /* 0x040fe20003f18200 */
[----:B------:R-:W0:Y:S01]  /*1160*/  MUFU.RCP R13, R10 ;  /* 0x0000000a000d7308 */ /* 0x000e220000001000 */
        /* <DEDUP_REMOVED lines=26> */
.L_x_1092:
[----:B------:R-:W0:Y:S01]  /*1310*/  MUFU.RCP R10, R10 ;  /* 0x0000000a000a7308 */ /* 0x000e220000001000 */
[----:B------:R-:W-:-:S04]  /*1320*/  IMAD.U32 R7, R9, 0x10000, RZ ;  /* 0x0001000009077824 */ /* 0x000fc800078e00ff */
[----:B0-----:R-:W-:-:S05]  /*1330*/  FMUL.FTZ R7, R10, R7 ;  /* 0x000000070a077220 */ /* 0x001fca0000410000 */
[----:B------:R-:W-:-:S07]  /*1340*/  F2FP.BF16.F32.PACK_AB R7, RZ, R7 ;  /* 0x00000007ff07723e */ /* 0x000fce00000010ff */
.L_x_1091:
[----:B------:R-:W-:Y:S05]  /*1350*/  BSYNC.RECONVERGENT B1 ;  /* 0x0000000000017941 */ /* 0x000fea0003800200 */
.L_x_1090:
[----:B-----5:R-:W-:Y:S01]  /*1360*/  VIADD R10, R6, 0x100 ;  /* 0x00000100060a7836 */ /* 0x020fe20000000000 */
[----:B------:R-:W-:Y:S04]  /*1370*/  BSSY.RECONVERGENT B1, `(.L_x_1102) ;  /* 0x000006b000017945 */ /* 0x000fe80003800200 */
[----:B------:R-:W-:-:S13]  /*1380*/  ISETP.GE.U32.AND P0, PT, R10, R5, PT ;  /* 0x000000050a00720c */ /* 0x000fda0003f06070 */
        /* <DEDUP_REMOVED lines=32> */
.L_x_1110:
[----:B------:R-:W-:Y:S01]  /*1590*/  FSETP.GEU.FTZ.AND P0, PT, R14, -R15, PT ;  /* 0x8000000f0e00720b */ /* 0x000fe20003f1e000 */
[----:B------:R-:W-:-:S12]  /*15a0*/  FADD.FTZ R9, R9, -1 ;  /* 0xbf80000009097421 */ /* 0x000fd80000010000 */
[----:B------:R-:W-:-:S07]  /*15b0*/  @!P0 FADD.FTZ R9, R9, -1 ;  /* 0xbf80000009098421 */ /* 0x000fce0000010000 */
.L_x_1109:
[----:B------:R-:W-:Y:S05]  /*15c0*/  BSYNC.RECONVERGENT B2 ;  /* 0x0000000000027941 */ /* 0x000fea0003800200 */
.L_x_1108:
[----:B------:R-:W-:Y:S01]  /*15d0*/  FFMA.FTZ R10, -R15, R9, R10 ;  /* 0x000000090f0a7223 */ /* 0x000fe2000001010a */
[----:B------:R-:W-:Y:S06]  /*15e0*/  BRA `(.L_x_1106) ;  /* 0x0000000000887947 */ /* 0x000fec0003800000 */
.L_x_1107:
[----:B------:R-:W-:Y:S01]  /*15f0*/  LOP3.LUT R15, R13, 0xff800000, RZ, 0xc0, !PT ;  /* 0xff8000000d0f7812 */ /* 0x000fe200078ec0ff */
[----:B------:R-:W-:Y:S01]  /*1600*/  BSSY.RECONVERGENT B2, `(.L_x_1111) ;  /* 0x000001e000027945 */ /* 0x000fe20003800200 */
[C---:B------:R-:W-:Y:S02]  /*1610*/  ISETP.GT.U32.AND P0, PT, R10.reuse, 0x7f7fffff, PT ;  /* 0x7f7fffff0a00780c */ /* 0x040fe40003f04070 */
[C---:B------:R-:W-:Y:S02]  /*1620*/  IADD3 R9, PT, PT, R10.reuse, -R15, RZ ;  /* 0x8000000f0a097210 */ /* 0x040fe40007ffe0ff */
[----:B------:R-:W-:Y:S02]  /*1630*/  LOP3.LUT R10, R10, 0x7fffff, RZ, 0xc0, !PT ;  /* 0x007fffff0a0a7812 */ /* 0x000fe400078ec0ff */
[----:B------:R-:W-:Y:S02]  /*1640*/  LOP3.LUT R9, R9, 0xff800000, RZ, 0xc0, !PT ;  /* 0xff80000009097812 */ /* 0x000fe400078ec0ff */
[----:B------:R-:W-:-:S03]  /*1650*/  FSETP.GT.FTZ.AND P2, PT, |R20|, RZ, PT ;  /* 0x000000ff1400720b */ /* 0x000fc60003f54200 */
[----:B------:R-:W-:Y:S01]  /*1660*/  VIADD R14, R9, 0xb800000 ;  /* 0x0b800000090e7836 */ /* 0x000fe20000000000 */
[----:B------:R-:W-:Y:S02]  /*1670*/  FSEL R9, R15, +QNAN , !P0 ;  /* 0x7fffffff0f097808 */ /* 0x000fe40004000000 */
[----:B------:R-:W-:Y:S02]  /*1680*/  LOP3.LUT R15, R10, 0x3f800000, RZ, 0xfc, !PT ;  /* 0x3f8000000a0f7812 */ /* 0x000fe400078efcff */
[----:B------:R-:W-:Y:S02]  /*1690*/  ISETP.NE.AND P1, PT, R14, RZ, PT ;  /* 0x000000ff0e00720c */ /* 0x000fe40003f25270 */
[----:B------:R-:W-:-:S11]  /*16a0*/  FSEL R9, R9, +QNAN , P2 ;  /* 0x7fffffff09097808 */ /* 0x000fd60001000000 */
[----:B------:R-:W-:Y:S05]  /*16b0*/  @!P1 BRA `(.L_x_1112) ;  /* 0x0000000000489947 */ /* 0x000fea0003800000 */
[----:B------:R-:W-:Y:S01]  /*16c0*/  LOP3.LUT R10, R13, 0x7fffff, RZ, 0xc0, !PT ;  /* 0x007fffff0d0a7812 */ /* 0x000fe200078ec0ff */
[----:B------:R-:W-:-:S03]  /*16d0*/  IMAD.MOV.U32 R16, RZ, RZ, R15 ;  /* 0x000000ffff107224 */ /* 0x000fc600078e000f */
[----:B------:R-:W-:-:S04]  /*16e0*/  LOP3.LUT R10, R10, 0x3f800000, RZ, 0xfc, !PT ;  /* 0x3f8000000a0a7812 */ /* 0x000fc800078efcff */
[----:B------:R0:W1:Y:S03]  /*16f0*/  MUFU.RCP R13, R10 ;  /* 0x0000000a000d7308 */ /* 0x0000660000001000 */
.L_x_1113:
        /* <DEDUP_REMOVED lines=8> */
[----:B------:R-:W-:-:S06]  /*1780*/  FFMA.FTZ.RZ R19, R13, R19, R18 ;  /* 0x000000130d137223 */ /* 0x000fcc000001c012 */
[----:B------:R-:W1:Y:S02]  /*1790*/  FRND.TRUNC R19, R19 ;  /* 0x0000001300137307 */ /* 0x000e64000020d000 */
[----:B-1----:R-:W-:-:S04]  /*17a0*/  FFMA.FTZ R16, -R10, R19, R17 ;  /* 0x000000130a107223 */ /* 0x002fc80000010111 */
[----:B------:R-:W-:Y:S01]  /*17b0*/  IMAD.MOV.U32 R15, RZ, RZ, R16 ;  /* 0x000000ffff0f7224 */ /* 0x000fe200078e0010 */
[----:B------:R-:W-:-:S13]  /*17c0*/  ISETP.NE.AND P0, PT, R16, RZ, PT ;  /* 0x000000ff1000720c */ /* 0x000fda0003f05270 */
[----:B------:R-:W-:Y:S05]  /*17d0*/  @P0 BRA P1, `(.L_x_1113) ;  /* 0xfffffffc00c80947 */ /* 0x000fea000083ffff */
.L_x_1112:
[----:B------:R-:W-:Y:S05]  /*17e0*/  BSYNC.RECONVERGENT B2 ;  /* 0x0000000000027941 */ /* 0x000fea0003800200 */
.L_x_1111:
[----:B0-----:R-:W-:-:S04]  /*17f0*/  FMUL.FTZ R10, R15, 1.1920928955078125e-07 ;  /* 0x340000000f0a7820 */ /* 0x001fc80000410000 */
[----:B------:R-:W-:-:S07]  /*1800*/  FMUL.FTZ R10, R9, R10 ;  /* 0x0000000a090a7220 */ /* 0x000fce0000410000 */
.L_x_1106:
[----:B------:R-:W-:Y:S05]  /*1810*/  BSYNC.RECONVERGENT B0 ;  /* 0x0000000000007941 */ /* 0x000fea0003800200 */
.L_x_1105:
        /* <DEDUP_REMOVED lines=20> */
[----:B0-----:R-:W-:-:S05]  /*1960*/  SHF.L.U32 R13, R11, 0x10, RZ ;  /* 0x000000100b0d7819 */ /* 0x001fca00000006ff */
[----:B------:R-:W-:-:S05]  /*1970*/  FADD.FTZ R9, -R13, R10 ;  /* 0x0000000a0d097221 */ /* 0x000fca0000010100 */
[----:B------:R-:W-:Y:S02]  /*1980*/  FSETP.GT.FTZ.AND P0, PT, R9, 0.5, PT ;  /* 0x3f0000000900780b */ /* 0x000fe40003f14000 */
[----:B------:R-:W-:-:S11]  /*1990*/  PRMT R9, R11, 0x7610, R9 ;  /* 0x000076100b097816 */ /* 0x000fd60000000009 */
[----:B------:R-:W-:Y:S05]  /*19a0*/  @!P0 BRA `(.L_x_1103) ;  /* 0x00000000001c8947 */ /* 0x000fea0003800000 */
[----:B------:R-:W-:-:S05]  /*19b0*/  FADD.FTZ R9, R13, 1 ;  /* 0x3f8000000d097421 */ /* 0x000fca0000010000 */
[----:B------:R-:W-:Y:S01]  /*19c0*/  F2FP.BF16.F32.PACK_AB R9, RZ, R9 ;  /* 0x00000009ff09723e */ /* 0x000fe200000010ff */
[----:B------:R-:W-:Y:S06]  /*19d0*/  BRA `(.L_x_1103) ;  /* 0x0000000000107947 */ /* 0x000fec0003800000 */
.L_x_1104:
[----:B------:R-:W0:Y:S01]  /*19e0*/  MUFU.RCP R20, R20 ;  /* 0x0000001400147308 */ /* 0x000e220000001000 */
[----:B------:R-:W-:-:S04]  /*19f0*/  IMAD.U32 R9, R11, 0x10000, RZ ;  /* 0x000100000b097824 */ /* 0x000fc800078e00ff */
[----:B0-----:R-:W-:-:S05]  /*1a00*/  FMUL.FTZ R9, R20, R9 ;  /* 0x0000000914097220 */ /* 0x001fca0000410000 */
[----:B------:R-:W-:-:S07]  /*1a10*/  F2FP.BF16.F32.PACK_AB R9, RZ, R9 ;  /* 0x00000009ff09723e */ /* 0x000fce00000010ff */
.L_x_1103:
[----:B------:R-:W-:Y:S05]  /*1a20*/  BSYNC.RECONVERGENT B1 ;  /* 0x0000000000017941 */ /* 0x000fea0003800200 */
.L_x_1102:
[----:B------:R-:W-:Y:S01]  /*1a30*/  VIADD R10, R6, 0x180 ;  /* 0x00000180060a7836 */ /* 0x000fe20000000000 */
        /* <DEDUP_REMOVED lines=34> */
.L_x_1122:
[----:B------:R-:W-:Y:S01]  /*1c60*/  FSETP.GEU.FTZ.AND P0, PT, R14, -R15, PT ;  /* 0x8000000f0e00720b */ /* 0x000fe20003f1e000 */
[----:B------:R-:W-:-:S12]  /*1c70*/  FADD.FTZ R11, R11, -1 ;  /* 0xbf8000000b0b7421 */ /* 0x000fd80000010000 */
[----:B------:R-:W-:-:S07]  /*1c80*/  @!P0 FADD.FTZ R11, R11, -1 ;  /* 0xbf8000000b0b8421 */ /* 0x000fce0000010000 */
.L_x_1121:
[----:B------:R-:W-:Y:S05]  /*1c90*/  BSYNC.RECONVERGENT B2 ;  /* 0x0000000000027941 */ /* 0x000fea0003800200 */
.L_x_1120:
[----:B------:R-:W-:Y:S01]  /*1ca0*/  FFMA.FTZ R10, -R15, R11, R10 ;  /* 0x0000000b0f0a7223 */ /* 0x000fe2000001010a */
[----:B------:R-:W-:Y:S06]  /*1cb0*/  BRA `(.L_x_1118) ;  /* 0x0000000000887947 */ /* 0x000fec0003800000 */
.L_x_1119:
[----:B------:R-:W-:Y:S01]  /*1cc0*/  LOP3.LUT R15, R13, 0xff800000, RZ, 0xc0, !PT ;  /* 0xff8000000d0f7812 */ /* 0x000fe200078ec0ff */
[----:B------:R-:W-:Y:S01]  /*1cd0*/  BSSY.RECONVERGENT B2, `(.L_x_1123) ;  /* 0x000001e000027945 */ /* 0x000fe20003800200 */
[----:B------:R-:W-:Y:S02]  /*1ce0*/  ISETP.GT.U32.AND P0, PT, R10, 0x7f7fffff, PT ;  /* 0x7f7fffff0a00780c */ /* 0x000fe40003f04070 */
[----:B------:R-:W-:Y:S01]  /*1cf0*/  FSETP.GT.FTZ.AND P2, PT, |R24|, RZ, PT ;  /* 0x000000ff1800720b */ /* 0x000fe20003f54200 */
[C---:B------:R-:W-:Y:S01]  /*1d00*/  IMAD.IADD R11, R10.reuse, 0x1, -R15 ;  /* 0x000000010a0b7824 */ /* 0x040fe200078e0a0f */
[----:B------:R-:W-:-:S04]  /*1d10*/  LOP3.LUT R10, R10, 0x7fffff, RZ, 0xc0, !PT ;  /* 0x007fffff0a0a7812 */ /* 0x000fc800078ec0ff */
[----:B------:R-:W-:-:S05]  /*1d20*/  LOP3.LUT R11, R11, 0xff800000, RZ, 0xc0, !PT ;  /* 0xff8000000b0b7812 */ /* 0x000fca00078ec0ff */
[----:B------:R-:W-:Y:S01]  /*1d30*/  VIADD R14, R11, 0xb800000 ;  /* 0x0b8000000b0e7836 */ /* 0x000fe20000000000 */
[----:B------:R-:W-:Y:S02]  /*1d40*/  FSEL R11, R15, +QNAN , !P0 ;  /* 0x7fffffff0f0b7808 */ /* 0x000fe40004000000 */
[----:B------:R-:W-:Y:S02]  /*1d50*/  LOP3.LUT R15, R10, 0x3f800000, RZ, 0xfc, !PT ;  /* 0x3f8000000a0f7812 */ /* 0x000fe400078efcff */
[----:B------:R-:W-:Y:S02]  /*1d60*/  ISETP.NE.AND P1, PT, R14, RZ, PT ;  /* 0x000000ff0e00720c */ /* 0x000fe40003f25270 */
[----:B------:R-:W-:-:S11]  /*1d70*/  FSEL R10, R11, +QNAN , P2 ;  /* 0x7fffffff0b0a7808 */ /* 0x000fd60001000000 */
[----:B------:R-:W-:Y:S05]  /*1d80*/  @!P1 BRA `(.L_x_1124) ;  /* 0x0000000000489947 */ /* 0x000fea0003800000 */
[----:B------:R-:W-:Y:S02]  /*1d90*/  LOP3.LUT R11, R13, 0x7fffff, RZ, 0xc0, !PT ;  /* 0x007fffff0d0b7812 */ /* 0x000fe400078ec0ff */
[----:B------:R-:W-:Y:S02]  /*1da0*/  MOV R16, R15 ;  /* 0x0000000f00107202 */ /* 0x000fe40000000f00 */
[----:B------:R-:W-:-:S04]  /*1db0*/  LOP3.LUT R11, R11, 0x3f800000, RZ, 0xfc, !PT ;  /* 0x3f8000000b0b7812 */ /* 0x000fc800078efcff */
[----:B------:R0:W1:Y:S03]  /*1dc0*/  MUFU.RCP R13, R11 ;  /* 0x0000000b000d7308 */ /* 0x0000660000001000 */
.L_x_1125:
        /* <DEDUP_REMOVED lines=14> */
.L_x_1124:
[----:B------:R-:W-:Y:S05]  /*1eb0*/  BSYNC.RECONVERGENT B2 ;  /* 0x0000000000027941 */ /* 0x000fea0003800200 */
.L_x_1123:
[----:B------:R-:W-:-:S04]  /*1ec0*/  FMUL.FTZ R15, R15, 1.1920928955078125e-07 ;  /* 0x340000000f0f7820 */ /* 0x000fc80000410000 */
[----:B------:R-:W-:-:S07]  /*1ed0*/  FMUL.FTZ R10, R10, R15 ;  /* 0x0000000f0a0a7220 */ /* 0x000fce0000410000 */
.L_x_1118:
[----:B------:R-:W-:Y:S05]  /*1ee0*/  BSYNC.RECONVERGENT B0 ;  /* 0x0000000000007941 */ /* 0x000fea0003800200 */
.L_x_1117:
[C---:B------:R-:W-:Y:S01]  /*1ef0*/  FSETP.NAN.FTZ.AND P0, PT, |R10|.reuse, |R10|, PT ;  /* 0x4000000a0a00720b */ /* 0x040fe20003f18200 */
[----:B------:R-:W1:Y:S01]  /*1f00*/  MUFU.RCP R13, R24 ;  /* 0x00000018000d7308 */ /* 0x000e620000001000 */
[----:B0-----:R-:W-:Y:S02]  /*1f10*/  LOP3.LUT R11, R10, 0x80000000, R21, 0xb8, !PT ;  /* 0x800000000a0b7812 */ /* 0x001fe400078eb815 */
        /* <DEDUP_REMOVED lines=25> */
.L_x_1116:
[----:B------:R-:W0:Y:S01]  /*20b0*/  MUFU.RCP R11, R24 ;  /* 0x00000018000b7308 */ /* 0x000e220000001000 */
[----:B------:R-:W-:-:S04]  /*20c0*/  IMAD.U32 R10, R21, 0x10000, RZ ;  /* 0x00010000150a7824 */ /* 0x000fc800078e00ff */
[----:B0-----:R-:W-:-:S05]  /*20d0*/  FMUL.FTZ R10, R11, R10 ;  /* 0x0000000a0b0a7220 */ /* 0x001fca0000410000 */
[----:B------:R-:W-:-:S07]  /*20e0*/  F2FP.BF16.F32.PACK_AB R10, RZ, R10 ;  /* 0x0000000aff0a723e */ /* 0x000fce00000010ff */
.L_x_1115:
[----:B------:R-:W-:Y:S05]  /*20f0*/  BSYNC.RECONVERGENT B1 ;  /* 0x0000000000017941 */ /* 0x000fea0003800200 */
.L_x_1114:
[----:B------:R-:W-:Y:S01]  /*2100*/  IADD3 R14, PT, PT, R6, 0x200, RZ ;  /* 0x00000200060e7810 */ /* 0x000fe20007ffe0ff */
[----:B------:R-:W-:Y:S03]  /*2110*/  BSSY.RECONVERGENT B1, `(.L_x_1126) ;  /* 0x000006c000017945 */ /* 0x000fe60003800200 */
        /* <DEDUP_REMOVED lines=33> */
.L_x_1134:
[----:B------:R-:W-:Y:S01]  /*2330*/  FSETP.GEU.FTZ.AND P0, PT, R16, -R18, PT ;  /* 0x800000121000720b */ /* 0x000fe20003f1e000 */
[----:B------:R-:W-:-:S12]  /*2340*/  FADD.FTZ R14, R14, -1 ;  /* 0xbf8000000e0e7421 */ /* 0x000fd80000010000 */
[----:B------:R-:W-:-:S07]  /*2350*/  @!P0 FADD.FTZ R14, R14, -1 ;  /* 0xbf8000000e0e8421 */ /* 0x000fce0000010000 */
.L_x_1133:
[----:B------:R-:W-:Y:S05]  /*2360*/  BSYNC.RECONVERGENT B2 ;  /* 0x0000000000027941 */ /* 0x000fea0003800200 */
.L_x_1132:
[----:B------:R-:W-:Y:S01]  /*2370*/  FFMA.FTZ R13, -R18, R14, R13 ;  /* 0x0000000e120d7223 */ /* 0x000fe2000001010d */
[----:B------:R-:W-:Y:S06]  /*2380*/  BRA `(.L_x_1130) ;  /* 0x00000000008c7947 */ /* 0x000fec0003800000 */
.L_x_1131:
        /* <DEDUP_REMOVED lines=11> */
[----:B------:R-:W-:Y:S01]  /*2440*/  FSEL R13, R14, +QNAN , P2 ;  /* 0x7fffffff0e0d7808 */ /* 0x000fe20001000000 */
[----:B------:R-:W-:-:S10]  /*2450*/  IMAD.MOV.U32 R18, RZ, RZ, R16 ;  /* 0x000000ffff127224 */ /* 0x000fd400078e0010 */
[----:B------:R-:W-:Y:S05]  /*2460*/  @!P1 BRA `(.L_x_1136) ;  /* 0x0000000000489947 */ /* 0x000fea0003800000 */
[----:B------:R-:W-:Y:S01]  /*2470*/  LOP3.LUT R14, R20, 0x7fffff, RZ, 0xc0, !PT ;  /* 0x007fffff140e7812 */ /* 0x000fe200078ec0ff */
[----:B------:R-:W-:Y:S01]  /*2480*/  IMAD.MOV.U32 R18, RZ, RZ, R16 ;  /* 0x000000ffff127224 */ /* 0x000fe200078e0010 */
[----:B------:R-:W-:Y:S02]  /*2490*/  MOV R16, R17 ;  /* 0x0000001100107202 */ /* 0x000fe40000000f00 */
[----:B------:R-:W-:-:S04]  /*24a0*/  LOP3.LUT R14, R14, 0x3f800000, RZ, 0xfc, !PT ;  /* 0x3f8000000e0e7812 */ /* 0x000fc800078efcff */
[----:B------:R0:W1:Y:S03]  /*24b0*/  MUFU.RCP R15, R14 ;  /* 0x0000000e000f7308 */ /* 0x0000660000001000 */
.L_x_1137:
        /* <DEDUP_REMOVED lines=13> */
.L_x_1136:
[----:B------:R-:W-:Y:S05]  /*2590*/  BSYNC.RECONVERGENT B2 ;  /* 0x0000000000027941 */ /* 0x000fea0003800200 */
.L_x_1135:
[----:B------:R-:W-:-:S04]  /*25a0*/  FMUL.FTZ R18, R18, 1.1920928955078125e-07 ;  /* 0x3400000012127820 */ /* 0x000fc80000410000 */
[----:B------:R-:W-:-:S07]  /*25b0*/  FMUL.FTZ R13, R13, R18 ;  /* 0x000000120d0d7220 */ /* 0x000fce0000410000 */
.L_x_1130:
[----:B------:R-:W-:Y:S05]  /*25c0*/  BSYNC.RECONVERGENT B0 ;  /* 0x0000000000007941 */ /* 0x000fea0003800200 */
.L_x_1129:
        /* <DEDUP_REMOVED lines=28> */
.L_x_1128:
[----:B------:R-:W0:Y:S01]  /*2790*/  MUFU.RCP R11, R11 ;  /* 0x0000000b000b7308 */ /* 0x000e220000001000 */
[----:B------:R-:W-:-:S04]  /*27a0*/  IMAD.U32 R0, R25, 0x10000, RZ ;  /* 0x0001000019007824 */ /* 0x000fc800078e00ff */
[----:B0-----:R-:W-:-:S05]  /*27b0*/  FMUL.FTZ R0, R11, R0 ;  /* 0x000000000b007220 */ /* 0x001fca0000410000 */
[----:B------:R-:W-:-:S07]  /*27c0*/  F2FP.BF16.F32.PACK_AB R0, RZ, R0 ;  /* 0x00000000ff00723e */ /* 0x000fce00000010ff */
.L_x_1127:
[----:B------:R-:W-:Y:S05]  /*27d0*/  BSYNC.RECONVERGENT B1 ;  /* 0x0000000000017941 */ /* 0x000fea0003800200 */
.L_x_1126:
        /* <DEDUP_REMOVED lines=35> */
.L_x_1146:
[----:B------:R-:W-:Y:S01]  /*2a10*/  FSETP.GEU.FTZ.AND P0, PT, R14, -R18, PT ;  /* 0x800000120e00720b */ /* 0x000fe20003f1e000 */
[----:B------:R-:W-:-:S12]  /*2a20*/  FADD.FTZ R16, R16, -1 ;  /* 0xbf80000010107421 */ /* 0x000fd80000010000 */
[----:B------:R-:W-:-:S07]  /*2a30*/  @!P0 FADD.FTZ R16, R16, -1 ;  /* 0xbf80000010108421 */ /* 0x000fce0000010000 */
.L_x_1145:
[----:B------:R-:W-:Y:S05]  /*2a40*/  BSYNC.RECONVERGENT B2 ;  /* 0x0000000000027941 */ /* 0x000fea0003800200 */
.L_x_1144:
[----:B------:R-:W-:Y:S01]  /*2a50*/  FFMA.FTZ R3, -R18, R16, R3 ;  /* 0x0000001012037223 */ /* 0x000fe20000010103 */
[----:B------:R-:W-:Y:S06]  /*2a60*/  BRA `(.L_x_1142) ;  /* 0x0000000000807947 */ /* 0x000fec0003800000 */
.L_x_1143:
        /* <DEDUP_REMOVED lines=16> */
.L_x_1149:
        /* <DEDUP_REMOVED lines=13> */
.L_x_1148:
[----:B------:R-:W-:Y:S05]  /*2c40*/  BSYNC.RECONVERGENT B2 ;  /* 0x0000000000027941 */ /* 0x000fea0003800200 */
.L_x_1147:
[----:B------:R-:W-:-:S04]  /*2c50*/  FMUL.FTZ R14, R15, 1.1920928955078125e-07 ;  /* 0x340000000f0e7820 */ /* 0x000fc80000410000 */
[----:B------:R-:W-:-:S07]  /*2c60*/  FMUL.FTZ R3, R3, R14 ;  /* 0x0000000e03037220 */ /* 0x000fce0000410000 */
.L_x_1142:
[----:B------:R-:W-:Y:S05]  /*2c70*/  BSYNC.RECONVERGENT B0 ;  /* 0x0000000000007941 */ /* 0x000fea0003800200 */
.L_x_1141:
        /* <DEDUP_REMOVED lines=28> */
.L_x_1140:
[----:B------:R-:W0:Y:S01]  /*2e40*/  MUFU.RCP R11, R11 ;  /* 0x0000000b000b7308 */ /* 0x000e220000001000 */
[----:B------:R-:W-:-:S04]  /*2e50*/  IMAD.U32 R2, R3, 0x10000, RZ ;  /* 0x0001000003027824 */ /* 0x000fc800078e00ff */
[----:B0-----:R-:W-:-:S05]  /*2e60*/  FMUL.FTZ R2, R11, R2 ;  /* 0x000000020b027220 */ /* 0x001fca0000410000 */
[----:B------:R-:W-:-:S07]  /*2e70*/  F2FP.BF16.F32.PACK_AB R2, RZ, R2 ;  /* 0x00000002ff02723e */ /* 0x000fce00000010ff */
.L_x_1139:
[----:B------:R-:W-:Y:S05]  /*2e80*/  BSYNC.RECONVERGENT B1 ;  /* 0x0000000000017941 */ /* 0x000fea0003800200 */
.L_x_1138:
[----:B------:R-:W-:Y:S01]  /*2e90*/  VIADD R14, R6, 0x300 ;  /* 0x00000300060e7836 */ /* 0x000fe20000000000 */
[----:B------:R-:W-:Y:S04]  /*2ea0*/  BSSY.RECONVERGENT B1, `(.L_x_1150) ;  /* 0x0000069000017945 */ /* 0x000fe80003800200 */
[----:B------:R-:W-:-:S13]  /*2eb0*/  ISETP.GE.U32.AND P0, PT, R14, R5, PT ;  /* 0x000000050e00720c */ /* 0x000fda0003f06070 */
[----:B------:R-:W-:Y:S05]  /*2ec0*/  @P0 BRA `(.L_x_1151) ;  /* 0x0000000400980947 */ /* 0x000fea0003800000 */
[----:B------:R-:W-:-:S05]  /*2ed0*/  IMAD.U32 R26, R26, 0x10000, RZ ;  /* 0x000100001a1a7824 */ /* 0x000fca00078e00ff */
        /* <DEDUP_REMOVED lines=30> */
.L_x_1158:
[----:B------:R-:W-:Y:S01]  /*30c0*/  FSETP.GEU.FTZ.AND P0, PT, R15, -R13, PT ;  /* 0x8000000d0f00720b */ /* 0x000fe20003f1e000 */
[----:B------:R-:W-:-:S12]  /*30d0*/  FADD.FTZ R3, R3, -1 ;  /* 0xbf80000003037421 */ /* 0x000fd80000010000 */
[----:B------:R-:W-:-:S07]  /*30e0*/  @!P0 FADD.FTZ R3, R3, -1 ;  /* 0xbf80000003038421 */ /* 0x000fce0000010000 */
.L_x_1157:
[----:B------:R-:W-:Y:S05]  /*30f0*/  BSYNC.RECONVERGENT B2 ;  /* 0x0000000000027941 */ /* 0x000fea0003800200 */
.L_x_1156:
[----:B------:R-:W-:Y:S01]  /*3100*/  FFMA.FTZ R14, -R13, R3, R14 ;  /* 0x000000030d0e7223 */ /* 0x000fe2000001010e */
[----:B------:R-:W-:Y:S06]  /*3110*/  BRA `(.L_x_1154) ;  /* 0x0000000000807947 */ /* 0x000fec0003800000 */
.L_x_1155:
        /* <DEDUP_REMOVED lines=16> */
.L_x_1161:
        /* <DEDUP_REMOVED lines=13> */
.L_x_1160:
[----:B------:R-:W-:Y:S05]  /*32f0*/  BSYNC.RECONVERGENT B2 ;  /* 0x0000000000027941 */ /* 0x000fea0003800200 */
.L_x_1159:
[----:B------:R-:W-:-:S04]  /*3300*/  FMUL.FTZ R14, R14, 1.1920928955078125e-07 ;  /* 0x340000000e0e7820 */ /* 0x000fc80000410000 */
[----:B------:R-:W-:-:S07]  /*3310*/  FMUL.FTZ R14, R3, R14 ;  /* 0x0000000e030e7220 */ /* 0x000fce0000410000 */
.L_x_1154:
[----:B------:R-:W-:Y:S05]  /*3320*/  BSYNC.RECONVERGENT B0 ;  /* 0x0000000000007941 */ /* 0x000fea0003800200 */
.L_x_1153:
        /* <DEDUP_REMOVED lines=28> */
.L_x_1152:
[----:B------:R-:W0:Y:S01]  /*34f0*/  MUFU.RCP R26, R26 ;  /* 0x0000001a001a7308 */ /* 0x000e220000001000 */
[----:B------:R-:W-:-:S04]  /*3500*/  IMAD.U32 R3, R27, 0x10000, RZ ;  /* 0x000100001b037824 */ /* 0x000fc800078e00ff */
[----:B0-----:R-:W-:-:S05]  /*3510*/  FMUL.FTZ R3, R26, R3 ;  /* 0x000000031a037220 */ /* 0x001fca0000410000 */
[----:B------:R-:W-:-:S07]  /*3520*/  F2FP.BF16.F32.PACK_AB R3, RZ, R3 ;  /* 0x00000003ff03723e */ /* 0x000fce00000010ff */
.L_x_1151:
[----:B------:R-:W-:Y:S05]  /*3530*/  BSYNC.RECONVERGENT B1 ;  /* 0x0000000000017941 */ /* 0x000fea0003800200 */
.L_x_1150:
        /* <DEDUP_REMOVED lines=35> */
.L_x_1170:
[----:B------:R-:W-:Y:S01]  /*3770*/  FSETP.GEU.FTZ.AND P0, PT, R16, -R15, PT ;  /* 0x8000000f1000720b */ /* 0x000fe20003f1e000 */
[----:B------:R-:W-:-:S12]  /*3780*/  FADD.FTZ R11, R11, -1 ;  /* 0xbf8000000b0b7421 */ /* 0x000fd80000010000 */
[----:B------:R-:W-:-:S07]  /*3790*/  @!P0 FADD.FTZ R11, R11, -1 ;  /* 0xbf8000000b0b8421 */ /* 0x000fce0000010000 */
.L_x_1169:
[----:B------:R-:W-:Y:S05]  /*37a0*/  BSYNC.RECONVERGENT B2 ;  /* 0x0000000000027941 */ /* 0x000fea0003800200 */
.L_x_1168:
[----:B------:R-:W-:Y:S01]  /*37b0*/  FFMA.FTZ R14, -R15, R11, R14 ;  /* 0x0000000b0f0e7223 */ /* 0x000fe2000001010e */
[----:B------:R-:W-:Y:S06]  /*37c0*/  BRA `(.L_x_1166) ;  /* 0x0000000000807947 */ /* 0x000fec0003800000 */
.L_x_1167:
        /* <DEDUP_REMOVED lines=16> */
.L_x_1173:
        /* <DEDUP_REMOVED lines=13> */
.L_x_1172:
[----:B------:R-:W-:Y:S05]  /*39a0*/  BSYNC.RECONVERGENT B2 ;  /* 0x0000000000027941 */ /* 0x000fea0003800200 */
.L_x_1171:
[----:B------:R-:W-:-:S04]  /*39b0*/  FMUL.FTZ R14, R14, 1.1920928955078125e-07 ;  /* 0x340000000e0e7820 */ /* 0x000fc80000410000 */
[----:B------:R-:W-:-:S07]  /*39c0*/  FMUL.FTZ R14, R11, R14 ;  /* 0x0000000e0b0e7220 */ /* 0x000fce0000410000 */
.L_x_1166:
[----:B------:R-:W-:Y:S05]  /*39d0*/  BSYNC.RECONVERGENT B0 ;  /* 0x0000000000007941 */ /* 0x000fea0003800200 */
.L_x_1165:
        /* <DEDUP_REMOVED lines=28> */
.L_x_1164:
[----:B------:R-:W0:Y:S01]  /*3ba0*/  MUFU.RCP R22, R22 ;  /* 0x0000001600167308 */ /* 0x000e220000001000 */
[----:B------:R-:W-:-:S04]  /*3bb0*/  IMAD.U32 R11, R23, 0x10000, RZ ;  /* 0x00010000170b7824 */ /* 0x000fc800078e00ff */
[----:B0-----:R-:W-:-:S05]  /*3bc0*/  FMUL.FTZ R11, R22, R11 ;  /* 0x0000000b160b7220 */ /* 0x001fca0000410000 */
[----:B------:R-:W-:-:S07]  /*3bd0*/  F2FP.BF16.F32.PACK_AB R11, RZ, R11 ;  /* 0x0000000bff0b723e */ /* 0x000fce00000010ff */
.L_x_1163:
[----:B------:R-:W-:Y:S05]  /*3be0*/  BSYNC.RECONVERGENT B1 ;  /* 0x0000000000017941 */ /* 0x000fea0003800200 */
.L_x_1162:
[----:B------:R-:W-:Y:S01]  /*3bf0*/  ISETP.GE.U32.AND P0, PT, R6, R5, PT ;  /* 0x000000050600720c */ /* 0x000fe20003f06070 */
[----:B------:R-:W-:Y:S04]  /*3c00*/  BSSY.RECONVERGENT B0, `(.L_x_1174) ;  /* 0x0000033000007945 */ /* 0x000fe80003800200 */
[----:B------:R-:W-:Y:S08]  /*3c10*/  BSSY.RELIABLE B1, `(.L_x_1175) ;  /* 0x000002b000017945 */ /* 0x000ff00003800100 */
[----:B------:R-:W-:Y:S05]  /*3c20*/  @P0 BRA `(.L_x_1176) ;  /* 0x0000000000300947 */ /* 0x000fea0003800000 */
[----:B------:R-:W1:Y:S01]  /*3c30*/  LDC.64 R14, c[0x0][0x388] ;  /* 0x0000e200ff0e7b82 */ /* 0x000e620000000a00 */
[----:B------:R-:W-:Y:S01]  /*3c40*/  IADD3 R13, PT, PT, R4, R6, RZ ;  /* 0x00000006040d7210 */ /* 0x000fe20007ffe0ff */
[----:B------:R-:W-:-:S05]  /*3c50*/  IMAD.MOV.U32 R6, RZ, RZ, R12 ;  /* 0x000000ffff067224 */ /* 0x000fca00078e000c */
[----:B------:R-:W-:Y:S01]  /*3c60*/  ISETP.GE.U32.AND P0, PT, R6, R5, PT ;  /* 0x000000050600720c */ /* 0x000fe20003f06070 */
[----:B-1----:R-:W-:-:S05]  /*3c70*/  IMAD.WIDE.U32 R14, R13, 0x2, R14 ;  /* 0x000000020d0e7825 */ /* 0x002fca00078e000e */
[----:B------:R1:W-:Y:S07]  /*3c80*/  STG.E.U16 desc[UR4][R14.64], R8 ;  /* 0x000000080e007986 */ /* 0x0003ee000c101504 */
[----:B------:R-:W-:Y:S05]  /*3c90*/  @P0 BRA `(.L_x_1177) ;  /* 0x0000000000300947 */ /* 0x000fea0003800000 */
[----:B------:R-:W2:Y:S01]  /*3ca0*/  LDC.64 R12, c[0x0][0x388] ;  /* 0x0000e200ff0c7b82 */ /* 0x000ea20000000a00 */
[----:B-1----:R-:W-:Y:S02]  /*3cb0*/  IMAD.IADD R15, R4, 0x1, R6 ;  /* 0x00000001040f7824 */ /* 0x002fe400078e0206 */
[----:B------:R-:W-:Y:S02]  /*3cc0*/  VIADD R6, R6, 0x80 ;  /* 0x0000008006067836 */ /* 0x000fe40000000000 */
[----:B--2---:R-:W-:-:S05]  /*3cd0*/  IMAD.WIDE.U32 R12, R15, 0x2, R12 ;  /* 0x000000020f0c7825 */ /* 0x004fca00078e000c */
[----:B------:R1:W-:Y:S02]  /*3ce0*/  STG.E.U16 desc[UR4][R12.64], R7 ;  /* 0x000000070c007986 */ /* 0x0003e4000c101504 */
.L_x_1176:
[----:B------:R-:W-:-:S13]  /*3cf0*/  ISETP.GE.U32.AND P0, PT, R6, R5, PT ;  /* 0x000000050600720c */ /* 0x000fda0003f06070 */
[----:B------:R-:W-:Y:S05]  /*3d00*/  @P0 BRA `(.L_x_1178) ;  /* 0x0000000000300947 */ /* 0x000fea0003800000 */
[----:B-1----:R-:W1:Y:S01]  /*3d10*/  LDC.64 R12, c[0x0][0x388] ;  /* 0x0000e200ff0c7b82 */ /* 0x002e620000000a00 */
[----:B------:R-:W-:Y:S02]  /*3d20*/  IMAD.IADD R7, R4, 0x1, R6 ;  /* 0x0000000104077824 */ /* 0x000fe400078e0206 */
[----:B------:R-:W-:Y:S02]  /*3d30*/  VIADD R6, R6, 0x80 ;  /* 0x0000008006067836 */ /* 0x000fe40000000000 */
[----:B-1----:R-:W-:-:S05]  /*3d40*/  IMAD.WIDE.U32 R12, R7, 0x2, R12 ;  /* 0x00000002070c7825 */ /* 0x002fca00078e000c */
[----:B------:R2:W-:Y:S02]  /*3d50*/  STG.E.U16 desc[UR4][R12.64], R9 ;  /* 0x000000090c007986 */ /* 0x0005e4000c101504 */
.L_x_1177:
[----:B------:R-:W-:-:S13]  /*3d60*/  ISETP.GE.U32.AND P0, PT, R6, R5, PT ;  /* 0x000000050600720c */ /* 0x000fda0003f06070 */
[----:B------:R-:W-:Y:S05]  /*3d70*/  @P0 BRA `(.L_x_1179) ;  /* 0x0000000000300947 */ /* 0x000fea0003800000 */
[----:B-12---:R-:W1:Y:S01]  /*3d80*/  LDC.64 R8, c[0x0][0x388] ;  /* 0x0000e200ff087b82 */ /* 0x006e620000000a00 */
[----:B------:R-:W-:Y:S01]  /*3d90*/  IADD3 R7, PT, PT, R4, R6, RZ ;  /* 0x0000000604077210 */ /* 0x000fe20007ffe0ff */
[----:B------:R-:W-:-:S04]  /*3da0*/  VIADD R6, R6, 0x80 ;  /* 0x0000008006067836 */ /* 0x000fc80000000000 */
[----:B-1----:R-:W-:-:S05]  /*3db0*/  IMAD.WIDE.U32 R8, R7, 0x2, R8 ;  /* 0x0000000207087825 */ /* 0x002fca00078e0008 */
[----:B------:R2:W-:Y:S02]  /*3dc0*/  STG.E.U16 desc[UR4][R8.64], R10 ;  /* 0x0000000a08007986 */ /* 0x0005e4000c101504 */
.L_x_1178:
[----:B------:R-:W-:-:S13]  /*3dd0*/  ISETP.GE.U32.AND P0, PT, R6, R5, PT ;  /* 0x000000050600720c */ /* 0x000fda0003f06070 */
[----:B------:R-:W-:Y:S05]  /*3de0*/  @P0 BRA `(.L_x_1180) ;  /* 0x0000000000340947 */ /* 0x000fea0003800000 */
[----:B--2---:R-:W2:Y:S01]  /*3df0*/  LDC.64 R8, c[0x0][0x388] ;  /* 0x0000e200ff087b82 */ /* 0x004ea20000000a00 */
[----:B-1----:R-:W-:Y:S02]  /*3e00*/  IMAD.IADD R7, R4, 0x1, R6 ;  /* 0x0000000104077824 */ /* 0x002fe400078e0206 */
[----:B------:R-:W-:Y:S02]  /*3e10*/  VIADD R6, R6, 0x80 ;  /* 0x0000008006067836 */ /* 0x000fe40000000000 */
[----:B--2---:R-:W-:-:S05]  /*3e20*/  IMAD.WIDE.U32 R8, R7, 0x2, R8 ;  /* 0x0000000207087825 */ /* 0x004fca00078e0008 */
[----:B------:R3:W-:Y:S02]  /*3e30*/  STG.E.U16 desc[UR4][R8.64], R0 ;  /* 0x0000000008007986 */ /* 0x0007e4000c101504 */
.L_x_1179:
[----:B------:R-:W-:-:S13]  /*3e40*/  ISETP.GE.U32.AND P0, PT, R6, R5, PT ;  /* 0x000000050600720c */ /* 0x000fda0003f06070 */
[----:B------:R-:W-:Y:S05]  /*3e50*/  @P0 BREAK.RELIABLE B1 ;  /* 0x0000000000010942 */ /* 0x000fea0003800100 */
[----:B------:R-:W-:Y:S05]  /*3e60*/  @P0 BRA `(.L_x_1181) ;  /* 0x0000000000300947 */ /* 0x000fea0003800000 */
[----:B-123--:R-:W1:Y:S01]  /*3e70*/  LDC.64 R8, c[0x0][0x388] ;  /* 0x0000e200ff087b82 */ /* 0x00ee620000000a00 */
[----:B------:R-:W-:Y:S02]  /*3e80*/  IMAD.IADD R7, R4, 0x1, R6 ;  /* 0x0000000104077824 */ /* 0x000fe400078e0206 */
[----:B------:R-:W-:Y:S02]  /*3e90*/  VIADD R6, R6, 0x80 ;  /* 0x0000008006067836 */ /* 0x000fe40000000000 */
[----:B-1----:R-:W-:-:S05]  /*3ea0*/  IMAD.WIDE.U32 R8, R7, 0x2, R8 ;  /* 0x0000000207087825 */ /* 0x002fca00078e0008 */
[----:B------:R3:W-:Y:S02]  /*3eb0*/  STG.E.U16 desc[UR4][R8.64], R2 ;  /* 0x0000000208007986 */ /* 0x0007e4000c101504 */
.L_x_1180:
[----:B------:R-:W-:Y:S05]  /*3ec0*/  BSYNC.RELIABLE B1 ;  /* 0x0000000000017941 */ /* 0x000fea0003800100 */
.L_x_1175:
[----:B------:R-:W-:-:S13]  /*3ed0*/  ISETP.GE.U32.AND P0, PT, R6, R5, PT ;  /* 0x000000050600720c */ /* 0x000fda0003f06070 */
[----:B--23--:R-:W2:Y:S01]  /*3ee0*/  @!P0 LDC.64 R8, c[0x0][0x388] ;  /* 0x0000e200ff088b82 */ /* 0x00cea20000000a00 */
[----:B-1----:R-:W-:Y:S01]  /*3ef0*/  @!P0 IADD3 R7, PT, PT, R4, R6, RZ ;  /* 0x0000000604078210 */ /* 0x002fe20007ffe0ff */
[----:B------:R-:W-:-:S04]  /*3f00*/  @!P0 VIADD R6, R6, 0x80 ;  /* 0x0000008006068836 */ /* 0x000fc80000000000 */
[----:B--2---:R-:W-:-:S05]  /*3f10*/  @!P0 IMAD.WIDE.U32 R8, R7, 0x2, R8 ;  /* 0x0000000207088825 */ /* 0x004fca00078e0008 */
[----:B------:R4:W-:Y:S02]  /*3f20*/  @!P0 STG.E.U16 desc[UR4][R8.64], R3 ;  /* 0x0000000308008986 */ /* 0x0009e4000c101504 */
.L_x_1181:
[----:B------:R-:W-:Y:S05]  /*3f30*/  BSYNC.RECONVERGENT B0 ;  /* 0x0000000000007941 */ /* 0x000fea0003800200 */
.L_x_1174:
[----:B------:R-:W-:Y:S05]  /*3f40*/  WARPSYNC.ALL ;  /* 0x0000000000007948 */ /* 0x000fea0003800000 */
[----:B------:R-:W-:-:S13]  /*3f50*/  ISETP.GE.U32.AND P0, PT, R6, R5, PT ;  /* 0x000000050600720c */ /* 0x000fda0003f06070 */
[----:B------:R-:W-:Y:S05]  /*3f60*/  @P0 EXIT ;  /* 0x000000000000094d */ /* 0x000fea0003800000 */
[----:B----4-:R-:W4:Y:S01]  /*3f70*/  LDC.64 R2, c[0x0][0x388] ;  /* 0x0000e200ff027b82 */ /* 0x010f220000000a00 */
[----:B------:R-:W-:-:S04]  /*3f80*/  IMAD.IADD R5, R4, 0x1, R6 ;  /* 0x0000000104057824 */ /* 0x000fc800078e0206 */
[----:B----4-:R-:W-:-:S05]  /*3f90*/  IMAD.WIDE.U32 R2, R5, 0x2, R2 ;  /* 0x0000000205027825 */ /* 0x010fca00078e0002 */
[----:B------:R-:W-:Y:S01]  /*3fa0*/  STG.E.U16 desc[UR4][R2.64], R11 ;  /* 0x0000000b02007986 */ /* 0x000fe2000c101504 */
[----:B------:R-:W-:Y:S05]  /*3fb0*/  EXIT ;  /* 0x000000000000794d */ /* 0x000fea0003800000 */
.L_x_1078:
[----:B------:R-:W0:Y:S01]  /*3fc0*/  S2R R5, SR_TID.X ;  /* 0x0000000000057919 */ /* 0x000e220000002100 */
[----:B------:R-:W1:Y:S08]  /*3fd0*/  LDC.64 R2, c[0x0][0x398] ;  /* 0x0000e600ff027b82 */ /* 0x000e700000000a00 */
[----:B------:R-:W2:Y:S01]  /*3fe0*/  LDC.64 R6, c[0x0][0x390] ;  /* 0x0000e400ff067b82 */ /* 0x000ea20000000a00 */
[----:B-1----:R-:W-:-:S04]  /*3ff0*/  IMAD.WIDE.U32 R2, R4, 0x2, R2 ;  /* 0x0000000204027825 */ /* 0x002fc800078e0002 */
[----:B0-----:R-:W-:-:S05]  /*4000*/  IMAD.WIDE.U32 R16, R5, 0x4, R2 ;  /* 0x0000000405107825 */ /* 0x001fca00078e0002 */
[----:B------:R-:W3:Y:S01]  /*4010*/  LDG.E R12, desc[UR4][R16.64] ;  /* 0x00000004100c7981 */ /* 0x000ee2000c1e1900 */
[----:B--2---:R-:W-:-:S03]  /*4020*/  IMAD.WIDE.U32 R2, R4, 0x2, R6 ;  /* 0x0000000204027825 */ /* 0x004fc600078e0006 */
[----:B------:R0:W5:Y:S01]  /*4030*/  LDG.E R8, desc[UR4][R16.64+0x200] ;  /* 0x0002000410087981 */ /* 0x000162000c1e1900 */
[----:B------:R-:W-:-:S03]  /*4040*/  IMAD.WIDE.U32 R14, R5, 0x4, R2 ;  /* 0x00000004050e7825 */ /* 0x000fc600078e0002 */
[----:B------:R0:W5:Y:S04]  /*4050*/  LDG.E R9, desc[UR4][R16.64+0x400] ;  /* 0x0004000410097981 */ /* 0x000168000c1e1900 */
[----:B------:R-:W2:Y:S04]  /*4060*/  LDG.E R7, desc[UR4][R14.64] ;  /* 0x000000040e077981 */ /* 0x000ea8000c1e1900 */
[----:B------:R0:W5:Y:S04]  /*4070*/  LDG.E R10, desc[UR4][R14.64+0x200] ;  /* 0x000200040e0a7981 */ /* 0x000168000c1e1900 */
[----:B------:R0:W5:Y:S04]  /*4080*/  LDG.E R3, desc[UR4][R14.64+0x400] ;  /* 0x000400040e037981 */ /* 0x000168000c1e1900 */
[----:B------:R0:W5:Y:S04]  /*4090*/  LDG.E R2, desc[UR4][R14.64+0x600] ;  /* 0x000600040e027981 */ /* 0x000168000c1e1900 */
[----:B------:R0:W5:Y:S01]  /*40a0*/  LDG.E R0, desc[UR4][R16.64+0x600] ;  /* 0x0006000410007981 */ /* 0x000162000c1e1900 */
[----:B------:R-:W-:Y:S01]  /*40b0*/  BSSY.RECONVERGENT B1, `(.L_x_1182) ;  /* 0x0000068000017945 */ /* 0x000fe20003800200 */
[----:B---3--:R-:W-:-:S05]  /*40c0*/  IMAD.U32 R11, R12, 0x10000, RZ ;  /* 0x000100000c0b7824 */ /* 0x008fca00078e00ff */
[----:B------:R-:W-:-:S13]  /*40d0*/  FSETP.NEU.FTZ.AND P0, PT, R11, RZ, PT ;  /* 0x000000ff0b00720b */ /* 0x000fda0003f1d000 */
[----:B------:R-:W1:Y:S01]  /*40e0*/  @!P0 MUFU.RCP R13, R11 ;  /* 0x0000000b000d8308 */ /* 0x000e620000001000 */
[----:B--2---:R-:W-:Y:S01]  /*40f0*/  @!P0 IMAD.U32 R6, R7, 0x10000, RZ ;  /* 0x0001000007068824 */ /* 0x004fe200078e00ff */
[----:B------:R-:W-:-:S03]  /*4100*/  PRMT R12, R12, 0x7632, R12 ;  /* 0x000076320c0c7816 */ /* 0x000fc6000000000c */
[----:B-1----:R-:W-:-:S05]  /*4110*/  @!P0 FMUL.FTZ R6, R6, R13 ;  /* 0x0000000d06068220 */ /* 0x002fca0000410000 */
[----:B------:R-:W-:Y:S01]  /*4120*/  @!P0 F2FP.BF16.F32.PACK_AB R6, RZ, R6 ;  /* 0x00000006ff06823e */ /* 0x000fe200000010ff */
[----:B0-----:R-:W-:Y:S06]  /*4130*/  @!P0 BRA `(.L_x_1183) ;  /* 0x00000004007c8947 */ /* 0x001fec0003800000 */
        /* <DEDUP_REMOVED lines=31> */
.L_x_1188:
[----:B------:R-:W-:Y:S05]  /*4330*/  BSYNC.RECONVERGENT B2 ;  /* 0x0000000000027941 */ /* 0x000fea0003800200 */
.L_x_1187:
[----:B------:R-:W-:Y:S01]  /*4340*/  FFMA.FTZ R13, -R14, R18, R13 ;  /* 0x000000120e0d7223 */ /* 0x000fe2000001010d */
[----:B------:R-:W-:Y:S06]  /*4350*/  BRA `(.L_x_1185) ;  /* 0x0000000000807947 */ /* 0x000fec0003800000 */
.L_x_1186:
        /* <DEDUP_REMOVED lines=16> */
.L_x_1191:
        /* <DEDUP_REMOVED lines=13> */
.L_x_1190:
[----:B------:R-:W-:Y:S05]  /*4530*/  BSYNC.RECONVERGENT B2 ;  /* 0x0000000000027941 */ /* 0x000fea0003800200 */
.L_x_1189:
[----:B0-----:R-:W-:-:S04]  /*4540*/  FMUL.FTZ R14, R15, 1.1920928955078125e-07 ;  /* 0x340000000f0e7820 */ /* 0x001fc80000410000 */
[----:B------:R-:W-:-:S07]  /*4550*/  FMUL.FTZ R13, R13, R14 ;  /* 0x0000000e0d0d7220 */ /* 0x000fce0000410000 */
.L_x_1185:
[----:B------:R-:W-:Y:S05]  /*4560*/  BSYNC.RECONVERGENT B0 ;  /* 0x0000000000007941 */ /* 0x000fea0003800200 */
.L_x_1184:
        /* <DEDUP_REMOVED lines=23> */
.L_x_1192:
[----:B------:R-:W-:-:S04]  /*46e0*/  FMUL.FTZ R15, R6, R15 ;  /* 0x0000000f060f7220 */ /* 0x000fc80000410000 */
[----:B------:R-:W0:Y:S02]  /*46f0*/  F2F.BF16.F32 R6, R15 ;  /* 0x0000000f00067304 */ /* 0x000e240000202000 */
[----:B0-----:R-:W-:-:S05]  /*4700*/  IMAD.U32 R6, R6, 0x10000, RZ ;  /* 0x0001000006067824 */ /* 0x001fca00078e00ff */
[----:B------:R-:W-:-:S04]  /*4710*/  LOP3.LUT R6, RZ, 0x80000000, R6, 0xb8, !PT ;  /* 0x80000000ff067812 */ /* 0x000fc800078eb806 */
[----:B------:R-:W-:-:S07]  /*4720*/  F2FP.BF16.F32.PACK_AB R6, RZ, R6 ;  /* 0x00000006ff06723e */ /* 0x000fce00000010ff */
.L_x_1183:
[----:B------:R-:W-:Y:S05]  /*4730*/  BSYNC.RECONVERGENT B1 ;  /* 0x0000000000017941 */ /* 0x000fea0003800200 */
.L_x_1182:
[----:B------:R-:W-:Y:S01]  /*4740*/  IMAD.U32 R12, R12, 0x10000, RZ ;  /* 0x000100000c0c7824 */ /* 0x000fe200078e00ff */
[----:B------:R-:W-:Y:S01]  /*4750*/  BSSY.RECONVERGENT B1, `(.L_x_1193) ;  /* 0x0000067000017945 */ /* 0x000fe20003800200 */
[----:B------:R-:W-:-:S03]  /*4760*/  PRMT R7, R7, 0x7632, R7 ;  /* 0x0000763207077816 */ /* 0x000fc60000000007 */
        /* <DEDUP_REMOVED lines=30> */
.L_x_1200:
[----:B------:R-:W-:Y:S01]  /*4950*/  FSETP.GEU.FTZ.AND P0, PT, R16, -R11, PT ;  /* 0x8000000b1000720b */ /* 0x000fe20003f1e000 */
[----:B------:R-:W-:-:S12]  /*4960*/  FADD.FTZ R13, R13, -1 ;  /* 0xbf8000000d0d7421 */ /* 0x000fd80000010000 */
[----:B------:R-:W-:-:S07]  /*4970*/  @!P0 FADD.FTZ R13, R13, -1 ;  /* 0xbf8000000d0d8421 */ /* 0x000fce0000010000 */
.L_x_1199:
[----:B------:R-:W-:Y:S05]  /*4980*/  BSYNC.RECONVERGENT B2 ;  /* 0x0000000000027941 */ /* 0x000fea0003800200 */
.L_x_1198:
[----:B------:R-:W-:Y:S01]  /*4990*/  FFMA.FTZ R14, -R11, R13, R14 ;  /* 0x0000000d0b0e7223 */ /* 0x000fe2000001010e */
[----:B------:R-:W-:Y:S06]  /*49a0*/  BRA `(.L_x_1196) ;  /* 0x0000000000807947 */ /* 0x000fec0003800000 */
.L_x_1197:
        /* <DEDUP_REMOVED lines=16> */
.L_x_1203:
        /* <DEDUP_REMOVED lines=13> */
.L_x_1202:
[----:B------:R-:W-:Y:S05]  /*4b80*/  BSYNC.RECONVERGENT B2 ;  /* 0x0000000000027941 */ /* 0x000fea0003800200 */
.L_x_1201:
[----:B------:R-:W-:-:S04]  /*4b90*/  FMUL.FTZ R14, R14, 1.1920928955078125e-07 ;  /* 0x340000000e0e7820 */ /* 0x000fc80000410000 */
[----:B------:R-:W-:-:S07]  /*4ba0*/  FMUL.FTZ R14, R11, R14 ;  /* 0x0000000e0b0e7220 */ /* 0x000fce0000410000 */
.L_x_1196:
[----:B------:R-:W-:Y:S05]  /*4bb0*/  BSYNC.RECONVERGENT B0 ;  /* 0x0000000000007941 */ /* 0x000fea0003800200 */
.L_x_1195:
        /* <DEDUP_REMOVED lines=28> */
.L_x_1194:
[----:B------:R-:W0:Y:S01]  /*4d80*/  MUFU.RCP R12, R12 ;  /* 0x0000000c000c7308 */ /* 0x000e220000001000 */
[----:B------:R-:W-:-:S04]  /*4d90*/  IMAD.U32 R7, R7, 0x10000, RZ ;  /* 0x0001000007077824 */ /* 0x000fc800078e00ff */
[----:B0-----:R-:W-:-:S05]  /*4da0*/  FMUL.FTZ R7, R7, R12 ;  /* 0x0000000c07077220 */ /* 0x001fca0000410000 */
[----:B------:R-:W-:-:S07]  /*4db0*/  F2FP.BF16.F32.PACK_AB R7, RZ, R7 ;  /* 0x00000007ff07723e */ /* 0x000fce00000010ff */
.L_x_1204:
[----:B------:R-:W-:Y:S05]  /*4dc0*/  BSYNC.RECONVERGENT B1 ;  /* 0x0000000000017941 */ /* 0x000fea0003800200 */
.L_x_1193:
[C---:B-----5:R-:W-:Y:S01]  /*4dd0*/  IMAD.U32 R12, R8.reuse, 0x10000, RZ ;  /* 0x00010000080c7824 */ /* 0x060fe200078e00ff */
[----:B------:R-:W-:Y:S01]  /*4de0*/  BSSY.RECONVERGENT B1, `(.L_x_1205) ;  /* 0x0000067000017945 */ /* 0x000fe20003800200 */
[----:B------:R-:W-:-:S03]  /*4df0*/  PRMT R11, R8, 0x7632, R11 ;  /* 0x00007632080b7816 */ /* 0x000fc6000000000b */
        /* <DEDUP_REMOVED lines=30> */
.L_x_1212:
[----:B------:R-:W-:Y:S01]  /*4fe0*/  FSETP.GEU.FTZ.AND P0, PT, R17, -R8, PT ;  /* 0x800000081100720b */ /* 0x000fe20003f1e000 */
[----:B------:R-:W-:-:S12]  /*4ff0*/  FADD.FTZ R14, R14, -1 ;  /* 0xbf8000000e0e7421 */ /* 0x000fd80000010000 */
[----:B------:R-:W-:-:S07]  /*5000*/  @!P0 FADD.FTZ R14, R14, -1 ;  /* 0xbf8000000e0e8421 */ /* 0x000fce0000010000 */
.L_x_1211:
[----:B------:R-:W-:Y:S05]  /*5010*/  BSYNC.RECONVERGENT B2 ;  /* 0x0000000000027941 */ /* 0x000fea0003800200 */
.L_x_1210:
[----:B------:R-:W-:Y:S01]  /*5020*/  FFMA.FTZ R15, -R8, R14, R15 ;  /* 0x0000000e080f7223 */ /* 0x000fe2000001010f */
[----:B------:R-:W-:Y:S06]  /*5030*/  BRA `(.L_x_1208) ;  /* 0x0000000000807947 */ /* 0x000fec0003800000 */
.L_x_1209:
[----:B------:R-:W-:Y:S01]  /*5040*/  LOP3.LUT R8, R14, 0xff800000, RZ, 0xc0, !PT ;  /* 0xff8000000e087812 */ /* 0x000fe200078ec0ff */
[----:B------:R-:W-:Y:S01]  /*5050*/  BSSY.RECONVERGENT B2, `(.L_x_1213) ;  /* 0x000001c000027945 */ /* 0x000fe20003800200 */
[C---:B------:R-:W-:Y:S02]  /*5060*/  ISETP.GT.U32.AND P0, PT, R15.reuse, 0x7f7fffff, PT ;  /* 0x7f7fffff0f00780c */ /* 0x040fe40003f04070 */
        /* <DEDUP_REMOVED lines=13> */
.L_x_1215:
        /* <DEDUP_REMOVED lines=13> */
.L_x_1214:
[----:B------:R-:W-:Y:S05]  /*5210*/  BSYNC.RECONVERGENT B2 ;  /* 0x0000000000027941 */ /* 0x000fea0003800200 */
.L_x_1213:
[----:B------:R-:W-:-:S04]  /*5220*/  FMUL.FTZ R15, R15, 1.1920928955078125e-07 ;  /* 0x340000000f0f7820 */ /* 0x000fc80000410000 */
[----:B------:R-:W-:-:S07]  /*5230*/  FMUL.FTZ R15, R8, R15 ;  /* 0x0000000f080f7220 */ /* 0x000fce0000410000 */
.L_x_1208:
[----:B------:R-:W-:Y:S05]  /*5240*/  BSYNC.RECONVERGENT B0 ;  /* 0x0000000000007941 */ /* 0x000fea0003800200 */
.L_x_1207:
        /* <DEDUP_REMOVED lines=28> */
.L_x_1206:
[----:B------:R-:W0:Y:S01]  /*5410*/  MUFU.RCP R13, R12 ;  /* 0x0000000c000d7308 */ /* 0x000e220000001000 */
[----:B------:R-:W-:-:S04]  /*5420*/  IMAD.U32 R8, R10, 0x10000, RZ ;  /* 0x000100000a087824 */ /* 0x000fc800078e00ff */
[----:B0-----:R-:W-:-:S05]  /*5430*/  FMUL.FTZ R8, R8, R13 ;  /* 0x0000000d08087220 */ /* 0x001fca0000410000 */
[----:B------:R-:W-:-:S07]  /*5440*/  F2FP.BF16.F32.PACK_AB R8, RZ, R8 ;  /* 0x00000008ff08723e */ /* 0x000fce00000010ff */
.L_x_1216:
[----:B------:R-:W-:Y:S05]  /*5450*/  BSYNC.RECONVERGENT B1 ;  /* 0x0000000000017941 */ /* 0x000fea0003800200 */
.L_x_1205:
        /* <DEDUP_REMOVED lines=33> */
.L_x_1224:
[----:B------:R-:W-:Y:S01]  /*5670*/  FSETP.GEU.FTZ.AND P0, PT, R16, -R12, PT ;  /* 0x8000000c1000720b */ /* 0x000fe20003f1e000 */
[----:B------:R-:W-:-:S12]  /*5680*/  FADD.FTZ R14, R14, -1 ;  /* 0xbf8000000e0e7421 */ /* 0x000fd80000010000 */
[----:B------:R-:W-:-:S07]  /*5690*/  @!P0 FADD.FTZ R14, R14, -1 ;  /* 0xbf8000000e0e8421 */ /* 0x000fce0000010000 */
.L_x_1223:
[----:B------:R-:W-:Y:S05]  /*56a0*/  BSYNC.RECONVERGENT B2 ;  /* 0x0000000000027941 */ /* 0x000fea0003800200 */
.L_x_1222:
[----:B------:R-:W-:Y:S01]  /*56b0*/  FFMA.FTZ R13, -R12, R14, R13 ;  /* 0x0000000e0c0d7223 */ /* 0x000fe2000001010d */
[----:B------:R-:W-:Y:S06]  /*56c0*/  BRA `(.L_x_1220) ;  /* 0x0000000000807947 */ /* 0x000fec0003800000 */
.L_x_1221:
        /* <DEDUP_REMOVED lines=16> */
.L_x_1227:
        /* <DEDUP_REMOVED lines=13> */
.L_x_1226:
[----:B------:R-:W-:Y:S05]  /*58a0*/  BSYNC.RECONVERGENT B2 ;  /* 0x0000000000027941 */ /* 0x000fea0003800200 */
.L_x_1225:
[----:B------:R-:W-:-:S04]  /*58b0*/  FMUL.FTZ R13, R13, 1.1920928955078125e-07 ;  /* 0x340000000d0d7820 */ /* 0x000fc80000410000 */
[----:B------:R-:W-:-:S07]  /*58c0*/  FMUL.FTZ R13, R12, R13 ;  /* 0x0000000d0c0d7220 */ /* 0x000fce0000410000 */
.L_x_1220:
[----:B------:R-:W-:Y:S05]  /*58d0*/  BSYNC.RECONVERGENT B0 ;  /* 0x0000000000007941 */ /* 0x000fea0003800200 */
.L_x_1219:
        /* <DEDUP_REMOVED lines=28> */
.L_x_1218:
[----:B------:R-:W0:Y:S01]  /*5aa0*/  MUFU.RCP R11, R11 ;  /* 0x0000000b000b7308 */ /* 0x000e220000001000 */
[----:B------:R-:W-:-:S04]  /*5ab0*/  IMAD.U32 R10, R10, 0x10000, RZ ;  /* 0x000100000a0a7824 */ /* 0x000fc800078e00ff */
[----:B0-----:R-:W-:-:S05]  /*5ac0*/  FMUL.FTZ R10, R10, R11 ;  /* 0x0000000b0a0a7220 */ /* 0x001fca0000410000 */
[----:B------:R-:W-:-:S07]  /*5ad0*/  F2FP.BF16.F32.PACK_AB R10, RZ, R10 ;  /* 0x0000000aff0a723e */ /* 0x000fce00000010ff */
.L_x_1228:
[----:B------:R-:W-:Y:S05]  /*5ae0*/  BSYNC.RECONVERGENT B1 ;  /* 0x0000000000017941 */ /* 0x000fea0003800200 */
.L_x_1217:
[C---:B------:R-:W-:Y:S01]  /*5af0*/  IMAD.U32 R11, R9.reuse, 0x10000, RZ ;  /* 0x00010000090b7824 */ /* 0x040fe200078e00ff */
        /* <DEDUP_REMOVED lines=32> */
.L_x_1236:
[----:B------:R-:W-:Y:S01]  /*5d00*/  FSETP.GEU.FTZ.AND P0, PT, R18, -R13, PT ;  /* 0x8000000d1200720b */ /* 0x000fe20003f1e000 */
[----:B------:R-:W-:-:S12]  /*5d10*/  FADD.FTZ R15, R15, -1 ;  /* 0xbf8000000f0f7421 */ /* 0x000fd80000010000 */
[----:B------:R-:W-:-:S07]  /*5d20*/  @!P0 FADD.FTZ R15, R15, -1 ;  /* 0xbf8000000f0f8421 */ /* 0x000fce0000010000 */
.L_x_1235:
[----:B------:R-:W-:Y:S05]  /*5d30*/  BSYNC.RECONVERGENT B2 ;  /* 0x0000000000027941 */ /* 0x000fea0003800200 */
.L_x_1234:
[----:B------:R-:W-:Y:S01]  /*5d40*/  FFMA.FTZ R14, -R13, R15, R14 ;  /* 0x0000000f0d0e7223 */ /* 0x000fe2000001010e */
[----:B------:R-:W-:Y:S06]  /*5d50*/  BRA `(.L_x_1232) ;  /* 0x0000000000807947 */ /* 0x000fec0003800000 */
.L_x_1233:
        /* <DEDUP_REMOVED lines=16> */
.L_x_1239:
        /* <DEDUP_REMOVED lines=13> */
.L_x_1238:
[----:B------:R-:W-:Y:S05]  /*5f30*/  BSYNC.RECONVERGENT B2 ;  /* 0x0000000000027941 */ /* 0x000fea0003800200 */
.L_x_1237:
[----:B------:R-:W-:-:S04]  /*5f40*/  FMUL.FTZ R14, R14, 1.1920928955078125e-07 ;  /* 0x340000000e0e7820 */ /* 0x000fc80000410000 */
[----:B------:R-:W-:-:S07]  /*5f50*/  FMUL.FTZ R14, R13, R14 ;  /* 0x0000000e0d0e7220 */ /* 0x000fce0000410000 */
.L_x_1232:
[----:B------:R-:W-:Y:S05]  /*5f60*/  BSYNC.RECONVERGENT B0 ;  /* 0x0000000000007941 */ /* 0x000fea0003800200 */
.L_x_1231:
[C---:B------:R-:W-:Y:S01]  /*5f70*/  FSETP.NAN.FTZ.AND P0, PT, |R14|.reuse, |R14|, PT ;  /* 0x4000000e0e00720b */ /* 0x040fe20003f18200 */
[----:B0-----:R-:W0:Y:S01]  /*5f80*/  MUFU.RCP R15, R11 ;  /* 0x0000000b000f7308 */ /* 0x001e220000001000 */
        /* <DEDUP_REMOVED lines=26> */
.L_x_1230:
[----:B------:R-:W0:Y:S01]  /*6130*/  MUFU.RCP R11, R11 ;  /* 0x0000000b000b7308 */ /* 0x000e220000001000 */
[----:B------:R-:W-:-:S04]  /*6140*/  IMAD.U32 R12, R3, 0x10000, RZ ;  /* 0x00010000030c7824 */ /* 0x000fc800078e00ff */
[----:B0-----:R-:W-:-:S05]  /*6150*/  FMUL.FTZ R12, R12, R11 ;  /* 0x0000000b0c0c7220 */ /* 0x001fca0000410000 */
[----:B------:R-:W-:-:S07]  /*6160*/  F2FP.BF16.F32.PACK_AB R12, RZ, R12 ;  /* 0x0000000cff0c723e */ /* 0x000fce00000010ff */
.L_x_1240:
[----:B------:R-:W-:Y:S05]  /*6170*/  BSYNC.RECONVERGENT B1 ;  /* 0x0000000000017941 */ /* 0x000fea0003800200 */
.L_x_1229:
        /* <DEDUP_REMOVED lines=33> */
.L_x_1248:
[----:B------:R-:W-:Y:S01]  /*6390*/  FSETP.GEU.FTZ.AND P0, PT, R18, -R3, PT ;  /* 0x800000031200720b */ /* 0x000fe20003f1e000 */
[----:B------:R-:W-:-:S12]  /*63a0*/  FADD.FTZ R11, R11, -1 ;  /* 0xbf8000000b0b7421 */ /* 0x000fd80000010000 */
[----:B------:R-:W-:-:S07]  /*63b0*/  @!P0 FADD.FTZ R11, R11, -1 ;  /* 0xbf8000000b0b8421 */ /* 0x000fce0000010000 */
.L_x_1247:
[----:B------:R-:W-:Y:S05]  /*63c0*/  BSYNC.RECONVERGENT B2 ;  /* 0x0000000000027941 */ /* 0x000fea0003800200 */
.L_x_1246:
[----:B------:R-:W-:Y:S01]  /*63d0*/  FFMA.FTZ R16, -R3, R11, R16 ;  /* 0x0000000b03107223 */ /* 0x000fe20000010110 */
[----:B------:R-:W-:Y:S06]  /*63e0*/  BRA `(.L_x_1244) ;  /* 0x0000000000807947 */ /* 0x000fec0003800000 */
.L_x_1245:
        /* <DEDUP_REMOVED lines=16> */
.L_x_1251:
        /* <DEDUP_REMOVED lines=13> */
.L_x_1250:
[----:B------:R-:W-:Y:S05]  /*65c0*/  BSYNC.RECONVERGENT B2 ;  /* 0x0000000000027941 */ /* 0x000fea0003800200 */
.L_x_1249:
[----:B------:R-:W-:-:S04]  /*65d0*/  FMUL.FTZ R16, R16, 1.1920928955078125e-07 ;  /* 0x3400000010107820 */ /* 0x000fc80000410000 */
[----:B------:R-:W-:-:S07]  /*65e0*/  FMUL.FTZ R16, R3, R16 ;  /* 0x0000001003107220 */ /* 0x000fce0000410000 */
.L_x_1244:
[----:B------:R-:W-:Y:S05]  /*65f0*/  BSYNC.RECONVERGENT B0 ;  /* 0x0000000000007941 */ /* 0x000fea0003800200 */
.L_x_1243:
        /* <DEDUP_REMOVED lines=28> */
.L_x_1242:
[----:B------:R-:W0:Y:S01]  /*67c0*/  MUFU.RCP R14, R9 ;  /* 0x00000009000e7308 */ /* 0x000e220000001000 */
[----:B------:R-:W-:-:S04]  /*67d0*/  IMAD.U32 R3, R3, 0x10000, RZ ;  /* 0x0001000003037824 */ /* 0x000fc800078e00ff */
[----:B0-----:R-:W-:-:S05]  /*67e0*/  FMUL.FTZ R3, R3, R14 ;  /* 0x0000000e03037220 */ /* 0x001fca0000410000 */
[----:B------:R-:W-:-:S07]  /*67f0*/  F2FP.BF16.F32.PACK_AB R3, RZ, R3 ;  /* 0x00000003ff03723e */ /* 0x000fce00000010ff */
.L_x_1252:
[----:B------:R-:W-:Y:S05]  /*6800*/  BSYNC.RECONVERGENT B1 ;  /* 0x0000000000017941 */ /* 0x000fea0003800200 */
.L_x_1241:
        /* <DEDUP_REMOVED lines=33> */
.L_x_1260:
[----:B------:R-:W-:Y:S01]  /*6a20*/  FSETP.GEU.FTZ.AND P0, PT, R18, -R11, PT ;  /* 0x8000000b1200720b */ /* 0x000fe20003f1e000 */
[----:B------:R-:W-:-:S12]  /*6a30*/  FADD.FTZ R13, R13, -1 ;  /* 0xbf8000000d0d7421 */ /* 0x000fd80000010000 */
[----:B------:R-:W-:-:S07]  /*6a40*/  @!P0 FADD.FTZ R13, R13, -1 ;  /* 0xbf8000000d0d8421 */ /* 0x000fce0000010000 */
.L_x_1259:
[----:B------:R-:W-:Y:S05]  /*6a50*/  BSYNC.RECONVERGENT B2 ;  /* 0x0000000000027941 */ /* 0x000fea0003800200 */
.L_x_1258:
[----:B------:R-:W-:Y:S01]  /*6a60*/  FFMA.FTZ R16, -R11, R13, R16 ;  /* 0x0000000d0b107223 */ /* 0x000fe20000010110 */
[----:B------:R-:W-:Y:S06]  /*6a70*/  BRA `(.L_x_1256) ;  /* 0x0000000000807947 */ /* 0x000fec0003800000 */
.L_x_1257:
        /* <DEDUP_REMOVED lines=16> */
.L_x_1263:
        /* <DEDUP_REMOVED lines=13> */
.L_x_1262:
[----:B------:R-:W-:Y:S05]  /*6c50*/  BSYNC.RECONVERGENT B2 ;  /* 0x0000000000027941 */ /* 0x000fea0003800200 */
.L_x_1261:
[----:B------:R-:W-:-:S04]  /*6c60*/  FMUL.FTZ R16, R16, 1.1920928955078125e-07 ;  /* 0x3400000010107820 */ /* 0x000fc80000410000 */
[----:B------:R-:W-:-:S07]  /*6c70*/  FMUL.FTZ R16, R11, R16 ;  /* 0x000000100b107220 */ /* 0x000fce0000410000 */
.L_x_1256:
[----:B------:R-:W-:Y:S05]  /*6c80*/  BSYNC.RECONVERGENT B0 ;  /* 0x0000000000007941 */ /* 0x000fea0003800200 */
.L_x_1255:
        /* <DEDUP_REMOVED lines=28> */
.L_x_1254:
[----:B------:R-:W0:Y:S01]  /*6e50*/  MUFU.RCP R14, R9 ;  /* 0x00000009000e7308 */ /* 0x000e220000001000 */
[----:B------:R-:W-:-:S04]  /*6e60*/  IMAD.U32 R11, R2, 0x10000, RZ ;  /* 0x00010000020b7824 */ /* 0x000fc800078e00ff */
[----:B0-----:R-:W-:-:S05]  /*6e70*/  FMUL.FTZ R11, R11, R14 ;  /* 0x0000000e0b0b7220 */ /* 0x001fca0000410000 */
[----:B------:R-:W-:-:S07]  /*6e80*/  F2FP.BF16.F32.PACK_AB R11, RZ, R11 ;  /* 0x0000000bff0b723e */ /* 0x000fce00000010ff */
.L_x_1264:
[----:B------:R-:W-:Y:S05]  /*6e90*/  BSYNC.RECONVERGENT B1 ;  /* 0x0000000000017941 */ /* 0x000fea0003800200 */
.L_x_1253:
        /* <DEDUP_REMOVED lines=33> */
.L_x_1272:
[----:B------:R-:W-:Y:S01]  /*70b0*/  FSETP.GEU.FTZ.AND P0, PT, R17, -R2, PT ;  /* 0x800000021100720b */ /* 0x000fe20003f1e000 */
[----:B------:R-:W-:-:S12]  /*70c0*/  FADD.FTZ R14, R14, -1 ;  /* 0xbf8000000e0e7421 */ /* 0x000fd80000010000 */
[----:B------:R-:W-:-:S07]  /*70d0*/  @!P0 FADD.FTZ R14, R14, -1 ;  /* 0xbf8000000e0e8421 */ /* 0x000fce0000010000 */
.L_x_1271:
[----:B------:R-:W-:Y:S05]  /*70e0*/  BSYNC.RECONVERGENT B2 ;  /* 0x0000000000027941 */ /* 0x000fea0003800200 */
.L_x_1270:
[----:B------:R-:W-:Y:S01]  /*70f0*/  FFMA.FTZ R13, -R2, R14, R13 ;  /* 0x0000000e020d7223 */ /* 0x000fe2000001010d */
[----:B------:R-:W-:Y:S06]  /*7100*/  BRA `(.L_x_1268) ;  /* 0x0000000000807947 */ /* 0x000fec0003800000 */
.L_x_1269:
        /* <DEDUP_REMOVED lines=16> */
.L_x_1275:
        /* <DEDUP_REMOVED lines=13> */
.L_x_1274:
[----:B------:R-:W-:Y:S05]  /*72e0*/  BSYNC.RECONVERGENT B2 ;  /* 0x0000000000027941 */ /* 0x000fea0003800200 */
.L_x_1273:
[----:B------:R-:W-:-:S04]  /*72f0*/  FMUL.FTZ R13, R13, 1.1920928955078125e-07 ;  /* 0x340000000d0d7820 */ /* 0x000fc80000410000 */
[----:B------:R-:W-:-:S07]  /*7300*/  FMUL.FTZ R13, R2, R13 ;  /* 0x0000000d020d7220 */ /* 0x000fce0000410000 */
.L_x_1268:
[----:B------:R-:W-:Y:S05]  /*7310*/  BSYNC.RECONVERGENT B0 ;  /* 0x0000000000007941 */ /* 0x000fea0003800200 */
.L_x_1267:
        /* <DEDUP_REMOVED lines=28> */
.L_x_1266:
[----:B------:R-:W0:Y:S01]  /*74e0*/  MUFU.RCP R9, R0 ;  /* 0x0000000000097308 */ /* 0x000e220000001000 */
[----:B------:R-:W-:-:S04]  /*74f0*/  IMAD.U32 R2, R2, 0x10000, RZ ;  /* 0x0001000002027824 */ /* 0x000fc800078e00ff */
[----:B0-----:R-:W-:-:S05]  /*7500*/  FMUL.FTZ R2, R2, R9 ;  /* 0x0000000902027220 */ /* 0x001fca0000410000 */
[----:B------:R-:W-:-:S07]  /*7510*/  F2FP.BF16.F32.PACK_AB R13, RZ, R2 ;  /* 0x00000002ff0d723e */ /* 0x000fce00000010ff */
.L_x_1276:
[----:B------:R-:W-:Y:S05]  /*7520*/  BSYNC.RECONVERGENT B1 ;  /* 0x0000000000017941 */ /* 0x000fea0003800200 */
.L_x_1265:
[----:B------:R-:W0:Y:S01]  /*7530*/  LDC.64 R14, c[0x0][0x388] ;  /* 0x0000e200ff0e7b82 */ /* 0x000e220000000a00 */
[----:B------:R-:W-:Y:S02]  /*7540*/  PRMT R6, R6, 0x5410, R7 ;  /* 0x0000541006067816 */ /* 0x000fe40000000007 */
[----:B------:R-:W-:Y:S02]  /*7550*/  PRMT R8, R8, 0x5410, R10 ;  /* 0x0000541008087816 */ /* 0x000fe4000000000a */
[----:B------:R-:W-:Y:S02]  /*7560*/  PRMT R12, R12, 0x5410, R3 ;  /* 0x000054100c0c7816 */ /* 0x000fe40000000003 */
[----:B------:R-:W-:Y:S01]  /*7570*/  PRMT R11, R11, 0x5410, R13 ;  /* 0x000054100b0b7816 */ /* 0x000fe2000000000d */
[----:B0-----:R-:W-:-:S04]  /*7580*/  IMAD.WIDE.U32 R14, R4, 0x2, R14 ;  /* 0x00000002040e7825 */ /* 0x001fc800078e000e */
[----:B------:R-:W-:-:S05]  /*7590*/  IMAD.WIDE.U32 R14, R5, 0x4, R14 ;  /* 0x00000004050e7825 */ /* 0x000fca00078e000e */
[----:B------:R-:W-:Y:S04]  /*75a0*/  STG.E desc[UR4][R14.64], R6 ;  /* 0x000000060e007986 */ /* 0x000fe8000c101904 */
[----:B------:R-:W-:Y:S04]  /*75b0*/  STG.E desc[UR4][R14.64+0x200], R8 ;  /* 0x000200080e007986 */ /* 0x000fe8000c101904 */
[----:B------:R-:W-:Y:S04]  /*75c0*/  STG.E desc[UR4][R14.64+0x400], R12 ;  /* 0x0004000c0e007986 */ /* 0x000fe8000c101904 */
[----:B------:R-:W-:Y:S01]  /*75d0*/  STG.E desc[UR4][R14.64+0x600], R11 ;  /* 0x0006000b0e007986 */ /* 0x000fe2000c101904 */
[----:B------:R-:W-:Y:S05]  /*75e0*/  EXIT ;  /* 0x000000000000794d */ /* 0x000fea0003800000 */
.L_x_1277:
        /* <DEDUP_REMOVED lines=9> */
.L_x_32827:


//--------------------- .text._ZN2at6native29vectorized_elementwise_kernelILi4ENS0_13BinaryFunctorIN3c108BFloat16ES4_S4_ZZZNS0_15binary_internal21div_floor_kernel_cudaERNS_18TensorIteratorBaseEENKUlvE1_clEvENKUlvE2_clEvEUlS4_S4_E_EESt5arrayIPcLm3EEEEviT0_T1_ --------------------------
	.section	.text._ZN2at6native29vectorized_elementwise_kernelILi4ENS0_13BinaryFunctorIN3c108BFloat16ES4_S4_ZZZNS0_15binary_internal21div_floor_kernel_cudaERNS_18TensorIteratorBaseEENKUlvE1_clEvENKUlvE2_clEvEUlS4_S4_E_EESt5arrayIPcLm3EEEEviT0_T1_,"ax",@progbits
	.align	128
        .global         _ZN2at6native29vectorized_elementwise_kernelILi4ENS0_13BinaryFunctorIN3c108BFloat16ES4_S4_ZZZNS0_15binary_internal21div_floor_kernel_cudaERNS_18TensorIteratorBaseEENKUlvE1_clEvENKUlvE2_clEvEUlS4_S4_E_EESt5arrayIPcLm3EEEEviT0_T1_
        .type           _ZN2at6native29vectorized_elementwise_kernelILi4ENS0_13BinaryFunctorIN3c108BFloat16ES4_S4_ZZZNS0_15binary_internal21div_floor_kernel_cudaERNS_18TensorIteratorBaseEENKUlvE1_clEvENKUlvE2_clEvEUlS4_S4_E_EESt5arrayIPcLm3EEEEviT0_T1_,@function
        .size           _ZN2at6native29vectorized_elementwise_kernelILi4ENS0_13BinaryFunctorIN3c108BFloat16ES4_S4_ZZZNS0_15binary_internal21div_floor_kernel_cudaERNS_18TensorIteratorBaseEENKUlvE1_clEvENKUlvE2_clEvEUlS4_S4_E_EESt5arrayIPcLm3EEEEviT0_T1_,(.L_x_32828 - _ZN2at6native29vectorized_elementwise_kernelILi4ENS0_13BinaryFunctorIN3c108BFloat16ES4_S4_ZZZNS0_15binary_internal21div_floor_kernel_cudaERNS_18TensorIteratorBaseEENKUlvE1_clEvENKUlvE2_clEvEUlS4_S4_E_EESt5arrayIPcLm3EEEEviT0_T1_)
        .other          _ZN2at6native29vectorized_elementwise_kernelILi4ENS0_13BinaryFunctorIN3c108BFloat16ES4_S4_ZZZNS0_15binary_internal21div_floor_kernel_cudaERNS_18TensorIteratorBaseEENKUlvE1_clEvENKUlvE2_clEvEUlS4_S4_E_EESt5arrayIPcLm3EEEEviT0_T1_,@"STO_CUDA_ENTRY STV_DEFAULT"
_ZN2at6native29vectorized_elementwise_kernelILi4ENS0_13BinaryFunctorIN3c108BFloat16ES4_S4_ZZZNS0_15binary_internal21div_floor_kernel_cudaERNS_18TensorIteratorBaseEENKUlvE1_clEvENKUlvE2_clEvEUlS4_S4_E_EESt5arrayIPcLm3EEEEviT0_T1_:
.text._ZN2at6native29vectorized_elementwise_kernelILi4ENS0_13BinaryFunctorIN3c108BFloat16ES4_S4_ZZZNS0_15binary_internal21div_floor_kernel_cudaERNS_18TensorIteratorBaseEENKUlvE1_clEvENKUlvE2_clEvEUlS4_S4_E_EESt5arrayIPcLm3EEEEviT0_T1_:
        /* <DEDUP_REMOVED lines=138> */
.L_x_1285:
[----:B------:R-:W-:Y:S05]  /*08a0*/  BSYNC.RECONVERGENT B2 ;  /* 0x0000000000027941 */ /* 0x000fea0003800200 */
.L_x_1284:
[----:B------:R-:W-:Y:S01]  /*08b0*/  FFMA.FTZ R8, -R13, R17, R8 ;  /* 0x000000110d087223 */ /* 0x000fe20000010108 */
[----:B------:R-:W-:Y:S06]  /*08c0*/  BRA `(.L_x_1282) ;  /* 0x0000000000807947 */ /* 0x000fec0003800000 */
.L_x_1283:
        /* <DEDUP_REMOVED lines=16> */
.L_x_1288:
        /* <DEDUP_REMOVED lines=13> */
.L_x_1287:
[----:B------:R-:W-:Y:S05]  /*0aa0*/  BSYNC.RECONVERGENT B2 ;  /* 0x0000000000027941 */ /* 0x000fea0003800200 */
.L_x_1286:
[----:B------:R-:W-:-:S04]  /*0ab0*/  FMUL.FTZ R13, R16, 1.1920928955078125e-07 ;  /* 0x34000000100d7820 */ /* 0x000fc80000410000 */
[----:B------:R-:W-:-:S07]  /*0ac0*/  FMUL.FTZ R8, R8, R13 ;  /* 0x0000000d08087220 */ /* 0x000fce0000410000 */
.L_x_1282:
[----:B------:R-:W-:Y:S05]  /*0ad0*/  BSYNC.RECONVERGENT B0 ;  /* 0x0000000000007941 */ /* 0x000fea0003800200 */
.L_x_1281:
        /* <DEDUP_REMOVED lines=23> */
.L_x_1289:
[----:B------:R-:W-:-:S06]  /*0c50*/  FMUL.FTZ R7, R7, R14 ;  /* 0x0000000e07077220 */ /* 0x000fcc0000410000 */
[----:B------:R-:W0:Y:S02]  /*0c60*/  F2F.BF16.F32 R7, R7 ;  /* 0x0000000700077304 */ /* 0x000e240000202000 */
[----:B0-----:R-:W-:-:S04]  /*0c70*/  SHF.L.U32 R8, R7, 0x10, RZ ;  /* 0x0000001007087819 */ /* 0x001fc800000006ff */
[----:B------:R-:W-:-:S04]  /*0c80*/  LOP3.LUT R8, RZ, 0x80000000, R8, 0xb8, !PT ;  /* 0x80000000ff087812 */ /* 0x000fc800078eb808 */
[----:B------:R-:W-:-:S07]  /*0c90*/  F2FP.BF16.F32.PACK_AB R8, RZ, R8 ;  /* 0x00000008ff08723e */ /* 0x000fce00000010ff */
.L_x_1280:
[----:B------:R-:W-:Y:S05]  /*0ca0*/  BSYNC.RECONVERGENT B1 ;  /* 0x0000000000017941 */ /* 0x000fea0003800200 */
.L_x_1279:
        /* <DEDUP_REMOVED lines=35> */
.L_x_1298:
[----:B------:R-:W-:Y:S01]  /*0ee0*/  FSETP.GEU.FTZ.AND P0, PT, R16, -R15, PT ;  /* 0x8000000f1000720b */ /* 0x000fe20003f1e000 */
[----:B------:R-:W-:-:S12]  /*0ef0*/  FADD.FTZ R7, R7, -1 ;  /* 0xbf80000007077421 */ /* 0x000fd80000010000 */
[----:B------:R-:W-:-:S07]  /*0f00*/  @!P0 FADD.FTZ R7, R7, -1 ;  /* 0xbf80000007078421 */ /* 0x000fce0000010000 */
.L_x_1297:
[----:B------:R-:W-:Y:S05]  /*0f10*/  BSYNC.RECONVERGENT B2 ;  /* 0x0000000000027941 */ /* 0x000fea0003800200 */
.L_x_1296:
[----:B------:R-:W-:Y:S01]  /*0f20*/  FFMA.FTZ R14, -R15, R7, R14 ;  /* 0x000000070f0e7223 */ /* 0x000fe2000001010e */
[----:B------:R-:W-:Y:S06]  /*0f30*/  BRA `(.L_x_1294) ;  /* 0x0000000000807947 */ /* 0x000fec0003800000 */
.L_x_1295:
        /* <DEDUP_REMOVED lines=16> */
.L_x_1301:
        /* <DEDUP_REMOVED lines=13> */
.L_x_1300:
[----:B------:R-:W-:Y:S05]  /*1110*/  BSYNC.RECONVERGENT B2 ;  /* 0x0000000000027941 */ /* 0x000fea0003800200 */
.L_x_1299:
[----:B------:R-:W-:-:S04]  /*1120*/  FMUL.FTZ R16, R16, 1.1920928955078125e-07 ;  /* 0x3400000010107820 */ /* 0x000fc80000410000 */
[----:B0-----:R-:W-:-:S07]  /*1130*/  FMUL.FTZ R14, R7, R16 ;  /* 0x00000010070e7220 */ /* 0x001fce0000410000 */
.L_x_1294:
[----:B------:R-:W-:Y:S05]  /*1140*/  BSYNC.RECONVERGENT B0 ;  /* 0x0000000000007941 */ /* 0x000fea0003800200 */
.L_x_1293:
        /* <DEDUP_REMOVED lines=28> */
.L_x_1292:
[----:B------:R-:W0:Y:S01]  /*1310*/  MUFU.RCP R10, R10 ;  /* 0x0000000a000a7308 */ /* 0x000e220000001000 */
[----:B------:R-:W-:-:S04]  /*1320*/  IMAD.U32 R7, R9, 0x10000, RZ ;  /* 0x0001000009077824 */ /* 0x000fc800078e00ff */
[----:B0-----:R-:W-:-:S05]  /*1330*/  FMUL.FTZ R7, R10, R7 ;  /* 0x000000070a077220 */ /* 0x001fca0000410000 */
[----:B------:R-:W-:-:S07]  /*1340*/  F2FP.BF16.F32.PACK_AB R7, RZ, R7 ;  /* 0x00000007ff07723e */ /* 0x000fce00000010ff */
.L_x_1291:
[----:B------:R-:W-:Y:S05]  /*1350*/  BSYNC.RECONVERGENT B1 ;  /* 0x0000000000017941 */ /* 0x000fea0003800200 */
.L_x_1290:
        /* <DEDUP_REMOVED lines=35> */
.L_x_1310:
[----:B------:R-:W-:Y:S01]  /*1590*/  FSETP.GEU.FTZ.AND P0, PT, R14, -R15, PT ;  /* 0x8000000f0e00720b */ /* 0x000fe20003f1e000 */
[----:B------:R-:W-:-:S12]  /*15a0*/  FADD.FTZ R9, R9, -1 ;  /* 0xbf80000009097421 */ /* 0x000fd80000010000 */
[----:B------:R-:W-:-:S07]  /*15b0*/  @!P0 FADD.FTZ R9, R9, -1 ;  /* 0xbf80000009098421 */ /* 0x000fce0000010000 */
.L_x_1309:
[----:B------:R-:W-:Y:S05]  /*15c0*/  BSYNC.RECONVERGENT B2 ;  /* 0x0000000000027941 */ /* 0x000fea0003800200 */
.L_x_1308:
[----:B------:R-:W-:Y:S01]  /*15d0*/  FFMA.FTZ R10, -R15, R9, R10 ;  /* 0x000000090f0a7223 */ /* 0x000fe2000001010a */
[----:B------:R-:W-:Y:S06]  /*15e0*/  BRA `(.L_x_1306) ;  /* 0x0000000000887947 */ /* 0x000fec0003800000 */
.L_x_1307:
        /* <DEDUP_REMOVED lines=17> */
.L_x_1313:
        /* <DEDUP_REMOVED lines=14> */
.L_x_1312:
[----:B------:R-:W-:Y:S05]  /*17e0*/  BSYNC.RECONVERGENT B2 ;  /* 0x0000000000027941 */ /* 0x000fea0003800200 */
.L_x_1311:
[----:B0-----:R-:W-:-:S04]  /*17f0*/  FMUL.FTZ R10, R15, 1.1920928955078125e-07 ;  /* 0x340000000f0a7820 */ /* 0x001fc80000410000 */
[----:B------:R-:W-:-:S07]  /*1800*/  FMUL.FTZ R10, R9, R10 ;  /* 0x0000000a090a7220 */ /* 0x000fce0000410000 */
.L_x_1306:
[----:B------:R-:W-:Y:S05]  /*1810*/  BSYNC.RECONVERGENT B0 ;  /* 0x0000000000007941 */ /* 0x000fea0003800200 */
.L_x_1305:
        /* <DEDUP_REMOVED lines=28> */
.L_x_1304:
[----:B------:R-:W0:Y:S01]  /*19e0*/  MUFU.RCP R20, R20 ;  /* 0x0000001400147308 */ /* 0x000e220000001000 */
[----:B------:R-:W-:-:S04]  /*19f0*/  IMAD.U32 R9, R11, 0x10000, RZ ;  /* 0x000100000b097824 */ /* 0x000fc800078e00ff */
[----:B0-----:R-:W-:-:S05]  /*1a00*/  FMUL.FTZ R9, R20, R9 ;  /* 0x0000000914097220 */ /* 0x001fca0000410000 */
[----:B------:R-:W-:-:S07]  /*1a10*/  F2FP.BF16.F32.PACK_AB R9, RZ, R9 ;  /* 0x00000009ff09723e */ /* 0x000fce00000010ff */
.L_x_1303:
[----:B------:R-:W-:Y:S05]  /*1a20*/  BSYNC.RECONVERGENT B1 ;  /* 0x0000000000017941 */ /* 0x000fea0003800200 */
.L_x_1302:
        /* <DEDUP_REMOVED lines=35> */
.L_x_1322:
[----:B------:R-:W-:Y:S01]  /*1c60*/  FSETP.GEU.FTZ.AND P0, PT, R14, -R15, PT ;  /* 0x8000000f0e00720b */ /* 0x000fe20003f1e000 */
[----:B------:R-:W-:-:S12]  /*1c70*/  FADD.FTZ R11, R11, -1 ;  /* 0xbf8000000b0b7421 */ /* 0x000fd80000010000 */
[----:B------:R-:W-:-:S07]  /*1c80*/  @!P0 FADD.FTZ R11, R11, -1 ;  /* 0xbf8000000b0b8421 */ /* 0x000fce0000010000 */
.L_x_1321:
[----:B------:R-:W-:Y:S05]  /*1c90*/  BSYNC.RECONVERGENT B2 ;  /* 0x0000000000027941 */ /* 0x000fea0003800200 */
.L_x_1320:
[----:B------:R-:W-:Y:S01]  /*1ca0*/  FFMA.FTZ R10, -R15, R11, R10 ;  /* 0x0000000b0f0a7223 */ /* 0x000fe2000001010a */
[----:B------:R-:W-:Y:S06]  /*1cb0*/  BRA `(.L_x_1318) ;  /* 0x0000000000887947 */ /* 0x000fec0003800000 */
.L_x_1319:
        /* <DEDUP_REMOVED lines=17> */
.L_x_1325:
        /* <DEDUP_REMOVED lines=14> */
.L_x_1324:
[----:B------:R-:W-:Y:S05]  /*1eb0*/  BSYNC.RECONVERGENT B2 ;  /* 0x0000000000027941 */ /* 0x000fea0003800200 */
.L_x_1323:
[----:B------:R-:W-:-:S04]  /*1ec0*/  FMUL.FTZ R15, R15, 1.1920928955078125e-07 ;  /* 0x340000000f0f7820 */ /* 0x000fc80000410000 */
[----:B------:R-:W-:-:S07]  /*1ed0*/  FMUL.FTZ R10, R10, R15 ;  /* 0x0000000f0a0a7220 */ /* 0x000fce0000410000 */
.L_x_1318:
[----:B------:R-:W-:Y:S05]  /*1ee0*/  BSYNC.RECONVERGENT B0 ;  /* 0x0000000000007941 */ /* 0x000fea0003800200 */
.L_x_1317:
        /* <DEDUP_REMOVED lines=28> */
.L_x_1316:
[----:B------:R-:W0:Y:S01]  /*20b0*/  MUFU.RCP R11, R24 ;  /* 0x00000018000b7308 */ /* 0x000e220000001000 */
[----:B------:R-:W-:-:S04]  /*20c0*/  IMAD.U32 R10, R21, 0x10000, RZ ;  /* 0x00010000150a7824 */ /* 0x000fc800078e00ff */
[----:B0-----:R-:W-:-:S05]  /*20d0*/  FMUL.FTZ R10, R11, R10 ;  /* 0x0000000a0b0a7220 */ /* 0x001fca0000410000 */
[----:B------:R-:W-:-:S07]  /*20e0*/  F2FP.BF16.F32.PACK_AB R10, RZ, R10 ;  /* 0x0000000aff0a723e */ /* 0x000fce00000010ff */
.L_x_1315:
[----:B------:R-:W-:Y:S05]  /*20f0*/  BSYNC.RECONVERGENT B1 ;  /* 0x0000000000017941 */ /* 0x000fea0003800200 */
.L_x_1314:
        /* <DEDUP_REMOVED lines=35> */
.L_x_1334:
[----:B------:R-:W-:Y:S01]  /*2330*/  FSETP.GEU.FTZ.AND P0, PT, R16, -R18, PT ;  /* 0x800000121000720b */ /* 0x000fe20003f1e000 */
[----:B------:R-:W-:-:S12]  /*2340*/  FADD.FTZ R14, R14, -1 ;  /* 0xbf8000000e0e7421 */ /* 0x000fd80000010000 */
[----:B------:R-:W-:-:S07]  /*2350*/  @!P0 FADD.FTZ R14, R14, -1 ;  /* 0xbf8000000e0e8421 */ /* 0x000fce0000010000 */
.L_x_1333:
[----:B------:R-:W-:Y:S05]  /*2360*/  BSYNC.RECONVERGENT B2 ;  /* 0x0000000000027941 */ /* 0x000fea0003800200 */
.L_x_1332:
[----:B------:R-:W-:Y:S01]  /*2370*/  FFMA.FTZ R13, -R18, R14, R13 ;  /* 0x0000000e120d7223 */ /* 0x000fe2000001010d */
[----:B------:R-:W-:Y:S06]  /*2380*/  BRA `(.L_x_1330) ;  /* 0x00000000008c7947 */ /* 0x000fec0003800000 */
.L_x_1331:
        /* <DEDUP_REMOVED lines=19> */
.L_x_1337:
        /* <DEDUP_REMOVED lines=13> */
.L_x_1336:
[----:B------:R-:W-:Y:S05]  /*2590*/  BSYNC.RECONVERGENT B2 ;  /* 0x0000000000027941 */ /* 0x000fea0003800200 */
.L_x_1335:
[----:B------:R-:W-:-:S04]  /*25a0*/  FMUL.FTZ R18, R18, 1.1920928955078125e-07 ;  /* 0x3400000012127820 */ /* 0x000fc80000410000 */
[----:B------:R-:W-:-:S07]  /*25b0*/  FMUL.FTZ R13, R13, R18 ;  /* 0x000000120d0d7220 */ /* 0x000fce0000410000 */
.L_x_1330:
[----:B------:R-:W-:Y:S05]  /*25c0*/  BSYNC.RECONVERGENT B0 ;  /* 0x0000000000007941 */ /* 0x000fea0003800200 */
.L_x_1329:
        /* <DEDUP_REMOVED lines=28> */
.L_x_1328:
[----:B------:R-:W0:Y:S01]  /*2790*/  MUFU.RCP R11, R11 ;  /* 0x0000000b000b7308 */ /* 0x000e220000001000 */
[----:B------:R-:W-:-:S04]  /*27a0*/  IMAD.U32 R0, R25, 0x10000, RZ ;  /* 0x0001000019007824 */ /* 0x000fc800078e00ff */
[----:B0-----:R-:W-:-:S05]  /*27b0*/  FMUL.FTZ R0, R11, R0 ;  /* 0x000000000b007220 */ /* 0x001fca0000410000 */
[----:B------:R-:W-:-:S07]  /*27c0*/  F2FP.BF16.F32.PACK_AB R0, RZ, R0 ;  /* 0x00000000ff00723e */ /* 0x000fce00000010ff */
.L_x_1327:
[----:B------:R-:W-:Y:S05]  /*27d0*/  BSYNC.RECONVERGENT B1 ;  /* 0x0000000000017941 */ /* 0x000fea0003800200 */
.L_x_1326:
        /* <DEDUP_REMOVED lines=35> */
.L_x_1346:
[----:B------:R-:W-:Y:S01]  /*2a10*/  FSETP.GEU.FTZ.AND P0, PT, R14, -R18, PT ;  /* 0x800000120e00720b */ /* 0x000fe20003f1e000 */
[----:B------:R-:W-:-:S12]  /*2a20*/  FADD.FTZ R16, R16, -1 ;  /* 0xbf80000010107421 */ /* 0x000fd80000010000 */
[----:B------:R-:W-:-:S07]  /*2a30*/  @!P0 FADD.FTZ R16, R16, -1 ;  /* 0xbf80000010108421 */ /* 0x000fce0000010000 */
.L_x_1345:
[----:B------:R-:W-:Y:S05]  /*2a40*/  BSYNC.RECONVERGENT B2 ;  /* 0x0000000000027941 */ /* 0x000fea0003800200 */
.L_x_1344:
[----:B------:R-:W-:Y:S01]  /*2a50*/  FFMA.FTZ R3, -R18, R16, R3 ;  /* 0x0000001012037223 */ /* 0x000fe20000010103 */
[----:B------:R-:W-:Y:S06]  /*2a60*/  BRA `(.L_x_1342) ;  /* 0x0000000000807947 */ /* 0x000fec0003800000 */
.L_x_1343:
        /* <DEDUP_REMOVED lines=16> */
.L_x_1349:
        /* <DEDUP_REMOVED lines=13> */
.L_x_1348:
[----:B------:R-:W-:Y:S05]  /*2c40*/  BSYNC.RECONVERGENT B2 ;  /* 0x0000000000027941 */ /* 0x000fea0003800200 */
.L_x_1347:
[----:B------:R-:W-:-:S04]  /*2c50*/  FMUL.FTZ R14, R15, 1.1920928955078125e-07 ;  /* 0x340000000f0e7820 */ /* 0x000fc80000410000 */
[----:B------:R-:W-:-:S07]  /*2c60*/  FMUL.FTZ R3, R3, R14 ;  /* 0x0000000e03037220 */ /* 0x000fce0000410000 */
.L_x_1342:
[----:B------:R-:W-:Y:S05]  /*2c70*/  BSYNC.RECONVERGENT B0 ;  /* 0x0000000000007941 */ /* 0x000fea0003800200 */
.L_x_1341:
        /* <DEDUP_REMOVED lines=28> */
.L_x_1340:
[----:B------:R-:W0:Y:S01]  /*2e40*/  MUFU.RCP R11, R11 ;  /* 0x0000000b000b7308 */ /* 0x000e220000001000 */
[----:B------:R-:W-:-:S04]  /*2e50*/  IMAD.U32 R2, R3, 0x10000, RZ ;  /* 0x0001000003027824 */ /* 0x000fc800078e00ff */
[----:B0-----:R-:W-:-:S05]  /*2e60*/  FMUL.FTZ R2, R11, R2 ;  /* 0x000000020b027220 */ /* 0x001fca0000410000 */
[----:B------:R-:W-:-:S07]  /*2e70*/  F2FP.BF16.F32.PACK_AB R2, RZ, R2 ;  /* 0x00000002ff02723e */ /* 0x000fce00000010ff */
.L_x_1339:
[----:B------:R-:W-:Y:S05]  /*2e80*/  BSYNC.RECONVERGENT B1 ;  /* 0x0000000000017941 */ /* 0x000fea0003800200 */
.L_x_1338:
        /* <DEDUP_REMOVED lines=35> */
.L_x_1358:
[----:B------:R-:W-:Y:S01]  /*30c0*/  FSETP.GEU.FTZ.AND P0, PT, R15, -R13, PT ;  /* 0x8000000d0f00720b */ /* 0x000fe20003f1e000 */
[----:B------:R-:W-:-:S12]  /*30d0*/  FADD.FTZ R3, R3, -1 ;  /* 0xbf80000003037421 */ /* 0x000fd80000010000 */
[----:B------:R-:W-:-:S07]  /*30e0*/  @!P0 FADD.FTZ R3, R3, -1 ;  /* 0xbf80000003038421 */ /* 0x000fce0000010000 */
.L_x_1357:
[----:B------:R-:W-:Y:S05]  /*30f0*/  BSYNC.RECONVERGENT B2 ;  /* 0x0000000000027941 */ /* 0x000fea0003800200 */
.L_x_1356:
[----:B------:R-:W-:Y:S01]  /*3100*/  FFMA.FTZ R14, -R13, R3, R14 ;  /* 0x000000030d0e7223 */ /* 0x000fe2000001010e */
[----:B------:R-:W-:Y:S06]  /*3110*/  BRA `(.L_x_1354) ;  /* 0x0000000000807947 */ /* 0x000fec0003800000 */
.L_x_1355:
        /* <DEDUP_REMOVED lines=16> */
.L_x_1361:
        /* <DEDUP_REMOVED lines=13> */
.L_x_1360:
[----:B------:R-:W-:Y:S05]  /*32f0*/  BSYNC.RECONVERGENT B2 ;  /* 0x0000000000027941 */ /* 0x000fea0003800200 */
.L_x_1359:
[----:B------:R-:W-:-:S04]  /*3300*/  FMUL.FTZ R14, R14, 1.1920928955078125e-07 ;  /* 0x340000000e0e7820 */ /* 0x000fc80000410000 */
[----:B------:R-:W-:-:S07]  /*3310*/  FMUL.FTZ R14, R3, R14 ;  /* 0x0000000e030e7220 */ /* 0x000fce0000410000 */
.L_x_1354:
[----:B------:R-:W-:Y:S05]  /*3320*/  BSYNC.RECONVERGENT B0 ;  /* 0x0000000000007941 */ /* 0x000fea0003800200 */
.L_x_1353:
        /* <DEDUP_REMOVED lines=28> */
.L_x_1352:
[----:B------:R-:W0:Y:S01]  /*34f0*/  MUFU.RCP R26, R26 ;  /* 0x0000001a001a7308 */ /* 0x000e220000001000 */
[----:B------:R-:W-:-:S04]  /*3500*/  IMAD.U32 R3, R27, 0x10000, RZ ;  /* 0x000100001b037824 */ /* 0x000fc800078e00ff */
[----:B0-----:R-:W-:-:S05]  /*3510*/  FMUL.FTZ R3, R26, R3 ;  /* 0x000000031a037220 */ /* 0x001fca0000410000 */
[----:B------:R-:W-:-:S07]  /*3520*/  F2FP.BF16.F32.PACK_AB R3, RZ, R3 ;  /* 0x00000003ff03723e */ /* 0x000fce00000010ff */
.L_x_1351:
[----:B------:R-:W-:Y:S05]  /*3530*/  BSYNC.RECONVERGENT B1 ;  /* 0x0000000000017941 */ /* 0x000fea0003800200 */
.L_x_1350:
        /* <DEDUP_REMOVED lines=35> */
.L_x_1370:
[----:B------:R-:W-:Y:S01]  /*3770*/  FSETP.GEU.FTZ.AND P0, PT, R16, -R15, PT ;  /* 0x8000000f1000720b */ /* 0x000fe20003f1e000 */
[----:B------:R-:W-:-:S12]  /*3780*/  FADD.FTZ R11, R11, -1 ;  /* 0xbf8000000b0b7421 */ /* 0x000fd80000010000 */
[----:B------:R-:W-:-:S07]  /*3790*/  @!P0 FADD.FTZ R11, R11, -1 ;  /* 0xbf8000000b0b8421 */ /* 0x000fce0000010000 */
.L_x_1369:
[----:B------:R-:W-:Y:S05]  /*37a0*/  BSYNC.RECONVERGENT B2 ;  /* 0x0000000000027941 */ /* 0x000fea0003800200 */
.L_x_1368:
[----:B------:R-:W-:Y:S01]  /*37b0*/  FFMA.FTZ R14, -R15, R11, R14 ;  /* 0x0000000b0f0e7223 */ /* 0x000fe2000001010e */
[----:B------:R-:W-:Y:S06]  /*37c0*/  BRA `(.L_x_1366) ;  /* 0x0000000000807947 */ /* 0x000fec0003800000 */
.L_x_1367:
        /* <DEDUP_REMOVED lines=16> */
.L_x_1373:
        /* <DEDUP_REMOVED lines=13> */
.L_x_1372:
[----:B------:R-:W-:Y:S05]  /*39a0*/  BSYNC.RECONVERGENT B2 ;  /* 0x0000000000027941 */ /* 0x000fea0003800200 */
.L_x_1371:
[----:B------:R-:W-:-:S04]  /*39b0*/  FMUL.FTZ R14, R14, 1.1920928955078125e-07 ;  /* 0x340000000e0e7820 */ /* 0x000fc80000410000 */
[----:B------:R-:W-:-:S07]  /*39c0*/  FMUL.FTZ R14, R11, R14 ;  /* 0x0000000e0b0e7220 */ /* 0x000fce0000410000 */
.L_x_1366:
[----:B------:R-:W-:Y:S05]  /*39d0*/  BSYNC.RECONVERGENT B0 ;  /* 0x0000000000007941 */ /* 0x000fea0003800200 */
.L_x_1365:
        /* <DEDUP_REMOVED lines=28> */
.L_x_1364:
[----:B------:R-:W0:Y:S01]  /*3ba0*/  MUFU.RCP R22, R22 ;  /* 0x0000001600167308 */ /* 0x000e220000001000 */
[----:B------:R-:W-:-:S04]  /*3bb0*/  IMAD.U32 R11, R23, 0x10000, RZ ;  /* 0x00010000170b7824 */ /* 0x000fc800078e00ff */
[----:B0-----:R-:W-:-:S05]  /*3bc0*/  FMUL.FTZ R11, R22, R11 ;  /* 0x0000000b160b7220 */ /* 0x001fca0000410000 */
[----:B------:R-:W-:-:S07]  /*3bd0*/  F2FP.BF16.F32.PACK_AB R11, RZ, R11 ;  /* 0x0000000bff0b723e */ /* 0x000fce00000010ff */
.L_x_1363:
[----:B------:R-:W-:Y:S05]  /*3be0*/  BSYNC.RECONVERGENT B1 ;  /* 0x0000000000017941 */ /* 0x000fea0003800200 */
.L_x_1362:
        /* <DEDUP_REMOVED lines=16> */
.L_x_1376:
[----:B------:R-:W-:-:S13]  /*3cf0*/  ISETP.GE.U32.AND P0, PT, R6, R5, PT ;  /* 0x000000050600720c */ /* 0x000fda0003f06070 */
[----:B------:R-:W-:Y:S05]  /*3d00*/  @P0 BRA `(.L_x_1378) ;  /* 0x0000000000300947 */ /* 0x000fea0003800000 */
[----:B-1----:R-:W1:Y:S01]  /*3d10*/  LDC.64 R12, c[0x0][0x388] ;  /* 0x0000e200ff0c7b82 */ /* 0x002e620000000a00 */
[----:B------:R-:W-:Y:S02]  /*3d20*/  IMAD.IADD R7, R4, 0x1, R6 ;  /* 0x0000000104077824 */ /* 0x000fe400078e0206 */
[----:B------:R-:W-:Y:S02]  /*3d30*/  VIADD R6, R6, 0x80 ;  /* 0x0000008006067836 */ /* 0x000fe40000000000 */
[----:B-1----:R-:W-:-:S05]  /*3d40*/  IMAD.WIDE.U32 R12, R7, 0x2, R12 ;  /* 0x00000002070c7825 */ /* 0x002fca00078e000c */
[----:B------:R2:W-:Y:S02]  /*3d50*/  STG.E.U16 desc[UR4][R12.64], R9 ;  /* 0x000000090c007986 */ /* 0x0005e4000c101504 */
.L_x_1377:
[----:B------:R-:W-:-:S13]  /*3d60*/  ISETP.GE.U32.AND P0, PT, R6, R5, PT ;  /* 0x000000050600720c */ /* 0x000fda0003f06070 */
[----:B------:R-:W-:Y:S05]  /*3d70*/  @P0 BRA `(.L_x_1379) ;  /* 0x0000000000300947 */ /* 0x000fea0003800000 */
[----:B-12---:R-:W1:Y:S01]  /*3d80*/  LDC.64 R8, c[0x0][0x388] ;  /* 0x0000e200ff087b82 */ /* 0x006e620000000a00 */
[----:B------:R-:W-:Y:S01]  /*3d90*/  IADD3 R7, PT, PT, R4, R6, RZ ;  /* 0x0000000604077210 */ /* 0x000fe20007ffe0ff */
[----:B------:R-:W-:-:S04]  /*3da0*/  VIADD R6, R6, 0x80 ;  /* 0x0000008006067836 */ /* 0x000fc80000000000 */
[----:B-1----:R-:W-:-:S05]  /*3db0*/  IMAD.WIDE.U32 R8, R7, 0x2, R8 ;  /* 0x0000000207087825 */ /* 0x002fca00078e0008 */
[----:B------:R2:W-:Y:S02]  /*3dc0*/  STG.E.U16 desc[UR4][R8.64], R10 ;  /* 0x0000000a08007986 */ /* 0x0005e4000c101504 */
.L_x_1378:
[----:B------:R-:W-:-:S13]  /*3dd0*/  ISETP.GE.U32.AND P0, PT, R6, R5, PT ;  /* 0x000000050600720c */ /* 0x000fda0003f06070 */
[----:B------:R-:W-:Y:S05]  /*3de0*/  @P0 BRA `(.L_x_1380) ;  /* 0x0000000000340947 */ /* 0x000fea0003800000 */
[----:B--2---:R-:W2:Y:S01]  /*3df0*/  LDC.64 R8, c[0x0][0x388] ;  /* 0x0000e200ff087b82 */ /* 0x004ea20000000a00 */
[----:B-1----:R-:W-:Y:S02]  /*3e00*/  IMAD.IADD R7, R4, 0x1, R6 ;  /* 0x0000000104077824 */ /* 0x002fe400078e0206 */
[----:B------:R-:W-:Y:S02]  /*3e10*/  VIADD R6, R6, 0x80 ;  /* 0x0000008006067836 */ /* 0x000fe40000000000 */
[----:B--2---:R-:W-:-:S05]  /*3e20*/  IMAD.WIDE.U32 R8, R7, 0x2, R8 ;  /* 0x0000000207087825 */ /* 0x004fca00078e0008 */
[----:B------:R3:W-:Y:S02]  /*3e30*/  STG.E.U16 desc[UR4][R8.64], R0 ;  /* 0x0000000008007986 */ /* 0x0007e4000c101504 */
.L_x_1379:
        /* <DEDUP_REMOVED lines=8> */
.L_x_1380:
[----:B------:R-:W-:Y:S05]  /*3ec0*/  BSYNC.RELIABLE B1 ;  /* 0x0000000000017941 */ /* 0x000fea0003800100 */
.L_x_1375:
[----:B------:R-:W-:-:S13]  /*3ed0*/  ISETP.GE.U32.AND P0, PT, R6, R5, PT ;  /* 0x000000050600720c */ /* 0x000fda0003f06070 */
[----:B--23--:R-:W2:Y:S01]  /*3ee0*/  @!P0 LDC.64 R8, c[0x0][0x388] ;  /* 0x0000e200ff088b82 */ /* 0x00cea20000000a00 */
[----:B-1----:R-:W-:Y:S01]  /*3ef0*/  @!P0 IADD3 R7, PT, PT, R4, R6, RZ ;  /* 0x0000000604078210 */ /* 0x002fe20007ffe0ff */
[----:B------:R-:W-:-:S04]  /*3f00*/  @!P0 VIADD R6, R6, 0x80 ;  /* 0x0000008006068836 */ /* 0x000fc80000000000 */
[----:B--2---:R-:W-:-:S05]  /*3f10*/  @!P0 IMAD.WIDE.U32 R8, R7, 0x2, R8 ;  /* 0x0000000207088825 */ /* 0x004fca00078e0008 */
[----:B------:R4:W-:Y:S02]  /*3f20*/  @!P0 STG.E.U16 desc[UR4][R8.64], R3 ;  /* 0x0000000308008986 */ /* 0x0009e4000c101504 */
.L_x_1381:
[----:B------:R-:W-:Y:S05]  /*3f30*/  BSYNC.RECONVERGENT B0 ;  /* 0x0000000000007941 */ /* 0x000fea0003800200 */
.L_x_1374:
        /* <DEDUP_REMOVED lines=8> */
.L_x_1278:
[----:B------:R-:W0:Y:S01]  /*3fc0*/  S2R R0, SR_TID.X ;  /* 0x0000000000007919 */ /* 0x000e220000002100 */
[----:B------:R-:W1:Y:S08]  /*3fd0*/  LDC.64 R2, c[0x0][0x398] ;  /* 0x0000e600ff027b82 */ /* 0x000e700000000a00 */
[----:B------:R-:W2:Y:S01]  /*3fe0*/  LDC.64 R6, c[0x0][0x390] ;  /* 0x0000e400ff067b82 */ /* 0x000ea20000000a00 */
[----:B-1----:R-:W-:-:S04]  /*3ff0*/  IMAD.WIDE.U32 R2, R4, 0x2, R2 ;  /* 0x0000000204027825 */ /* 0x002fc800078e0002 */
[----:B0-----:R-:W-:-:S05]  /*4000*/  IMAD.WIDE.U32 R16, R0, 0x8, R2 ;  /* 0x0000000800107825 */ /* 0x001fca00078e0002 */
[----:B------:R-:W3:Y:S01]  /*4010*/  LDG.E.64 R10, desc[UR4][R16.64] ;  /* 0x00000004100a7981 */ /* 0x000ee2000c1e1b00 */
[----:B--2---:R-:W-:-:S04]  /*4020*/  IMAD.WIDE.U32 R2, R4, 0x2, R6 ;  /* 0x0000000204027825 */ /* 0x004fc800078e0006 */
[----:B------:R-:W-:Y:S02]  /*4030*/  IMAD.WIDE.U32 R14, R0, 0x8, R2 ;  /* 0x00000008000e7825 */ /* 0x000fe400078e0002 */
[----:B------:R0:W5:Y:S04]  /*4040*/  LDG.E.64 R2, desc[UR4][R16.64+0x400] ;  /* 0x0004000410027981 */ /* 0x000168000c1e1b00 */
[----:B------:R-:W2:Y:S04]  /*4050*/  LDG.E.64 R8, desc[UR4][R14.64] ;  /* 0x000000040e087981 */ /* 0x000ea8000c1e1b00 */
[----:B------:R0:W5:Y:S01]  /*4060*/  LDG.E.64 R6, desc[UR4][R14.64+0x400] ;  /* 0x000400040e067981 */ /* 0x000162000c1e1b00 */
        /* <DEDUP_REMOVED lines=40> */
.L_x_1388:
[----:B------:R-:W-:Y:S05]  /*42f0*/  BSYNC.RECONVERGENT B2 ;  /* 0x0000000000027941 */ /* 0x000fea0003800200 */
.L_x_1387:
[----:B------:R-:W-:Y:S01]  /*4300*/  FFMA.FTZ R14, -R13, R15, R14 ;  /* 0x0000000f0d0e7223 */ /* 0x000fe2000001010e */
[----:B------:R-:W-:Y:S06]  /*4310*/  BRA `(.L_x_1385) ;  /* 0x0000000000807947 */ /* 0x000fec0003800000 */
.L_x_1386:
        /* <DEDUP_REMOVED lines=16> */
.L_x_1391:
        /* <DEDUP_REMOVED lines=13> */
.L_x_1390:
[----:B------:R-:W-:Y:S05]  /*44f0*/  BSYNC.RECONVERGENT B2 ;  /* 0x0000000000027941 */ /* 0x000fea0003800200 */
.L_x_1389:
[----:B------:R-:W-:-:S04]  /*4500*/  FMUL.FTZ R14, R14, 1.1920928955078125e-07 ;  /* 0x340000000e0e7820 */ /* 0x000fc80000410000 */
[----:B------:R-:W-:-:S07]  /*4510*/  FMUL.FTZ R14, R13, R14 ;  /* 0x0000000e0d0e7220 */ /* 0x000fce0000410000 */
.L_x_1385:
[----:B------:R-:W-:Y:S05]  /*4520*/  BSYNC.RECONVERGENT B0 ;  /* 0x0000000000007941 */ /* 0x000fea0003800200 */
.L_x_1384:
        /* <DEDUP_REMOVED lines=23> */
.L_x_1392:
[----:B------:R-:W-:-:S04]  /*46a0*/  FMUL.FTZ R15, R5, R15 ;  /* 0x0000000f050f7220 */ /* 0x000fc80000410000 */
[----:B------:R-:W0:Y:S02]  /*46b0*/  F2F.BF16.F32 R5, R15 ;  /* 0x0000000f00057304 */ /* 0x000e240000202000 */
[----:B0-----:R-:W-:-:S05]  /*46c0*/  IMAD.U32 R5, R5, 0x10000, RZ ;  /* 0x0001000005057824 */ /* 0x001fca00078e00ff */
[----:B------:R-:W-:-:S04]  /*46d0*/  LOP3.LUT R5, RZ, 0x80000000, R5, 0xb8, !PT ;  /* 0x80000000ff057812 */ /* 0x000fc800078eb805 */
[----:B------:R-:W-:-:S07]  /*46e0*/  F2FP.BF16.F32.PACK_AB R5, RZ, R5 ;  /* 0x00000005ff05723e */ /* 0x000fce00000010ff */
.L_x_1383:
[----:B------:R-:W-:Y:S05]  /*46f0*/  BSYNC.RECONVERGENT B1 ;  /* 0x0000000000017941 */ /* 0x000fea0003800200 */
.L_x_1382:
        /* <DEDUP_REMOVED lines=33> */
.L_x_1400:
[----:B------:R-:W-:Y:S01]  /*4910*/  FSETP.GEU.FTZ.AND P0, PT, R17, -R8, PT ;  /* 0x800000081100720b */ /* 0x000fe20003f1e000 */
[----:B------:R-:W-:-:S12]  /*4920*/  FADD.FTZ R12, R12, -1 ;  /* 0xbf8000000c0c7421 */ /* 0x000fd80000010000 */
[----:B------:R-:W-:-:S07]  /*4930*/  @!P0 FADD.FTZ R12, R12, -1 ;  /* 0xbf8000000c0c8421 */ /* 0x000fce0000010000 */
.L_x_1399:
[----:B------:R-:W-:Y:S05]  /*4940*/  BSYNC.RECONVERGENT B2 ;  /* 0x0000000000027941 */ /* 0x000fea0003800200 */
.L_x_1398:
[----:B------:R-:W-:Y:S01]  /*4950*/  FFMA.FTZ R15, -R8, R12, R15 ;  /* 0x0000000c080f7223 */ /* 0x000fe2000001010f */
[----:B------:R-:W-:Y:S06]  /*4960*/  BRA `(.L_x_1396) ;  /* 0x0000000000807947 */ /* 0x000fec0003800000 */
.L_x_1397:
        /* <DEDUP_REMOVED lines=16> */
.L_x_1403:
        /* <DEDUP_REMOVED lines=13> */
.L_x_1402:
[----:B------:R-:W-:Y:S05]  /*4b40*/  BSYNC.RECONVERGENT B2 ;  /* 0x0000000000027941 */ /* 0x000fea0003800200 */
.L_x_1401:
[----:B------:R-:W-:-:S04]  /*4b50*/  FMUL.FTZ R15, R15, 1.1920928955078125e-07 ;  /* 0x340000000f0f7820 */ /* 0x000fc80000410000 */
[----:B------:R-:W-:-:S07]  /*4b60*/  FMUL.FTZ R15, R8, R15 ;  /* 0x0000000f080f7220 */ /* 0x000fce0000410000 */
.L_x_1396:
[----:B------:R-:W-:Y:S05]  /*4b70*/  BSYNC.RECONVERGENT B0 ;  /* 0x0000000000007941 */ /* 0x000fea0003800200 */
.L_x_1395:
        /* <DEDUP_REMOVED lines=28> */
.L_x_1394:
[----:B------:R-:W0:Y:S01]  /*4d40*/  MUFU.RCP R13, R10 ;  /* 0x0000000a000d7308 */ /* 0x000e220000001000 */
[----:B------:R-:W-:-:S04]  /*4d50*/  IMAD.U32 R8, R8, 0x10000, RZ ;  /* 0x0001000008087824 */ /* 0x000fc800078e00ff */
[----:B0-----:R-:W-:-:S05]  /*4d60*/  FMUL.FTZ R8, R8, R13 ;  /* 0x0000000d08087220 */ /* 0x001fca0000410000 */
[----:B------:R-:W-:-:S07]  /*4d70*/  F2FP.BF16.F32.PACK_AB R8, RZ, R8 ;  /* 0x00000008ff08723e */ /* 0x000fce00000010ff */
.L_x_1404:
[----:B------:R-:W-:Y:S05]  /*4d80*/  BSYNC.RECONVERGENT B1 ;  /* 0x0000000000017941 */ /* 0x000fea0003800200 */
.L_x_1393:
        /* <DEDUP_REMOVED lines=33> */
.L_x_1412:
[----:B------:R-:W-:Y:S01]  /*4fa0*/  FSETP.GEU.FTZ.AND P0, PT, R17, -R10, PT ;  /* 0x8000000a1100720b */ /* 0x000fe20003f1e000 */
[----:B------:R-:W-:-:S12]  /*4fb0*/  FADD.FTZ R14, R14, -1 ;  /* 0xbf8000000e0e7421 */ /* 0x000fd80000010000 */
[----:B------:R-:W-:-:S07]  /*4fc0*/  @!P0 FADD.FTZ R14, R14, -1 ;  /* 0xbf8000000e0e8421 */ /* 0x000fce0000010000 */
.L_x_1411:
[----:B------:R-:W-:Y:S05]  /*4fd0*/  BSYNC.RECONVERGENT B2 ;  /* 0x0000000000027941 */ /* 0x000fea0003800200 */
.L_x_1410:
[----:B------:R-:W-:Y:S01]  /*4fe0*/  FFMA.FTZ R15, -R10, R14, R15 ;  /* 0x0000000e0a0f7223 */ /* 0x000fe2000001010f */
[----:B------:R-:W-:Y:S06]  /*4ff0*/  BRA `(.L_x_1408) ;  /* 0x0000000000807947 */ /* 0x000fec0003800000 */
.L_x_1409:
        /* <DEDUP_REMOVED lines=16> */
.L_x_1415:
        /* <DEDUP_REMOVED lines=13> */
.L_x_1414:
[----:B------:R-:W-:Y:S05]  /*51d0*/  BSYNC.RECONVERGENT B2 ;  /* 0x0000000000027941 */ /* 0x000fea0003800200 */
.L_x_1413:
[----:B------:R-:W-:-:S04]  /*51e0*/  FMUL.FTZ R15, R15, 1.1920928955078125e-07 ;  /* 0x340000000f0f7820 */ /* 0x000fc80000410000 */
[----:B------:R-:W-:-:S07]  /*51f0*/  FMUL.FTZ R15, R10, R15 ;  /* 0x0000000f0a0f7220 */ /* 0x000fce0000410000 */
.L_x_1408:
[----:B------:R-:W-:Y:S05]  /*5200*/  BSYNC.RECONVERGENT B0 ;  /* 0x0000000000007941 */ /* 0x000fea0003800200 */
.L_x_1407:
        /* <DEDUP_REMOVED lines=28> */
.L_x_1406:
[----:B------:R-:W0:Y:S01]  /*53d0*/  MUFU.RCP R13, R12 ;  /* 0x0000000c000d7308 */ /* 0x000e220000001000 */
[----:B------:R-:W-:-:S04]  /*53e0*/  IMAD.U32 R10, R9, 0x10000, RZ ;  /* 0x00010000090a7824 */ /* 0x000fc800078e00ff */
[----:B0-----:R-:W-:-:S05]  /*53f0*/  FMUL.FTZ R10, R10, R13 ;  /* 0x0000000d0a0a7220 */ /* 0x001fca0000410000 */
[----:B------:R-:W-:-:S07]  /*5400*/  F2FP.BF16.F32.PACK_AB R10, RZ, R10 ;  /* 0x0000000aff0a723e */ /* 0x000fce00000010ff */
.L_x_1416:
[----:B------:R-:W-:Y:S05]  /*5410*/  BSYNC.RECONVERGENT B1 ;  /* 0x0000000000017941 */ /* 0x000fea0003800200 */
.L_x_1405:
        /* <DEDUP_REMOVED lines=33> */
.L_x_1424:
[----:B------:R-:W-:Y:S01]  /*5630*/  FSETP.GEU.FTZ.AND P0, PT, R16, -R9, PT ;  /* 0x800000091000720b */ /* 0x000fe20003f1e000 */
[----:B------:R-:W-:-:S12]  /*5640*/  FADD.FTZ R13, R13, -1 ;  /* 0xbf8000000d0d7421 */ /* 0x000fd80000010000 */
[----:B------:R-:W-:-:S07]  /*5650*/  @!P0 FADD.FTZ R13, R13, -1 ;  /* 0xbf8000000d0d8421 */ /* 0x000fce0000010000 */
.L_x_1423:
[----:B------:R-:W-:Y:S05]  /*5660*/  BSYNC.RECONVERGENT B2 ;  /* 0x0000000000027941 */ /* 0x000fea0003800200 */
.L_x_1422:
[----:B------:R-:W-:Y:S01]  /*5670*/  FFMA.FTZ R14, -R9, R13, R14 ;  /* 0x0000000d090e7223 */ /* 0x000fe2000001010e */
[----:B------:R-:W-:Y:S06]  /*5680*/  BRA `(.L_x_1420) ;  /* 0x0000000000807947 */ /* 0x000fec0003800000 */
.L_x_1421:
        /* <DEDUP_REMOVED lines=16> */
.L_x_1427:
        /* <DEDUP_REMOVED lines=13> */
.L_x_1426:
[----:B------:R-:W-:Y:S05]  /*5860*/  BSYNC.RECONVERGENT B2 ;  /* 0x0000000000027941 */ /* 0x000fea0003800200 */
.L_x_1425:
[----:B------:R-:W-:-:S04]  /*5870*/  FMUL.FTZ R14, R14, 1.1920928955078125e-07 ;  /* 0x340000000e0e7820 */ /* 0x000fc80000410000 */
[----:B------:R-:W-:-:S07]  /*5880*/  FMUL.FTZ R14, R9, R14 ;  /* 0x0000000e090e7220 */ /* 0x000fce0000410000 */
.L_x_1420:
[----:B------:R-:W-:Y:S05]  /*5890*/  BSYNC.RECONVERGENT B0 ;  /* 0x0000000000007941 */ /* 0x000fea0003800200 */
.L_x_1419:
        /* <DEDUP_REMOVED lines=28> */
.L_x_1418:
[----:B------:R-:W0:Y:S01]  /*5a60*/  MUFU.RCP R12, R11 ;  /* 0x0000000b000c7308 */ /* 0x000e220000001000 */
[----:B------:R-:W-:-:S04]  /*5a70*/  IMAD.U32 R9, R9, 0x10000, RZ ;  /* 0x0001000009097824 */ /* 0x000fc800078e00ff */
[----:B0-----:R-:W-:-:S05]  /*5a80*/  FMUL.FTZ R9, R9, R12 ;  /* 0x0000000c09097220 */ /* 0x001fca0000410000 */
[----:B------:R-:W-:-:S07]  /*5a90*/  F2FP.BF16.F32.PACK_AB R9, RZ, R9 ;  /* 0x00000009ff09723e */ /* 0x000fce00000010ff */
.L_x_1428:
[----:B------:R-:W-:Y:S05]  /*5aa0*/  BSYNC.RECONVERGENT B1 ;  /* 0x0000000000017941 */ /* 0x000fea0003800200 */
.L_x_1417:
        /* <DEDUP_REMOVED lines=33> */
.L_x_1436:
[----:B------:R-:W-:Y:S01]  /*5cc0*/  FSETP.GEU.FTZ.AND P0, PT, R18, -R13, PT ;  /* 0x8000000d1200720b */ /* 0x000fe20003f1e000 */
[----:B------:R-:W-:-:S12]  /*5cd0*/  FADD.FTZ R15, R15, -1 ;  /* 0xbf8000000f0f7421 */ /* 0x000fd80000010000 */
[----:B------:R-:W-:-:S07]  /*5ce0*/  @!P0 FADD.FTZ R15, R15, -1 ;  /* 0xbf8000000f0f8421 */ /* 0x000fce0000010000 */
.L_x_1435:
[----:B------:R-:W-:Y:S05]  /*5cf0*/  BSYNC.RECONVERGENT B2 ;  /* 0x0000000000027941 */ /* 0x000fea0003800200 */
.L_x_1434:
[----:B------:R-:W-:Y:S01]  /*5d00*/  FFMA.FTZ R14, -R13, R15, R14 ;  /* 0x0000000f0d0e7223 */ /* 0x000fe2000001010e */
[----:B------:R-:W-:Y:S06]  /*5d10*/  BRA `(.L_x_1432) ;  /* 0x0000000000807947 */ /* 0x000fec0003800000 */
.L_x_1433:
        /* <DEDUP_REMOVED lines=16> */
.L_x_1439:
        /* <DEDUP_REMOVED lines=13> */
.L_x_1438:
[----:B------:R-:W-:Y:S05]  /*5ef0*/  BSYNC.RECONVERGENT B2 ;  /* 0x0000000000027941 */ /* 0x000fea0003800200 */
.L_x_1437:
[----:B------:R-:W-:-:S04]  /*5f00*/  FMUL.FTZ R14, R14, 1.1920928955078125e-07 ;  /* 0x340000000e0e7820 */ /* 0x000fc80000410000 */
[----:B------:R-:W-:-:S07]  /*5f10*/  FMUL.FTZ R14, R13, R14 ;  /* 0x0000000e0d0e7220 */ /* 0x000fce0000410000 */
.L_x_1432:
[----:B------:R-:W-:Y:S05]  /*5f20*/  BSYNC.RECONVERGENT B0 ;  /* 0x0000000000007941 */ /* 0x000fea0003800200 */
.L_x_1431:
        /* <DEDUP_REMOVED lines=28> */
.L_x_1430:
[----:B------:R-:W0:Y:S01]  /*60f0*/  MUFU.RCP R11, R11 ;  /* 0x0000000b000b7308 */ /* 0x000e220000001000 */
[----:B------:R-:W-:-:S04]  /*6100*/  IMAD.U32 R12, R6, 0x10000, RZ ;  /* 0x00010000060c7824 */ /* 0x000fc800078e00ff */
[----:B0-----:R-:W-:-:S05]  /*6110*/  FMUL.FTZ R12, R12, R11 ;  /* 0x0000000b0c0c7220 */ /* 0x001fca0000410000 */
[----:B------:R-:W-:-:S07]  /*6120*/  F2FP.BF16.F32.PACK_AB R12, RZ, R12 ;  /* 0x0000000cff0c723e */ /* 0x000fce00000010ff */
.L_x_1440:
[----:B------:R-:W-:Y:S05]  /*6130*/  BSYNC.RECONVERGENT B1 ;  /* 0x0000000000017941 */ /* 0x000fea0003800200 */
.L_x_1429:
        /* <DEDUP_REMOVED lines=33> */
.L_x_1448:
[----:B------:R-:W-:Y:S01]  /*6350*/  FSETP.GEU.FTZ.AND P0, PT, R17, -R6, PT ;  /* 0x800000061100720b */ /* 0x000fe20003f1e000 */
[----:B------:R-:W-:-:S12]  /*6360*/  FADD.FTZ R14, R14, -1 ;  /* 0xbf8000000e0e7421 */ /* 0x000fd80000010000 */
[----:B------:R-:W-:-:S07]  /*6370*/  @!P0 FADD.FTZ R14, R14, -1 ;  /* 0xbf8000000e0e8421 */ /* 0x000fce0000010000 */
.L_x_1447:
[----:B------:R-:W-:Y:S05]  /*6380*/  BSYNC.RECONVERGENT B2 ;  /* 0x0000000000027941 */ /* 0x000fea0003800200 */
.L_x_1446:
[----:B------:R-:W-:Y:S01]  /*6390*/  FFMA.FTZ R13, -R6, R14, R13 ;  /* 0x0000000e060d7223 */ /* 0x000fe2000001010d */
[----:B------:R-:W-:Y:S06]  /*63a0*/  BRA `(.L_x_1444) ;  /* 0x0000000000807947 */ /* 0x000fec0003800000 */
.L_x_1445:
        /* <DEDUP_REMOVED lines=16> */
.L_x_1451:
        /* <DEDUP_REMOVED lines=13> */
.L_x_1450:
[----:B------:R-:W-:Y:S05]  /*6580*/  BSYNC.RECONVERGENT B2 ;  /* 0x0000000000027941 */ /* 0x000fea0003800200 */
.L_x_1449:
[----:B------:R-:W-:-:S04]  /*6590*/  FMUL.FTZ R13, R13, 1.1920928955078125e-07 ;  /* 0x340000000d0d7820 */ /* 0x000fc80000410000 */
[----:B------:R-:W-:-:S07]  /*65a0*/  FMUL.FTZ R13, R6, R13 ;  /* 0x0000000d060d7220 */ /* 0x000fce0000410000 */
.L_x_1444:
[----:B------:R-:W-:Y:S05]  /*65b0*/  BSYNC.RECONVERGENT B0 ;  /* 0x0000000000007941 */ /* 0x000fea0003800200 */
.L_x_1443:
        /* <DEDUP_REMOVED lines=28> */
.L_x_1442:
[----:B------:R-:W0:Y:S01]  /*6780*/  MUFU.RCP R11, R2 ;  /* 0x00000002000b7308 */ /* 0x000e220000001000 */
[----:B------:R-:W-:-:S04]  /*6790*/  IMAD.U32 R6, R6, 0x10000, RZ ;  /* 0x0001000006067824 */ /* 0x000fc800078e00ff */
[----:B0-----:R-:W-:-:S05]  /*67a0*/  FMUL.FTZ R6, R6, R11 ;  /* 0x0000000b06067220 */ /* 0x001fca0000410000 */
[----:B------:R-:W-:-:S07]  /*67b0*/  F2FP.BF16.F32.PACK_AB R6, RZ, R6 ;  /* 0x00000006ff06723e */ /* 0x000fce00000010ff */
.L_x_1452:
[----:B------:R-:W-:Y:S05]  /*67c0*/  BSYNC.RECONVERGENT B1 ;  /* 0x0000000000017941 */ /* 0x000fea0003800200 */
.L_x_1441:
        /* <DEDUP_REMOVED lines=33> */
.L_x_1460:
[----:B------:R-:W-:Y:S01]  /*69e0*/  FSETP.GEU.FTZ.AND P0, PT, R17, -R13, PT ;  /* 0x8000000d1100720b */ /* 0x000fe20003f1e000 */
[----:B------:R-:W-:-:S12]  /*69f0*/  FADD.FTZ R15, R15, -1 ;  /* 0xbf8000000f0f7421 */ /* 0x000fd80000010000 */
[----:B------:R-:W-:-:S07]  /*6a00*/  @!P0 FADD.FTZ R15, R15, -1 ;  /* 0xbf8000000f0f8421 */ /* 0x000fce0000010000 */
.L_x_1459:
[----:B------:R-:W-:Y:S05]  /*6a10*/  BSYNC.RECONVERGENT B2 ;  /* 0x0000000000027941 */ /* 0x000fea0003800200 */
.L_x_1458:
[----:B------:R-:W-:Y:S01]  /*6a20*/  FFMA.FTZ R14, -R13, R15, R14 ;  /* 0x0000000f0d0e7223 */ /* 0x000fe2000001010e */
[----:B------:R-:W-:Y:S06]  /*6a30*/  BRA `(.L_x_1456) ;  /* 0x0000000000807947 */ /* 0x000fec0003800000 */
.L_x_1457:
        /* <DEDUP_REMOVED lines=16> */
.L_x_1463:
        /* <DEDUP_REMOVED lines=13> */
.L_x_1462:
[----:B------:R-:W-:Y:S05]  /*6c10*/  BSYNC.RECONVERGENT B2 ;  /* 0x0000000000027941 */ /* 0x000fea0003800200 */
.L_x_1461:
[----:B------:R-:W-:-:S04]  /*6c20*/  FMUL.FTZ R14, R14, 1.1920928955078125e-07 ;  /* 0x340000000e0e7820 */ /* 0x000fc80000410000 */
[----:B------:R-:W-:-:S07]  /*6c30*/  FMUL.FTZ R14, R13, R14 ;  /* 0x0000000e0d0e7220 */ /* 0x000fce0000410000 */
.L_x_1456:
[----:B------:R-:W-:Y:S05]  /*6c40*/  BSYNC.RECONVERGENT B0 ;  /* 0x0000000000007941 */ /* 0x000fea0003800200 */
.L_x_1455:
        /* <DEDUP_REMOVED lines=28> */
.L_x_1454:
[----:B------:R-:W0:Y:S01]  /*6e10*/  MUFU.RCP R2, R2 ;  /* 0x0000000200027308 */ /* 0x000e220000001000 */
[----:B------:R-:W-:-:S04]  /*6e20*/  IMAD.U32 R11, R7, 0x10000, RZ ;  /* 0x00010000070b7824 */ /* 0x000fc800078e00ff */
[----:B0-----:R-:W-:-:S05]  /*6e30*/  FMUL.FTZ R11, R11, R2 ;  /* 0x000000020b0b7220 */ /* 0x001fca0000410000 */
[----:B------:R-:W-:-:S07]  /*6e40*/  F2FP.BF16.F32.PACK_AB R11, RZ, R11 ;  /* 0x0000000bff0b723e */ /* 0x000fce00000010ff */
.L_x_1464:
[----:B------:R-:W-:Y:S05]  /*6e50*/  BSYNC.RECONVERGENT B1 ;  /* 0x0000000000017941 */ /* 0x000fea0003800200 */
.L_x_1453:
        /* <DEDUP_REMOVED lines=33> */
.L_x_1472:
[----:B------:R-:W-:Y:S01]  /*7070*/  FSETP.GEU.FTZ.AND P0, PT, R16, -R7, PT ;  /* 0x800000071000720b */ /* 0x000fe20003f1e000 */
[----:B------:R-:W-:-:S12]  /*7080*/  FADD.FTZ R13, R13, -1 ;  /* 0xbf8000000d0d7421 */ /* 0x000fd80000010000 */
[----:B------:R-:W-:-:S07]  /*7090*/  @!P0 FADD.FTZ R13, R13, -1 ;  /* 0xbf8000000d0d8421 */ /* 0x000fce0000010000 */
.L_x_1471:
[----:B------:R-:W-:Y:S05]  /*70a0*/  BSYNC.RECONVERGENT B2 ;  /* 0x0000000000027941 */ /* 0x000fea0003800200 */
.L_x_1470:
[----:B------:R-:W-:Y:S01]  /*70b0*/  FFMA.FTZ R14, -R7, R13, R14 ;  /* 0x0000000d070e7223 */ /* 0x000fe2000001010e */
[----:B------:R-:W-:Y:S06]  /*70c0*/  BRA `(.L_x_1468) ;  /* 0x0000000000807947 */ /* 0x000fec0003800000 */
.L_x_1469:
        /* <DEDUP_REMOVED lines=16> */
.L_x_1475:
        /* <DEDUP_REMOVED lines=13> */
.L_x_1474:
[----:B------:R-:W-:Y:S05]  /*72a0*/  BSYNC.RECONVERGENT B2 ;  /* 0x0000000000027941 */ /* 0x000fea0003800200 */
.L_x_1473:
[----:B------:R-:W-:-:S04]  /*72b0*/  FMUL.FTZ R14, R14, 1.1920928955078125e-07 ;  /* 0x340000000e0e7820 */ /* 0x000fc80000410000 */
[----:B------:R-:W-:-:S07]  /*72c0*/  FMUL.FTZ R14, R7, R14 ;  /* 0x0000000e070e7220 */ /* 0x000fce0000410000 */
.L_x_1468:
[----:B------:R-:W-:Y:S05]  /*72d0*/  BSYNC.RECONVERGENT B0 ;  /* 0x0000000000007941 */ /* 0x000fea0003800200 */
.L_x_1467:
        /* <DEDUP_REMOVED lines=28> */
.L_x_1466:
[----:B------:R-:W0:Y:S01]  /*74a0*/  MUFU.RCP R3, R3 ;  /* 0x0000000300037308 */ /* 0x000e220000001000 */
[----:B------:R-:W-:-:S04]  /*74b0*/  IMAD.U32 R2, R2, 0x10000, RZ ;  /* 0x0001000002027824 */ /* 0x000fc800078e00ff */
[----:B0-----:R-:W-:-:S05]  /*74c0*/  FMUL.FTZ R2, R2, R3 ;  /* 0x0000000302027220 */ /* 0x001fca0000410000 */
[----:B------:R-:W-:-:S07]  /*74d0*/  F2FP.BF16.F32.PACK_AB R13, RZ, R2 ;  /* 0x00000002ff0d723e */ /* 0x000fce00000010ff */
.L_x_1476:
[----:B------:R-:W-:Y:S05]  /*74e0*/  BSYNC.RECONVERGENT B1 ;  /* 0x0000000000017941 */ /* 0x000fea0003800200 */
.L_x_1465:
[----:B------:R-:W0:Y:S01]  /*74f0*/  LDC.64 R2, c[0x0][0x388] ;  /* 0x0000e200ff027b82 */ /* 0x000e220000000a00 */
[----:B------:R-:W-:Y:S02]  /*7500*/  PRMT R8, R5, 0x5410, R8 ;  /* 0x0000541005087816 */ /* 0x000fe40000000008 */
[----:B------:R-:W-:Y:S02]  /*7510*/  PRMT R9, R10, 0x5410, R9 ;  /* 0x000054100a097816 */ /* 0x000fe40000000009 */
[----:B------:R-:W-:Y:S02]  /*7520*/  PRMT R12, R12, 0x5410, R6 ;  /* 0x000054100c0c7816 */ /* 0x000fe40000000006 */
[----:B------:R-:W-:Y:S01]  /*7530*/  PRMT R13, R11, 0x5410, R13 ;  /* 0x000054100b0d7816 */ /* 0x000fe2000000000d */
[----:B0-----:R-:W-:-:S04]  /*7540*/  IMAD.WIDE.U32 R2, R4, 0x2, R2 ;  /* 0x0000000204027825 */ /* 0x001fc800078e0002 */
[----:B------:R-:W-:-:S05]  /*7550*/  IMAD.WIDE.U32 R2, R0, 0x8, R2 ;  /* 0x0000000800027825 */ /* 0x000fca00078e0002 */
[----:B------:R-:W-:Y:S04]  /*7560*/  STG.E.64 desc[UR4][R2.64], R8 ;  /* 0x0000000802007986 */ /* 0x000fe8000c101b04 */
[----:B------:R-:W-:Y:S01]  /*7570*/  STG.E.64 desc[UR4][R2.64+0x400], R12 ;  /* 0x0004000c02007986 */ /* 0x000fe2000c101b04 */
[----:B------:R-:W-:Y:S05]  /*7580*/  EXIT ;  /* 0x000000000000794d */ /* 0x000fea0003800000 */
.L_x_1477:
        /* <DEDUP_REMOVED lines=15> */
.L_x_32828:


//--------------------- .text._ZN2at6native29vectorized_elementwise_kernelILi8ENS0_13BinaryFunctorIN3c108BFloat16ES4_S4_ZZZNS0_15binary_internal21div_floor_kernel_cudaERNS_18TensorIteratorBaseEENKUlvE1_clEvENKUlvE2_clEvEUlS4_S4_E_EESt5arrayIPcLm3EEEEviT0_T1_ --------------------------
	.section	.text._ZN2at6native29vectorized_elementwise_kernelILi8ENS0_13BinaryFunctorIN3c108BFloat16ES4_S4_ZZZNS0_15binary_internal21div_floor_kernel_cudaERNS_18TensorIteratorBaseEENKUlvE1_clEvENKUlvE2_clEvEUlS4_S4_E_EESt5arrayIPcLm3EEEEviT0_T1_,"ax",@progbits
	.align	128
        .global         _ZN2at6native29vectorized_elementwise_kernelILi8ENS0_13BinaryFunctorIN3c108BFloat16ES4_S4_ZZZNS0_15binary_internal21div_floor_kernel_cudaERNS_18TensorIteratorBaseEENKUlvE1_clEvENKUlvE2_clEvEUlS4_S4_E_EESt5arrayIPcLm3EEEEviT0_T1_
        .type           _ZN2at6native29vectorized_elementwise_kernelILi8ENS0_13BinaryFunctorIN3c108BFloat16ES4_S4_ZZZNS0_15binary_internal21div_floor_kernel_cudaERNS_18TensorIteratorBaseEENKUlvE1_clEvENKUlvE2_clEvEUlS4_S4_E_EESt5arrayIPcLm3EEEEviT0_T1_,@function
        .size           _ZN2at6native29vectorized_elementwise_kernelILi8ENS0_13BinaryFunctorIN3c108BFloat16ES4_S4_ZZZNS0_15binary_internal21div_floor_kernel_cudaERNS_18TensorIteratorBaseEENKUlvE1_clEvENKUlvE2_clEvEUlS4_S4_E_EESt5arrayIPcLm3EEEEviT0_T1_,(.L_x_32829 - _ZN2at6native29vectorized_elementwise_kernelILi8ENS0_13BinaryFunctorIN3c108BFloat16ES4_S4_ZZZNS0_15binary_internal21div_floor_kernel_cudaERNS_18TensorIteratorBaseEENKUlvE1_clEvENKUlvE2_clEvEUlS4_S4_E_EESt5arrayIPcLm3EEEEviT0_T1_)
        .other          _ZN2at6native29vectorized_elementwise_kernelILi8ENS0_13BinaryFunctorIN3c108BFloat16ES4_S4_ZZZNS0_15binary_internal21div_floor_kernel_cudaERNS_18TensorIteratorBaseEENKUlvE1_clEvENKUlvE2_clEvEUlS4_S4_E_EESt5arrayIPcLm3EEEEviT0_T1_,@"STO_CUDA_ENTRY STV_DEFAULT"
_ZN2at6native29vectorized_elementwise_kernelILi8ENS0_13BinaryFunctorIN3c108BFloat16ES4_S4_ZZZNS0_15binary_internal21div_floor_kernel_cudaERNS_18TensorIteratorBaseEENKUlvE1_clEvENKUlvE2_clEvEUlS4_S4_E_EESt5arrayIPcLm3EEEEviT0_T1_:
.text._ZN2at6native29vectorized_elementwise_kernelILi8ENS0_13BinaryFunctorIN3c108BFloat16ES4_S4_ZZZNS0_15binary_internal21div_floor_kernel_cudaERNS_18TensorIteratorBaseEENKUlvE1_clEvENKUlvE2_clEvEUlS4_S4_E_EESt5arrayIPcLm3EEEEviT0_T1_:
[----:B------:R-:W-:Y:S01]  /*0000*/  LDC R1, c[0x0][0x37c] ;  /* 0x0000df00ff017b82 */ /* 0x000fe20000000800 */
[----:B------:R-:W-:Y:S05]  /*0010*/  EXIT ;  /* 0x000000000000794d */ /* 0x000fea0003800000 */
.L_x_1478:
        /* <DEDUP_REMOVED lines=14> */
.L_x_32829:


//--------------------- .text._ZN2at6native18elementwise_kernelILi128ELi4EZNS0_15gpu_kernel_implINS0_13BUnaryFunctorIN3c108BFloat16ES5_S5_ZZZNS0_15binary_internal21div_floor_kernel_cudaERNS_18TensorIteratorBaseEENKUlvE1_clEvENKUlvE2_clEvEUlS5_S5_E_EEEEvS8_RKT_EUliE_EEviT1_ --------------------------
	.section	.text._ZN2at6native18elementwise_kernelILi128ELi4EZNS0_15gpu_kernel_implINS0_13BUnaryFunctorIN3c108BFloat16ES5_S5_ZZZNS0_15binary_internal21div_floor_kernel_cudaERNS_18TensorIteratorBaseEENKUlvE1_clEvENKUlvE2_clEvEUlS5_S5_E_EEEEvS8_RKT_EUliE_EEviT1_,"ax",@progbits
	.align	128
        .global         _ZN2at6native18elementwise_kernelILi128ELi4EZNS0_15gpu_kernel_implINS0_13BUnaryFunctorIN3c108BFloat16ES5_S5_ZZZNS0_15binary_internal21div_floor_kernel_cudaERNS_18TensorIteratorBaseEENKUlvE1_clEvENKUlvE2_clEvEUlS5_S5_E_EEEEvS8_RKT_EUliE_EEviT1_
        .type           _ZN2at6native18elementwise_kernelILi128ELi4EZNS0_15gpu_kernel_implINS0_13BUnaryFunctorIN3c108BFloat16ES5_S5_ZZZNS0_15binary_internal21div_floor_kernel_cudaERNS_18TensorIteratorBaseEENKUlvE1_clEvENKUlvE2_clEvEUlS5_S5_E_EEEEvS8_RKT_EUliE_EEviT1_,@function
        .size           _ZN2at6native18elementwise_kernelILi128ELi4EZNS0_15gpu_kernel_implINS0_13BUnaryFunctorIN3c108BFloat16ES5_S5_ZZZNS0_15binary_internal21div_floor_kernel_cudaERNS_18TensorIteratorBaseEENKUlvE1_clEvENKUlvE2_clEvEUlS5_S5_E_EEEEvS8_RKT_EUliE_EEviT1_,(.L_x_32830 - _ZN2at6native18elementwise_kernelILi128ELi4EZNS0_15gpu_kernel_implINS0_13BUnaryFunctorIN3c108BFloat16ES5_S5_ZZZNS0_15binary_internal21div_floor_kernel_cudaERNS_18TensorIteratorBaseEENKUlvE1_clEvENKUlvE2_clEvEUlS5_S5_E_EEEEvS8_RKT_EUliE_EEviT1_)
        .other          _ZN2at6native18elementwise_kernelILi128ELi4EZNS0_15gpu_kernel_implINS0_13BUnaryFunctorIN3c108BFloat16ES5_S5_ZZZNS0_15binary_internal21div_floor_kernel_cudaERNS_18TensorIteratorBaseEENKUlvE1_clEvENKUlvE2_clEvEUlS5_S5_E_EEEEvS8_RKT_EUliE_EEviT1_,@"STO_CUDA_ENTRY STV_DEFAULT"
_ZN2at6native18elementwise_kernelILi128ELi4EZNS0_15gpu_kernel_implINS0_13BUnaryFunctorIN3c108BFloat16ES5_S5_ZZZNS0_15binary_internal21div_floor_kernel_cudaERNS_18TensorIteratorBaseEENKUlvE1_clEvENKUlvE2_clEvEUlS5_S5_E_EEEEvS8_RKT_EUliE_EEviT1_:
.text._ZN2at6native18elementwise_kernelILi128ELi4EZNS0_15gpu_kernel_implINS0_13BUnaryFunctorIN3c108BFloat16ES5_S5_ZZZNS0_15binary_internal21div_floor_kernel_cudaERNS_18TensorIteratorBaseEENKUlvE1_clEvENKUlvE2_clEvEUlS5_S5_E_EEEEvS8_RKT_EUliE_EEviT1_:
[----:B------:R-:W0:Y:S01]  /*0000*/  LDC R1, c[0x0][0x37c] ;  /* 0x0000df00ff017b82 */ /* 0x000e220000000800 */
[----:B------:R-:W1:Y:S07]  /*0010*/  S2R R17, SR_TID.X ;  /* 0x0000000000117919 */ /* 0x000e6e0000002100 */
[----:B------:R-:W2:Y:S01]  /*0020*/  S2UR UR4, SR_CTAID.X ;  /* 0x00000000000479c3 */ /* 0x000ea20000002500 */
[----:B------:R-:W3:Y:S01]  /*0030*/  LDCU UR39, c[0x0][0x388] ;  /* 0x00007100ff2777ac */ /* 0x000ee20008000800 */
[----:B------:R-:W-:Y:S01]  /*0040*/  BSSY.RECONVERGENT B6, `(.L_x_1479) ;  /* 0x00003aa000067945 */ /* 0x000fe20003800200 */
[----:B------:R-:W4:Y:S05]  /*0050*/  LDCU UR5, c[0x0][0x380] ;  /* 0x00007000ff0577ac */ /* 0x000f2a0008000800 */
[----:B------:R-:W0:Y:S01]  /*0060*/  LDC.U16 R18, c[0x0][0x592] ;  /* 0x00016480ff127b82 */ /* 0x000e220000000400 */
[----:B------:R-:W0:Y:S01]  /*0070*/  LDCU.64 UR36, c[0x0][0x358] ;  /* 0x00006b00ff2477ac */ /* 0x000e220008000a00 */
[----:B------:R-:W0:Y:S01]  /*0080*/  LDCU.U8 UR41, c[0x0][0x594] ;  /* 0x0000b280ff2977ac */ /* 0x000e220008000000 */
[----:B------:R-:W0:Y:S01]  /*0090*/  LDCU.U8 UR42, c[0x0][0x595] ;  /* 0x0000b2a0ff2a77ac */ /* 0x000e220008000000 */
[----:B---3--:R-:W-:-:S02]  /*00a0*/  UIADD3 UR40, UPT, UPT, UR39, -0x1, URZ ;  /* 0xffffffff27287890 */ /* 0x008fc4000fffe0ff */
[----:B--2---:R-:W-:Y:S02]  /*00b0*/  USHF.L.U32 UR4, UR4, 0x9, URZ ;  /* 0x0000000904047899 */ /* 0x004fe400080006ff */
[----:B------:R-:W-:-:S04]  /*00c0*/  UISETP.LT.U32.AND UP0, UPT, UR40, 0x18, UPT ;  /* 0x000000182800788c */ /* 0x000fc8000bf01070 */
[----:B------:R-:W-:Y:S01]  /*00d0*/  USEL UR38, UR40, 0x18, UP0 ;  /* 0x0000001828267887 */ /* 0x000fe20008000000 */
[----:B-1----:R-:W-:-:S03]  /*00e0*/  LOP3.LUT R17, R17, UR4, RZ, 0xfc, !PT ;  /* 0x0000000411117c12 */ /* 0x002fc6000f8efcff */
[----:B------:R-:W-:Y:S01]  /*00f0*/  UIADD3 UR38, UPT, UPT, UR38, 0x1, URZ ;  /* 0x0000000126267890 */ /* 0x000fe2000fffe0ff */
[----:B----4-:R-:W-:-:S13]  /*0100*/  ISETP.GE.AND P0, PT, R17, UR5, PT ;  /* 0x0000000511007c0c */ /* 0x010fda000bf06270 */
[----:B------:R-:W-:Y:S05]  /*0110*/  @P0 BRA `(.L_x_1480) ;  /* 0x0000003800700947 */ /* 0x000fea0003800000 */
[----:B------:R-:W-:Y:S01]  /*0120*/  UISETP.NE.AND UP0, UPT, UR39, URZ, UPT ;  /* 0x000000ff2700728c */ /* 0x000fe2000bf05270 */
[----:B------:R-:W-:Y:S02]  /*0130*/  IMAD.MOV.U32 R0, RZ, RZ, RZ ;  /* 0x000000ffff007224 */ /* 0x000fe400078e00ff */
[----:B------:R-:W-:-:S06]  /*0140*/  IMAD.MOV.U32 R16, RZ, RZ, RZ ;  /* 0x000000ffff107224 */ /* 0x000fcc00078e00ff */
[----:B------:R-:W-:Y:S05]  /*0150*/  BRA.U !UP0, `(.L_x_1481) ;  /* 0x0000001108a87547 */ /* 0x000fea000b800000 */
[----:B------:R-:W1:Y:S01]  /*0160*/  LDCU.64 UR4, c[0x0][0x390] ;  /* 0x00007200ff0477ac */ /* 0x000e620008000a00 */
[----:B------:R-:W-:Y:S01]  /*0170*/  IMAD.MOV.U32 R16, RZ, RZ, RZ ;  /* 0x000000ffff107224 */ /* 0x000fe200078e00ff */
[----:B------:R-:W2:Y:S01]  /*0180*/  LDCU UR6, c[0x0][0x38c] ;  /* 0x00007180ff0677ac */ /* 0x000ea20008000800 */
[----:B------:R-:W3:Y:S01]  /*0190*/  LDCU.64 UR8, c[0x0][0x4b8] ;  /* 0x00009700ff0877ac */ /* 0x000ee20008000a00 */
[----:B------:R-:W-:Y:S01]  /*01a0*/  UISETP.NE.AND UP0, UPT, UR40, URZ, UPT ;  /* 0x000000ff2800728c */ /* 0x000fe2000bf05270 */
[----:B-1----:R-:W-:-:S05]  /*01b0*/  IMAD.HI.U32 R2, R17, UR4, R16 ;  /* 0x0000000411027c27 */ /* 0x002fca000f8e0010 */
[----:B------:R-:W-:-:S05]  /*01c0*/  SHF.R.U32.HI R3, RZ, UR5, R2 ;  /* 0x00000005ff037c19 */ /* 0x000fca0008011602 */
[----:B------:R-:W-:-:S04]  /*01d0*/  IMAD.MOV R0, RZ, RZ, -R3 ;  /* 0x000000ffff007224 */ /* 0x000fc800078e0a03 */
[----:B--2---:R-:W-:-:S04]  /*01e0*/  IMAD R0, R0, UR6, R17 ;  /* 0x0000000600007c24 */ /* 0x004fc8000f8e0211 */
[C---:B---3--:R-:W-:Y:S02]  /*01f0*/  IMAD R16, R0.reuse, UR8, RZ ;  /* 0x0000000800107c24 */ /* 0x048fe4000f8e02ff */
[----:B------:R-:W-:Y:S01]  /*0200*/  IMAD R0, R0, UR9, RZ ;  /* 0x0000000900007c24 */ /* 0x000fe2000f8e02ff */
[----:B------:R-:W-:Y:S06]  /*0210*/  BRA.U !UP0, `(.L_x_1481) ;  /* 0x0000001108787547 */ /* 0x000fec000b800000 */
[----:B------:R-:W1:Y:S01]  /*0220*/  LDCU.64 UR6, c[0x0][0x398] ;  /* 0x00007300ff0677ac */ /* 0x000e620008000a00 */
[----:B------:R-:W-:Y:S01]  /*0230*/  HFMA2 R2, -RZ, RZ, 0, 0 ;  /* 0x00000000ff027431 */ /* 0x000fe200000001ff */
[----:B------:R-:W2:Y:S01]  /*0240*/  LDCU UR4, c[0x0][0x3a0] ;  /* 0x00007400ff0477ac */ /* 0x000ea20008000800 */
[----:B------:R-:W3:Y:S01]  /*0250*/  LDCU.64 UR8, c[0x0][0x4c0] ;  /* 0x00009800ff0877ac */ /* 0x000ee20008000a00 */
[----:B------:R-:W-:Y:S02]  /*0260*/  UISETP.NE.AND UP0, UPT, UR38, 0x2, UPT ;  /* 0x000000022600788c */ /* 0x000fe4000bf05270 */
[----:B-1----:R-:W-:-:S05]  /*0270*/  IMAD.HI.U32 R4, R3, UR7, R2 ;  /* 0x0000000703047c27 */ /* 0x002fca000f8e0002 */
[----:B--2---:R-:W-:-:S05]  /*0280*/  SHF.R.U32.HI R5, RZ, UR4, R4 ;  /* 0x00000004ff057c19 */ /* 0x004fca0008011604 */
[----:B------:R-:W-:-:S04]  /*0290*/  IMAD.MOV R2, RZ, RZ, -R5 ;  /* 0x000000ffff027224 */ /* 0x000fc800078e0a05 */
[----:B------:R-:W-:-:S04]  /*02a0*/  IMAD R3, R2, UR6, R3 ;  /* 0x0000000602037c24 */ /* 0x000fc8000f8e0203 */
[C---:B---3--:R-:W-:Y:S02]  /*02b0*/  IMAD R16, R3.reuse, UR8, R16 ;  /* 0x0000000803107c24 */ /* 0x048fe4000f8e0210 */
[----:B------:R-:W-:Y:S01]  /*02c0*/  IMAD R0, R3, UR9, R0 ;  /* 0x0000000903007c24 */ /* 0x000fe2000f8e0200 */
[----:B------:R-:W-:Y:S06]  /*02d0*/  BRA.U !UP0, `(.L_x_1481) ;  /* 0x0000001108487547 */ /* 0x000fec000b800000 */
[----:B------:R-:W1:Y:S01]  /*02e0*/  LDCU.64 UR4, c[0x0][0x3a8] ;  /* 0x00007500ff0477ac */ /* 0x000e620008000a00 */
[----:B------:R-:W-:Y:S01]  /*02f0*/  IMAD.MOV.U32 R4, RZ, RZ, RZ ;  /* 0x000000ffff047224 */ /* 0x000fe200078e00ff */
[----:B------:R-:W2:Y:S01]  /*0300*/  LDCU UR6, c[0x0][0x3a4] ;  /* 0x00007480ff0677ac */ /* 0x000ea20008000800 */
[----:B------:R-:W3:Y:S01]  /*0310*/  LDCU.64 UR8, c[0x0][0x4c8] ;  /* 0x00009900ff0877ac */ /* 0x000ee20008000a00 */
[----:B------:R-:W-:Y:S01]  /*0320*/  UISETP.NE.AND UP0, UPT, UR38, 0x3, UPT ;  /* 0x000000032600788c */ /* 0x000fe2000bf05270 */
[----:B-1----:R-:W-:-:S05]  /*0330*/  IMAD.HI.U32 R2, R5, UR4, R4 ;  /* 0x0000000405027c27 */ /* 0x002fca000f8e0004 */
[----:B------:R-:W-:-:S05]  /*0340*/  SHF.R.U32.HI R3, RZ, UR5, R2 ;  /* 0x00000005ff037c19 */ /* 0x000fca0008011602 */
[----:B------:R-:W-:-:S04]  /*0350*/  IMAD.MOV R4, RZ, RZ, -R3 ;  /* 0x000000ffff047224 */ /* 0x000fc800078e0a03 */
[----:B--2---:R-:W-:-:S04]  /*0360*/  IMAD R5, R4, UR6, R5 ;  /* 0x0000000604057c24 */ /* 0x004fc8000f8e0205 */
        /* <DEDUP_REMOVED lines=9> */
[----:B--2---:R-:W-:-:S04]  /*0400*/  SHF.R.U32.HI R5, RZ, UR4, R4 ;  /* 0x00000004ff057c19 */ /* 0x004fc80008011604 */
[----:B------:R-:W-:-:S05]  /*0410*/  IADD3 R2, PT, PT, -R5, RZ, RZ ;  /* 0x000000ff05027210 */ /* 0x000fca0007ffe1ff */
        /* <DEDUP_REMOVED lines=29> */
[----:B------:R-:W-:Y:S01]  /*05f0*/  MOV R4, RZ ;  /* 0x000000ff00047202 */ /* 0x000fe20000000f00 */
[----:B------:R-:W2:Y:S01]  /*0600*/  LDCU UR6, c[0x0][0x3d4] ;  /* 0x00007a80ff0677ac */ /* 0x000ea20008000800 */
[----:B------:R-:W3:Y:S01]  /*0610*/  LDCU.64 UR8, c[0x0][0x4e8] ;  /* 0x00009d00ff0877ac */ /* 0x000ee20008000a00 */
[----:B------:R-:W-:Y:S02]  /*0620*/  UISETP.NE.AND UP0, UPT, UR38, 0x7, UPT ;  /* 0x000000072600788c */ /* 0x000fe4000bf05270 */
        /* <DEDUP_REMOVED lines=25> */
[----:B------:R-:W-:-:S04]  /*07c0*/  SHF.R.U32.HI R3, RZ, UR5, R2 ;  /* 0x00000005ff037c19 */ /* 0x000fc80008011602 */
[----:B------:R-:W-:-:S05]  /*07d0*/  IADD3 R4, PT, PT, -R3, RZ, RZ ;  /* 0x000000ff03047210 */ /* 0x000fca0007ffe1ff */
        /* <DEDUP_REMOVED lines=187> */
[----:B------:R-:W3:Y:S02]  /*1390*/  LDCU.64 UR8, c[0x0][0x578] ;  /* 0x0000af00ff0877ac */ /* 0x000ee40008000a00 */
[----:B-1----:R-:W-:-:S05]  /*13a0*/  IMAD.HI.U32 R2, R5, UR4, R4 ;  /* 0x0000000405027c27 */ /* 0x002fca000f8e0004 */
[----:B------:R-:W-:-:S05]  /*13b0*/  SHF.R.U32.HI R2, RZ, UR5, R2 ;  /* 0x00000005ff027c19 */ /* 0x000fca0008011602 */
[----:B------:R-:W-:-:S04]  /*13c0*/  IMAD.MOV R3, RZ, RZ, -R2 ;  /* 0x000000ffff037224 */ /* 0x000fc800078e0a02 */
[----:B--2---:R-:W-:-:S04]  /*13d0*/  IMAD R5, R3, UR6, R5 ;  /* 0x0000000603057c24 */ /* 0x004fc8000f8e0205 */
[C---:B---3--:R-:W-:Y:S02]  /*13e0*/  IMAD R16, R5.reuse, UR8, R16 ;  /* 0x0000000805107c24 */ /* 0x048fe4000f8e0210 */
[----:B------:R-:W-:-:S07]  /*13f0*/  IMAD R0, R5, UR9, R0 ;  /* 0x0000000905007c24 */ /* 0x000fce000f8e0200 */
.L_x_1481:
[----:B------:R-:W1:Y:S01]  /*1400*/  LDCU.64 UR6, c[0x0][0x588] ;  /* 0x0000b100ff0677ac */ /* 0x000e620008000a00 */
[----:B0-----:R-:W-:-:S04]  /*1410*/  UPRMT UR4, UR42, 0x9910, URZ ;  /* 0x000099102a047896 */ /* 0x001fc800080000ff */
        /* <DEDUP_REMOVED lines=17> */
.L_x_1485:
[----:B------:R-:W2:Y:S02]  /*1530*/  LDG.E.U8 R2, desc[UR36][R2.64] ;  /* 0x0000002402027981 */ /* 0x000ea4000c1e1100 */
[----:B--2---:R-:W-:-:S04]  /*1540*/  I2FP.F32.U32 R0, R2 ;  /* 0x0000000200007245 */ /* 0x004fc80000201000 */
[----:B------:R-:W-:-:S04]  /*1550*/  F2FP.BF16.F32.PACK_AB R0, RZ, R0 ;  /* 0x00000000ff00723e */ /* 0x000fc800000010ff */
[----:B------:R-:W-:Y:S01]  /*1560*/  PRMT R4, R0, 0x7610, R4 ;  /* 0x0000761000047816 */ /* 0x000fe20000000004 */
[----:B------:R-:W-:Y:S06]  /*1570*/  BRA `(.L_x_1487) ;  /* 0x0000000c00e07947 */ /* 0x000fec0003800000 */
.L_x_1484:
        /* <DEDUP_REMOVED lines=11> */
.L_x_1489:
[----:B------:R-:W2:Y:S02]  /*1630*/  LDG.E R2, desc[UR36][R2.64] ;  /* 0x0000002402027981 */ /* 0x000ea4000c1e1900 */
[----:B--2---:R-:W-:-:S04]  /*1640*/  I2FP.F32.S32 R0, R2 ;  /* 0x0000000200007245 */ /* 0x004fc80000201400 */
[----:B------:R-:W-:-:S04]  /*1650*/  F2FP.BF16.F32.PACK_AB R0, RZ, R0 ;  /* 0x00000000ff00723e */ /* 0x000fc800000010ff */
[----:B------:R-:W-:Y:S01]  /*1660*/  PRMT R4, R0, 0x7610, R4 ;  /* 0x0000761000047816 */ /* 0x000fe20000000004 */
[----:B------:R-:W-:Y:S06]  /*1670*/  BRA `(.L_x_1487) ;  /* 0x0000000c00a07947 */ /* 0x000fec0003800000 */
.L_x_1488:
[----:B------:R-:W2:Y:S02]  /*1680*/  LDG.E.U16 R2, desc[UR36][R2.64] ;  /* 0x0000002402027981 */ /* 0x000ea4000c1e1500 */
[----:B--2---:R-:W0:Y:S02]  /*1690*/  I2F.S16 R0, R2 ;  /* 0x0000000200007306 */ /* 0x004e240000101400 */
[----:B0-----:R-:W-:-:S04]  /*16a0*/  F2FP.BF16.F32.PACK_AB R0, RZ, R0 ;  /* 0x00000000ff00723e */ /* 0x001fc800000010ff */
[----:B------:R-:W-:Y:S01]  /*16b0*/  PRMT R4, R0, 0x7610, R4 ;  /* 0x0000761000047816 */ /* 0x000fe20000000004 */
[----:B------:R-:W-:Y:S06]  /*16c0*/  BRA `(.L_x_1487) ;  /* 0x0000000c008c7947 */ /* 0x000fec0003800000 */
.L_x_1483:
        /* <DEDUP_REMOVED lines=9> */
.L_x_1491:
[----:B------:R-:W2:Y:S02]  /*1760*/  LDG.E.U16 R0, desc[UR36][R2.64] ;  /* 0x0000002402007981 */ /* 0x000ea4000c1e1500 */
[----:B--2---:R-:W-:-:S05]  /*1770*/  HADD2.F32 R0, -RZ, R0.H0_H0 ;  /* 0x20000000ff007230 */ /* 0x004fca0000004100 */
[----:B------:R-:W-:-:S04]  /*1780*/  F2FP.BF16.F32.PACK_AB R0, RZ, R0 ;  /* 0x00000000ff00723e */ /* 0x000fc800000010ff */
[----:B------:R-:W-:Y:S01]  /*1790*/  PRMT R4, R0, 0x7610, R4 ;  /* 0x0000761000047816 */ /* 0x000fe20000000004 */
[----:B------:R-:W-:Y:S06]  /*17a0*/  BRA `(.L_x_1487) ;  /* 0x0000000c00547947 */ /* 0x000fec0003800000 */
.L_x_1490:
        /* <DEDUP_REMOVED lines=9> */
.L_x_1493:
[----:B------:R-:W2:Y:S02]  /*1840*/  LDG.E.U16 R2, desc[UR36][R2.64] ;  /* 0x0000002402027981 */ /* 0x000ea4000c1e1500 */
[----:B--2---:R-:W-:-:S05]  /*1850*/  HADD2.F32 R0, -RZ, R2.H0_H0 ;  /* 0x20000002ff007230 */ /* 0x004fca0000004100 */
[----:B------:R-:W-:-:S04]  /*1860*/  F2FP.BF16.F32.PACK_AB R0, RZ, R0 ;  /* 0x00000000ff00723e */ /* 0x000fc800000010ff */
[----:B------:R-:W-:Y:S01]  /*1870*/  PRMT R4, R0, 0x7610, R4 ;  /* 0x0000761000047816 */ /* 0x000fe20000000004 */
[----:B------:R-:W-:Y:S06]  /*1880*/  BRA `(.L_x_1487) ;  /* 0x0000000c001c7947 */ /* 0x000fec0003800000 */
.L_x_1492:
        /* <DEDUP_REMOVED lines=13> */
.L_x_1482:
        /* <DEDUP_REMOVED lines=14> */
.L_x_1496:
        /* <DEDUP_REMOVED lines=13> */
.L_x_1495:
        /* <DEDUP_REMOVED lines=19> */
[----:B------:R-:W-:Y:S02]  /*1c40*/  SHF.R.S32.HI R5, RZ, 0x8, R5 ;  /* 0x00000008ff057819 */ /* 0x000fe40000011405 */
[----:B------:R-:W-:-:S04]  /*1c50*/  IADD3 R6, PT, PT, R6, 0x3c000000, RZ ;  /* 0x3c00000006067810 */ /* 0x000fc80007ffe0ff */
[----:B------:R-:W-:-:S04]  /*1c60*/  LOP3.LUT R5, R6, 0x7f800000, R5, 0xf8, !PT ;  /* 0x7f80000006057812 */ /* 0x000fc800078ef805 */
[----:B------:R-:W-:-:S04]  /*1c70*/  SEL R5, R5, RZ, P0 ;  /* 0x000000ff05057207 */ /* 0x000fc80000000000 */
[----:B------:R-:W-:-:S04]  /*1c80*/  LOP3.LUT R5, R5, 0x80000000, R0, 0xf8, !PT ;  /* 0x8000000005057812 */ /* 0x000fc800078ef800 */
[----:B------:R-:W-:-:S04]  /*1c90*/  F2FP.BF16.F32.PACK_AB R5, RZ, R5 ;  /* 0x00000005ff05723e */ /* 0x000fc800000010ff */
[----:B------:R-:W-:Y:S01]  /*1ca0*/  PRMT R4, R5, 0x7610, R4 ;  /* 0x0000761005047816 */ /* 0x000fe20000000004 */
[----:B------:R-:W-:Y:S06]  /*1cb0*/  BRA `(.L_x_1487) ;  /* 0x0000000800107947 */ /* 0x000fec0003800000 */
.L_x_1498:
        /* <DEDUP_REMOVED lines=14> */
.L_x_1497:
[----:B------:R0:W5:Y:S01]  /*1da0*/  LDG.E.U16 R4, desc[UR36][R2.64] ;  /* 0x0000002402047981 */ /* 0x000162000c1e1500 */
[----:B------:R-:W-:Y:S05]  /*1db0*/  BRA `(.L_x_1487) ;  /* 0x0000000400d07947 */ /* 0x000fea0003800000 */
.L_x_1494:
        /* <DEDUP_REMOVED lines=13> */
.L_x_1501:
        /* <DEDUP_REMOVED lines=21> */
.L_x_1505:
[----:B------:R-:W-:Y:S05]  /*1fe0*/  BSYNC.RECONVERGENT B1 ;  /* 0x0000000000017941 */ /* 0x000fea0003800200 */
.L_x_1504:
[----:B------:R-:W-:Y:S01]  /*1ff0*/  IMAD.SHL.U32 R0, R0, 0x100000, RZ ;  /* 0x0010000000007824 */ /* 0x000fe200078e00ff */
[----:B------:R-:W-:-:S04]  /*2000*/  LEA R2, R2, 0x3b800000, 0x17 ;  /* 0x3b80000002027811 */ /* 0x000fc800078eb8ff */
[----:B------:R-:W-:-:S07]  /*2010*/  LOP3.LUT R0, R2, R0, R7, 0xfe, !PT ;  /* 0x0000000002007212 */ /* 0x000fce00078efe07 */
.L_x_1503:
[----:B------:R-:W-:Y:S05]  /*2020*/  BSYNC.RECONVERGENT B0 ;  /* 0x0000000000007941 */ /* 0x000fea0003800200 */
.L_x_1502:
[----:B------:R-:W-:-:S04]  /*2030*/  F2FP.BF16.F32.PACK_AB R0, RZ, R0 ;  /* 0x00000000ff00723e */ /* 0x000fc800000010ff */
[----:B------:R-:W-:Y:S01]  /*2040*/  PRMT R4, R0, 0x7610, R4 ;  /* 0x0000761000047816 */ /* 0x000fe20000000004 */
[----:B------:R-:W-:Y:S06]  /*2050*/  BRA `(.L_x_1487) ;  /* 0x0000000400287947 */ /* 0x000fec0003800000 */
.L_x_1500:
        /* <DEDUP_REMOVED lines=21> */
.L_x_1509:
[----:B------:R-:W-:Y:S05]  /*21b0*/  BSYNC.RECONVERGENT B1 ;  /* 0x0000000000017941 */ /* 0x000fea0003800200 */
.L_x_1508:
[----:B------:R-:W-:Y:S01]  /*21c0*/  IMAD.SHL.U32 R0, R0, 0x200000, RZ ;  /* 0x0020000000007824 */ /* 0x000fe200078e00ff */
[----:B------:R-:W-:-:S04]  /*21d0*/  LEA R2, R2, 0x37800000, 0x17 ;  /* 0x3780000002027811 */ /* 0x000fc800078eb8ff */
[----:B------:R-:W-:-:S07]  /*21e0*/  LOP3.LUT R0, R2, R0, R7, 0xfe, !PT ;  /* 0x0000000002007212 */ /* 0x000fce00078efe07 */
.L_x_1507:
[----:B------:R-:W-:Y:S05]  /*21f0*/  BSYNC.RECONVERGENT B0 ;  /* 0x0000000000007941 */ /* 0x000fea0003800200 */
.L_x_1506:
[----:B------:R-:W-:-:S04]  /*2200*/  F2FP.BF16.F32.PACK_AB R0, RZ, R0 ;  /* 0x00000000ff00723e */ /* 0x000fc800000010ff */
[----:B------:R-:W-:Y:S01]  /*2210*/  PRMT R4, R0, 0x7610, R4 ;  /* 0x0000761000047816 */ /* 0x000fe20000000004 */
[----:B------:R-:W-:Y:S06]  /*2220*/  BRA `(.L_x_1487) ;  /* 0x0000000000b47947 */ /* 0x000fec0003800000 */
.L_x_1499:
[----:B------:R-:W-:-:S09]  /*2230*/  UISETP.NE.AND UP0, UPT, UR4, 0x1c, UPT ;  /* 0x0000001c0400788c */ /* 0x000fd2000bf05270 */
[----:B------:R-:W-:Y:S05]  /*2240*/  BRA.U !UP0, `(.L_x_1510) ;  /* 0x00000001089c7547 */ /* 0x000fea000b800000 */
[----:B------:R-:W-:-:S09]  /*2250*/  UISETP.NE.AND UP0, UPT, UR4, 0x1d, UPT ;  /* 0x0000001d0400788c */ /* 0x000fd2000bf05270 */
[----:B------:R-:W-:Y:S05]  /*2260*/  BRA.U !UP0, `(.L_x_1511) ;  /* 0x0000000108807547 */ /* 0x000fea000b800000 */
[----:B------:R-:W-:-:S09]  /*2270*/  UISETP.NE.AND UP0, UPT, UR4, 0x2c, UPT ;  /* 0x0000002c0400788c */ /* 0x000fd2000bf05270 */
[----:B------:R-:W-:Y:S05]  /*2280*/  BRA.U !UP0, `(.L_x_1512) ;  /* 0x0000000108487547 */ /* 0x000fea000b800000 */
.L_x_1486:
[----:B------:R-:W-:Y:S01]  /*2290*/  MOV R2, 0x0 ;  /* 0x0000000000027802 */ /* 0x000fe20000000f00 */
[----:B------:R-:W0:Y:S01]  /*22a0*/  LDCU.64 UR4, c[0x4][0x178] ;  /* 0x01002f00ff0477ac */ /* 0x000e220008000a00 */
[----:B------:R-:W-:Y:S02]  /*22b0*/  HFMA2 R12, -RZ, RZ, 0, 5.9604644775390625e-08 ;  /* 0x00000001ff0c7431 */ /* 0x000fe400000001ff */
[----:B------:R-:W-:Y:S01]  /*22c0*/  IMAD.MOV.U32 R8, RZ, RZ, 0x4e ;  /* 0x0000004eff087424 */ /* 0x000fe200078e00ff */
[----:B------:R-:W1:Y:S01]  /*22d0*/  LDCU.64 UR6, c[0x4][0x180] ;  /* 0x01003000ff0677ac */ /* 0x000e620008000a00 */
[----:B------:R-:W2:Y:S01]  /*22e0*/  LDC.64 R2, c[0x4][R2] ;  /* 0x0100000002027b82 */ /* 0x000ea20000000a00 */
[----:B------:R-:W-:Y:S01]  /*22f0*/  IMAD.MOV.U32 R13, RZ, RZ, RZ ;  /* 0x000000ffff0d7224 */ /* 0x000fe200078e00ff */
[----:B------:R-:W3:Y:S01]  /*2300*/  LDCU.64 UR8, c[0x4][0x88] ;  /* 0x01001100ff0877ac */ /* 0x000ee20008000a00 */
[----:B0-----:R-:W-:Y:S02]  /*2310*/  IMAD.U32 R4, RZ, RZ, UR4 ;  /* 0x00000004ff047e24 */ /* 0x001fe4000f8e00ff */
[----:B------:R-:W-:Y:S01]  /*2320*/  IMAD.U32 R5, RZ, RZ, UR5 ;  /* 0x00000005ff057e24 */ /* 0x000fe2000f8e00ff */
[----:B-1----:R-:W-:Y:S01]  /*2330*/  MOV R6, UR6 ;  /* 0x0000000600067c02 */ /* 0x002fe20008000f00 */
[----:B------:R-:W-:-:S02]  /*2340*/  IMAD.U32 R7, RZ, RZ, UR7 ;  /* 0x00000007ff077e24 */ /* 0x000fc4000f8e00ff */
[----:B---3--:R-:W-:Y:S02]  /*2350*/  IMAD.U32 R10, RZ, RZ, UR8 ;  /* 0x00000008ff0a7e24 */ /* 0x008fe4000f8e00ff */
[----:B------:R-:W-:-:S07]  /*2360*/  IMAD.U32 R11, RZ, RZ, UR9 ;  /* 0x00000009ff0b7e24 */ /* 0x000fce000f8e00ff */
[----:B------:R-:W-:-:S07]  /*2370*/  LEPC R20, `(.L_x_1513) ;  /* 0x000000001014794e */ /* 0x000fce0000000000 */
[----:B--2---:R-:W-:Y:S05]  /*2380*/  CALL.ABS.NOINC R2 ;  /* 0x0000000002007343 */ /* 0x004fea0003c00000 */
.L_x_1513:
[----:B------:R-:W-:Y:S01]  /*2390*/  PRMT R4, RZ, 0x7610, R4 ;  /* 0x00007610ff047816 */ /* 0x000fe20000000004 */
[----:B------:R-:W-:Y:S06]  /*23a0*/  BRA `(.L_x_1487) ;  /* 0x0000000000547947 */ /* 0x000fec0003800000 */
.L_x_1512:
        /* <DEDUP_REMOVED lines=8> */
.L_x_1515:
[----:B------:R-:W-:Y:S05]  /*2430*/  BSYNC.RECONVERGENT B0 ;  /* 0x0000000000007941 */ /* 0x000fea0003800200 */
.L_x_1514:
[----:B------:R-:W-:-:S04]  /*2440*/  F2FP.BF16.F32.PACK_AB R0, RZ, R0 ;  /* 0x00000000ff00723e */ /* 0x000fc800000010ff */
[----:B------:R-:W-:Y:S01]  /*2450*/  PRMT R4, R0, 0x7610, R4 ;  /* 0x0000761000047816 */ /* 0x000fe20000000004 */
[----:B------:R-:W-:Y:S06]  /*2460*/  BRA `(.L_x_1487) ;  /* 0x0000000000247947 */ /* 0x000fec0003800000 */
.L_x_1511:
[----:B------:R-:W2:Y:S02]  /*2470*/  LDG.E.64 R2, desc[UR36][R2.64] ;  /* 0x0000002402027981 */ /* 0x000ea4000c1e1b00 */
[----:B--2---:R-:W0:Y:S02]  /*2480*/  I2F.U64 R0, R2 ;  /* 0x0000000200007312 */ /* 0x004e240000301000 */
[----:B0-----:R-:W-:-:S04]  /*2490*/  F2FP.BF16.F32.PACK_AB R0, RZ, R0 ;  /* 0x00000000ff00723e */ /* 0x001fc800000010ff */
[----:B------:R-:W-:Y:S01]  /*24a0*/  PRMT R4, R0, 0x7610, R4 ;  /* 0x0000761000047816 */ /* 0x000fe20000000004 */
[----:B------:R-:W-:Y:S06]  /*24b0*/  BRA `(.L_x_1487) ;  /* 0x0000000000107947 */ /* 0x000fec0003800000 */
.L_x_1510:
[----:B------:R-:W2:Y:S02]  /*24c0*/  LDG.E R2, desc[UR36][R2.64] ;  /* 0x0000002402027981 */ /* 0x000ea4000c1e1900 */
[----:B--2---:R-:W-:-:S04]  /*24d0*/  I2FP.F32.U32 R0, R2 ;  /* 0x0000000200007245 */ /* 0x004fc80000201000 */
[----:B------:R-:W-:-:S04]  /*24e0*/  F2FP.BF16.F32.PACK_AB R0, RZ, R0 ;  /* 0x00000000ff00723e */ /* 0x000fc800000010ff */
[----:B------:R-:W-:-:S07]  /*24f0*/  PRMT R4, R0, 0x7610, R4 ;  /* 0x0000761000047816 */ /* 0x000fce0000000004 */
.L_x_1487:
[----:B------:R-:W-:-:S04]  /*2500*/  SHF.L.U32 R0, R18, 0x10, RZ ;  /* 0x0000001012007819 */ /* 0x000fc800000006ff */
[----:B------:R-:W-:-:S13]  /*2510*/  FSETP.NEU.FTZ.AND P0, PT, R0, RZ, PT ;  /* 0x000000ff0000720b */ /* 0x000fda0003f1d000 */
[----:B0-----:R-:W0:Y:S01]  /*2520*/  @!P0 MUFU.RCP R3, R0 ;  /* 0x0000000000038308 */ /* 0x001e220000001000 */
[----:B-----5:R-:W-:-:S04]  /*2530*/  @!P0 IMAD.U32 R2, R4, 0x10000, RZ ;  /* 0x0001000004028824 */ /* 0x020fc800078e00ff */
        /* <DEDUP_REMOVED lines=35> */
.L_x_1521:
[----:B------:R-:W-:Y:S05]  /*2770*/  BSYNC.RECONVERGENT B1 ;  /* 0x0000000000017941 */ /* 0x000fea0003800200 */
.L_x_1520:
[----:B------:R-:W-:Y:S01]  /*2780*/  FFMA.FTZ R5, -R2, R4, R5 ;  /* 0x0000000402057223 */ /* 0x000fe20000010105 */
[----:B------:R-:W-:Y:S06]  /*2790*/  BRA `(.L_x_1518) ;  /* 0x0000000000807947 */ /* 0x000fec0003800000 */
.L_x_1519:
        /* <DEDUP_REMOVED lines=16> */
.L_x_1524:
        /* <DEDUP_REMOVED lines=13> */
.L_x_1523:
[----:B------:R-:W-:Y:S05]  /*2970*/  BSYNC.RECONVERGENT B1 ;  /* 0x0000000000017941 */ /* 0x000fea0003800200 */
.L_x_1522:
[----:B------:R-:W-:-:S04]  /*2980*/  FMUL.FTZ R5, R5, 1.1920928955078125e-07 ;  /* 0x3400000005057820 */ /* 0x000fc80000410000 */
[----:B------:R-:W-:-:S07]  /*2990*/  FMUL.FTZ R5, R10, R5 ;  /* 0x000000050a057220 */ /* 0x000fce0000410000 */
.L_x_1518:
[----:B------:R-:W-:Y:S05]  /*29a0*/  BSYNC.RECONVERGENT B0 ;  /* 0x0000000000007941 */ /* 0x000fea0003800200 */
.L_x_1517:
[C---:B------:R-:W-:Y:S01]  /*29b0*/  FSETP.NAN.FTZ.AND P0, PT, |R5|.reuse, |R5|, PT ;  /* 0x400000050500720b */ /* 0x040fe20003f18200 */
[----:B------:R-:W1:Y:S01]  /*29c0*/  MUFU.RCP R4, R0 ;  /* 0x0000000000047308 */ /* 0x000e620000001000 */
[C---:B0-----:R-:W-:Y:S01]  /*29d0*/  LOP3.LUT R2, R5.reuse, 0x80000000, R3, 0xb8, !PT ;  /* 0x8000000005027812 */ /* 0x041fe200078eb803 */
[----:B------:R-:W-:Y:S01]  /*29e0*/  BSSY.RECONVERGENT B0, `(.L_x_1516) ;  /* 0x000001c000007945 */ /* 0x000fe20003800200 */
        /* <DEDUP_REMOVED lines=21> */
.L_x_1525:
[----:B------:R-:W-:-:S06]  /*2b40*/  FMUL.FTZ R3, R3, R4 ;  /* 0x0000000403037220 */ /* 0x000fcc0000410000 */
[----:B------:R-:W0:Y:S02]  /*2b50*/  F2F.BF16.F32 R3, R3 ;  /* 0x0000000300037304 */ /* 0x000e240000202000 */
[----:B0-----:R-:W-:-:S04]  /*2b60*/  SHF.L.U32 R0, R3, 0x10, RZ ;  /* 0x0000001003007819 */ /* 0x001fc800000006ff */
[----:B------:R-:W-:-:S04]  /*2b70*/  LOP3.LUT R0, RZ, 0x80000000, R0, 0xb8, !PT ;  /* 0x80000000ff007812 */ /* 0x000fc800078eb800 */
[----:B------:R-:W-:-:S04]  /*2b80*/  F2FP.BF16.F32.PACK_AB R0, RZ, R0 ;  /* 0x00000000ff00723e */ /* 0x000fc800000010ff */
[----:B------:R-:W-:-:S07]  /*2b90*/  PRMT R5, R0, 0x7610, R5 ;  /* 0x0000761000057816 */ /* 0x000fce0000000005 */
.L_x_1526:
[----:B------:R-:W-:Y:S05]  /*2ba0*/  BSYNC.RECONVERGENT B0 ;  /* 0x0000000000007941 */ /* 0x000fea0003800200 */
.L_x_1516:
        /* <DEDUP_REMOVED lines=15> */
[----:B------:R-:W0:Y:S02]  /*2ca0*/  F2I.FTZ.TRUNC.NTZ R5, R5 ;  /* 0x0000000500057305 */ /* 0x000e24000021f100 */
[----:B0-----:R0:W-:Y:S01]  /*2cb0*/  STG.E.U8 desc[UR36][R2.64], R5 ;  /* 0x0000000502007986 */ /* 0x0011e2000c101124 */
[----:B------:R-:W-:Y:S05]  /*2cc0*/  BRA `(.L_x_1532) ;  /* 0x0000000c00807947 */ /* 0x000fea0003800000 */
.L_x_1530:
[----:B------:R-:W-:-:S06]  /*2cd0*/  IMAD.U32 R5, R5, 0x10000, RZ ;  /* 0x0001000005057824 */ /* 0x000fcc00078e00ff */
[----:B------:R-:W0:Y:S02]  /*2ce0*/  F2I.S64.TRUNC R4, R5 ;  /* 0x0000000500047311 */ /* 0x000e24000020d900 */
[----:B0-----:R0:W-:Y:S01]  /*2cf0*/  STG.E.U8 desc[UR36][R2.64], R4 ;  /* 0x0000000402007986 */ /* 0x0011e2000c101124 */
[----:B------:R-:W-:Y:S05]  /*2d00*/  BRA `(.L_x_1532) ;  /* 0x0000000c00707947 */ /* 0x000fea0003800000 */
.L_x_1529:
[----:B------:R-:W-:-:S09]  /*2d10*/  UISETP.NE.AND UP0, UPT, UR4, 0x2, UPT ;  /* 0x000000020400788c */ /* 0x000fd2000bf05270 */
[----:B------:R-:W-:Y:S05]  /*2d20*/  BRA.U !UP0, `(.L_x_1533) ;  /* 0x0000000108307547 */ /* 0x000fea000b800000 */
[----:B------:R-:W-:-:S09]  /*2d30*/  UISETP.NE.AND UP0, UPT, UR4, 0x3, UPT ;  /* 0x000000030400788c */ /* 0x000fd2000bf05270 */
[----:B------:R-:W-:Y:S05]  /*2d40*/  BRA.U !UP0, `(.L_x_1534) ;  /* 0x0000000108187547 */ /* 0x000fea000b800000 */
[----:B------:R-:W-:-:S09]  /*2d50*/  UISETP.NE.AND UP0, UPT, UR4, 0x4, UPT ;  /* 0x000000040400788c */ /* 0x000fd2000bf05270 */
[----:B------:R-:W-:Y:S05]  /*2d60*/  BRA.U UP0, `(.L_x_1531) ;  /* 0x0000000900b87547 */ /* 0x000fea000b800000 */
[----:B------:R-:W-:-:S06]  /*2d70*/  IMAD.U32 R5, R5, 0x10000, RZ ;  /* 0x0001000005057824 */ /* 0x000fcc00078e00ff */
[----:B------:R-:W0:Y:S02]  /*2d80*/  F2I.S64.TRUNC R4, R5 ;  /* 0x0000000500047311 */ /* 0x000e24000020d900 */
[----:B0-----:R0:W-:Y:S01]  /*2d90*/  STG.E.64 desc[UR36][R2.64], R4 ;  /* 0x0000000402007986 */ /* 0x0011e2000c101b24 */
[----:B------:R-:W-:Y:S05]  /*2da0*/  BRA `(.L_x_1532) ;  /* 0x0000000c00487947 */ /* 0x000fea0003800000 */
.L_x_1534:
[----:B------:R-:W-:-:S06]  /*2db0*/  SHF.L.U32 R5, R5, 0x10, RZ ;  /* 0x0000001005057819 */ /* 0x000fcc00000006ff */
[----:B------:R-:W0:Y:S02]  /*2dc0*/  F2I.FTZ.TRUNC.NTZ R5, R5 ;  /* 0x0000000500057305 */ /* 0x000e24000021f100 */
[----:B0-----:R0:W-:Y:S01]  /*2dd0*/  STG.E desc[UR36][R2.64], R5 ;  /* 0x0000000502007986 */ /* 0x0011e2000c101924 */
[----:B------:R-:W-:Y:S05]  /*2de0*/  BRA `(.L_x_1532) ;  /* 0x0000000c00387947 */ /* 0x000fea0003800000 */
.L_x_1533:
[----:B------:R-:W-:-:S06]  /*2df0*/  IMAD.U32 R5, R5, 0x10000, RZ ;  /* 0x0001000005057824 */ /* 0x000fcc00078e00ff */
[----:B------:R-:W0:Y:S02]  /*2e00*/  F2I.FTZ.TRUNC.NTZ R5, R5 ;  /* 0x0000000500057305 */ /* 0x000e24000021f100 */
[----:B0-----:R0:W-:Y:S01]  /*2e10*/  STG.E.U16 desc[UR36][R2.64], R5 ;  /* 0x0000000502007986 */ /* 0x0011e2000c101524 */
[----:B------:R-:W-:Y:S05]  /*2e20*/  BRA `(.L_x_1532) ;  /* 0x0000000c00287947 */ /* 0x000fea0003800000 */
.L_x_1528:
        /* <DEDUP_REMOVED lines=9> */
.L_x_1536:
[----:B------:R-:W-:-:S05]  /*2ec0*/  IMAD.U32 R0, R5, 0x10000, RZ ;  /* 0x0001000005007824 */ /* 0x000fca00078e00ff */
[----:B------:R-:W-:-:S05]  /*2ed0*/  F2FP.F16.F32.PACK_AB R0, RZ, R0 ;  /* 0x00000000ff00723e */ /* 0x000fca00000000ff */
[----:B------:R0:W-:Y:S01]  /*2ee0*/  STG.E.U16 desc[UR36][R2.64], R0 ;  /* 0x0000000002007986 */ /* 0x0001e2000c101524 */
[----:B------:R-:W-:Y:S05]  /*2ef0*/  BRA `(.L_x_1532) ;  /* 0x0000000800f47947 */ /* 0x000fea0003800000 */
.L_x_1535:
[----:B------:R-:W-:-:S09]  /*2f00*/  UISETP.NE.AND UP0, UPT, UR4, 0x7, UPT ;  /* 0x000000070400788c */ /* 0x000fd2000bf05270 */
[----:B------:R-:W-:Y:S05]  /*2f10*/  BRA.U !UP0, `(.L_x_1537) ;  /* 0x0000000108347547 */ /* 0x000fea000b800000 */
[----:B------:R-:W-:-:S09]  /*2f20*/  UISETP.NE.AND UP0, UPT, UR4, 0x8, UPT ;  /* 0x000000080400788c */ /* 0x000fd2000bf05270 */
[----:B------:R-:W-:Y:S05]  /*2f30*/  BRA.U !UP0, `(.L_x_1538) ;  /* 0x0000000108187547 */ /* 0x000fea000b800000 */
[----:B------:R-:W-:-:S09]  /*2f40*/  UISETP.NE.AND UP0, UPT, UR4, 0x9, UPT ;  /* 0x000000090400788c */ /* 0x000fd2000bf05270 */
[----:B------:R-:W-:Y:S05]  /*2f50*/  BRA.U UP0, `(.L_x_1531) ;  /* 0x00000009003c7547 */ /* 0x000fea000b800000 */
[----:B------:R-:W-:Y:S01]  /*2f60*/  IMAD.U32 R4, R5, 0x10000, RZ ;  /* 0x0001000005047824 */ /* 0x000fe200078e00ff */
[----:B------:R-:W-:-:S05]  /*2f70*/  MOV R5, RZ ;  /* 0x000000ff00057202 */ /* 0x000fca0000000f00 */
[----:B------:R0:W-:Y:S01]  /*2f80*/  STG.E.64 desc[UR36][R2.64], R4 ;  /* 0x0000000402007986 */ /* 0x0001e2000c101b24 */
[----:B------:R-:W-:Y:S05]  /*2f90*/  BRA `(.L_x_1532) ;  /* 0x0000000800cc7947 */ /* 0x000fea0003800000 */
.L_x_1538:
[----:B------:R-:W-:-:S05]  /*2fa0*/  IMAD.U32 R5, R5, 0x10000, RZ ;  /* 0x0001000005057824 */ /* 0x000fca00078e00ff */
[----:B------:R-:W-:-:S04]  /*2fb0*/  F2FP.F16.F32.PACK_AB R5, RZ, R5 ;  /* 0x00000005ff05723e */ /* 0x000fc800000000ff */
[----:B------:R-:W-:-:S05]  /*2fc0*/  PRMT R5, R5, 0x5410, RZ ;  /* 0x0000541005057816 */ /* 0x000fca00000000ff */
[----:B------:R0:W-:Y:S01]  /*2fd0*/  STG.E desc[UR36][R2.64], R5 ;  /* 0x0000000502007986 */ /* 0x0001e2000c101924 */
[----:B------:R-:W-:Y:S05]  /*2fe0*/  BRA `(.L_x_1532) ;  /* 0x0000000800b87947 */ /* 0x000fea0003800000 */
.L_x_1537:
[----:B------:R-:W-:-:S04]  /*2ff0*/  IMAD.U32 R4, R5, 0x10000, RZ ;  /* 0x0001000005047824 */ /* 0x000fc800078e00ff */
[----:B------:R-:W-:-:S06]  /*3000*/  FMUL.FTZ R4, R4, 1 ;  /* 0x3f80000004047820 */ /* 0x000fcc0000410000 */
[----:B------:R-:W0:Y:S02]  /*3010*/  F2F.F64.F32 R4, R4 ;  /* 0x0000000400047310 */ /* 0x000e240000201800 */
[----:B0-----:R0:W-:Y:S01]  /*3020*/  STG.E.64 desc[UR36][R2.64], R4 ;  /* 0x0000000402007986 */ /* 0x0011e2000c101b24 */
[----:B------:R-:W-:Y:S05]  /*3030*/  BRA `(.L_x_1532) ;  /* 0x0000000800a47947 */ /* 0x000fea0003800000 */
.L_x_1527:
        /* <DEDUP_REMOVED lines=13> */
.L_x_1541:
[----:B------:R-:W-:Y:S01]  /*3110*/  IMAD.U32 R5, R5, 0x10000, RZ ;  /* 0x0001000005057824 */ /* 0x000fe200078e00ff */
[----:B------:R-:W-:-:S03]  /*3120*/  CS2R R6, SRZ ;  /* 0x0000000000067805 */ /* 0x000fc6000001ff00 */
[----:B------:R-:W-:-:S06]  /*3130*/  FMUL.FTZ R5, R5, 1 ;  /* 0x3f80000005057820 */ /* 0x000fcc0000410000 */
[----:B------:R-:W0:Y:S02]  /*3140*/  F2F.F64.F32 R4, R5 ;  /* 0x0000000500047310 */ /* 0x000e240000201800 */
[----:B0-----:R0:W-:Y:S01]  /*3150*/  STG.E.128 desc[UR36][R2.64], R4 ;  /* 0x0000000402007986 */ /* 0x0011e2000c101d24 */
[----:B------:R-:W-:Y:S05]  /*3160*/  BRA `(.L_x_1532) ;  /* 0x0000000800587947 */ /* 0x000fea0003800000 */
.L_x_1540:
[----:B------:R-:W-:-:S09]  /*3170*/  UISETP.NE.AND UP0, UPT, UR4, 0xf, UPT ;  /* 0x0000000f0400788c */ /* 0x000fd2000bf05270 */
[----:B------:R-:W-:Y:S05]  /*3180*/  BRA.U !UP0, `(.L_x_1542) ;  /* 0x0000000108a07547 */ /* 0x000fea000b800000 */
[----:B------:R-:W-:-:S09]  /*3190*/  UISETP.NE.AND UP0, UPT, UR4, 0x17, UPT ;  /* 0x000000170400788c */ /* 0x000fd2000bf05270 */
[----:B------:R-:W-:Y:S05]  /*31a0*/  BRA.U !UP0, `(.L_x_1543) ;  /* 0x00000001084c7547 */ /* 0x000fea000b800000 */
[----:B------:R-:W-:-:S09]  /*31b0*/  UISETP.NE.AND UP0, UPT, UR4, 0x18, UPT ;  /* 0x000000180400788c */ /* 0x000fd2000bf05270 */
[----:B------:R-:W-:Y:S05]  /*31c0*/  BRA.U UP0, `(.L_x_1531) ;  /* 0x0000000500a07547 */ /* 0x000fea000b800000 */
[----:B------:R-:W-:Y:S01]  /*31d0*/  SHF.L.U32 R7, R5, 0x10, RZ ;  /* 0x0000001005077819 */ /* 0x000fe200000006ff */
[----:B------:R-:W-:Y:S01]  /*31e0*/  BSSY.RECONVERGENT B0, `(.L_x_1544) ;  /* 0x000000c000007945 */ /* 0x000fe20003800200 */
[----:B------:R-:W-:Y:S02]  /*31f0*/  IMAD.MOV.U32 R0, RZ, RZ, 0x7f ;  /* 0x0000007fff007424 */ /* 0x000fe400078e00ff */
        /* <DEDUP_REMOVED lines=10> */
.L_x_1545:
[----:B------:R-:W-:Y:S05]  /*32a0*/  BSYNC.RECONVERGENT B0 ;  /* 0x0000000000007941 */ /* 0x000fea0003800200 */
.L_x_1544:
[----:B------:R-:W-:-:S05]  /*32b0*/  LOP3.LUT R5, R0, 0x80, R5, 0xf8, !PT ;  /* 0x0000008000057812 */ /* 0x000fca00078ef805 */
[----:B------:R0:W-:Y:S01]  /*32c0*/  STG.E.U8 desc[UR36][R2.64], R5 ;  /* 0x0000000502007986 */ /* 0x0001e2000c101124 */
[----:B------:R-:W-:Y:S05]  /*32d0*/  BRA `(.L_x_1532) ;  /* 0x0000000400fc7947 */ /* 0x000fea0003800000 */
.L_x_1543:
        /* <DEDUP_REMOVED lines=15> */
.L_x_1547:
[----:B------:R-:W-:Y:S05]  /*33d0*/  BSYNC.RECONVERGENT B0 ;  /* 0x0000000000007941 */ /* 0x000fea0003800200 */
.L_x_1546:
[----:B------:R-:W-:-:S05]  /*33e0*/  LOP3.LUT R5, R0, 0x80, R5, 0xf8, !PT ;  /* 0x0000008000057812 */ /* 0x000fca00078ef805 */
[----:B------:R0:W-:Y:S01]  /*33f0*/  STG.E.U8 desc[UR36][R2.64], R5 ;  /* 0x0000000502007986 */ /* 0x0001e2000c101124 */
[----:B------:R-:W-:Y:S05]  /*3400*/  BRA `(.L_x_1532) ;  /* 0x0000000400b07947 */ /* 0x000fea0003800000 */
.L_x_1542:
[----:B------:R0:W-:Y:S01]  /*3410*/  STG.E.U16 desc[UR36][R2.64], R5 ;  /* 0x0000000502007986 */ /* 0x0001e2000c101524 */
[----:B------:R-:W-:Y:S05]  /*3420*/  BRA `(.L_x_1532) ;  /* 0x0000000400a87947 */ /* 0x000fea0003800000 */
.L_x_1539:
        /* <DEDUP_REMOVED lines=9> */
[----:B------:R-:W0:Y:S02]  /*34c0*/  F2I.FTZ.U32.TRUNC.NTZ R5, R5 ;  /* 0x0000000500057305 */ /* 0x000e24000021f000 */
[----:B0-----:R0:W-:Y:S01]  /*34d0*/  STG.E.U16 desc[UR36][R2.64], R5 ;  /* 0x0000000502007986 */ /* 0x0011e2000c101524 */
[----:B------:R-:W-:Y:S05]  /*34e0*/  BRA `(.L_x_1532) ;  /* 0x0000000400787947 */ /* 0x000fea0003800000 */
.L_x_1550:
[----:B------:R-:W-:Y:S01]  /*34f0*/  SHF.L.U32 R5, R5, 0x10, RZ ;  /* 0x0000001005057819 */ /* 0x000fe200000006ff */
[----:B------:R-:W-:Y:S01]  /*3500*/  BSSY.RECONVERGENT B0, `(.L_x_1551) ;  /* 0x0000014000007945 */ /* 0x000fe20003800200 */
[----:B------:R-:W-:Y:S02]  /*3510*/  IMAD.MOV.U32 R0, RZ, RZ, 0x80 ;  /* 0x00000080ff007424 */ /* 0x000fe400078e00ff */
        /* <DEDUP_REMOVED lines=10> */
.L_x_1553:
[----:B------:R-:W-:-:S04]  /*35c0*/  SHF.R.U32.HI R0, RZ, 0x14, R5 ;  /* 0x00000014ff007819 */ /* 0x000fc80000011605 */
[----:B------:R-:W-:-:S04]  /*35d0*/  LOP3.LUT R0, R0, 0x1, RZ, 0xc0, !PT ;  /* 0x0000000100007812 */ /* 0x000fc800078ec0ff */
[----:B------:R-:W-:-:S04]  /*35e0*/  IADD3 R0, PT, PT, R5, 0x487ffff, R0 ;  /* 0x0487ffff05007810 */ /* 0x000fc80007ffe000 */
[----:B------:R-:W-:-:S04]  /*35f0*/  SHF.R.U32.HI R0, RZ, 0x14, R0 ;  /* 0x00000014ff007819 */ /* 0x000fc80000011600 */
[----:B------:R-:W-:-:S07]  /*3600*/  LOP3.LUT R4, R0, 0xff, RZ, 0xc0, !PT ;  /* 0x000000ff00047812 */ /* 0x000fce00078ec0ff */
.L_x_1554:
[----:B------:R-:W-:-:S04]  /*3610*/  SHF.R.U32.HI R5, RZ, 0x18, R5 ;  /* 0x00000018ff057819 */ /* 0x000fc80000011605 */
[----:B------:R-:W-:-:S04]  /*3620*/  LOP3.LUT R4, R4, 0x80, R5, 0xf8, !PT ;  /* 0x0000008004047812 */ /* 0x000fc800078ef805 */
[----:B------:R-:W-:-:S07]  /*3630*/  PRMT R0, R4, 0x7610, R0 ;  /* 0x0000761004007816 */ /* 0x000fce0000000000 */
.L_x_1552:
[----:B------:R-:W-:Y:S05]  /*3640*/  BSYNC.RECONVERGENT B0 ;  /* 0x0000000000007941 */ /* 0x000fea0003800200 */
.L_x_1551:
[----:B------:R4:W-:Y:S01]  /*3650*/  STG.E.U8 desc[UR36][R2.64], R0 ;  /* 0x0000000002007986 */ /* 0x0009e2000c101124 */
[----:B------:R-:W-:Y:S05]  /*3660*/  BRA `(.L_x_1532) ;  /* 0x0000000400187947 */ /* 0x000fea0003800000 */
.L_x_1549:
        /* <DEDUP_REMOVED lines=13> */
.L_x_1557:
[----:B------:R-:W-:-:S04]  /*3740*/  SHF.R.U32.HI R0, RZ, 0x15, R5 ;  /* 0x00000015ff007819 */ /* 0x000fc80000011605 */
[----:B------:R-:W-:-:S04]  /*3750*/  LOP3.LUT R0, R0, 0x1, RZ, 0xc0, !PT ;  /* 0x0000000100007812 */ /* 0x000fc800078ec0ff */
[----:B------:R-:W-:-:S04]  /*3760*/  IADD3 R0, PT, PT, R5, 0x88fffff, R0 ;  /* 0x088fffff05007810 */ /* 0x000fc80007ffe000 */
[----:B------:R-:W-:-:S04]  /*3770*/  SHF.R.U32.HI R0, RZ, 0x15, R0 ;  /* 0x00000015ff007819 */ /* 0x000fc80000011600 */
[----:B------:R-:W-:-:S07]  /*3780*/  LOP3.LUT R4, R0, 0xff, RZ, 0xc0, !PT ;  /* 0x000000ff00047812 */ /* 0x000fce00078ec0ff */
.L_x_1558:
[----:B------:R-:W-:-:S04]  /*3790*/  SHF.R.U32.HI R5, RZ, 0x18, R5 ;  /* 0x00000018ff057819 */ /* 0x000fc80000011605 */
[----:B------:R-:W-:-:S04]  /*37a0*/  LOP3.LUT R4, R4, 0x80, R5, 0xf8, !PT ;  /* 0x0000008004047812 */ /* 0x000fc800078ef805 */
[----:B------:R-:W-:-:S07]  /*37b0*/  PRMT R0, R4, 0x7610, R0 ;  /* 0x0000761004007816 */ /* 0x000fce0000000000 */
.L_x_1556:
[----:B------:R-:W-:Y:S05]  /*37c0*/  BSYNC.RECONVERGENT B0 ;  /* 0x0000000000007941 */ /* 0x000fea0003800200 */
.L_x_1555:
[----:B------:R3:W-:Y:S01]  /*37d0*/  STG.E.U8 desc[UR36][R2.64], R0 ;  /* 0x0000000002007986 */ /* 0x0007e2000c101124 */
[----:B------:R-:W-:Y:S05]  /*37e0*/  BRA `(.L_x_1532) ;  /* 0x0000000000b87947 */ /* 0x000fea0003800000 */
.L_x_1548:
[----:B------:R-:W-:-:S09]  /*37f0*/  UISETP.NE.AND UP0, UPT, UR4, 0x1c, UPT ;  /* 0x0000001c0400788c */ /* 0x000fd2000bf05270 */
[----:B------:R-:W-:Y:S05]  /*3800*/  BRA.U !UP0, `(.L_x_1559) ;  /* 0x0000000108a47547 */ /* 0x000fea000b800000 */
[----:B------:R-:W-:-:S09]  /*3810*/  UISETP.NE.AND UP0, UPT, UR4, 0x1d, UPT ;  /* 0x0000001d0400788c */ /* 0x000fd2000bf05270 */
[----:B------:R-:W-:Y:S05]  /*3820*/  BRA.U !UP0, `(.L_x_1560) ;  /* 0x00000001088c7547 */ /* 0x000fea000b800000 */
[----:B------:R-:W-:-:S09]  /*3830*/  UISETP.NE.AND UP0, UPT, UR4, 0x2c, UPT ;  /* 0x0000002c0400788c */ /* 0x000fd2000bf05270 */
[----:B------:R-:W-:Y:S05]  /*3840*/  BRA.U !UP0, `(.L_x_1561) ;  /* 0x0000000108447547 */ /* 0x000fea000b800000 */
.L_x_1531:
[----:B------:R-:W-:Y:S01]  /*3850*/  MOV R2, 0x0 ;  /* 0x0000000000027802 */ /* 0x000fe20000000f00 */
[----:B------:R-:W0:Y:S01]  /*3860*/  LDCU.64 UR6, c[0x4][0x178] ;  /* 0x01002f00ff0677ac */ /* 0x000e220008000a00 */
[----:B------:R-:W-:Y:S02]  /*3870*/  HFMA2 R8, -RZ, RZ, 0, 6.020069122314453125e-06 ;  /* 0x00000065ff087431 */ /* 0x000fe400000001ff */
[----:B------:R-:W-:Y:S01]  /*3880*/  IMAD.MOV.U32 R12, RZ, RZ, 0x1 ;  /* 0x00000001ff0c7424 */ /* 0x000fe200078e00ff */
[----:B------:R-:W1:Y:S01]  /*3890*/  LDCU.64 UR8, c[0x4][0x180] ;  /* 0x01003000ff0877ac */ /* 0x000e620008000a00 */
[----:B------:R-:W2:Y:S01]  /*38a0*/  LDC.64 R2, c[0x4][R2] ;  /* 0x0100000002027b82 */ /* 0x000ea20000000a00 */
[----:B------:R-:W-:Y:S01]  /*38b0*/  IMAD.MOV.U32 R13, RZ, RZ, RZ ;  /* 0x000000ffff0d7224 */ /* 0x000fe200078e00ff */
[----:B------:R-:W3:Y:S01]  /*38c0*/  LDCU.64 UR4, c[0x4][0x90] ;  /* 0x01001200ff0477ac */ /* 0x000ee20008000a00 */
[----:B0-----:R-:W-:Y:S01]  /*38d0*/  IMAD.U32 R4, RZ, RZ, UR6 ;  /* 0x00000006ff047e24 */ /* 0x001fe2000f8e00ff */
[----:B------:R-:W-:Y:S01]  /*38e0*/  MOV R5, UR7 ;  /* 0x0000000700057c02 */ /* 0x000fe20008000f00 */
[----:B-1----:R-:W-:-:S02]  /*38f0*/  IMAD.U32 R6, RZ, RZ, UR8 ;  /* 0x00000008ff067e24 */ /* 0x002fc4000f8e00ff */
[----:B------:R-:W-:Y:S02]  /*3900*/  IMAD.U32 R7, RZ, RZ, UR9 ;  /* 0x00000009ff077e24 */ /* 0x000fe4000f8e00ff */
[----:B---3--:R-:W-:Y:S02]  /*3910*/  IMAD.U32 R10, RZ, RZ, UR4 ;  /* 0x00000004ff0a7e24 */ /* 0x008fe4000f8e00ff */
[----:B------:R-:W-:-:S07]  /*3920*/  IMAD.U32 R11, RZ, RZ, UR5 ;  /* 0x00000005ff0b7e24 */ /* 0x000fce000f8e00ff */
[----:B------:R-:W-:-:S07]  /*3930*/  LEPC R20, `(.L_x_1562) ;  /* 0x000000001014794e */ /* 0x000fce0000000000 */
[----:B--2---:R-:W-:Y:S05]  /*3940*/  CALL.ABS.NOINC R2 ;  /* 0x0000000002007343 */ /* 0x004fea0003c00000 */
.L_x_1562:
[----:B------:R-:W-:Y:S05]  /*3950*/  BRA `(.L_x_1532) ;  /* 0x00000000005c7947 */ /* 0x000fea0003800000 */
.L_x_1561:
        /* <DEDUP_REMOVED lines=8> */
[----:B------:R-:W-:Y:S02]  /*39e0*/  @P1 ISETP.EQ.U32.AND P2, PT, R0, 0x1, P0 ;  /* 0x000000010000180c */ /* 0x000fe40000742070 */
[----:B------:R-:W-:Y:S02]  /*39f0*/  PLOP3.LUT P0, PT, PT, PT, PT, 0x80, 0x8 ;  /* 0x000000000008781c */ /* 0x000fe40003f0f070 */
[----:B------:R-:W-:Y:S02]  /*3a00*/  @P1 PLOP3.LUT P0, PT, P2, PT, PT, 0x80, 0x8 ;  /* 0x000000000008181c */ /* 0x000fe4000170f070 */
[----:B------:R-:W-:-:S11]  /*3a10*/  @P1 IADD3 R0, PT, PT, R6, 0x1, RZ ;  /* 0x0000000106001810 */ /* 0x000fd60007ffe0ff */
[----:B------:R-:W-:-:S04]  /*3a20*/  @!P0 IMAD.MOV R0, RZ, RZ, R6 ;  /* 0x000000ffff008224 */ /* 0x000fc800078e0206 */
[----:B------:R-:W-:-:S05]  /*3a30*/  @P1 IMAD.MOV.U32 R5, RZ, RZ, R0 ;  /* 0x000000ffff051224 */ /* 0x000fca00078e0000 */
[----:B------:R2:W-:Y:S01]  /*3a40*/  STG.E.U8 desc[UR36][R2.64], R5 ;  /* 0x0000000502007986 */ /* 0x0005e2000c101124 */
[----:B------:R-:W-:Y:S05]  /*3a50*/  BRA `(.L_x_1532) ;  /* 0x00000000001c7947 */ /* 0x000fea0003800000 */
.L_x_1560:
[----:B------:R-:W-:-:S06]  /*3a60*/  IMAD.U32 R5, R5, 0x10000, RZ ;  /* 0x0001000005057824 */ /* 0x000fcc00078e00ff */
[----:B------:R-:W0:Y:S02]  /*3a70*/  F2I.U64.TRUNC R4, R5 ;  /* 0x0000000500047311 */ /* 0x000e24000020d800 */
[----:B0-----:R1:W-:Y:S01]  /*3a80*/  STG.E.64 desc[UR36][R2.64], R4 ;  /* 0x0000000402007986 */ /* 0x0013e2000c101b24 */
[----:B------:R-:W-:Y:S05]  /*3a90*/  BRA `(.L_x_1532) ;  /* 0x00000000000c7947 */ /* 0x000fea0003800000 */
.L_x_1559:
[----:B------:R-:W-:-:S06]  /*3aa0*/  IMAD.U32 R5, R5, 0x10000, RZ ;  /* 0x0001000005057824 */ /* 0x000fcc00078e00ff */
[----:B------:R-:W0:Y:S02]  /*3ab0*/  F2I.FTZ.U32.TRUNC.NTZ R5, R5 ;  /* 0x0000000500057305 */ /* 0x000e24000021f000 */
[----:B0-----:R0:W-:Y:S02]  /*3ac0*/  STG.E desc[UR36][R2.64], R5 ;  /* 0x0000000502007986 */ /* 0x0011e4000c101924 */
.L_x_1532:
[----:B------:R-:W-:-:S07]  /*3ad0*/  IADD3 R17, PT, PT, R17, 0x80, RZ ;  /* 0x0000008011117810 */ /* 0x000fce0007ffe0ff */
.L_x_1480:
[----:B0-----:R-:W-:Y:S05]  /*3ae0*/  BSYNC.RECONVERGENT B6 ;  /* 0x0000000000067941 */ /* 0x001fea0003800200 */
.L_x_1479:
[----:B------:R-:W0:Y:S01]  /*3af0*/  LDCU UR4, c[0x0][0x380] ;  /* 0x00007000ff0477ac */ /* 0x000e220008000800 */
[----:B------:R-:W-:Y:S01]  /*3b00*/  BSSY.RECONVERGENT B6, `(.L_x_1563) ;  /* 0x000039f000067945 */ /* 0x000fe20003800200 */
[----:B0-----:R-:W-:-:S13]  /*3b10*/  ISETP.GE.AND P0, PT, R17, UR4, PT ;  /* 0x0000000411007c0c */ /* 0x001fda000bf06270 */
[----:B------:R-:W-:Y:S05]  /*3b20*/  @P0 BRA `(.L_x_1564) ;  /* 0x0000003800700947 */ /* 0x000fea0003800000 */
[----:B------:R-:W0:Y:S01]  /*3b30*/  LDCU UR4, c[0x0][0x388] ;  /* 0x00007100ff0477ac */ /* 0x000e220008000800 */
[----:B---34-:R-:W-:Y:S02]  /*3b40*/  IMAD.MOV.U32 R0, RZ, RZ, RZ ;  /* 0x000000ffff007224 */ /* 0x018fe400078e00ff */
[----:B------:R-:W-:Y:S01]  /*3b50*/  IMAD.MOV.U32 R16, RZ, RZ, RZ ;  /* 0x000000ffff107224 */ /* 0x000fe200078e00ff */
[----:B0-----:R-:W-:-:S09]  /*3b60*/  UISETP.NE.AND UP0, UPT, UR4, URZ, UPT ;  /* 0x000000ff0400728c */ /* 0x001fd2000bf05270 */
[----:B------:R-:W-:Y:S05]  /*3b70*/  BRA.U !UP0, `(.L_x_1565) ;  /* 0x0000001108a87547 */ /* 0x000fea000b800000 */
[----:B------:R-:W1:Y:S01]  /*3b80*/  LDCU.64 UR4, c[0x0][0x390] ;  /* 0x00007200ff0477ac */ /* 0x000e620008000a00 */
[----:B------:R-:W-:Y:S01]  /*3b90*/  IMAD.MOV.U32 R16, RZ, RZ, RZ ;  /* 0x000000ffff107224 */ /* 0x000fe200078e00ff */
[----:B------:R-:W0:Y:S01]  /*3ba0*/  LDCU UR6, c[0x0][0x38c] ;  /* 0x00007180ff0677ac */ /* 0x000e220008000800 */
[----:B------:R-:W3:Y:S01]  /*3bb0*/  LDCU.64 UR8, c[0x0][0x4b8] ;  /* 0x00009700ff0877ac */ /* 0x000ee20008000a00 */
[----:B------:R-:W-:Y:S01]  /*3bc0*/  UISETP.NE.AND UP0, UPT, UR40, URZ, UPT ;  /* 0x000000ff2800728c */ /* 0x000fe2000bf05270 */
[----:B-12---:R-:W-:-:S05]  /*3bd0*/  IMAD.HI.U32 R2, R17, UR4, R16 ;  /* 0x0000000411027c27 */ /* 0x006fca000f8e0010 */
[----:B------:R-:W-:-:S05]  /*3be0*/  SHF.R.U32.HI R3, RZ, UR5, R2 ;  /* 0x00000005ff037c19 */ /* 0x000fca0008011602 */
[----:B------:R-:W-:-:S04]  /*3bf0*/  IMAD.MOV R0, RZ, RZ, -R3 ;  /* 0x000000ffff007224 */ /* 0x000fc800078e0a03 */
[----:B0-----:R-:W-:-:S04]  /*3c00*/  IMAD R0, R0, UR6, R17 ;  /* 0x0000000600007c24 */ /* 0x001fc8000f8e0211 */
[C---:B---3--:R-:W-:Y:S02]  /*3c10*/  IMAD R16, R0.reuse, UR8, RZ ;  /* 0x0000000800107c24 */ /* 0x048fe4000f8e02ff */
[----:B------:R-:W-:Y:S01]  /*3c20*/  IMAD R0, R0, UR9, RZ ;  /* 0x0000000900007c24 */ /* 0x000fe2000f8e02ff */
[----:B------:R-:W-:Y:S06]  /*3c30*/  BRA.U !UP0, `(.L_x_1565) ;  /* 0x0000001108787547 */ /* 0x000fec000b800000 */
[----:B------:R-:W0:Y:S01]  /*3c40*/  LDCU.64 UR6, c[0x0][0x398] ;  /* 0x00007300ff0677ac */ /* 0x000e220008000a00 */
[----:B------:R-:W-:Y:S01]  /*3c50*/  HFMA2 R2, -RZ, RZ, 0, 0 ;  /* 0x00000000ff027431 */ /* 0x000fe200000001ff */
[----:B------:R-:W1:Y:S01]  /*3c60*/  LDCU UR4, c[0x0][0x3a0] ;  /* 0x00007400ff0477ac */ /* 0x000e620008000800 */
[----:B------:R-:W2:Y:S01]  /*3c70*/  LDCU.64 UR8, c[0x0][0x4c0] ;  /* 0x00009800ff0877ac */ /* 0x000ea20008000a00 */
[----:B------:R-:W-:Y:S02]  /*3c80*/  UISETP.NE.AND UP0, UPT, UR38, 0x2, UPT ;  /* 0x000000022600788c */ /* 0x000fe4000bf05270 */
[----:B0-----:R-:W-:-:S05]  /*3c90*/  IMAD.HI.U32 R4, R3, UR7, R2 ;  /* 0x0000000703047c27 */ /* 0x001fca000f8e0002 */
[----:B-1----:R-:W-:-:S05]  /*3ca0*/  SHF.R.U32.HI R5, RZ, UR4, R4 ;  /* 0x00000004ff057c19 */ /* 0x002fca0008011604 */
[----:B------:R-:W-:-:S04]  /*3cb0*/  IMAD.MOV R2, RZ, RZ, -R5 ;  /* 0x000000ffff027224 */ /* 0x000fc800078e0a05 */
[----:B------:R-:W-:-:S04]  /*3cc0*/  IMAD R3, R2, UR6, R3 ;  /* 0x0000000602037c24 */ /* 0x000fc8000f8e0203 */
[C---:B--2---:R-:W-:Y:S02]  /*3cd0*/  IMAD R16, R3.reuse, UR8, R16 ;  /* 0x0000000803107c24 */ /* 0x044fe4000f8e0210 */
[----:B------:R-:W-:Y:S01]  /*3ce0*/  IMAD R0, R3, UR9, R0 ;  /* 0x0000000903007c24 */ /* 0x000fe2000f8e0200 */
[----:B------:R-:W-:Y:S06]  /*3cf0*/  BRA.U !UP0, `(.L_x_1565) ;  /* 0x0000001108487547 */ /* 0x000fec000b800000 */
[----:B------:R-:W0:Y:S01]  /*3d00*/  LDCU.64 UR4, c[0x0][0x3a8] ;  /* 0x00007500ff0477ac */ /* 0x000e220008000a00 */
[----:B------:R-:W-:Y:S01]  /*3d10*/  IMAD.MOV.U32 R4, RZ, RZ, RZ ;  /* 0x000000ffff047224 */ /* 0x000fe200078e00ff */
[----:B------:R-:W1:Y:S01]  /*3d20*/  LDCU UR6, c[0x0][0x3a4] ;  /* 0x00007480ff0677ac */ /* 0x000e620008000800 */
[----:B------:R-:W2:Y:S01]  /*3d30*/  LDCU.64 UR8, c[0x0][0x4c8] ;  /* 0x00009900ff0877ac */ /* 0x000ea20008000a00 */
[----:B------:R-:W-:Y:S01]  /*3d40*/  UISETP.NE.AND UP0, UPT, UR38, 0x3, UPT ;  /* 0x000000032600788c */ /* 0x000fe2000bf05270 */
[----:B0-----:R-:W-:-:S05]  /*3d50*/  IMAD.HI.U32 R2, R5, UR4, R4 ;  /* 0x0000000405027c27 */ /* 0x001fca000f8e0004 */
[----:B------:R-:W-:-:S05]  /*3d60*/  SHF.R.U32.HI R3, RZ, UR5, R2 ;  /* 0x00000005ff037c19 */ /* 0x000fca0008011602 */
[----:B------:R-:W-:-:S04]  /*3d70*/  IMAD.MOV R4, RZ, RZ, -R3 ;  /* 0x000000ffff047224 */ /* 0x000fc800078e0a03 */
[----:B-1----:R-:W-:-:S04]  /*3d80*/  IMAD R5, R4, UR6, R5 ;  /* 0x0000000604057c24 */ /* 0x002fc8000f8e0205 */
        /* <DEDUP_REMOVED lines=9> */
[----:B-1----:R-:W-:-:S04]  /*3e20*/  SHF.R.U32.HI R5, RZ, UR4, R4 ;  /* 0x00000004ff057c19 */ /* 0x002fc80008011604 */
[----:B------:R-:W-:-:S05]  /*3e30*/  IADD3 R2, PT, PT, -R5, RZ, RZ ;  /* 0x000000ff05027210 */ /* 0x000fca0007ffe1ff */
        /* <DEDUP_REMOVED lines=29> */
[----:B------:R-:W-:Y:S01]  /*4010*/  MOV R4, RZ ;  /* 0x000000ff00047202 */ /* 0x000fe20000000f00 */
[----:B------:R-:W1:Y:S01]  /*4020*/  LDCU UR6, c[0x0][0x3d4] ;  /* 0x00007a80ff0677ac */ /* 0x000e620008000800 */
[----:B------:R-:W2:Y:S01]  /*4030*/  LDCU.64 UR8, c[0x0][0x4e8] ;  /* 0x00009d00ff0877ac */ /* 0x000ea20008000a00 */
[----:B------:R-:W-:Y:S02]  /*4040*/  UISETP.NE.AND UP0, UPT, UR38, 0x7, UPT ;  /* 0x000000072600788c */ /* 0x000fe4000bf05270 */
        /* <DEDUP_REMOVED lines=25> */
[----:B------:R-:W-:-:S04]  /*41e0*/  SHF.R.U32.HI R3, RZ, UR5, R2 ;  /* 0x00000005ff037c19 */ /* 0x000fc80008011602 */
[----:B------:R-:W-:-:S05]  /*41f0*/  IADD3 R4, PT, PT, -R3, RZ, RZ ;  /* 0x000000ff03047210 */ /* 0x000fca0007ffe1ff */
        /* <DEDUP_REMOVED lines=187> */
[----:B------:R-:W2:Y:S02]  /*4db0*/  LDCU.64 UR8, c[0x0][0x578] ;  /* 0x0000af00ff0877ac */ /* 0x000ea40008000a00 */
[----:B0-----:R-:W-:-:S05]  /*4dc0*/  IMAD.HI.U32 R2, R5, UR4, R4 ;  /* 0x0000000405027c27 */ /* 0x001fca000f8e0004 */
[----:B------:R-:W-:-:S04]  /*4dd0*/  SHF.R.U32.HI R2, RZ, UR5, R2 ;  /* 0x00000005ff027c19 */ /* 0x000fc80008011602 */
[----:B------:R-:W-:-:S05]  /*4de0*/  IADD3 R3, PT, PT, -R2, RZ, RZ ;  /* 0x000000ff02037210 */ /* 0x000fca0007ffe1ff */
[----:B-1----:R-:W-:-:S04]  /*4df0*/  IMAD R5, R3, UR6, R5 ;  /* 0x0000000603057c24 */ /* 0x002fc8000f8e0205 */
[C---:B--2---:R-:W-:Y:S02]  /*4e00*/  IMAD R16, R5.reuse, UR8, R16 ;  /* 0x0000000805107c24 */ /* 0x044fe4000f8e0210 */
[----:B------:R-:W-:-:S07]  /*4e10*/  IMAD R0, R5, UR9, R0 ;  /* 0x0000000905007c24 */ /* 0x000fce000f8e0200 */
.L_x_1565:
[----:B------:R-:W1:Y:S01]  /*4e20*/  LDCU.64 UR6, c[0x0][0x588] ;  /* 0x0000b100ff0677ac */ /* 0x000e620008000a00 */
[----:B------:R-:W-:-:S04]  /*4e30*/  UPRMT UR4, UR42, 0x9910, URZ ;  /* 0x000099102a047896 */ /* 0x000fc800080000ff */
[----:B------:R-:W-:Y:S01]  /*4e40*/  UISETP.GT.AND UP0, UPT, UR4, 0x9, UPT ;  /* 0x000000090400788c */ /* 0x000fe2000bf04270 */
[----:B-12---:R-:W-:-:S05]  /*4e50*/  IADD3 R2, P0, PT, R0, UR6, RZ ;  /* 0x0000000600027c10 */ /* 0x006fca000ff1e0ff */
        /* <DEDUP_REMOVED lines=15> */
.L_x_1569:
[----:B------:R-:W2:Y:S02]  /*4f50*/  LDG.E.U8 R2, desc[UR36][R2.64] ;  /* 0x0000002402027981 */ /* 0x000ea4000c1e1100 */
[----:B--2---:R-:W-:-:S04]  /*4f60*/  I2FP.F32.U32 R0, R2 ;  /* 0x0000000200007245 */ /* 0x004fc80000201000 */
[----:B------:R-:W-:-:S04]  /*4f70*/  F2FP.BF16.F32.PACK_AB R0, RZ, R0 ;  /* 0x00000000ff00723e */ /* 0x000fc800000010ff */
[----:B------:R-:W-:Y:S01]  /*4f80*/  PRMT R4, R0, 0x7610, R4 ;  /* 0x0000761000047816 */ /* 0x000fe20000000004 */
[----:B------:R-:W-:Y:S06]  /*4f90*/  BRA `(.L_x_1571) ;  /* 0x0000000c00e07947 */ /* 0x000fec0003800000 */
.L_x_1568:
        /* <DEDUP_REMOVED lines=11> */
.L_x_1573:
[----:B------:R-:W2:Y:S02]  /*5050*/  LDG.E R2, desc[UR36][R2.64] ;  /* 0x0000002402027981 */ /* 0x000ea4000c1e1900 */
[----:B--2---:R-:W-:-:S04]  /*5060*/  I2FP.F32.S32 R0, R2 ;  /* 0x0000000200007245 */ /* 0x004fc80000201400 */
[----:B------:R-:W-:-:S04]  /*5070*/  F2FP.BF16.F32.PACK_AB R0, RZ, R0 ;  /* 0x00000000ff00723e */ /* 0x000fc800000010ff */
[----:B------:R-:W-:Y:S01]  /*5080*/  PRMT R4, R0, 0x7610, R4 ;  /* 0x0000761000047816 */ /* 0x000fe20000000004 */
[----:B------:R-:W-:Y:S06]  /*5090*/  BRA `(.L_x_1571) ;  /* 0x0000000c00a07947 */ /* 0x000fec0003800000 */
.L_x_1572:
[----:B------:R-:W2:Y:S02]  /*50a0*/  LDG.E.U16 R2, desc[UR36][R2.64] ;  /* 0x0000002402027981 */ /* 0x000ea4000c1e1500 */
[----:B--2---:R-:W0:Y:S02]  /*50b0*/  I2F.S16 R0, R2 ;  /* 0x0000000200007306 */ /* 0x004e240000101400 */
[----:B0-----:R-:W-:-:S04]  /*50c0*/  F2FP.BF16.F32.PACK_AB R0, RZ, R0 ;  /* 0x00000000ff00723e */ /* 0x001fc800000010ff */
[----:B------:R-:W-:Y:S01]  /*50d0*/  PRMT R4, R0, 0x7610, R4 ;  /* 0x0000761000047816 */ /* 0x000fe20000000004 */
[----:B------:R-:W-:Y:S06]  /*50e0*/  BRA `(.L_x_1571) ;  /* 0x0000000c008c7947 */ /* 0x000fec0003800000 */
.L_x_1567:
        /* <DEDUP_REMOVED lines=9> */
.L_x_1575:
[----:B------:R-:W2:Y:S02]  /*5180*/  LDG.E.U16 R0, desc[UR36][R2.64] ;  /* 0x0000002402007981 */ /* 0x000ea4000c1e1500 */
[----:B--2---:R-:W-:-:S05]  /*5190*/  HADD2.F32 R0, -RZ, R0.H0_H0 ;  /* 0x20000000ff007230 */ /* 0x004fca0000004100 */
[----:B------:R-:W-:-:S04]  /*51a0*/  F2FP.BF16.F32.PACK_AB R0, RZ, R0 ;  /* 0x00000000ff00723e */ /* 0x000fc800000010ff */
[----:B------:R-:W-:Y:S01]  /*51b0*/  PRMT R4, R0, 0x7610, R4 ;  /* 0x0000761000047816 */ /* 0x000fe20000000004 */
[----:B------:R-:W-:Y:S06]  /*51c0*/  BRA `(.L_x_1571) ;  /* 0x0000000c00547947 */ /* 0x000fec0003800000 */
.L_x_1574:
        /* <DEDUP_REMOVED lines=9> */
.L_x_1577:
[----:B------:R-:W2:Y:S02]  /*5260*/  LDG.E.U16 R2, desc[UR36][R2.64] ;  /* 0x0000002402027981 */ /* 0x000ea4000c1e1500 */
[----:B--2---:R-:W-:-:S05]  /*5270*/  HADD2.F32 R0, -RZ, R2.H0_H0 ;  /* 0x20000002ff007230 */ /* 0x004fca0000004100 */
[----:B------:R-:W-:-:S04]  /*5280*/  F2FP.BF16.F32.PACK_AB R0, RZ, R0 ;  /* 0x00000000ff00723e */ /* 0x000fc800000010ff */
[----:B------:R-:W-:Y:S01]  /*5290*/  PRMT R4, R0, 0x7610, R4 ;  /* 0x0000761000047816 */ /* 0x000fe20000000004 */
[----:B------:R-:W-:Y:S06]  /*52a0*/  BRA `(.L_x_1571) ;  /* 0x0000000c001c7947 */ /* 0x000fec0003800000 */
.L_x_1576:
        /* <DEDUP_REMOVED lines=13> */
.L_x_1566:
        /* <DEDUP_REMOVED lines=14> */
.L_x_1580:
        /* <DEDUP_REMOVED lines=13> */
.L_x_1579:
        /* <DEDUP_REMOVED lines=12> */
[----:B0-----:R-:W-:-:S04]  /*55f0*/  IADD3 R5, PT, PT, -R5, RZ, RZ ;  /* 0x000000ff05057210 */ /* 0x001fc80007ffe1ff */
        /* <DEDUP_REMOVED lines=14> */
.L_x_1582:
        /* <DEDUP_REMOVED lines=14> */
.L_x_1581:
[----:B------:R0:W5:Y:S01]  /*57c0*/  LDG.E.U16 R4, desc[UR36][R2.64] ;  /* 0x0000002402047981 */ /* 0x000162000c1e1500 */
[----:B------:R-:W-:Y:S05]  /*57d0*/  BRA `(.L_x_1571) ;  /* 0x0000000400d07947 */ /* 0x000fea0003800000 */
.L_x_1578:
        /* <DEDUP_REMOVED lines=13> */
.L_x_1585:
        /* <DEDUP_REMOVED lines=21> */
.L_x_1589:
[----:B------:R-:W-:Y:S05]  /*5a00*/  BSYNC.RECONVERGENT B1 ;  /* 0x0000000000017941 */ /* 0x000fea0003800200 */
.L_x_1588:
[----:B------:R-:W-:Y:S01]  /*5a10*/  IMAD.SHL.U32 R0, R0, 0x100000, RZ ;  /* 0x0010000000007824 */ /* 0x000fe200078e00ff */
[----:B------:R-:W-:-:S04]  /*5a20*/  LEA R2, R2, 0x3b800000, 0x17 ;  /* 0x3b80000002027811 */ /* 0x000fc800078eb8ff */
[----:B------:R-:W-:-:S07]  /*5a30*/  LOP3.LUT R0, R2, R0, R7, 0xfe, !PT ;  /* 0x0000000002007212 */ /* 0x000fce00078efe07 */
.L_x_1587:
[----:B------:R-:W-:Y:S05]  /*5a40*/  BSYNC.RECONVERGENT B0 ;  /* 0x0000000000007941 */ /* 0x000fea0003800200 */
.L_x_1586:
[----:B------:R-:W-:-:S04]  /*5a50*/  F2FP.BF16.F32.PACK_AB R0, RZ, R0 ;  /* 0x00000000ff00723e */ /* 0x000fc800000010ff */
[----:B------:R-:W-:Y:S01]  /*5a60*/  PRMT R4, R0, 0x7610, R4 ;  /* 0x0000761000047816 */ /* 0x000fe20000000004 */
[----:B------:R-:W-:Y:S06]  /*5a70*/  BRA `(.L_x_1571) ;  /* 0x0000000400287947 */ /* 0x000fec0003800000 */
.L_x_1584:
[----:B------:R-:W2:Y:S01]  /*5a80*/  LDG.E.U8 R3, desc[UR36][R2.64] ;  /* 0x0000002402037981 */ /* 0x000ea2000c1e1100 */
[----:B------:R-:W-:Y:S01]  /*5a90*/  BSSY.RECONVERGENT B0, `(.L_x_1590) ;  /* 0x0000018000007945 */ /* 0x000fe20003800200 */
[----:B------:R-:W-:Y:S01]  /*5aa0*/  HFMA2 R0, -RZ, RZ, 0, 0 ;  /* 0x00000000ff007431 */ /* 0x000fe200000001ff */
        /* <DEDUP_REMOVED lines=18> */
.L_x_1593:
[----:B------:R-:W-:Y:S05]  /*5bd0*/  BSYNC.RECONVERGENT B1 ;  /* 0x0000000000017941 */ /* 0x000fea0003800200 */
.L_x_1592:
[----:B------:R-:W-:Y:S02]  /*5be0*/  SHF.L.U32 R0, R0, 0x15, RZ ;  /* 0x0000001500007819 */ /* 0x000fe400000006ff */
[----:B------:R-:W-:-:S04]  /*5bf0*/  LEA R2, R2, 0x37800000, 0x17 ;  /* 0x3780000002027811 */ /* 0x000fc800078eb8ff */
[----:B------:R-:W-:-:S07]  /*5c00*/  LOP3.LUT R0, R2, R0, R7, 0xfe, !PT ;  /* 0x0000000002007212 */ /* 0x000fce00078efe07 */
.L_x_1591:
[----:B------:R-:W-:Y:S05]  /*5c10*/  BSYNC.RECONVERGENT B0 ;  /* 0x0000000000007941 */ /* 0x000fea0003800200 */
.L_x_1590:
[----:B------:R-:W-:-:S04]  /*5c20*/  F2FP.BF16.F32.PACK_AB R0, RZ, R0 ;  /* 0x00000000ff00723e */ /* 0x000fc800000010ff */
[----:B------:R-:W-:Y:S01]  /*5c30*/  PRMT R4, R0, 0x7610, R4 ;  /* 0x0000761000047816 */ /* 0x000fe20000000004 */
[----:B------:R-:W-:Y:S06]  /*5c40*/  BRA `(.L_x_1571) ;  /* 0x0000000000b47947 */ /* 0x000fec0003800000 */
.L_x_1583:
        /* <DEDUP_REMOVED lines=14> */
.L_x_1597:
[----:B------:R-:W-:Y:S05]  /*5d30*/  BSYNC.RECONVERGENT B0 ;  /* 0x0000000000007941 */ /* 0x000fea0003800200 */
.L_x_1596:
[----:B------:R-:W-:-:S04]  /*5d40*/  F2FP.BF16.F32.PACK_AB R0, RZ, R0 ;  /* 0x00000000ff00723e */ /* 0x000fc800000010ff */
[----:B------:R-:W-:Y:S01]  /*5d50*/  PRMT R4, R0, 0x7610, R4 ;  /* 0x0000761000047816 */ /* 0x000fe20000000004 */
[----:B------:R-:W-:Y:S06]  /*5d60*/  BRA `(.L_x_1571) ;  /* 0x00000000006c7947 */ /* 0x000fec0003800000 */
.L_x_1570:
[----:B------:R-:W-:Y:S01]  /*5d70*/  MOV R2, 0x0 ;  /* 0x0000000000027802 */ /* 0x000fe20000000f00 */
[----:B------:R-:W0:Y:S01]  /*5d80*/  LDCU.64 UR4, c[0x4][0x178] ;  /* 0x01002f00ff0477ac */ /* 0x000e220008000a00 */
[----:B------:R-:W-:Y:S02]  /*5d90*/  HFMA2 R13, -RZ, RZ, 0, 0 ;  /* 0x00000000ff0d7431 */ /* 0x000fe400000001ff */
[----:B------:R-:W-:Y:S01]  /*5da0*/  IMAD.MOV.U32 R8, RZ, RZ, 0x4e ;  /* 0x0000004eff087424 */ /* 0x000fe200078e00ff */
[----:B------:R-:W1:Y:S01]  /*5db0*/  LDCU.64 UR6, c[0x4][0x180] ;  /* 0x01003000ff0677ac */ /* 0x000e620008000a00 */
[----:B------:R-:W2:Y:S01]  /*5dc0*/  LDC.64 R2, c[0x4][R2] ;  /* 0x0100000002027b82 */ /* 0x000ea20000000a00 */
[----:B------:R-:W-:Y:S01]  /*5dd0*/  IMAD.MOV.U32 R12, RZ, RZ, 0x1 ;  /* 0x00000001ff0c7424 */ /* 0x000fe200078e00ff */
[----:B------:R-:W3:Y:S01]  /*5de0*/  LDCU.64 UR8, c[0x4][0x88] ;  /* 0x01001100ff0877ac */ /* 0x000ee20008000a00 */
[----:B0-----:R-:W-:Y:S01]  /*5df0*/  MOV R4, UR4 ;  /* 0x0000000400047c02 */ /* 0x001fe20008000f00 */
[----:B------:R-:W-:-:S02]  /*5e00*/  IMAD.U32 R5, RZ, RZ, UR5 ;  /* 0x00000005ff057e24 */ /* 0x000fc4000f8e00ff */
[----:B-1----:R-:W-:Y:S02]  /*5e10*/  IMAD.U32 R6, RZ, RZ, UR6 ;  /* 0x00000006ff067e24 */ /* 0x002fe4000f8e00ff */
[----:B------:R-:W-:Y:S01]  /*5e20*/  IMAD.U32 R7, RZ, RZ, UR7 ;  /* 0x00000007ff077e24 */ /* 0x000fe2000f8e00ff */
[----:B---3--:R-:W-:Y:S01]  /*5e30*/  MOV R10, UR8 ;  /* 0x00000008000a7c02 */ /* 0x008fe20008000f00 */
[----:B------:R-:W-:-:S07]  /*5e40*/  IMAD.U32 R11, RZ, RZ, UR9 ;  /* 0x00000009ff0b7e24 */ /* 0x000fce000f8e00ff */
[----:B------:R-:W-:-:S07]  /*5e50*/  LEPC R20, `(.L_x_1598) ;  /* 0x000000001014794e */ /* 0x000fce0000000000 */
[----:B--2---:R-:W-:Y:S05]  /*5e60*/  CALL.ABS.NOINC R2 ;  /* 0x0000000002007343 */ /* 0x004fea0003c00000 */
.L_x_1598:
[----:B------:R-:W-:Y:S01]  /*5e70*/  PRMT R4, RZ, 0x7610, R4 ;  /* 0x00007610ff047816 */ /* 0x000fe20000000004 */
[----:B------:R-:W-:Y:S06]  /*5e80*/  BRA `(.L_x_1571) ;  /* 0x0000000000247947 */ /* 0x000fec0003800000 */
.L_x_1595:
[----:B------:R-:W2:Y:S02]  /*5e90*/  LDG.E.64 R2, desc[UR36][R2.64] ;  /* 0x0000002402027981 */ /* 0x000ea4000c1e1b00 */
[----:B--2---:R-:W0:Y:S02]  /*5ea0*/  I2F.U64 R0, R2 ;  /* 0x0000000200007312 */ /* 0x004e240000301000 */
[----:B0-----:R-:W-:-:S04]  /*5eb0*/  F2FP.BF16.F32.PACK_AB R0, RZ, R0 ;  /* 0x00000000ff00723e */ /* 0x001fc800000010ff */
[----:B------:R-:W-:Y:S01]  /*5ec0*/  PRMT R4, R0, 0x7610, R4 ;  /* 0x0000761000047816 */ /* 0x000fe20000000004 */
[----:B------:R-:W-:Y:S06]  /*5ed0*/  BRA `(.L_x_1571) ;  /* 0x0000000000107947 */ /* 0x000fec0003800000 */
.L_x_1594:
[----:B------:R-:W2:Y:S02]  /*5ee0*/  LDG.E R2, desc[UR36][R2.64] ;  /* 0x0000002402027981 */ /* 0x000ea4000c1e1900 */
[----:B--2---:R-:W-:-:S04]  /*5ef0*/  I2FP.F32.U32 R0, R2 ;  /* 0x0000000200007245 */ /* 0x004fc80000201000 */
[----:B------:R-:W-:-:S04]  /*5f00*/  F2FP.BF16.F32.PACK_AB R0, RZ, R0 ;  /* 0x00000000ff00723e */ /* 0x000fc800000010ff */
[----:B------:R-:W-:-:S07]  /*5f10*/  PRMT R4, R0, 0x7610, R4 ;  /* 0x0000761000047816 */ /* 0x000fce0000000004 */
.L_x_1571:
[----:B------:R-:W-:Y:S01]  /*5f20*/  IMAD.U32 R0, R18, 0x10000, RZ ;  /* 0x0001000012007824 */ /* 0x000fe200078e00ff */
[----:B------:R-:W-:Y:S04]  /*5f30*/  BSSY.RECONVERGENT B1, `(.L_x_1599) ;  /* 0x0000069000017945 */ /* 0x000fe80003800200 */
[----:B------:R-:W-:-:S13]  /*5f40*/  FSETP.NEU.FTZ.AND P0, PT, R0, RZ, PT ;  /* 0x000000ff0000720b */ /* 0x000fda0003f1d000 */
[----:B------:R-:W-:Y:S05]  /*5f50*/  @!P0 BRA `(.L_x_1600) ;  /* 0x0000000400848947 */ /* 0x000fea0003800000 */
[----:B0----5:R-:W-:Y:S01]  /*5f60*/  IMAD.U32 R3, R4, 0x10000, RZ ;  /* 0x0001000004037824 */ /* 0x021fe200078e00ff */
        /* <DEDUP_REMOVED lines=27> */
.L_x_1606:
[----:B------:R-:W-:Y:S01]  /*6120*/  FSETP.GEU.FTZ.AND P0, PT, R7, -R6, PT ;  /* 0x800000060700720b */ /* 0x000fe20003f1e000 */
[----:B------:R-:W-:-:S12]  /*6130*/  FADD.FTZ R5, R5, -1 ;  /* 0xbf80000005057421 */ /* 0x000fd80000010000 */
[----:B------:R-:W-:-:S07]  /*6140*/  @!P0 FADD.FTZ R5, R5, -1 ;  /* 0xbf80000005058421 */ /* 0x000fce0000010000 */
.L_x_1605:
[----:B------:R-:W-:Y:S05]  /*6150*/  BSYNC.RECONVERGENT B2 ;  /* 0x0000000000027941 */ /* 0x000fea0003800200 */
.L_x_1604:
[----:B------:R-:W-:Y:S01]  /*6160*/  FFMA.FTZ R2, -R6, R5, R2 ;  /* 0x0000000506027223 */ /* 0x000fe20000010102 */
[----:B------:R-:W-:Y:S06]  /*6170*/  BRA `(.L_x_1602) ;  /* 0x0000000000807947 */ /* 0x000fec0003800000 */
.L_x_1603:
        /* <DEDUP_REMOVED lines=9> */
[----:B------:R-:W-:Y:S02]  /*6210*/  IADD3 R4, PT, PT, R4, 0xb800000, RZ ;  /* 0x0b80000004047810 */ /* 0x000fe40007ffe0ff */
[----:B------:R-:W-:Y:S02]  /*6220*/  FSEL R8, R5, +QNAN , P2 ;  /* 0x7fffffff05087808 */ /* 0x000fe40001000000 */
[----:B------:R-:W-:-:S13]  /*6230*/  ISETP.NE.AND P1, PT, R4, RZ, PT ;  /* 0x000000ff0400720c */ /* 0x000fda0003f25270 */
[----:B------:R-:W-:Y:S05]  /*6240*/  @!P1 BRA `(.L_x_1608) ;  /* 0x0000000000409947 */ /* 0x000fea0003800000 */
[----:B------:R-:W-:-:S04]  /*6250*/  LOP3.LUT R7, R7, 0x7fffff, RZ, 0xc0, !PT ;  /* 0x007fffff07077812 */ /* 0x000fc800078ec0ff */
[----:B------:R-:W-:-:S04]  /*6260*/  LOP3.LUT R9, R7, 0x3f800000, RZ, 0xfc, !PT ;  /* 0x3f80000007097812 */ /* 0x000fc800078efcff */
[----:B------:R0:W1:Y:S03]  /*6270*/  MUFU.RCP R10, R9 ;  /* 0x00000009000a7308 */ /* 0x0000660000001000 */
.L_x_1609:
        /* <DEDUP_REMOVED lines=13> */
.L_x_1608:
[----:B------:R-:W-:Y:S05]  /*6350*/  BSYNC.RECONVERGENT B2 ;  /* 0x0000000000027941 */ /* 0x000fea0003800200 */
.L_x_1607:
[----:B------:R-:W-:-:S04]  /*6360*/  FMUL.FTZ R5, R2, 1.1920928955078125e-07 ;  /* 0x3400000002057820 */ /* 0x000fc80000410000 */
[----:B------:R-:W-:-:S07]  /*6370*/  FMUL.FTZ R2, R8, R5 ;  /* 0x0000000508027220 */ /* 0x000fce0000410000 */
.L_x_1602:
[----:B------:R-:W-:Y:S05]  /*6380*/  BSYNC.RECONVERGENT B0 ;  /* 0x0000000000007941 */ /* 0x000fea0003800200 */
.L_x_1601:
        /* <DEDUP_REMOVED lines=30> */
.L_x_1600:
[----:B0-----:R-:W0:Y:S01]  /*6570*/  MUFU.RCP R3, R0 ;  /* 0x0000000000037308 */ /* 0x001e220000001000 */
[----:B-----5:R-:W-:-:S04]  /*6580*/  IMAD.U32 R2, R4, 0x10000, RZ ;  /* 0x0001000004027824 */ /* 0x020fc800078e00ff */
[----:B0-----:R-:W-:-:S05]  /*6590*/  FMUL.FTZ R2, R3, R2 ;  /* 0x0000000203027220 */ /* 0x001fca0000410000 */
[----:B------:R-:W-:-:S04]  /*65a0*/  F2FP.BF16.F32.PACK_AB R2, RZ, R2 ;  /* 0x00000002ff02723e */ /* 0x000fc800000010ff */
[----:B------:R-:W-:-:S07]  /*65b0*/  PRMT R5, R2, 0x7610, R5 ;  /* 0x0000761002057816 */ /* 0x000fce0000000005 */
.L_x_1610:
[----:B------:R-:W-:Y:S05]  /*65c0*/  BSYNC.RECONVERGENT B1 ;  /* 0x0000000000017941 */ /* 0x000fea0003800200 */
.L_x_1599:
        /* <DEDUP_REMOVED lines=18> */
.L_x_1614:
[----:B------:R-:W-:-:S06]  /*66f0*/  SHF.L.U32 R5, R5, 0x10, RZ ;  /* 0x0000001005057819 */ /* 0x000fcc00000006ff */
[----:B------:R-:W1:Y:S02]  /*6700*/  F2I.S64.TRUNC R4, R5 ;  /* 0x0000000500047311 */ /* 0x000e64000020d900 */
[----:B-1----:R1:W-:Y:S01]  /*6710*/  STG.E.U8 desc[UR36][R2.64], R4 ;  /* 0x0000000402007986 */ /* 0x0023e2000c101124 */
[----:B------:R-:W-:Y:S05]  /*6720*/  BRA `(.L_x_1616) ;  /* 0x0000000c006c7947 */ /* 0x000fea0003800000 */
.L_x_1613:
        /* <DEDUP_REMOVED lines=10> */
.L_x_1618:
[----:B------:R-:W-:-:S06]  /*67d0*/  IMAD.U32 R5, R5, 0x10000, RZ ;  /* 0x0001000005057824 */ /* 0x000fcc00078e00ff */
[----:B------:R-:W1:Y:S02]  /*67e0*/  F2I.FTZ.TRUNC.NTZ R5, R5 ;  /* 0x0000000500057305 */ /* 0x000e64000021f100 */
[----:B-1----:R1:W-:Y:S01]  /*67f0*/  STG.E desc[UR36][R2.64], R5 ;  /* 0x0000000502007986 */ /* 0x0023e2000c101924 */
[----:B------:R-:W-:Y:S05]  /*6800*/  BRA `(.L_x_1616) ;  /* 0x0000000c00347947 */ /* 0x000fea0003800000 */
.L_x_1617:
[----:B------:R-:W-:-:S06]  /*6810*/  IMAD.U32 R5, R5, 0x10000, RZ ;  /* 0x0001000005057824 */ /* 0x000fcc00078e00ff */
[----:B------:R-:W1:Y:S02]  /*6820*/  F2I.FTZ.TRUNC.NTZ R5, R5 ;  /* 0x0000000500057305 */ /* 0x000e64000021f100 */
[----:B-1----:R1:W-:Y:S01]  /*6830*/  STG.E.U16 desc[UR36][R2.64], R5 ;  /* 0x0000000502007986 */ /* 0x0023e2000c101524 */
[----:B------:R-:W-:Y:S05]  /*6840*/  BRA `(.L_x_1616) ;  /* 0x0000000c00247947 */ /* 0x000fea0003800000 */
.L_x_1612:
        /* <DEDUP_REMOVED lines=9> */
.L_x_1620:
[----:B------:R-:W-:-:S05]  /*68e0*/  IMAD.U32 R0, R5, 0x10000, RZ ;  /* 0x0001000005007824 */ /* 0x000fca00078e00ff */
[----:B------:R-:W-:-:S05]  /*68f0*/  F2FP.F16.F32.PACK_AB R0, RZ, R0 ;  /* 0x00000000ff00723e */ /* 0x000fca00000000ff */
[----:B------:R1:W-:Y:S01]  /*6900*/  STG.E.U16 desc[UR36][R2.64], R0 ;  /* 0x0000000002007986 */ /* 0x0003e2000c101524 */
[----:B------:R-:W-:Y:S05]  /*6910*/  BRA `(.L_x_1616) ;  /* 0x0000000800f07947 */ /* 0x000fea0003800000 */
.L_x_1619:
        /* <DEDUP_REMOVED lines=10> */
.L_x_1622:
[----:B------:R-:W-:-:S04]  /*69c0*/  SHF.L.U32 R5, R5, 0x10, RZ ;  /* 0x0000001005057819 */ /* 0x000fc800000006ff */
[----:B------:R-:W-:-:S04]  /*69d0*/  F2FP.F16.F32.PACK_AB R5, RZ, R5 ;  /* 0x00000005ff05723e */ /* 0x000fc800000000ff */
[----:B------:R-:W-:-:S05]  /*69e0*/  PRMT R5, R5, 0x5410, RZ ;  /* 0x0000541005057816 */ /* 0x000fca00000000ff */
[----:B------:R1:W-:Y:S01]  /*69f0*/  STG.E desc[UR36][R2.64], R5 ;  /* 0x0000000502007986 */ /* 0x0003e2000c101924 */
[----:B------:R-:W-:Y:S05]  /*6a00*/  BRA `(.L_x_1616) ;  /* 0x0000000800b47947 */ /* 0x000fea0003800000 */
.L_x_1621:
[----:B------:R-:W-:-:S04]  /*6a10*/  IMAD.U32 R4, R5, 0x10000, RZ ;  /* 0x0001000005047824 */ /* 0x000fc800078e00ff */
[----:B------:R-:W-:-:S06]  /*6a20*/  FMUL.FTZ R4, R4, 1 ;  /* 0x3f80000004047820 */ /* 0x000fcc0000410000 */
[----:B------:R-:W1:Y:S02]  /*6a30*/  F2F.F64.F32 R4, R4 ;  /* 0x0000000400047310 */ /* 0x000e640000201800 */
[----:B-1----:R1:W-:Y:S01]  /*6a40*/  STG.E.64 desc[UR36][R2.64], R4 ;  /* 0x0000000402007986 */ /* 0x0023e2000c101b24 */
[----:B------:R-:W-:Y:S05]  /*6a50*/  BRA `(.L_x_1616) ;  /* 0x0000000800a07947 */ /* 0x000fea0003800000 */
.L_x_1611:
        /* <DEDUP_REMOVED lines=14> */
.L_x_1626:
[----:B------:R-:W-:Y:S01]  /*6b40*/  IMAD.U32 R5, R5, 0x10000, RZ ;  /* 0x0001000005057824 */ /* 0x000fe200078e00ff */
[----:B------:R-:W-:Y:S01]  /*6b50*/  BSSY.RECONVERGENT B0, `(.L_x_1627) ;  /* 0x0000013000007945 */ /* 0x000fe20003800200 */
[----:B------:R-:W-:-:S03]  /*6b60*/  MOV R0, 0x80 ;  /* 0x0000008000007802 */ /* 0x000fc60000000f00 */
        /* <DEDUP_REMOVED lines=15> */
.L_x_1629:
[----:B------:R-:W-:-:S04]  /*6c60*/  SHF.R.U32.HI R5, RZ, 0x18, R5 ;  /* 0x00000018ff057819 */ /* 0x000fc80000011605 */
[----:B------:R-:W-:-:S07]  /*6c70*/  LOP3.LUT R0, R0, 0x80, R5, 0xf8, !PT ;  /* 0x0000008000007812 */ /* 0x000fce00078ef805 */
.L_x_1628:
[----:B------:R-:W-:Y:S05]  /*6c80*/  BSYNC.RECONVERGENT B0 ;  /* 0x0000000000007941 */ /* 0x000fea0003800200 */
.L_x_1627:
[----:B------:R1:W-:Y:S01]  /*6c90*/  STG.E.U8 desc[UR36][R2.64], R0 ;  /* 0x0000000002007986 */ /* 0x0003e2000c101124 */
[----:B------:R-:W-:Y:S05]  /*6ca0*/  BRA `(.L_x_1616) ;  /* 0x00000008000c7947 */ /* 0x000fea0003800000 */
.L_x_1625:
        /* <DEDUP_REMOVED lines=17> */
[----:B------:R-:W-:-:S07]  /*6dc0*/  MOV R0, R4 ;  /* 0x0000000400007202 */ /* 0x000fce0000000f00 */
.L_x_1632:
[----:B------:R-:W-:-:S04]  /*6dd0*/  SHF.R.U32.HI R5, RZ, 0x18, R5 ;  /* 0x00000018ff057819 */ /* 0x000fc80000011605 */
[----:B------:R-:W-:-:S07]  /*6de0*/  LOP3.LUT R0, R0, 0x80, R5, 0xf8, !PT ;  /* 0x0000008000007812 */ /* 0x000fce00078ef805 */
.L_x_1631:
[----:B------:R-:W-:Y:S05]  /*6df0*/  BSYNC.RECONVERGENT B0 ;  /* 0x0000000000007941 */ /* 0x000fea0003800200 */
.L_x_1630:
[----:B------:R1:W-:Y:S01]  /*6e00*/  STG.E.U8 desc[UR36][R2.64], R0 ;  /* 0x0000000002007986 */ /* 0x0003e2000c101124 */
[----:B------:R-:W-:Y:S05]  /*6e10*/  BRA `(.L_x_1616) ;  /* 0x0000000400b07947 */ /* 0x000fea0003800000 */
.L_x_1624:
        /* <DEDUP_REMOVED lines=22> */
.L_x_1634:
[----:B------:R-:W-:-:S06]  /*6f80*/  IMAD.U32 R5, R5, 0x10000, RZ ;  /* 0x0001000005057824 */ /* 0x000fcc00078e00ff */
[----:B------:R-:W1:Y:S02]  /*6f90*/  F2I.U64.TRUNC R4, R5 ;  /* 0x0000000500047311 */ /* 0x000e64000020d800 */
[----:B-1----:R1:W-:Y:S01]  /*6fa0*/  STG.E.64 desc[UR36][R2.64], R4 ;  /* 0x0000000402007986 */ /* 0x0023e2000c101b24 */
[----:B------:R-:W-:Y:S05]  /*6fb0*/  BRA `(.L_x_1616) ;  /* 0x0000000400487947 */ /* 0x000fea0003800000 */
.L_x_1633:
[----:B------:R-:W-:-:S06]  /*6fc0*/  IMAD.U32 R5, R5, 0x10000, RZ ;  /* 0x0001000005057824 */ /* 0x000fcc00078e00ff */
[----:B------:R-:W1:Y:S02]  /*6fd0*/  F2I.FTZ.U32.TRUNC.NTZ R5, R5 ;  /* 0x0000000500057305 */ /* 0x000e64000021f000 */
[----:B-1----:R1:W-:Y:S01]  /*6fe0*/  STG.E desc[UR36][R2.64], R5 ;  /* 0x0000000502007986 */ /* 0x0023e2000c101924 */
[----:B------:R-:W-:Y:S05]  /*6ff0*/  BRA `(.L_x_1616) ;  /* 0x0000000400387947 */ /* 0x000fea0003800000 */
.L_x_1623:
[----:B------:R-:W-:-:S09]  /*7000*/  UISETP.GT.AND UP0, UPT, UR4, 0xe, UPT ;  /* 0x0000000e0400788c */ /* 0x000fd2000bf04270 */
[----:B------:R-:W-:Y:S05]  /*7010*/  BRA.U UP0, `(.L_x_1635) ;  /* 0x00000001003c7547 */ /* 0x000fea000b800000 */
[----:B------:R-:W-:-:S09]  /*7020*/  UISETP.NE.AND UP0, UPT, UR4, 0xa, UPT ;  /* 0x0000000a0400788c */ /* 0x000fd2000bf05270 */
[----:B------:R-:W-:Y:S05]  /*7030*/  BRA.U !UP0, `(.L_x_1636) ;  /* 0x00000001081c7547 */ /* 0x000fea000b800000 */
[----:B------:R-:W-:-:S09]  /*7040*/  UISETP.NE.AND UP0, UPT, UR4, 0xb, UPT ;  /* 0x0000000b0400788c */ /* 0x000fd2000bf05270 */
[----:B------:R-:W-:Y:S05]  /*7050*/  BRA.U UP0, `(.L_x_1615) ;  /* 0x0000000100447547 */ /* 0x000fea000b800000 */
[----:B------:R-:W-:-:S04]  /*7060*/  SHF.L.U32 R5, R5, 0x10, RZ ;  /* 0x0000001005057819 */ /* 0x000fc800000006ff */
[----:B------:R-:W-:-:S04]  /*7070*/  FSETP.NEU.FTZ.AND P0, PT, R5, RZ, PT ;  /* 0x000000ff0500720b */ /* 0x000fc80003f1d000 */
[----:B------:R-:W-:-:S05]  /*7080*/  SEL R5, RZ, 0x1, !P0 ;  /* 0x00000001ff057807 */ /* 0x000fca0004000000 */
[----:B------:R4:W-:Y:S01]  /*7090*/  STG.E.U8 desc[UR36][R2.64], R5 ;  /* 0x0000000502007986 */ /* 0x0009e2000c101124 */
[----:B------:R-:W-:Y:S05]  /*70a0*/  BRA `(.L_x_1616) ;  /* 0x00000004000c7947 */ /* 0x000fea0003800000 */
.L_x_1636:
[----:B------:R-:W-:Y:S01]  /*70b0*/  IMAD.U32 R5, R5, 0x10000, RZ ;  /* 0x0001000005057824 */ /* 0x000fe200078e00ff */
[----:B------:R-:W-:-:S03]  /*70c0*/  CS2R R6, SRZ ;  /* 0x0000000000067805 */ /* 0x000fc6000001ff00 */
[----:B------:R-:W-:-:S06]  /*70d0*/  FMUL.FTZ R5, R5, 1 ;  /* 0x3f80000005057820 */ /* 0x000fcc0000410000 */
[----:B------:R-:W1:Y:S02]  /*70e0*/  F2F.F64.F32 R4, R5 ;  /* 0x0000000500047310 */ /* 0x000e640000201800 */
[----:B-1----:R1:W-:Y:S01]  /*70f0*/  STG.E.128 desc[UR36][R2.64], R4 ;  /* 0x0000000402007986 */ /* 0x0023e2000c101d24 */
[----:B------:R-:W-:Y:S05]  /*7100*/  BRA `(.L_x_1616) ;  /* 0x0000000000f47947 */ /* 0x000fea0003800000 */
.L_x_1635:
[----:B------:R-:W-:-:S09]  /*7110*/  UISETP.NE.AND UP0, UPT, UR4, 0xf, UPT ;  /* 0x0000000f0400788c */ /* 0x000fd2000bf05270 */
[----:B------:R-:W-:Y:S05]  /*7120*/  BRA.U !UP0, `(.L_x_1637) ;  /* 0x0000000108e87547 */ /* 0x000fea000b800000 */
[----:B------:R-:W-:-:S09]  /*7130*/  UISETP.NE.AND UP0, UPT, UR4, 0x17, UPT ;  /* 0x000000170400788c */ /* 0x000fd2000bf05270 */
[----:B------:R-:W-:Y:S05]  /*7140*/  BRA.U !UP0, `(.L_x_1638) ;  /* 0x0000000108907547 */ /* 0x000fea000b800000 */
[----:B------:R-:W-:-:S09]  /*7150*/  UISETP.NE.AND UP0, UPT, UR4, 0x18, UPT ;  /* 0x000000180400788c */ /* 0x000fd2000bf05270 */
[----:B------:R-:W-:Y:S05]  /*7160*/  BRA.U !UP0, `(.L_x_1639) ;  /* 0x0000000108447547 */ /* 0x000fea000b800000 */
.L_x_1615:
[----:B------:R-:W-:Y:S01]  /*7170*/  MOV R2, 0x0 ;  /* 0x0000000000027802 */ /* 0x000fe20000000f00 */
[----:B------:R-:W1:Y:S01]  /*7180*/  LDCU.64 UR4, c[0x4][0x178] ;  /* 0x01002f00ff0477ac */ /* 0x000e620008000a00 */
[----:B------:R-:W-:Y:S02]  /*7190*/  HFMA2 R8, -RZ, RZ, 0, 6.020069122314453125e-06 ;  /* 0x00000065ff087431 */ /* 0x000fe400000001ff */
[----:B------:R-:W-:Y:S01]  /*71a0*/  IMAD.MOV.U32 R12, RZ, RZ, 0x1 ;  /* 0x00000001ff0c7424 */ /* 0x000fe200078e00ff */
[----:B------:R-:W2:Y:S01]  /*71b0*/  LDCU.64 UR6, c[0x4][0x180] ;  /* 0x01003000ff0677ac */ /* 0x000ea20008000a00 */
[----:B------:R-:W3:Y:S01]  /*71c0*/  LDC.64 R2, c[0x4][R2] ;  /* 0x0100000002027b82 */ /* 0x000ee20000000a00 */
[----:B------:R-:W-:Y:S01]  /*71d0*/  IMAD.MOV.U32 R13, RZ, RZ, RZ ;  /* 0x000000ffff0d7224 */ /* 0x000fe200078e00ff */
[----:B------:R-:W4:Y:S01]  /*71e0*/  LDCU.64 UR8, c[0x4][0x90] ;  /* 0x01001200ff0877ac */ /* 0x000f220008000a00 */
[----:B-1----:R-:W-:Y:S02]  /*71f0*/  IMAD.U32 R4, RZ, RZ, UR4 ;  /* 0x00000004ff047e24 */ /* 0x002fe4000f8e00ff */
[----:B------:R-:W-:Y:S01]  /*7200*/  IMAD.U32 R5, RZ, RZ, UR5 ;  /* 0x00000005ff057e24 */ /* 0x000fe2000f8e00ff */
[----:B--2---:R-:W-:Y:S01]  /*7210*/  MOV R6, UR6 ;  /* 0x0000000600067c02 */ /* 0x004fe20008000f00 */
[----:B------:R-:W-:-:S02]  /*7220*/  IMAD.U32 R7, RZ, RZ, UR7 ;  /* 0x00000007ff077e24 */ /* 0x000fc4000f8e00ff */
[----:B----4-:R-:W-:Y:S02]  /*7230*/  IMAD.U32 R10, RZ, RZ, UR8 ;  /* 0x00000008ff0a7e24 */ /* 0x010fe4000f8e00ff */
[----:B------:R-:W-:-:S07]  /*7240*/  IMAD.U32 R11, RZ, RZ, UR9 ;  /* 0x00000009ff0b7e24 */ /* 0x000fce000f8e00ff */
[----:B------:R-:W-:-:S07]  /*7250*/  LEPC R20, `(.L_x_1640) ;  /* 0x000000001014794e */ /* 0x000fce0000000000 */
[----:B0--3--:R-:W-:Y:S05]  /*7260*/  CALL.ABS.NOINC R2 ;  /* 0x0000000002007343 */ /* 0x009fea0003c00000 */
.L_x_1640:
[----:B------:R-:W-:Y:S05]  /*7270*/  BRA `(.L_x_1616) ;  /* 0x0000000000987947 */ /* 0x000fea0003800000 */
.L_x_1639:
[----:B------:R-:W-:Y:S01]  /*7280*/  IMAD.U32 R7, R5, 0x10000, RZ ;  /* 0x0001000005077824 */ /* 0x000fe200078e00ff */
[----:B------:R-:W-:Y:S01]  /*7290*/  BSSY.RECONVERGENT B0, `(.L_x_1641) ;  /* 0x000000c000007945 */ /* 0x000fe20003800200 */
[----:B------:R-:W-:-:S03]  /*72a0*/  MOV R0, 0x7f ;  /* 0x0000007f00007802 */ /* 0x000fc60000000f00 */
        /* <DEDUP_REMOVED lines=10> */
.L_x_1642:
[----:B------:R-:W-:Y:S05]  /*7350*/  BSYNC.RECONVERGENT B0 ;  /* 0x0000000000007941 */ /* 0x000fea0003800200 */
.L_x_1641:
[----:B------:R-:W-:-:S05]  /*7360*/  LOP3.LUT R5, R0, 0x80, R5, 0xf8, !PT ;  /* 0x0000008000057812 */ /* 0x000fca00078ef805 */
[----:B------:R3:W-:Y:S01]  /*7370*/  STG.E.U8 desc[UR36][R2.64], R5 ;  /* 0x0000000502007986 */ /* 0x0007e2000c101124 */
[----:B------:R-:W-:Y:S05]  /*7380*/  BRA `(.L_x_1616) ;  /* 0x0000000000547947 */ /* 0x000fea0003800000 */
.L_x_1638:
        /* <DEDUP_REMOVED lines=12> */
.L_x_1644:
[----:B------:R-:W-:Y:S01]  /*7450*/  IMAD.MOV.U32 R0, RZ, RZ, 0x7f ;  /* 0x0000007fff007424 */ /* 0x000fe200078e00ff */
[----:B------:R-:W-:-:S04]  /*7460*/  ISETP.GT.U32.AND P0, PT, R4, 0x7f800000, PT ;  /* 0x7f8000000400780c */ /* 0x000fc80003f04070 */
[----:B------:R-:W-:-:S09]  /*7470*/  SEL R0, R0, 0x7c, P0 ;  /* 0x0000007c00007807 */ /* 0x000fd20000000000 */
.L_x_1645:
[----:B------:R-:W-:Y:S05]  /*7480*/  BSYNC.RECONVERGENT B0 ;  /* 0x0000000000007941 */ /* 0x000fea0003800200 */
.L_x_1643:
[----:B------:R-:W-:-:S04]  /*7490*/  SHF.R.U32.HI R5, RZ, 0x18, R5 ;  /* 0x00000018ff057819 */ /* 0x000fc80000011605 */
[----:B------:R-:W-:-:S05]  /*74a0*/  LOP3.LUT R5, R0, 0x80, R5, 0xf8, !PT ;  /* 0x0000008000057812 */ /* 0x000fca00078ef805 */
[----:B------:R2:W-:Y:S01]  /*74b0*/  STG.E.U8 desc[UR36][R2.64], R5 ;  /* 0x0000000502007986 */ /* 0x0005e2000c101124 */
[----:B------:R-:W-:Y:S05]  /*74c0*/  BRA `(.L_x_1616) ;  /* 0x0000000000047947 */ /* 0x000fea0003800000 */
.L_x_1637:
[----:B------:R1:W-:Y:S02]  /*74d0*/  STG.E.U16 desc[UR36][R2.64], R5 ;  /* 0x0000000502007986 */ /* 0x0003e4000c101524 */
.L_x_1616:
[----:B------:R-:W-:-:S07]  /*74e0*/  VIADD R17, R17, 0x80 ;  /* 0x0000008011117836 */ /* 0x000fce0000000000 */
.L_x_1564:
[----:B------:R-:W-:Y:S05]  /*74f0*/  BSYNC.RECONVERGENT B6 ;  /* 0x0000000000067941 */ /* 0x000fea0003800200 */
.L_x_1563:
[----:B------:R-:W5:Y:S01]  /*7500*/  LDCU UR4, c[0x0][0x380] ;  /* 0x00007000ff0477ac */ /* 0x000f620008000800 */
[----:B------:R-:W-:Y:S01]  /*7510*/  BSSY.RECONVERGENT B6, `(.L_x_1646) ;  /* 0x000039f000067945 */ /* 0x000fe20003800200 */
[----:B-----5:R-:W-:-:S13]  /*7520*/  ISETP.GE.AND P0, PT, R17, UR4, PT ;  /* 0x0000000411007c0c */ /* 0x020fda000bf06270 */
[----:B------:R-:W-:Y:S05]  /*7530*/  @P0 BRA `(.L_x_1647) ;  /* 0x0000003800700947 */ /* 0x000fea0003800000 */
[----:B------:R-:W5:Y:S01]  /*7540*/  LDCU UR4, c[0x0][0x388] ;  /* 0x00007100ff0477ac */ /* 0x000f620008000800 */
[----:B-1-34-:R-:W-:Y:S02]  /*7550*/  HFMA2 R0, -RZ, RZ, 0, 0 ;  /* 0x00000000ff007431 */ /* 0x01afe400000001ff */
[----:B------:R-:W-:Y:S01]  /*7560*/  IMAD.MOV.U32 R16, RZ, RZ, RZ ;  /* 0x000000ffff107224 */ /* 0x000fe200078e00ff */
[----:B-----5:R-:W-:-:S09]  /*7570*/  UISETP.NE.AND UP0, UPT, UR4, URZ, UPT ;  /* 0x000000ff0400728c */ /* 0x020fd2000bf05270 */
[----:B------:R-:W-:Y:S05]  /*7580*/  BRA.U !UP0, `(.L_x_1648) ;  /* 0x0000001108a87547 */ /* 0x000fea000b800000 */
[----:B------:R-:W2:Y:S01]  /*7590*/  LDCU.64 UR4, c[0x0][0x390] ;  /* 0x00007200ff0477ac */ /* 0x000ea20008000a00 */
[----:B------:R-:W-:Y:S01]  /*75a0*/  IMAD.MOV.U32 R16, RZ, RZ, RZ ;  /* 0x000000ffff107224 */ /* 0x000fe200078e00ff */
[----:B------:R-:W1:Y:S01]  /*75b0*/  LDCU UR6, c[0x0][0x38c] ;  /* 0x00007180ff0677ac */ /* 0x000e620008000800 */
[----:B------:R-:W3:Y:S01]  /*75c0*/  LDCU.64 UR8, c[0x0][0x4b8] ;  /* 0x00009700ff0877ac */ /* 0x000ee20008000a00 */
[----:B------:R-:W-:Y:S01]  /*75d0*/  UISETP.NE.AND UP0, UPT, UR40, URZ, UPT ;  /* 0x000000ff2800728c */ /* 0x000fe2000bf05270 */
[----:B--2---:R-:W-:-:S05]  /*75e0*/  IMAD.HI.U32 R2, R17, UR4, R16 ;  /* 0x0000000411027c27 */ /* 0x004fca000f8e0010 */
[----:B------:R-:W-:-:S05]  /*75f0*/  SHF.R.U32.HI R3, RZ, UR5, R2 ;  /* 0x00000005ff037c19 */ /* 0x000fca0008011602 */
[----:B------:R-:W-:-:S04]  /*7600*/  IMAD.MOV R0, RZ, RZ, -R3 ;  /* 0x000000ffff007224 */ /* 0x000fc800078e0a03 */
[----:B-1----:R-:W-:-:S04]  /*7610*/  IMAD R0, R0, UR6, R17 ;  /* 0x0000000600007c24 */ /* 0x002fc8000f8e0211 */
[C---:B---3--:R-:W-:Y:S02]  /*7620*/  IMAD R16, R0.reuse, UR8, RZ ;  /* 0x0000000800107c24 */ /* 0x048fe4000f8e02ff */
[----:B------:R-:W-:Y:S01]  /*7630*/  IMAD R0, R0, UR9, RZ ;  /* 0x0000000900007c24 */ /* 0x000fe2000f8e02ff */
[----:B------:R-:W-:Y:S06]  /*7640*/  BRA.U !UP0, `(.L_x_1648) ;  /* 0x0000001108787547 */ /* 0x000fec000b800000 */
[----:B------:R-:W1:Y:S01]  /*7650*/  LDCU.64 UR6, c[0x0][0x398] ;  /* 0x00007300ff0677ac */ /* 0x000e620008000a00 */
[----:B------:R-:W-:Y:S01]  /*7660*/  MOV R2, RZ ;  /* 0x000000ff00027202 */ /* 0x000fe20000000f00 */
        /* <DEDUP_REMOVED lines=284> */
.L_x_1648:
[----:B------:R-:W2:Y:S01]  /*8830*/  LDCU.64 UR6, c[0x0][0x588] ;  /* 0x0000b100ff0677ac */ /* 0x000ea20008000a00 */
[----:B------:R-:W-:-:S04]  /*8840*/  UPRMT UR4, UR42, 0x9910, URZ ;  /* 0x000099102a047896 */ /* 0x000fc800080000ff */
[----:B------:R-:W-:Y:S01]  /*8850*/  UISETP.GT.AND UP0, UPT, UR4, 0x9, UPT ;  /* 0x000000090400788c */ /* 0x000fe2000bf04270 */
[----:B--2---:R-:W-:-:S04]  /*8860*/  IADD3 R2, P0, PT, R0, UR6, RZ ;  /* 0x0000000600027c10 */ /* 0x004fc8000ff1e0ff */
[----:B------:R-:W-:-:S04]  /*8870*/  IADD3.X R3, PT, PT, RZ, UR7, RZ, P0, !PT ;  /* 0x00000007ff037c10 */ /* 0x000fc800087fe4ff */
        /* <DEDUP_REMOVED lines=14> */
.L_x_1652:
[----:B------:R-:W2:Y:S02]  /*8960*/  LDG.E.U8 R2, desc[UR36][R2.64] ;  /* 0x0000002402027981 */ /* 0x000ea4000c1e1100 */
[----:B--2---:R-:W-:-:S04]  /*8970*/  I2FP.F32.U32 R0, R2 ;  /* 0x0000000200007245 */ /* 0x004fc80000201000 */
[----:B------:R-:W-:-:S04]  /*8980*/  F2FP.BF16.F32.PACK_AB R0, RZ, R0 ;  /* 0x00000000ff00723e */ /* 0x000fc800000010ff */
[----:B------:R-:W-:Y:S01]  /*8990*/  PRMT R4, R0, 0x7610, R4 ;  /* 0x0000761000047816 */ /* 0x000fe20000000004 */
[----:B------:R-:W-:Y:S06]  /*89a0*/  BRA `(.L_x_1654) ;  /* 0x0000000c00e07947 */ /* 0x000fec0003800000 */
.L_x_1651:
        /* <DEDUP_REMOVED lines=11> */
.L_x_1656:
[----:B------:R-:W2:Y:S02]  /*8a60*/  LDG.E R2, desc[UR36][R2.64] ;  /* 0x0000002402027981 */ /* 0x000ea4000c1e1900 */
[----:B--2---:R-:W-:-:S04]  /*8a70*/  I2FP.F32.S32 R0, R2 ;  /* 0x0000000200007245 */ /* 0x004fc80000201400 */
[----:B------:R-:W-:-:S04]  /*8a80*/  F2FP.BF16.F32.PACK_AB R0, RZ, R0 ;  /* 0x00000000ff00723e */ /* 0x000fc800000010ff */
[----:B------:R-:W-:Y:S01]  /*8a90*/  PRMT R4, R0, 0x7610, R4 ;  /* 0x0000761000047816 */ /* 0x000fe20000000004 */
[----:B------:R-:W-:Y:S06]  /*8aa0*/  BRA `(.L_x_1654) ;  /* 0x0000000c00a07947 */ /* 0x000fec0003800000 */
.L_x_1655:
[----:B------:R-:W2:Y:S02]  /*8ab0*/  LDG.E.U16 R2, desc[UR36][R2.64] ;  /* 0x0000002402027981 */ /* 0x000ea4000c1e1500 */
[----:B--2---:R-:W1:Y:S02]  /*8ac0*/  I2F.S16 R0, R2 ;  /* 0x0000000200007306 */ /* 0x004e640000101400 */
[----:B-1----:R-:W-:-:S04]  /*8ad0*/  F2FP.BF16.F32.PACK_AB R0, RZ, R0 ;  /* 0x00000000ff00723e */ /* 0x002fc800000010ff */
[----:B------:R-:W-:Y:S01]  /*8ae0*/  PRMT R4, R0, 0x7610, R4 ;  /* 0x0000761000047816 */ /* 0x000fe20000000004 */
[----:B------:R-:W-:Y:S06]  /*8af0*/  BRA `(.L_x_1654) ;  /* 0x0000000c008c7947 */ /* 0x000fec0003800000 */
.L_x_1650:
        /* <DEDUP_REMOVED lines=9> */
.L_x_1658:
[----:B------:R-:W2:Y:S02]  /*8b90*/  LDG.E.U16 R0, desc[UR36][R2.64] ;  /* 0x0000002402007981 */ /* 0x000ea4000c1e1500 */
[----:B--2---:R-:W-:-:S05]  /*8ba0*/  HADD2.F32 R0, -RZ, R0.H0_H0 ;  /* 0x20000000ff007230 */ /* 0x004fca0000004100 */
[----:B------:R-:W-:-:S04]  /*8bb0*/  F2FP.BF16.F32.PACK_AB R0, RZ, R0 ;  /* 0x00000000ff00723e */ /* 0x000fc800000010ff */
[----:B------:R-:W-:Y:S01]  /*8bc0*/  PRMT R4, R0, 0x7610, R4 ;  /* 0x0000761000047816 */ /* 0x000fe20000000004 */
[----:B------:R-:W-:Y:S06]  /*8bd0*/  BRA `(.L_x_1654) ;  /* 0x0000000c00547947 */ /* 0x000fec0003800000 */
.L_x_1657:
        /* <DEDUP_REMOVED lines=9> */
.L_x_1660:
[----:B------:R-:W2:Y:S02]  /*8c70*/  LDG.E.U16 R2, desc[UR36][R2.64] ;  /* 0x0000002402027981 */ /* 0x000ea4000c1e1500 */
[----:B--2---:R-:W-:-:S05]  /*8c80*/  HADD2.F32 R0, -RZ, R2.H0_H0 ;  /* 0x20000002ff007230 */ /* 0x004fca0000004100 */
[----:B------:R-:W-:-:S04]  /*8c90*/  F2FP.BF16.F32.PACK_AB R0, RZ, R0 ;  /* 0x00000000ff00723e */ /* 0x000fc800000010ff */
[----:B------:R-:W-:Y:S01]  /*8ca0*/  PRMT R4, R0, 0x7610, R4 ;  /* 0x0000761000047816 */ /* 0x000fe20000000004 */
[----:B------:R-:W-:Y:S06]  /*8cb0*/  BRA `(.L_x_1654) ;  /* 0x0000000c001c7947 */ /* 0x000fec0003800000 */
.L_x_1659:
        /* <DEDUP_REMOVED lines=13> */
.L_x_1649:
        /* <DEDUP_REMOVED lines=14> */
.L_x_1663:
        /* <DEDUP_REMOVED lines=13> */
.L_x_1662:
        /* <DEDUP_REMOVED lines=27> */
.L_x_1665:
        /* <DEDUP_REMOVED lines=14> */
.L_x_1664:
[----:B------:R1:W5:Y:S01]  /*91d0*/  LDG.E.U16 R4, desc[UR36][R2.64] ;  /* 0x0000002402047981 */ /* 0x000362000c1e1500 */
[----:B------:R-:W-:Y:S05]  /*91e0*/  BRA `(.L_x_1654) ;  /* 0x0000000400d07947 */ /* 0x000fea0003800000 */
.L_x_1661:
        /* <DEDUP_REMOVED lines=13> */
.L_x_1668:
        /* <DEDUP_REMOVED lines=21> */
.L_x_1672:
[----:B------:R-:W-:Y:S05]  /*9410*/  BSYNC.RECONVERGENT B1 ;  /* 0x0000000000017941 */ /* 0x000fea0003800200 */
.L_x_1671:
[----:B------:R-:W-:Y:S01]  /*9420*/  IMAD.SHL.U32 R0, R0, 0x100000, RZ ;  /* 0x0010000000007824 */ /* 0x000fe200078e00ff */
[----:B------:R-:W-:-:S04]  /*9430*/  LEA R2, R2, 0x3b800000, 0x17 ;  /* 0x3b80000002027811 */ /* 0x000fc800078eb8ff */
[----:B------:R-:W-:-:S07]  /*9440*/  LOP3.LUT R0, R2, R0, R7, 0xfe, !PT ;  /* 0x0000000002007212 */ /* 0x000fce00078efe07 */
.L_x_1670:
[----:B------:R-:W-:Y:S05]  /*9450*/  BSYNC.RECONVERGENT B0 ;  /* 0x0000000000007941 */ /* 0x000fea0003800200 */
.L_x_1669:
[----:B------:R-:W-:-:S04]  /*9460*/  F2FP.BF16.F32.PACK_AB R0, RZ, R0 ;  /* 0x00000000ff00723e */ /* 0x000fc800000010ff */
[----:B------:R-:W-:Y:S01]  /*9470*/  PRMT R4, R0, 0x7610, R4 ;  /* 0x0000761000047816 */ /* 0x000fe20000000004 */
[----:B------:R-:W-:Y:S06]  /*9480*/  BRA `(.L_x_1654) ;  /* 0x0000000400287947 */ /* 0x000fec0003800000 */
.L_x_1667:
        /* <DEDUP_REMOVED lines=21> */
.L_x_1676:
[----:B------:R-:W-:Y:S05]  /*95e0*/  BSYNC.RECONVERGENT B1 ;  /* 0x0000000000017941 */ /* 0x000fea0003800200 */
.L_x_1675:
[----:B------:R-:W-:Y:S01]  /*95f0*/  IMAD.SHL.U32 R0, R0, 0x200000, RZ ;  /* 0x0020000000007824 */ /* 0x000fe200078e00ff */
[----:B------:R-:W-:-:S04]  /*9600*/  LEA R2, R2, 0x37800000, 0x17 ;  /* 0x3780000002027811 */ /* 0x000fc800078eb8ff */
[----:B------:R-:W-:-:S07]  /*9610*/  LOP3.LUT R0, R2, R0, R7, 0xfe, !PT ;  /* 0x0000000002007212 */ /* 0x000fce00078efe07 */
.L_x_1674:
[----:B------:R-:W-:Y:S05]  /*9620*/  BSYNC.RECONVERGENT B0 ;  /* 0x0000000000007941 */ /* 0x000fea0003800200 */
.L_x_1673:
[----:B------:R-:W-:-:S04]  /*9630*/  F2FP.BF16.F32.PACK_AB R0, RZ, R0 ;  /* 0x00000000ff00723e */ /* 0x000fc800000010ff */
[----:B------:R-:W-:Y:S01]  /*9640*/  PRMT R4, R0, 0x7610, R4 ;  /* 0x0000761000047816 */ /* 0x000fe20000000004 */
[----:B------:R-:W-:Y:S06]  /*9650*/  BRA `(.L_x_1654) ;  /* 0x0000000000b47947 */ /* 0x000fec0003800000 */
.L_x_1666:
        /* <DEDUP_REMOVED lines=14> */
.L_x_1680:
[----:B------:R-:W-:Y:S05]  /*9740*/  BSYNC.RECONVERGENT B0 ;  /* 0x0000000000007941 */ /* 0x000fea0003800200 */
.L_x_1679:
[----:B------:R-:W-:-:S04]  /*9750*/  F2FP.BF16.F32.PACK_AB R0, RZ, R0 ;  /* 0x00000000ff00723e */ /* 0x000fc800000010ff */
[----:B------:R-:W-:Y:S01]  /*9760*/  PRMT R4, R0, 0x7610, R4 ;  /* 0x0000761000047816 */ /* 0x000fe20000000004 */
[----:B------:R-:W-:Y:S06]  /*9770*/  BRA `(.L_x_1654) ;  /* 0x00000000006c7947 */ /* 0x000fec0003800000 */
.L_x_1653:
        /* <DEDUP_REMOVED lines=8> */
[----:B-1----:R-:W-:Y:S01]  /*9800*/  IMAD.U32 R4, RZ, RZ, UR4 ;  /* 0x00000004ff047e24 */ /* 0x002fe2000f8e00ff */
[----:B------:R-:W-:Y:S01]  /*9810*/  MOV R5, UR5 ;  /* 0x0000000500057c02 */ /* 0x000fe20008000f00 */
[----:B--2---:R-:W-:-:S02]  /*9820*/  IMAD.U32 R6, RZ, RZ, UR6 ;  /* 0x00000006ff067e24 */ /* 0x004fc4000f8e00ff */
[----:B------:R-:W-:Y:S02]  /*9830*/  IMAD.U32 R7, RZ, RZ, UR7 ;  /* 0x00000007ff077e24 */ /* 0x000fe4000f8e00ff */
[----:B----4-:R-:W-:Y:S01]  /*9840*/  IMAD.U32 R10, RZ, RZ, UR8 ;  /* 0x00000008ff0a7e24 */ /* 0x010fe2000f8e00ff */
[----:B------:R-:W-:-:S07]  /*9850*/  MOV R11, UR9 ;  /* 0x00000009000b7c02 */ /* 0x000fce0008000f00 */
[----:B------:R-:W-:-:S07]  /*9860*/  LEPC R20, `(.L_x_1681) ;  /* 0x000000001014794e */ /* 0x000fce0000000000 */
[----:B0--3--:R-:W-:Y:S05]  /*9870*/  CALL.ABS.NOINC R2 ;  /* 0x0000000002007343 */ /* 0x009fea0003c00000 */
.L_x_1681:
[----:B------:R-:W-:Y:S01]  /*9880*/  PRMT R4, RZ, 0x7610, R4 ;  /* 0x00007610ff047816 */ /* 0x000fe20000000004 */
[----:B------:R-:W-:Y:S06]  /*9890*/  BRA `(.L_x_1654) ;  /* 0x0000000000247947 */ /* 0x000fec0003800000 */
.L_x_1678:
[----:B------:R-:W2:Y:S02]  /*98a0*/  LDG.E.64 R2, desc[UR36][R2.64] ;  /* 0x0000002402027981 */ /* 0x000ea4000c1e1b00 */
[----:B--2---:R-:W1:Y:S02]  /*98b0*/  I2F.U64 R0, R2 ;  /* 0x0000000200007312 */ /* 0x004e640000301000 */
[----:B-1----:R-:W-:-:S04]  /*98c0*/  F2FP.BF16.F32.PACK_AB R0, RZ, R0 ;  /* 0x00000000ff00723e */ /* 0x002fc800000010ff */
[----:B------:R-:W-:Y:S01]  /*98d0*/  PRMT R4, R0, 0x7610, R4 ;  /* 0x0000761000047816 */ /* 0x000fe20000000004 */
[----:B------:R-:W-:Y:S06]  /*98e0*/  BRA `(.L_x_1654) ;  /* 0x0000000000107947 */ /* 0x000fec0003800000 */
.L_x_1677:
[----:B------:R-:W2:Y:S02]  /*98f0*/  LDG.E R2, desc[UR36][R2.64] ;  /* 0x0000002402027981 */ /* 0x000ea4000c1e1900 */
[----:B--2---:R-:W-:-:S04]  /*9900*/  I2FP.F32.U32 R0, R2 ;  /* 0x0000000200007245 */ /* 0x004fc80000201000 */
[----:B------:R-:W-:-:S04]  /*9910*/  F2FP.BF16.F32.PACK_AB R0, RZ, R0 ;  /* 0x00000000ff00723e */ /* 0x000fc800000010ff */
[----:B------:R-:W-:-:S07]  /*9920*/  PRMT R4, R0, 0x7610, R4 ;  /* 0x0000761000047816 */ /* 0x000fce0000000004 */
.L_x_1654:
[----:B------:R-:W-:Y:S01]  /*9930*/  SHF.L.U32 R0, R18, 0x10, RZ ;  /* 0x0000001012007819 */ /* 0x000fe200000006ff */
[----:B------:R-:W-:Y:S03]  /*9940*/  BSSY.RECONVERGENT B1, `(.L_x_1682) ;  /* 0x0000069000017945 */ /* 0x000fe60003800200 */
[----:B------:R-:W-:-:S13]  /*9950*/  FSETP.NEU.FTZ.AND P0, PT, R0, RZ, PT ;  /* 0x000000ff0000720b */ /* 0x000fda0003f1d000 */
[----:B------:R-:W-:Y:S05]  /*9960*/  @!P0 BRA `(.L_x_1683) ;  /* 0x0000000400848947 */ /* 0x000fea0003800000 */
[----:B-1---5:R-:W-:Y:S01]  /*9970*/  IMAD.U32 R3, R4, 0x10000, RZ ;  /* 0x0001000004037824 */ /* 0x022fe200078e00ff */
        /* <DEDUP_REMOVED lines=27> */
.L_x_1689:
[----:B------:R-:W-:Y:S01]  /*9b30*/  FSETP.GEU.FTZ.AND P0, PT, R7, -R6, PT ;  /* 0x800000060700720b */ /* 0x000fe20003f1e000 */
[----:B------:R-:W-:-:S12]  /*9b40*/  FADD.FTZ R5, R5, -1 ;  /* 0xbf80000005057421 */ /* 0x000fd80000010000 */
[----:B------:R-:W-:-:S07]  /*9b50*/  @!P0 FADD.FTZ R5, R5, -1 ;  /* 0xbf80000005058421 */ /* 0x000fce0000010000 */
.L_x_1688:
[----:B------:R-:W-:Y:S05]  /*9b60*/  BSYNC.RECONVERGENT B2 ;  /* 0x0000000000027941 */ /* 0x000fea0003800200 */
.L_x_1687:
[----:B------:R-:W-:Y:S01]  /*9b70*/  FFMA.FTZ R2, -R6, R5, R2 ;  /* 0x0000000506027223 */ /* 0x000fe20000010102 */
[----:B------:R-:W-:Y:S06]  /*9b80*/  BRA `(.L_x_1685) ;  /* 0x0000000000807947 */ /* 0x000fec0003800000 */
.L_x_1686:
        /* <DEDUP_REMOVED lines=14> */
[----:B0-----:R-:W-:-:S04]  /*9c70*/  LOP3.LUT R9, R7, 0x3f800000, RZ, 0xfc, !PT ;  /* 0x3f80000007097812 */ /* 0x001fc800078efcff */
[----:B------:R0:W1:Y:S03]  /*9c80*/  MUFU.RCP R10, R9 ;  /* 0x00000009000a7308 */ /* 0x0000660000001000 */
.L_x_1692:
        /* <DEDUP_REMOVED lines=13> */
.L_x_1691:
[----:B------:R-:W-:Y:S05]  /*9d60*/  BSYNC.RECONVERGENT B2 ;  /* 0x0000000000027941 */ /* 0x000fea0003800200 */
.L_x_1690:
[----:B------:R-:W-:-:S04]  /*9d70*/  FMUL.FTZ R5, R2, 1.1920928955078125e-07 ;  /* 0x3400000002057820 */ /* 0x000fc80000410000 */
[----:B------:R-:W-:-:S07]  /*9d80*/  FMUL.FTZ R2, R8, R5 ;  /* 0x0000000508027220 */ /* 0x000fce0000410000 */
.L_x_1685:
[----:B------:R-:W-:Y:S05]  /*9d90*/  BSYNC.RECONVERGENT B0 ;  /* 0x0000000000007941 */ /* 0x000fea0003800200 */
.L_x_1684:
        /* <DEDUP_REMOVED lines=30> */
.L_x_1683:
[----:B-1----:R-:W1:Y:S01]  /*9f80*/  MUFU.RCP R3, R0 ;  /* 0x0000000000037308 */ /* 0x002e620000001000 */
[----:B-----5:R-:W-:-:S05]  /*9f90*/  SHF.L.U32 R2, R4, 0x10, RZ ;  /* 0x0000001004027819 */ /* 0x020fca00000006ff */
[----:B-1----:R-:W-:-:S05]  /*9fa0*/  FMUL.FTZ R2, R3, R2 ;  /* 0x0000000203027220 */ /* 0x002fca0000410000 */
[----:B------:R-:W-:-:S04]  /*9fb0*/  F2FP.BF16.F32.PACK_AB R2, RZ, R2 ;  /* 0x00000002ff02723e */ /* 0x000fc800000010ff */
[----:B------:R-:W-:-:S07]  /*9fc0*/  PRMT R5, R2, 0x7610, R5 ;  /* 0x0000761002057816 */ /* 0x000fce0000000005 */
.L_x_1693:
[----:B------:R-:W-:Y:S05]  /*9fd0*/  BSYNC.RECONVERGENT B1 ;  /* 0x0000000000017941 */ /* 0x000fea0003800200 */
.L_x_1682:
        /* <DEDUP_REMOVED lines=18> */
.L_x_1697:
[----:B------:R-:W-:-:S06]  /*a100*/  IMAD.U32 R5, R5, 0x10000, RZ ;  /* 0x0001000005057824 */ /* 0x000fcc00078e00ff */
[----:B------:R-:W1:Y:S02]  /*a110*/  F2I.S64.TRUNC R4, R5 ;  /* 0x0000000500047311 */ /* 0x000e64000020d900 */
[----:B-1----:R1:W-:Y:S01]  /*a120*/  STG.E.U8 desc[UR36][R2.64], R4 ;  /* 0x0000000402007986 */ /* 0x0023e2000c101124 */
[----:B------:R-:W-:Y:S05]  /*a130*/  BRA `(.L_x_1699) ;  /* 0x0000000c006c7947 */ /* 0x000fea0003800000 */
.L_x_1696:
[----:B------:R-:W-:-:S09]  /*a140*/  UISETP.NE.AND UP0, UPT, UR4, 0x2, UPT ;  /* 0x000000020400788c */ /* 0x000fd2000bf05270 */
[----:B------:R-:W-:Y:S05]  /*a150*/  BRA.U !UP0, `(.L_x_1700) ;  /* 0x0000000108307547 */ /* 0x000fea000b800000 */
[----:B------:R-:W-:-:S09]  /*a160*/  UISETP.NE.AND UP0, UPT, UR4, 0x3, UPT ;  /* 0x000000030400788c */ /* 0x000fd2000bf05270 */
[----:B------:R-:W-:Y:S05]  /*a170*/  BRA.U !UP0, `(.L_x_1701) ;  /* 0x0000000108187547 */ /* 0x000fea000b800000 */
[----:B------:R-:W-:-:S09]  /*a180*/  UISETP.NE.AND UP0, UPT, UR4, 0x4, UPT ;  /* 0x000000040400788c */ /* 0x000fd2000bf05270 */
[----:B------:R-:W-:Y:S05]  /*a190*/  BRA.U UP0, `(.L_x_1698) ;  /* 0x0000000900787547 */ /* 0x000fea000b800000 */
[----:B------:R-:W-:-:S06]  /*a1a0*/  SHF.L.U32 R5, R5, 0x10, RZ ;  /* 0x0000001005057819 */ /* 0x000fcc00000006ff */
[----:B------:R-:W1:Y:S02]  /*a1b0*/  F2I.S64.TRUNC R4, R5 ;  /* 0x0000000500047311 */ /* 0x000e64000020d900 */
[----:B-1----:R1:W-:Y:S01]  /*a1c0*/  STG.E.64 desc[UR36][R2.64], R4 ;  /* 0x0000000402007986 */ /* 0x0023e2000c101b24 */
[----:B------:R-:W-:Y:S05]  /*a1d0*/  BRA `(.L_x_1699) ;  /* 0x0000000c00447947 */ /* 0x000fea0003800000 */
.L_x_1701:
[----:B------:R-:W-:-:S06]  /*a1e0*/  IMAD.U32 R5, R5, 0x10000, RZ ;  /* 0x0001000005057824 */ /* 0x000fcc00078e00ff */
[----:B------:R-:W1:Y:S02]  /*a1f0*/  F2I.FTZ.TRUNC.NTZ R5, R5 ;  /* 0x0000000500057305 */ /* 0x000e64000021f100 */
[----:B-1----:R1:W-:Y:S01]  /*a200*/  STG.E desc[UR36][R2.64], R5 ;  /* 0x0000000502007986 */ /* 0x0023e2000c101924 */
[----:B------:R-:W-:Y:S05]  /*a210*/  BRA `(.L_x_1699) ;  /* 0x0000000c00347947 */ /* 0x000fea0003800000 */
.L_x_1700:
[----:B------:R-:W-:-:S06]  /*a220*/  IMAD.U32 R5, R5, 0x10000, RZ ;  /* 0x0001000005057824 */ /* 0x000fcc00078e00ff */
[----:B------:R-:W1:Y:S02]  /*a230*/  F2I.FTZ.TRUNC.NTZ R5, R5 ;  /* 0x0000000500057305 */ /* 0x000e64000021f100 */
[----:B-1----:R1:W-:Y:S01]  /*a240*/  STG.E.U16 desc[UR36][R2.64], R5 ;  /* 0x0000000502007986 */ /* 0x0023e2000c101524 */
[----:B------:R-:W-:Y:S05]  /*a250*/  BRA `(.L_x_1699) ;  /* 0x0000000c00247947 */ /* 0x000fea0003800000 */
.L_x_1695:
        /* <DEDUP_REMOVED lines=9> */
.L_x_1703:
[----:B------:R-:W-:-:S04]  /*a2f0*/  SHF.L.U32 R0, R5, 0x10, RZ ;  /* 0x0000001005007819 */ /* 0x000fc800000006ff */
[----:B------:R-:W-:-:S05]  /*a300*/  F2FP.F16.F32.PACK_AB R0, RZ, R0 ;  /* 0x00000000ff00723e */ /* 0x000fca00000000ff */
[----:B------:R1:W-:Y:S01]  /*a310*/  STG.E.U16 desc[UR36][R2.64], R0 ;  /* 0x0000000002007986 */ /* 0x0003e2000c101524 */
[----:B------:R-:W-:Y:S05]  /*a320*/  BRA `(.L_x_1699) ;  /* 0x0000000800f07947 */ /* 0x000fea0003800000 */
.L_x_1702:
        /* <DEDUP_REMOVED lines=10> */
.L_x_1705:
[----:B------:R-:W-:-:S05]  /*a3d0*/  IMAD.U32 R5, R5, 0x10000, RZ ;  /* 0x0001000005057824 */ /* 0x000fca00078e00ff */
[----:B------:R-:W-:-:S04]  /*a3e0*/  F2FP.F16.F32.PACK_AB R5, RZ, R5 ;  /* 0x00000005ff05723e */ /* 0x000fc800000000ff */
[----:B------:R-:W-:-:S05]  /*a3f0*/  PRMT R5, R5, 0x5410, RZ ;  /* 0x0000541005057816 */ /* 0x000fca00000000ff */
[----:B------:R1:W-:Y:S01]  /*a400*/  STG.E desc[UR36][R2.64], R5 ;  /* 0x0000000502007986 */ /* 0x0003e2000c101924 */
[----:B------:R-:W-:Y:S05]  /*a410*/  BRA `(.L_x_1699) ;  /* 0x0000000800b47947 */ /* 0x000fea0003800000 */
.L_x_1704:
[----:B------:R-:W-:-:S05]  /*a420*/  SHF.L.U32 R4, R5, 0x10, RZ ;  /* 0x0000001005047819 */ /* 0x000fca00000006ff */
[----:B------:R-:W-:-:S06]  /*a430*/  FMUL.FTZ R4, R4, 1 ;  /* 0x3f80000004047820 */ /* 0x000fcc0000410000 */
[----:B------:R-:W1:Y:S02]  /*a440*/  F2F.F64.F32 R4, R4 ;  /* 0x0000000400047310 */ /* 0x000e640000201800 */
[----:B-1----:R1:W-:Y:S01]  /*a450*/  STG.E.64 desc[UR36][R2.64], R4 ;  /* 0x0000000402007986 */ /* 0x0023e2000c101b24 */
[----:B------:R-:W-:Y:S05]  /*a460*/  BRA `(.L_x_1699) ;  /* 0x0000000800a07947 */ /* 0x000fea0003800000 */
.L_x_1694:
        /* <DEDUP_REMOVED lines=14> */
.L_x_1709:
        /* <DEDUP_REMOVED lines=18> */
.L_x_1712:
[----:B------:R-:W-:-:S04]  /*a670*/  SHF.R.U32.HI R5, RZ, 0x18, R5 ;  /* 0x00000018ff057819 */ /* 0x000fc80000011605 */
[----:B------:R-:W-:-:S07]  /*a680*/  LOP3.LUT R0, R0, 0x80, R5, 0xf8, !PT ;  /* 0x0000008000007812 */ /* 0x000fce00078ef805 */
.L_x_1711:
[----:B------:R-:W-:Y:S05]  /*a690*/  BSYNC.RECONVERGENT B0 ;  /* 0x0000000000007941 */ /* 0x000fea0003800200 */
.L_x_1710:
[----:B------:R1:W-:Y:S01]  /*a6a0*/  STG.E.U8 desc[UR36][R2.64], R0 ;  /* 0x0000000002007986 */ /* 0x0003e2000c101124 */
[----:B------:R-:W-:Y:S05]  /*a6b0*/  BRA `(.L_x_1699) ;  /* 0x00000008000c7947 */ /* 0x000fea0003800000 */
.L_x_1708:
        /* <DEDUP_REMOVED lines=18> */
.L_x_1715:
[----:B------:R-:W-:-:S04]  /*a7e0*/  SHF.R.U32.HI R5, RZ, 0x18, R5 ;  /* 0x00000018ff057819 */ /* 0x000fc80000011605 */
[----:B------:R-:W-:-:S07]  /*a7f0*/  LOP3.LUT R0, R0, 0x80, R5, 0xf8, !PT ;  /* 0x0000008000007812 */ /* 0x000fce00078ef805 */
.L_x_1714:
[----:B------:R-:W-:Y:S05]  /*a800*/  BSYNC.RECONVERGENT B0 ;  /* 0x0000000000007941 */ /* 0x000fea0003800200 */
.L_x_1713:
[----:B------:R1:W-:Y:S01]  /*a810*/  STG.E.U8 desc[UR36][R2.64], R0 ;  /* 0x0000000002007986 */ /* 0x0003e2000c101124 */
[----:B------:R-:W-:Y:S05]  /*a820*/  BRA `(.L_x_1699) ;  /* 0x0000000400b07947 */ /* 0x000fea0003800000 */
.L_x_1707:
[----:B------:R-:W-:-:S09]  /*a830*/  UISETP.NE.AND UP0, UPT, UR4, 0x1c, UPT ;  /* 0x0000001c0400788c */ /* 0x000fd2000bf05270 */
[----:B------:R-:W-:Y:S05]  /*a840*/  BRA.U !UP0, `(.L_x_1716) ;  /* 0x0000000108607547 */ /* 0x000fea000b800000 */
[----:B------:R-:W-:-:S09]  /*a850*/  UISETP.NE.AND UP0, UPT, UR4, 0x1d, UPT ;  /* 0x0000001d0400788c */ /* 0x000fd2000bf05270 */
[----:B------:R-:W-:Y:S05]  /*a860*/  BRA.U !UP0, `(.L_x_1717) ;  /* 0x0000000108487547 */ /* 0x000fea000b800000 */
[----:B------:R-:W-:-:S09]  /*a870*/  UISETP.NE.AND UP0, UPT, UR4, 0x2c, UPT ;  /* 0x0000002c0400788c */ /* 0x000fd2000bf05270 */
[----:B------:R-:W-:Y:S05]  /*a880*/  BRA.U UP0, `(.L_x_1698) ;  /* 0x0000000100bc7547 */ /* 0x000fea000b800000 */
        /* <DEDUP_REMOVED lines=12> */
[----:B------:R-:W-:-:S05]  /*a950*/  @!P0 IMAD.MOV R0, RZ, RZ, R6 ;  /* 0x000000ffff008224 */ /* 0x000fca00078e0206 */
[----:B------:R-:W-:-:S05]  /*a960*/  @P1 MOV R5, R0 ;  /* 0x0000000000051202 */ /* 0x000fca0000000f00 */
[----:B------:R1:W-:Y:S01]  /*a970*/  STG.E.U8 desc[UR36][R2.64], R5 ;  /* 0x0000000502007986 */ /* 0x0003e2000c101124 */
[----:B------:R-:W-:Y:S05]  /*a980*/  BRA `(.L_x_1699) ;  /* 0x0000000400587947 */ /* 0x000fea0003800000 */
.L_x_1717:
[----:B------:R-:W-:-:S06]  /*a990*/  IMAD.U32 R5, R5, 0x10000, RZ ;  /* 0x0001000005057824 */ /* 0x000fcc00078e00ff */
[----:B------:R-:W1:Y:S02]  /*a9a0*/  F2I.U64.TRUNC R4, R5 ;  /* 0x0000000500047311 */ /* 0x000e64000020d800 */
[----:B-1----:R1:W-:Y:S01]  /*a9b0*/  STG.E.64 desc[UR36][R2.64], R4 ;  /* 0x0000000402007986 */ /* 0x0023e2000c101b24 */
[----:B------:R-:W-:Y:S05]  /*a9c0*/  BRA `(.L_x_1699) ;  /* 0x0000000400487947 */ /* 0x000fea0003800000 */
.L_x_1716:
[----:B------:R-:W-:-:S06]  /*a9d0*/  IMAD.U32 R5, R5, 0x10000, RZ ;  /* 0x0001000005057824 */ /* 0x000fcc00078e00ff */
[----:B------:R-:W1:Y:S02]  /*a9e0*/  F2I.FTZ.U32.TRUNC.NTZ R5, R5 ;  /* 0x0000000500057305 */ /* 0x000e64000021f000 */
[----:B-1----:R1:W-:Y:S01]  /*a9f0*/  STG.E desc[UR36][R2.64], R5 ;  /* 0x0000000502007986 */ /* 0x0023e2000c101924 */
[----:B------:R-:W-:Y:S05]  /*aa00*/  BRA `(.L_x_1699) ;  /* 0x0000000400387947 */ /* 0x000fea0003800000 */
.L_x_1706:
        /* <DEDUP_REMOVED lines=11> */
.L_x_1719:
[----:B------:R-:W-:Y:S02]  /*aac0*/  SHF.L.U32 R5, R5, 0x10, RZ ;  /* 0x0000001005057819 */ /* 0x000fe400000006ff */
[----:B------:R-:W-:-:S03]  /*aad0*/  CS2R R6, SRZ ;  /* 0x0000000000067805 */ /* 0x000fc6000001ff00 */
[----:B------:R-:W-:-:S06]  /*aae0*/  FMUL.FTZ R5, R5, 1 ;  /* 0x3f80000005057820 */ /* 0x000fcc0000410000 */
[----:B------:R-:W1:Y:S02]  /*aaf0*/  F2F.F64.F32 R4, R5 ;  /* 0x0000000500047310 */ /* 0x000e640000201800 */
[----:B-1----:R2:W-:Y:S01]  /*ab00*/  STG.E.128 desc[UR36][R2.64], R4 ;  /* 0x0000000402007986 */ /* 0x0025e2000c101d24 */
[----:B------:R-:W-:Y:S05]  /*ab10*/  BRA `(.L_x_1699) ;  /* 0x0000000000f47947 */ /* 0x000fea0003800000 */
.L_x_1718:
[----:B------:R-:W-:-:S09]  /*ab20*/  UISETP.NE.AND UP0, UPT, UR4, 0xf, UPT ;  /* 0x0000000f0400788c */ /* 0x000fd2000bf05270 */
[----:B------:R-:W-:Y:S05]  /*ab30*/  BRA.U !UP0, `(.L_x_1720) ;  /* 0x0000000108e87547 */ /* 0x000fea000b800000 */
[----:B------:R-:W-:-:S09]  /*ab40*/  UISETP.NE.AND UP0, UPT, UR4, 0x17, UPT ;  /* 0x000000170400788c */ /* 0x000fd2000bf05270 */
[----:B------:R-:W-:Y:S05]  /*ab50*/  BRA.U !UP0, `(.L_x_1721) ;  /* 0x0000000108907547 */ /* 0x000fea000b800000 */
[----:B------:R-:W-:-:S09]  /*ab60*/  UISETP.NE.AND UP0, UPT, UR4, 0x18, UPT ;  /* 0x000000180400788c */ /* 0x000fd2000bf05270 */
[----:B------:R-:W-:Y:S05]  /*ab70*/  BRA.U !UP0, `(.L_x_1722) ;  /* 0x0000000108447547 */ /* 0x000fea000b800000 */
.L_x_1698:
        /* <DEDUP_REMOVED lines=15> */
[----:B0--3--:R-:W-:Y:S05]  /*ac70*/  CALL.ABS.NOINC R2 ;  /* 0x0000000002007343 */ /* 0x009fea0003c00000 */
.L_x_1723:
[----:B------:R-:W-:Y:S05]  /*ac80*/  BRA `(.L_x_1699) ;  /* 0x0000000000987947 */ /* 0x000fea0003800000 */
.L_x_1722:
        /* <DEDUP_REMOVED lines=13> */
.L_x_1725:
[----:B------:R-:W-:Y:S05]  /*ad60*/  BSYNC.RECONVERGENT B0 ;  /* 0x0000000000007941 */ /* 0x000fea0003800200 */
.L_x_1724:
[----:B------:R-:W-:-:S05]  /*ad70*/  LOP3.LUT R5, R0, 0x80, R5, 0xf8, !PT ;  /* 0x0000008000057812 */ /* 0x000fca00078ef805 */
[----:B------:R4:W-:Y:S01]  /*ad80*/  STG.E.U8 desc[UR36][R2.64], R5 ;  /* 0x0000000502007986 */ /* 0x0009e2000c101124 */
[----:B------:R-:W-:Y:S05]  /*ad90*/  BRA `(.L_x_1699) ;  /* 0x0000000000547947 */ /* 0x000fea0003800000 */
.L_x_1721:
[----:B------:R-:W-:Y:S01]  /*ada0*/  SHF.L.U32 R5, R5, 0x10, RZ ;  /* 0x0000001005057819 */ /* 0x000fe200000006ff */
[----:B------:R-:W-:Y:S03]  /*adb0*/  BSSY.RECONVERGENT B0, `(.L_x_1726) ;  /* 0x000000e000007945 */ /* 0x000fe60003800200 */
        /* <DEDUP_REMOVED lines=10> */
.L_x_1727:
[----:B------:R-:W-:Y:S01]  /*ae60*/  IMAD.MOV.U32 R0, RZ, RZ, 0x7f ;  /* 0x0000007fff007424 */ /* 0x000fe200078e00ff */
[----:B------:R-:W-:-:S04]  /*ae70*/  ISETP.GT.U32.AND P0, PT, R4, 0x7f800000, PT ;  /* 0x7f8000000400780c */ /* 0x000fc80003f04070 */
[----:B------:R-:W-:-:S09]  /*ae80*/  SEL R0, R0, 0x7c, P0 ;  /* 0x0000007c00007807 */ /* 0x000fd20000000000 */
.L_x_1728:
[----:B------:R-:W-:Y:S05]  /*ae90*/  BSYNC.RECONVERGENT B0 ;  /* 0x0000000000007941 */ /* 0x000fea0003800200 */
.L_x_1726:
[----:B------:R-:W-:-:S04]  /*aea0*/  SHF.R.U32.HI R5, RZ, 0x18, R5 ;  /* 0x00000018ff057819 */ /* 0x000fc80000011605 */
[----:B------:R-:W-:-:S05]  /*aeb0*/  LOP3.LUT R5, R0, 0x80, R5, 0xf8, !PT ;  /* 0x0000008000057812 */ /* 0x000fca00078ef805 */
[----:B------:R3:W-:Y:S01]  /*aec0*/  STG.E.U8 desc[UR36][R2.64], R5 ;  /* 0x0000000502007986 */ /* 0x0007e2000c101124 */
[----:B------:R-:W-:Y:S05]  /*aed0*/  BRA `(.L_x_1699) ;  /* 0x0000000000047947 */ /* 0x000fea0003800000 */
.L_x_1720:
[----:B------:R1:W-:Y:S02]  /*aee0*/  STG.E.U16 desc[UR36][R2.64], R5 ;  /* 0x0000000502007986 */ /* 0x0003e4000c101524 */
.L_x_1699:
[----:B------:R-:W-:-:S07]  /*aef0*/  VIADD R17, R17, 0x80 ;  /* 0x0000008011117836 */ /* 0x000fce0000000000 */
.L_x_1647:
[----:B------:R-:W-:Y:S05]  /*af00*/  BSYNC.RECONVERGENT B6 ;  /* 0x0000000000067941 */ /* 0x000fea0003800200 */
.L_x_1646:
[----:B------:R-:W5:Y:S02]  /*af10*/  LDCU UR4, c[0x0][0x380] ;  /* 0x00007000ff0477ac */ /* 0x000f640008000800 */
[----:B-----5:R-:W-:-:S13]  /*af20*/  ISETP.GE.AND P0, PT, R17, UR4, PT ;  /* 0x0000000411007c0c */ /* 0x020fda000bf06270 */
[----:B------:R-:W-:Y:S05]  /*af30*/  @P0 EXIT ;  /* 0x000000000000094d */ /* 0x000fea0003800000 */
[----:B------:R-:W5:Y:S01]  /*af40*/  LDCU UR4, c[0x0][0x388] ;  /* 0x00007100ff0477ac */ /* 0x000f620008000800 */
[----:B-1-34-:R-:W-:Y:S01]  /*af50*/  IMAD.MOV.U32 R0, RZ, RZ, RZ ;  /* 0x000000ffff007224 */ /* 0x01afe200078e00ff */
[----:B------:R-:W-:Y:S01]  /*af60*/  MOV R16, RZ ;  /* 0x000000ff00107202 */ /* 0x000fe20000000f00 */
        /* <DEDUP_REMOVED lines=300> */
.L_x_1729:
[----:B------:R-:W1:Y:S01]  /*c230*/  LDCU.128 UR8, c[0x0][0x580] ;  /* 0x0000b000ff0877ac */ /* 0x000e620008000c00 */
[----:B------:R-:W-:-:S04]  /*c240*/  UPRMT UR4, UR42, 0x9910, URZ ;  /* 0x000099102a047896 */ /* 0x000fc800080000ff */
[----:B------:R-:W-:Y:S01]  /*c250*/  UISETP.GT.AND UP0, UPT, UR4, 0x9, UPT ;  /* 0x000000090400788c */ /* 0x000fe2000bf04270 */
[----:B-1----:R-:W-:Y:S02]  /*c260*/  IADD3 R16, P0, PT, R16, UR8, RZ ;  /* 0x0000000810107c10 */ /* 0x002fe4000ff1e0ff */
[----:B--2---:R-:W-:-:S03]  /*c270*/  IADD3 R2, P1, PT, R0, UR10, RZ ;  /* 0x0000000a00027c10 */ /* 0x004fc6000ff3e0ff */
[----:B------:R-:W-:Y:S01]  /*c280*/  IMAD.X R17, RZ, RZ, UR9, P0 ;  /* 0x00000009ff117e24 */ /* 0x000fe200080e06ff */
[----:B------:R-:W-:Y:S02]  /*c290*/  IADD3.X R3, PT, PT, RZ, UR11, RZ, P1, !PT ;  /* 0x0000000bff037c10 */ /* 0x000fe40008ffe4ff */
        /* <DEDUP_REMOVED lines=13> */
.L_x_1733:
[----:B------:R-:W2:Y:S02]  /*c370*/  LDG.E.U8 R2, desc[UR36][R2.64] ;  /* 0x0000002402027981 */ /* 0x000ea4000c1e1100 */
[----:B--2---:R-:W-:-:S04]  /*c380*/  I2FP.F32.U32 R0, R2 ;  /* 0x0000000200007245 */ /* 0x004fc80000201000 */
[----:B------:R-:W-:Y:S01]  /*c390*/  F2FP.BF16.F32.PACK_AB R0, RZ, R0 ;  /* 0x00000000ff00723e */ /* 0x000fe200000010ff */
[----:B------:R-:W-:Y:S06]  /*c3a0*/  BRA `(.L_x_1735) ;  /* 0x0000000c00a47947 */ /* 0x000fec0003800000 */
.L_x_1732:
        /* <DEDUP_REMOVED lines=10> */
.L_x_1737:
[----:B------:R-:W2:Y:S02]  /*c450*/  LDG.E R2, desc[UR36][R2.64] ;  /* 0x0000002402027981 */ /* 0x000ea4000c1e1900 */
[----:B--2---:R-:W-:-:S04]  /*c460*/  I2FP.F32.S32 R0, R2 ;  /* 0x0000000200007245 */ /* 0x004fc80000201400 */
[----:B------:R-:W-:Y:S01]  /*c470*/  F2FP.BF16.F32.PACK_AB R0, RZ, R0 ;  /* 0x00000000ff00723e */ /* 0x000fe200000010ff */
[----:B------:R-:W-:Y:S06]  /*c480*/  BRA `(.L_x_1735) ;  /* 0x0000000c006c7947 */ /* 0x000fec0003800000 */
.L_x_1736:
[----:B------:R-:W2:Y:S02]  /*c490*/  LDG.E.U16 R2, desc[UR36][R2.64] ;  /* 0x0000002402027981 */ /* 0x000ea4000c1e1500 */
[----:B--2---:R-:W1:Y:S02]  /*c4a0*/  I2F.S16 R0, R2 ;  /* 0x0000000200007306 */ /* 0x004e640000101400 */
[----:B-1----:R-:W-:Y:S01]  /*c4b0*/  F2FP.BF16.F32.PACK_AB R0, RZ, R0 ;  /* 0x00000000ff00723e */ /* 0x002fe200000010ff */
[----:B------:R-:W-:Y:S06]  /*c4c0*/  BRA `(.L_x_1735) ;  /* 0x0000000c005c7947 */ /* 0x000fec0003800000 */
.L_x_1731:
        /* <DEDUP_REMOVED lines=9> */
.L_x_1739:
[----:B------:R-:W2:Y:S02]  /*c560*/  LDG.E.U16 R0, desc[UR36][R2.64] ;  /* 0x0000002402007981 */ /* 0x000ea4000c1e1500 */
[----:B--2---:R-:W-:-:S05]  /*c570*/  HADD2.F32 R0, -RZ, R0.H0_H0 ;  /* 0x20000000ff007230 */ /* 0x004fca0000004100 */
[----:B------:R-:W-:Y:S01]  /*c580*/  F2FP.BF16.F32.PACK_AB R0, RZ, R0 ;  /* 0x00000000ff00723e */ /* 0x000fe200000010ff */
[----:B------:R-:W-:Y:S06]  /*c590*/  BRA `(.L_x_1735) ;  /* 0x0000000c00287947 */ /* 0x000fec0003800000 */
.L_x_1738:
        /* <DEDUP_REMOVED lines=9> */
.L_x_1741:
[----:B------:R-:W2:Y:S02]  /*c630*/  LDG.E.U16 R2, desc[UR36][R2.64] ;  /* 0x0000002402027981 */ /* 0x000ea4000c1e1500 */
[----:B--2---:R-:W-:-:S05]  /*c640*/  HADD2.F32 R0, -RZ, R2.H0_H0 ;  /* 0x20000002ff007230 */ /* 0x004fca0000004100 */
[----:B------:R-:W-:Y:S01]  /*c650*/  F2FP.BF16.F32.PACK_AB R0, RZ, R0 ;  /* 0x00000000ff00723e */ /* 0x000fe200000010ff */
[----:B------:R-:W-:Y:S06]  /*c660*/  BRA `(.L_x_1735) ;  /* 0x0000000800f47947 */ /* 0x000fec0003800000 */
.L_x_1740:
        /* <DEDUP_REMOVED lines=12> */
.L_x_1730:
        /* <DEDUP_REMOVED lines=13> */
.L_x_1744:
        /* <DEDUP_REMOVED lines=12> */
.L_x_1743:
        /* <DEDUP_REMOVED lines=27> */
.L_x_1746:
        /* <DEDUP_REMOVED lines=13> */
.L_x_1745:
[----:B------:R1:W5:Y:S01]  /*cb40*/  LDG.E.U16 R0, desc[UR36][R2.64] ;  /* 0x0000002402007981 */ /* 0x000362000c1e1500 */
[----:B------:R-:W-:Y:S05]  /*cb50*/  BRA `(.L_x_1735) ;  /* 0x0000000400b87947 */ /* 0x000fea0003800000 */
.L_x_1742:
        /* <DEDUP_REMOVED lines=12> */
.L_x_1749:
        /* <DEDUP_REMOVED lines=21> */
.L_x_1753:
[----:B------:R-:W-:Y:S05]  /*cd70*/  BSYNC.RECONVERGENT B1 ;  /* 0x0000000000017941 */ /* 0x000fea0003800200 */
.L_x_1752:
[----:B------:R-:W-:Y:S01]  /*cd80*/  IMAD.SHL.U32 R0, R0, 0x100000, RZ ;  /* 0x0010000000007824 */ /* 0x000fe200078e00ff */
[----:B------:R-:W-:-:S04]  /*cd90*/  LEA R2, R2, 0x3b800000, 0x17 ;  /* 0x3b80000002027811 */ /* 0x000fc800078eb8ff */
[----:B------:R-:W-:-:S07]  /*cda0*/  LOP3.LUT R0, R2, R0, R7, 0xfe, !PT ;  /* 0x0000000002007212 */ /* 0x000fce00078efe07 */
.L_x_1751:
[----:B------:R-:W-:Y:S05]  /*cdb0*/  BSYNC.RECONVERGENT B0 ;  /* 0x0000000000007941 */ /* 0x000fea0003800200 */
.L_x_1750:
[----:B------:R-:W-:Y:S01]  /*cdc0*/  F2FP.BF16.F32.PACK_AB R0, RZ, R0 ;  /* 0x00000000ff00723e */ /* 0x000fe200000010ff */
[----:B------:R-:W-:Y:S06]  /*cdd0*/  BRA `(.L_x_1735) ;  /* 0x0000000400187947 */ /* 0x000fec0003800000 */
.L_x_1748:
        /* <DEDUP_REMOVED lines=21> */
.L_x_1757:
[----:B------:R-:W-:Y:S05]  /*cf30*/  BSYNC.RECONVERGENT B1 ;  /* 0x0000000000017941 */ /* 0x000fea0003800200 */
.L_x_1756:
[----:B------:R-:W-:Y:S01]  /*cf40*/  IMAD.SHL.U32 R0, R0, 0x200000, RZ ;  /* 0x0020000000007824 */ /* 0x000fe200078e00ff */
[----:B------:R-:W-:-:S04]  /*cf50*/  LEA R2, R2, 0x37800000, 0x17 ;  /* 0x3780000002027811 */ /* 0x000fc800078eb8ff */
[----:B------:R-:W-:-:S07]  /*cf60*/  LOP3.LUT R0, R2, R0, R7, 0xfe, !PT ;  /* 0x0000000002007212 */ /* 0x000fce00078efe07 */
.L_x_1755:
[----:B------:R-:W-:Y:S05]  /*cf70*/  BSYNC.RECONVERGENT B0 ;  /* 0x0000000000007941 */ /* 0x000fea0003800200 */
.L_x_1754:
[----:B------:R-:W-:Y:S01]  /*cf80*/  F2FP.BF16.F32.PACK_AB R0, RZ, R0 ;  /* 0x00000000ff00723e */ /* 0x000fe200000010ff */
[----:B------:R-:W-:Y:S06]  /*cf90*/  BRA `(.L_x_1735) ;  /* 0x0000000000a87947 */ /* 0x000fec0003800000 */
.L_x_1747:
        /* <DEDUP_REMOVED lines=14> */
.L_x_1761:
[----:B------:R-:W-:Y:S05]  /*d080*/  BSYNC.RECONVERGENT B0 ;  /* 0x0000000000007941 */ /* 0x000fea0003800200 */
.L_x_1760:
[----:B------:R-:W-:Y:S01]  /*d090*/  F2FP.BF16.F32.PACK_AB R0, RZ, R0 ;  /* 0x00000000ff00723e */ /* 0x000fe200000010ff */
[----:B------:R-:W-:Y:S06]  /*d0a0*/  BRA `(.L_x_1735) ;  /* 0x0000000000647947 */ /* 0x000fec0003800000 */
.L_x_1734:
        /* <DEDUP_REMOVED lines=16> */
.L_x_1762:
[----:B------:R-:W-:Y:S01]  /*d1b0*/  PRMT R0, RZ, 0x7610, R0 ;  /* 0x00007610ff007816 */ /* 0x000fe20000000000 */
[----:B------:R-:W-:Y:S06]  /*d1c0*/  BRA `(.L_x_1735) ;  /* 0x00000000001c7947 */ /* 0x000fec0003800000 */
.L_x_1759:
[----:B------:R-:W2:Y:S02]  /*d1d0*/  LDG.E.64 R2, desc[UR36][R2.64] ;  /* 0x0000002402027981 */ /* 0x000ea4000c1e1b00 */
[----:B--2---:R-:W1:Y:S02]  /*d1e0*/  I2F.U64 R0, R2 ;  /* 0x0000000200007312 */ /* 0x004e640000301000 */
[----:B-1----:R-:W-:Y:S01]  /*d1f0*/  F2FP.BF16.F32.PACK_AB R0, RZ, R0 ;  /* 0x00000000ff00723e */ /* 0x002fe200000010ff */
[----:B------:R-:W-:Y:S06]  /*d200*/  BRA `(.L_x_1735) ;  /* 0x00000000000c7947 */ /* 0x000fec0003800000 */
.L_x_1758:
[----:B------:R-:W2:Y:S02]  /*d210*/  LDG.E R2, desc[UR36][R2.64] ;  /* 0x0000002402027981 */ /* 0x000ea4000c1e1900 */
[----:B--2---:R-:W-:-:S04]  /*d220*/  I2FP.F32.U32 R0, R2 ;  /* 0x0000000200007245 */ /* 0x004fc80000201000 */
[----:B------:R-:W-:-:S07]  /*d230*/  F2FP.BF16.F32.PACK_AB R0, RZ, R0 ;  /* 0x00000000ff00723e */ /* 0x000fce00000010ff */
.L_x_1735:
        /* <DEDUP_REMOVED lines=32> */
.L_x_1770:
[----:B------:R-:W-:Y:S01]  /*d440*/  FSETP.GEU.FTZ.AND P0, PT, R7, -R4, PT ;  /* 0x800000040700720b */ /* 0x000fe20003f1e000 */
[----:B------:R-:W-:-:S12]  /*d450*/  FADD.FTZ R5, R5, -1 ;  /* 0xbf80000005057421 */ /* 0x000fd80000010000 */
[----:B------:R-:W-:-:S07]  /*d460*/  @!P0 FADD.FTZ R5, R5, -1 ;  /* 0xbf80000005058421 */ /* 0x000fce0000010000 */
.L_x_1769:
[----:B------:R-:W-:Y:S05]  /*d470*/  BSYNC.RECONVERGENT B2 ;  /* 0x0000000000027941 */ /* 0x000fea0003800200 */
.L_x_1768:
[----:B------:R-:W-:Y:S01]  /*d480*/  FFMA.FTZ R0, -R4, R5, R0 ;  /* 0x0000000504007223 */ /* 0x000fe20000010100 */
[----:B------:R-:W-:Y:S06]  /*d490*/  BRA `(.L_x_1766) ;  /* 0x0000000000807947 */ /* 0x000fec0003800000 */
.L_x_1767:
        /* <DEDUP_REMOVED lines=16> */
.L_x_1773:
        /* <DEDUP_REMOVED lines=13> */
.L_x_1772:
[----:B------:R-:W-:Y:S05]  /*d670*/  BSYNC.RECONVERGENT B2 ;  /* 0x0000000000027941 */ /* 0x000fea0003800200 */
.L_x_1771:
[----:B------:R-:W-:-:S04]  /*d680*/  FMUL.FTZ R5, R0, 1.1920928955078125e-07 ;  /* 0x3400000000057820 */ /* 0x000fc80000410000 */
[----:B------:R-:W-:-:S07]  /*d690*/  FMUL.FTZ R0, R6, R5 ;  /* 0x0000000506007220 */ /* 0x000fce0000410000 */
.L_x_1766:
[----:B------:R-:W-:Y:S05]  /*d6a0*/  BSYNC.RECONVERGENT B1 ;  /* 0x0000000000017941 */ /* 0x000fea0003800200 */
.L_x_1765:
        /* <DEDUP_REMOVED lines=30> */
.L_x_1764:
[----:B-1----:R-:W1:Y:S01]  /*d890*/  MUFU.RCP R3, R18 ;  /* 0x0000001200037308 */ /* 0x002e620000001000 */
[----:B-----5:R-:W-:-:S05]  /*d8a0*/  SHF.L.U32 R0, R0, 0x10, RZ ;  /* 0x0000001000007819 */ /* 0x020fca00000006ff */
[----:B-1----:R-:W-:-:S05]  /*d8b0*/  FMUL.FTZ R0, R3, R0 ;  /* 0x0000000003007220 */ /* 0x002fca0000410000 */
[----:B------:R-:W-:-:S04]  /*d8c0*/  F2FP.BF16.F32.PACK_AB R0, RZ, R0 ;  /* 0x00000000ff00723e */ /* 0x000fc800000010ff */
[----:B------:R-:W-:-:S07]  /*d8d0*/  PRMT R5, R0, 0x7610, R5 ;  /* 0x0000761000057816 */ /* 0x000fce0000000005 */
.L_x_1774:
[----:B------:R-:W-:Y:S05]  /*d8e0*/  BSYNC.RECONVERGENT B0 ;  /* 0x0000000000007941 */ /* 0x000fea0003800200 */
.L_x_1763:
        /* <DEDUP_REMOVED lines=15> */
.L_x_1778:
[----:B------:R-:W-:-:S06]  /*d9e0*/  IMAD.U32 R3, R5, 0x10000, RZ ;  /* 0x0001000005037824 */ /* 0x000fcc00078e00ff */
[----:B------:R-:W1:Y:S02]  /*d9f0*/  F2I.S64.TRUNC R2, R3 ;  /* 0x0000000300027311 */ /* 0x000e64000020d900 */
[----:B-1----:R-:W-:Y:S01]  /*da00*/  STG.E.U8 desc[UR36][R16.64], R2 ;  /* 0x0000000210007986 */ /* 0x002fe2000c101124 */
[----:B------:R-:W-:Y:S05]  /*da10*/  EXIT ;  /* 0x000000000000794d */ /* 0x000fea0003800000 */
.L_x_1777:
        /* <DEDUP_REMOVED lines=10> */
.L_x_1781:
[----:B------:R-:W-:-:S06]  /*dac0*/  SHF.L.U32 R5, R5, 0x10, RZ ;  /* 0x0000001005057819 */ /* 0x000fcc00000006ff */
[----:B------:R-:W1:Y:S02]  /*dad0*/  F2I.FTZ.TRUNC.NTZ R5, R5 ;  /* 0x0000000500057305 */ /* 0x000e64000021f100 */
[----:B-1----:R-:W-:Y:S01]  /*dae0*/  STG.E desc[UR36][R16.64], R5 ;  /* 0x0000000510007986 */ /* 0x002fe2000c101924 */
[----:B------:R-:W-:Y:S05]  /*daf0*/  EXIT ;  /* 0x000000000000794d */ /* 0x000fea0003800000 */
.L_x_1780:
[----:B------:R-:W-:-:S06]  /*db00*/  IMAD.U32 R5, R5, 0x10000, RZ ;  /* 0x0001000005057824 */ /* 0x000fcc00078e00ff */
[----:B------:R-:W1:Y:S02]  /*db10*/  F2I.FTZ.TRUNC.NTZ R5, R5 ;  /* 0x0000000500057305 */ /* 0x000e64000021f100 */
[----:B-1----:R-:W-:Y:S01]  /*db20*/  STG.E.U16 desc[UR36][R16.64], R5 ;  /* 0x0000000510007986 */ /* 0x002fe2000c101524 */
[----:B------:R-:W-:Y:S05]  /*db30*/  EXIT ;  /* 0x000000000000794d */ /* 0x000fea0003800000 */
.L_x_1776:
        /* <DEDUP_REMOVED lines=9> */
.L_x_1783:
[----:B------:R-:W-:-:S05]  /*dbd0*/  IMAD.U32 R0, R5, 0x10000, RZ ;  /* 0x0001000005007824 */ /* 0x000fca00078e00ff */
[----:B------:R-:W-:-:S05]  /*dbe0*/  F2FP.F16.F32.PACK_AB R0, RZ, R0 ;  /* 0x00000000ff00723e */ /* 0x000fca00000000ff */
[----:B------:R-:W-:Y:S01]  /*dbf0*/  STG.E.U16 desc[UR36][R16.64], R0 ;  /* 0x0000000010007986 */ /* 0x000fe2000c101524 */
[----:B------:R-:W-:Y:S05]  /*dc00*/  EXIT ;  /* 0x000000000000794d */ /* 0x000fea0003800000 */
.L_x_1782:
[----:B------:R-:W-:-:S09]  /*dc10*/  UISETP.NE.AND UP0, UPT, UR4, 0x7, UPT ;  /* 0x000000070400788c */ /* 0x000fd2000bf05270 */
[----:B------:R-:W-:Y:S05]  /*dc20*/  BRA.U !UP0, `(.L_x_1784) ;  /* 0x0000000108347547 */ /* 0x000fea000b800000 */
[----:B------:R-:W-:-:S09]  /*dc30*/  UISETP.NE.AND UP0, UPT, UR4, 0x8, UPT ;  /* 0x000000080400788c */ /* 0x000fd2000bf05270 */
[----:B------:R-:W-:Y:S05]  /*dc40*/  BRA.U !UP0, `(.L_x_1785) ;  /* 0x0000000108187547 */ /* 0x000fea000b800000 */
[----:B------:R-:W-:-:S09]  /*dc50*/  UISETP.NE.AND UP0, UPT, UR4, 0x9, UPT ;  /* 0x000000090400788c */ /* 0x000fd2000bf05270 */
[----:B------:R-:W-:Y:S05]  /*dc60*/  BRA.U UP0, `(.L_x_1779) ;  /* 0x0000000500fc7547 */ /* 0x000fea000b800000 */
[----:B------:R-:W-:Y:S01]  /*dc70*/  SHF.L.U32 R2, R5, 0x10, RZ ;  /* 0x0000001005027819 */ /* 0x000fe200000006ff */
[----:B------:R-:W-:-:S05]  /*dc80*/  IMAD.MOV.U32 R3, RZ, RZ, RZ ;  /* 0x000000ffff037224 */ /* 0x000fca00078e00ff */
[----:B------:R-:W-:Y:S01]  /*dc90*/  STG.E.64 desc[UR36][R16.64], R2 ;  /* 0x0000000210007986 */ /* 0x000fe2000c101b24 */
[----:B------:R-:W-:Y:S05]  /*dca0*/  EXIT ;  /* 0x000000000000794d */ /* 0x000fea0003800000 */
.L_x_1785:
[----:B------:R-:W-:-:S05]  /*dcb0*/  IMAD.U32 R5, R5, 0x10000, RZ ;  /* 0x0001000005057824 */ /* 0x000fca00078e00ff */
[----:B------:R-:W-:-:S04]  /*dcc0*/  F2FP.F16.F32.PACK_AB R3, RZ, R5 ;  /* 0x00000005ff03723e */ /* 0x000fc800000000ff */
[----:B------:R-:W-:-:S05]  /*dcd0*/  PRMT R3, R3, 0x5410, RZ ;  /* 0x0000541003037816 */ /* 0x000fca00000000ff */
[----:B------:R-:W-:Y:S01]  /*dce0*/  STG.E desc[UR36][R16.64], R3 ;  /* 0x0000000310007986 */ /* 0x000fe2000c101924 */
[----:B------:R-:W-:Y:S05]  /*dcf0*/  EXIT ;  /* 0x000000000000794d */ /* 0x000fea0003800000 */
.L_x_1784:
[----:B------:R-:W-:-:S04]  /*dd00*/  IMAD.U32 R2, R5, 0x10000, RZ ;  /* 0x0001000005027824 */ /* 0x000fc800078e00ff */
[----:B------:R-:W-:-:S06]  /*dd10*/  FMUL.FTZ R2, R2, 1 ;  /* 0x3f80000002027820 */ /* 0x000fcc0000410000 */
[----:B------:R-:W1:Y:S02]  /*dd20*/  F2F.F64.F32 R2, R2 ;  /* 0x0000000200027310 */ /* 0x000e640000201800 */
[----:B-1----:R-:W-:Y:S01]  /*dd30*/  STG.E.64 desc[UR36][R16.64], R2 ;  /* 0x0000000210007986 */ /* 0x002fe2000c101b24 */
[----:B------:R-:W-:Y:S05]  /*dd40*/  EXIT ;  /* 0x000000000000794d */ /* 0x000fea0003800000 */
.L_x_1775:
        /* <DEDUP_REMOVED lines=12> */
[----:B-1----:R-:W-:Y:S01]  /*de10*/  STG.E.U16 desc[UR36][R16.64], R3 ;  /* 0x0000000310007986 */ /* 0x002fe2000c101524 */
[----:B------:R-:W-:Y:S05]  /*de20*/  EXIT ;  /* 0x000000000000794d */ /* 0x000fea0003800000 */
.L_x_1789:
        /* <DEDUP_REMOVED lines=17> */
.L_x_1792:
[----:B------:R-:W-:-:S04]  /*df40*/  SHF.R.U32.HI R3, RZ, 0x18, R3 ;  /* 0x00000018ff037819 */ /* 0x000fc80000011603 */
[----:B------:R-:W-:-:S04]  /*df50*/  LOP3.LUT R0, R0, 0x80, R3, 0xf8, !PT ;  /* 0x0000008000007812 */ /* 0x000fc800078ef803 */
[----:B------:R-:W-:-:S07]  /*df60*/  PRMT R8, R0, 0x7610, R8 ;  /* 0x0000761000087816 */ /* 0x000fce0000000008 */
.L_x_1791:
[----:B------:R-:W-:Y:S05]  /*df70*/  BSYNC.RECONVERGENT B0 ;  /* 0x0000000000007941 */ /* 0x000fea0003800200 */
.L_x_1790:
[----:B------:R-:W-:Y:S01]  /*df80*/  STG.E.U8 desc[UR36][R16.64], R8 ;  /* 0x0000000810007986 */ /* 0x000fe2000c101124 */
[----:B------:R-:W-:Y:S05]  /*df90*/  EXIT ;  /* 0x000000000000794d */ /* 0x000fea0003800000 */
.L_x_1788:
        /* <DEDUP_REMOVED lines=17> */
.L_x_1795:
[----:B------:R-:W-:-:S04]  /*e0b0*/  SHF.R.U32.HI R3, RZ, 0x18, R3 ;  /* 0x00000018ff037819 */ /* 0x000fc80000011603 */
[----:B------:R-:W-:-:S04]  /*e0c0*/  LOP3.LUT R0, R0, 0x80, R3, 0xf8, !PT ;  /* 0x0000008000007812 */ /* 0x000fc800078ef803 */
[----:B------:R-:W-:-:S07]  /*e0d0*/  PRMT R8, R0, 0x7610, R8 ;  /* 0x0000761000087816 */ /* 0x000fce0000000008 */
.L_x_1794:
[----:B------:R-:W-:Y:S05]  /*e0e0*/  BSYNC.RECONVERGENT B0 ;  /* 0x0000000000007941 */ /* 0x000fea0003800200 */
.L_x_1793:
[----:B------:R-:W-:Y:S01]  /*e0f0*/  STG.E.U8 desc[UR36][R16.64], R8 ;  /* 0x0000000810007986 */ /* 0x000fe2000c101124 */
[----:B------:R-:W-:Y:S05]  /*e100*/  EXIT ;  /* 0x000000000000794d */ /* 0x000fea0003800000 */
.L_x_1787:
[----:B------:R-:W-:-:S09]  /*e110*/  UISETP.NE.AND UP0, UPT, UR4, 0x1c, UPT ;  /* 0x0000001c0400788c */ /* 0x000fd2000bf05270 */
[----:B------:R-:W-:Y:S05]  /*e120*/  BRA.U !UP0, `(.L_x_1796) ;  /* 0x0000000108607547 */ /* 0x000fea000b800000 */
[----:B------:R-:W-:-:S09]  /*e130*/  UISETP.NE.AND UP0, UPT, UR4, 0x1d, UPT ;  /* 0x0000001d0400788c */ /* 0x000fd2000bf05270 */
[----:B------:R-:W-:Y:S05]  /*e140*/  BRA.U !UP0, `(.L_x_1797) ;  /* 0x0000000108487547 */ /* 0x000fea000b800000 */
[----:B------:R-:W-:-:S09]  /*e150*/  UISETP.NE.AND UP0, UPT, UR4, 0x2c, UPT ;  /* 0x0000002c0400788c */ /* 0x000fd2000bf05270 */
[----:B------:R-:W-:Y:S05]  /*e160*/  BRA.U UP0, `(.L_x_1779) ;  /* 0x0000000100bc7547 */ /* 0x000fea000b800000 */
[----:B------:R-:W-:Y:S02]  /*e170*/  IMAD.U32 R5, R5, 0x10000, RZ ;  /* 0x0001000005057824 */ /* 0x000fe400078e00ff */
[----:B------:R-:W-:-:S03]  /*e180*/  IMAD.MOV.U32 R3, RZ, RZ, 0xff ;  /* 0x000000ffff037424 */ /* 0x000fc600078e00ff */
[----:B------:R-:W-:-:S04]  /*e190*/  SHF.R.U32.HI R4, RZ, 0x17, R5 ;  /* 0x00000017ff047819 */ /* 0x000fc80000011605 */
[----:B------:R-:W-:-:S04]  /*e1a0*/  LOP3.LUT R2, R4, 0xff, RZ, 0xc0, !PT ;  /* 0x000000ff04027812 */ /* 0x000fc800078ec0ff */
[----:B------:R-:W-:-:S13]  /*e1b0*/  ISETP.NE.AND P1, PT, R2, 0xff, PT ;  /* 0x000000ff0200780c */ /* 0x000fda0003f25270 */
[--C-:B------:R-:W-:Y:S02]  /*e1c0*/  @P1 SHF.R.U32.HI R0, RZ, 0x16, R5.reuse ;  /* 0x00000016ff001819 */ /* 0x100fe40000011605 */
[----:B------:R-:W-:Y:S02]  /*e1d0*/  @P1 LOP3.LUT P0, RZ, R2, 0x3fffff, R5, 0xf8, !PT ;  /* 0x003fffff02ff1812 */ /* 0x000fe4000780f805 */
[----:B------:R-:W-:-:S04]  /*e1e0*/  @P1 LOP3.LUT R0, R0, 0x1, RZ, 0xc0, !PT ;  /* 0x0000000100001812 */ /* 0x000fc800078ec0ff */
[----:B------:R-:W-:Y:S01]  /*e1f0*/  @P1 ISETP.EQ.U32.AND P2, PT, R0, 0x1, P0 ;  /* 0x000000010000180c */ /* 0x000fe20000742070 */
[----:B------:R-:W-:Y:S01]  /*e200*/  @P1 VIADD R0, R4, 0x1 ;  /* 0x0000000104001836 */ /* 0x000fe20000000000 */
[----:B------:R-:W-:Y:S02]  /*e210*/  PLOP3.LUT P0, PT, PT, PT, PT, 0x80, 0x8 ;  /* 0x000000000008781c */ /* 0x000fe40003f0f070 */
[----:B------:R-:W-:-:S13]  /*e220*/  @P1 PLOP3.LUT P0, PT, P2, PT, PT, 0x80, 0x8 ;  /* 0x000000000008181c */ /* 0x000fda000170f070 */
[----:B------:R-:W-:-:S05]  /*e230*/  @!P0 IADD3 R0, PT, PT, R4, RZ, RZ ;  /* 0x000000ff04008210 */ /* 0x000fca0007ffe0ff */
[----:B------:R-:W-:-:S05]  /*e240*/  @P1 IMAD.MOV.U32 R3, RZ, RZ, R0 ;  /* 0x000000ffff031224 */ /* 0x000fca00078e0000 */
[----:B------:R-:W-:Y:S01]  /*e250*/  STG.E.U8 desc[UR36][R16.64], R3 ;  /* 0x0000000310007986 */ /* 0x000fe2000c101124 */
[----:B------:R-:W-:Y:S05]  /*e260*/  EXIT ;  /* 0x000000000000794d */ /* 0x000fea0003800000 */
.L_x_1797:
[----:B------:R-:W-:-:S06]  /*e270*/  IMAD.U32 R2, R5, 0x10000, RZ ;  /* 0x0001000005027824 */ /* 0x000fcc00078e00ff */
[----:B------:R-:W1:Y:S02]  /*e280*/  F2I.U64.TRUNC R2, R2 ;  /* 0x0000000200027311 */ /* 0x000e64000020d800 */
[----:B-1----:R-:W-:Y:S01]  /*e290*/  STG.E.64 desc[UR36][R16.64], R2 ;  /* 0x0000000210007986 */ /* 0x002fe2000c101b24 */
[----:B------:R-:W-:Y:S05]  /*e2a0*/  EXIT ;  /* 0x000000000000794d */ /* 0x000fea0003800000 */
.L_x_1796:
[----:B------:R-:W-:-:S06]  /*e2b0*/  IMAD.U32 R5, R5, 0x10000, RZ ;  /* 0x0001000005057824 */ /* 0x000fcc00078e00ff */
[----:B------:R-:W1:Y:S02]  /*e2c0*/  F2I.FTZ.U32.TRUNC.NTZ R5, R5 ;  /* 0x0000000500057305 */ /* 0x000e64000021f000 */
[----:B-1----:R-:W-:Y:S01]  /*e2d0*/  STG.E desc[UR36][R16.64], R5 ;  /* 0x0000000510007986 */ /* 0x002fe2000c101924 */
[----:B------:R-:W-:Y:S05]  /*e2e0*/  EXIT ;  /* 0x000000000000794d */ /* 0x000fea0003800000 */
.L_x_1786:
        /* <DEDUP_REMOVED lines=9> */
[----:B------:R-:W-:Y:S01]  /*e380*/  STG.E.U8 desc[UR36][R16.64], R3 ;  /* 0x0000000310007986 */ /* 0x000fe2000c101124 */
[----:B------:R-:W-:Y:S05]  /*e390*/  EXIT ;  /* 0x000000000000794d */ /* 0x000fea0003800000 */
.L_x_1799:
[----:B------:R-:W-:Y:S01]  /*e3a0*/  IMAD.U32 R5, R5, 0x10000, RZ ;  /* 0x0001000005057824 */ /* 0x000fe200078e00ff */
[----:B------:R-:W-:-:S03]  /*e3b0*/  CS2R R6, SRZ ;  /* 0x0000000000067805 */ /* 0x000fc6000001ff00 */
[----:B------:R-:W-:-:S06]  /*e3c0*/  FMUL.FTZ R5, R5, 1 ;  /* 0x3f80000005057820 */ /* 0x000fcc0000410000 */
[----:B------:R-:W1:Y:S02]  /*e3d0*/  F2F.F64.F32 R4, R5 ;  /* 0x0000000500047310 */ /* 0x000e640000201800 */
[----:B-1----:R-:W-:Y:S01]  /*e3e0*/  STG.E.128 desc[UR36][R16.64], R4 ;  /* 0x0000000410007986 */ /* 0x002fe2000c101d24 */
[----:B------:R-:W-:Y:S05]  /*e3f0*/  EXIT ;  /* 0x000000000000794d */ /* 0x000fea0003800000 */
.L_x_1798:
[----:B------:R-:W-:-:S09]  /*e400*/  UISETP.NE.AND UP0, UPT, UR4, 0xf, UPT ;  /* 0x0000000f0400788c */ /* 0x000fd2000bf05270 */
[----:B------:R-:W-:Y:S05]  /*e410*/  BRA.U !UP0, `(.L_x_1800) ;  /* 0x0000000108e87547 */ /* 0x000fea000b800000 */
[----:B------:R-:W-:-:S09]  /*e420*/  UISETP.NE.AND UP0, UPT, UR4, 0x17, UPT ;  /* 0x000000170400788c */ /* 0x000fd2000bf05270 */
[----:B------:R-:W-:Y:S05]  /*e430*/  BRA.U !UP0, `(.L_x_1801) ;  /* 0x0000000108907547 */ /* 0x000fea000b800000 */
[----:B------:R-:W-:-:S09]  /*e440*/  UISETP.NE.AND UP0, UPT, UR4, 0x18, UPT ;  /* 0x000000180400788c */ /* 0x000fd2000bf05270 */
[----:B------:R-:W-:Y:S05]  /*e450*/  BRA.U !UP0, `(.L_x_1802) ;  /* 0x0000000108447547 */ /* 0x000fea000b800000 */
.L_x_1779:
        /* <DEDUP_REMOVED lines=16> */
.L_x_1803:
[----:B------:R-:W-:Y:S05]  /*e560*/  EXIT ;  /* 0x000000000000794d */ /* 0x000fea0003800000 */
.L_x_1802:
        /* <DEDUP_REMOVED lines=13> */
.L_x_1805:
[----:B------:R-:W-:Y:S05]  /*e640*/  BSYNC.RECONVERGENT B0 ;  /* 0x0000000000007941 */ /* 0x000fea0003800200 */
.L_x_1804:
[----:B------:R-:W-:-:S05]  /*e650*/  LOP3.LUT R3, R0, 0x80, R3, 0xf8, !PT ;  /* 0x0000008000037812 */ /* 0x000fca00078ef803 */
[----:B------:R-:W-:Y:S01]  /*e660*/  STG.E.U8 desc[UR36][R16.64], R3 ;  /* 0x0000000310007986 */ /* 0x000fe2000c101124 */
[----:B------:R-:W-:Y:S05]  /*e670*/  EXIT ;  /* 0x000000000000794d */ /* 0x000fea0003800000 */
.L_x_1801:
        /* <DEDUP_REMOVED lines=12> */
.L_x_1807:
[----:B------:R-:W-:Y:S01]  /*e740*/  IMAD.MOV.U32 R0, RZ, RZ, 0x7f ;  /* 0x0000007fff007424 */ /* 0x000fe200078e00ff */
[----:B------:R-:W-:-:S04]  /*e750*/  ISETP.GT.U32.AND P0, PT, R2, 0x7f800000, PT ;  /* 0x7f8000000200780c */ /* 0x000fc80003f04070 */
[----:B------:R-:W-:-:S09]  /*e760*/  SEL R0, R0, 0x7c, P0 ;  /* 0x0000007c00007807 */ /* 0x000fd20000000000 */
.L_x_1808:
[----:B------:R-:W-:Y:S05]  /*e770*/  BSYNC.RECONVERGENT B0 ;  /* 0x0000000000007941 */ /* 0x000fea0003800200 */
.L_x_1806:
[----:B------:R-:W-:-:S04]  /*e780*/  SHF.R.U32.HI R3, RZ, 0x18, R3 ;  /* 0x00000018ff037819 */ /* 0x000fc80000011603 */
[----:B------:R-:W-:-:S05]  /*e790*/  LOP3.LUT R3, R0, 0x80, R3, 0xf8, !PT ;  /* 0x0000008000037812 */ /* 0x000fca00078ef803 */
[----:B------:R-:W-:Y:S01]  /*e7a0*/  STG.E.U8 desc[UR36][R16.64], R3 ;  /* 0x0000000310007986 */ /* 0x000fe2000c101124 */
[----:B------:R-:W-:Y:S05]  /*e7b0*/  EXIT ;  /* 0x000000000000794d */ /* 0x000fea0003800000 */
.L_x_1800:
[----:B------:R-:W-:Y:S01]  /*e7c0*/  STG.E.U16 desc[UR36][R16.64], R5 ;  /* 0x0000000510007986 */ /* 0x000fe2000c101524 */
[----:B------:R-:W-:Y:S05]  /*e7d0*/  EXIT ;  /* 0x000000000000794d */ /* 0x000fea0003800000 */
.L_x_1809:
        /* <DEDUP_REMOVED lines=10> */
.L_x_32830:


//--------------------- .text._ZN2at6native27unrolled_elementwise_kernelINS0_13BUnaryFunctorIN3c108BFloat16ES4_S4_ZZZNS0_15binary_internal21div_floor_kernel_cudaERNS_18TensorIteratorBaseEENKUlvE1_clEvENKUlvE2_clEvEUlS4_S4_E_EESt5arrayIPcLm2EELi4E23TrivialOffsetCalculatorILi1EjESG_NS0_6memory12LoadWithCastILi1EEENSH_13StoreWithCastILi1EEEEEviT_T0_T2_T3_T4_T5_ --------------------------
	.section	.text._ZN2at6native27unrolled_elementwise_kernelINS0_13BUnaryFunctorIN3c108BFloat16ES4_S4_ZZZNS0_15binary_internal21div_floor_kernel_cudaERNS_18TensorIteratorBaseEENKUlvE1_clEvENKUlvE2_clEvEUlS4_S4_E_EESt5arrayIPcLm2EELi4E23TrivialOffsetCalculatorILi1EjESG_NS0_6memory12LoadWithCastILi1EEENSH_13StoreWithCastILi1EEEEEviT_T0_T2_T3_T4_T5_,"ax",@progbits
	.align	128
        .global         _ZN2at6native27unrolled_elementwise_kernelINS0_13BUnaryFunctorIN3c108BFloat16ES4_S4_ZZZNS0_15binary_internal21div_floor_kernel_cudaERNS_18TensorIteratorBaseEENKUlvE1_clEvENKUlvE2_clEvEUlS4_S4_E_EESt5arrayIPcLm2EELi4E23TrivialOffsetCalculatorILi1EjESG_NS0_6memory12LoadWithCastILi1EEENSH_13StoreWithCastILi1EEEEEviT_T0_T2_T3_T4_T5_
        .type           _ZN2at6native27unrolled_elementwise_kernelINS0_13BUnaryFunctorIN3c108BFloat16ES4_S4_ZZZNS0_15binary_internal21div_floor_kernel_cudaERNS_18TensorIteratorBaseEENKUlvE1_clEvENKUlvE2_clEvEUlS4_S4_E_EESt5arrayIPcLm2EELi4E23TrivialOffsetCalculatorILi1EjESG_NS0_6memory12LoadWithCastILi1EEENSH_13StoreWithCastILi1EEEEEviT_T0_T2_T3_T4_T5_,@function
        .size           _ZN2at6native27unrolled_elementwise_kernelINS0_13BUnaryFunctorIN3c108BFloat16ES4_S4_ZZZNS0_15binary_internal21div_floor_kernel_cudaERNS_18TensorIteratorBaseEENKUlvE1_clEvENKUlvE2_clEvEUlS4_S4_E_EESt5arrayIPcLm2EELi4E23TrivialOffsetCalculatorILi1EjESG_NS0_6memory12LoadWithCastILi1EEENSH_13StoreWithCastILi1EEEEEviT_T0_T2_T3_T4_T5_,(.L_x_32831 - _ZN2at6native27unrolled_elementwise_kernelINS0_13BUnaryFunctorIN3c108BFloat16ES4_S4_ZZZNS0_15binary_internal21div_floor_kernel_cudaERNS_18TensorIteratorBaseEENKUlvE1_clEvENKUlvE2_clEvEUlS4_S4_E_EESt5arrayIPcLm2EELi4E23TrivialOffsetCalculatorILi1EjESG_NS0_6memory12LoadWithCastILi1EEENSH_13StoreWithCastILi1EEEEEviT_T0_T2_T3_T4_T5_)
        .other          _ZN2at6native27unrolled_elementwise_kernelINS0_13BUnaryFunctorIN3c108BFloat16ES4_S4_ZZZNS0_15binary_internal21div_floor_kernel_cudaERNS_18TensorIteratorBaseEENKUlvE1_clEvENKUlvE2_clEvEUlS4_S4_E_EESt5arrayIPcLm2EELi4E23TrivialOffsetCalculatorILi1EjESG_NS0_6memory12LoadWithCastILi1EEENSH_13StoreWithCastILi1EEEEEviT_T0_T2_T3_T4_T5_,@"STO_CUDA_ENTRY STV_DEFAULT"
_ZN2at6native27unrolled_elementwise_kernelINS0_13BUnaryFunctorIN3c108BFloat16ES4_S4_ZZZNS0_15binary_internal21div_floor_kernel_cudaERNS_18TensorIteratorBaseEENKUlvE1_clEvENKUlvE2_clEvEUlS4_S4_E_EESt5arrayIPcLm2EELi4E23TrivialOffsetCalculatorILi1EjESG_NS0_6memory12LoadWithCastILi1EEENSH_13StoreWithCastILi1EEEEEviT_T0_T2_T3_T4_T5_:
.text._ZN2at6native27unrolled_elementwise_kernelINS0_13BUnaryFunctorIN3c108BFloat16ES4_S4_ZZZNS0_15binary_internal21div_floor_kernel_cudaERNS_18TensorIteratorBaseEENKUlvE1_clEvENKUlvE2_clEvEUlS4_S4_E_EESt5arrayIPcLm2EELi4E23TrivialOffsetCalculatorILi1EjESG_NS0_6memory12LoadWithCastILi1EEENSH_13StoreWithCastILi1EEEEEviT_T0_T2_T3_T4_T5_:
        /* <DEDUP_REMOVED lines=34> */
.L_x_1815:
[----:B------:R-:W2:Y:S02]  /*0220*/  LDG.E.U8 R4, desc[UR36][R4.64] ;  /* 0x0000002404047981 */ /* 0x000ea4000c1e1100 */
[----:B--2---:R-:W-:-:S04]  /*0230*/  I2FP.F32.U32 R0, R4 ;  /* 0x0000000400007245 */ /* 0x004fc80000201000 */
[----:B------:R-:W-:-:S04]  /*0240*/  F2FP.BF16.F32.PACK_AB R0, RZ, R0 ;  /* 0x00000000ff00723e */ /* 0x000fc800000010ff */
[----:B------:R-:W-:Y:S01]  /*0250*/  PRMT R18, R0, 0x7610, R18 ;  /* 0x0000761000127816 */ /* 0x000fe20000000012 */
[----:B------:R-:W-:Y:S06]  /*0260*/  BRA `(.L_x_1817) ;  /* 0x0000000c00e47947 */ /* 0x000fec0003800000 */
.L_x_1814:
        /* <DEDUP_REMOVED lines=11> */
.L_x_1819:
[----:B------:R-:W2:Y:S02]  /*0320*/  LDG.E R4, desc[UR36][R4.64] ;  /* 0x0000002404047981 */ /* 0x000ea4000c1e1900 */
[----:B--2---:R-:W-:-:S04]  /*0330*/  I2FP.F32.S32 R0, R4 ;  /* 0x0000000400007245 */ /* 0x004fc80000201400 */
[----:B------:R-:W-:-:S04]  /*0340*/  F2FP.BF16.F32.PACK_AB R0, RZ, R0 ;  /* 0x00000000ff00723e */ /* 0x000fc800000010ff */
[----:B------:R-:W-:Y:S01]  /*0350*/  PRMT R18, R0, 0x7610, R18 ;  /* 0x0000761000127816 */ /* 0x000fe20000000012 */
[----:B------:R-:W-:Y:S06]  /*0360*/  BRA `(.L_x_1817) ;  /* 0x0000000c00a47947 */ /* 0x000fec0003800000 */
.L_x_1818:
[----:B------:R-:W2:Y:S02]  /*0370*/  LDG.E.U16 R4, desc[UR36][R4.64] ;  /* 0x0000002404047981 */ /* 0x000ea4000c1e1500 */
[----:B--2---:R-:W0:Y:S02]  /*0380*/  I2F.S16 R0, R4 ;  /* 0x0000000400007306 */ /* 0x004e240000101400 */
[----:B0-----:R-:W-:-:S04]  /*0390*/  F2FP.BF16.F32.PACK_AB R0, RZ, R0 ;  /* 0x00000000ff00723e */ /* 0x001fc800000010ff */
[----:B------:R-:W-:Y:S01]  /*03a0*/  PRMT R18, R0, 0x7610, R18 ;  /* 0x0000761000127816 */ /* 0x000fe20000000012 */
[----:B------:R-:W-:Y:S06]  /*03b0*/  BRA `(.L_x_1817) ;  /* 0x0000000c00907947 */ /* 0x000fec0003800000 */
.L_x_1813:
        /* <DEDUP_REMOVED lines=9> */
.L_x_1821:
[----:B------:R-:W2:Y:S02]  /*0450*/  LDG.E.U16 R0, desc[UR36][R4.64] ;  /* 0x0000002404007981 */ /* 0x000ea4000c1e1500 */
[----:B--2---:R-:W-:-:S05]  /*0460*/  HADD2.F32 R0, -RZ, R0.H0_H0 ;  /* 0x20000000ff007230 */ /* 0x004fca0000004100 */
[----:B------:R-:W-:-:S04]  /*0470*/  F2FP.BF16.F32.PACK_AB R0, RZ, R0 ;  /* 0x00000000ff00723e */ /* 0x000fc800000010ff */
[----:B------:R-:W-:Y:S01]  /*0480*/  PRMT R18, R0, 0x7610, R18 ;  /* 0x0000761000127816 */ /* 0x000fe20000000012 */
[----:B------:R-:W-:Y:S06]  /*0490*/  BRA `(.L_x_1817) ;  /* 0x0000000c00587947 */ /* 0x000fec0003800000 */
.L_x_1820:
        /* <DEDUP_REMOVED lines=9> */
.L_x_1823:
[----:B------:R-:W2:Y:S02]  /*0530*/  LDG.E.U16 R4, desc[UR36][R4.64] ;  /* 0x0000002404047981 */ /* 0x000ea4000c1e1500 */
[----:B--2---:R-:W-:-:S05]  /*0540*/  HADD2.F32 R0, -RZ, R4.H0_H0 ;  /* 0x20000004ff007230 */ /* 0x004fca0000004100 */
[----:B------:R-:W-:-:S04]  /*0550*/  F2FP.BF16.F32.PACK_AB R0, RZ, R0 ;  /* 0x00000000ff00723e */ /* 0x000fc800000010ff */
[----:B------:R-:W-:Y:S01]  /*0560*/  PRMT R18, R0, 0x7610, R18 ;  /* 0x0000761000127816 */ /* 0x000fe20000000012 */
[----:B------:R-:W-:Y:S06]  /*0570*/  BRA `(.L_x_1817) ;  /* 0x0000000c00207947 */ /* 0x000fec0003800000 */
.L_x_1822:
        /* <DEDUP_REMOVED lines=13> */
.L_x_1812:
        /* <DEDUP_REMOVED lines=14> */
.L_x_1826:
        /* <DEDUP_REMOVED lines=13> */
.L_x_1825:
        /* <DEDUP_REMOVED lines=27> */
.L_x_1828:
        /* <DEDUP_REMOVED lines=15> */
.L_x_1827:
[----:B------:R0:W5:Y:S01]  /*0aa0*/  LDG.E.U16 R18, desc[UR36][R4.64] ;  /* 0x0000002404127981 */ /* 0x000162000c1e1500 */
[----:B------:R-:W-:Y:S05]  /*0ab0*/  BRA `(.L_x_1817) ;  /* 0x0000000400d07947 */ /* 0x000fea0003800000 */
.L_x_1824:
        /* <DEDUP_REMOVED lines=13> */
.L_x_1831:
        /* <DEDUP_REMOVED lines=21> */
.L_x_1835:
[----:B------:R-:W-:Y:S05]  /*0ce0*/  BSYNC.RECONVERGENT B1 ;  /* 0x0000000000017941 */ /* 0x000fea0003800200 */
.L_x_1834:
[----:B------:R-:W-:Y:S01]  /*0cf0*/  IMAD.SHL.U32 R0, R0, 0x100000, RZ ;  /* 0x0010000000007824 */ /* 0x000fe200078e00ff */
[----:B------:R-:W-:-:S04]  /*0d00*/  LEA R3, R3, 0x3b800000, 0x17 ;  /* 0x3b80000003037811 */ /* 0x000fc800078eb8ff */
[----:B------:R-:W-:-:S07]  /*0d10*/  LOP3.LUT R0, R3, R0, R7, 0xfe, !PT ;  /* 0x0000000003007212 */ /* 0x000fce00078efe07 */
.L_x_1833:
[----:B------:R-:W-:Y:S05]  /*0d20*/  BSYNC.RECONVERGENT B0 ;  /* 0x0000000000007941 */ /* 0x000fea0003800200 */
.L_x_1832:
[----:B------:R-:W-:-:S04]  /*0d30*/  F2FP.BF16.F32.PACK_AB R0, RZ, R0 ;  /* 0x00000000ff00723e */ /* 0x000fc800000010ff */
[----:B------:R-:W-:Y:S01]  /*0d40*/  PRMT R18, R0, 0x7610, R18 ;  /* 0x0000761000127816 */ /* 0x000fe20000000012 */
[----:B------:R-:W-:Y:S06]  /*0d50*/  BRA `(.L_x_1817) ;  /* 0x0000000400287947 */ /* 0x000fec0003800000 */
.L_x_1830:
        /* <DEDUP_REMOVED lines=21> */
.L_x_1839:
[----:B------:R-:W-:Y:S05]  /*0eb0*/  BSYNC.RECONVERGENT B1 ;  /* 0x0000000000017941 */ /* 0x000fea0003800200 */
.L_x_1838:
[----:B------:R-:W-:Y:S01]  /*0ec0*/  IMAD.SHL.U32 R0, R0, 0x200000, RZ ;  /* 0x0020000000007824 */ /* 0x000fe200078e00ff */
[----:B------:R-:W-:-:S04]  /*0ed0*/  LEA R3, R3, 0x37800000, 0x17 ;  /* 0x3780000003037811 */ /* 0x000fc800078eb8ff */
[----:B------:R-:W-:-:S07]  /*0ee0*/  LOP3.LUT R0, R3, R0, R7, 0xfe, !PT ;  /* 0x0000000003007212 */ /* 0x000fce00078efe07 */
.L_x_1837:
[----:B------:R-:W-:Y:S05]  /*0ef0*/  BSYNC.RECONVERGENT B0 ;  /* 0x0000000000007941 */ /* 0x000fea0003800200 */
.L_x_1836:
[----:B------:R-:W-:-:S04]  /*0f00*/  F2FP.BF16.F32.PACK_AB R0, RZ, R0 ;  /* 0x00000000ff00723e */ /* 0x000fc800000010ff */
[----:B------:R-:W-:Y:S01]  /*0f10*/  PRMT R18, R0, 0x7610, R18 ;  /* 0x0000761000127816 */ /* 0x000fe20000000012 */
[----:B------:R-:W-:Y:S06]  /*0f20*/  BRA `(.L_x_1817) ;  /* 0x0000000000b47947 */ /* 0x000fec0003800000 */
.L_x_1829:
[----:B------:R-:W-:-:S09]  /*0f30*/  UISETP.NE.AND UP0, UPT, UR4, 0x1c, UPT ;  /* 0x0000001c0400788c */ /* 0x000fd2000bf05270 */
[----:B------:R-:W-:Y:S05]  /*0f40*/  BRA.U !UP0, `(.L_x_1840) ;  /* 0x00000001089c7547 */ /* 0x000fea000b800000 */
[----:B------:R-:W-:-:S09]  /*0f50*/  UISETP.NE.AND UP0, UPT, UR4, 0x1d, UPT ;  /* 0x0000001d0400788c */ /* 0x000fd2000bf05270 */
[----:B------:R-:W-:Y:S05]  /*0f60*/  BRA.U !UP0, `(.L_x_1841) ;  /* 0x0000000108807547 */ /* 0x000fea000b800000 */
[----:B------:R-:W-:-:S09]  /*0f70*/  UISETP.NE.AND UP0, UPT, UR4, 0x2c, UPT ;  /* 0x0000002c0400788c */ /* 0x000fd2000bf05270 */
[----:B------:R-:W-:Y:S05]  /*0f80*/  BRA.U !UP0, `(.L_x_1842) ;  /* 0x0000000108487547 */ /* 0x000fea000b800000 */
.L_x_1816:
        /* <DEDUP_REMOVED lines=16> */
.L_x_1843:
[----:B------:R-:W-:Y:S01]  /*1090*/  PRMT R18, RZ, 0x7610, R18 ;  /* 0x00007610ff127816 */ /* 0x000fe20000000012 */
[----:B------:R-:W-:Y:S06]  /*10a0*/  BRA `(.L_x_1817) ;  /* 0x0000000000547947 */ /* 0x000fec0003800000 */
.L_x_1842:
        /* <DEDUP_REMOVED lines=8> */
.L_x_1845:
[----:B------:R-:W-:Y:S05]  /*1130*/  BSYNC.RECONVERGENT B0 ;  /* 0x0000000000007941 */ /* 0x000fea0003800200 */
.L_x_1844:
[----:B------:R-:W-:-:S04]  /*1140*/  F2FP.BF16.F32.PACK_AB R0, RZ, R0 ;  /* 0x00000000ff00723e */ /* 0x000fc800000010ff */
[----:B------:R-:W-:Y:S01]  /*1150*/  PRMT R18, R0, 0x7610, R18 ;  /* 0x0000761000127816 */ /* 0x000fe20000000012 */
[----:B------:R-:W-:Y:S06]  /*1160*/  BRA `(.L_x_1817) ;  /* 0x0000000000247947 */ /* 0x000fec0003800000 */
.L_x_1841:
[----:B------:R-:W2:Y:S02]  /*1170*/  LDG.E.64 R4, desc[UR36][R4.64] ;  /* 0x0000002404047981 */ /* 0x000ea4000c1e1b00 */
[----:B--2---:R-:W0:Y:S02]  /*1180*/  I2F.U64 R0, R4 ;  /* 0x0000000400007312 */ /* 0x004e240000301000 */
[----:B0-----:R-:W-:-:S04]  /*1190*/  F2FP.BF16.F32.PACK_AB R0, RZ, R0 ;  /* 0x00000000ff00723e */ /* 0x001fc800000010ff */
[----:B------:R-:W-:Y:S01]  /*11a0*/  PRMT R18, R0, 0x7610, R18 ;  /* 0x0000761000127816 */ /* 0x000fe20000000012 */
[----:B------:R-:W-:Y:S06]  /*11b0*/  BRA `(.L_x_1817) ;  /* 0x0000000000107947 */ /* 0x000fec0003800000 */
.L_x_1840:
[----:B------:R-:W2:Y:S02]  /*11c0*/  LDG.E R4, desc[UR36][R4.64] ;  /* 0x0000002404047981 */ /* 0x000ea4000c1e1900 */
[----:B--2---:R-:W-:-:S04]  /*11d0*/  I2FP.F32.U32 R0, R4 ;  /* 0x0000000400007245 */ /* 0x004fc80000201000 */
[----:B------:R-:W-:-:S04]  /*11e0*/  F2FP.BF16.F32.PACK_AB R0, RZ, R0 ;  /* 0x00000000ff00723e */ /* 0x000fc800000010ff */
[----:B------:R-:W-:-:S07]  /*11f0*/  PRMT R18, R0, 0x7610, R18 ;  /* 0x0000761000127816 */ /* 0x000fce0000000012 */
.L_x_1817:
[----:B------:R-:W-:-:S07]  /*1200*/  VIADD R23, R25, 0x80 ;  /* 0x0000008019177836 */ /* 0x000fce0000000000 */
.L_x_1811:
[----:B------:R-:W-:Y:S05]  /*1210*/  BSYNC.RECONVERGENT B6 ;  /* 0x0000000000067941 */ /* 0x000fea0003800200 */
.L_x_1810:
[----:B------:R-:W-:Y:S01]  /*1220*/  ISETP.GE.AND P0, PT, R23, R16, PT ;  /* 0x000000101700720c */ /* 0x000fe20003f06270 */
[----:B------:R-:W-:Y:S01]  /*1230*/  BSSY.RECONVERGENT B6, `(.L_x_1846) ;  /* 0x0000118000067945 */ /* 0x000fe20003800200 */
[----:B------:R-:W-:-:S11]  /*1240*/  PRMT R17, RZ, 0x7610, R17 ;  /* 0x00007610ff117816 */ /* 0x000fd60000000011 */
        /* <DEDUP_REMOVED lines=23> */
.L_x_1851:
[----:B------:R-:W2:Y:S02]  /*13c0*/  LDG.E.U8 R4, desc[UR36][R4.64] ;  /* 0x0000002404047981 */ /* 0x000ea4000c1e1100 */
[----:B--2---:R-:W-:-:S04]  /*13d0*/  I2FP.F32.U32 R0, R4 ;  /* 0x0000000400007245 */ /* 0x004fc80000201000 */
[----:B------:R-:W-:-:S04]  /*13e0*/  F2FP.BF16.F32.PACK_AB R0, RZ, R0 ;  /* 0x00000000ff00723e */ /* 0x000fc800000010ff */
[----:B------:R-:W-:Y:S01]  /*13f0*/  PRMT R17, R0, 0x7610, R17 ;  /* 0x0000761000117816 */ /* 0x000fe20000000011 */
[----:B------:R-:W-:Y:S06]  /*1400*/  BRA `(.L_x_1853) ;  /* 0x0000000c00e47947 */ /* 0x000fec0003800000 */
.L_x_1850:
        /* <DEDUP_REMOVED lines=11> */
.L_x_1855:
[----:B------:R-:W2:Y:S02]  /*14c0*/  LDG.E R4, desc[UR36][R4.64] ;  /* 0x0000002404047981 */ /* 0x000ea4000c1e1900 */
[----:B--2---:R-:W-:-:S04]  /*14d0*/  I2FP.F32.S32 R0, R4 ;  /* 0x0000000400007245 */ /* 0x004fc80000201400 */
[----:B------:R-:W-:-:S04]  /*14e0*/  F2FP.BF16.F32.PACK_AB R0, RZ, R0 ;  /* 0x00000000ff00723e */ /* 0x000fc800000010ff */
[----:B------:R-:W-:Y:S01]  /*14f0*/  PRMT R17, R0, 0x7610, R17 ;  /* 0x0000761000117816 */ /* 0x000fe20000000011 */
[----:B------:R-:W-:Y:S06]  /*1500*/  BRA `(.L_x_1853) ;  /* 0x0000000c00a47947 */ /* 0x000fec0003800000 */
.L_x_1854:
[----:B------:R-:W2:Y:S02]  /*1510*/  LDG.E.U16 R4, desc[UR36][R4.64] ;  /* 0x0000002404047981 */ /* 0x000ea4000c1e1500 */
[----:B--2---:R-:W0:Y:S02]  /*1520*/  I2F.S16 R0, R4 ;  /* 0x0000000400007306 */ /* 0x004e240000101400 */
[----:B0-----:R-:W-:-:S04]  /*1530*/  F2FP.BF16.F32.PACK_AB R0, RZ, R0 ;  /* 0x00000000ff00723e */ /* 0x001fc800000010ff */
[----:B------:R-:W-:Y:S01]  /*1540*/  PRMT R17, R0, 0x7610, R17 ;  /* 0x0000761000117816 */ /* 0x000fe20000000011 */
[----:B------:R-:W-:Y:S06]  /*1550*/  BRA `(.L_x_1853) ;  /* 0x0000000c00907947 */ /* 0x000fec0003800000 */
.L_x_1849:
        /* <DEDUP_REMOVED lines=9> */
.L_x_1857:
[----:B------:R-:W2:Y:S02]  /*15f0*/  LDG.E.U16 R0, desc[UR36][R4.64] ;  /* 0x0000002404007981 */ /* 0x000ea4000c1e1500 */
[----:B--2---:R-:W-:-:S05]  /*1600*/  HADD2.F32 R0, -RZ, R0.H0_H0 ;  /* 0x20000000ff007230 */ /* 0x004fca0000004100 */
[----:B------:R-:W-:-:S04]  /*1610*/  F2FP.BF16.F32.PACK_AB R0, RZ, R0 ;  /* 0x00000000ff00723e */ /* 0x000fc800000010ff */
[----:B------:R-:W-:Y:S01]  /*1620*/  PRMT R17, R0, 0x7610, R17 ;  /* 0x0000761000117816 */ /* 0x000fe20000000011 */
[----:B------:R-:W-:Y:S06]  /*1630*/  BRA `(.L_x_1853) ;  /* 0x0000000c00587947 */ /* 0x000fec0003800000 */
.L_x_1856:
        /* <DEDUP_REMOVED lines=9> */
.L_x_1859:
[----:B------:R-:W2:Y:S02]  /*16d0*/  LDG.E.U16 R4, desc[UR36][R4.64] ;  /* 0x0000002404047981 */ /* 0x000ea4000c1e1500 */
[----:B--2---:R-:W-:-:S05]  /*16e0*/  HADD2.F32 R0, -RZ, R4.H0_H0 ;  /* 0x20000004ff007230 */ /* 0x004fca0000004100 */
[----:B------:R-:W-:-:S04]  /*16f0*/  F2FP.BF16.F32.PACK_AB R0, RZ, R0 ;  /* 0x00000000ff00723e */ /* 0x000fc800000010ff */
[----:B------:R-:W-:Y:S01]  /*1700*/  PRMT R17, R0, 0x7610, R17 ;  /* 0x0000761000117816 */ /* 0x000fe20000000011 */
[----:B------:R-:W-:Y:S06]  /*1710*/  BRA `(.L_x_1853) ;  /* 0x0000000c00207947 */ /* 0x000fec0003800000 */
.L_x_1858:
        /* <DEDUP_REMOVED lines=13> */
.L_x_1848:
        /* <DEDUP_REMOVED lines=14> */
.L_x_1862:
        /* <DEDUP_REMOVED lines=13> */
.L_x_1861:
        /* <DEDUP_REMOVED lines=27> */
.L_x_1864:
        /* <DEDUP_REMOVED lines=15> */
.L_x_1863:
[----:B------:R0:W5:Y:S01]  /*1c40*/  LDG.E.U16 R17, desc[UR36][R4.64] ;  /* 0x0000002404117981 */ /* 0x000162000c1e1500 */
[----:B------:R-:W-:Y:S05]  /*1c50*/  BRA `(.L_x_1853) ;  /* 0x0000000400d07947 */ /* 0x000fea0003800000 */
.L_x_1860:
        /* <DEDUP_REMOVED lines=13> */
.L_x_1867:
        /* <DEDUP_REMOVED lines=21> */
.L_x_1871:
[----:B------:R-:W-:Y:S05]  /*1e80*/  BSYNC.RECONVERGENT B1 ;  /* 0x0000000000017941 */ /* 0x000fea0003800200 */
.L_x_1870:
[----:B------:R-:W-:Y:S01]  /*1e90*/  IMAD.SHL.U32 R0, R0, 0x100000, RZ ;  /* 0x0010000000007824 */ /* 0x000fe200078e00ff */
[----:B------:R-:W-:-:S04]  /*1ea0*/  LEA R3, R3, 0x3b800000, 0x17 ;  /* 0x3b80000003037811 */ /* 0x000fc800078eb8ff */
[----:B------:R-:W-:-:S07]  /*1eb0*/  LOP3.LUT R0, R3, R0, R7, 0xfe, !PT ;  /* 0x0000000003007212 */ /* 0x000fce00078efe07 */
.L_x_1869:
[----:B------:R-:W-:Y:S05]  /*1ec0*/  BSYNC.RECONVERGENT B0 ;  /* 0x0000000000007941 */ /* 0x000fea0003800200 */
.L_x_1868:
[----:B------:R-:W-:-:S04]  /*1ed0*/  F2FP.BF16.F32.PACK_AB R0, RZ, R0 ;  /* 0x00000000ff00723e */ /* 0x000fc800000010ff */
[----:B------:R-:W-:Y:S01]  /*1ee0*/  PRMT R17, R0, 0x7610, R17 ;  /* 0x0000761000117816 */ /* 0x000fe20000000011 */
[----:B------:R-:W-:Y:S06]  /*1ef0*/  BRA `(.L_x_1853) ;  /* 0x0000000400287947 */ /* 0x000fec0003800000 */
.L_x_1866:
        /* <DEDUP_REMOVED lines=21> */
.L_x_1875:
[----:B------:R-:W-:Y:S05]  /*2050*/  BSYNC.RECONVERGENT B1 ;  /* 0x0000000000017941 */ /* 0x000fea0003800200 */
.L_x_1874:
[----:B------:R-:W-:Y:S01]  /*2060*/  IMAD.SHL.U32 R0, R0, 0x200000, RZ ;  /* 0x0020000000007824 */ /* 0x000fe200078e00ff */
[----:B------:R-:W-:-:S04]  /*2070*/  LEA R3, R3, 0x37800000, 0x17 ;  /* 0x3780000003037811 */ /* 0x000fc800078eb8ff */
[----:B------:R-:W-:-:S07]  /*2080*/  LOP3.LUT R0, R3, R0, R7, 0xfe, !PT ;  /* 0x0000000003007212 */ /* 0x000fce00078efe07 */
.L_x_1873:
[----:B------:R-:W-:Y:S05]  /*2090*/  BSYNC.RECONVERGENT B0 ;  /* 0x0000000000007941 */ /* 0x000fea0003800200 */
.L_x_1872:
[----:B------:R-:W-:-:S04]  /*20a0*/  F2FP.BF16.F32.PACK_AB R0, RZ, R0 ;  /* 0x00000000ff00723e */ /* 0x000fc800000010ff */
[----:B------:R-:W-:Y:S01]  /*20b0*/  PRMT R17, R0, 0x7610, R17 ;  /* 0x0000761000117816 */ /* 0x000fe20000000011 */
[----:B------:R-:W-:Y:S06]  /*20c0*/  BRA `(.L_x_1853) ;  /* 0x0000000000b47947 */ /* 0x000fec0003800000 */
.L_x_1865:
        /* <DEDUP_REMOVED lines=14> */
.L_x_1879:
[----:B------:R-:W-:Y:S05]  /*21b0*/  BSYNC.RECONVERGENT B0 ;  /* 0x0000000000007941 */ /* 0x000fea0003800200 */
.L_x_1878:
[----:B------:R-:W-:-:S04]  /*21c0*/  F2FP.BF16.F32.PACK_AB R0, RZ, R0 ;  /* 0x00000000ff00723e */ /* 0x000fc800000010ff */
[----:B------:R-:W-:Y:S01]  /*21d0*/  PRMT R17, R0, 0x7610, R17 ;  /* 0x0000761000117816 */ /* 0x000fe20000000011 */
[----:B------:R-:W-:Y:S06]  /*21e0*/  BRA `(.L_x_1853) ;  /* 0x00000000006c7947 */ /* 0x000fec0003800000 */
.L_x_1852:
        /* <DEDUP_REMOVED lines=16> */
.L_x_1880:
[----:B------:R-:W-:Y:S01]  /*22f0*/  PRMT R17, RZ, 0x7610, R17 ;  /* 0x00007610ff117816 */ /* 0x000fe20000000011 */
[----:B------:R-:W-:Y:S06]  /*2300*/  BRA `(.L_x_1853) ;  /* 0x0000000000247947 */ /* 0x000fec0003800000 */
.L_x_1877:
[----:B------:R-:W2:Y:S02]  /*2310*/  LDG.E.64 R4, desc[UR36][R4.64] ;  /* 0x0000002404047981 */ /* 0x000ea4000c1e1b00 */
[----:B--2---:R-:W0:Y:S02]  /*2320*/  I2F.U64 R0, R4 ;  /* 0x0000000400007312 */ /* 0x004e240000301000 */
[----:B0-----:R-:W-:-:S04]  /*2330*/  F2FP.BF16.F32.PACK_AB R0, RZ, R0 ;  /* 0x00000000ff00723e */ /* 0x001fc800000010ff */
[----:B------:R-:W-:Y:S01]  /*2340*/  PRMT R17, R0, 0x7610, R17 ;  /* 0x0000761000117816 */ /* 0x000fe20000000011 */
[----:B------:R-:W-:Y:S06]  /*2350*/  BRA `(.L_x_1853) ;  /* 0x0000000000107947 */ /* 0x000fec0003800000 */
.L_x_1876:
[----:B------:R-:W2:Y:S02]  /*2360*/  LDG.E R4, desc[UR36][R4.64] ;  /* 0x0000002404047981 */ /* 0x000ea4000c1e1900 */
[----:B--2---:R-:W-:-:S04]  /*2370*/  I2FP.F32.U32 R0, R4 ;  /* 0x0000000400007245 */ /* 0x004fc80000201000 */
[----:B------:R-:W-:-:S04]  /*2380*/  F2FP.BF16.F32.PACK_AB R0, RZ, R0 ;  /* 0x00000000ff00723e */ /* 0x000fc800000010ff */
[----:B------:R-:W-:-:S07]  /*2390*/  PRMT R17, R0, 0x7610, R17 ;  /* 0x0000761000117816 */ /* 0x000fce0000000011 */
.L_x_1853:
[----:B------:R-:W-:-:S07]  /*23a0*/  VIADD R23, R23, 0x80 ;  /* 0x0000008017177836 */ /* 0x000fce0000000000 */
.L_x_1847:
[----:B------:R-:W-:Y:S05]  /*23b0*/  BSYNC.RECONVERGENT B6 ;  /* 0x0000000000067941 */ /* 0x000fea0003800200 */
.L_x_1846:
        /* <DEDUP_REMOVED lines=26> */
.L_x_1886:
[----:B------:R-:W2:Y:S02]  /*2560*/  LDG.E.U8 R4, desc[UR36][R4.64] ;  /* 0x0000002404047981 */ /* 0x000ea4000c1e1100 */
[----:B--2---:R-:W-:-:S04]  /*2570*/  I2FP.F32.U32 R0, R4 ;  /* 0x0000000400007245 */ /* 0x004fc80000201000 */
[----:B------:R-:W-:-:S04]  /*2580*/  F2FP.BF16.F32.PACK_AB R0, RZ, R0 ;  /* 0x00000000ff00723e */ /* 0x000fc800000010ff */
[----:B------:R-:W-:Y:S01]  /*2590*/  PRMT R19, R0, 0x7610, R19 ;  /* 0x0000761000137816 */ /* 0x000fe20000000013 */
[----:B------:R-:W-:Y:S06]  /*25a0*/  BRA `(.L_x_1888) ;  /* 0x0000000c00e47947 */ /* 0x000fec0003800000 */
.L_x_1885:
        /* <DEDUP_REMOVED lines=11> */
.L_x_1890:
[----:B------:R-:W2:Y:S02]  /*2660*/  LDG.E R4, desc[UR36][R4.64] ;  /* 0x0000002404047981 */ /* 0x000ea4000c1e1900 */
[----:B--2---:R-:W-:-:S04]  /*2670*/  I2FP.F32.S32 R0, R4 ;  /* 0x0000000400007245 */ /* 0x004fc80000201400 */
[----:B------:R-:W-:-:S04]  /*2680*/  F2FP.BF16.F32.PACK_AB R0, RZ, R0 ;  /* 0x00000000ff00723e */ /* 0x000fc800000010ff */
[----:B------:R-:W-:Y:S01]  /*2690*/  PRMT R19, R0, 0x7610, R19 ;  /* 0x0000761000137816 */ /* 0x000fe20000000013 */
[----:B------:R-:W-:Y:S06]  /*26a0*/  BRA `(.L_x_1888) ;  /* 0x0000000c00a47947 */ /* 0x000fec0003800000 */
.L_x_1889:
[----:B------:R-:W2:Y:S02]  /*26b0*/  LDG.E.U16 R4, desc[UR36][R4.64] ;  /* 0x0000002404047981 */ /* 0x000ea4000c1e1500 */
[----:B--2---:R-:W0:Y:S02]  /*26c0*/  I2F.S16 R0, R4 ;  /* 0x0000000400007306 */ /* 0x004e240000101400 */
[----:B0-----:R-:W-:-:S04]  /*26d0*/  F2FP.BF16.F32.PACK_AB R0, RZ, R0 ;  /* 0x00000000ff00723e */ /* 0x001fc800000010ff */
[----:B------:R-:W-:Y:S01]  /*26e0*/  PRMT R19, R0, 0x7610, R19 ;  /* 0x0000761000137816 */ /* 0x000fe20000000013 */
[----:B------:R-:W-:Y:S06]  /*26f0*/  BRA `(.L_x_1888) ;  /* 0x0000000c00907947 */ /* 0x000fec0003800000 */
.L_x_1884:
        /* <DEDUP_REMOVED lines=9> */
.L_x_1892:
[----:B------:R-:W2:Y:S02]  /*2790*/  LDG.E.U16 R0, desc[UR36][R4.64] ;  /* 0x0000002404007981 */ /* 0x000ea4000c1e1500 */
[----:B--2---:R-:W-:-:S05]  /*27a0*/  HADD2.F32 R0, -RZ, R0.H0_H0 ;  /* 0x20000000ff007230 */ /* 0x004fca0000004100 */
[----:B------:R-:W-:-:S04]  /*27b0*/  F2FP.BF16.F32.PACK_AB R0, RZ, R0 ;  /* 0x00000000ff00723e */ /* 0x000fc800000010ff */
[----:B------:R-:W-:Y:S01]  /*27c0*/  PRMT R19, R0, 0x7610, R19 ;  /* 0x0000761000137816 */ /* 0x000fe20000000013 */
[----:B------:R-:W-:Y:S06]  /*27d0*/  BRA `(.L_x_1888) ;  /* 0x0000000c00587947 */ /* 0x000fec0003800000 */
.L_x_1891:
        /* <DEDUP_REMOVED lines=9> */
.L_x_1894:
[----:B------:R-:W2:Y:S02]  /*2870*/  LDG.E.U16 R4, desc[UR36][R4.64] ;  /* 0x0000002404047981 */ /* 0x000ea4000c1e1500 */
[----:B--2---:R-:W-:-:S05]  /*2880*/  HADD2.F32 R0, -RZ, R4.H0_H0 ;  /* 0x20000004ff007230 */ /* 0x004fca0000004100 */
[----:B------:R-:W-:-:S04]  /*2890*/  F2FP.BF16.F32.PACK_AB R0, RZ, R0 ;  /* 0x00000000ff00723e */ /* 0x000fc800000010ff */
[----:B------:R-:W-:Y:S01]  /*28a0*/  PRMT R19, R0, 0x7610, R19 ;  /* 0x0000761000137816 */ /* 0x000fe20000000013 */
[----:B------:R-:W-:Y:S06]  /*28b0*/  BRA `(.L_x_1888) ;  /* 0x0000000c00207947 */ /* 0x000fec0003800000 */
.L_x_1893:
        /* <DEDUP_REMOVED lines=13> */
.L_x_1883:
        /* <DEDUP_REMOVED lines=14> */
.L_x_1897:
        /* <DEDUP_REMOVED lines=13> */
.L_x_1896:
        /* <DEDUP_REMOVED lines=27> */
.L_x_1899:
        /* <DEDUP_REMOVED lines=15> */
.L_x_1898:
[----:B------:R0:W5:Y:S01]  /*2de0*/  LDG.E.U16 R19, desc[UR36][R4.64] ;  /* 0x0000002404137981 */ /* 0x000162000c1e1500 */
[----:B------:R-:W-:Y:S05]  /*2df0*/  BRA `(.L_x_1888) ;  /* 0x0000000400d07947 */ /* 0x000fea0003800000 */
.L_x_1895:
        /* <DEDUP_REMOVED lines=13> */
.L_x_1902:
        /* <DEDUP_REMOVED lines=21> */
.L_x_1906:
[----:B------:R-:W-:Y:S05]  /*3020*/  BSYNC.RECONVERGENT B1 ;  /* 0x0000000000017941 */ /* 0x000fea0003800200 */
.L_x_1905:
[----:B------:R-:W-:Y:S01]  /*3030*/  IMAD.SHL.U32 R0, R0, 0x100000, RZ ;  /* 0x0010000000007824 */ /* 0x000fe200078e00ff */
[----:B------:R-:W-:-:S04]  /*3040*/  LEA R3, R3, 0x3b800000, 0x17 ;  /* 0x3b80000003037811 */ /* 0x000fc800078eb8ff */
[----:B------:R-:W-:-:S07]  /*3050*/  LOP3.LUT R0, R3, R0, R7, 0xfe, !PT ;  /* 0x0000000003007212 */ /* 0x000fce00078efe07 */
.L_x_1904:
[----:B------:R-:W-:Y:S05]  /*3060*/  BSYNC.RECONVERGENT B0 ;  /* 0x0000000000007941 */ /* 0x000fea0003800200 */
.L_x_1903:
[----:B------:R-:W-:-:S04]  /*3070*/  F2FP.BF16.F32.PACK_AB R0, RZ, R0 ;  /* 0x00000000ff00723e */ /* 0x000fc800000010ff */
[----:B------:R-:W-:Y:S01]  /*3080*/  PRMT R19, R0, 0x7610, R19 ;  /* 0x0000761000137816 */ /* 0x000fe20000000013 */
[----:B------:R-:W-:Y:S06]  /*3090*/  BRA `(.L_x_1888) ;  /* 0x0000000400287947 */ /* 0x000fec0003800000 */
.L_x_1901:
        /* <DEDUP_REMOVED lines=21> */
.L_x_1910:
[----:B------:R-:W-:Y:S05]  /*31f0*/  BSYNC.RECONVERGENT B1 ;  /* 0x0000000000017941 */ /* 0x000fea0003800200 */
.L_x_1909:
[----:B------:R-:W-:Y:S01]  /*3200*/  IMAD.SHL.U32 R0, R0, 0x200000, RZ ;  /* 0x0020000000007824 */ /* 0x000fe200078e00ff */
[----:B------:R-:W-:-:S04]  /*3210*/  LEA R3, R3, 0x37800000, 0x17 ;  /* 0x3780000003037811 */ /* 0x000fc800078eb8ff */
[----:B------:R-:W-:-:S07]  /*3220*/  LOP3.LUT R0, R3, R0, R7, 0xfe, !PT ;  /* 0x0000000003007212 */ /* 0x000fce00078efe07 */
.L_x_1908:
[----:B------:R-:W-:Y:S05]  /*3230*/  BSYNC.RECONVERGENT B0 ;  /* 0x0000000000007941 */ /* 0x000fea0003800200 */
.L_x_1907:
[----:B------:R-:W-:-:S04]  /*3240*/  F2FP.BF16.F32.PACK_AB R0, RZ, R0 ;  /* 0x00000000ff00723e */ /* 0x000fc800000010ff */
[----:B------:R-:W-:Y:S01]  /*3250*/  PRMT R19, R0, 0x7610, R19 ;  /* 0x0000761000137816 */ /* 0x000fe20000000013 */
[----:B------:R-:W-:Y:S06]  /*3260*/  BRA `(.L_x_1888) ;  /* 0x0000000000b47947 */ /* 0x000fec0003800000 */
.L_x_1900:
        /* <DEDUP_REMOVED lines=14> */
.L_x_1914:
[----:B------:R-:W-:Y:S05]  /*3350*/  BSYNC.RECONVERGENT B0 ;  /* 0x0000000000007941 */ /* 0x000fea0003800200 */
.L_x_1913:
[----:B------:R-:W-:-:S04]  /*3360*/  F2FP.BF16.F32.PACK_AB R0, RZ, R0 ;  /* 0x00000000ff00723e */ /* 0x000fc800000010ff */
[----:B------:R-:W-:Y:S01]  /*3370*/  PRMT R19, R0, 0x7610, R19 ;  /* 0x0000761000137816 */ /* 0x000fe20000000013 */
[----:B------:R-:W-:Y:S06]  /*3380*/  BRA `(.L_x_1888) ;  /* 0x00000000006c7947 */ /* 0x000fec0003800000 */
.L_x_1887:
        /* <DEDUP_REMOVED lines=16> */
.L_x_1915:
[----:B------:R-:W-:Y:S01]  /*3490*/  PRMT R19, RZ, 0x7610, R19 ;  /* 0x00007610ff137816 */ /* 0x000fe20000000013 */
[----:B------:R-:W-:Y:S06]  /*34a0*/  BRA `(.L_x_1888) ;  /* 0x0000000000247947 */ /* 0x000fec0003800000 */
.L_x_1912:
[----:B------:R-:W2:Y:S02]  /*34b0*/  LDG.E.64 R4, desc[UR36][R4.64] ;  /* 0x0000002404047981 */ /* 0x000ea4000c1e1b00 */
[----:B--2---:R-:W0:Y:S02]  /*34c0*/  I2F.U64 R0, R4 ;  /* 0x0000000400007312 */ /* 0x004e240000301000 */
[----:B0-----:R-:W-:-:S04]  /*34d0*/  F2FP.BF16.F32.PACK_AB R0, RZ, R0 ;  /* 0x00000000ff00723e */ /* 0x001fc800000010ff */
[----:B------:R-:W-:Y:S01]  /*34e0*/  PRMT R19, R0, 0x7610, R19 ;  /* 0x0000761000137816 */ /* 0x000fe20000000013 */
[----:B------:R-:W-:Y:S06]  /*34f0*/  BRA `(.L_x_1888) ;  /* 0x0000000000107947 */ /* 0x000fec0003800000 */
.L_x_1911:
[----:B------:R-:W2:Y:S02]  /*3500*/  LDG.E R4, desc[UR36][R4.64] ;  /* 0x0000002404047981 */ /* 0x000ea4000c1e1900 */
[----:B--2---:R-:W-:-:S04]  /*3510*/  I2FP.F32.U32 R0, R4 ;  /* 0x0000000400007245 */ /* 0x004fc80000201000 */
[----:B------:R-:W-:-:S04]  /*3520*/  F2FP.BF16.F32.PACK_AB R0, RZ, R0 ;  /* 0x00000000ff00723e */ /* 0x000fc800000010ff */
[----:B------:R-:W-:-:S07]  /*3530*/  PRMT R19, R0, 0x7610, R19 ;  /* 0x0000761000137816 */ /* 0x000fce0000000013 */
.L_x_1888:
[----:B------:R-:W-:-:S07]  /*3540*/  VIADD R23, R23, 0x80 ;  /* 0x0000008017177836 */ /* 0x000fce0000000000 */
.L_x_1882:
[----:B------:R-:W-:Y:S05]  /*3550*/  BSYNC.RECONVERGENT B6 ;  /* 0x0000000000067941 */ /* 0x000fea0003800200 */
.L_x_1881:
        /* <DEDUP_REMOVED lines=25> */
.L_x_1921:
[----:B------:R-:W2:Y:S02]  /*36f0*/  LDG.E.U8 R4, desc[UR36][R4.64] ;  /* 0x0000002404047981 */ /* 0x000ea4000c1e1100 */
[----:B--2---:R-:W-:-:S04]  /*3700*/  I2FP.F32.U32 R0, R4 ;  /* 0x0000000400007245 */ /* 0x004fc80000201000 */
[----:B------:R-:W-:Y:S01]  /*3710*/  F2FP.BF16.F32.PACK_AB R0, RZ, R0 ;  /* 0x00000000ff00723e */ /* 0x000fe200000010ff */
[----:B------:R-:W-:Y:S06]  /*3720*/  BRA `(.L_x_1917) ;  /* 0x0000000c00a87947 */ /* 0x000fec0003800000 */
.L_x_1920:
        /* <DEDUP_REMOVED lines=10> */
.L_x_1924:
[----:B------:R-:W2:Y:S02]  /*37d0*/  LDG.E R4, desc[UR36][R4.64] ;  /* 0x0000002404047981 */ /* 0x000ea4000c1e1900 */
[----:B--2---:R-:W-:-:S04]  /*37e0*/  I2FP.F32.S32 R0, R4 ;  /* 0x0000000400007245 */ /* 0x004fc80000201400 */
[----:B------:R-:W-:Y:S01]  /*37f0*/  F2FP.BF16.F32.PACK_AB R0, RZ, R0 ;  /* 0x00000000ff00723e */ /* 0x000fe200000010ff */
[----:B------:R-:W-:Y:S06]  /*3800*/  BRA `(.L_x_1917) ;  /* 0x0000000c00707947 */ /* 0x000fec0003800000 */
.L_x_1923:
[----:B------:R-:W2:Y:S02]  /*3810*/  LDG.E.U16 R4, desc[UR36][R4.64] ;  /* 0x0000002404047981 */ /* 0x000ea4000c1e1500 */
[----:B--2---:R-:W0:Y:S02]  /*3820*/  I2F.S16 R0, R4 ;  /* 0x0000000400007306 */ /* 0x004e240000101400 */
[----:B0-----:R-:W-:Y:S01]  /*3830*/  F2FP.BF16.F32.PACK_AB R0, RZ, R0 ;  /* 0x00000000ff00723e */ /* 0x001fe200000010ff */
[----:B------:R-:W-:Y:S06]  /*3840*/  BRA `(.L_x_1917) ;  /* 0x0000000c00607947 */ /* 0x000fec0003800000 */
.L_x_1919:
        /* <DEDUP_REMOVED lines=9> */
.L_x_1926:
[----:B------:R-:W2:Y:S02]  /*38e0*/  LDG.E.U16 R0, desc[UR36][R4.64] ;  /* 0x0000002404007981 */ /* 0x000ea4000c1e1500 */
[----:B--2---:R-:W-:-:S05]  /*38f0*/  HADD2.F32 R0, -RZ, R0.H0_H0 ;  /* 0x20000000ff007230 */ /* 0x004fca0000004100 */
[----:B------:R-:W-:Y:S01]  /*3900*/  F2FP.BF16.F32.PACK_AB R0, RZ, R0 ;  /* 0x00000000ff00723e */ /* 0x000fe200000010ff */
[----:B------:R-:W-:Y:S06]  /*3910*/  BRA `(.L_x_1917) ;  /* 0x0000000c002c7947 */ /* 0x000fec0003800000 */
.L_x_1925:
        /* <DEDUP_REMOVED lines=9> */
.L_x_1928:
[----:B------:R-:W2:Y:S02]  /*39b0*/  LDG.E.U16 R4, desc[UR36][R4.64] ;  /* 0x0000002404047981 */ /* 0x000ea4000c1e1500 */
[----:B--2---:R-:W-:-:S05]  /*39c0*/  HADD2.F32 R0, -RZ, R4.H0_H0 ;  /* 0x20000004ff007230 */ /* 0x004fca0000004100 */
[----:B------:R-:W-:Y:S01]  /*39d0*/  F2FP.BF16.F32.PACK_AB R0, RZ, R0 ;  /* 0x00000000ff00723e */ /* 0x000fe200000010ff */
[----:B------:R-:W-:Y:S06]  /*39e0*/  BRA `(.L_x_1917) ;  /* 0x0000000800f87947 */ /* 0x000fec0003800000 */
.L_x_1927:
        /* <DEDUP_REMOVED lines=12> */
.L_x_1918:
        /* <DEDUP_REMOVED lines=13> */
.L_x_1931:
        /* <DEDUP_REMOVED lines=12> */
.L_x_1930:
        /* <DEDUP_REMOVED lines=27> */
.L_x_1933:
        /* <DEDUP_REMOVED lines=14> */
.L_x_1932:
[----:B------:R1:W5:Y:S01]  /*3ed0*/  LDG.E.U16 R0, desc[UR36][R4.64] ;  /* 0x0000002404007981 */ /* 0x000362000c1e1500 */
[----:B------:R-:W-:Y:S05]  /*3ee0*/  BRA `(.L_x_1917) ;  /* 0x0000000400b87947 */ /* 0x000fea0003800000 */
.L_x_1929:
        /* <DEDUP_REMOVED lines=12> */
.L_x_1936:
        /* <DEDUP_REMOVED lines=21> */
.L_x_1940:
[----:B------:R-:W-:Y:S05]  /*4100*/  BSYNC.RECONVERGENT B1 ;  /* 0x0000000000017941 */ /* 0x000fea0003800200 */
.L_x_1939:
[----:B------:R-:W-:Y:S01]  /*4110*/  IMAD.SHL.U32 R0, R0, 0x100000, RZ ;  /* 0x0010000000007824 */ /* 0x000fe200078e00ff */
[----:B------:R-:W-:-:S04]  /*4120*/  LEA R3, R3, 0x3b800000, 0x17 ;  /* 0x3b80000003037811 */ /* 0x000fc800078eb8ff */
[----:B------:R-:W-:-:S07]  /*4130*/  LOP3.LUT R0, R3, R0, R7, 0xfe, !PT ;  /* 0x0000000003007212 */ /* 0x000fce00078efe07 */
.L_x_1938:
[----:B------:R-:W-:Y:S05]  /*4140*/  BSYNC.RECONVERGENT B0 ;  /* 0x0000000000007941 */ /* 0x000fea0003800200 */
.L_x_1937:
[----:B------:R-:W-:Y:S01]  /*4150*/  F2FP.BF16.F32.PACK_AB R0, RZ, R0 ;  /* 0x00000000ff00723e */ /* 0x000fe200000010ff */
[----:B------:R-:W-:Y:S06]  /*4160*/  BRA `(.L_x_1917) ;  /* 0x0000000400187947 */ /* 0x000fec0003800000 */
.L_x_1935:
        /* <DEDUP_REMOVED lines=21> */
.L_x_1944:
[----:B------:R-:W-:Y:S05]  /*42c0*/  BSYNC.RECONVERGENT B1 ;  /* 0x0000000000017941 */ /* 0x000fea0003800200 */
.L_x_1943:
[----:B------:R-:W-:Y:S01]  /*42d0*/  IMAD.SHL.U32 R0, R0, 0x200000, RZ ;  /* 0x0020000000007824 */ /* 0x000fe200078e00ff */
[----:B------:R-:W-:-:S04]  /*42e0*/  LEA R3, R3, 0x37800000, 0x17 ;  /* 0x3780000003037811 */ /* 0x000fc800078eb8ff */
[----:B------:R-:W-:-:S07]  /*42f0*/  LOP3.LUT R0, R3, R0, R7, 0xfe, !PT ;  /* 0x0000000003007212 */ /* 0x000fce00078efe07 */
.L_x_1942:
[----:B------:R-:W-:Y:S05]  /*4300*/  BSYNC.RECONVERGENT B0 ;  /* 0x0000000000007941 */ /* 0x000fea0003800200 */
.L_x_1941:
[----:B------:R-:W-:Y:S01]  /*4310*/  F2FP.BF16.F32.PACK_AB R0, RZ, R0 ;  /* 0x00000000ff00723e */ /* 0x000fe200000010ff */
[----:B------:R-:W-:Y:S06]  /*4320*/  BRA `(.L_x_1917) ;  /* 0x0000000000a87947 */ /* 0x000fec0003800000 */
.L_x_1934:
        /* <DEDUP_REMOVED lines=14> */
.L_x_1948:
[----:B------:R-:W-:Y:S05]  /*4410*/  BSYNC.RECONVERGENT B0 ;  /* 0x0000000000007941 */ /* 0x000fea0003800200 */
.L_x_1947:
[----:B------:R-:W-:Y:S01]  /*4420*/  F2FP.BF16.F32.PACK_AB R0, RZ, R0 ;  /* 0x00000000ff00723e */ /* 0x000fe200000010ff */
[----:B------:R-:W-:Y:S06]  /*4430*/  BRA `(.L_x_1917) ;  /* 0x0000000000647947 */ /* 0x000fec0003800000 */
.L_x_1922:
        /* <DEDUP_REMOVED lines=16> */
.L_x_1949:
[----:B------:R-:W-:Y:S01]  /*4540*/  PRMT R0, RZ, 0x7610, R0 ;  /* 0x00007610ff007816 */ /* 0x000fe20000000000 */
[----:B------:R-:W-:Y:S06]  /*4550*/  BRA `(.L_x_1917) ;  /* 0x00000000001c7947 */ /* 0x000fec0003800000 */
.L_x_1946:
[----:B------:R-:W2:Y:S02]  /*4560*/  LDG.E.64 R4, desc[UR36][R4.64] ;  /* 0x0000002404047981 */ /* 0x000ea4000c1e1b00 */
[----:B--2---:R-:W0:Y:S02]  /*4570*/  I2F.U64 R0, R4 ;  /* 0x0000000400007312 */ /* 0x004e240000301000 */
[----:B0-----:R-:W-:Y:S01]  /*4580*/  F2FP.BF16.F32.PACK_AB R0, RZ, R0 ;  /* 0x00000000ff00723e */ /* 0x001fe200000010ff */
[----:B------:R-:W-:Y:S06]  /*4590*/  BRA `(.L_x_1917) ;  /* 0x00000000000c7947 */ /* 0x000fec0003800000 */
.L_x_1945:
[----:B------:R-:W2:Y:S02]  /*45a0*/  LDG.E R4, desc[UR36][R4.64] ;  /* 0x0000002404047981 */ /* 0x000ea4000c1e1900 */
[----:B--2---:R-:W-:-:S04]  /*45b0*/  I2FP.F32.U32 R0, R4 ;  /* 0x0000000400007245 */ /* 0x004fc80000201000 */
[----:B------:R-:W-:-:S07]  /*45c0*/  F2FP.BF16.F32.PACK_AB R0, RZ, R0 ;  /* 0x00000000ff00723e */ /* 0x000fce00000010ff */
.L_x_1917:
[----:B------:R-:W-:Y:S05]  /*45d0*/  BSYNC.RECONVERGENT B6 ;  /* 0x0000000000067941 */ /* 0x000fea0003800200 */
.L_x_1916:
[----:B------:R-:W2:Y:S01]  /*45e0*/  LDC.U16 R3, c[0x0][0x386] ;  /* 0x0000e180ff037b82 */ /* 0x000ea20000000400 */
[----:B------:R-:W-:Y:S01]  /*45f0*/  ISETP.GE.AND P0, PT, R25, R16, PT ;  /* 0x000000101900720c */ /* 0x000fe20003f06270 */
[----:B------:R-:W-:-:S12]  /*4600*/  BSSY.RECONVERGENT B1, `(.L_x_1950) ;  /* 0x0000069000017945 */ /* 0x000fd80003800200 */
[----:B------:R-:W-:Y:S05]  /*4610*/  @P0 BRA `(.L_x_1951) ;  /* 0x00000004009c0947 */ /* 0x000fea0003800000 */
[----:B012---:R-:W-:-:S05]  /*4620*/  IMAD.U32 R4, R3, 0x10000, RZ ;  /* 0x0001000003047824 */ /* 0x007fca00078e00ff */
[----:B------:R-:W-:-:S13]  /*4630*/  FSETP.NEU.FTZ.AND P0, PT, R4, RZ, PT ;  /* 0x000000ff0400720b */ /* 0x000fda0003f1d000 */
[----:B------:R-:W0:Y:S01]  /*4640*/  @!P0 MUFU.RCP R6, R4 ;  /* 0x0000000400068308 */ /* 0x000e220000001000 */
[----:B-----5:R-:W-:-:S04]  /*4650*/  @!P0 IMAD.U32 R5, R18, 0x10000, RZ ;  /* 0x0001000012058824 */ /* 0x020fc800078e00ff */
        /* <DEDUP_REMOVED lines=34> */
.L_x_1956:
[----:B------:R-:W-:Y:S05]  /*4880*/  BSYNC.RECONVERGENT B2 ;  /* 0x0000000000027941 */ /* 0x000fea0003800200 */
.L_x_1955:
[----:B------:R-:W-:Y:S01]  /*4890*/  FFMA.FTZ R7, -R6, R8, R7 ;  /* 0x0000000806077223 */ /* 0x000fe20000010107 */
[----:B------:R-:W-:Y:S06]  /*48a0*/  BRA `(.L_x_1953) ;  /* 0x0000000000807947 */ /* 0x000fec0003800000 */
.L_x_1954:
        /* <DEDUP_REMOVED lines=16> */
.L_x_1959:
        /* <DEDUP_REMOVED lines=13> */
.L_x_1958:
[----:B------:R-:W-:Y:S05]  /*4a80*/  BSYNC.RECONVERGENT B2 ;  /* 0x0000000000027941 */ /* 0x000fea0003800200 */
.L_x_1957:
[----:B0-----:R-:W-:-:S04]  /*4a90*/  FMUL.FTZ R6, R7, 1.1920928955078125e-07 ;  /* 0x3400000007067820 */ /* 0x001fc80000410000 */
[----:B------:R-:W-:-:S07]  /*4aa0*/  FMUL.FTZ R7, R13, R6 ;  /* 0x000000060d077220 */ /* 0x000fce0000410000 */
.L_x_1953:
[----:B------:R-:W-:Y:S05]  /*4ab0*/  BSYNC.RECONVERGENT B0 ;  /* 0x0000000000007941 */ /* 0x000fea0003800200 */
.L_x_1952:
        /* <DEDUP_REMOVED lines=24> */
.L_x_1960:
[----:B------:R-:W-:-:S06]  /*4c40*/  FMUL.FTZ R4, R5, R8 ;  /* 0x0000000805047220 */ /* 0x000fcc0000410000 */
[----:B------:R-:W0:Y:S02]  /*4c50*/  F2F.BF16.F32 R4, R4 ;  /* 0x0000000400047304 */ /* 0x000e240000202000 */
[----:B0-----:R-:W-:-:S05]  /*4c60*/  IMAD.U32 R5, R4, 0x10000, RZ ;  /* 0x0001000004057824 */ /* 0x001fca00078e00ff */
[----:B------:R-:W-:-:S04]  /*4c70*/  LOP3.LUT R5, RZ, 0x80000000, R5, 0xb8, !PT ;  /* 0x80000000ff057812 */ /* 0x000fc800078eb805 */
[----:B------:R-:W-:-:S07]  /*4c80*/  F2FP.BF16.F32.PACK_AB R5, RZ, R5 ;  /* 0x00000005ff05723e */ /* 0x000fce00000010ff */
.L_x_1951:
[----:B------:R-:W-:Y:S05]  /*4c90*/  BSYNC.RECONVERGENT B1 ;  /* 0x0000000000017941 */ /* 0x000fea0003800200 */
.L_x_1950:
[----:B------:R-:W-:Y:S01]  /*4ca0*/  VIADD R23, R25, 0x80 ;  /* 0x0000008019177836 */ /* 0x000fe20000000000 */
[----:B------:R-:W-:Y:S04]  /*4cb0*/  BSSY.RECONVERGENT B1, `(.L_x_1961) ;  /* 0x000006c000017945 */ /* 0x000fe80003800200 */
[----:B------:R-:W-:-:S13]  /*4cc0*/  ISETP.GE.AND P0, PT, R23, R16, PT ;  /* 0x000000101700720c */ /* 0x000fda0003f06270 */
[----:B------:R-:W-:Y:S05]  /*4cd0*/  @P0 BRA `(.L_x_1962) ;  /* 0x0000000400a40947 */ /* 0x000fea0003800000 */
[----:B012---:R-:W-:-:S05]  /*4ce0*/  IMAD.U32 R4, R3, 0x10000, RZ ;  /* 0x0001000003047824 */ /* 0x007fca00078e00ff */
[----:B------:R-:W-:-:S13]  /*4cf0*/  FSETP.NEU.FTZ.AND P0, PT, R4, RZ, PT ;  /* 0x000000ff0400720b */ /* 0x000fda0003f1d000 */
[----:B------:R-:W-:Y:S05]  /*4d00*/  @!P0 BRA `(.L_x_1963) ;  /* 0x0000000400848947 */ /* 0x000fea0003800000 */
[----:B-----5:R-:W-:Y:S01]  /*4d10*/  IMAD.U32 R17, R17, 0x10000, RZ ;  /* 0x0001000011117824 */ /* 0x020fe200078e00ff */
        /* <DEDUP_REMOVED lines=27> */
.L_x_1969:
[----:B------:R-:W-:Y:S01]  /*4ed0*/  FSETP.GEU.FTZ.AND P0, PT, R9, -R10, PT ;  /* 0x8000000a0900720b */ /* 0x000fe20003f1e000 */
[----:B------:R-:W-:-:S12]  /*4ee0*/  FADD.FTZ R7, R7, -1 ;  /* 0xbf80000007077421 */ /* 0x000fd80000010000 */
[----:B------:R-:W-:-:S07]  /*4ef0*/  @!P0 FADD.FTZ R7, R7, -1 ;  /* 0xbf80000007078421 */ /* 0x000fce0000010000 */
.L_x_1968:
[----:B------:R-:W-:Y:S05]  /*4f00*/  BSYNC.RECONVERGENT B2 ;  /* 0x0000000000027941 */ /* 0x000fea0003800200 */
.L_x_1967:
[----:B------:R-:W-:Y:S01]  /*4f10*/  FFMA.FTZ R6, -R10, R7, R6 ;  /* 0x000000070a067223 */ /* 0x000fe20000010106 */
[----:B------:R-:W-:Y:S06]  /*4f20*/  BRA `(.L_x_1965) ;  /* 0x0000000000807947 */ /* 0x000fec0003800000 */
.L_x_1966:
        /* <DEDUP_REMOVED lines=16> */
.L_x_1972:
        /* <DEDUP_REMOVED lines=13> */
.L_x_1971:
[----:B------:R-:W-:Y:S05]  /*5100*/  BSYNC.RECONVERGENT B2 ;  /* 0x0000000000027941 */ /* 0x000fea0003800200 */
.L_x_1970:
[----:B------:R-:W-:-:S04]  /*5110*/  FMUL.FTZ R6, R6, 1.1920928955078125e-07 ;  /* 0x3400000006067820 */ /* 0x000fc80000410000 */
[----:B------:R-:W-:-:S07]  /*5120*/  FMUL.FTZ R6, R11, R6 ;  /* 0x000000060b067220 */ /* 0x000fce0000410000 */
.L_x_1965:
[----:B------:R-:W-:Y:S05]  /*5130*/  BSYNC.RECONVERGENT B0 ;  /* 0x0000000000007941 */ /* 0x000fea0003800200 */
.L_x_1964:
        /* <DEDUP_REMOVED lines=30> */
.L_x_1963:
[----:B------:R-:W0:Y:S01]  /*5320*/  MUFU.RCP R7, R4 ;  /* 0x0000000400077308 */ /* 0x000e220000001000 */
[----:B-----5:R-:W-:-:S04]  /*5330*/  IMAD.U32 R6, R17, 0x10000, RZ ;  /* 0x0001000011067824 */ /* 0x020fc800078e00ff */
[----:B0-----:R-:W-:-:S05]  /*5340*/  FMUL.FTZ R6, R7, R6 ;  /* 0x0000000607067220 */ /* 0x001fca0000410000 */
[----:B------:R-:W-:-:S04]  /*5350*/  F2FP.BF16.F32.PACK_AB R6, RZ, R6 ;  /* 0x00000006ff06723e */ /* 0x000fc800000010ff */
[----:B------:R-:W-:-:S07]  /*5360*/  PRMT R22, R6, 0x7610, R22 ;  /* 0x0000761006167816 */ /* 0x000fce0000000016 */
.L_x_1962:
[----:B------:R-:W-:Y:S05]  /*5370*/  BSYNC.RECONVERGENT B1 ;  /* 0x0000000000017941 */ /* 0x000fea0003800200 */
.L_x_1961:
        /* <DEDUP_REMOVED lines=35> */
.L_x_1981:
[----:B------:R-:W-:Y:S01]  /*55b0*/  FSETP.GEU.FTZ.AND P0, PT, R9, -R10, PT ;  /* 0x8000000a0900720b */ /* 0x000fe20003f1e000 */
[----:B------:R-:W-:-:S12]  /*55c0*/  FADD.FTZ R7, R7, -1 ;  /* 0xbf80000007077421 */ /* 0x000fd80000010000 */
[----:B------:R-:W-:-:S07]  /*55d0*/  @!P0 FADD.FTZ R7, R7, -1 ;  /* 0xbf80000007078421 */ /* 0x000fce0000010000 */
.L_x_1980:
[----:B------:R-:W-:Y:S05]  /*55e0*/  BSYNC.RECONVERGENT B2 ;  /* 0x0000000000027941 */ /* 0x000fea0003800200 */
.L_x_1979:
[----:B------:R-:W-:Y:S01]  /*55f0*/  FFMA.FTZ R6, -R10, R7, R6 ;  /* 0x000000070a067223 */ /* 0x000fe20000010106 */
[----:B------:R-:W-:Y:S06]  /*5600*/  BRA `(.L_x_1977) ;  /* 0x0000000000807947 */ /* 0x000fec0003800000 */
.L_x_1978:
        /* <DEDUP_REMOVED lines=16> */
.L_x_1984:
        /* <DEDUP_REMOVED lines=13> */
.L_x_1983:
[----:B------:R-:W-:Y:S05]  /*57e0*/  BSYNC.RECONVERGENT B2 ;  /* 0x0000000000027941 */ /* 0x000fea0003800200 */
.L_x_1982:
[----:B------:R-:W-:-:S04]  /*57f0*/  FMUL.FTZ R6, R6, 1.1920928955078125e-07 ;  /* 0x3400000006067820 */ /* 0x000fc80000410000 */
[----:B------:R-:W-:-:S07]  /*5800*/  FMUL.FTZ R6, R11, R6 ;  /* 0x000000060b067220 */ /* 0x000fce0000410000 */
.L_x_1977:
[----:B------:R-:W-:Y:S05]  /*5810*/  BSYNC.RECONVERGENT B0 ;  /* 0x0000000000007941 */ /* 0x000fea0003800200 */
.L_x_1976:
        /* <DEDUP_REMOVED lines=30> */
.L_x_1975:
[----:B------:R-:W0:Y:S01]  /*5a00*/  MUFU.RCP R7, R4 ;  /* 0x0000000400077308 */ /* 0x000e220000001000 */
[----:B-----5:R-:W-:-:S04]  /*5a10*/  IMAD.U32 R6, R19, 0x10000, RZ ;  /* 0x0001000013067824 */ /* 0x020fc800078e00ff */
[----:B0-----:R-:W-:-:S05]  /*5a20*/  FMUL.FTZ R6, R7, R6 ;  /* 0x0000000607067220 */ /* 0x001fca0000410000 */
[----:B------:R-:W-:-:S04]  /*5a30*/  F2FP.BF16.F32.PACK_AB R6, RZ, R6 ;  /* 0x00000006ff06723e */ /* 0x000fc800000010ff */
[----:B------:R-:W-:-:S07]  /*5a40*/  PRMT R17, R6, 0x7610, R17 ;  /* 0x0000761006117816 */ /* 0x000fce0000000011 */
.L_x_1974:
[----:B------:R-:W-:Y:S05]  /*5a50*/  BSYNC.RECONVERGENT B1 ;  /* 0x0000000000017941 */ /* 0x000fea0003800200 */
.L_x_1973:
[----:B------:R-:W-:Y:S01]  /*5a60*/  VIADD R7, R25, 0x180 ;  /* 0x0000018019077836 */ /* 0x000fe20000000000 */
[----:B------:R-:W-:Y:S04]  /*5a70*/  BSSY.RECONVERGENT B1, `(.L_x_1985) ;  /* 0x000006c000017945 */ /* 0x000fe80003800200 */
[----:B------:R-:W-:-:S13]  /*5a80*/  ISETP.GE.AND P0, PT, R7, R16, PT ;  /* 0x000000100700720c */ /* 0x000fda0003f06270 */
[----:B------:R-:W-:Y:S05]  /*5a90*/  @P0 BRA `(.L_x_1986) ;  /* 0x0000000400a40947 */ /* 0x000fea0003800000 */
[----:B--2---:R-:W-:-:S05]  /*5aa0*/  IMAD.U32 R3, R3, 0x10000, RZ ;  /* 0x0001000003037824 */ /* 0x004fca00078e00ff */
        /* <DEDUP_REMOVED lines=12> */
[----:B01----:R-:W0:Y:S01]  /*5b70*/  MUFU.RCP R4, R8 ;  /* 0x0000000800047308 */ /* 0x003e220000001000 */
        /* <DEDUP_REMOVED lines=17> */
.L_x_1993:
[----:B------:R-:W-:Y:S01]  /*5c90*/  FSETP.GEU.FTZ.AND P0, PT, R6, -R8, PT ;  /* 0x800000080600720b */ /* 0x000fe20003f1e000 */
[----:B------:R-:W-:-:S12]  /*5ca0*/  FADD.FTZ R4, R4, -1 ;  /* 0xbf80000004047421 */ /* 0x000fd80000010000 */
[----:B------:R-:W-:-:S07]  /*5cb0*/  @!P0 FADD.FTZ R4, R4, -1 ;  /* 0xbf80000004048421 */ /* 0x000fce0000010000 */
.L_x_1992:
[----:B------:R-:W-:Y:S05]  /*5cc0*/  BSYNC.RECONVERGENT B2 ;  /* 0x0000000000027941 */ /* 0x000fea0003800200 */
.L_x_1991:
[----:B------:R-:W-:Y:S01]  /*5cd0*/  FFMA.FTZ R7, -R8, R4, R7 ;  /* 0x0000000408077223 */ /* 0x000fe20000010107 */
[----:B------:R-:W-:Y:S06]  /*5ce0*/  BRA `(.L_x_1989) ;  /* 0x0000000000807947 */ /* 0x000fec0003800000 */
.L_x_1990:
[----:B------:R-:W-:Y:S01]  /*5cf0*/  LOP3.LUT R6, R8, 0xff800000, RZ, 0xc0, !PT ;  /* 0xff80000008067812 */ /* 0x000fe200078ec0ff */
[----:B------:R-:W-:Y:S01]  /*5d00*/  BSSY.RECONVERGENT B2, `(.L_x_1994) ;  /* 0x000001c000027945 */ /* 0x000fe20003800200 */
[----:B------:R-:W-:Y:S02]  /*5d10*/  ISETP.GT.U32.AND P0, PT, R7, 0x7f7fffff, PT ;  /* 0x7f7fffff0700780c */ /* 0x000fe40003f04070 */
[----:B------:R-:W-:Y:S01]  /*5d20*/  FSETP.GT.FTZ.AND P2, PT, |R3|, RZ, PT ;  /* 0x000000ff0300720b */ /* 0x000fe20003f54200 */
[C---:B01----:R-:W-:Y:S01]  /*5d30*/  IMAD.IADD R4, R7.reuse, 0x1, -R6 ;  /* 0x0000000107047824 */ /* 0x043fe200078e0a06 */
        /* <DEDUP_REMOVED lines=11> */
.L_x_1996:
        /* <DEDUP_REMOVED lines=13> */
.L_x_1995:
[----:B------:R-:W-:Y:S05]  /*5ec0*/  BSYNC.RECONVERGENT B2 ;  /* 0x0000000000027941 */ /* 0x000fea0003800200 */
.L_x_1994:
[----:B------:R-:W-:-:S04]  /*5ed0*/  FMUL.FTZ R7, R7, 1.1920928955078125e-07 ;  /* 0x3400000007077820 */ /* 0x000fc80000410000 */
[----:B------:R-:W-:-:S07]  /*5ee0*/  FMUL.FTZ R7, R10, R7 ;  /* 0x000000070a077220 */ /* 0x000fce0000410000 */
.L_x_1989:
[----:B------:R-:W-:Y:S05]  /*5ef0*/  BSYNC.RECONVERGENT B0 ;  /* 0x0000000000007941 */ /* 0x000fea0003800200 */
.L_x_1988:
[C---:B------:R-:W-:Y:S01]  /*5f00*/  FSETP.NAN.FTZ.AND P0, PT, |R7|.reuse, |R7|, PT ;  /* 0x400000070700720b */ /* 0x040fe20003f18200 */
[----:B------:R-:W2:Y:S01]  /*5f10*/  MUFU.RCP R6, R3 ;  /* 0x0000000300067308 */ /* 0x000ea20000001000 */
[----:B01----:R-:W-:Y:S02]  /*5f20*/  LOP3.LUT R4, R7, 0x80000000, R0, 0xb8, !PT ;  /* 0x8000000007047812 */ /* 0x003fe400078eb800 */
        /* <DEDUP_REMOVED lines=10> */
[----:B------:R-:W0:Y:S02]  /*5fd0*/  @!P0 F2F.BF16.F32 R0, R0 ;  /* 0x0000000000008304 */ /* 0x000e240000202000 */
[----:B0-----:R-:W-:-:S05]  /*5fe0*/  @!P0 IMAD.U32 R3, R0, 0x10000, RZ ;  /* 0x0001000000038824 */ /* 0x001fca00078e00ff */
[----:B------:R-:W-:-:S04]  /*5ff0*/  @!P0 LOP3.LUT R3, RZ, 0x80000000, R3, 0xb8, !PT ;  /* 0x80000000ff038812 */ /* 0x000fc800078eb803 */
[----:B------:R-:W-:-:S04]  /*6000*/  @!P0 F2FP.BF16.F32.PACK_AB R3, RZ, R3 ;  /* 0x00000003ff03823e */ /* 0x000fc800000010ff */
[----:B------:R-:W-:Y:S01]  /*6010*/  @!P0 PRMT R18, R3, 0x7610, R18 ;  /* 0x0000761003128816 */ /* 0x000fe20000000012 */
        /* <DEDUP_REMOVED lines=12> */
.L_x_1987:
[----:B------:R-:W2:Y:S01]  /*60e0*/  MUFU.RCP R3, R3 ;  /* 0x0000000300037308 */ /* 0x000ea20000001000 */
[----:B-----5:R-:W-:-:S04]  /*60f0*/  IMAD.U32 R0, R0, 0x10000, RZ ;  /* 0x0001000000007824 */ /* 0x020fc800078e00ff */
[----:B--2---:R-:W-:-:S05]  /*6100*/  FMUL.FTZ R0, R3, R0 ;  /* 0x0000000003007220 */ /* 0x004fca0000410000 */
[----:B------:R-:W-:-:S04]  /*6110*/  F2FP.BF16.F32.PACK_AB R0, RZ, R0 ;  /* 0x00000000ff00723e */ /* 0x000fc800000010ff */
[----:B------:R-:W-:-:S07]  /*6120*/  PRMT R18, R0, 0x7610, R18 ;  /* 0x0000761000127816 */ /* 0x000fce0000000012 */
.L_x_1986:
[----:B------:R-:W-:Y:S05]  /*6130*/  BSYNC.RECONVERGENT B1 ;  /* 0x0000000000017941 */ /* 0x000fea0003800200 */
.L_x_1985:
[----:B-----5:R-:W3:Y:S01]  /*6140*/  LDC.U8 R19, c[0x0][0x3a4] ;  /* 0x0000e900ff137b82 */ /* 0x020ee20000000000 */
[----:B------:R-:W-:Y:S01]  /*6150*/  ISETP.GE.AND P0, PT, R25, R16, PT ;  /* 0x000000101900720c */ /* 0x000fe20003f06270 */
[----:B------:R-:W-:Y:S04]  /*6160*/  BSSY.RECONVERGENT B7, `(.L_x_1997) ;  /* 0x0000302000077945 */ /* 0x000fe80003800200 */
[----:B------:R-:W-:Y:S08]  /*6170*/  BSSY.RELIABLE B6, `(.L_x_1998) ;  /* 0x000020a000067945 */ /* 0x000ff00003800100 */
[----:B------:R-:W-:Y:S05]  /*6180*/  @P0 BRA `(.L_x_1999) ;  /* 0x0000002000140947 */ /* 0x000fea0003800000 */
[----:B------:R-:W2:Y:S01]  /*6190*/  LDCU UR4, c[0x0][0x3a8] ;  /* 0x00007500ff0477ac */ /* 0x000ea20008000800 */
[----:B------:R-:W4:Y:S01]  /*61a0*/  LDC.64 R8, c[0x0][0x388] ;  /* 0x0000e200ff087b82 */ /* 0x000f220000000a00 */
[----:B------:R-:W-:Y:S01]  /*61b0*/  IMAD R0, R2, 0x200, R25 ;  /* 0x0000020002007824 */ /* 0x000fe200078e0219 */
[----:B01-3--:R-:W-:-:S03]  /*61c0*/  PRMT R4, R19, 0x9910, RZ ;  /* 0x0000991013047816 */ /* 0x00bfc600000000ff */
[----:B--2---:R-:W-:Y:S02]  /*61d0*/  IMAD R3, R0, UR4, RZ ;  /* 0x0000000400037c24 */ /* 0x004fe4000f8e02ff */
[----:B------:R-:W-:-:S05]  /*61e0*/  IMAD.MOV.U32 R0, RZ, RZ, R4 ;  /* 0x000000ffff007224 */ /* 0x000fca00078e0004 */
[----:B------:R-:W-:Y:S02]  /*61f0*/  ISETP.GT.AND P0, PT, R0, 0x9, PT ;  /* 0x000000090000780c */ /* 0x000fe40003f04270 */
[----:B----4-:R-:W-:-:S05]  /*6200*/  IADD3 R8, P1, PT, R3, R8, RZ ;  /* 0x0000000803087210 */ /* 0x010fca0007f3e0ff */
        /* <DEDUP_REMOVED lines=12> */
[----:B------:R-:W0:Y:S02]  /*62d0*/  F2I.FTZ.TRUNC.NTZ R5, R5 ;  /* 0x0000000500057305 */ /* 0x000e24000021f100 */
[----:B0-----:R0:W-:Y:S01]  /*62e0*/  STG.E.U8 desc[UR36][R8.64], R5 ;  /* 0x0000000508007986 */ /* 0x0011e2000c101124 */
[----:B------:R-:W-:Y:S05]  /*62f0*/  BRA `(.L_x_2005) ;  /* 0x0000000c00d47947 */ /* 0x000fea0003800000 */
.L_x_2003:
[----:B------:R-:W-:Y:S02]  /*6300*/  IMAD.U32 R5, R5, 0x10000, RZ ;  /* 0x0001000005057824 */ /* 0x000fe400078e00ff */
[----:B------:R-:W-:-:S04]  /*6310*/  IMAD.MOV.U32 R25, RZ, RZ, R23 ;  /* 0x000000ffff197224 */ /* 0x000fc800078e0017 */
[----:B------:R-:W0:Y:S02]  /*6320*/  F2I.S64.TRUNC R4, R5 ;  /* 0x0000000500047311 */ /* 0x000e24000020d900 */
[----:B0-----:R0:W-:Y:S01]  /*6330*/  STG.E.U8 desc[UR36][R8.64], R4 ;  /* 0x0000000408007986 */ /* 0x0011e2000c101124 */
[----:B------:R-:W-:Y:S05]  /*6340*/  BRA `(.L_x_2005) ;  /* 0x0000000c00c07947 */ /* 0x000fea0003800000 */
.L_x_2002:
        /* <DEDUP_REMOVED lines=8> */
[----:B------:R-:W0:Y:S02]  /*63d0*/  F2I.S64.TRUNC R4, R5 ;  /* 0x0000000500047311 */ /* 0x000e24000020d900 */
[----:B0-----:R0:W-:Y:S01]  /*63e0*/  STG.E.64 desc[UR36][R8.64], R4 ;  /* 0x0000000408007986 */ /* 0x0011e2000c101b24 */
[----:B------:R-:W-:Y:S05]  /*63f0*/  BRA `(.L_x_2005) ;  /* 0x0000000c00947947 */ /* 0x000fea0003800000 */
.L_x_2007:
[----:B------:R-:W-:Y:S02]  /*6400*/  IMAD.U32 R5, R5, 0x10000, RZ ;  /* 0x0001000005057824 */ /* 0x000fe400078e00ff */
[----:B------:R-:W-:-:S04]  /*6410*/  IMAD.MOV.U32 R25, RZ, RZ, R23 ;  /* 0x000000ffff197224 */ /* 0x000fc800078e0017 */
[----:B------:R-:W0:Y:S02]  /*6420*/  F2I.FTZ.TRUNC.NTZ R5, R5 ;  /* 0x0000000500057305 */ /* 0x000e24000021f100 */
[----:B0-----:R0:W-:Y:S01]  /*6430*/  STG.E desc[UR36][R8.64], R5 ;  /* 0x0000000508007986 */ /* 0x0011e2000c101924 */
[----:B------:R-:W-:Y:S05]  /*6440*/  BRA `(.L_x_2005) ;  /* 0x0000000c00807947 */ /* 0x000fea0003800000 */
.L_x_2006:
[----:B------:R-:W-:Y:S02]  /*6450*/  IMAD.U32 R5, R5, 0x10000, RZ ;  /* 0x0001000005057824 */ /* 0x000fe400078e00ff */
[----:B------:R-:W-:-:S04]  /*6460*/  IMAD.MOV.U32 R25, RZ, RZ, R23 ;  /* 0x000000ffff197224 */ /* 0x000fc800078e0017 */
[----:B------:R-:W0:Y:S02]  /*6470*/  F2I.FTZ.TRUNC.NTZ R5, R5 ;  /* 0x0000000500057305 */ /* 0x000e24000021f100 */
[----:B0-----:R0:W-:Y:S01]  /*6480*/  STG.E.U16 desc[UR36][R8.64], R5 ;  /* 0x0000000508007986 */ /* 0x0011e2000c101524 */
[----:B------:R-:W-:Y:S05]  /*6490*/  BRA `(.L_x_2005) ;  /* 0x0000000c006c7947 */ /* 0x000fea0003800000 */
.L_x_2001:
        /* <DEDUP_REMOVED lines=10> */
.L_x_2009:
[----:B------:R-:W-:Y:S02]  /*6540*/  IMAD.U32 R0, R5, 0x10000, RZ ;  /* 0x0001000005007824 */ /* 0x000fe400078e00ff */
[----:B------:R-:W-:-:S03]  /*6550*/  IMAD.MOV.U32 R25, RZ, RZ, R23 ;  /* 0x000000ffff197224 */ /* 0x000fc600078e0017 */
[----:B------:R-:W-:-:S05]  /*6560*/  F2FP.F16.F32.PACK_AB R0, RZ, R0 ;  /* 0x00000000ff00723e */ /* 0x000fca00000000ff */
[----:B------:R0:W-:Y:S01]  /*6570*/  STG.E.U16 desc[UR36][R8.64], R0 ;  /* 0x0000000008007986 */ /* 0x0001e2000c101524 */
[----:B------:R-:W-:Y:S05]  /*6580*/  BRA `(.L_x_2005) ;  /* 0x0000000c00307947 */ /* 0x000fea0003800000 */
.L_x_2008:
        /* <DEDUP_REMOVED lines=11> */
.L_x_2011:
[----:B------:R-:W-:Y:S02]  /*6640*/  IMAD.U32 R5, R5, 0x10000, RZ ;  /* 0x0001000005057824 */ /* 0x000fe400078e00ff */
[----:B------:R-:W-:-:S03]  /*6650*/  IMAD.MOV.U32 R25, RZ, RZ, R23 ;  /* 0x000000ffff197224 */ /* 0x000fc600078e0017 */
[----:B------:R-:W-:-:S04]  /*6660*/  F2FP.F16.F32.PACK_AB R3, RZ, R5 ;  /* 0x00000005ff03723e */ /* 0x000fc800000000ff */
[----:B------:R-:W-:-:S05]  /*6670*/  PRMT R3, R3, 0x5410, RZ ;  /* 0x0000541003037816 */ /* 0x000fca00000000ff */
[----:B------:R0:W-:Y:S01]  /*6680*/  STG.E desc[UR36][R8.64], R3 ;  /* 0x0000000308007986 */ /* 0x0001e2000c101924 */
[----:B------:R-:W-:Y:S05]  /*6690*/  BRA `(.L_x_2005) ;  /* 0x0000000800ec7947 */ /* 0x000fea0003800000 */
.L_x_2010:
[----:B------:R-:W-:Y:S02]  /*66a0*/  IMAD.U32 R4, R5, 0x10000, RZ ;  /* 0x0001000005047824 */ /* 0x000fe400078e00ff */
[----:B------:R-:W-:Y:S02]  /*66b0*/  IMAD.MOV.U32 R25, RZ, RZ, R23 ;  /* 0x000000ffff197224 */ /* 0x000fe400078e0017 */
[----:B------:R-:W-:-:S06]  /*66c0*/  FMUL.FTZ R4, R4, 1 ;  /* 0x3f80000004047820 */ /* 0x000fcc0000410000 */
[----:B------:R-:W0:Y:S02]  /*66d0*/  F2F.F64.F32 R4, R4 ;  /* 0x0000000400047310 */ /* 0x000e240000201800 */
[----:B0-----:R0:W-:Y:S01]  /*66e0*/  STG.E.64 desc[UR36][R8.64], R4 ;  /* 0x0000000408007986 */ /* 0x0011e2000c101b24 */
[----:B------:R-:W-:Y:S05]  /*66f0*/  BRA `(.L_x_2005) ;  /* 0x0000000800d47947 */ /* 0x000fea0003800000 */
.L_x_2000:
        /* <DEDUP_REMOVED lines=14> */
.L_x_2014:
[----:B------:R-:W-:Y:S01]  /*67e0*/  IMAD.U32 R5, R5, 0x10000, RZ ;  /* 0x0001000005057824 */ /* 0x000fe200078e00ff */
[----:B------:R-:W-:Y:S01]  /*67f0*/  CS2R R6, SRZ ;  /* 0x0000000000067805 */ /* 0x000fe2000001ff00 */
[----:B------:R-:W-:Y:S02]  /*6800*/  IMAD.MOV.U32 R25, RZ, RZ, R23 ;  /* 0x000000ffff197224 */ /* 0x000fe400078e0017 */
[----:B------:R-:W-:-:S06]  /*6810*/  FMUL.FTZ R5, R5, 1 ;  /* 0x3f80000005057820 */ /* 0x000fcc0000410000 */
[----:B------:R-:W0:Y:S02]  /*6820*/  F2F.F64.F32 R4, R5 ;  /* 0x0000000500047310 */ /* 0x000e240000201800 */
[----:B0-----:R0:W-:Y:S01]  /*6830*/  STG.E.128 desc[UR36][R8.64], R4 ;  /* 0x0000000408007986 */ /* 0x0011e2000c101d24 */
[----:B------:R-:W-:Y:S05]  /*6840*/  BRA `(.L_x_2005) ;  /* 0x0000000800807947 */ /* 0x000fea0003800000 */
.L_x_2013:
        /* <DEDUP_REMOVED lines=19> */
.L_x_2018:
[----:B------:R-:W-:Y:S05]  /*6980*/  BSYNC.RECONVERGENT B0 ;  /* 0x0000000000007941 */ /* 0x000fea0003800200 */
.L_x_2017:
[----:B------:R-:W-:Y:S01]  /*6990*/  LOP3.LUT R5, R0, 0x80, R5, 0xf8, !PT ;  /* 0x0000008000057812 */ /* 0x000fe200078ef805 */
[----:B------:R-:W-:-:S04]  /*69a0*/  IMAD.MOV.U32 R25, RZ, RZ, R23 ;  /* 0x000000ffff197224 */ /* 0x000fc800078e0017 */
[----:B------:R0:W-:Y:S01]  /*69b0*/  STG.E.U8 desc[UR36][R8.64], R5 ;  /* 0x0000000508007986 */ /* 0x0001e2000c101124 */
[----:B------:R-:W-:Y:S05]  /*69c0*/  BRA `(.L_x_2005) ;  /* 0x0000000800207947 */ /* 0x000fea0003800000 */
.L_x_2016:
        /* <DEDUP_REMOVED lines=15> */
.L_x_2020:
[----:B------:R-:W-:Y:S05]  /*6ac0*/  BSYNC.RECONVERGENT B0 ;  /* 0x0000000000007941 */ /* 0x000fea0003800200 */
.L_x_2019:
[----:B------:R-:W-:Y:S01]  /*6ad0*/  LOP3.LUT R5, R0, 0x80, R5, 0xf8, !PT ;  /* 0x0000008000057812 */ /* 0x000fe200078ef805 */
[----:B------:R-:W-:-:S04]  /*6ae0*/  IMAD.MOV.U32 R25, RZ, RZ, R23 ;  /* 0x000000ffff197224 */ /* 0x000fc800078e0017 */
[----:B------:R0:W-:Y:S01]  /*6af0*/  STG.E.U8 desc[UR36][R8.64], R5 ;  /* 0x0000000508007986 */ /* 0x0001e2000c101124 */
[----:B------:R-:W-:Y:S05]  /*6b00*/  BRA `(.L_x_2005) ;  /* 0x0000000400d07947 */ /* 0x000fea0003800000 */
.L_x_2015:
[----:B------:R0:W-:Y:S01]  /*6b10*/  STG.E.U16 desc[UR36][R8.64], R5 ;  /* 0x0000000508007986 */ /* 0x0001e2000c101524 */
[----:B------:R-:W-:Y:S01]  /*6b20*/  IMAD.MOV.U32 R25, RZ, RZ, R23 ;  /* 0x000000ffff197224 */ /* 0x000fe200078e0017 */
[----:B------:R-:W-:Y:S06]  /*6b30*/  BRA `(.L_x_2005) ;  /* 0x0000000400c47947 */ /* 0x000fec0003800000 */
.L_x_2012:
        /* <DEDUP_REMOVED lines=10> */
[----:B------:R-:W0:Y:S02]  /*6be0*/  F2I.FTZ.U32.TRUNC.NTZ R3, R3 ;  /* 0x0000000300037305 */ /* 0x000e24000021f000 */
[----:B0-----:R0:W-:Y:S01]  /*6bf0*/  STG.E.U16 desc[UR36][R8.64], R3 ;  /* 0x0000000308007986 */ /* 0x0011e2000c101524 */
[----:B------:R-:W-:Y:S05]  /*6c00*/  BRA `(.L_x_2005) ;  /* 0x0000000400907947 */ /* 0x000fea0003800000 */
.L_x_2023:
        /* <DEDUP_REMOVED lines=13> */
.L_x_2026:
[----:B------:R-:W-:-:S04]  /*6ce0*/  SHF.R.U32.HI R0, RZ, 0x14, R3 ;  /* 0x00000014ff007819 */ /* 0x000fc80000011603 */
[----:B------:R-:W-:-:S04]  /*6cf0*/  LOP3.LUT R0, R0, 0x1, RZ, 0xc0, !PT ;  /* 0x0000000100007812 */ /* 0x000fc800078ec0ff */
[----:B------:R-:W-:-:S04]  /*6d00*/  IADD3 R0, PT, PT, R3, 0x487ffff, R0 ;  /* 0x0487ffff03007810 */ /* 0x000fc80007ffe000 */
[----:B------:R-:W-:-:S04]  /*6d10*/  SHF.R.U32.HI R0, RZ, 0x14, R0 ;  /* 0x00000014ff007819 */ /* 0x000fc80000011600 */
[----:B------:R-:W-:-:S07]  /*6d20*/  LOP3.LUT R0, R0, 0xff, RZ, 0xc0, !PT ;  /* 0x000000ff00007812 */ /* 0x000fce00078ec0ff */
.L_x_2027:
[----:B------:R-:W-:-:S04]  /*6d30*/  SHF.R.U32.HI R3, RZ, 0x18, R3 ;  /* 0x00000018ff037819 */ /* 0x000fc80000011603 */
[----:B------:R-:W-:-:S04]  /*6d40*/  LOP3.LUT R0, R0, 0x80, R3, 0xf8, !PT ;  /* 0x0000008000007812 */ /* 0x000fc800078ef803 */
[----:B------:R-:W-:-:S07]  /*6d50*/  PRMT R4, R0, 0x7610, R4 ;  /* 0x0000761000047816 */ /* 0x000fce0000000004 */
.L_x_2025:
[----:B------:R-:W-:Y:S05]  /*6d60*/  BSYNC.RECONVERGENT B0 ;  /* 0x0000000000007941 */ /* 0x000fea0003800200 */
.L_x_2024:
[----:B------:R4:W-:Y:S01]  /*6d70*/  STG.E.U8 desc[UR36][R8.64], R4 ;  /* 0x0000000408007986 */ /* 0x0009e2000c101124 */
[----:B------:R-:W-:Y:S01]  /*6d80*/  IMAD.MOV.U32 R25, RZ, RZ, R23 ;  /* 0x000000ffff197224 */ /* 0x000fe200078e0017 */
[----:B------:R-:W-:Y:S06]  /*6d90*/  BRA `(.L_x_2005) ;  /* 0x00000004002c7947 */ /* 0x000fec0003800000 */
.L_x_2022:
        /* <DEDUP_REMOVED lines=13> */
.L_x_2030:
[----:B------:R-:W-:-:S04]  /*6e70*/  SHF.R.U32.HI R0, RZ, 0x15, R3 ;  /* 0x00000015ff007819 */ /* 0x000fc80000011603 */
[----:B------:R-:W-:-:S04]  /*6e80*/  LOP3.LUT R0, R0, 0x1, RZ, 0xc0, !PT ;  /* 0x0000000100007812 */ /* 0x000fc800078ec0ff */
[----:B------:R-:W-:-:S04]  /*6e90*/  IADD3 R0, PT, PT, R3, 0x88fffff, R0 ;  /* 0x088fffff03007810 */ /* 0x000fc80007ffe000 */
[----:B------:R-:W-:-:S04]  /*6ea0*/  SHF.R.U32.HI R0, RZ, 0x15, R0 ;  /* 0x00000015ff007819 */ /* 0x000fc80000011600 */
[----:B------:R-:W-:-:S07]  /*6eb0*/  LOP3.LUT R0, R0, 0xff, RZ, 0xc0, !PT ;  /* 0x000000ff00007812 */ /* 0x000fce00078ec0ff */
.L_x_2031:
[----:B------:R-:W-:-:S04]  /*6ec0*/  SHF.R.U32.HI R3, RZ, 0x18, R3 ;  /* 0x00000018ff037819 */ /* 0x000fc80000011603 */
[----:B------:R-:W-:-:S04]  /*6ed0*/  LOP3.LUT R0, R0, 0x80, R3, 0xf8, !PT ;  /* 0x0000008000007812 */ /* 0x000fc800078ef803 */
[----:B------:R-:W-:-:S07]  /*6ee0*/  PRMT R4, R0, 0x7610, R4 ;  /* 0x0000761000047816 */ /* 0x000fce0000000004 */
.L_x_2029:
[----:B------:R-:W-:Y:S05]  /*6ef0*/  BSYNC.RECONVERGENT B0 ;  /* 0x0000000000007941 */ /* 0x000fea0003800200 */
.L_x_2028:
[----:B------:R3:W-:Y:S01]  /*6f00*/  STG.E.U8 desc[UR36][R8.64], R4 ;  /* 0x0000000408007986 */ /* 0x0007e2000c101124 */
[----:B------:R-:W-:Y:S01]  /*6f10*/  IMAD.MOV.U32 R25, RZ, RZ, R23 ;  /* 0x000000ffff197224 */ /* 0x000fe200078e0017 */
[----:B------:R-:W-:Y:S06]  /*6f20*/  BRA `(.L_x_2005) ;  /* 0x0000000000c87947 */ /* 0x000fec0003800000 */
.L_x_2021:
[----:B------:R-:W-:-:S13]  /*6f30*/  ISETP.NE.AND P0, PT, R0, 0x1c, PT ;  /* 0x0000001c0000780c */ /* 0x000fda0003f05270 */
[----:B------:R-:W-:Y:S05]  /*6f40*/  @!P0 BRA `(.L_x_2032) ;  /* 0x0000000000b08947 */ /* 0x000fea0003800000 */
[----:B------:R-:W-:-:S13]  /*6f50*/  ISETP.NE.AND P0, PT, R0, 0x1d, PT ;  /* 0x0000001d0000780c */ /* 0x000fda0003f05270 */
[----:B------:R-:W-:Y:S05]  /*6f60*/  @!P0 BRA `(.L_x_2033) ;  /* 0x0000000000948947 */ /* 0x000fea0003800000 */
[----:B------:R-:W-:-:S13]  /*6f70*/  ISETP.NE.AND P0, PT, R0, 0x2c, PT ;  /* 0x0000002c0000780c */ /* 0x000fda0003f05270 */
[----:B------:R-:W-:Y:S05]  /*6f80*/  @!P0 BRA `(.L_x_2034) ;  /* 0x0000000000488947 */ /* 0x000fea0003800000 */
.L_x_2004:
        /* <DEDUP_REMOVED lines=16> */
.L_x_2035:
[----:B------:R-:W-:Y:S01]  /*7090*/  IMAD.MOV.U32 R25, RZ, RZ, R23 ;  /* 0x000000ffff197224 */ /* 0x000fe200078e0017 */
[----:B------:R-:W-:Y:S06]  /*70a0*/  BRA `(.L_x_2005) ;  /* 0x0000000000687947 */ /* 0x000fec0003800000 */
.L_x_2034:
        /* <DEDUP_REMOVED lines=17> */
.L_x_2033:
[----:B------:R-:W-:Y:S02]  /*71c0*/  IMAD.U32 R5, R5, 0x10000, RZ ;  /* 0x0001000005057824 */ /* 0x000fe400078e00ff */
[----:B------:R-:W-:-:S04]  /*71d0*/  IMAD.MOV.U32 R25, RZ, RZ, R23 ;  /* 0x000000ffff197224 */ /* 0x000fc800078e0017 */
[----:B------:R-:W0:Y:S02]  /*71e0*/  F2I.U64.TRUNC R4, R5 ;  /* 0x0000000500047311 */ /* 0x000e24000020d800 */
[----:B0-----:R1:W-:Y:S01]  /*71f0*/  STG.E.64 desc[UR36][R8.64], R4 ;  /* 0x0000000408007986 */ /* 0x0013e2000c101b24 */
[----:B------:R-:W-:Y:S05]  /*7200*/  BRA `(.L_x_2005) ;  /* 0x0000000000107947 */ /* 0x000fea0003800000 */
.L_x_2032:
[----:B------:R-:W-:Y:S02]  /*7210*/  IMAD.U32 R5, R5, 0x10000, RZ ;  /* 0x0001000005057824 */ /* 0x000fe400078e00ff */
[----:B------:R-:W-:-:S04]  /*7220*/  IMAD.MOV.U32 R25, RZ, RZ, R23 ;  /* 0x000000ffff197224 */ /* 0x000fc800078e0017 */
[----:B------:R-:W0:Y:S02]  /*7230*/  F2I.FTZ.U32.TRUNC.NTZ R5, R5 ;  /* 0x0000000500057305 */ /* 0x000e24000021f000 */
[----:B0-----:R0:W-:Y:S02]  /*7240*/  STG.E desc[UR36][R8.64], R5 ;  /* 0x0000000508007986 */ /* 0x0011e4000c101924 */
.L_x_2005:
[----:B------:R-:W-:-:S13]  /*7250*/  ISETP.GE.AND P0, PT, R25, R16, PT ;  /* 0x000000101900720c */ /* 0x000fda0003f06270 */
[----:B------:R-:W-:Y:S05]  /*7260*/  @P0 BREAK.RELIABLE B6 ;  /* 0x0000000000060942 */ /* 0x000fea0003800100 */
[----:B------:R-:W-:Y:S05]  /*7270*/  @P0 BRA `(.L_x_2036) ;  /* 0x0000001c00c00947 */ /* 0x000fea0003800000 */
[----:B------:R-:W5:Y:S01]  /*7280*/  LDCU UR4, c[0x0][0x3a8] ;  /* 0x00007500ff0477ac */ /* 0x000f620008000800 */
[----:B01234-:R-:W0:Y:S01]  /*7290*/  LDC.64 R8, c[0x0][0x388] ;  /* 0x0000e200ff087b82 */ /* 0x01fe220000000a00 */
[----:B------:R-:W-:Y:S01]  /*72a0*/  IMAD R0, R2, 0x200, R25 ;  /* 0x0000020002007824 */ /* 0x000fe200078e0219 */
[----:B------:R-:W-:-:S03]  /*72b0*/  PRMT R4, R19, 0x9910, RZ ;  /* 0x0000991013047816 */ /* 0x000fc600000000ff */
[----:B-----5:R-:W-:Y:S02]  /*72c0*/  IMAD R3, R0, UR4, RZ ;  /* 0x0000000400037c24 */ /* 0x020fe4000f8e02ff */
[----:B------:R-:W-:-:S05]  /*72d0*/  IMAD.MOV.U32 R0, RZ, RZ, R4 ;  /* 0x000000ffff007224 */ /* 0x000fca00078e0004 */
[----:B------:R-:W-:Y:S02]  /*72e0*/  ISETP.GT.AND P1, PT, R0, 0x9, PT ;  /* 0x000000090000780c */ /* 0x000fe40003f24270 */
[----:B0-----:R-:W-:-:S05]  /*72f0*/  IADD3 R8, P0, PT, R3, R8, RZ ;  /* 0x0000000803087210 */ /* 0x001fca0007f1e0ff */
        /* <DEDUP_REMOVED lines=11> */
[----:B------:R-:W0:Y:S02]  /*73b0*/  F2I.FTZ.TRUNC.NTZ R3, R22 ;  /* 0x0000001600037305 */ /* 0x000e24000021f100 */
[----:B0-----:R0:W-:Y:S01]  /*73c0*/  STG.E.U8 desc[UR36][R8.64], R3 ;  /* 0x0000000308007986 */ /* 0x0011e2000c101124 */
[----:B------:R-:W-:Y:S05]  /*73d0*/  BRA `(.L_x_2042) ;  /* 0x0000000c007c7947 */ /* 0x000fea0003800000 */
.L_x_2040:
[----:B------:R-:W-:-:S06]  /*73e0*/  IMAD.U32 R5, R22, 0x10000, RZ ;  /* 0x0001000016057824 */ /* 0x000fcc00078e00ff */
[----:B------:R-:W0:Y:S02]  /*73f0*/  F2I.S64.TRUNC R4, R5 ;  /* 0x0000000500047311 */ /* 0x000e24000020d900 */
[----:B0-----:R0:W-:Y:S01]  /*7400*/  STG.E.U8 desc[UR36][R8.64], R4 ;  /* 0x0000000408007986 */ /* 0x0011e2000c101124 */
[----:B------:R-:W-:Y:S05]  /*7410*/  BRA `(.L_x_2042) ;  /* 0x0000000c006c7947 */ /* 0x000fea0003800000 */
.L_x_2039:
[----:B------:R-:W-:-:S13]  /*7420*/  ISETP.NE.AND P0, PT, R0, 0x2, PT ;  /* 0x000000020000780c */ /* 0x000fda0003f05270 */
[----:B------:R-:W-:Y:S05]  /*7430*/  @!P0 BRA `(.L_x_2043) ;  /* 0x0000000000308947 */ /* 0x000fea0003800000 */
[----:B------:R-:W-:-:S13]  /*7440*/  ISETP.NE.AND P0, PT, R0, 0x3, PT ;  /* 0x000000030000780c */ /* 0x000fda0003f05270 */
[----:B------:R-:W-:Y:S05]  /*7450*/  @!P0 BRA `(.L_x_2044) ;  /* 0x0000000000188947 */ /* 0x000fea0003800000 */
[----:B------:R-:W-:-:S13]  /*7460*/  ISETP.NE.AND P0, PT, R0, 0x4, PT ;  /* 0x000000040000780c */ /* 0x000fda0003f05270 */
[----:B------:R-:W-:Y:S05]  /*7470*/  @P0 BRA `(.L_x_2041) ;  /* 0x0000000800780947 */ /* 0x000fea0003800000 */
[----:B------:R-:W-:-:S06]  /*7480*/  IMAD.U32 R4, R22, 0x10000, RZ ;  /* 0x0001000016047824 */ /* 0x000fcc00078e00ff */
[----:B------:R-:W0:Y:S02]  /*7490*/  F2I.S64.TRUNC R4, R4 ;  /* 0x0000000400047311 */ /* 0x000e24000020d900 */
[----:B0-----:R0:W-:Y:S01]  /*74a0*/  STG.E.64 desc[UR36][R8.64], R4 ;  /* 0x0000000408007986 */ /* 0x0011e2000c101b24 */
[----:B------:R-:W-:Y:S05]  /*74b0*/  BRA `(.L_x_2042) ;  /* 0x0000000c00447947 */ /* 0x000fea0003800000 */
.L_x_2044:
[----:B------:R-:W-:-:S04]  /*74c0*/  IMAD.U32 R22, R22, 0x10000, RZ ;  /* 0x0001000016167824 */ /* 0x000fc800078e00ff */
[----:B------:R-:W0:Y:S02]  /*74d0*/  F2I.FTZ.TRUNC.NTZ R3, R22 ;  /* 0x0000001600037305 */ /* 0x000e24000021f100 */
[----:B0-----:R0:W-:Y:S01]  /*74e0*/  STG.E desc[UR36][R8.64], R3 ;  /* 0x0000000308007986 */ /* 0x0011e2000c101924 */
[----:B------:R-:W-:Y:S05]  /*74f0*/  BRA `(.L_x_2042) ;  /* 0x0000000c00347947 */ /* 0x000fea0003800000 */
.L_x_2043:
[----:B------:R-:W-:-:S04]  /*7500*/  IMAD.U32 R22, R22, 0x10000, RZ ;  /* 0x0001000016167824 */ /* 0x000fc800078e00ff */
[----:B------:R-:W0:Y:S02]  /*7510*/  F2I.FTZ.TRUNC.NTZ R3, R22 ;  /* 0x0000001600037305 */ /* 0x000e24000021f100 */
[----:B0-----:R0:W-:Y:S01]  /*7520*/  STG.E.U16 desc[UR36][R8.64], R3 ;  /* 0x0000000308007986 */ /* 0x0011e2000c101524 */
[----:B------:R-:W-:Y:S05]  /*7530*/  BRA `(.L_x_2042) ;  /* 0x0000000c00247947 */ /* 0x000fea0003800000 */
.L_x_2038:
        /* <DEDUP_REMOVED lines=9> */
.L_x_2046:
[----:B------:R-:W-:-:S05]  /*75d0*/  IMAD.U32 R0, R22, 0x10000, RZ ;  /* 0x0001000016007824 */ /* 0x000fca00078e00ff */
[----:B------:R-:W-:-:S05]  /*75e0*/  F2FP.F16.F32.PACK_AB R0, RZ, R0 ;  /* 0x00000000ff00723e */ /* 0x000fca00000000ff */
[----:B------:R0:W-:Y:S01]  /*75f0*/  STG.E.U16 desc[UR36][R8.64], R0 ;  /* 0x0000000008007986 */ /* 0x0001e2000c101524 */
[----:B------:R-:W-:Y:S05]  /*7600*/  BRA `(.L_x_2042) ;  /* 0x0000000800f07947 */ /* 0x000fea0003800000 */
.L_x_2045:
        /* <DEDUP_REMOVED lines=10> */
.L_x_2048:
[----:B------:R-:W-:-:S05]  /*76b0*/  IMAD.U32 R22, R22, 0x10000, RZ ;  /* 0x0001000016167824 */ /* 0x000fca00078e00ff */
[----:B------:R-:W-:-:S04]  /*76c0*/  F2FP.F16.F32.PACK_AB R3, RZ, R22 ;  /* 0x00000016ff03723e */ /* 0x000fc800000000ff */
[----:B------:R-:W-:-:S05]  /*76d0*/  PRMT R3, R3, 0x5410, RZ ;  /* 0x0000541003037816 */ /* 0x000fca00000000ff */
[----:B------:R0:W-:Y:S01]  /*76e0*/  STG.E desc[UR36][R8.64], R3 ;  /* 0x0000000308007986 */ /* 0x0001e2000c101924 */
[----:B------:R-:W-:Y:S05]  /*76f0*/  BRA `(.L_x_2042) ;  /* 0x0000000800b47947 */ /* 0x000fea0003800000 */
.L_x_2047:
[----:B------:R-:W-:-:S04]  /*7700*/  IMAD.U32 R4, R22, 0x10000, RZ ;  /* 0x0001000016047824 */ /* 0x000fc800078e00ff */
[----:B------:R-:W-:-:S06]  /*7710*/  FMUL.FTZ R4, R4, 1 ;  /* 0x3f80000004047820 */ /* 0x000fcc0000410000 */
[----:B------:R-:W0:Y:S02]  /*7720*/  F2F.F64.F32 R4, R4 ;  /* 0x0000000400047310 */ /* 0x000e240000201800 */
[----:B0-----:R0:W-:Y:S01]  /*7730*/  STG.E.64 desc[UR36][R8.64], R4 ;  /* 0x0000000408007986 */ /* 0x0011e2000c101b24 */
[----:B------:R-:W-:Y:S05]  /*7740*/  BRA `(.L_x_2042) ;  /* 0x0000000800a07947 */ /* 0x000fea0003800000 */
.L_x_2037:
        /* <DEDUP_REMOVED lines=11> */
[----:B------:R-:W0:Y:S02]  /*7800*/  F2I.FTZ.U32.TRUNC.NTZ R3, R3 ;  /* 0x0000000300037305 */ /* 0x000e24000021f000 */
[----:B0-----:R0:W-:Y:S01]  /*7810*/  STG.E.U16 desc[UR36][R8.64], R3 ;  /* 0x0000000308007986 */ /* 0x0011e2000c101524 */
[----:B------:R-:W-:Y:S05]  /*7820*/  BRA `(.L_x_2042) ;  /* 0x0000000800687947 */ /* 0x000fea0003800000 */
.L_x_2052:
        /* <DEDUP_REMOVED lines=17> */
.L_x_2055:
[----:B------:R-:W-:-:S04]  /*7940*/  SHF.R.U32.HI R3, RZ, 0x18, R5 ;  /* 0x00000018ff037819 */ /* 0x000fc80000011605 */
[----:B------:R-:W-:-:S04]  /*7950*/  LOP3.LUT R0, R0, 0x80, R3, 0xf8, !PT ;  /* 0x0000008000007812 */ /* 0x000fc800078ef803 */
[----:B------:R-:W-:-:S07]  /*7960*/  PRMT R4, R0, 0x7610, R4 ;  /* 0x0000761000047816 */ /* 0x000fce0000000004 */
.L_x_2054:
[----:B------:R-:W-:Y:S05]  /*7970*/  BSYNC.RECONVERGENT B0 ;  /* 0x0000000000007941 */ /* 0x000fea0003800200 */
.L_x_2053:
[----:B------:R0:W-:Y:S01]  /*7980*/  STG.E.U8 desc[UR36][R8.64], R4 ;  /* 0x0000000408007986 */ /* 0x0001e2000c101124 */
[----:B------:R-:W-:Y:S05]  /*7990*/  BRA `(.L_x_2042) ;  /* 0x00000008000c7947 */ /* 0x000fea0003800000 */
.L_x_2051:
        /* <DEDUP_REMOVED lines=17> */
.L_x_2058:
[----:B------:R-:W-:-:S04]  /*7ab0*/  SHF.R.U32.HI R3, RZ, 0x18, R5 ;  /* 0x00000018ff037819 */ /* 0x000fc80000011605 */
[----:B------:R-:W-:-:S04]  /*7ac0*/  LOP3.LUT R0, R0, 0x80, R3, 0xf8, !PT ;  /* 0x0000008000007812 */ /* 0x000fc800078ef803 */
[----:B------:R-:W-:-:S07]  /*7ad0*/  PRMT R4, R0, 0x7610, R4 ;  /* 0x0000761000047816 */ /* 0x000fce0000000004 */
.L_x_2057:
[----:B------:R-:W-:Y:S05]  /*7ae0*/  BSYNC.RECONVERGENT B0 ;  /* 0x0000000000007941 */ /* 0x000fea0003800200 */
.L_x_2056:
[----:B------:R0:W-:Y:S01]  /*7af0*/  STG.E.U8 desc[UR36][R8.64], R4 ;  /* 0x0000000408007986 */ /* 0x0001e2000c101124 */
[----:B------:R-:W-:Y:S05]  /*7b00*/  BRA `(.L_x_2042) ;  /* 0x0000000400b07947 */ /* 0x000fea0003800000 */
.L_x_2050:
        /* <DEDUP_REMOVED lines=22> */
.L_x_2060:
[----:B------:R-:W-:-:S06]  /*7c70*/  IMAD.U32 R4, R22, 0x10000, RZ ;  /* 0x0001000016047824 */ /* 0x000fcc00078e00ff */
[----:B------:R-:W0:Y:S02]  /*7c80*/  F2I.U64.TRUNC R4, R4 ;  /* 0x0000000400047311 */ /* 0x000e24000020d800 */
[----:B0-----:R0:W-:Y:S01]  /*7c90*/  STG.E.64 desc[UR36][R8.64], R4 ;  /* 0x0000000408007986 */ /* 0x0011e2000c101b24 */
[----:B------:R-:W-:Y:S05]  /*7ca0*/  BRA `(.L_x_2042) ;  /* 0x0000000400487947 */ /* 0x000fea0003800000 */
.L_x_2059:
[----:B------:R-:W-:-:S04]  /*7cb0*/  IMAD.U32 R22, R22, 0x10000, RZ ;  /* 0x0001000016167824 */ /* 0x000fc800078e00ff */
[----:B------:R-:W0:Y:S02]  /*7cc0*/  F2I.FTZ.U32.TRUNC.NTZ R3, R22 ;  /* 0x0000001600037305 */ /* 0x000e24000021f000 */
[----:B0-----:R0:W-:Y:S01]  /*7cd0*/  STG.E desc[UR36][R8.64], R3 ;  /* 0x0000000308007986 */ /* 0x0011e2000c101924 */
[----:B------:R-:W-:Y:S05]  /*7ce0*/  BRA `(.L_x_2042) ;  /* 0x0000000400387947 */ /* 0x000fea0003800000 */
.L_x_2049:
        /* <DEDUP_REMOVED lines=11> */
.L_x_2062:
[----:B------:R-:W-:Y:S01]  /*7da0*/  IMAD.U32 R22, R22, 0x10000, RZ ;  /* 0x0001000016167824 */ /* 0x000fe200078e00ff */
[----:B------:R-:W-:-:S03]  /*7db0*/  CS2R R6, SRZ ;  /* 0x0000000000067805 */ /* 0x000fc6000001ff00 */
[----:B------:R-:W-:-:S06]  /*7dc0*/  FMUL.FTZ R4, R22, 1 ;  /* 0x3f80000016047820 */ /* 0x000fcc0000410000 */
[----:B------:R-:W0:Y:S02]  /*7dd0*/  F2F.F64.F32 R4, R4 ;  /* 0x0000000400047310 */ /* 0x000e240000201800 */
[----:B0-----:R3:W-:Y:S01]  /*7de0*/  STG.E.128 desc[UR36][R8.64], R4 ;  /* 0x0000000408007986 */ /* 0x0017e2000c101d24 */
[----:B------:R-:W-:Y:S05]  /*7df0*/  BRA `(.L_x_2042) ;  /* 0x0000000000f47947 */ /* 0x000fea0003800000 */
.L_x_2061:
[----:B------:R-:W-:-:S13]  /*7e00*/  ISETP.NE.AND P0, PT, R0, 0xf, PT ;  /* 0x0000000f0000780c */ /* 0x000fda0003f05270 */
[----:B------:R-:W-:Y:S05]  /*7e10*/  @!P0 BRA `(.L_x_2063) ;  /* 0x0000000000e88947 */ /* 0x000fea0003800000 */
[----:B------:R-:W-:-:S13]  /*7e20*/  ISETP.NE.AND P0, PT, R0, 0x17, PT ;  /* 0x000000170000780c */ /* 0x000fda0003f05270 */
[----:B------:R-:W-:Y:S05]  /*7e30*/  @!P0 BRA `(.L_x_2064) ;  /* 0x0000000000908947 */ /* 0x000fea0003800000 */
[----:B------:R-:W-:-:S13]  /*7e40*/  ISETP.NE.AND P0, PT, R0, 0x18, PT ;  /* 0x000000180000780c */ /* 0x000fda0003f05270 */
[----:B------:R-:W-:Y:S05]  /*7e50*/  @!P0 BRA `(.L_x_2065) ;  /* 0x0000000000448947 */ /* 0x000fea0003800000 */
.L_x_2041:
        /* <DEDUP_REMOVED lines=16> */
.L_x_2066:
[----:B------:R-:W-:Y:S05]  /*7f60*/  BRA `(.L_x_2042) ;  /* 0x0000000000987947 */ /* 0x000fea0003800000 */
.L_x_2065:
        /* <DEDUP_REMOVED lines=13> */
.L_x_2068:
[----:B------:R-:W-:Y:S05]  /*8040*/  BSYNC.RECONVERGENT B0 ;  /* 0x0000000000007941 */ /* 0x000fea0003800200 */
.L_x_2067:
[----:B------:R-:W-:-:S05]  /*8050*/  LOP3.LUT R3, R0, 0x80, R3, 0xf8, !PT ;  /* 0x0000008000037812 */ /* 0x000fca00078ef803 */
[----:B------:R1:W-:Y:S01]  /*8060*/  STG.E.U8 desc[UR36][R8.64], R3 ;  /* 0x0000000308007986 */ /* 0x0003e2000c101124 */
[----:B------:R-:W-:Y:S05]  /*8070*/  BRA `(.L_x_2042) ;  /* 0x0000000000547947 */ /* 0x000fea0003800000 */
.L_x_2064:
        /* <DEDUP_REMOVED lines=12> */
.L_x_2070:
[----:B------:R-:W-:Y:S01]  /*8140*/  IMAD.MOV.U32 R0, RZ, RZ, 0x7f ;  /* 0x0000007fff007424 */ /* 0x000fe200078e00ff */
[----:B------:R-:W-:-:S04]  /*8150*/  ISETP.GT.U32.AND P0, PT, R4, 0x7f800000, PT ;  /* 0x7f8000000400780c */ /* 0x000fc80003f04070 */
[----:B------:R-:W-:-:S09]  /*8160*/  SEL R0, R0, 0x7c, P0 ;  /* 0x0000007c00007807 */ /* 0x000fd20000000000 */
.L_x_2071:
[----:B------:R-:W-:Y:S05]  /*8170*/  BSYNC.RECONVERGENT B0 ;  /* 0x0000000000007941 */ /* 0x000fea0003800200 */
.L_x_2069:
[----:B------:R-:W-:-:S04]  /*8180*/  SHF.R.U32.HI R3, RZ, 0x18, R3 ;  /* 0x00000018ff037819 */ /* 0x000fc80000011603 */
[----:B------:R-:W-:-:S05]  /*8190*/  LOP3.LUT R3, R0, 0x80, R3, 0xf8, !PT ;  /* 0x0000008000037812 */ /* 0x000fca00078ef803 */
[----:B------:R0:W-:Y:S01]  /*81a0*/  STG.E.U8 desc[UR36][R8.64], R3 ;  /* 0x0000000308007986 */ /* 0x0001e2000c101124 */
[----:B------:R-:W-:Y:S05]  /*81b0*/  BRA `(.L_x_2042) ;  /* 0x0000000000047947 */ /* 0x000fea0003800000 */
.L_x_2063:
[----:B------:R2:W-:Y:S02]  /*81c0*/  STG.E.U16 desc[UR36][R8.64], R22 ;  /* 0x0000001608007986 */ /* 0x0005e4000c101524 */
.L_x_2042:
[----:B------:R-:W-:-:S07]  /*81d0*/  VIADD R25, R25, 0x80 ;  /* 0x0000008019197836 */ /* 0x000fce0000000000 */
.L_x_1999:
[----:B------:R-:W-:-:S13]  /*81e0*/  ISETP.GE.AND P0, PT, R25, R16, PT ;  /* 0x000000101900720c */ /* 0x000fda0003f06270 */
[----:B------:R-:W-:Y:S05]  /*81f0*/  @P0 BREAK.RELIABLE B6 ;  /* 0x0000000000060942 */ /* 0x000fea0003800100 */
[----:B------:R-:W-:Y:S05]  /*8200*/  @P0 BRA `(.L_x_2036) ;  /* 0x0000000c00dc0947 */ /* 0x000fea0003800000 */
[----:B------:R-:W-:Y:S05]  /*8210*/  BSYNC.RELIABLE B6 ;  /* 0x0000000000067941 */ /* 0x000fea0003800100 */
.L_x_1998:
        /* <DEDUP_REMOVED lines=19> */
[----:B------:R-:W0:Y:S02]  /*8350*/  F2I.FTZ.TRUNC.NTZ R17, R17 ;  /* 0x0000001100117305 */ /* 0x000e24000021f100 */
[----:B0-----:R0:W-:Y:S01]  /*8360*/  STG.E.U8 desc[UR36][R8.64], R17 ;  /* 0x0000001108007986 */ /* 0x0011e2000c101124 */
[----:B------:R-:W-:Y:S05]  /*8370*/  BRA `(.L_x_2077) ;  /* 0x0000000c007c7947 */ /* 0x000fea0003800000 */
.L_x_2075:
[----:B------:R-:W-:-:S06]  /*8380*/  IMAD.U32 R5, R17, 0x10000, RZ ;  /* 0x0001000011057824 */ /* 0x000fcc00078e00ff */
[----:B------:R-:W0:Y:S02]  /*8390*/  F2I.S64.TRUNC R4, R5 ;  /* 0x0000000500047311 */ /* 0x000e24000020d900 */
[----:B0-----:R0:W-:Y:S01]  /*83a0*/  STG.E.U8 desc[UR36][R8.64], R4 ;  /* 0x0000000408007986 */ /* 0x0011e2000c101124 */
[----:B------:R-:W-:Y:S05]  /*83b0*/  BRA `(.L_x_2077) ;  /* 0x0000000c006c7947 */ /* 0x000fea0003800000 */
.L_x_2074:
        /* <DEDUP_REMOVED lines=10> */
.L_x_2079:
[----:B------:R-:W-:-:S06]  /*8460*/  IMAD.U32 R17, R17, 0x10000, RZ ;  /* 0x0001000011117824 */ /* 0x000fcc00078e00ff */
[----:B------:R-:W0:Y:S02]  /*8470*/  F2I.FTZ.TRUNC.NTZ R17, R17 ;  /* 0x0000001100117305 */ /* 0x000e24000021f100 */
[----:B0-----:R0:W-:Y:S01]  /*8480*/  STG.E desc[UR36][R8.64], R17 ;  /* 0x0000001108007986 */ /* 0x0011e2000c101924 */
[----:B------:R-:W-:Y:S05]  /*8490*/  BRA `(.L_x_2077) ;  /* 0x0000000c00347947 */ /* 0x000fea0003800000 */
.L_x_2078:
[----:B------:R-:W-:-:S06]  /*84a0*/  IMAD.U32 R17, R17, 0x10000, RZ ;  /* 0x0001000011117824 */ /* 0x000fcc00078e00ff */
[----:B------:R-:W0:Y:S02]  /*84b0*/  F2I.FTZ.TRUNC.NTZ R17, R17 ;  /* 0x0000001100117305 */ /* 0x000e24000021f100 */
[----:B0-----:R0:W-:Y:S01]  /*84c0*/  STG.E.U16 desc[UR36][R8.64], R17 ;  /* 0x0000001108007986 */ /* 0x0011e2000c101524 */
[----:B------:R-:W-:Y:S05]  /*84d0*/  BRA `(.L_x_2077) ;  /* 0x0000000c00247947 */ /* 0x000fea0003800000 */
.L_x_2073:
        /* <DEDUP_REMOVED lines=9> */
.L_x_2081:
[----:B------:R-:W-:-:S05]  /*8570*/  IMAD.U32 R0, R17, 0x10000, RZ ;  /* 0x0001000011007824 */ /* 0x000fca00078e00ff */
[----:B------:R-:W-:-:S05]  /*8580*/  F2FP.F16.F32.PACK_AB R0, RZ, R0 ;  /* 0x00000000ff00723e */ /* 0x000fca00000000ff */
[----:B------:R0:W-:Y:S01]  /*8590*/  STG.E.U16 desc[UR36][R8.64], R0 ;  /* 0x0000000008007986 */ /* 0x0001e2000c101524 */
[----:B------:R-:W-:Y:S05]  /*85a0*/  BRA `(.L_x_2077) ;  /* 0x0000000800f07947 */ /* 0x000fea0003800000 */
.L_x_2080:
        /* <DEDUP_REMOVED lines=10> */
.L_x_2083:
[----:B------:R-:W-:-:S05]  /*8650*/  IMAD.U32 R17, R17, 0x10000, RZ ;  /* 0x0001000011117824 */ /* 0x000fca00078e00ff */
[----:B------:R-:W-:-:S04]  /*8660*/  F2FP.F16.F32.PACK_AB R3, RZ, R17 ;  /* 0x00000011ff03723e */ /* 0x000fc800000000ff */
[----:B------:R-:W-:-:S05]  /*8670*/  PRMT R3, R3, 0x5410, RZ ;  /* 0x0000541003037816 */ /* 0x000fca00000000ff */
[----:B------:R0:W-:Y:S01]  /*8680*/  STG.E desc[UR36][R8.64], R3 ;  /* 0x0000000308007986 */ /* 0x0001e2000c101924 */
[----:B------:R-:W-:Y:S05]  /*8690*/  BRA `(.L_x_2077) ;  /* 0x0000000800b47947 */ /* 0x000fea0003800000 */
.L_x_2082:
[----:B------:R-:W-:-:S04]  /*86a0*/  IMAD.U32 R4, R17, 0x10000, RZ ;  /* 0x0001000011047824 */ /* 0x000fc800078e00ff */
[----:B------:R-:W-:-:S06]  /*86b0*/  FMUL.FTZ R4, R4, 1 ;  /* 0x3f80000004047820 */ /* 0x000fcc0000410000 */
[----:B------:R-:W0:Y:S02]  /*86c0*/  F2F.F64.F32 R4, R4 ;  /* 0x0000000400047310 */ /* 0x000e240000201800 */
[----:B0-----:R0:W-:Y:S01]  /*86d0*/  STG.E.64 desc[UR36][R8.64], R4 ;  /* 0x0000000408007986 */ /* 0x0011e2000c101b24 */
[----:B------:R-:W-:Y:S05]  /*86e0*/  BRA `(.L_x_2077) ;  /* 0x0000000800a07947 */ /* 0x000fea0003800000 */
.L_x_2072:
        /* <DEDUP_REMOVED lines=14> */
.L_x_2087:
        /* <DEDUP_REMOVED lines=17> */
.L_x_2090:
[----:B------:R-:W-:-:S04]  /*88e0*/  SHF.R.U32.HI R3, RZ, 0x18, R17 ;  /* 0x00000018ff037819 */ /* 0x000fc80000011611 */
[----:B------:R-:W-:-:S04]  /*88f0*/  LOP3.LUT R0, R0, 0x80, R3, 0xf8, !PT ;  /* 0x0000008000007812 */ /* 0x000fc800078ef803 */
[----:B------:R-:W-:-:S07]  /*8900*/  PRMT R4, R0, 0x7610, R4 ;  /* 0x0000761000047816 */ /* 0x000fce0000000004 */
.L_x_2089:
[----:B------:R-:W-:Y:S05]  /*8910*/  BSYNC.RECONVERGENT B0 ;  /* 0x0000000000007941 */ /* 0x000fea0003800200 */
.L_x_2088:
[----:B------:R0:W-:Y:S01]  /*8920*/  STG.E.U8 desc[UR36][R8.64], R4 ;  /* 0x0000000408007986 */ /* 0x0001e2000c101124 */
[----:B------:R-:W-:Y:S05]  /*8930*/  BRA `(.L_x_2077) ;  /* 0x00000008000c7947 */ /* 0x000fea0003800000 */
.L_x_2086:
        /* <DEDUP_REMOVED lines=17> */
.L_x_2093:
[----:B------:R-:W-:-:S04]  /*8a50*/  SHF.R.U32.HI R3, RZ, 0x18, R17 ;  /* 0x00000018ff037819 */ /* 0x000fc80000011611 */
[----:B------:R-:W-:-:S04]  /*8a60*/  LOP3.LUT R0, R0, 0x80, R3, 0xf8, !PT ;  /* 0x0000008000007812 */ /* 0x000fc800078ef803 */
[----:B------:R-:W-:-:S07]  /*8a70*/  PRMT R4, R0, 0x7610, R4 ;  /* 0x0000761000047816 */ /* 0x000fce0000000004 */
.L_x_2092:
[----:B------:R-:W-:Y:S05]  /*8a80*/  BSYNC.RECONVERGENT B0 ;  /* 0x0000000000007941 */ /* 0x000fea0003800200 */
.L_x_2091:
[----:B------:R0:W-:Y:S01]  /*8a90*/  STG.E.U8 desc[UR36][R8.64], R4 ;  /* 0x0000000408007986 */ /* 0x0001e2000c101124 */
[----:B------:R-:W-:Y:S05]  /*8aa0*/  BRA `(.L_x_2077) ;  /* 0x0000000400b07947 */ /* 0x000fea0003800000 */
.L_x_2085:
        /* <DEDUP_REMOVED lines=22> */
.L_x_2095:
[----:B------:R-:W-:-:S06]  /*8c10*/  IMAD.U32 R4, R17, 0x10000, RZ ;  /* 0x0001000011047824 */ /* 0x000fcc00078e00ff */
[----:B------:R-:W0:Y:S02]  /*8c20*/  F2I.U64.TRUNC R4, R4 ;  /* 0x0000000400047311 */ /* 0x000e24000020d800 */
[----:B0-----:R0:W-:Y:S01]  /*8c30*/  STG.E.64 desc[UR36][R8.64], R4 ;  /* 0x0000000408007986 */ /* 0x0011e2000c101b24 */
[----:B------:R-:W-:Y:S05]  /*8c40*/  BRA `(.L_x_2077) ;  /* 0x0000000400487947 */ /* 0x000fea0003800000 */
.L_x_2094:
[----:B------:R-:W-:-:S06]  /*8c50*/  IMAD.U32 R17, R17, 0x10000, RZ ;  /* 0x0001000011117824 */ /* 0x000fcc00078e00ff */
[----:B------:R-:W0:Y:S02]  /*8c60*/  F2I.FTZ.U32.TRUNC.NTZ R17, R17 ;  /* 0x0000001100117305 */ /* 0x000e24000021f000 */
[----:B0-----:R0:W-:Y:S01]  /*8c70*/  STG.E desc[UR36][R8.64], R17 ;  /* 0x0000001108007986 */ /* 0x0011e2000c101924 */
[----:B------:R-:W-:Y:S05]  /*8c80*/  BRA `(.L_x_2077) ;  /* 0x0000000400387947 */ /* 0x000fea0003800000 */
.L_x_2084:
        /* <DEDUP_REMOVED lines=11> */
.L_x_2097:
[----:B------:R-:W-:Y:S01]  /*8d40*/  IMAD.U32 R17, R17, 0x10000, RZ ;  /* 0x0001000011117824 */ /* 0x000fe200078e00ff */
[----:B------:R-:W-:-:S03]  /*8d50*/  CS2R R6, SRZ ;  /* 0x0000000000067805 */ /* 0x000fc6000001ff00 */
[----:B------:R-:W-:-:S06]  /*8d60*/  FMUL.FTZ R4, R17, 1 ;  /* 0x3f80000011047820 */ /* 0x000fcc0000410000 */
[----:B------:R-:W0:Y:S02]  /*8d70*/  F2F.F64.F32 R4, R4 ;  /* 0x0000000400047310 */ /* 0x000e240000201800 */
[----:B0-----:R4:W-:Y:S01]  /*8d80*/  STG.E.128 desc[UR36][R8.64], R4 ;  /* 0x0000000408007986 */ /* 0x0019e2000c101d24 */
[----:B------:R-:W-:Y:S05]  /*8d90*/  BRA `(.L_x_2077) ;  /* 0x0000000000f47947 */ /* 0x000fea0003800000 */
.L_x_2096:
[----:B------:R-:W-:-:S13]  /*8da0*/  ISETP.NE.AND P0, PT, R0, 0xf, PT ;  /* 0x0000000f0000780c */ /* 0x000fda0003f05270 */
[----:B------:R-:W-:Y:S05]  /*8db0*/  @!P0 BRA `(.L_x_2098) ;  /* 0x0000000000e88947 */ /* 0x000fea0003800000 */
[----:B------:R-:W-:-:S13]  /*8dc0*/  ISETP.NE.AND P0, PT, R0, 0x17, PT ;  /* 0x000000170000780c */ /* 0x000fda0003f05270 */
[----:B------:R-:W-:Y:S05]  /*8dd0*/  @!P0 BRA `(.L_x_2099) ;  /* 0x0000000000908947 */ /* 0x000fea0003800000 */
[----:B------:R-:W-:-:S13]  /*8de0*/  ISETP.NE.AND P0, PT, R0, 0x18, PT ;  /* 0x000000180000780c */ /* 0x000fda0003f05270 */
[----:B------:R-:W-:Y:S05]  /*8df0*/  @!P0 BRA `(.L_x_2100) ;  /* 0x0000000000448947 */ /* 0x000fea0003800000 */
.L_x_2076:
        /* <DEDUP_REMOVED lines=16> */
.L_x_2101:
[----:B------:R-:W-:Y:S05]  /*8f00*/  BRA `(.L_x_2077) ;  /* 0x0000000000987947 */ /* 0x000fea0003800000 */
.L_x_2100:
        /* <DEDUP_REMOVED lines=13> */
.L_x_2103:
[----:B------:R-:W-:Y:S05]  /*8fe0*/  BSYNC.RECONVERGENT B0 ;  /* 0x0000000000007941 */ /* 0x000fea0003800200 */
.L_x_2102:
[----:B------:R-:W-:-:S05]  /*8ff0*/  LOP3.LUT R3, R0, 0x80, R3, 0xf8, !PT ;  /* 0x0000008000037812 */ /* 0x000fca00078ef803 */
[----:B------:R2:W-:Y:S01]  /*9000*/  STG.E.U8 desc[UR36][R8.64], R3 ;  /* 0x0000000308007986 */ /* 0x0005e2000c101124 */
[----:B------:R-:W-:Y:S05]  /*9010*/  BRA `(.L_x_2077) ;  /* 0x0000000000547947 */ /* 0x000fea0003800000 */
.L_x_2099:
        /* <DEDUP_REMOVED lines=12> */
.L_x_2105:
[----:B------:R-:W-:Y:S01]  /*90e0*/  IMAD.MOV.U32 R0, RZ, RZ, 0x7f ;  /* 0x0000007fff007424 */ /* 0x000fe200078e00ff */
[----:B------:R-:W-:-:S04]  /*90f0*/  ISETP.GT.U32.AND P0, PT, R4, 0x7f800000, PT ;  /* 0x7f8000000400780c */ /* 0x000fc80003f04070 */
[----:B------:R-:W-:-:S09]  /*9100*/  SEL R0, R0, 0x7c, P0 ;  /* 0x0000007c00007807 */ /* 0x000fd20000000000 */
.L_x_2106:
[----:B------:R-:W-:Y:S05]  /*9110*/  BSYNC.RECONVERGENT B0 ;  /* 0x0000000000007941 */ /* 0x000fea0003800200 */
.L_x_2104:
[----:B------:R-:W-:-:S04]  /*9120*/  SHF.R.U32.HI R3, RZ, 0x18, R3 ;  /* 0x00000018ff037819 */ /* 0x000fc80000011603 */
[----:B------:R-:W-:-:S05]  /*9130*/  LOP3.LUT R3, R0, 0x80, R3, 0xf8, !PT ;  /* 0x0000008000037812 */ /* 0x000fca00078ef803 */
[----:B------:R1:W-:Y:S01]  /*9140*/  STG.E.U8 desc[UR36][R8.64], R3 ;  /* 0x0000000308007986 */ /* 0x0003e2000c101124 */
[----:B------:R-:W-:Y:S05]  /*9150*/  BRA `(.L_x_2077) ;  /* 0x0000000000047947 */ /* 0x000fea0003800000 */
.L_x_2098:
[----:B------:R0:W-:Y:S02]  /*9160*/  STG.E.U16 desc[UR36][R8.64], R17 ;  /* 0x0000001108007986 */ /* 0x0001e4000c101524 */
.L_x_2077:
[----:B------:R-:W-:-:S07]  /*9170*/  VIADD R25, R25, 0x80 ;  /* 0x0000008019197836 */ /* 0x000fce0000000000 */
.L_x_2036:
[----:B------:R-:W-:Y:S05]  /*9180*/  BSYNC.RECONVERGENT B7 ;  /* 0x0000000000077941 */ /* 0x000fea0003800200 */
.L_x_1997:
[----:B------:R-:W-:-:S13]  /*9190*/  ISETP.GE.AND P0, PT, R25, R16, PT ;  /* 0x000000101900720c */ /* 0x000fda0003f06270 */
[----:B------:R-:W-:Y:S05]  /*91a0*/  @P0 EXIT ;  /* 0x000000000000094d */ /* 0x000fea0003800000 */
[----:B01-34-:R-:W0:Y:S01]  /*91b0*/  LDC.64 R4, c[0x0][0x388] ;  /* 0x0000e200ff047b82 */ /* 0x01be220000000a00 */
[----:B------:R-:W2:Y:S01]  /*91c0*/  LDCU UR4, c[0x0][0x3a8] ;  /* 0x00007500ff0477ac */ /* 0x000ea20008000800 */
[----:B------:R-:W-:Y:S01]  /*91d0*/  PRMT R0, R19, 0x9910, RZ ;  /* 0x0000991013007816 */ /* 0x000fe200000000ff */
[----:B------:R-:W-:-:S03]  /*91e0*/  IMAD R2, R2, 0x200, R25 ;  /* 0x0000020002027824 */ /* 0x000fc600078e0219 */
[----:B------:R-:W-:Y:S01]  /*91f0*/  ISETP.GT.AND P1, PT, R0, 0x9, PT ;  /* 0x000000090000780c */ /* 0x000fe20003f24270 */
[----:B--2---:R-:W-:-:S05]  /*9200*/  IMAD R3, R2, UR4, RZ ;  /* 0x0000000402037c24 */ /* 0x004fca000f8e02ff */
[----:B0-----:R-:W-:-:S05]  /*9210*/  IADD3 R2, P0, PT, R3, R4, RZ ;  /* 0x0000000403027210 */ /* 0x001fca0007f1e0ff */
        /* <DEDUP_REMOVED lines=12> */
[----:B0-----:R-:W-:Y:S01]  /*92e0*/  STG.E.U8 desc[UR36][R2.64], R5 ;  /* 0x0000000502007986 */ /* 0x001fe2000c101124 */
[----:B------:R-:W-:Y:S05]  /*92f0*/  EXIT ;  /* 0x000000000000794d */ /* 0x000fea0003800000 */
.L_x_2110:
[----:B------:R-:W-:-:S06]  /*9300*/  IMAD.U32 R5, R18, 0x10000, RZ ;  /* 0x0001000012057824 */ /* 0x000fcc00078e00ff */
[----:B------:R-:W0:Y:S02]  /*9310*/  F2I.S64.TRUNC R4, R5 ;  /* 0x0000000500047311 */ /* 0x000e24000020d900 */
[----:B0-----:R-:W-:Y:S01]  /*9320*/  STG.E.U8 desc[UR36][R2.64], R4 ;  /* 0x0000000402007986 */ /* 0x001fe2000c101124 */
[----:B------:R-:W-:Y:S05]  /*9330*/  EXIT ;  /* 0x000000000000794d */ /* 0x000fea0003800000 */
.L_x_2109:
        /* <DEDUP_REMOVED lines=8> */
[----:B0-----:R-:W-:Y:S01]  /*93c0*/  STG.E.64 desc[UR36][R2.64], R4 ;  /* 0x0000000402007986 */ /* 0x001fe2000c101b24 */
[----:B------:R-:W-:Y:S05]  /*93d0*/  EXIT ;  /* 0x000000000000794d */ /* 0x000fea0003800000 */
.L_x_2113:
[----:B------:R-:W-:-:S04]  /*93e0*/  IMAD.U32 R18, R18, 0x10000, RZ ;  /* 0x0001000012127824 */ /* 0x000fc800078e00ff */
[----:B------:R-:W0:Y:S02]  /*93f0*/  F2I.FTZ.TRUNC.NTZ R5, R18 ;  /* 0x0000001200057305 */ /* 0x000e24000021f100 */
[----:B0-----:R-:W-:Y:S01]  /*9400*/  STG.E desc[UR36][R2.64], R5 ;  /* 0x0000000502007986 */ /* 0x001fe2000c101924 */
[----:B------:R-:W-:Y:S05]  /*9410*/  EXIT ;  /* 0x000000000000794d */ /* 0x000fea0003800000 */
.L_x_2112:
[----:B------:R-:W-:-:S04]  /*9420*/  IMAD.U32 R18, R18, 0x10000, RZ ;  /* 0x0001000012127824 */ /* 0x000fc800078e00ff */
[----:B------:R-:W0:Y:S02]  /*9430*/  F2I.FTZ.TRUNC.NTZ R5, R18 ;  /* 0x0000001200057305 */ /* 0x000e24000021f100 */
[----:B0-----:R-:W-:Y:S01]  /*9440*/  STG.E.U16 desc[UR36][R2.64], R5 ;  /* 0x0000000502007986 */ /* 0x001fe2000c101524 */
[----:B------:R-:W-:Y:S05]  /*9450*/  EXIT ;  /* 0x000000000000794d */ /* 0x000fea0003800000 */
.L_x_2108:
        /* <DEDUP_REMOVED lines=9> */
.L_x_2115:
[----:B------:R-:W-:-:S05]  /*94f0*/  IMAD.U32 R0, R18, 0x10000, RZ ;  /* 0x0001000012007824 */ /* 0x000fca00078e00ff */
[----:B------:R-:W-:-:S05]  /*9500*/  F2FP.F16.F32.PACK_AB R0, RZ, R0 ;  /* 0x00000000ff00723e */ /* 0x000fca00000000ff */
[----:B------:R-:W-:Y:S01]  /*9510*/  STG.E.U16 desc[UR36][R2.64], R0 ;  /* 0x0000000002007986 */ /* 0x000fe2000c101524 */
[----:B------:R-:W-:Y:S05]  /*9520*/  EXIT ;  /* 0x000000000000794d */ /* 0x000fea0003800000 */
.L_x_2114:
        /* <DEDUP_REMOVED lines=10> */
.L_x_2117:
[----:B------:R-:W-:-:S05]  /*95d0*/  IMAD.U32 R18, R18, 0x10000, RZ ;  /* 0x0001000012127824 */ /* 0x000fca00078e00ff */
[----:B------:R-:W-:-:S04]  /*95e0*/  F2FP.F16.F32.PACK_AB R5, RZ, R18 ;  /* 0x00000012ff05723e */ /* 0x000fc800000000ff */
[----:B------:R-:W-:-:S05]  /*95f0*/  PRMT R5, R5, 0x5410, RZ ;  /* 0x0000541005057816 */ /* 0x000fca00000000ff */
[----:B------:R-:W-:Y:S01]  /*9600*/  STG.E desc[UR36][R2.64], R5 ;  /* 0x0000000502007986 */ /* 0x000fe2000c101924 */
[----:B------:R-:W-:Y:S05]  /*9610*/  EXIT ;  /* 0x000000000000794d */ /* 0x000fea0003800000 */
.L_x_2116:
[----:B------:R-:W-:-:S04]  /*9620*/  IMAD.U32 R4, R18, 0x10000, RZ ;  /* 0x0001000012047824 */ /* 0x000fc800078e00ff */
[----:B------:R-:W-:-:S06]  /*9630*/  FMUL.FTZ R4, R4, 1 ;  /* 0x3f80000004047820 */ /* 0x000fcc0000410000 */
[----:B------:R-:W0:Y:S02]  /*9640*/  F2F.F64.F32 R4, R4 ;  /* 0x0000000400047310 */ /* 0x000e240000201800 */
[----:B0-----:R-:W-:Y:S01]  /*9650*/  STG.E.64 desc[UR36][R2.64], R4 ;  /* 0x0000000402007986 */ /* 0x001fe2000c101b24 */
[----:B------:R-:W-:Y:S05]  /*9660*/  EXIT ;  /* 0x000000000000794d */ /* 0x000fea0003800000 */
.L_x_2107:
        /* <DEDUP_REMOVED lines=12> */
[----:B0-----:R-:W-:Y:S01]  /*9730*/  STG.E.U16 desc[UR36][R2.64], R5 ;  /* 0x0000000502007986 */ /* 0x001fe2000c101524 */
[----:B------:R-:W-:Y:S05]  /*9740*/  EXIT ;  /* 0x000000000000794d */ /* 0x000fea0003800000 */
.L_x_2121:
        /* <DEDUP_REMOVED lines=18> */
.L_x_2124:
[----:B------:R-:W-:-:S04]  /*9870*/  SHF.R.U32.HI R5, RZ, 0x18, R5 ;  /* 0x00000018ff057819 */ /* 0x000fc80000011605 */
[----:B------:R-:W-:-:S07]  /*9880*/  LOP3.LUT R0, R0, 0x80, R5, 0xf8, !PT ;  /* 0x0000008000007812 */ /* 0x000fce00078ef805 */
.L_x_2123:
[----:B------:R-:W-:Y:S05]  /*9890*/  BSYNC.RECONVERGENT B0 ;  /* 0x0000000000007941 */ /* 0x000fea0003800200 */
.L_x_2122:
[----:B------:R-:W-:Y:S01]  /*98a0*/  STG.E.U8 desc[UR36][R2.64], R0 ;  /* 0x0000000002007986 */ /* 0x000fe2000c101124 */
[----:B------:R-:W-:Y:S05]  /*98b0*/  EXIT ;  /* 0x000000000000794d */ /* 0x000fea0003800000 */
.L_x_2120:
        /* <DEDUP_REMOVED lines=18> */
.L_x_2127:
[----:B------:R-:W-:-:S04]  /*99e0*/  SHF.R.U32.HI R5, RZ, 0x18, R5 ;  /* 0x00000018ff057819 */ /* 0x000fc80000011605 */
[----:B------:R-:W-:-:S07]  /*99f0*/  LOP3.LUT R0, R0, 0x80, R5, 0xf8, !PT ;  /* 0x0000008000007812 */ /* 0x000fce00078ef805 */
.L_x_2126:
[----:B------:R-:W-:Y:S05]  /*9a00*/  BSYNC.RECONVERGENT B0 ;  /* 0x0000000000007941 */ /* 0x000fea0003800200 */
.L_x_2125:
[----:B------:R-:W-:Y:S01]  /*9a10*/  STG.E.U8 desc[UR36][R2.64], R0 ;  /* 0x0000000002007986 */ /* 0x000fe2000c101124 */
[----:B------:R-:W-:Y:S05]  /*9a20*/  EXIT ;  /* 0x000000000000794d */ /* 0x000fea0003800000 */
.L_x_2119:
        /* <DEDUP_REMOVED lines=22> */
.L_x_2129:
[----:B------:R-:W-:-:S06]  /*9b90*/  IMAD.U32 R4, R18, 0x10000, RZ ;  /* 0x0001000012047824 */ /* 0x000fcc00078e00ff */
[----:B------:R-:W0:Y:S02]  /*9ba0*/  F2I.U64.TRUNC R4, R4 ;  /* 0x0000000400047311 */ /* 0x000e24000020d800 */
[----:B0-----:R-:W-:Y:S01]  /*9bb0*/  STG.E.64 desc[UR36][R2.64], R4 ;  /* 0x0000000402007986 */ /* 0x001fe2000c101b24 */
[----:B------:R-:W-:Y:S05]  /*9bc0*/  EXIT ;  /* 0x000000000000794d */ /* 0x000fea0003800000 */
.L_x_2128:
[----:B------:R-:W-:-:S04]  /*9bd0*/  IMAD.U32 R18, R18, 0x10000, RZ ;  /* 0x0001000012127824 */ /* 0x000fc800078e00ff */
[----:B------:R-:W0:Y:S02]  /*9be0*/  F2I.FTZ.U32.TRUNC.NTZ R5, R18 ;  /* 0x0000001200057305 */ /* 0x000e24000021f000 */
[----:B0-----:R-:W-:Y:S01]  /*9bf0*/  STG.E desc[UR36][R2.64], R5 ;  /* 0x0000000502007986 */ /* 0x001fe2000c101924 */
[----:B------:R-:W-:Y:S05]  /*9c00*/  EXIT ;  /* 0x000000000000794d */ /* 0x000fea0003800000 */
.L_x_2118:
        /* <DEDUP_REMOVED lines=11> */
.L_x_2131:
[----:B------:R-:W-:Y:S01]  /*9cc0*/  IMAD.U32 R18, R18, 0x10000, RZ ;  /* 0x0001000012127824 */ /* 0x000fe200078e00ff */
[----:B------:R-:W-:-:S03]  /*9cd0*/  CS2R R6, SRZ ;  /* 0x0000000000067805 */ /* 0x000fc6000001ff00 */
[----:B------:R-:W-:-:S06]  /*9ce0*/  FMUL.FTZ R4, R18, 1 ;  /* 0x3f80000012047820 */ /* 0x000fcc0000410000 */
[----:B------:R-:W0:Y:S02]  /*9cf0*/  F2F.F64.F32 R4, R4 ;  /* 0x0000000400047310 */ /* 0x000e240000201800 */
[----:B0-----:R-:W-:Y:S01]  /*9d00*/  STG.E.128 desc[UR36][R2.64], R4 ;  /* 0x0000000402007986 */ /* 0x001fe2000c101d24 */
[----:B------:R-:W-:Y:S05]  /*9d10*/  EXIT ;  /* 0x000000000000794d */ /* 0x000fea0003800000 */
.L_x_2130:
[----:B------:R-:W-:-:S13]  /*9d20*/  ISETP.NE.AND P0, PT, R0, 0xf, PT ;  /* 0x0000000f0000780c */ /* 0x000fda0003f05270 */
[----:B------:R-:W-:Y:S05]  /*9d30*/  @!P0 BRA `(.L_x_2132) ;  /* 0x0000000000e88947 */ /* 0x000fea0003800000 */
[----:B------:R-:W-:-:S13]  /*9d40*/  ISETP.NE.AND P0, PT, R0, 0x17, PT ;  /* 0x000000170000780c */ /* 0x000fda0003f05270 */
[----:B------:R-:W-:Y:S05]  /*9d50*/  @!P0 BRA `(.L_x_2133) ;  /* 0x0000000000908947 */ /* 0x000fea0003800000 */
[----:B------:R-:W-:-:S13]  /*9d60*/  ISETP.NE.AND P0, PT, R0, 0x18, PT ;  /* 0x000000180000780c */ /* 0x000fda0003f05270 */
[----:B------:R-:W-:Y:S05]  /*9d70*/  @!P0 BRA `(.L_x_2134) ;  /* 0x0000000000448947 */ /* 0x000fea0003800000 */
.L_x_2111:
[----:B------:R-:W-:Y:S01]  /*9d80*/  MOV R0, 0x0 ;  /* 0x0000000000007802 */ /* 0x000fe20000000f00 */
[----:B------:R-:W0:Y:S01]  /*9d90*/  LDCU.64 UR4, c[0x4][0x178] ;  /* 0x01002f00ff0477ac */ /* 0x000e220008000a00 */
[----:B------:R-:W-:Y:S02]  /*9da0*/  IMAD.MOV.U32 R8, RZ, RZ, 0x65 ;  /* 0x00000065ff087424 */ /* 0x000fe400078e00ff */
[----:B------:R1:W2:Y:S01]  /*9db0*/  LDC.64 R2, c[0x4][R0] ;  /* 0x0100000000027b82 */ /* 0x0002a20000000a00 */
[----:B------:R-:W3:Y:S01]  /*9dc0*/  LDCU.64 UR6, c[0x4][0x180] ;  /* 0x01003000ff0677ac */ /* 0x000ee20008000a00 */
[----:B------:R-:W-:Y:S02]  /*9dd0*/  IMAD.MOV.U32 R12, RZ, RZ, 0x1 ;  /* 0x00000001ff0c7424 */ /* 0x000fe400078e00ff */
[----:B------:R-:W-:Y:S01]  /*9de0*/  IMAD.MOV.U32 R13, RZ, RZ, RZ ;  /* 0x000000ffff0d7224 */ /* 0x000fe200078e00ff */
[----:B------:R-:W4:Y:S01]  /*9df0*/  LDCU.64 UR8, c[0x4][0x90] ;  /* 0x01001200ff0877ac */ /* 0x000f220008000a00 */
[----:B0-----:R-:W-:-:S02]  /*9e00*/  IMAD.U32 R4, RZ, RZ, UR4 ;  /* 0x00000004ff047e24 */ /* 0x001fc4000f8e00ff */
[----:B------:R-:W-:Y:S02]  /*9e10*/  IMAD.U32 R5, RZ, RZ, UR5 ;  /* 0x00000005ff057e24 */ /* 0x000fe4000f8e00ff */
[----:B---3--:R-:W-:Y:S02]  /*9e20*/  IMAD.U32 R6, RZ, RZ, UR6 ;  /* 0x00000006ff067e24 */ /* 0x008fe4000f8e00ff */
[----:B------:R-:W-:Y:S02]  /*9e30*/  IMAD.U32 R7, RZ, RZ, UR7 ;  /* 0x00000007ff077e24 */ /* 0x000fe4000f8e00ff */
[----:B----4-:R-:W-:Y:S02]  /*9e40*/  IMAD.U32 R10, RZ, RZ, UR8 ;  /* 0x00000008ff0a7e24 */ /* 0x010fe4000f8e00ff */
[----:B-1----:R-:W-:-:S07]  /*9e50*/  IMAD.U32 R11, RZ, RZ, UR9 ;  /* 0x00000009ff0b7e24 */ /* 0x002fce000f8e00ff */
[----:B------:R-:W-:-:S07]  /*9e60*/  LEPC R20, `(.L_x_2135) ;  /* 0x000000001014794e */ /* 0x000fce0000000000 */
[----:B--2---:R-:W-:Y:S05]  /*9e70*/  CALL.ABS.NOINC R2 ;  /* 0x0000000002007343 */ /* 0x004fea0003c00000 */
.L_x_2135:
[----:B------:R-:W-:Y:S05]  /*9e80*/  EXIT ;  /* 0x000000000000794d */ /* 0x000fea0003800000 */
.L_x_2134:
        /* <DEDUP_REMOVED lines=13> */
.L_x_2137:
[----:B------:R-:W-:Y:S05]  /*9f60*/  BSYNC.RECONVERGENT B0 ;  /* 0x0000000000007941 */ /* 0x000fea0003800200 */
.L_x_2136:
[----:B------:R-:W-:-:S05]  /*9f70*/  LOP3.LUT R5, R0, 0x80, R5, 0xf8, !PT ;  /* 0x0000008000057812 */ /* 0x000fca00078ef805 */
[----:B------:R-:W-:Y:S01]  /*9f80*/  STG.E.U8 desc[UR36][R2.64], R5 ;  /* 0x0000000502007986 */ /* 0x000fe2000c101124 */
[----:B------:R-:W-:Y:S05]  /*9f90*/  EXIT ;  /* 0x000000000000794d */ /* 0x000fea0003800000 */
.L_x_2133:
        /* <DEDUP_REMOVED lines=12> */
.L_x_2139:
[----:B------:R-:W-:Y:S01]  /*a060*/  IMAD.MOV.U32 R0, RZ, RZ, 0x7f ;  /* 0x0000007fff007424 */ /* 0x000fe200078e00ff */
[----:B------:R-:W-:-:S04]  /*a070*/  ISETP.GT.U32.AND P0, PT, R4, 0x7f800000, PT ;  /* 0x7f8000000400780c */ /* 0x000fc80003f04070 */
[----:B------:R-:W-:-:S09]  /*a080*/  SEL R0, R0, 0x7c, P0 ;  /* 0x0000007c00007807 */ /* 0x000fd20000000000 */
.L_x_2140:
[----:B------:R-:W-:Y:S05]  /*a090*/  BSYNC.RECONVERGENT B0 ;  /* 0x0000000000007941 */ /* 0x000fea0003800200 */
.L_x_2138:
[----:B------:R-:W-:-:S04]  /*a0a0*/  SHF.R.U32.HI R5, RZ, 0x18, R5 ;  /* 0x00000018ff057819 */ /* 0x000fc80000011605 */
[----:B------:R-:W-:-:S05]  /*a0b0*/  LOP3.LUT R5, R0, 0x80, R5, 0xf8, !PT ;  /* 0x0000008000057812 */ /* 0x000fca00078ef805 */
[----:B------:R-:W-:Y:S01]  /*a0c0*/  STG.E.U8 desc[UR36][R2.64], R5 ;  /* 0x0000000502007986 */ /* 0x000fe2000c101124 */
[----:B------:R-:W-:Y:S05]  /*a0d0*/  EXIT ;  /* 0x000000000000794d */ /* 0x000fea0003800000 */
.L_x_2132:
[----:B------:R-:W-:Y:S01]  /*a0e0*/  STG.E.U16 desc[UR36][R2.64], R18 ;  /* 0x0000001202007986 */ /* 0x000fe2000c101524 */
[----:B------:R-:W-:Y:S05]  /*a0f0*/  EXIT ;  /* 0x000000000000794d */ /* 0x000fea0003800000 */
.L_x_2141:
        /* <DEDUP_REMOVED lines=16> */
.L_x_32831:


//--------------------- .text._ZN2at6native18elementwise_kernelILi128ELi4EZNS0_22gpu_kernel_impl_nocastINS0_13BUnaryFunctorIN3c108BFloat16ES5_S5_ZZZNS0_15binary_internal21div_floor_kernel_cudaERNS_18TensorIteratorBaseEENKUlvE1_clEvENKUlvE2_clEvEUlS5_S5_E_EEEEvS8_RKT_EUliE_EEviT1_ --------------------------
	.section	.text._ZN2at6native18elementwise_kernelILi128ELi4EZNS0_22gpu_kernel_impl_nocastINS0_13BUnaryFunctorIN3c108BFloat16ES5_S5_ZZZNS0_15binary_internal21div_floor_kernel_cudaERNS_18TensorIteratorBaseEENKUlvE1_clEvENKUlvE2_clEvEUlS5_S5_E_EEEEvS8_RKT_EUliE_EEviT1_,"ax",@progbits
	.align	128
        .global         _ZN2at6native18elementwise_kernelILi128ELi4EZNS0_22gpu_kernel_impl_nocastINS0_13BUnaryFunctorIN3c108BFloat16ES5_S5_ZZZNS0_15binary_internal21div_floor_kernel_cudaERNS_18TensorIteratorBaseEENKUlvE1_clEvENKUlvE2_clEvEUlS5_S5_E_EEEEvS8_RKT_EUliE_EEviT1_
        .type           _ZN2at6native18elementwise_kernelILi128ELi4EZNS0_22gpu_kernel_impl_nocastINS0_13BUnaryFunctorIN3c108BFloat16ES5_S5_ZZZNS0_15binary_internal21div_floor_kernel_cudaERNS_18TensorIteratorBaseEENKUlvE1_clEvENKUlvE2_clEvEUlS5_S5_E_EEEEvS8_RKT_EUliE_EEviT1_,@function
        .size           _ZN2at6native18elementwise_kernelILi128ELi4EZNS0_22gpu_kernel_impl_nocastINS0_13BUnaryFunctorIN3c108BFloat16ES5_S5_ZZZNS0_15binary_internal21div_floor_kernel_cudaERNS_18TensorIteratorBaseEENKUlvE1_clEvENKUlvE2_clEvEUlS5_S5_E_EEEEvS8_RKT_EUliE_EEviT1_,(.L_x_32832 - _ZN2at6native18elementwise_kernelILi128ELi4EZNS0_22gpu_kernel_impl_nocastINS0_13BUnaryFunctorIN3c108BFloat16ES5_S5_ZZZNS0_15binary_internal21div_floor_kernel_cudaERNS_18TensorIteratorBaseEENKUlvE1_clEvENKUlvE2_clEvEUlS5_S5_E_EEEEvS8_RKT_EUliE_EEviT1_)
        .other          _ZN2at6native18elementwise_kernelILi128ELi4EZNS0_22gpu_kernel_impl_nocastINS0_13BUnaryFunctorIN3c108BFloat16ES5_S5_ZZZNS0_15binary_internal21div_floor_kernel_cudaERNS_18TensorIteratorBaseEENKUlvE1_clEvENKUlvE2_clEvEUlS5_S5_E_EEEEvS8_RKT_EUliE_EEviT1_,@"STO_CUDA_ENTRY STV_DEFAULT"
_ZN2at6native18elementwise_kernelILi128ELi4EZNS0_22gpu_kernel_impl_nocastINS0_13BUnaryFunctorIN3c108BFloat16ES5_S5_ZZZNS0_15binary_internal21div_floor_kernel_cudaERNS_18TensorIteratorBaseEENKUlvE1_clEvENKUlvE2_clEvEUlS5_S5_E_EEEEvS8_RKT_EUliE_EEviT1_:
.text._ZN2at6native18elementwise_kernelILi128ELi4EZNS0_22gpu_kernel_impl_nocastINS0_13BUnaryFunctorIN3c108BFloat16ES5_S5_ZZZNS0_15binary_internal21div_floor_kernel_cudaERNS_18TensorIteratorBaseEENKUlvE1_clEvENKUlvE2_clEvEUlS5_S5_E_EEEEvS8_RKT_EUliE_EEviT1_:
[----:B------:R-:W-:Y:S08]  /*0000*/  LDC R1, c[0x0][0x37c] ;  /* 0x0000df00ff017b82 */ /* 0x000ff00000000800 */
[----:B------:R-:W0:Y:S01]  /*0010*/  LDC R4, c[0x0][0x388] ;  /* 0x0000e200ff047b82 */ /* 0x000e220000000800 */
[----:B------:R-:W1:Y:S01]  /*0020*/  S2R R3, SR_TID.X ;  /* 0x0000000000037919 */ /* 0x000e620000002100 */
[----:B------:R-:W2:Y:S06]  /*0030*/  LDCU.64 UR6, c[0x0][0x358] ;  /* 0x00006b00ff0677ac */ /* 0x000eac0008000a00 */
[----:B------:R-:W3:Y:S08]  /*0040*/  S2UR UR4, SR_CTAID.X ;  /* 0x00000000000479c3 */ /* 0x000ef00000002500 */
[----:B------:R-:W4:Y:S01]  /*0050*/  LDC.U16 R0, c[0x0][0x592] ;  /* 0x00016480ff007b82 */ /* 0x000f220000000400 */
        /* <DEDUP_REMOVED lines=9> */
[----:B------:R-:W0:Y:S02]  /*00f0*/  LDC.64 R4, c[0x0][0x588] ;  /* 0x00016200ff047b82 */ /* 0x000e240000000a00 */
[----:B0-----:R0:W5:Y:S01]  /*0100*/  LDG.E.U16 R5, desc[UR6][R4.64] ;  /* 0x0000000604057981 */ /* 0x001162000c1e1500 */
[----:B----4-:R-:W-:-:S04]  /*0110*/  SHF.L.U32 R2, R0, 0x10, RZ ;  /* 0x0000001000027819 */ /* 0x010fc800000006ff */
        /* <DEDUP_REMOVED lines=28> */
.L_x_2150:
[----:B------:R-:W-:Y:S01]  /*02e0*/  FSETP.GEU.FTZ.AND P0, PT, R9, -R4, PT ;  /* 0x800000040900720b */ /* 0x000fe20003f1e000 */
[----:B------:R-:W-:-:S12]  /*02f0*/  FADD.FTZ R6, R6, -1 ;  /* 0xbf80000006067421 */ /* 0x000fd80000010000 */
[----:B------:R-:W-:-:S07]  /*0300*/  @!P0 FADD.FTZ R6, R6, -1 ;  /* 0xbf80000006068421 */ /* 0x000fce0000010000 */
.L_x_2149:
[----:B------:R-:W-:Y:S01]  /*0310*/  FFMA.FTZ R7, -R4, R6, R7 ;  /* 0x0000000604077223 */ /* 0x000fe20000010107 */
[----:B------:R-:W-:Y:S06]  /*0320*/  BRA `(.L_x_2147) ;  /* 0x0000000000787947 */ /* 0x000fec0003800000 */
.L_x_2148:
[----:B------:R-:W-:Y:S02]  /*0330*/  LOP3.LUT R6, R4, 0xff800000, RZ, 0xc0, !PT ;  /* 0xff80000004067812 */ /* 0x000fe400078ec0ff */
[C---:B------:R-:W-:Y:S02]  /*0340*/  ISETP.GT.U32.AND P0, PT, R7.reuse, 0x7f7fffff, PT ;  /* 0x7f7fffff0700780c */ /* 0x040fe40003f04070 */
        /* <DEDUP_REMOVED lines=13> */
.L_x_2152:
        /* <DEDUP_REMOVED lines=13> */
.L_x_2151:
[----:B------:R-:W-:-:S04]  /*04f0*/  FMUL.FTZ R7, R7, 1.1920928955078125e-07 ;  /* 0x3400000007077820 */ /* 0x000fc80000410000 */
[----:B------:R-:W-:-:S07]  /*0500*/  FMUL.FTZ R7, R12, R7 ;  /* 0x000000070c077220 */ /* 0x000fce0000410000 */
.L_x_2147:
        /* <DEDUP_REMOVED lines=28> */
.L_x_2146:
[----:B------:R-:W0:Y:S01]  /*06d0*/  MUFU.RCP R2, R2 ;  /* 0x0000000200027308 */ /* 0x000e220000001000 */
[----:B-----5:R-:W-:-:S04]  /*06e0*/  IMAD.U32 R5, R5, 0x10000, RZ ;  /* 0x0001000005057824 */ /* 0x020fc800078e00ff */
[----:B0-----:R-:W-:-:S05]  /*06f0*/  FMUL.FTZ R5, R5, R2 ;  /* 0x0000000205057220 */ /* 0x001fca0000410000 */
[----:B------:R-:W-:-:S07]  /*0700*/  F2FP.BF16.F32.PACK_AB R6, RZ, R5 ;  /* 0x00000005ff06723e */ /* 0x000fce00000010ff */
.L_x_2153:
[----:B------:R-:W0:Y:S01]  /*0710*/  LDC.64 R4, c[0x0][0x580] ;  /* 0x00016000ff047b82 */ /* 0x000e220000000a00 */
[----:B------:R-:W-:-:S04]  /*0720*/  IADD3 R3, PT, PT, R3, 0x80, RZ ;  /* 0x0000008003037810 */ /* 0x000fc80007ffe0ff */
[----:B------:R-:W-:-:S13]  /*0730*/  ISETP.GE.AND P0, PT, R3, UR4, PT ;  /* 0x0000000403007c0c */ /* 0x000fda000bf06270 */
[----:B------:R-:W-:Y:S05]  /*0740*/  @P0 BREAK.RELIABLE B2 ;  /* 0x0000000000020942 */ /* 0x000fea0003800100 */
[----:B0-----:R0:W-:Y:S01]  /*0750*/  STG.E.U16 desc[UR6][R4.64], R6 ;  /* 0x0000000604007986 */ /* 0x0011e2000c101506 */
[----:B------:R-:W-:Y:S05]  /*0760*/  @P0 BRA `(.L_x_2154) ;  /* 0x0000000c00580947 */ /* 0x000fea0003800000 */
[----:B0-----:R-:W0:Y:S02]  /*0770*/  LDC.64 R4, c[0x0][0x588] ;  /* 0x00016200ff047b82 */ /* 0x001e240000000a00 */
[----:B0-----:R0:W5:Y:S01]  /*0780*/  LDG.E.U16 R5, desc[UR6][R4.64] ;  /* 0x0000000604057981 */ /* 0x001162000c1e1500 */
[----:B------:R-:W-:-:S04]  /*0790*/  SHF.L.U32 R2, R0, 0x10, RZ ;  /* 0x0000001000027819 */ /* 0x000fc800000006ff */
        /* <DEDUP_REMOVED lines=28> */
.L_x_2159:
[----:B------:R-:W-:Y:S01]  /*0960*/  FSETP.GEU.FTZ.AND P0, PT, R9, -R8, PT ;  /* 0x800000080900720b */ /* 0x000fe20003f1e000 */
[----:B------:R-:W-:-:S12]  /*0970*/  FADD.FTZ R7, R7, -1 ;  /* 0xbf80000007077421 */ /* 0x000fd80000010000 */
[----:B------:R-:W-:-:S07]  /*0980*/  @!P0 FADD.FTZ R7, R7, -1 ;  /* 0xbf80000007078421 */ /* 0x000fce0000010000 */
.L_x_2158:
[----:B------:R-:W-:Y:S01]  /*0990*/  FFMA.FTZ R4, -R8, R7, R4 ;  /* 0x0000000708047223 */ /* 0x000fe20000010104 */
[----:B------:R-:W-:Y:S06]  /*09a0*/  BRA `(.L_x_2156) ;  /* 0x0000000000787947 */ /* 0x000fec0003800000 */
.L_x_2157:
[----:B------:R-:W-:Y:S02]  /*09b0*/  LOP3.LUT R7, R9, 0xff800000, RZ, 0xc0, !PT ;  /* 0xff80000009077812 */ /* 0x000fe400078ec0ff */
[C---:B------:R-:W-:Y:S02]  /*09c0*/  ISETP.GT.U32.AND P0, PT, R4.reuse, 0x7f7fffff, PT ;  /* 0x7f7fffff0400780c */ /* 0x040fe40003f04070 */
[----:B------:R-:W-:Y:S02]  /*09d0*/  IADD3 R6, PT, PT, -R7, R4, RZ ;  /* 0x0000000407067210 */ /* 0x000fe40007ffe1ff */
        /* <DEDUP_REMOVED lines=12> */
.L_x_2161:
        /* <DEDUP_REMOVED lines=13> */
.L_x_2160:
[----:B------:R-:W-:-:S04]  /*0b70*/  FMUL.FTZ R7, R4, 1.1920928955078125e-07 ;  /* 0x3400000004077820 */ /* 0x000fc80000410000 */
[----:B------:R-:W-:-:S07]  /*0b80*/  FMUL.FTZ R4, R10, R7 ;  /* 0x000000070a047220 */ /* 0x000fce0000410000 */
.L_x_2156:
        /* <DEDUP_REMOVED lines=28> */
.L_x_2155:
[----:B------:R-:W0:Y:S01]  /*0d50*/  MUFU.RCP R2, R2 ;  /* 0x0000000200027308 */ /* 0x000e220000001000 */
[----:B-----5:R-:W-:-:S05]  /*0d60*/  SHF.L.U32 R5, R5, 0x10, RZ ;  /* 0x0000001005057819 */ /* 0x020fca00000006ff */
[----:B0-----:R-:W-:-:S05]  /*0d70*/  FMUL.FTZ R5, R5, R2 ;  /* 0x0000000205057220 */ /* 0x001fca0000410000 */
[----:B------:R-:W-:-:S07]  /*0d80*/  F2FP.BF16.F32.PACK_AB R6, RZ, R5 ;  /* 0x00000005ff06723e */ /* 0x000fce00000010ff */
.L_x_2162:
[----:B------:R-:W1:Y:S01]  /*0d90*/  LDC.64 R4, c[0x0][0x580] ;  /* 0x00016000ff047b82 */ /* 0x000e620000000a00 */
[----:B------:R-:W-:Y:S01]  /*0da0*/  IADD3 R3, PT, PT, R3, 0x80, RZ ;  /* 0x0000008003037810 */ /* 0x000fe20007ffe0ff */
[----:B-1----:R1:W-:Y:S06]  /*0db0*/  STG.E.U16 desc[UR6][R4.64], R6 ;  /* 0x0000000604007986 */ /* 0x0023ec000c101506 */
.L_x_2145:
[----:B------:R-:W-:-:S13]  /*0dc0*/  ISETP.GE.AND P0, PT, R3, UR4, PT ;  /* 0x0000000403007c0c */ /* 0x000fda000bf06270 */
[----:B------:R-:W-:Y:S05]  /*0dd0*/  @P0 BREAK.RELIABLE B2 ;  /* 0x0000000000020942 */ /* 0x000fea0003800100 */
[----:B------:R-:W-:Y:S05]  /*0de0*/  @P0 BRA `(.L_x_2154) ;  /* 0x0000000400b80947 */ /* 0x000fea0003800000 */
[----:B------:R-:W-:Y:S05]  /*0df0*/  BSYNC.RELIABLE B2 ;  /* 0x0000000000027941 */ /* 0x000fea0003800100 */
.L_x_2144:
[----:B-1----:R-:W1:Y:S02]  /*0e00*/  LDC.64 R4, c[0x0][0x588] ;  /* 0x00016200ff047b82 */ /* 0x002e640000000a00 */
[----:B-1----:R1:W5:Y:S01]  /*0e10*/  LDG.E.U16 R5, desc[UR6][R4.64] ;  /* 0x0000000604057981 */ /* 0x002362000c1e1500 */
[----:B----4-:R-:W-:Y:S01]  /*0e20*/  IMAD.U32 R2, R0, 0x10000, RZ ;  /* 0x0001000000027824 */ /* 0x010fe200078e00ff */
[----:B------:R-:W-:Y:S04]  /*0e30*/  BSSY.RECONVERGENT B1, `(.L_x_2163) ;  /* 0x0000066000017945 */ /* 0x000fe80003800200 */
[----:B------:R-:W-:-:S13]  /*0e40*/  FSETP.NEU.FTZ.AND P0, PT, R2, RZ, PT ;  /* 0x000000ff0200720b */ /* 0x000fda0003f1d000 */
[----:B-1----:R-:W-:Y:S05]  /*0e50*/  @!P0 BRA `(.L_x_2164) ;  /* 0x00000004007c8947 */ /* 0x002fea0003800000 */
        /* <DEDUP_REMOVED lines=28> */
.L_x_2169:
[----:B------:R-:W-:Y:S01]  /*1020*/  FSETP.GEU.FTZ.AND P0, PT, R9, -R8, PT ;  /* 0x800000080900720b */ /* 0x000fe20003f1e000 */
[----:B------:R-:W-:-:S12]  /*1030*/  FADD.FTZ R7, R7, -1 ;  /* 0xbf80000007077421 */ /* 0x000fd80000010000 */
[----:B------:R-:W-:-:S07]  /*1040*/  @!P0 FADD.FTZ R7, R7, -1 ;  /* 0xbf80000007078421 */ /* 0x000fce0000010000 */
.L_x_2168:
[----:B------:R-:W-:Y:S05]  /*1050*/  BSYNC.RECONVERGENT B4 ;  /* 0x0000000000047941 */ /* 0x000fea0003800200 */
.L_x_2167:
[----:B------:R-:W-:Y:S01]  /*1060*/  FFMA.FTZ R4, -R8, R7, R4 ;  /* 0x0000000708047223 */ /* 0x000fe20000010104 */
[----:B------:R-:W-:Y:S06]  /*1070*/  BRA `(.L_x_2170) ;  /* 0x0000000000807947 */ /* 0x000fec0003800000 */
.L_x_2166:
[----:B------:R-:W-:Y:S01]  /*1080*/  LOP3.LUT R7, R9, 0xff800000, RZ, 0xc0, !PT ;  /* 0xff80000009077812 */ /* 0x000fe200078ec0ff */
[----:B------:R-:W-:Y:S01]  /*1090*/  BSSY.RECONVERGENT B4, `(.L_x_2171) ;  /* 0x000001c000047945 */ /* 0x000fe20003800200 */
[C---:B------:R-:W-:Y:S02]  /*10a0*/  ISETP.GT.U32.AND P0, PT, R4.reuse, 0x7f7fffff, PT ;  /* 0x7f7fffff0400780c */ /* 0x040fe40003f04070 */
[----:B------:R-:W-:Y:S02]  /*10b0*/  IADD3 R6, PT, PT, -R7, R4, RZ ;  /* 0x0000000407067210 */ /* 0x000fe40007ffe1ff */
        /* <DEDUP_REMOVED lines=10> */
[----:B0-----:R-:W-:-:S04]  /*1160*/  LOP3.LUT R11, R9, 0x3f800000, RZ, 0xfc, !PT ;  /* 0x3f800000090b7812 */ /* 0x001fc800078efcff */
[----:B------:R0:W1:Y:S03]  /*1170*/  MUFU.RCP R12, R11 ;  /* 0x0000000b000c7308 */ /* 0x0000660000001000 */
.L_x_2173:
        /* <DEDUP_REMOVED lines=13> */
.L_x_2172:
[----:B------:R-:W-:Y:S05]  /*1250*/  BSYNC.RECONVERGENT B4 ;  /* 0x0000000000047941 */ /* 0x000fea0003800200 */
.L_x_2171:
[----:B------:R-:W-:-:S04]  /*1260*/  FMUL.FTZ R7, R4, 1.1920928955078125e-07 ;  /* 0x3400000004077820 */ /* 0x000fc80000410000 */
[----:B------:R-:W-:-:S07]  /*1270*/  FMUL.FTZ R4, R10, R7 ;  /* 0x000000070a047220 */ /* 0x000fce0000410000 */
.L_x_2170:
[----:B------:R-:W-:Y:S05]  /*1280*/  BSYNC.RECONVERGENT B0 ;  /* 0x0000000000007941 */ /* 0x000fea0003800200 */
.L_x_2165:
        /* <DEDUP_REMOVED lines=26> */
[----:B------:R-:W-:Y:S01]  /*1430*/  F2FP.BF16.F32.PACK_AB R6, RZ, R6 ;  /* 0x00000006ff06723e */ /* 0x000fe200000010ff */
[----:B------:R-:W-:Y:S06]  /*1440*/  BRA `(.L_x_2174) ;  /* 0x0000000000107947 */ /* 0x000fec0003800000 */
.L_x_2164:
[----:B------:R-:W1:Y:S01]  /*1450*/  MUFU.RCP R2, R2 ;  /* 0x0000000200027308 */ /* 0x000e620000001000 */
[----:B-----5:R-:W-:-:S05]  /*1460*/  SHF.L.U32 R5, R5, 0x10, RZ ;  /* 0x0000001005057819 */ /* 0x020fca00000006ff */
[----:B-1----:R-:W-:-:S05]  /*1470*/  FMUL.FTZ R5, R5, R2 ;  /* 0x0000000205057220 */ /* 0x002fca0000410000 */
[----:B------:R-:W-:-:S07]  /*1480*/  F2FP.BF16.F32.PACK_AB R6, RZ, R5 ;  /* 0x00000005ff06723e */ /* 0x000fce00000010ff */
.L_x_2174:
[----:B------:R-:W-:Y:S05]  /*1490*/  BSYNC.RECONVERGENT B1 ;  /* 0x0000000000017941 */ /* 0x000fea0003800200 */
.L_x_2163:
[----:B------:R-:W1:Y:S01]  /*14a0*/  LDC.64 R4, c[0x0][0x580] ;  /* 0x00016000ff047b82 */ /* 0x000e620000000a00 */
[----:B------:R-:W-:Y:S01]  /*14b0*/  VIADD R3, R3, 0x80 ;  /* 0x0000008003037836 */ /* 0x000fe20000000000 */
[----:B-1----:R2:W-:Y:S06]  /*14c0*/  STG.E.U16 desc[UR6][R4.64], R6 ;  /* 0x0000000604007986 */ /* 0x0025ec000c101506 */
.L_x_2154:
[----:B------:R-:W-:Y:S05]  /*14d0*/  BSYNC.RECONVERGENT B3 ;  /* 0x0000000000037941 */ /* 0x000fea0003800200 */
.L_x_2143:
[----:B------:R-:W-:Y:S05]  /*14e0*/  WARPSYNC.ALL ;  /* 0x0000000000007948 */ /* 0x000fea0003800000 */
[----:B------:R-:W-:-:S13]  /*14f0*/  ISETP.GE.AND P0, PT, R3, UR4, PT ;  /* 0x0000000403007c0c */ /* 0x000fda000bf06270 */
[----:B------:R-:W-:Y:S05]  /*1500*/  @P0 EXIT ;  /* 0x000000000000094d */ /* 0x000fea0003800000 */
[----:B012---:R-:W0:Y:S02]  /*1510*/  LDC.64 R4, c[0x0][0x588] ;  /* 0x00016200ff047b82 */ /* 0x007e240000000a00 */
        /* <DEDUP_REMOVED lines=30> */
.L_x_2179:
[----:B------:R-:W-:Y:S01]  /*1700*/  FSETP.GEU.FTZ.AND P0, PT, R4, -R6, PT ;  /* 0x800000060400720b */ /* 0x000fe20003f1e000 */
[----:B------:R-:W-:-:S12]  /*1710*/  FADD.FTZ R2, R2, -1 ;  /* 0xbf80000002027421 */ /* 0x000fd80000010000 */
[----:B------:R-:W-:-:S07]  /*1720*/  @!P0 FADD.FTZ R2, R2, -1 ;  /* 0xbf80000002028421 */ /* 0x000fce0000010000 */
.L_x_2178:
[----:B------:R-:W-:Y:S01]  /*1730*/  FFMA.FTZ R5, -R6, R2, R5 ;  /* 0x0000000206057223 */ /* 0x000fe20000010105 */
[----:B------:R-:W-:Y:S06]  /*1740*/  BRA `(.L_x_2176) ;  /* 0x0000000000787947 */ /* 0x000fec0003800000 */
.L_x_2177:
[----:B------:R-:W-:Y:S02]  /*1750*/  LOP3.LUT R4, R6, 0xff800000, RZ, 0xc0, !PT ;  /* 0xff80000006047812 */ /* 0x000fe400078ec0ff */
        /* <DEDUP_REMOVED lines=14> */
.L_x_2181:
        /* <DEDUP_REMOVED lines=13> */
.L_x_2180:
[----:B------:R-:W-:-:S04]  /*1910*/  FMUL.FTZ R5, R5, 1.1920928955078125e-07 ;  /* 0x3400000005057820 */ /* 0x000fc80000410000 */
[----:B------:R-:W-:-:S07]  /*1920*/  FMUL.FTZ R5, R8, R5 ;  /* 0x0000000508057220 */ /* 0x000fce0000410000 */
.L_x_2176:
        /* <DEDUP_REMOVED lines=28> */
.L_x_2175:
[----:B------:R-:W0:Y:S01]  /*1af0*/  MUFU.RCP R3, R3 ;  /* 0x0000000300037308 */ /* 0x000e220000001000 */
[----:B-----5:R-:W-:-:S04]  /*1b00*/  IMAD.U32 R4, R4, 0x10000, RZ ;  /* 0x0001000004047824 */ /* 0x020fc800078e00ff */
[----:B0-----:R-:W-:-:S05]  /*1b10*/  FMUL.FTZ R4, R4, R3 ;  /* 0x0000000304047220 */ /* 0x001fca0000410000 */
[----:B------:R-:W-:-:S07]  /*1b20*/  F2FP.BF16.F32.PACK_AB R4, RZ, R4 ;  /* 0x00000004ff04723e */ /* 0x000fce00000010ff */
.L_x_2182:
[----:B------:R-:W1:Y:S02]  /*1b30*/  LDC.64 R2, c[0x0][0x580] ;  /* 0x00016000ff027b82 */ /* 0x000e640000000a00 */
[----:B-1----:R-:W-:Y:S01]  /*1b40*/  STG.E.U16 desc[UR6][R2.64], R4 ;  /* 0x0000000402007986 */ /* 0x002fe2000c101506 */
[----:B------:R-:W-:Y:S05]  /*1b50*/  EXIT ;  /* 0x000000000000794d */ /* 0x000fea0003800000 */
.L_x_2142:
[----:B------:R-:W0:Y:S01]  /*1b60*/  LDCU UR4, c[0x0][0x380] ;  /* 0x00007000ff0477ac */ /* 0x000e220008000800 */
[----:B------:R-:W-:Y:S01]  /*1b70*/  IADD3 R4, PT, PT, R4, -0x1, RZ ;  /* 0xffffffff04047810 */ /* 0x000fe20007ffe0ff */
[----:B------:R-:W-:Y:S04]  /*1b80*/  BSSY.RECONVERGENT B1, `(.L_x_2183) ;  /* 0x00004de000017945 */ /* 0x000fe80003800200 */
[----:B------:R-:W-:Y:S01]  /*1b90*/  BSSY.RELIABLE B0, `(.L_x_2184) ;  /* 0x0000341000007945 */ /* 0x000fe20003800100 */
[----:B------:R-:W-:-:S04]  /*1ba0*/  VIMNMX.U32 R2, PT, PT, R4, 0x18, PT ;  /* 0x0000001804027848 */ /* 0x000fc80003fe0000 */
[----:B------:R-:W-:Y:S02]  /*1bb0*/  IADD3 R2, PT, PT, R2, 0x1, RZ ;  /* 0x0000000102027810 */ /* 0x000fe40007ffe0ff */
[----:B0-----:R-:W-:-:S13]  /*1bc0*/  ISETP.GE.AND P0, PT, R3, UR4, PT ;  /* 0x0000000403007c0c */ /* 0x001fda000bf06270 */
[----:B------:R-:W-:Y:S05]  /*1bd0*/  @P0 BRA `(.L_x_2185) ;  /* 0x0000003000e40947 */ /* 0x000fea0003800000 */
[----:B------:R-:W0:Y:S01]  /*1be0*/  LDCU.64 UR8, c[0x0][0x390] ;  /* 0x00007200ff0877ac */ /* 0x000e220008000a00 */
[----:B------:R-:W-:Y:S01]  /*1bf0*/  MOV R7, R3 ;  /* 0x0000000300077202 */ /* 0x000fe20000000f00 */
[----:B------:R-:W-:Y:S01]  /*1c00*/  IMAD.MOV.U32 R6, RZ, RZ, RZ ;  /* 0x000000ffff067224 */ /* 0x000fe200078e00ff */
[----:B------:R-:W-:Y:S01]  /*1c10*/  ISETP.NE.AND P0, PT, R4, RZ, PT ;  /* 0x000000ff0400720c */ /* 0x000fe20003f05270 */
[----:B------:R-:W1:Y:S01]  /*1c20*/  LDCU UR5, c[0x0][0x38c] ;  /* 0x00007180ff0577ac */ /* 0x000e620008000800 */
[----:B------:R-:W2:Y:S01]  /*1c30*/  LDCU.64 UR10, c[0x0][0x4b8] ;  /* 0x00009700ff0a77ac */ /* 0x000ea20008000a00 */
[----:B0-----:R-:W-:-:S05]  /*1c40*/  IMAD.HI.U32 R8, R3, UR8, R6 ;  /* 0x0000000803087c27 */ /* 0x001fca000f8e0006 */
[----:B------:R-:W-:-:S04]  /*1c50*/  SHF.R.U32.HI R9, RZ, UR9, R8 ;  /* 0x00000009ff097c19 */ /* 0x000fc80008011608 */
[----:B------:R-:W-:-:S05]  /*1c60*/  IADD3 R6, PT, PT, -R9, RZ, RZ ;  /* 0x000000ff09067210 */ /* 0x000fca0007ffe1ff */
[----:B-1----:R-:W-:-:S04]  /*1c70*/  IMAD R6, R6, UR5, R3 ;  /* 0x0000000506067c24 */ /* 0x002fc8000f8e0203 */
[C---:B--2---:R-:W-:Y:S02]  /*1c80*/  IMAD R5, R6.reuse, UR10, RZ ;  /* 0x0000000a06057c24 */ /* 0x044fe4000f8e02ff */
[----:B------:R-:W-:Y:S01]  /*1c90*/  IMAD R6, R6, UR11, RZ ;  /* 0x0000000b06067c24 */ /* 0x000fe2000f8e02ff */
[----:B------:R-:W-:Y:S06]  /*1ca0*/  @!P0 BRA `(.L_x_2186) ;  /* 0x0000001000748947 */ /* 0x000fec0003800000 */
[----:B------:R-:W0:Y:S01]  /*1cb0*/  LDCU.64 UR8, c[0x0][0x398] ;  /* 0x00007300ff0877ac */ /* 0x000e220008000a00 */
[----:B------:R-:W-:Y:S01]  /*1cc0*/  IMAD.MOV.U32 R8, RZ, RZ, RZ ;  /* 0x000000ffff087224 */ /* 0x000fe200078e00ff */
[----:B------:R-:W-:Y:S01]  /*1cd0*/  ISETP.NE.AND P0, PT, R2, 0x2, PT ;  /* 0x000000020200780c */ /* 0x000fe20003f05270 */
[----:B------:R-:W1:Y:S01]  /*1ce0*/  LDCU UR5, c[0x0][0x3a0] ;  /* 0x00007400ff0577ac */ /* 0x000e620008000800 */
[----:B------:R-:W2:Y:S01]  /*1cf0*/  LDCU.64 UR10, c[0x0][0x4c0] ;  /* 0x00009800ff0a77ac */ /* 0x000ea20008000a00 */
[----:B0-----:R-:W-:-:S05]  /*1d00*/  IMAD.HI.U32 R10, R9, UR9, R8 ;  /* 0x00000009090a7c27 */ /* 0x001fca000f8e0008 */
[----:B-1----:R-:W-:-:S04]  /*1d10*/  SHF.R.U32.HI R11, RZ, UR5, R10 ;  /* 0x00000005ff0b7c19 */ /* 0x002fc8000801160a */
[----:B------:R-:W-:-:S05]  /*1d20*/  IADD3 R8, PT, PT, -R11, RZ, RZ ;  /* 0x000000ff0b087210 */ /* 0x000fca0007ffe1ff */
[----:B------:R-:W-:-:S04]  /*1d30*/  IMAD R8, R8, UR8, R9 ;  /* 0x0000000808087c24 */ /* 0x000fc8000f8e0209 */
[C---:B--2---:R-:W-:Y:S02]  /*1d40*/  IMAD R5, R8.reuse, UR10, R5 ;  /* 0x0000000a08057c24 */ /* 0x044fe4000f8e0205 */
[----:B------:R-:W-:Y:S01]  /*1d50*/  IMAD R6, R8, UR11, R6 ;  /* 0x0000000b08067c24 */ /* 0x000fe2000f8e0206 */
[----:B------:R-:W-:Y:S06]  /*1d60*/  @!P0 BRA `(.L_x_2186) ;  /* 0x0000001000448947 */ /* 0x000fec0003800000 */
[----:B------:R-:W0:Y:S01]  /*1d70*/  LDCU.64 UR8, c[0x0][0x3a8] ;  /* 0x00007500ff0877ac */ /* 0x000e220008000a00 */
[----:B------:R-:W-:Y:S01]  /*1d80*/  HFMA2 R10, -RZ, RZ, 0, 0 ;  /* 0x00000000ff0a7431 */ /* 0x000fe200000001ff */
[----:B------:R-:W-:Y:S01]  /*1d90*/  ISETP.NE.AND P0, PT, R2, 0x3, PT ;  /* 0x000000030200780c */ /* 0x000fe20003f05270 */
[----:B------:R-:W1:Y:S01]  /*1da0*/  LDCU UR5, c[0x0][0x3a4] ;  /* 0x00007480ff0577ac */ /* 0x000e620008000800 */
[----:B------:R-:W2:Y:S02]  /*1db0*/  LDCU.64 UR10, c[0x0][0x4c8] ;  /* 0x00009900ff0a77ac */ /* 0x000ea40008000a00 */
[----:B0-----:R-:W-:-:S05]  /*1dc0*/  IMAD.HI.U32 R8, R11, UR8, R10 ;  /* 0x000000080b087c27 */ /* 0x001fca000f8e000a */
[----:B------:R-:W-:-:S05]  /*1dd0*/  SHF.R.U32.HI R9, RZ, UR9, R8 ;  /* 0x00000009ff097c19 */ /* 0x000fca0008011608 */
[----:B------:R-:W-:-:S04]  /*1de0*/  IMAD.MOV R10, RZ, RZ, -R9 ;  /* 0x000000ffff0a7224 */ /* 0x000fc800078e0a09 */
[----:B-1----:R-:W-:-:S04]  /*1df0*/  IMAD R10, R10, UR5, R11 ;  /* 0x000000050a0a7c24 */ /* 0x002fc8000f8e020b */
[C---:B--2---:R-:W-:Y:S02]  /*1e00*/  IMAD R5, R10.reuse, UR10, R5 ;  /* 0x0000000a0a057c24 */ /* 0x044fe4000f8e0205 */
[----:B------:R-:W-:Y:S01]  /*1e10*/  IMAD R6, R10, UR11, R6 ;  /* 0x0000000b0a067c24 */ /* 0x000fe2000f8e0206 */
[----:B------:R-:W-:Y:S06]  /*1e20*/  @!P0 BRA `(.L_x_2186) ;  /* 0x0000001000148947 */ /* 0x000fec0003800000 */
[----:B------:R-:W0:Y:S01]  /*1e30*/  LDCU.64 UR8, c[0x0][0x3b0] ;  /* 0x00007600ff0877ac */ /* 0x000e220008000a00 */
[----:B------:R-:W-:Y:S02]  /*1e40*/  MOV R8, RZ ;  /* 0x000000ff00087202 */ /* 0x000fe40000000f00 */
        /* <DEDUP_REMOVED lines=11> */
[----:B------:R-:W-:Y:S01]  /*1f00*/  IMAD.MOV.U32 R10, RZ, RZ, RZ ;  /* 0x000000ffff0a7224 */ /* 0x000fe200078e00ff */
[----:B------:R-:W-:Y:S01]  /*1f10*/  ISETP.NE.AND P0, PT, R2, 0x5, PT ;  /* 0x000000050200780c */ /* 0x000fe20003f05270 */
[----:B------:R-:W1:Y:S01]  /*1f20*/  LDCU UR5, c[0x0][0x3bc] ;  /* 0x00007780ff0577ac */ /* 0x000e620008000800 */
[----:B------:R-:W2:Y:S01]  /*1f30*/  LDCU.64 UR10, c[0x0][0x4d8] ;  /* 0x00009b00ff0a77ac */ /* 0x000ea20008000a00 */
[----:B0-----:R-:W-:-:S05]  /*1f40*/  IMAD.HI.U32 R8, R11, UR8, R10 ;  /* 0x000000080b087c27 */ /* 0x001fca000f8e000a */
[----:B------:R-:W-:-:S04]  /*1f50*/  SHF.R.U32.HI R9, RZ, UR9, R8 ;  /* 0x00000009ff097c19 */ /* 0x000fc80008011608 */
[----:B------:R-:W-:-:S05]  /*1f60*/  IADD3 R10, PT, PT, -R9, RZ, RZ ;  /* 0x000000ff090a7210 */ /* 0x000fca0007ffe1ff */
        /* <DEDUP_REMOVED lines=10> */
[----:B-1----:R-:W-:-:S05]  /*2010*/  SHF.R.U32.HI R11, RZ, UR5, R10 ;  /* 0x00000005ff0b7c19 */ /* 0x002fca000801160a */
[----:B------:R-:W-:-:S04]  /*2020*/  IMAD.MOV R8, RZ, RZ, -R11 ;  /* 0x000000ffff087224 */ /* 0x000fc800078e0a0b */
        /* <DEDUP_REMOVED lines=208> */
[----:B------:R-:W-:Y:S01]  /*2d30*/  ISETP.NE.AND P0, PT, R2, 0x18, PT ;  /* 0x000000180200780c */ /* 0x000fe20003f05270 */
[----:B------:R-:W0:Y:S01]  /*2d40*/  LDCU.64 UR8, c[0x0][0x4a0] ;  /* 0x00009400ff0877ac */ /* 0x000e220008000a00 */
[----:B------:R-:W-:Y:S01]  /*2d50*/  MOV R8, RZ ;  /* 0x000000ff00087202 */ /* 0x000fe20000000f00 */
[----:B------:R-:W1:Y:S01]  /*2d60*/  LDCU UR5, c[0x0][0x4a8] ;  /* 0x00009500ff0577ac */ /* 0x000e620008000800 */
[----:B------:R-:W2:Y:S09]  /*2d70*/  LDCU.64 UR10, c[0x0][0x570] ;  /* 0x0000ae00ff0a77ac */ /* 0x000eb20008000a00 */
[----:B------:R-:W3:Y:S01]  /*2d80*/  @P0 LDC.64 R16, c[0x0][0x4b0] ;  /* 0x00012c00ff100b82 */ /* 0x000ee20000000a00 */
[----:B0-----:R-:W-:-:S07]  /*2d90*/  IMAD.HI.U32 R12, R9, UR9, R8 ;  /* 0x00000009090c7c27 */ /* 0x001fce000f8e0008 */
[----:B------:R-:W0:Y:S01]  /*2da0*/  @P0 LDC R14, c[0x0][0x4ac] ;  /* 0x00012b00ff0e0b82 */ /* 0x000e220000000800 */
[----:B-1----:R-:W-:Y:S01]  /*2db0*/  SHF.R.U32.HI R13, RZ, UR5, R12 ;  /* 0x00000005ff0d7c19 */ /* 0x002fe2000801160c */
[----:B------:R-:W-:-:S03]  /*2dc0*/  @P0 IMAD.MOV.U32 R12, RZ, RZ, RZ ;  /* 0x000000ffff0c0224 */ /* 0x000fc600078e00ff */
[----:B------:R-:W-:-:S03]  /*2dd0*/  IADD3 R15, PT, PT, -R13, RZ, RZ ;  /* 0x000000ff0d0f7210 */ /* 0x000fc60007ffe1ff */
[----:B------:R-:W1:Y:S01]  /*2de0*/  @P0 LDC.64 R10, c[0x0][0x578] ;  /* 0x00015e00ff0a0b82 */ /* 0x000e620000000a00 */
[----:B---3--:R-:W-:-:S05]  /*2df0*/  @P0 IMAD.HI.U32 R8, R13, R16, R12 ;  /* 0x000000100d080227 */ /* 0x008fca00078e000c */
[----:B------:R-:W-:Y:S01]  /*2e00*/  @P0 SHF.R.U32.HI R7, RZ, R17, R8 ;  /* 0x00000011ff070219 */ /* 0x000fe20000011608 */
[----:B------:R-:W-:-:S03]  /*2e10*/  IMAD R8, R15, UR8, R9 ;  /* 0x000000080f087c24 */ /* 0x000fc6000f8e0209 */
[----:B------:R-:W-:Y:S01]  /*2e20*/  @P0 IADD3 R7, PT, PT, -R7, RZ, RZ ;  /* 0x000000ff07070210 */ /* 0x000fe20007ffe1ff */
[C---:B--2---:R-:W-:Y:S02]  /*2e30*/  IMAD R5, R8.reuse, UR10, R5 ;  /* 0x0000000a08057c24 */ /* 0x044fe4000f8e0205 */
[----:B------:R-:W-:Y:S02]  /*2e40*/  IMAD R6, R8, UR11, R6 ;  /* 0x0000000b08067c24 */ /* 0x000fe4000f8e0206 */
[----:B0-----:R-:W-:-:S04]  /*2e50*/  @P0 IMAD R12, R7, R14, R13 ;  /* 0x0000000e070c0224 */ /* 0x001fc800078e020d */
[C---:B-1----:R-:W-:Y:S02]  /*2e60*/  @P0 IMAD R5, R12.reuse, R10, R5 ;  /* 0x0000000a0c050224 */ /* 0x042fe400078e0205 */
[----:B------:R-:W-:-:S07]  /*2e70*/  @P0 IMAD R6, R12, R11, R6 ;  /* 0x0000000b0c060224 */ /* 0x000fce00078e0206 */
.L_x_2186:
[----:B------:R-:W0:Y:S02]  /*2e80*/  LDCU.64 UR8, c[0x0][0x588] ;  /* 0x0000b100ff0877ac */ /* 0x000e240008000a00 */
[----:B0-----:R-:W-:-:S05]  /*2e90*/  IADD3 R8, P0, PT, R6, UR8, RZ ;  /* 0x0000000806087c10 */ /* 0x001fca000ff1e0ff */
[----:B------:R-:W-:-:S05]  /*2ea0*/  IMAD.X R9, RZ, RZ, UR9, P0 ;  /* 0x00000009ff097e24 */ /* 0x000fca00080e06ff */
[----:B------:R-:W2:Y:S01]  /*2eb0*/  LDG.E.U16 R8, desc[UR6][R8.64] ;  /* 0x0000000608087981 */ /* 0x000ea2000c1e1500 */
[----:B----4-:R-:W-:-:S04]  /*2ec0*/  SHF.L.U32 R6, R0, 0x10, RZ ;  /* 0x0000001000067819 */ /* 0x010fc800000006ff */
[----:B------:R-:W-:-:S13]  /*2ed0*/  FSETP.NEU.FTZ.AND P0, PT, R6, RZ, PT ;  /* 0x000000ff0600720b */ /* 0x000fda0003f1d000 */
[----:B------:R-:W0:Y:S01]  /*2ee0*/  @!P0 MUFU.RCP R10, R6 ;  /* 0x00000006000a8308 */ /* 0x000e220000001000 */
[----:B--2---:R-:W-:-:S05]  /*2ef0*/  @!P0 SHF.L.U32 R7, R8, 0x10, RZ ;  /* 0x0000001008078819 */ /* 0x004fca00000006ff */
        /* <DEDUP_REMOVED lines=34> */
.L_x_2192:
[----:B------:R-:W-:Y:S05]  /*3120*/  BSYNC.RECONVERGENT B3 ;  /* 0x0000000000037941 */ /* 0x000fea0003800200 */
.L_x_2191:
[----:B------:R-:W-:Y:S01]  /*3130*/  FFMA.FTZ R8, -R12, R9, R8 ;  /* 0x000000090c087223 */ /* 0x000fe20000010108 */
[----:B------:R-:W-:Y:S06]  /*3140*/  BRA `(.L_x_2189) ;  /* 0x0000000000807947 */ /* 0x000fec0003800000 */
.L_x_2190:
        /* <DEDUP_REMOVED lines=16> */
.L_x_2195:
        /* <DEDUP_REMOVED lines=13> */
.L_x_2194:
[----:B------:R-:W-:Y:S05]  /*3320*/  BSYNC.RECONVERGENT B3 ;  /* 0x0000000000037941 */ /* 0x000fea0003800200 */
.L_x_2193:
[----:B------:R-:W-:-:S04]  /*3330*/  FMUL.FTZ R8, R8, 1.1920928955078125e-07 ;  /* 0x3400000008087820 */ /* 0x000fc80000410000 */
[----:B------:R-:W-:-:S07]  /*3340*/  FMUL.FTZ R8, R13, R8 ;  /* 0x000000080d087220 */ /* 0x000fce0000410000 */
.L_x_2189:
[----:B------:R-:W-:Y:S05]  /*3350*/  BSYNC.RECONVERGENT B2 ;  /* 0x0000000000027941 */ /* 0x000fea0003800200 */
.L_x_2188:
[C---:B------:R-:W-:Y:S01]  /*3360*/  FSETP.NAN.FTZ.AND P0, PT, |R8|.reuse, |R8|, PT ;  /* 0x400000080800720b */ /* 0x040fe20003f18200 */
[----:B------:R-:W1:Y:S01]  /*3370*/  MUFU.RCP R10, R6 ;  /* 0x00000006000a7308 */ /* 0x000e620000001000 */
[----:B------:R-:W-:Y:S01]  /*3380*/  LOP3.LUT R9, R8, 0x80000000, R7, 0xb8, !PT ;  /* 0x8000000008097812 */ /* 0x000fe200078eb807 */
        /* <DEDUP_REMOVED lines=21> */
.L_x_2196:
[----:B------:R-:W-:-:S06]  /*34e0*/  FMUL.FTZ R7, R7, R10 ;  /* 0x0000000a07077220 */ /* 0x000fcc0000410000 */
[----:B------:R-:W1:Y:S02]  /*34f0*/  F2F.BF16.F32 R7, R7 ;  /* 0x0000000700077304 */ /* 0x000e640000202000 */
[----:B-1----:R-:W-:-:S04]  /*3500*/  SHF.L.U32 R6, R7, 0x10, RZ ;  /* 0x0000001007067819 */ /* 0x002fc800000006ff */
[----:B------:R-:W-:-:S04]  /*3510*/  LOP3.LUT R6, RZ, 0x80000000, R6, 0xb8, !PT ;  /* 0x80000000ff067812 */ /* 0x000fc800078eb806 */
[----:B------:R-:W-:-:S07]  /*3520*/  F2FP.BF16.F32.PACK_AB R9, RZ, R6 ;  /* 0x00000006ff09723e */ /* 0x000fce00000010ff */
.L_x_2197:
[----:B------:R-:W-:Y:S05]  /*3530*/  BSYNC.RECONVERGENT B2 ;  /* 0x0000000000027941 */ /* 0x000fea0003800200 */
.L_x_2187:
[----:B------:R-:W1:Y:S01]  /*3540*/  LDCU.64 UR8, c[0x0][0x580] ;  /* 0x0000b000ff0877ac */ /* 0x000e620008000a00 */
[----:B------:R-:W-:Y:S02]  /*3550*/  IADD3 R3, PT, PT, R3, 0x80, RZ ;  /* 0x0000008003037810 */ /* 0x000fe40007ffe0ff */
[----:B-1----:R-:W-:-:S05]  /*3560*/  IADD3 R6, P0, PT, R5, UR8, RZ ;  /* 0x0000000805067c10 */ /* 0x002fca000ff1e0ff */
[----:B------:R-:W-:Y:S01]  /*3570*/  IMAD.X R7, RZ, RZ, UR9, P0 ;  /* 0x00000009ff077e24 */ /* 0x000fe200080e06ff */
[----:B------:R-:W-:-:S04]  /*3580*/  ISETP.GE.AND P0, PT, R3, UR4, PT ;  /* 0x0000000403007c0c */ /* 0x000fc8000bf06270 */
[----:B------:R1:W-:Y:S09]  /*3590*/  STG.E.U16 desc[UR6][R6.64], R9 ;  /* 0x0000000906007986 */ /* 0x0003f2000c101506 */
[----:B------:R-:W-:Y:S05]  /*35a0*/  @P0 BREAK.RELIABLE B0 ;  /* 0x0000000000000942 */ /* 0x000fea0003800100 */
[----:B------:R-:W-:Y:S05]  /*35b0*/  @P0 BRA `(.L_x_2198) ;  /* 0x0000003000e80947 */ /* 0x000fea0003800000 */
[----:B------:R-:W2:Y:S01]  /*35c0*/  LDCU.64 UR8, c[0x0][0x390] ;  /* 0x00007200ff0877ac */ /* 0x000ea20008000a00 */
[----:B-1----:R-:W-:Y:S02]  /*35d0*/  HFMA2 R6, -RZ, RZ, 0, 0 ;  /* 0x00000000ff067431 */ /* 0x002fe400000001ff */
[----:B------:R-:W-:Y:S01]  /*35e0*/  IMAD.MOV.U32 R7, RZ, RZ, R3 ;  /* 0x000000ffff077224 */ /* 0x000fe200078e0003 */
[----:B------:R-:W-:Y:S01]  /*35f0*/  ISETP.NE.AND P0, PT, R4, RZ, PT ;  /* 0x000000ff0400720c */ /* 0x000fe20003f05270 */
[----:B------:R-:W1:Y:S01]  /*3600*/  LDCU UR5, c[0x0][0x38c] ;  /* 0x00007180ff0577ac */ /* 0x000e620008000800 */
[----:B------:R-:W3:Y:S01]  /*3610*/  LDCU.64 UR10, c[0x0][0x4b8] ;  /* 0x00009700ff0a77ac */ /* 0x000ee20008000a00 */
[----:B--2---:R-:W-:-:S05]  /*3620*/  IMAD.HI.U32 R8, R3, UR8, R6 ;  /* 0x0000000803087c27 */ /* 0x004fca000f8e0006 */
[----:B------:R-:W-:-:S04]  /*3630*/  SHF.R.U32.HI R9, RZ, UR9, R8 ;  /* 0x00000009ff097c19 */ /* 0x000fc80008011608 */
[----:B------:R-:W-:-:S05]  /*3640*/  IADD3 R6, PT, PT, -R9, RZ, RZ ;  /* 0x000000ff09067210 */ /* 0x000fca0007ffe1ff */
[----:B-1----:R-:W-:-:S04]  /*3650*/  IMAD R6, R6, UR5, R3 ;  /* 0x0000000506067c24 */ /* 0x002fc8000f8e0203 */
[C---:B---3--:R-:W-:Y:S02]  /*3660*/  IMAD R5, R6.reuse, UR10, RZ ;  /* 0x0000000a06057c24 */ /* 0x048fe4000f8e02ff */
[----:B------:R-:W-:Y:S01]  /*3670*/  IMAD R6, R6, UR11, RZ ;  /* 0x0000000b06067c24 */ /* 0x000fe2000f8e02ff */
[----:B------:R-:W-:Y:S06]  /*3680*/  @!P0 BRA `(.L_x_2199) ;  /* 0x0000001000748947 */ /* 0x000fec0003800000 */
[----:B------:R-:W1:Y:S01]  /*3690*/  LDCU.64 UR8, c[0x0][0x398] ;  /* 0x00007300ff0877ac */ /* 0x000e620008000a00 */
[----:B------:R-:W-:Y:S02]  /*36a0*/  MOV R8, RZ ;  /* 0x000000ff00087202 */ /* 0x000fe40000000f00 */
[----:B------:R-:W-:Y:S01]  /*36b0*/  ISETP.NE.AND P0, PT, R2, 0x2, PT ;  /* 0x000000020200780c */ /* 0x000fe20003f05270 */
[----:B------:R-:W2:Y:S01]  /*36c0*/  LDCU UR5, c[0x0][0x3a0] ;  /* 0x00007400ff0577ac */ /* 0x000ea20008000800 */
[----:B------:R-:W3:Y:S01]  /*36d0*/  LDCU.64 UR10, c[0x0][0x4c0] ;  /* 0x00009800ff0a77ac */ /* 0x000ee20008000a00 */
[----:B-1----:R-:W-:-:S05]  /*36e0*/  IMAD.HI.U32 R10, R9, UR9, R8 ;  /* 0x00000009090a7c27 */ /* 0x002fca000f8e0008 */
[----:B--2---:R-:W-:-:S05]  /*36f0*/  SHF.R.U32.HI R11, RZ, UR5, R10 ;  /* 0x00000005ff0b7c19 */ /* 0x004fca000801160a */
[----:B------:R-:W-:-:S04]  /*3700*/  IMAD.MOV R8, RZ, RZ, -R11 ;  /* 0x000000ffff087224 */ /* 0x000fc800078e0a0b */
[----:B------:R-:W-:-:S04]  /*3710*/  IMAD R8, R8, UR8, R9 ;  /* 0x0000000808087c24 */ /* 0x000fc8000f8e0209 */
[C---:B---3--:R-:W-:Y:S02]  /*3720*/  IMAD R5, R8.reuse, UR10, R5 ;  /* 0x0000000a08057c24 */ /* 0x048fe4000f8e0205 */
[----:B------:R-:W-:Y:S01]  /*3730*/  IMAD R6, R8, UR11, R6 ;  /* 0x0000000b08067c24 */ /* 0x000fe2000f8e0206 */
[----:B------:R-:W-:Y:S06]  /*3740*/  @!P0 BRA `(.L_x_2199) ;  /* 0x0000001000448947 */ /* 0x000fec0003800000 */
[----:B------:R-:W1:Y:S01]  /*3750*/  LDCU.64 UR8, c[0x0][0x3a8] ;  /* 0x00007500ff0877ac */ /* 0x000e620008000a00 */
[----:B------:R-:W-:Y:S02]  /*3760*/  MOV R10, RZ ;  /* 0x000000ff000a7202 */ /* 0x000fe40000000f00 */
[----:B------:R-:W-:Y:S01]  /*3770*/  ISETP.NE.AND P0, PT, R2, 0x3, PT ;  /* 0x000000030200780c */ /* 0x000fe20003f05270 */
[----:B------:R-:W2:Y:S01]  /*3780*/  LDCU UR5, c[0x0][0x3a4] ;  /* 0x00007480ff0577ac */ /* 0x000ea20008000800 */
[----:B------:R-:W3:Y:S01]  /*3790*/  LDCU.64 UR10, c[0x0][0x4c8] ;  /* 0x00009900ff0a77ac */ /* 0x000ee20008000a00 */
[----:B-1----:R-:W-:-:S05]  /*37a0*/  IMAD.HI.U32 R8, R11, UR8, R10 ;  /* 0x000000080b087c27 */ /* 0x002fca000f8e000a */
[----:B------:R-:W-:-:S04]  /*37b0*/  SHF.R.U32.HI R9, RZ, UR9, R8 ;  /* 0x00000009ff097c19 */ /* 0x000fc80008011608 */
[----:B------:R-:W-:-:S05]  /*37c0*/  IADD3 R10, PT, PT, -R9, RZ, RZ ;  /* 0x000000ff090a7210 */ /* 0x000fca0007ffe1ff */
[----:B--2---:R-:W-:-:S04]  /*37d0*/  IMAD R10, R10, UR5, R11 ;  /* 0x000000050a0a7c24 */ /* 0x004fc8000f8e020b */
[C---:B---3--:R-:W-:Y:S02]  /*37e0*/  IMAD R5, R10.reuse, UR10, R5 ;  /* 0x0000000a0a057c24 */ /* 0x048fe4000f8e0205 */
[----:B------:R-:W-:Y:S01]  /*37f0*/  IMAD R6, R10, UR11, R6 ;  /* 0x0000000b0a067c24 */ /* 0x000fe2000f8e0206 */
[----:B------:R-:W-:Y:S06]  /*3800*/  @!P0 BRA `(.L_x_2199) ;  /* 0x0000001000148947 */ /* 0x000fec0003800000 */
[----:B------:R-:W1:Y:S01]  /*3810*/  LDCU.64 UR8, c[0x0][0x3b0] ;  /* 0x00007600ff0877ac */ /* 0x000e620008000a00 */
[----:B------:R-:W-:Y:S01]  /*3820*/  HFMA2 R8, -RZ, RZ, 0, 0 ;  /* 0x00000000ff087431 */ /* 0x000fe200000001ff */
[----:B------:R-:W-:Y:S01]  /*3830*/  ISETP.NE.AND P0, PT, R2, 0x4, PT ;  /* 0x000000040200780c */ /* 0x000fe20003f05270 */
[----:B------:R-:W2:Y:S01]  /*3840*/  LDCU UR5, c[0x0][0x3b8] ;  /* 0x00007700ff0577ac */ /* 0x000ea20008000800 */
[----:B------:R-:W3:Y:S02]  /*3850*/  LDCU.64 UR10, c[0x0][0x4d0] ;  /* 0x00009a00ff0a77ac */ /* 0x000ee40008000a00 */
        /* <DEDUP_REMOVED lines=235> */
[----:B------:R-:W-:Y:S01]  /*4710*/  ISETP.NE.AND P0, PT, R2, 0x18, PT ;  /* 0x000000180200780c */ /* 0x000fe20003f05270 */
[----:B------:R-:W1:Y:S01]  /*4720*/  LDCU.64 UR8, c[0x0][0x4a0] ;  /* 0x00009400ff0877ac */ /* 0x000e620008000a00 */
[----:B------:R-:W-:Y:S01]  /*4730*/  MOV R8, RZ ;  /* 0x000000ff00087202 */ /* 0x000fe20000000f00 */
[----:B------:R-:W2:Y:S01]  /*4740*/  LDCU UR5, c[0x0][0x4a8] ;  /* 0x00009500ff0577ac */ /* 0x000ea20008000800 */
[----:B------:R-:W3:Y:S09]  /*4750*/  LDCU.64 UR10, c[0x0][0x570] ;  /* 0x0000ae00ff0a77ac */ /* 0x000ef20008000a00 */
[----:B------:R-:W4:Y:S01]  /*4760*/  @P0 LDC.64 R16, c[0x0][0x4b0] ;  /* 0x00012c00ff100b82 */ /* 0x000f220000000a00 */
[----:B-1----:R-:W-:-:S07]  /*4770*/  IMAD.HI.U32 R12, R9, UR9, R8 ;  /* 0x00000009090c7c27 */ /* 0x002fce000f8e0008 */
[----:B------:R-:W1:Y:S01]  /*4780*/  @P0 LDC R14, c[0x0][0x4ac] ;  /* 0x00012b00ff0e0b82 */ /* 0x000e620000000800 */
[----:B--2---:R-:W-:Y:S01]  /*4790*/  SHF.R.U32.HI R13, RZ, UR5, R12 ;  /* 0x00000005ff0d7c19 */ /* 0x004fe2000801160c */
[----:B------:R-:W-:-:S03]  /*47a0*/  @P0 IMAD.MOV.U32 R12, RZ, RZ, RZ ;  /* 0x000000ffff0c0224 */ /* 0x000fc600078e00ff */
[----:B0-----:R-:W-:-:S03]  /*47b0*/  IADD3 R15, PT, PT, -R13, RZ, RZ ;  /* 0x000000ff0d0f7210 */ /* 0x001fc60007ffe1ff */
[----:B------:R-:W0:Y:S01]  /*47c0*/  @P0 LDC.64 R10, c[0x0][0x578] ;  /* 0x00015e00ff0a0b82 */ /* 0x000e220000000a00 */
[----:B----4-:R-:W-:-:S05]  /*47d0*/  @P0 IMAD.HI.U32 R8, R13, R16, R12 ;  /* 0x000000100d080227 */ /* 0x010fca00078e000c */
[----:B------:R-:W-:Y:S01]  /*47e0*/  @P0 SHF.R.U32.HI R7, RZ, R17, R8 ;  /* 0x00000011ff070219 */ /* 0x000fe20000011608 */
[----:B------:R-:W-:-:S03]  /*47f0*/  IMAD R8, R15, UR8, R9 ;  /* 0x000000080f087c24 */ /* 0x000fc6000f8e0209 */
[----:B------:R-:W-:Y:S01]  /*4800*/  @P0 IADD3 R7, PT, PT, -R7, RZ, RZ ;  /* 0x000000ff07070210 */ /* 0x000fe20007ffe1ff */
[C---:B---3--:R-:W-:Y:S02]  /*4810*/  IMAD R5, R8.reuse, UR10, R5 ;  /* 0x0000000a08057c24 */ /* 0x048fe4000f8e0205 */
[----:B------:R-:W-:Y:S02]  /*4820*/  IMAD R6, R8, UR11, R6 ;  /* 0x0000000b08067c24 */ /* 0x000fe4000f8e0206 */
[----:B-1----:R-:W-:-:S04]  /*4830*/  @P0 IMAD R12, R14, R7, R13 ;  /* 0x000000070e0c0224 */ /* 0x002fc800078e020d */
[C---:B0-----:R-:W-:Y:S02]  /*4840*/  @P0 IMAD R5, R12.reuse, R10, R5 ;  /* 0x0000000a0c050224 */ /* 0x041fe400078e0205 */
[----:B------:R-:W-:-:S07]  /*4850*/  @P0 IMAD R6, R12, R11, R6 ;  /* 0x0000000b0c060224 */ /* 0x000fce00078e0206 */
.L_x_2199:
[----:B------:R-:W1:Y:S02]  /*4860*/  LDCU.64 UR8, c[0x0][0x588] ;  /* 0x0000b100ff0877ac */ /* 0x000e640008000a00 */
[----:B-1----:R-:W-:-:S04]  /*4870*/  IADD3 R8, P0, PT, R6, UR8, RZ ;  /* 0x0000000806087c10 */ /* 0x002fc8000ff1e0ff */
[----:B------:R-:W-:-:S05]  /*4880*/  IADD3.X R9, PT, PT, RZ, UR9, RZ, P0, !PT ;  /* 0x00000009ff097c10 */ /* 0x000fca00087fe4ff */
[----:B------:R1:W5:Y:S01]  /*4890*/  LDG.E.U16 R8, desc[UR6][R8.64] ;  /* 0x0000000608087981 */ /* 0x000362000c1e1500 */
[----:B------:R-:W-:Y:S01]  /*48a0*/  IMAD.U32 R6, R0, 0x10000, RZ ;  /* 0x0001000000067824 */ /* 0x000fe200078e00ff */
[----:B------:R-:W-:Y:S04]  /*48b0*/  BSSY.RECONVERGENT B3, `(.L_x_2200) ;  /* 0x0000066000037945 */ /* 0x000fe80003800200 */
        /* <DEDUP_REMOVED lines=30> */
.L_x_2207:
[----:B------:R-:W-:Y:S01]  /*4aa0*/  FSETP.GEU.FTZ.AND P0, PT, R11, -R12, PT ;  /* 0x8000000c0b00720b */ /* 0x000fe20003f1e000 */
[----:B------:R-:W-:-:S12]  /*4ab0*/  FADD.FTZ R9, R9, -1 ;  /* 0xbf80000009097421 */ /* 0x000fd80000010000 */
[----:B------:R-:W-:-:S07]  /*4ac0*/  @!P0 FADD.FTZ R9, R9, -1 ;  /* 0xbf80000009098421 */ /* 0x000fce0000010000 */
.L_x_2206:
[----:B------:R-:W-:Y:S05]  /*4ad0*/  BSYNC.RECONVERGENT B4 ;  /* 0x0000000000047941 */ /* 0x000fea0003800200 */
.L_x_2205:
[----:B------:R-:W-:Y:S01]  /*4ae0*/  FFMA.FTZ R8, -R12, R9, R8 ;  /* 0x000000090c087223 */ /* 0x000fe20000010108 */
[----:B------:R-:W-:Y:S06]  /*4af0*/  BRA `(.L_x_2203) ;  /* 0x0000000000807947 */ /* 0x000fec0003800000 */
.L_x_2204:
[----:B------:R-:W-:Y:S01]  /*4b00*/  LOP3.LUT R13, R11, 0xff800000, RZ, 0xc0, !PT ;  /* 0xff8000000b0d7812 */ /* 0x000fe200078ec0ff */
[----:B------:R-:W-:Y:S01]  /*4b10*/  BSSY.RECONVERGENT B4, `(.L_x_2208) ;  /* 0x000001c000047945 */ /* 0x000fe20003800200 */
        /* <DEDUP_REMOVED lines=12> */
[----:B0-----:R-:W-:-:S04]  /*4be0*/  LOP3.LUT R15, R11, 0x3f800000, RZ, 0xfc, !PT ;  /* 0x3f8000000b0f7812 */ /* 0x001fc800078efcff */
[----:B------:R0:W1:Y:S03]  /*4bf0*/  MUFU.RCP R14, R15 ;  /* 0x0000000f000e7308 */ /* 0x0000660000001000 */
.L_x_2210:
        /* <DEDUP_REMOVED lines=13> */
.L_x_2209:
[----:B------:R-:W-:Y:S05]  /*4cd0*/  BSYNC.RECONVERGENT B4 ;  /* 0x0000000000047941 */ /* 0x000fea0003800200 */
.L_x_2208:
[----:B------:R-:W-:-:S04]  /*4ce0*/  FMUL.FTZ R8, R8, 1.1920928955078125e-07 ;  /* 0x3400000008087820 */ /* 0x000fc80000410000 */
[----:B------:R-:W-:-:S07]  /*4cf0*/  FMUL.FTZ R8, R13, R8 ;  /* 0x000000080d087220 */ /* 0x000fce0000410000 */
.L_x_2203:
[----:B------:R-:W-:Y:S05]  /*4d00*/  BSYNC.RECONVERGENT B2 ;  /* 0x0000000000027941 */ /* 0x000fea0003800200 */
.L_x_2202:
        /* <DEDUP_REMOVED lines=28> */
.L_x_2201:
[----:B------:R-:W1:Y:S01]  /*4ed0*/  MUFU.RCP R6, R6 ;  /* 0x0000000600067308 */ /* 0x000e620000001000 */
[----:B-----5:R-:W-:-:S04]  /*4ee0*/  IMAD.U32 R9, R8, 0x10000, RZ ;  /* 0x0001000008097824 */ /* 0x020fc800078e00ff */
[----:B-1----:R-:W-:-:S05]  /*4ef0*/  FMUL.FTZ R9, R6, R9 ;  /* 0x0000000906097220 */ /* 0x002fca0000410000 */
[----:B------:R-:W-:-:S07]  /*4f00*/  F2FP.BF16.F32.PACK_AB R9, RZ, R9 ;  /* 0x00000009ff09723e */ /* 0x000fce00000010ff */
.L_x_2211:
[----:B------:R-:W-:Y:S05]  /*4f10*/  BSYNC.RECONVERGENT B3 ;  /* 0x0000000000037941 */ /* 0x000fea0003800200 */
.L_x_2200:
[----:B------:R-:W1:Y:S01]  /*4f20*/  LDCU.64 UR8, c[0x0][0x580] ;  /* 0x0000b000ff0877ac */ /* 0x000e620008000a00 */
[----:B------:R-:W-:Y:S02]  /*4f30*/  IADD3 R3, PT, PT, R3, 0x80, RZ ;  /* 0x0000008003037810 */ /* 0x000fe40007ffe0ff */
[----:B-1----:R-:W-:-:S04]  /*4f40*/  IADD3 R6, P0, PT, R5, UR8, RZ ;  /* 0x0000000805067c10 */ /* 0x002fc8000ff1e0ff */
[----:B------:R-:W-:-:S05]  /*4f50*/  IADD3.X R7, PT, PT, RZ, UR9, RZ, P0, !PT ;  /* 0x00000009ff077c10 */ /* 0x000fca00087fe4ff */
[----:B------:R1:W-:Y:S04]  /*4f60*/  STG.E.U16 desc[UR6][R6.64], R9 ;  /* 0x0000000906007986 */ /* 0x0003e8000c101506 */
.L_x_2185:
[----:B------:R-:W-:-:S13]  /*4f70*/  ISETP.GE.AND P0, PT, R3, UR4, PT ;  /* 0x0000000403007c0c */ /* 0x000fda000bf06270 */
[----:B------:R-:W-:Y:S05]  /*4f80*/  @P0 BREAK.RELIABLE B0 ;  /* 0x0000000000000942 */ /* 0x000fea0003800100 */
[----:B------:R-:W-:Y:S05]  /*4f90*/  @P0 BRA `(.L_x_2198) ;  /* 0x0000001800700947 */ /* 0x000fea0003800000 */
[----:B------:R-:W-:Y:S05]  /*4fa0*/  BSYNC.RELIABLE B0 ;  /* 0x0000000000007941 */ /* 0x000fea0003800100 */
.L_x_2184:
        /* <DEDUP_REMOVED lines=19> */
[----:B--2---:R-:W-:-:S04]  /*50e0*/  SHF.R.U32.HI R11, RZ, UR5, R10 ;  /* 0x00000005ff0b7c19 */ /* 0x004fc8000801160a */
[----:B------:R-:W-:-:S05]  /*50f0*/  IADD3 R8, PT, PT, -R11, RZ, RZ ;  /* 0x000000ff0b087210 */ /* 0x000fca0007ffe1ff */
[----:B------:R-:W-:-:S04]  /*5100*/  IMAD R8, R8, UR8, R9 ;  /* 0x0000000808087c24 */ /* 0x000fc8000f8e0209 */
[C---:B---3--:R-:W-:Y:S02]  /*5110*/  IMAD R5, R8.reuse, UR10, R5 ;  /* 0x0000000a08057c24 */ /* 0x048fe4000f8e0205 */
[----:B------:R-:W-:Y:S01]  /*5120*/  IMAD R6, R8, UR11, R6 ;  /* 0x0000000b08067c24 */ /* 0x000fe2000f8e0206 */
[----:B------:R-:W-:Y:S06]  /*5130*/  @!P0 BRA `(.L_x_2212) ;  /* 0x0000001000448947 */ /* 0x000fec0003800000 */
[----:B------:R-:W1:Y:S01]  /*5140*/  LDCU.64 UR8, c[0x0][0x3a8] ;  /* 0x00007500ff0877ac */ /* 0x000e620008000a00 */
[----:B------:R-:W-:Y:S01]  /*5150*/  IMAD.MOV.U32 R10, RZ, RZ, RZ ;  /* 0x000000ffff0a7224 */ /* 0x000fe200078e00ff */
        /* <DEDUP_REMOVED lines=255> */
[----:B------:R-:W5:Y:S01]  /*6150*/  @P0 LDC.64 R16, c[0x0][0x4b0] ;  /* 0x00012c00ff100b82 */ /* 0x000f620000000a00 */
[----:B-1----:R-:W-:-:S07]  /*6160*/  IMAD.HI.U32 R12, R9, UR9, R8 ;  /* 0x00000009090c7c27 */ /* 0x002fce000f8e0008 */
[----:B------:R-:W1:Y:S01]  /*6170*/  @P0 LDC R14, c[0x0][0x4ac] ;  /* 0x00012b00ff0e0b82 */ /* 0x000e620000000800 */
[----:B--2---:R-:W-:Y:S02]  /*6180*/  SHF.R.U32.HI R13, RZ, UR5, R12 ;  /* 0x00000005ff0d7c19 */ /* 0x004fe4000801160c */
[----:B------:R-:W-:-:S05]  /*6190*/  @P0 MOV R12, RZ ;  /* 0x000000ff000c0202 */ /* 0x000fca0000000f00 */
[----:B------:R-:W2:Y:S01]  /*61a0*/  @P0 LDC.64 R10, c[0x0][0x578] ;  /* 0x00015e00ff0a0b82 */ /* 0x000ea20000000a00 */
[--C-:B0-----:R-:W-:Y:S02]  /*61b0*/  IMAD.MOV R15, RZ, RZ, -R13.reuse ;  /* 0x000000ffff0f7224 */ /* 0x101fe400078e0a0d */
[----:B-----5:R-:W-:-:S05]  /*61c0*/  @P0 IMAD.HI.U32 R8, R13, R16, R12 ;  /* 0x000000100d080227 */ /* 0x020fca00078e000c */
[----:B------:R-:W-:Y:S01]  /*61d0*/  @P0 SHF.R.U32.HI R7, RZ, R17, R8 ;  /* 0x00000011ff070219 */ /* 0x000fe20000011608 */
[----:B------:R-:W-:-:S03]  /*61e0*/  IMAD R8, R15, UR8, R9 ;  /* 0x000000080f087c24 */ /* 0x000fc6000f8e0209 */
[----:B------:R-:W-:Y:S01]  /*61f0*/  @P0 IADD3 R7, PT, PT, -R7, RZ, RZ ;  /* 0x000000ff07070210 */ /* 0x000fe20007ffe1ff */
[C---:B---3--:R-:W-:Y:S02]  /*6200*/  IMAD R5, R8.reuse, UR10, R5 ;  /* 0x0000000a08057c24 */ /* 0x048fe4000f8e0205 */
[----:B------:R-:W-:Y:S02]  /*6210*/  IMAD R6, R8, UR11, R6 ;  /* 0x0000000b08067c24 */ /* 0x000fe4000f8e0206 */
[----:B-1----:R-:W-:-:S04]  /*6220*/  @P0 IMAD R12, R14, R7, R13 ;  /* 0x000000070e0c0224 */ /* 0x002fc800078e020d */
[C---:B--2---:R-:W-:Y:S02]  /*6230*/  @P0 IMAD R5, R12.reuse, R10, R5 ;  /* 0x0000000a0c050224 */ /* 0x044fe400078e0205 */
[----:B------:R-:W-:-:S07]  /*6240*/  @P0 IMAD R6, R12, R11, R6 ;  /* 0x0000000b0c060224 */ /* 0x000fce00078e0206 */
.L_x_2212:
[----:B------:R-:W1:Y:S02]  /*6250*/  LDCU.64 UR8, c[0x0][0x588] ;  /* 0x0000b100ff0877ac */ /* 0x000e640008000a00 */
[----:B-1----:R-:W-:-:S04]  /*6260*/  IADD3 R8, P0, PT, R6, UR8, RZ ;  /* 0x0000000806087c10 */ /* 0x002fc8000ff1e0ff */
[----:B------:R-:W-:-:S05]  /*6270*/  IADD3.X R9, PT, PT, RZ, UR9, RZ, P0, !PT ;  /* 0x00000009ff097c10 */ /* 0x000fca00087fe4ff */
[----:B------:R1:W5:Y:S01]  /*6280*/  LDG.E.U16 R8, desc[UR6][R8.64] ;  /* 0x0000000608087981 */ /* 0x000362000c1e1500 */
[----:B----4-:R-:W-:Y:S01]  /*6290*/  SHF.L.U32 R6, R0, 0x10, RZ ;  /* 0x0000001000067819 */ /* 0x010fe200000006ff */
[----:B------:R-:W-:Y:S03]  /*62a0*/  BSSY.RECONVERGENT B3, `(.L_x_2213) ;  /* 0x0000066000037945 */ /* 0x000fe60003800200 */
[----:B------:R-:W-:-:S13]  /*62b0*/  FSETP.NEU.FTZ.AND P0, PT, R6, RZ, PT ;  /* 0x000000ff0600720b */ /* 0x000fda0003f1d000 */
[----:B-1----:R-:W-:Y:S05]  /*62c0*/  @!P0 BRA `(.L_x_2214) ;  /* 0x00000004007c8947 */ /* 0x002fea0003800000 */
        /* <DEDUP_REMOVED lines=28> */
.L_x_2220:
[----:B------:R-:W-:Y:S01]  /*6490*/  FSETP.GEU.FTZ.AND P0, PT, R11, -R12, PT ;  /* 0x8000000c0b00720b */ /* 0x000fe20003f1e000 */
[----:B------:R-:W-:-:S12]  /*64a0*/  FADD.FTZ R9, R9, -1 ;  /* 0xbf80000009097421 */ /* 0x000fd80000010000 */
[----:B------:R-:W-:-:S07]  /*64b0*/  @!P0 FADD.FTZ R9, R9, -1 ;  /* 0xbf80000009098421 */ /* 0x000fce0000010000 */
.L_x_2219:
[----:B------:R-:W-:Y:S05]  /*64c0*/  BSYNC.RECONVERGENT B4 ;  /* 0x0000000000047941 */ /* 0x000fea0003800200 */
.L_x_2218:
[----:B------:R-:W-:Y:S01]  /*64d0*/  FFMA.FTZ R8, -R12, R9, R8 ;  /* 0x000000090c087223 */ /* 0x000fe20000010108 */
[----:B------:R-:W-:Y:S06]  /*64e0*/  BRA `(.L_x_2216) ;  /* 0x0000000000807947 */ /* 0x000fec0003800000 */
.L_x_2217:
        /* <DEDUP_REMOVED lines=16> */
.L_x_2223:
        /* <DEDUP_REMOVED lines=13> */
.L_x_2222:
[----:B------:R-:W-:Y:S05]  /*66c0*/  BSYNC.RECONVERGENT B4 ;  /* 0x0000000000047941 */ /* 0x000fea0003800200 */
.L_x_2221:
[----:B------:R-:W-:-:S04]  /*66d0*/  FMUL.FTZ R8, R8, 1.1920928955078125e-07 ;  /* 0x3400000008087820 */ /* 0x000fc80000410000 */
[----:B------:R-:W-:-:S07]  /*66e0*/  FMUL.FTZ R8, R13, R8 ;  /* 0x000000080d087220 */ /* 0x000fce0000410000 */
.L_x_2216:
[----:B------:R-:W-:Y:S05]  /*66f0*/  BSYNC.RECONVERGENT B2 ;  /* 0x0000000000027941 */ /* 0x000fea0003800200 */
.L_x_2215:
        /* <DEDUP_REMOVED lines=28> */
.L_x_2214:
[----:B------:R-:W1:Y:S01]  /*68c0*/  MUFU.RCP R6, R6 ;  /* 0x0000000600067308 */ /* 0x000e620000001000 */
[----:B-----5:R-:W-:-:S05]  /*68d0*/  SHF.L.U32 R9, R8, 0x10, RZ ;  /* 0x0000001008097819 */ /* 0x020fca00000006ff */
[----:B-1----:R-:W-:-:S05]  /*68e0*/  FMUL.FTZ R9, R6, R9 ;  /* 0x0000000906097220 */ /* 0x002fca0000410000 */
[----:B------:R-:W-:-:S07]  /*68f0*/  F2FP.BF16.F32.PACK_AB R9, RZ, R9 ;  /* 0x00000009ff09723e */ /* 0x000fce00000010ff */
.L_x_2224:
[----:B------:R-:W-:Y:S05]  /*6900*/  BSYNC.RECONVERGENT B3 ;  /* 0x0000000000037941 */ /* 0x000fea0003800200 */
.L_x_2213:
[----:B------:R-:W1:Y:S01]  /*6910*/  LDCU.64 UR8, c[0x0][0x580] ;  /* 0x0000b000ff0877ac */ /* 0x000e620008000a00 */
[----:B------:R-:W-:Y:S02]  /*6920*/  IADD3 R3, PT, PT, R3, 0x80, RZ ;  /* 0x0000008003037810 */ /* 0x000fe40007ffe0ff */
[----:B-1----:R-:W-:-:S05]  /*6930*/  IADD3 R6, P0, PT, R5, UR8, RZ ;  /* 0x0000000805067c10 */ /* 0x002fca000ff1e0ff */
[----:B------:R-:W-:-:S05]  /*6940*/  IMAD.X R7, RZ, RZ, UR9, P0 ;  /* 0x00000009ff077e24 */ /* 0x000fca00080e06ff */
[----:B------:R2:W-:Y:S03]  /*6950*/  STG.E.U16 desc[UR6][R6.64], R9 ;  /* 0x0000000906007986 */ /* 0x0005e6000c101506 */
.L_x_2198:
[----:B------:R-:W-:Y:S05]  /*6960*/  BSYNC.RECONVERGENT B1 ;  /* 0x0000000000017941 */ /* 0x000fea0003800200 */
.L_x_2183:
        /* <DEDUP_REMOVED lines=9> */
[----:B---3--:R-:W-:-:S05]  /*6a00*/  IMAD.HI.U32 R6, R3, UR4, R6 ;  /* 0x0000000403067c27 */ /* 0x008fca000f8e0006 */
[----:B------:R-:W-:-:S05]  /*6a10*/  SHF.R.U32.HI R7, RZ, UR5, R6 ;  /* 0x00000005ff077c19 */ /* 0x000fca0008011606 */
[----:B------:R-:W-:-:S04]  /*6a20*/  IMAD.MOV R8, RZ, RZ, -R7 ;  /* 0x000000ffff087224 */ /* 0x000fc800078e0a07 */
[----:B-1----:R-:W-:-:S04]  /*6a30*/  IMAD R4, R8, UR8, R3 ;  /* 0x0000000808047c24 */ /* 0x002fc8000f8e0203 */
[C---:B--2---:R-:W-:Y:S02]  /*6a40*/  IMAD R3, R4.reuse, UR10, RZ ;  /* 0x0000000a04037c24 */ /* 0x044fe4000f8e02ff */
        /* <DEDUP_REMOVED lines=20> */
[----:B------:R-:W-:-:S05]  /*6b90*/  SHF.R.U32.HI R7, RZ, UR5, R6 ;  /* 0x00000005ff077c19 */ /* 0x000fca0008011606 */
[----:B------:R-:W-:-:S04]  /*6ba0*/  IMAD.MOV R8, RZ, RZ, -R7 ;  /* 0x000000ffff087224 */ /* 0x000fc800078e0a07 */
        /* <DEDUP_REMOVED lines=244> */
[----:B------:R-:W-:Y:S01]  /*7af0*/  ISETP.NE.AND P0, PT, R2, 0x18, PT ;  /* 0x000000180200780c */ /* 0x000fe20003f05270 */
[----:B------:R-:W1:Y:S01]  /*7b00*/  LDCU.64 UR8, c[0x0][0x4a0] ;  /* 0x00009400ff0877ac */ /* 0x000e620008000a00 */
[----:B------:R-:W-:Y:S01]  /*7b10*/  HFMA2 R6, -RZ, RZ, 0, 0 ;  /* 0x00000000ff067431 */ /* 0x000fe200000001ff */
[----:B------:R-:W2:Y:S10]  /*7b20*/  LDCU UR4, c[0x0][0x4a8] ;  /* 0x00009500ff0477ac */ /* 0x000eb40008000800 */
[----:B------:R-:W3:Y:S01]  /*7b30*/  @P0 LDC.64 R12, c[0x0][0x4b0] ;  /* 0x00012c00ff0c0b82 */ /* 0x000ee20000000a00 */
[----:B-1----:R-:W-:-:S07]  /*7b40*/  IMAD.HI.U32 R10, R7, UR9, R6 ;  /* 0x00000009070a7c27 */ /* 0x002fce000f8e0006 */
[----:B------:R-:W1:Y:S01]  /*7b50*/  @P0 LDC R5, c[0x0][0x4ac] ;  /* 0x00012b00ff050b82 */ /* 0x000e620000000800 */
[----:B--2---:R-:W-:Y:S01]  /*7b60*/  SHF.R.U32.HI R11, RZ, UR4, R10 ;  /* 0x00000004ff0b7c19 */ /* 0x004fe2000801160a */
[----:B------:R-:W2:Y:S01]  /*7b70*/  LDCU.64 UR4, c[0x0][0x570] ;  /* 0x0000ae00ff0477ac */ /* 0x000ea20008000a00 */
[----:B------:R-:W-:Y:S02]  /*7b80*/  @P0 MOV R10, RZ ;  /* 0x000000ff000a0202 */ /* 0x000fe40000000f00 */
[----:B------:R-:W-:-:S03]  /*7b90*/  IADD3 R6, PT, PT, -R11, RZ, RZ ;  /* 0x000000ff0b067210 */ /* 0x000fc60007ffe1ff */
[----:B------:R-:W5:Y:S02]  /*7ba0*/  @P0 LDC.64 R8, c[0x0][0x578] ;  /* 0x00015e00ff080b82 */ /* 0x000f640000000a00 */
[----:B------:R-:W-:Y:S02]  /*7bb0*/  IMAD R6, R6, UR8, R7 ;  /* 0x0000000806067c24 */ /* 0x000fe4000f8e0207 */
[----:B---3--:R-:W-:-:S05]  /*7bc0*/  @P0 IMAD.HI.U32 R2, R11, R12, R10 ;  /* 0x0000000c0b020227 */ /* 0x008fca00078e000a */
[----:B------:R-:W-:Y:S01]  /*7bd0*/  @P0 SHF.R.U32.HI R2, RZ, R13, R2 ;  /* 0x0000000dff020219 */ /* 0x000fe20000011602 */
[C---:B--2---:R-:W-:Y:S02]  /*7be0*/  IMAD R3, R6.reuse, UR4, R3 ;  /* 0x0000000406037c24 */ /* 0x044fe4000f8e0203 */
[----:B------:R-:W-:Y:S02]  /*7bf0*/  IMAD R4, R6, UR5, R4 ;  /* 0x0000000506047c24 */ /* 0x000fe4000f8e0204 */
[----:B------:R-:W-:-:S04]  /*7c00*/  @P0 IMAD.MOV R10, RZ, RZ, -R2 ;  /* 0x000000ffff0a0224 */ /* 0x000fc800078e0a02 */
[----:B-1----:R-:W-:-:S04]  /*7c10*/  @P0 IMAD R10, R5, R10, R11 ;  /* 0x0000000a050a0224 */ /* 0x002fc800078e020b */
[C---:B-----5:R-:W-:Y:S02]  /*7c20*/  @P0 IMAD R3, R10.reuse, R8, R3 ;  /* 0x000000080a030224 */ /* 0x060fe400078e0203 */
[----:B------:R-:W-:-:S07]  /*7c30*/  @P0 IMAD R4, R10, R9, R4 ;  /* 0x000000090a040224 */ /* 0x000fce00078e0204 */
.L_x_2225:
[----:B------:R-:W1:Y:S02]  /*7c40*/  LDCU.128 UR8, c[0x0][0x580] ;  /* 0x0000b000ff0877ac */ /* 0x000e640008000c00 */
[----:B-1----:R-:W-:-:S04]  /*7c50*/  IADD3 R4, P0, PT, R4, UR10, RZ ;  /* 0x0000000a04047c10 */ /* 0x002fc8000ff1e0ff */
[----:B------:R-:W-:-:S06]  /*7c60*/  IADD3.X R5, PT, PT, RZ, UR11, RZ, P0, !PT ;  /* 0x0000000bff057c10 */ /* 0x000fcc00087fe4ff */
[----:B------:R1:W5:Y:S01]  /*7c70*/  LDG.E.U16 R5, desc[UR6][R4.64] ;  /* 0x0000000604057981 */ /* 0x000362000c1e1500 */
[----:B----4-:R-:W-:Y:S01]  /*7c80*/  SHF.L.U32 R0, R0, 0x10, RZ ;  /* 0x0000001000007819 */ /* 0x010fe200000006ff */
[----:B------:R-:W-:Y:S01]  /*7c90*/  BSSY.RECONVERGENT B1, `(.L_x_2226) ;  /* 0x0000068000017945 */ /* 0x000fe20003800200 */
[----:B------:R-:W-:Y:S02]  /*7ca0*/  IADD3 R2, P0, PT, R3, UR8, RZ ;  /* 0x0000000803027c10 */ /* 0x000fe4000ff1e0ff */
[----:B------:R-:W-:Y:S02]  /*7cb0*/  FSETP.NEU.FTZ.AND P1, PT, R0, RZ, PT ;  /* 0x000000ff0000720b */ /* 0x000fe40003f3d000 */
[----:B------:R-:W-:-:S11]  /*7cc0*/  IADD3.X R3, PT, PT, RZ, UR9, RZ, P0, !PT ;  /* 0x00000009ff037c10 */ /* 0x000fd600087fe4ff */
        /* <DEDUP_REMOVED lines=29> */
.L_x_2233:
[----:B------:R-:W-:Y:S01]  /*7ea0*/  FSETP.GEU.FTZ.AND P0, PT, R9, -R8, PT ;  /* 0x800000080900720b */ /* 0x000fe20003f1e000 */
[----:B------:R-:W-:-:S12]  /*7eb0*/  FADD.FTZ R7, R7, -1 ;  /* 0xbf80000007077421 */ /* 0x000fd80000010000 */
[----:B------:R-:W-:-:S07]  /*7ec0*/  @!P0 FADD.FTZ R7, R7, -1 ;  /* 0xbf80000007078421 */ /* 0x000fce0000010000 */
.L_x_2232:
[----:B------:R-:W-:Y:S05]  /*7ed0*/  BSYNC.RECONVERGENT B3 ;  /* 0x0000000000037941 */ /* 0x000fea0003800200 */
.L_x_2231:
[----:B------:R-:W-:Y:S01]  /*7ee0*/  FFMA.FTZ R4, -R8, R7, R4 ;  /* 0x0000000708047223 */ /* 0x000fe20000010104 */
[----:B------:R-:W-:Y:S06]  /*7ef0*/  BRA `(.L_x_2229) ;  /* 0x0000000000807947 */ /* 0x000fec0003800000 */
.L_x_2230:
        /* <DEDUP_REMOVED lines=16> */
.L_x_2236:
[----:B------:R-:W-:-:S04]  /*8000*/  VIMNMX.U32 R7, PT, PT, R6, 0xb800000, PT ;  /* 0x0b80000006077848 */ /* 0x000fc80003fe0000 */
[----:B------:R-:W-:Y:S01]  /*8010*/  IADD3 R4, PT, PT, R7, R4, RZ ;  /* 0x0000000407047210 */ /* 0x000fe20007ffe0ff */
[----:B------:R-:W-:-:S04]  /*8020*/  IMAD.IADD R6, R6, 0x1, -R7 ;  /* 0x0000000106067824 */ /* 0x000fc800078e0a07 */
        /* <DEDUP_REMOVED lines=10> */
.L_x_2235:
[----:B------:R-:W-:Y:S05]  /*80d0*/  BSYNC.RECONVERGENT B3 ;  /* 0x0000000000037941 */ /* 0x000fea0003800200 */
.L_x_2234:
[----:B------:R-:W-:-:S04]  /*80e0*/  FMUL.FTZ R7, R4, 1.1920928955078125e-07 ;  /* 0x3400000004077820 */ /* 0x000fc80000410000 */
[----:B------:R-:W-:-:S07]  /*80f0*/  FMUL.FTZ R4, R10, R7 ;  /* 0x000000070a047220 */ /* 0x000fce0000410000 */
.L_x_2229:
[----:B------:R-:W-:Y:S05]  /*8100*/  BSYNC.RECONVERGENT B2 ;  /* 0x0000000000027941 */ /* 0x000fea0003800200 */
.L_x_2228:
        /* <DEDUP_REMOVED lines=28> */
.L_x_2227:
[----:B------:R-:W1:Y:S01]  /*82d0*/  MUFU.RCP R7, R0 ;  /* 0x0000000000077308 */ /* 0x000e620000001000 */
[----:B-----5:R-:W-:-:S05]  /*82e0*/  SHF.L.U32 R6, R5, 0x10, RZ ;  /* 0x0000001005067819 */ /* 0x020fca00000006ff */
[----:B-1----:R-:W-:-:S05]  /*82f0*/  FMUL.FTZ R6, R7, R6 ;  /* 0x0000000607067220 */ /* 0x002fca0000410000 */
[----:B------:R-:W-:-:S07]  /*8300*/  F2FP.BF16.F32.PACK_AB R6, RZ, R6 ;  /* 0x00000006ff06723e */ /* 0x000fce00000010ff */
.L_x_2237:
[----:B------:R-:W-:Y:S05]  /*8310*/  BSYNC.RECONVERGENT B1 ;  /* 0x0000000000017941 */ /* 0x000fea0003800200 */
.L_x_2226:
[----:B------:R-:W-:Y:S01]  /*8320*/  STG.E.U16 desc[UR6][R2.64], R6 ;  /* 0x0000000602007986 */ /* 0x000fe2000c101506 */
[----:B------:R-:W-:Y:S05]  /*8330*/  EXIT ;  /* 0x000000000000794d */ /* 0x000fea0003800000 */
.L_x_2238:
        /* <DEDUP_REMOVED lines=12> */
.L_x_32832:


//--------------------- .text._ZN2at6native27unrolled_elementwise_kernelINS0_13BUnaryFunctorIN3c108BFloat16ES4_S4_ZZZNS0_15binary_internal21div_floor_kernel_cudaERNS_18TensorIteratorBaseEENKUlvE1_clEvENKUlvE2_clEvEUlS4_S4_E_EESt5arrayIPcLm2EELi4E23TrivialOffsetCalculatorILi1EjESG_NS0_6memory15LoadWithoutCastENSH_16StoreWithoutCastEEEviT_T0_T2_T3_T4_T5_ --------------------------
	.section	.text._ZN2at6native27unrolled_elementwise_kernelINS0_13BUnaryFunctorIN3c108BFloat16ES4_S4_ZZZNS0_15binary_internal21div_floor_kernel_cudaERNS_18TensorIteratorBaseEENKUlvE1_clEvENKUlvE2_clEvEUlS4_S4_E_EESt5arrayIPcLm2EELi4E23TrivialOffsetCalculatorILi1EjESG_NS0_6memory15LoadWithoutCastENSH_16StoreWithoutCastEEEviT_T0_T2_T3_T4_T5_,"ax",@progbits
	.align	128
        .global         _ZN2at6native27unrolled_elementwise_kernelINS0_13BUnaryFunctorIN3c108BFloat16ES4_S4_ZZZNS0_15binary_internal21div_floor_kernel_cudaERNS_18TensorIteratorBaseEENKUlvE1_clEvENKUlvE2_clEvEUlS4_S4_E_EESt5arrayIPcLm2EELi4E23TrivialOffsetCalculatorILi1EjESG_NS0_6memory15LoadWithoutCastENSH_16StoreWithoutCastEEEviT_T0_T2_T3_T4_T5_
        .type           _ZN2at6native27unrolled_elementwise_kernelINS0_13BUnaryFunctorIN3c108BFloat16ES4_S4_ZZZNS0_15binary_internal21div_floor_kernel_cudaERNS_18TensorIteratorBaseEENKUlvE1_clEvENKUlvE2_clEvEUlS4_S4_E_EESt5arrayIPcLm2EELi4E23TrivialOffsetCalculatorILi1EjESG_NS0_6memory15LoadWithoutCastENSH_16StoreWithoutCastEEEviT_T0_T2_T3_T4_T5_,@function
        .size           _ZN2at6native27unrolled_elementwise_kernelINS0_13BUnaryFunctorIN3c108BFloat16ES4_S4_ZZZNS0_15binary_internal21div_floor_kernel_cudaERNS_18TensorIteratorBaseEENKUlvE1_clEvENKUlvE2_clEvEUlS4_S4_E_EESt5arrayIPcLm2EELi4E23TrivialOffsetCalculatorILi1EjESG_NS0_6memory15LoadWithoutCastENSH_16StoreWithoutCastEEEviT_T0_T2_T3_T4_T5_,(.L_x_32833 - _ZN2at6native27unrolled_elementwise_kernelINS0_13BUnaryFunctorIN3c108BFloat16ES4_S4_ZZZNS0_15binary_internal21div_floor_kernel_cudaERNS_18TensorIteratorBaseEENKUlvE1_clEvENKUlvE2_clEvEUlS4_S4_E_EESt5arrayIPcLm2EELi4E23TrivialOffsetCalculatorILi1EjESG_NS0_6memory15LoadWithoutCastENSH_16StoreWithoutCastEEEviT_T0_T2_T3_T4_T5_)
        .other          _ZN2at6native27unrolled_elementwise_kernelINS0_13BUnaryFunctorIN3c108BFloat16ES4_S4_ZZZNS0_15binary_internal21div_floor_kernel_cudaERNS_18TensorIteratorBaseEENKUlvE1_clEvENKUlvE2_clEvEUlS4_S4_E_EESt5arrayIPcLm2EELi4E23TrivialOffsetCalculatorILi1EjESG_NS0_6memory15LoadWithoutCastENSH_16StoreWithoutCastEEEviT_T0_T2_T3_T4_T5_,@"STO_CUDA_ENTRY STV_DEFAULT"
_ZN2at6native27unrolled_elementwise_kernelINS0_13BUnaryFunctorIN3c108BFloat16ES4_S4_ZZZNS0_15binary_internal21div_floor_kernel_cudaERNS_18TensorIteratorBaseEENKUlvE1_clEvENKUlvE2_clEvEUlS4_S4_E_EESt5arrayIPcLm2EELi4E23TrivialOffsetCalculatorILi1EjESG_NS0_6memory15LoadWithoutCastENSH_16StoreWithoutCastEEEviT_T0_T2_T3_T4_T5_:
.text._ZN2at6native27unrolled_elementwise_kernelINS0_13BUnaryFunctorIN3c108BFloat16ES4_S4_ZZZNS0_15binary_internal21div_floor_kernel_cudaERNS_18TensorIteratorBaseEENKUlvE1_clEvENKUlvE2_clEvEUlS4_S4_E_EESt5arrayIPcLm2EELi4E23TrivialOffsetCalculatorILi1EjESG_NS0_6memory15LoadWithoutCastENSH_16StoreWithoutCastEEEviT_T0_T2_T3_T4_T5_:
[----:B------:R-:W-:Y:S01]  /*0000*/  LDC R1, c[0x0][0x37c] ;  /* 0x0000df00ff017b82 */ /* 0x000fe20000000800 */
[----:B------:R-:W0:Y:S07]  /*0010*/  S2R R0, SR_CTAID.X ;  /* 0x0000000000007919 */ /* 0x000e2e0000002500 */
[----:B------:R-:W0:Y:S01]  /*0020*/  LDC R3, c[0x0][0x380] ;  /* 0x0000e000ff037b82 */ /* 0x000e220000000800 */
[----:B------:R-:W1:Y:S01]  /*0030*/  LDCU.64 UR4, c[0x0][0x358] ;  /* 0x00006b00ff0477ac */ /* 0x000e620008000a00 */
[----:B------:R-:W-:Y:S01]  /*0040*/  PRMT R16, RZ, 0x7610, R16 ;  /* 0x00007610ff107816 */ /* 0x000fe20000000010 */
[----:B------:R-:W2:Y:S01]  /*0050*/  S2R R13, SR_TID.X ;  /* 0x00000000000d7919 */ /* 0x000ea20000002100 */
[----:B0-----:R-:W-:-:S02]  /*0060*/  IMAD R2, R0, -0x200, R3 ;  /* 0xfffffe0000027824 */ /* 0x001fc400078e0203 */
[----:B--2---:R-:W-:-:S03]  /*0070*/  IMAD.MOV.U32 R3, RZ, RZ, R13 ;  /* 0x000000ffff037224 */ /* 0x004fc600078e000d */
[----:B------:R-:W-:-:S13]  /*0080*/  ISETP.GE.AND P0, PT, R13, R2, PT ;  /* 0x000000020d00720c */ /* 0x000fda0003f06270 */
[----:B------:R-:W-:Y:S01]  /*0090*/  @!P0 VIADD R13, R3, 0x80 ;  /* 0x00000080030d8836 */ /* 0x000fe20000000000 */
[----:B------:R-:W0:Y:S01]  /*00a0*/  @!P0 LDC.64 R4, c[0x0][0x390] ;  /* 0x0000e400ff048b82 */ /* 0x000e220000000a00 */
[----:B------:R-:W-:-:S03]  /*00b0*/  @!P0 IMAD R15, R0, 0x200, R3 ;  /* 0x00000200000f8824 */ /* 0x000fc600078e0203 */
[----:B------:R-:W-:-:S13]  /*00c0*/  ISETP.GE.AND P1, PT, R13, R2, PT ;  /* 0x000000020d00720c */ /* 0x000fda0003f26270 */
[----:B------:R-:W-:Y:S01]  /*00d0*/  @!P1 IMAD R17, R0, 0x200, R13 ;  /* 0x0000020000119824 */ /* 0x000fe200078e020d */
[----:B------:R-:W2:Y:S01]  /*00e0*/  @!P1 LDC.64 R10, c[0x0][0x390] ;  /* 0x0000e400ff0a9b82 */ /* 0x000ea20000000a00 */
[----:B------:R-:W-:-:S05]  /*00f0*/  @!P1 VIADD R13, R13, 0x80 ;  /* 0x000000800d0d9836 */ /* 0x000fca0000000000 */
[----:B------:R-:W-:Y:S01]  /*0100*/  ISETP.GE.AND P3, PT, R13, R2, PT ;  /* 0x000000020d00720c */ /* 0x000fe20003f66270 */
[----:B0-----:R-:W-:-:S05]  /*0110*/  @!P0 IMAD.WIDE.U32 R4, R15, 0x2, R4 ;  /* 0x000000020f048825 */ /* 0x001fca00078e0004 */
[----:B-1----:R0:W5:Y:S07]  /*0120*/  @!P0 LDG.E.U16 R16, desc[UR4][R4.64] ;  /* 0x0000000404108981 */ /* 0x00216e000c1e1500 */
[----:B------:R-:W-:Y:S01]  /*0130*/  @!P3 LEA R19, R0, R13, 0x9 ;  /* 0x0000000d0013b211 */ /* 0x000fe200078e48ff */
[----:B------:R-:W-:Y:S01]  /*0140*/  @!P3 VIADD R13, R13, 0x80 ;  /* 0x000000800d0db836 */ /* 0x000fe20000000000 */
[----:B------:R-:W1:Y:S01]  /*0150*/  @!P3 LDC.64 R8, c[0x0][0x390] ;  /* 0x0000e400ff08bb82 */ /* 0x000e620000000a00 */
[----:B--2---:R-:W-:-:S03]  /*0160*/  @!P1 IMAD.WIDE.U32 R10, R17, 0x2, R10 ;  /* 0x00000002110a9825 */ /* 0x004fc600078e000a */
[----:B------:R-:W-:-:S13]  /*0170*/  ISETP.GE.AND P2, PT, R13, R2, PT ;  /* 0x000000020d00720c */ /* 0x000fda0003f46270 */
[----:B------:R-:W2:Y:S01]  /*0180*/  @!P2 LDC.64 R6, c[0x0][0x390] ;  /* 0x0000e400ff06ab82 */ /* 0x000ea20000000a00 */
[----:B------:R-:W-:Y:S02]  /*0190*/  @!P2 IMAD R13, R0, 0x200, R13 ;  /* 0x00000200000da824 */ /* 0x000fe400078e020d */
[----:B-1----:R-:W-:Y:S01]  /*01a0*/  @!P3 IMAD.WIDE.U32 R14, R19, 0x2, R8 ;  /* 0x00000002130eb825 */ /* 0x002fe200078e0008 */
[----:B------:R-:W-:-:S06]  /*01b0*/  PRMT R8, RZ, 0x7610, R8 ;  /* 0x00007610ff087816 */ /* 0x000fcc0000000008 */
[----:B------:R0:W5:Y:S01]  /*01c0*/  @!P1 LDG.E.U16 R8, desc[UR4][R10.64] ;  /* 0x000000040a089981 */ /* 0x000162000c1e1500 */
[--C-:B--2---:R-:W-:Y:S01]  /*01d0*/  @!P2 IMAD.WIDE.U32 R12, R13, 0x2, R6.reuse ;  /* 0x000000020d0ca825 */ /* 0x104fe200078e0006 */
[----:B------:R-:W-:Y:S02]  /*01e0*/  PRMT R7, RZ, 0x7610, R7 ;  /* 0x00007610ff077816 */ /* 0x000fe40000000007 */
[----:B------:R-:W-:-:S04]  /*01f0*/  PRMT R6, RZ, 0x7610, R6 ;  /* 0x00007610ff067816 */ /* 0x000fc80000000006 */
[----:B------:R0:W5:Y:S04]  /*0200*/  @!P3 LDG.E.U16 R7, desc[UR4][R14.64] ;  /* 0x000000040e07b981 */ /* 0x000168000c1e1500 */
[----:B------:R0:W5:Y:S01]  /*0210*/  @!P2 LDG.E.U16 R6, desc[UR4][R12.64] ;  /* 0x000000040c06a981 */ /* 0x000162000c1e1500 */
[----:B------:R-:W1:Y:S01]  /*0220*/  LDC.U16 R9, c[0x0][0x386] ;  /* 0x0000e180ff097b82 */ /* 0x000e620000000400 */
[----:B------:R-:W-:Y:S01]  /*0230*/  ISETP.GE.AND P0, PT, R3, R2, PT ;  /* 0x000000020300720c */ /* 0x000fe20003f06270 */
[----:B------:R-:W-:-:S12]  /*0240*/  BSSY.RECONVERGENT B1, `(.L_x_2239) ;  /* 0x0000068000017945 */ /* 0x000fd80003800200 */
[----:B0-----:R-:W-:Y:S05]  /*0250*/  @P0 BRA `(.L_x_2240) ;  /* 0x0000000400980947 */ /* 0x001fea0003800000 */
[----:B-1----:R-:W-:-:S05]  /*0260*/  IMAD.U32 R4, R9, 0x10000, RZ ;  /* 0x0001000009047824 */ /* 0x002fca00078e00ff */
[----:B------:R-:W-:-:S13]  /*0270*/  FSETP.NEU.FTZ.AND P0, PT, R4, RZ, PT ;  /* 0x000000ff0400720b */ /* 0x000fda0003f1d000 */
[----:B------:R-:W0:Y:S01]  /*0280*/  @!P0 MUFU.RCP R10, R4 ;  /* 0x00000004000a8308 */ /* 0x000e220000001000 */
[----:B-----5:R-:W-:-:S05]  /*0290*/  @!P0 SHF.L.U32 R5, R16, 0x10, RZ ;  /* 0x0000001010058819 */ /* 0x020fca00000006ff */
        /* <DEDUP_REMOVED lines=34> */
.L_x_2245:
[----:B------:R-:W-:Y:S05]  /*04c0*/  BSYNC.RECONVERGENT B2 ;  /* 0x0000000000027941 */ /* 0x000fea0003800200 */
.L_x_2244:
[----:B------:R-:W-:Y:S01]  /*04d0*/  FFMA.FTZ R11, -R10, R12, R11 ;  /* 0x0000000c0a0b7223 */ /* 0x000fe2000001010b */
[----:B------:R-:W-:Y:S06]  /*04e0*/  BRA `(.L_x_2242) ;  /* 0x0000000000807947 */ /* 0x000fec0003800000 */
.L_x_2243:
        /* <DEDUP_REMOVED lines=16> */
.L_x_2248:
        /* <DEDUP_REMOVED lines=13> */
.L_x_2247:
[----:B------:R-:W-:Y:S05]  /*06c0*/  BSYNC.RECONVERGENT B2 ;  /* 0x0000000000027941 */ /* 0x000fea0003800200 */
.L_x_2246:
[----:B0-----:R-:W-:-:S04]  /*06d0*/  FMUL.FTZ R10, R11, 1.1920928955078125e-07 ;  /* 0x340000000b0a7820 */ /* 0x001fc80000410000 */
[----:B------:R-:W-:-:S07]  /*06e0*/  FMUL.FTZ R11, R17, R10 ;  /* 0x0000000a110b7220 */ /* 0x000fce0000410000 */
.L_x_2242:
[----:B------:R-:W-:Y:S05]  /*06f0*/  BSYNC.RECONVERGENT B0 ;  /* 0x0000000000007941 */ /* 0x000fea0003800200 */
.L_x_2241:
        /* <DEDUP_REMOVED lines=23> */
.L_x_2249:
[----:B------:R-:W-:-:S06]  /*0870*/  FMUL.FTZ R4, R5, R12 ;  /* 0x0000000c05047220 */ /* 0x000fcc0000410000 */
[----:B------:R-:W0:Y:S02]  /*0880*/  F2F.BF16.F32 R4, R4 ;  /* 0x0000000400047304 */ /* 0x000e240000202000 */
[----:B0-----:R-:W-:-:S05]  /*0890*/  IMAD.U32 R5, R4, 0x10000, RZ ;  /* 0x0001000004057824 */ /* 0x001fca00078e00ff */
[----:B------:R-:W-:-:S04]  /*08a0*/  LOP3.LUT R5, RZ, 0x80000000, R5, 0xb8, !PT ;  /* 0x80000000ff057812 */ /* 0x000fc800078eb805 */
[----:B------:R-:W-:-:S07]  /*08b0*/  F2FP.BF16.F32.PACK_AB R5, RZ, R5 ;  /* 0x00000005ff05723e */ /* 0x000fce00000010ff */
.L_x_2240:
[----:B------:R-:W-:Y:S05]  /*08c0*/  BSYNC.RECONVERGENT B1 ;  /* 0x0000000000017941 */ /* 0x000fea0003800200 */
.L_x_2239:
[----:B------:R-:W-:Y:S01]  /*08d0*/  IADD3 R11, PT, PT, R3, 0x80, RZ ;  /* 0x00000080030b7810 */ /* 0x000fe20007ffe0ff */
[----:B------:R-:W-:Y:S03]  /*08e0*/  BSSY.RECONVERGENT B1, `(.L_x_2250) ;  /* 0x0000069000017945 */ /* 0x000fe60003800200 */
[----:B------:R-:W-:-:S13]  /*08f0*/  ISETP.GE.AND P0, PT, R11, R2, PT ;  /* 0x000000020b00720c */ /* 0x000fda0003f06270 */
[----:B------:R-:W-:Y:S05]  /*0900*/  @P0 BRA `(.L_x_2251) ;  /* 0x0000000400980947 */ /* 0x000fea0003800000 */
[----:B-1----:R-:W-:-:S05]  /*0910*/  IMAD.U32 R4, R9, 0x10000, RZ ;  /* 0x0001000009047824 */ /* 0x002fca00078e00ff */
        /* <DEDUP_REMOVED lines=30> */
.L_x_2258:
[----:B------:R-:W-:Y:S01]  /*0b00*/  FSETP.GEU.FTZ.AND P0, PT, R17, -R12, PT ;  /* 0x8000000c1100720b */ /* 0x000fe20003f1e000 */
[----:B------:R-:W-:-:S12]  /*0b10*/  FADD.FTZ R15, R15, -1 ;  /* 0xbf8000000f0f7421 */ /* 0x000fd80000010000 */
[----:B------:R-:W-:-:S07]  /*0b20*/  @!P0 FADD.FTZ R15, R15, -1 ;  /* 0xbf8000000f0f8421 */ /* 0x000fce0000010000 */
.L_x_2257:
[----:B------:R-:W-:Y:S05]  /*0b30*/  BSYNC.RECONVERGENT B2 ;  /* 0x0000000000027941 */ /* 0x000fea0003800200 */
.L_x_2256:
[----:B------:R-:W-:Y:S01]  /*0b40*/  FFMA.FTZ R8, -R12, R15, R8 ;  /* 0x0000000f0c087223 */ /* 0x000fe20000010108 */
[----:B------:R-:W-:Y:S06]  /*0b50*/  BRA `(.L_x_2254) ;  /* 0x0000000000807947 */ /* 0x000fec0003800000 */
.L_x_2255:
        /* <DEDUP_REMOVED lines=16> */
.L_x_2261:
        /* <DEDUP_REMOVED lines=13> */
.L_x_2260:
[----:B------:R-:W-:Y:S05]  /*0d30*/  BSYNC.RECONVERGENT B2 ;  /* 0x0000000000027941 */ /* 0x000fea0003800200 */
.L_x_2259:
[----:B------:R-:W-:-:S04]  /*0d40*/  FMUL.FTZ R15, R8, 1.1920928955078125e-07 ;  /* 0x34000000080f7820 */ /* 0x000fc80000410000 */
[----:B------:R-:W-:-:S07]  /*0d50*/  FMUL.FTZ R8, R14, R15 ;  /* 0x0000000f0e087220 */ /* 0x000fce0000410000 */
.L_x_2254:
[----:B------:R-:W-:Y:S05]  /*0d60*/  BSYNC.RECONVERGENT B0 ;  /* 0x0000000000007941 */ /* 0x000fea0003800200 */
.L_x_2253:
        /* <DEDUP_REMOVED lines=28> */
.L_x_2252:
[----:B------:R-:W0:Y:S01]  /*0f30*/  MUFU.RCP R13, R4 ;  /* 0x00000004000d7308 */ /* 0x000e220000001000 */
[----:B-----5:R-:W-:-:S04]  /*0f40*/  IMAD.U32 R8, R8, 0x10000, RZ ;  /* 0x0001000008087824 */ /* 0x020fc800078e00ff */
[----:B0-----:R-:W-:-:S05]  /*0f50*/  FMUL.FTZ R8, R13, R8 ;  /* 0x000000080d087220 */ /* 0x001fca0000410000 */
[----:B------:R-:W-:-:S07]  /*0f60*/  F2FP.BF16.F32.PACK_AB R8, RZ, R8 ;  /* 0x00000008ff08723e */ /* 0x000fce00000010ff */
.L_x_2251:
[----:B------:R-:W-:Y:S05]  /*0f70*/  BSYNC.RECONVERGENT B1 ;  /* 0x0000000000017941 */ /* 0x000fea0003800200 */
.L_x_2250:
        /* <DEDUP_REMOVED lines=35> */
.L_x_2270:
[----:B------:R-:W-:Y:S01]  /*11b0*/  FSETP.GEU.FTZ.AND P0, PT, R15, -R14, PT ;  /* 0x8000000e0f00720b */ /* 0x000fe20003f1e000 */
[----:B------:R-:W-:-:S12]  /*11c0*/  FADD.FTZ R13, R13, -1 ;  /* 0xbf8000000d0d7421 */ /* 0x000fd80000010000 */
[----:B------:R-:W-:-:S07]  /*11d0*/  @!P0 FADD.FTZ R13, R13, -1 ;  /* 0xbf8000000d0d8421 */ /* 0x000fce0000010000 */
.L_x_2269:
[----:B------:R-:W-:Y:S05]  /*11e0*/  BSYNC.RECONVERGENT B2 ;  /* 0x0000000000027941 */ /* 0x000fea0003800200 */
.L_x_2268:
[----:B------:R-:W-:Y:S01]  /*11f0*/  FFMA.FTZ R10, -R14, R13, R10 ;  /* 0x0000000d0e0a7223 */ /* 0x000fe2000001010a */
[----:B------:R-:W-:Y:S06]  /*1200*/  BRA `(.L_x_2266) ;  /* 0x0000000000807947 */ /* 0x000fec0003800000 */
.L_x_2267:
        /* <DEDUP_REMOVED lines=15> */
[----:B------:R1:W2:Y:S03]  /*1300*/  MUFU.RCP R18, R17 ;  /* 0x0000001100127308 */ /* 0x0002a60000001000 */
.L_x_2273:
[----:B------:R-:W-:-:S05]  /*1310*/  VIMNMX.U32 R13, PT, PT, R12, 0xb800000, PT ;  /* 0x0b8000000c0d7848 */ /* 0x000fca0003fe0000 */
[----:B------:R-:W-:Y:S02]  /*1320*/  IMAD.IADD R10, R13, 0x1, R10 ;  /* 0x000000010d0a7824 */ /* 0x000fe400078e020a */
[----:B------:R-:W-:Y:S02]  /*1330*/  IMAD.IADD R12, R12, 0x1, -R13 ;  /* 0x000000010c0c7824 */ /* 0x000fe400078e0a0d */
[----:B--2---:R-:W-:-:S03]  /*1340*/  FMUL.FTZ R15, R18, R10 ;  /* 0x0000000a120f7220 */ /* 0x004fc60000410000 */
[----:B------:R-:W-:Y:S01]  /*1350*/  ISETP.NE.AND P1, PT, R12, RZ, PT ;  /* 0x000000ff0c00720c */ /* 0x000fe20003f25270 */
        /* <DEDUP_REMOVED lines=8> */
.L_x_2272:
[----:B------:R-:W-:Y:S05]  /*13e0*/  BSYNC.RECONVERGENT B2 ;  /* 0x0000000000027941 */ /* 0x000fea0003800200 */
.L_x_2271:
[----:B------:R-:W-:-:S04]  /*13f0*/  FMUL.FTZ R13, R10, 1.1920928955078125e-07 ;  /* 0x340000000a0d7820 */ /* 0x000fc80000410000 */
[----:B------:R-:W-:-:S07]  /*1400*/  FMUL.FTZ R10, R16, R13 ;  /* 0x0000000d100a7220 */ /* 0x000fce0000410000 */
.L_x_2266:
[----:B------:R-:W-:Y:S05]  /*1410*/  BSYNC.RECONVERGENT B0 ;  /* 0x0000000000007941 */ /* 0x000fea0003800200 */
.L_x_2265:
        /* <DEDUP_REMOVED lines=14> */
[----:B--2---:R-:W-:-:S05]  /*1500*/  @!P0 IMAD.U32 R4, R12, 0x10000, RZ ;  /* 0x000100000c048824 */ /* 0x004fca00078e00ff */
[----:B------:R-:W-:-:S04]  /*1510*/  @!P0 LOP3.LUT R4, RZ, 0x80000000, R4, 0xb8, !PT ;  /* 0x80000000ff048812 */ /* 0x000fc800078eb804 */
[----:B------:R-:W-:Y:S01]  /*1520*/  @!P0 F2FP.BF16.F32.PACK_AB R7, RZ, R4 ;  /* 0x00000004ff07823e */ /* 0x000fe200000010ff */
[----:B------:R-:W-:Y:S06]  /*1530*/  @!P0 BRA `(.L_x_2263) ;  /* 0x0000000000388947 */ /* 0x000fec0003800000 */
[----:B------:R-:W2:Y:S08]  /*1540*/  FRND.FTZ.FLOOR R4, R10 ;  /* 0x0000000a00047307 */ /* 0x000eb00000215000 */
[----:B--2---:R-:W2:Y:S02]  /*1550*/  F2F.BF16.F32 R4, R4 ;  /* 0x0000000400047304 */ /* 0x004ea40000202000 */
[----:B--2---:R-:W-:-:S05]  /*1560*/  SHF.L.U32 R13, R4, 0x10, RZ ;  /* 0x00000010040d7819 */ /* 0x004fca00000006ff */
[----:B------:R-:W-:-:S05]  /*1570*/  FADD.FTZ R7, -R13, R10 ;  /* 0x0000000a0d077221 */ /* 0x000fca0000010100 */
[----:B------:R-:W-:Y:S02]  /*1580*/  FSETP.GT.FTZ.AND P0, PT, R7, 0.5, PT ;  /* 0x3f0000000700780b */ /* 0x000fe40003f14000 */
[----:B------:R-:W-:-:S11]  /*1590*/  PRMT R7, R4, 0x7610, R7 ;  /* 0x0000761004077816 */ /* 0x000fd60000000007 */
[----:B------:R-:W-:Y:S05]  /*15a0*/  @!P0 BRA `(.L_x_2263) ;  /* 0x00000000001c8947 */ /* 0x000fea0003800000 */
[----:B------:R-:W-:-:S05]  /*15b0*/  FADD.FTZ R7, R13, 1 ;  /* 0x3f8000000d077421 */ /* 0x000fca0000010000 */
[----:B------:R-:W-:Y:S01]  /*15c0*/  F2FP.BF16.F32.PACK_AB R7, RZ, R7 ;  /* 0x00000007ff07723e */ /* 0x000fe200000010ff */
[----:B------:R-:W-:Y:S06]  /*15d0*/  BRA `(.L_x_2263) ;  /* 0x0000000000107947 */ /* 0x000fec0003800000 */
.L_x_2264:
[----:B------:R-:W1:Y:S01]  /*15e0*/  MUFU.RCP R4, R4 ;  /* 0x0000000400047308 */ /* 0x000e620000001000 */
[----:B-----5:R-:W-:-:S04]  /*15f0*/  IMAD.U32 R7, R7, 0x10000, RZ ;  /* 0x0001000007077824 */ /* 0x020fc800078e00ff */
[----:B-1----:R-:W-:-:S05]  /*1600*/  FMUL.FTZ R7, R4, R7 ;  /* 0x0000000704077220 */ /* 0x002fca0000410000 */
[----:B------:R-:W-:-:S07]  /*1610*/  F2FP.BF16.F32.PACK_AB R7, RZ, R7 ;  /* 0x00000007ff07723e */ /* 0x000fce00000010ff */
.L_x_2263:
[----:B------:R-:W-:Y:S05]  /*1620*/  BSYNC.RECONVERGENT B1 ;  /* 0x0000000000017941 */ /* 0x000fea0003800200 */
.L_x_2262:
[----:B------:R-:W-:Y:S01]  /*1630*/  VIADD R13, R3, 0x180 ;  /* 0x00000180030d7836 */ /* 0x000fe20000000000 */
[----:B------:R-:W-:Y:S04]  /*1640*/  BSSY.RECONVERGENT B1, `(.L_x_2274) ;  /* 0x0000069000017945 */ /* 0x000fe80003800200 */
[----:B------:R-:W-:-:S13]  /*1650*/  ISETP.GE.AND P0, PT, R13, R2, PT ;  /* 0x000000020d00720c */ /* 0x000fda0003f06270 */
[----:B------:R-:W-:Y:S05]  /*1660*/  @P0 BRA `(.L_x_2275) ;  /* 0x0000000400980947 */ /* 0x000fea0003800000 */
[----:B-1----:R-:W-:-:S05]  /*1670*/  IMAD.U32 R9, R9, 0x10000, RZ ;  /* 0x0001000009097824 */ /* 0x002fca00078e00ff */
[----:B------:R-:W-:-:S13]  /*1680*/  FSETP.NEU.FTZ.AND P0, PT, R9, RZ, PT ;  /* 0x000000ff0900720b */ /* 0x000fda0003f1d000 */
[----:B------:R-:W-:Y:S05]  /*1690*/  @!P0 BRA `(.L_x_2276) ;  /* 0x00000004007c8947 */ /* 0x000fea0003800000 */
        /* <DEDUP_REMOVED lines=28> */
.L_x_2282:
[----:B------:R-:W-:Y:S01]  /*1860*/  FSETP.GEU.FTZ.AND P0, PT, R10, -R12, PT ;  /* 0x8000000c0a00720b */ /* 0x000fe20003f1e000 */
[----:B------:R-:W-:-:S12]  /*1870*/  FADD.FTZ R4, R4, -1 ;  /* 0xbf80000004047421 */ /* 0x000fd80000010000 */
[----:B------:R-:W-:-:S07]  /*1880*/  @!P0 FADD.FTZ R4, R4, -1 ;  /* 0xbf80000004048421 */ /* 0x000fce0000010000 */
.L_x_2281:
[----:B------:R-:W-:Y:S05]  /*1890*/  BSYNC.RECONVERGENT B2 ;  /* 0x0000000000027941 */ /* 0x000fea0003800200 */
.L_x_2280:
[----:B------:R-:W-:Y:S01]  /*18a0*/  FFMA.FTZ R13, -R12, R4, R13 ;  /* 0x000000040c0d7223 */ /* 0x000fe2000001010d */
[----:B------:R-:W-:Y:S06]  /*18b0*/  BRA `(.L_x_2278) ;  /* 0x0000000000807947 */ /* 0x000fec0003800000 */
.L_x_2279:
        /* <DEDUP_REMOVED lines=15> */
[----:B------:R1:W2:Y:S03]  /*19b0*/  MUFU.RCP R17, R16 ;  /* 0x0000001000117308 */ /* 0x0002a60000001000 */
.L_x_2285:
[----:B------:R-:W-:-:S04]  /*19c0*/  VIMNMX.U32 R10, PT, PT, R4, 0xb800000, PT ;  /* 0x0b800000040a7848 */ /* 0x000fc80003fe0000 */
[C---:B------:R-:W-:Y:S01]  /*19d0*/  IADD3 R4, PT, PT, -R10.reuse, R4, RZ ;  /* 0x000000040a047210 */ /* 0x040fe20007ffe1ff */
[----:B------:R-:W-:-:S03]  /*19e0*/  IMAD.IADD R13, R10, 0x1, R13 ;  /* 0x000000010a0d7824 */ /* 0x000fc600078e020d */
[----:B------:R-:W-:Y:S01]  /*19f0*/  ISETP.NE.AND P1, PT, R4, RZ, PT ;  /* 0x000000ff0400720c */ /* 0x000fe20003f25270 */
[----:B--2---:R-:W-:-:S04]  /*1a00*/  FMUL.FTZ R12, R17, R13 ;  /* 0x0000000d110c7220 */ /* 0x004fc80000410000 */
        /* <DEDUP_REMOVED lines=8> */
.L_x_2284:
[----:B------:R-:W-:Y:S05]  /*1a90*/  BSYNC.RECONVERGENT B2 ;  /* 0x0000000000027941 */ /* 0x000fea0003800200 */
.L_x_2283:
[----:B------:R-:W-:-:S04]  /*1aa0*/  FMUL.FTZ R13, R13, 1.1920928955078125e-07 ;  /* 0x340000000d0d7820 */ /* 0x000fc80000410000 */
[----:B------:R-:W-:-:S07]  /*1ab0*/  FMUL.FTZ R13, R14, R13 ;  /* 0x0000000d0e0d7220 */ /* 0x000fce0000410000 */
.L_x_2278:
[----:B------:R-:W-:Y:S05]  /*1ac0*/  BSYNC.RECONVERGENT B0 ;  /* 0x0000000000007941 */ /* 0x000fea0003800200 */
.L_x_2277:
        /* <DEDUP_REMOVED lines=20> */
[----:B--2---:R-:W-:-:S04]  /*1c10*/  IMAD.U32 R10, R6, 0x10000, RZ ;  /* 0x00010000060a7824 */ /* 0x004fc800078e00ff */
[----:B------:R-:W-:-:S05]  /*1c20*/  FADD.FTZ R4, -R10, R13 ;  /* 0x0000000d0a047221 */ /* 0x000fca0000010100 */
[----:B------:R-:W-:Y:S02]  /*1c30*/  FSETP.GT.FTZ.AND P0, PT, R4, 0.5, PT ;  /* 0x3f0000000400780b */ /* 0x000fe40003f14000 */
[----:B------:R-:W-:-:S11]  /*1c40*/  PRMT R4, R6, 0x7610, R4 ;  /* 0x0000761006047816 */ /* 0x000fd60000000004 */
[----:B------:R-:W-:Y:S05]  /*1c50*/  @!P0 BRA `(.L_x_2275) ;  /* 0x00000000001c8947 */ /* 0x000fea0003800000 */
[----:B------:R-:W-:-:S05]  /*1c60*/  FADD.FTZ R4, R10, 1 ;  /* 0x3f8000000a047421 */ /* 0x000fca0000010000 */
[----:B------:R-:W-:Y:S01]  /*1c70*/  F2FP.BF16.F32.PACK_AB R4, RZ, R4 ;  /* 0x00000004ff04723e */ /* 0x000fe200000010ff */
[----:B------:R-:W-:Y:S06]  /*1c80*/  BRA `(.L_x_2275) ;  /* 0x0000000000107947 */ /* 0x000fec0003800000 */
.L_x_2276:
[----:B------:R-:W1:Y:S01]  /*1c90*/  MUFU.RCP R9, R9 ;  /* 0x0000000900097308 */ /* 0x000e620000001000 */
[----:B-----5:R-:W-:-:S04]  /*1ca0*/  IMAD.U32 R4, R6, 0x10000, RZ ;  /* 0x0001000006047824 */ /* 0x020fc800078e00ff */
[----:B-1----:R-:W-:-:S05]  /*1cb0*/  FMUL.FTZ R4, R9, R4 ;  /* 0x0000000409047220 */ /* 0x002fca0000410000 */
[----:B------:R-:W-:-:S07]  /*1cc0*/  F2FP.BF16.F32.PACK_AB R4, RZ, R4 ;  /* 0x00000004ff04723e */ /* 0x000fce00000010ff */
.L_x_2275:
[----:B------:R-:W-:Y:S05]  /*1cd0*/  BSYNC.RECONVERGENT B1 ;  /* 0x0000000000017941 */ /* 0x000fea0003800200 */
.L_x_2274:
[----:B------:R-:W-:Y:S01]  /*1ce0*/  ISETP.GE.AND P0, PT, R3, R2, PT ;  /* 0x000000020300720c */ /* 0x000fe20003f06270 */
[----:B------:R-:W-:Y:S04]  /*1cf0*/  BSSY.RECONVERGENT B0, `(.L_x_2286) ;  /* 0x0000017000007945 */ /* 0x000fe80003800200 */
[----:B------:R-:W-:Y:S08]  /*1d00*/  BSSY.RELIABLE B1, `(.L_x_2287) ;  /* 0x000000f000017945 */ /* 0x000ff00003800100 */
[----:B------:R-:W-:Y:S05]  /*1d10*/  @P0 BRA `(.L_x_2288) ;  /* 0x0000000000340947 */ /* 0x000fea0003800000 */
[----:B------:R-:W2:Y:S01]  /*1d20*/  LDC.64 R12, c[0x0][0x388] ;  /* 0x0000e200ff0c7b82 */ /* 0x000ea20000000a00 */
[----:B------:R-:W-:-:S05]  /*1d30*/  LEA R3, R0, R3, 0x9 ;  /* 0x0000000300037211 */ /* 0x000fca00078e48ff */
[----:B--2---:R-:W-:-:S04]  /*1d40*/  IMAD.WIDE.U32 R12, R3, 0x2, R12 ;  /* 0x00000002030c7825 */ /* 0x004fc800078e000c */
[----:B------:R-:W-:Y:S01]  /*1d50*/  IMAD.MOV.U32 R3, RZ, RZ, R11 ;  /* 0x000000ffff037224 */ /* 0x000fe200078e000b */
[----:B------:R2:W-:Y:S04]  /*1d60*/  STG.E.U16 desc[UR4][R12.64], R5 ;  /* 0x000000050c007986 */ /* 0x0005e8000c101504 */
[----:B------:R-:W-:-:S13]  /*1d70*/  ISETP.GE.AND P0, PT, R3, R2, PT ;  /* 0x000000020300720c */ /* 0x000fda0003f06270 */
[----:B------:R-:W-:Y:S05]  /*1d80*/  @P0 BREAK.RELIABLE B1 ;  /* 0x0000000000010942 */ /* 0x000fea0003800100 */
[----:B--2---:R-:W-:Y:S05]  /*1d90*/  @P0 BRA `(.L_x_2289) ;  /* 0x0000000000300947 */ /* 0x004fea0003800000 */
[----:B------:R-:W2:Y:S01]  /*1da0*/  LDC.64 R10, c[0x0][0x388] ;  /* 0x0000e200ff0a7b82 */ /* 0x000ea20000000a00 */
[----:B------:R-:W-:Y:S02]  /*1db0*/  IMAD R5, R0, 0x200, R3 ;  /* 0x0000020000057824 */ /* 0x000fe400078e0203 */
[----:B------:R-:W-:Y:S02]  /*1dc0*/  VIADD R3, R3, 0x80 ;  /* 0x0000008003037836 */ /* 0x000fe40000000000 */
[----:B--2---:R-:W-:-:S05]  /*1dd0*/  IMAD.WIDE.U32 R10, R5, 0x2, R10 ;  /* 0x00000002050a7825 */ /* 0x004fca00078e000a */
[----:B-----5:R2:W-:Y:S02]  /*1de0*/  STG.E.U16 desc[UR4][R10.64], R8 ;  /* 0x000000080a007986 */ /* 0x0205e4000c101504 */
.L_x_2288:
[----:B------:R-:W-:Y:S05]  /*1df0*/  BSYNC.RELIABLE B1 ;  /* 0x0000000000017941 */ /* 0x000fea0003800100 */
.L_x_2287:
[----:B------:R-:W-:-:S13]  /*1e00*/  ISETP.GE.AND P0, PT, R3, R2, PT ;  /* 0x000000020300720c */ /* 0x000fda0003f06270 */
[----:B-12--5:R-:W1:Y:S01]  /*1e10*/  @!P0 LDC.64 R8, c[0x0][0x388] ;  /* 0x0000e200ff088b82 */ /* 0x026e620000000a00 */
[----:B------:R-:W-:Y:S01]  /*1e20*/  @!P0 LEA R5, R0, R3, 0x9 ;  /* 0x0000000300058211 */ /* 0x000fe200078e48ff */
[----:B------:R-:W-:-:S04]  /*1e30*/  @!P0 VIADD R3, R3, 0x80 ;  /* 0x0000008003038836 */ /* 0x000fc80000000000 */
[----:B-1----:R-:W-:-:S05]  /*1e40*/  @!P0 IMAD.WIDE.U32 R8, R5, 0x2, R8 ;  /* 0x0000000205088825 */ /* 0x002fca00078e0008 */
[----:B------:R2:W-:Y:S02]  /*1e50*/  @!P0 STG.E.U16 desc[UR4][R8.64], R7 ;  /* 0x0000000708008986 */ /* 0x0005e4000c101504 */
.L_x_2289:
[----:B------:R-:W-:Y:S05]  /*1e60*/  BSYNC.RECONVERGENT B0 ;  /* 0x0000000000007941 */ /* 0x000fea0003800200 */
.L_x_2286:
[----:B------:R-:W-:Y:S05]  /*1e70*/  WARPSYNC.ALL ;  /* 0x0000000000007948 */ /* 0x000fea0003800000 */
[----:B------:R-:W-:-:S13]  /*1e80*/  ISETP.GE.AND P0, PT, R3, R2, PT ;  /* 0x000000020300720c */ /* 0x000fda0003f06270 */
[----:B------:R-:W-:Y:S05]  /*1e90*/  @P0 EXIT ;  /* 0x000000000000094d */ /* 0x000fea0003800000 */
[----:B--2--5:R-:W2:Y:S01]  /*1ea0*/  LDC.64 R6, c[0x0][0x388] ;  /* 0x0000e200ff067b82 */ /* 0x024ea20000000a00 */
[----:B------:R-:W-:-:S04]  /*1eb0*/  IMAD R3, R0, 0x200, R3 ;  /* 0x0000020000037824 */ /* 0x000fc800078e0203 */
[----:B--2---:R-:W-:-:S05]  /*1ec0*/  IMAD.WIDE.U32 R2, R3, 0x2, R6 ;  /* 0x0000000203027825 */ /* 0x004fca00078e0006 */
[----:B------:R-:W-:Y:S01]  /*1ed0*/  STG.E.U16 desc[UR4][R2.64], R4 ;  /* 0x0000000402007986 */ /* 0x000fe2000c101504 */
[----:B------:R-:W-:Y:S05]  /*1ee0*/  EXIT ;  /* 0x000000000000794d */ /* 0x000fea0003800000 */
.L_x_2290:
        /* <DEDUP_REMOVED lines=9> */
.L_x_32833:


//--------------------- .text._ZN2at6native29vectorized_elementwise_kernelILi2ENS0_13BUnaryFunctorIN3c108BFloat16ES4_S4_ZZZNS0_15binary_internal21div_floor_kernel_cudaERNS_18TensorIteratorBaseEENKUlvE1_clEvENKUlvE2_clEvEUlS4_S4_E_EESt5arrayIPcLm2EEEEviT0_T1_ --------------------------
	.section	.text._ZN2at6native29vectorized_elementwise_kernelILi2ENS0_13BUnaryFunctorIN3c108BFloat16ES4_S4_ZZZNS0_15binary_internal21div_floor_kernel_cudaERNS_18TensorIteratorBaseEENKUlvE1_clEvENKUlvE2_clEvEUlS4_S4_E_EESt5arrayIPcLm2EEEEviT0_T1_,"ax",@progbits
	.align	128
        .global         _ZN2at6native29vectorized_elementwise_kernelILi2ENS0_13BUnaryFunctorIN3c108BFloat16ES4_S4_ZZZNS0_15binary_internal21div_floor_kernel_cudaERNS_18TensorIteratorBaseEENKUlvE1_clEvENKUlvE2_clEvEUlS4_S4_E_EESt5arrayIPcLm2EEEEviT0_T1_
        .type           _ZN2at6native29vectorized_elementwise_kernelILi2ENS0_13BUnaryFunctorIN3c108BFloat16ES4_S4_ZZZNS0_15binary_internal21div_floor_kernel_cudaERNS_18TensorIteratorBaseEENKUlvE1_clEvENKUlvE2_clEvEUlS4_S4_E_EESt5arrayIPcLm2EEEEviT0_T1_,@function
        .size           _ZN2at6native29vectorized_elementwise_kernelILi2ENS0_13BUnaryFunctorIN3c108BFloat16ES4_S4_ZZZNS0_15binary_internal21div_floor_kernel_cudaERNS_18TensorIteratorBaseEENKUlvE1_clEvENKUlvE2_clEvEUlS4_S4_E_EESt5arrayIPcLm2EEEEviT0_T1_,(.L_x_32834 - _ZN2at6native29vectorized_elementwise_kernelILi2ENS0_13BUnaryFunctorIN3c108BFloat16ES4_S4_ZZZNS0_15binary_internal21div_floor_kernel_cudaERNS_18TensorIteratorBaseEENKUlvE1_clEvENKUlvE2_clEvEUlS4_S4_E_EESt5arrayIPcLm2EEEEviT0_T1_)
        .other          _ZN2at6native29vectorized_elementwise_kernelILi2ENS0_13BUnaryFunctorIN3c108BFloat16ES4_S4_ZZZNS0_15binary_internal21div_floor_kernel_cudaERNS_18TensorIteratorBaseEENKUlvE1_clEvENKUlvE2_clEvEUlS4_S4_E_EESt5arrayIPcLm2EEEEviT0_T1_,@"STO_CUDA_ENTRY STV_DEFAULT"
_ZN2at6native29vectorized_elementwise_kernelILi2ENS0_13BUnaryFunctorIN3c108BFloat16ES4_S4_ZZZNS0_15binary_internal21div_floor_kernel_cudaERNS_18TensorIteratorBaseEENKUlvE1_clEvENKUlvE2_clEvEUlS4_S4_E_EESt5arrayIPcLm2EEEEviT0_T1_:
.text._ZN2at6native29vectorized_elementwise_kernelILi2ENS0_13BUnaryFunctorIN3c108BFloat16ES4_S4_ZZZNS0_15binary_internal21div_floor_kernel_cudaERNS_18TensorIteratorBaseEENKUlvE1_clEvENKUlvE2_clEvEUlS4_S4_E_EESt5arrayIPcLm2EEEEviT0_T1_:
[----:B------:R-:W-:Y:S01]  /*0000*/  LDC R1, c[0x0][0x37c] ;  /* 0x0000df00ff017b82 */ /* 0x000fe20000000800 */
[----:B------:R-:W0:Y:S01]  /*0010*/  S2R R16, SR_CTAID.X ;  /* 0x0000000000107919 */ /* 0x000e220000002500 */
[----:B------:R-:W1:Y:S06]  /*0020*/  LDCU UR6, c[0x0][0x380] ;  /* 0x00007000ff0677ac */ /* 0x000e6c0008000800 */
[----:B------:R-:W2:Y:S01]  /*0030*/  LDC.U16 R0, c[0x0][0x386] ;  /* 0x0000e180ff007b82 */ /* 0x000ea20000000400 */
[----:B------:R-:W3:Y:S01]  /*0040*/  LDCU.64 UR4, c[0x0][0x358] ;  /* 0x00006b00ff0477ac */ /* 0x000ee20008000a00 */
[----:B0-----:R-:W-:-:S05]  /*0050*/  IMAD.SHL.U32 R16, R16, 0x400, RZ ;  /* 0x0000040010107824 */ /* 0x001fca00078e00ff */
[----:B-1----:R-:W-:-:S04]  /*0060*/  IADD3 R17, PT, PT, -R16, UR6, RZ ;  /* 0x0000000610117c10 */ /* 0x002fc8000fffe1ff */
[----:B------:R-:W-:-:S13]  /*0070*/  ISETP.GT.U32.AND P0, PT, R17, 0x3ff, PT ;  /* 0x000003ff1100780c */ /* 0x000fda0003f04070 */
[----:B---3--:R-:W-:Y:S05]  /*0080*/  @P0 BRA `(.L_x_2291) ;  /* 0x0000003c00340947 */ /* 0x008fea0003800000 */
[----:B------:R-:W0:Y:S01]  /*0090*/  S2R R20, SR_TID.X ;  /* 0x0000000000147919 */ /* 0x000e220000002100 */
[----:B------:R-:W-:Y:S02]  /*00a0*/  PRMT R19, RZ, 0x7610, R19 ;  /* 0x00007610ff137816 */ /* 0x000fe40000000013 */
[----:B0-----:R-:W-:Y:S01]  /*00b0*/  ISETP.GE.U32.AND P6, PT, R20, R17, PT ;  /* 0x000000111400720c */ /* 0x001fe20003fc6070 */
[----:B------:R-:W-:-:S12]  /*00c0*/  IMAD.MOV.U32 R18, RZ, RZ, R20 ;  /* 0x000000ffff127224 */ /* 0x000fd800078e0014 */
[----:B------:R-:W-:Y:S01]  /*00d0*/  @!P6 VIADD R20, R18, 0x80 ;  /* 0x000000801214e836 */ /* 0x000fe20000000000 */
[----:B------:R-:W0:Y:S01]  /*00e0*/  @!P6 LDC.64 R2, c[0x0][0x390] ;  /* 0x0000e400ff02eb82 */ /* 0x000e220000000a00 */
[----:B------:R-:W-:-:S03]  /*00f0*/  @!P6 IMAD.IADD R5, R16, 0x1, R18 ;  /* 0x000000011005e824 */ /* 0x000fc600078e0212 */
[----:B------:R-:W-:-:S13]  /*0100*/  ISETP.GE.U32.AND P5, PT, R20, R17, PT ;  /* 0x000000111400720c */ /* 0x000fda0003fa6070 */
[----:B------:R-:W-:Y:S01]  /*0110*/  @!P5 IMAD.IADD R22, R16, 0x1, R20 ;  /* 0x000000011016d824 */ /* 0x000fe200078e0214 */
[----:B------:R-:W-:Y:S01]  /*0120*/  PRMT R24, RZ, 0x7610, R24 ;  /* 0x00007610ff187816 */ /* 0x000fe20000000018 */
[----:B------:R-:W-:Y:S01]  /*0130*/  @!P5 VIADD R20, R20, 0x80 ;  /* 0x000000801414d836 */ /* 0x000fe20000000000 */
[----:B------:R-:W1:Y:S04]  /*0140*/  @!P5 LDC.64 R14, c[0x0][0x390] ;  /* 0x0000e400ff0edb82 */ /* 0x000e680000000a00 */
[----:B------:R-:W-:Y:S01]  /*0150*/  ISETP.GE.U32.AND P4, PT, R20, R17, PT ;  /* 0x000000111400720c */ /* 0x000fe20003f86070 */
[----:B0-----:R-:W-:-:S05]  /*0160*/  @!P6 IMAD.WIDE.U32 R2, R5, 0x2, R2 ;  /* 0x000000020502e825 */ /* 0x001fca00078e0002 */
[----:B------:R0:W5:Y:S07]  /*0170*/  @!P6 LDG.E.U16 R19, desc[UR4][R2.64] ;  /* 0x000000040213e981 */ /* 0x00016e000c1e1500 */
[----:B------:R-:W-:Y:S01]  /*0180*/  @!P4 IMAD.IADD R29, R16, 0x1, R20 ;  /* 0x00000001101dc824 */ /* 0x000fe200078e0214 */
[----:B------:R-:W-:Y:S01]  /*0190*/  @!P4 IADD3 R20, PT, PT, R20, 0x80, RZ ;  /* 0x000000801414c810 */ /* 0x000fe20007ffe0ff */
[----:B------:R-:W3:Y:S03]  /*01a0*/  @!P4 LDC.64 R12, c[0x0][0x390] ;  /* 0x0000e400ff0ccb82 */ /* 0x000ee60000000a00 */
[----:B------:R-:W-:-:S13]  /*01b0*/  ISETP.GE.U32.AND P3, PT, R20, R17, PT ;  /* 0x000000111400720c */ /* 0x000fda0003f66070 */
[----:B------:R-:W-:Y:S01]  /*01c0*/  @!P3 IMAD.IADD R27, R16, 0x1, R20 ;  /* 0x00000001101bb824 */ /* 0x000fe200078e0214 */
[----:B0-----:R-:W0:Y:S01]  /*01d0*/  @!P3 LDC.64 R2, c[0x0][0x390] ;  /* 0x0000e400ff02bb82 */ /* 0x001e220000000a00 */
[----:B------:R-:W-:-:S05]  /*01e0*/  @!P3 VIADD R20, R20, 0x80 ;  /* 0x000000801414b836 */ /* 0x000fca0000000000 */
[----:B------:R-:W-:-:S13]  /*01f0*/  ISETP.GE.U32.AND P2, PT, R20, R17, PT ;  /* 0x000000111400720c */ /* 0x000fda0003f46070 */
[----:B------:R-:W-:Y:S01]  /*0200*/  @!P2 IMAD.IADD R25, R16, 0x1, R20 ;  /* 0x000000011019a824 */ /* 0x000fe200078e0214 */
[----:B------:R-:W4:Y:S01]  /*0210*/  @!P2 LDC.64 R4, c[0x0][0x390] ;  /* 0x0000e400ff04ab82 */ /* 0x000f220000000a00 */
[----:B------:R-:W-:-:S05]  /*0220*/  @!P2 VIADD R20, R20, 0x80 ;  /* 0x000000801414a836 */ /* 0x000fca0000000000 */
[----:B------:R-:W-:-:S13]  /*0230*/  ISETP.GE.U32.AND P1, PT, R20, R17, PT ;  /* 0x000000111400720c */ /* 0x000fda0003f26070 */
[----:B------:R-:W-:Y:S01]  /*0240*/  @!P1 IMAD.IADD R23, R16, 0x1, R20 ;  /* 0x0000000110179824 */ /* 0x000fe200078e0214 */
[----:B------:R-:W-:Y:S01]  /*0250*/  @!P1 IADD3 R20, PT, PT, R20, 0x80, RZ ;  /* 0x0000008014149810 */ /* 0x000fe20007ffe0ff */
[----:B------:R-:W2:Y:S03]  /*0260*/  @!P1 LDC.64 R6, c[0x0][0x390] ;  /* 0x0000e400ff069b82 */ /* 0x000ea60000000a00 */
[----:B------:R-:W-:-:S13]  /*0270*/  ISETP.GE.U32.AND P0, PT, R20, R17, PT ;  /* 0x000000111400720c */ /* 0x000fda0003f06070 */
[----:B------:R-:W-:Y:S01]  /*0280*/  @!P0 IMAD.IADD R21, R16, 0x1, R20 ;  /* 0x0000000110158824 */ /* 0x000fe200078e0214 */
[----:B------:R-:W1:Y:S01]  /*0290*/  @!P0 LDC.64 R8, c[0x0][0x390] ;  /* 0x0000e400ff088b82 */ /* 0x000e620000000a00 */
[----:B------:R-:W-:-:S05]  /*02a0*/  @!P0 VIADD R20, R20, 0x80 ;  /* 0x0000008014148836 */ /* 0x000fca0000000000 */
[----:B------:R-:W-:-:S13]  /*02b0*/  ISETP.GE.U32.AND P6, PT, R20, R17, PT ;  /* 0x000000111400720c */ /* 0x000fda0003fc6070 */
[----:B------:R-:W4:Y:S01]  /*02c0*/  @!P6 LDC.64 R10, c[0x0][0x390] ;  /* 0x0000e400ff0aeb82 */ /* 0x000f220000000a00 */
[----:B---3--:R-:W-:-:S04]  /*02d0*/  @!P4 IMAD.WIDE.U32 R12, R29, 0x2, R12 ;  /* 0x000000021d0cc825 */ /* 0x008fc800078e000c */
[----:B------:R-:W-:Y:S01]  /*02e0*/  @!P6 IMAD.IADD R29, R16, 0x1, R20 ;  /* 0x00000001101de824 */ /* 0x000fe200078e0214 */
[----:B------:R3:W5:Y:S01]  /*02f0*/  @!P4 LDG.E.U16 R24, desc[UR4][R12.64] ;  /* 0x000000040c18c981 */ /* 0x000762000c1e1500 */
[----:B--2---:R-:W-:Y:S01]  /*0300*/  @!P1 IMAD.WIDE.U32 R6, R23, 0x2, R6 ;  /* 0x0000000217069825 */ /* 0x004fe200078e0006 */
[----:B------:R-:W-:Y:S02]  /*0310*/  PRMT R23, RZ, 0x7610, R23 ;  /* 0x00007610ff177816 */ /* 0x000fe40000000017 */
[----:B------:R-:W-:Y:S01]  /*0320*/  PRMT R20, RZ, 0x7610, R20 ;  /* 0x00007610ff147816 */ /* 0x000fe20000000014 */
[----:B-1----:R-:W-:Y:S01]  /*0330*/  @!P0 IMAD.WIDE.U32 R8, R21, 0x2, R8 ;  /* 0x0000000215088825 */ /* 0x002fe200078e0008 */
[----:B------:R-:W-:-:S03]  /*0340*/  PRMT R21, RZ, 0x7610, R21 ;  /* 0x00007610ff157816 */ /* 0x000fc60000000015 */
[----:B0-----:R-:W-:Y:S01]  /*0350*/  @!P3 IMAD.WIDE.U32 R2, R27, 0x2, R2 ;  /* 0x000000021b02b825 */ /* 0x001fe200078e0002 */
[----:B---3--:R-:W-:Y:S01]  /*0360*/  PRMT R12, RZ, 0x7610, R12 ;  /* 0x00007610ff0c7816 */ /* 0x008fe2000000000c */
[----:B------:R-:W5:Y:S02]  /*0370*/  @!P1 LDG.E.U16 R20, desc[UR4][R6.64] ;  /* 0x0000000406149981 */ /* 0x000f64000c1e1500 */
[----:B----4-:R-:W-:Y:S02]  /*0380*/  @!P2 IMAD.WIDE.U32 R4, R25, 0x2, R4 ;  /* 0x000000021904a825 */ /* 0x010fe400078e0004 */
[----:B------:R-:W5:Y:S02]  /*0390*/  @!P3 LDG.E.U16 R23, desc[UR4][R2.64] ;  /* 0x000000040217b981 */ /* 0x000f64000c1e1500 */
[----:B------:R-:W-:Y:S02]  /*03a0*/  @!P6 IMAD.WIDE.U32 R10, R29, 0x2, R10 ;  /* 0x000000021d0ae825 */ /* 0x000fe400078e000a */
[----:B------:R-:W5:Y:S04]  /*03b0*/  @!P2 LDG.E.U16 R21, desc[UR4][R4.64] ;  /* 0x000000040415a981 */ /* 0x000f68000c1e1500 */
[----:B------:R-:W5:Y:S01]  /*03c0*/  @!P6 LDG.E.U16 R12, desc[UR4][R10.64] ;  /* 0x000000040a0ce981 */ /* 0x000f62000c1e1500 */
[----:B------:R-:W-:Y:S01]  /*03d0*/  @!P5 IMAD.WIDE.U32 R14, R22, 0x2, R14 ;  /* 0x00000002160ed825 */ /* 0x000fe200078e000e */
[----:B------:R-:W-:-:S06]  /*03e0*/  PRMT R22, RZ, 0x7610, R22 ;  /* 0x00007610ff167816 */ /* 0x000fcc0000000016 */
[----:B------:R0:W5:Y:S02]  /*03f0*/  @!P5 LDG.E.U16 R22, desc[UR4][R14.64] ;  /* 0x000000040e16d981 */ /* 0x000164000c1e1500 */
[----:B0-----:R-:W-:-:S06]  /*0400*/  PRMT R14, RZ, 0x7610, R14 ;  /* 0x00007610ff0e7816 */ /* 0x001fcc000000000e */
[----:B------:R0:W5:Y:S01]  /*0410*/  @!P0 LDG.E.U16 R14, desc[UR4][R8.64] ;  /* 0x00000004080e8981 */ /* 0x000162000c1e1500 */
[----:B------:R-:W-:Y:S01]  /*0420*/  ISETP.GE.U32.AND P0, PT, R18, R17, PT ;  /* 0x000000111200720c */ /* 0x000fe20003f06070 */
[----:B------:R-:W-:-:S12]  /*0430*/  BSSY.RECONVERGENT B1, `(.L_x_2292) ;  /* 0x0000068000017945 */ /* 0x000fd80003800200 */
[----:B0-----:R-:W-:Y:S05]  /*0440*/  @P0 BRA `(.L_x_2293) ;  /* 0x0000000400980947 */ /* 0x001fea0003800000 */
[----:B------:R-:W-:-:S05]  /*0450*/  IMAD.U32 R3, R0, 0x10000, RZ ;  /* 0x0001000000037824 */ /* 0x000fca00078e00ff */
        /* <DEDUP_REMOVED lines=37> */
.L_x_2298:
[----:B------:R-:W-:Y:S05]  /*06b0*/  BSYNC.RECONVERGENT B2 ;  /* 0x0000000000027941 */ /* 0x000fea0003800200 */
.L_x_2297:
[----:B------:R-:W-:Y:S01]  /*06c0*/  FFMA.FTZ R5, -R4, R6, R5 ;  /* 0x0000000604057223 */ /* 0x000fe20000010105 */
[----:B------:R-:W-:Y:S06]  /*06d0*/  BRA `(.L_x_2295) ;  /* 0x0000000000807947 */ /* 0x000fec0003800000 */
.L_x_2296:
        /* <DEDUP_REMOVED lines=16> */
.L_x_2301:
        /* <DEDUP_REMOVED lines=13> */
.L_x_2300:
[----:B------:R-:W-:Y:S05]  /*08b0*/  BSYNC.RECONVERGENT B2 ;  /* 0x0000000000027941 */ /* 0x000fea0003800200 */
.L_x_2299:
[----:B------:R-:W-:-:S04]  /*08c0*/  FMUL.FTZ R5, R5, 1.1920928955078125e-07 ;  /* 0x3400000005057820 */ /* 0x000fc80000410000 */
[----:B------:R-:W-:-:S07]  /*08d0*/  FMUL.FTZ R5, R4, R5 ;  /* 0x0000000504057220 */ /* 0x000fce0000410000 */
.L_x_2295:
[----:B------:R-:W-:Y:S05]  /*08e0*/  BSYNC.RECONVERGENT B0 ;  /* 0x0000000000007941 */ /* 0x000fea0003800200 */
.L_x_2294:
        /* <DEDUP_REMOVED lines=23> */
.L_x_2302:
[----:B------:R-:W-:-:S06]  /*0a60*/  FMUL.FTZ R3, R2, R6 ;  /* 0x0000000602037220 */ /* 0x000fcc0000410000 */
[----:B------:R-:W0:Y:S02]  /*0a70*/  F2F.BF16.F32 R3, R3 ;  /* 0x0000000300037304 */ /* 0x000e240000202000 */
[----:B0-----:R-:W-:-:S05]  /*0a80*/  IMAD.U32 R2, R3, 0x10000, RZ ;  /* 0x0001000003027824 */ /* 0x001fca00078e00ff */
[----:B------:R-:W-:-:S04]  /*0a90*/  LOP3.LUT R2, RZ, 0x80000000, R2, 0xb8, !PT ;  /* 0x80000000ff027812 */ /* 0x000fc800078eb802 */
[----:B------:R-:W-:-:S07]  /*0aa0*/  F2FP.BF16.F32.PACK_AB R2, RZ, R2 ;  /* 0x00000002ff02723e */ /* 0x000fce00000010ff */
.L_x_2293:
[----:B------:R-:W-:Y:S05]  /*0ab0*/  BSYNC.RECONVERGENT B1 ;  /* 0x0000000000017941 */ /* 0x000fea0003800200 */
.L_x_2292:
[----:B------:R-:W-:Y:S01]  /*0ac0*/  VIADD R4, R18, 0x80 ;  /* 0x0000008012047836 */ /* 0x000fe20000000000 */
[----:B------:R-:W-:Y:S04]  /*0ad0*/  BSSY.RECONVERGENT B1, `(.L_x_2303) ;  /* 0x0000069000017945 */ /* 0x000fe80003800200 */
[----:B------:R-:W-:-:S13]  /*0ae0*/  ISETP.GE.U32.AND P0, PT, R4, R17, PT ;  /* 0x000000110400720c */ /* 0x000fda0003f06070 */
[----:B------:R-:W-:Y:S05]  /*0af0*/  @P0 BRA `(.L_x_2304) ;  /* 0x0000000400980947 */ /* 0x000fea0003800000 */
[----:B------:R-:W-:-:S05]  /*0b00*/  IMAD.U32 R5, R0, 0x10000, RZ ;  /* 0x0001000000057824 */ /* 0x000fca00078e00ff */
        /* <DEDUP_REMOVED lines=30> */
.L_x_2311:
[----:B------:R-:W-:Y:S01]  /*0cf0*/  FSETP.GEU.FTZ.AND P0, PT, R8, -R9, PT ;  /* 0x800000090800720b */ /* 0x000fe20003f1e000 */
[----:B------:R-:W-:-:S12]  /*0d00*/  FADD.FTZ R6, R6, -1 ;  /* 0xbf80000006067421 */ /* 0x000fd80000010000 */
[----:B------:R-:W-:-:S07]  /*0d10*/  @!P0 FADD.FTZ R6, R6, -1 ;  /* 0xbf80000006068421 */ /* 0x000fce0000010000 */
.L_x_2310:
[----:B------:R-:W-:Y:S05]  /*0d20*/  BSYNC.RECONVERGENT B2 ;  /* 0x0000000000027941 */ /* 0x000fea0003800200 */
.L_x_2309:
[----:B------:R-:W-:Y:S01]  /*0d30*/  FFMA.FTZ R3, -R9, R6, R3 ;  /* 0x0000000609037223 */ /* 0x000fe20000010103 */
[----:B------:R-:W-:Y:S06]  /*0d40*/  BRA `(.L_x_2307) ;  /* 0x0000000000807947 */ /* 0x000fec0003800000 */
.L_x_2308:
        /* <DEDUP_REMOVED lines=13> */
[----:B------:R-:W-:-:S04]  /*0e20*/  LOP3.LUT R6, R10, 0x7fffff, RZ, 0xc0, !PT ;  /* 0x007fffff0a067812 */ /* 0x000fc800078ec0ff */
[----:B------:R-:W-:-:S04]  /*0e30*/  LOP3.LUT R6, R6, 0x3f800000, RZ, 0xfc, !PT ;  /* 0x3f80000006067812 */ /* 0x000fc800078efcff */
[----:B------:R0:W1:Y:S03]  /*0e40*/  MUFU.RCP R7, R6 ;  /* 0x0000000600077308 */ /* 0x0000660000001000 */
.L_x_2314:
        /* <DEDUP_REMOVED lines=13> */
.L_x_2313:
[----:B------:R-:W-:Y:S05]  /*0f20*/  BSYNC.RECONVERGENT B2 ;  /* 0x0000000000027941 */ /* 0x000fea0003800200 */
.L_x_2312:
[----:B------:R-:W-:-:S04]  /*0f30*/  FMUL.FTZ R8, R8, 1.1920928955078125e-07 ;  /* 0x3400000008087820 */ /* 0x000fc80000410000 */
[----:B------:R-:W-:-:S07]  /*0f40*/  FMUL.FTZ R3, R3, R8 ;  /* 0x0000000803037220 */ /* 0x000fce0000410000 */
.L_x_2307:
[----:B------:R-:W-:Y:S05]  /*0f50*/  BSYNC.RECONVERGENT B0 ;  /* 0x0000000000007941 */ /* 0x000fea0003800200 */
.L_x_2306:
        /* <DEDUP_REMOVED lines=28> */
.L_x_2305:
[----:B------:R-:W0:Y:S01]  /*1120*/  MUFU.RCP R6, R5 ;  /* 0x0000000500067308 */ /* 0x000e220000001000 */
[----:B-----5:R-:W-:-:S04]  /*1130*/  IMAD.U32 R3, R22, 0x10000, RZ ;  /* 0x0001000016037824 */ /* 0x020fc800078e00ff */
[----:B0-----:R-:W-:-:S05]  /*1140*/  FMUL.FTZ R3, R6, R3 ;  /* 0x0000000306037220 */ /* 0x001fca0000410000 */
[----:B------:R-:W-:-:S07]  /*1150*/  F2FP.BF16.F32.PACK_AB R3, RZ, R3 ;  /* 0x00000003ff03723e */ /* 0x000fce00000010ff */
.L_x_2304:
[----:B------:R-:W-:Y:S05]  /*1160*/  BSYNC.RECONVERGENT B1 ;  /* 0x0000000000017941 */ /* 0x000fea0003800200 */
.L_x_2303:
[----:B------:R-:W-:Y:S01]  /*1170*/  VIADD R6, R18, 0x100 ;  /* 0x0000010012067836 */ /* 0x000fe20000000000 */
[----:B------:R-:W-:Y:S04]  /*1180*/  BSSY.RECONVERGENT B1, `(.L_x_2315) ;  /* 0x0000069000017945 */ /* 0x000fe80003800200 */
[----:B------:R-:W-:-:S13]  /*1190*/  ISETP.GE.U32.AND P0, PT, R6, R17, PT ;  /* 0x000000110600720c */ /* 0x000fda0003f06070 */
[----:B------:R-:W-:Y:S05]  /*11a0*/  @P0 BRA `(.L_x_2316) ;  /* 0x0000000400980947 */ /* 0x000fea0003800000 */
[----:B------:R-:W-:-:S05]  /*11b0*/  IMAD.U32 R6, R0, 0x10000, RZ ;  /* 0x0001000000067824 */ /* 0x000fca00078e00ff */
        /* <DEDUP_REMOVED lines=30> */
.L_x_2323:
[----:B------:R-:W-:Y:S01]  /*13a0*/  FSETP.GEU.FTZ.AND P0, PT, R9, -R10, PT ;  /* 0x8000000a0900720b */ /* 0x000fe20003f1e000 */
[----:B------:R-:W-:-:S12]  /*13b0*/  FADD.FTZ R7, R7, -1 ;  /* 0xbf80000007077421 */ /* 0x000fd80000010000 */
[----:B------:R-:W-:-:S07]  /*13c0*/  @!P0 FADD.FTZ R7, R7, -1 ;  /* 0xbf80000007078421 */ /* 0x000fce0000010000 */
.L_x_2322:
[----:B------:R-:W-:Y:S05]  /*13d0*/  BSYNC.RECONVERGENT B2 ;  /* 0x0000000000027941 */ /* 0x000fea0003800200 */
.L_x_2321:
[----:B------:R-:W-:Y:S01]  /*13e0*/  FFMA.FTZ R8, -R10, R7, R8 ;  /* 0x000000070a087223 */ /* 0x000fe20000010108 */
[----:B------:R-:W-:Y:S06]  /*13f0*/  BRA `(.L_x_2319) ;  /* 0x0000000000807947 */ /* 0x000fec0003800000 */
.L_x_2320:
        /* <DEDUP_REMOVED lines=16> */
.L_x_2326:
        /* <DEDUP_REMOVED lines=13> */
.L_x_2325:
[----:B------:R-:W-:Y:S05]  /*15d0*/  BSYNC.RECONVERGENT B2 ;  /* 0x0000000000027941 */ /* 0x000fea0003800200 */
.L_x_2324:
[----:B------:R-:W-:-:S04]  /*15e0*/  FMUL.FTZ R10, R10, 1.1920928955078125e-07 ;  /* 0x340000000a0a7820 */ /* 0x000fc80000410000 */
[----:B0-----:R-:W-:-:S07]  /*15f0*/  FMUL.FTZ R8, R7, R10 ;  /* 0x0000000a07087220 */ /* 0x001fce0000410000 */
.L_x_2319:
[----:B------:R-:W-:Y:S05]  /*1600*/  BSYNC.RECONVERGENT B0 ;  /* 0x0000000000007941 */ /* 0x000fea0003800200 */
.L_x_2318:
        /* <DEDUP_REMOVED lines=28> */
.L_x_2317:
[----:B------:R-:W0:Y:S01]  /*17d0*/  MUFU.RCP R6, R6 ;  /* 0x0000000600067308 */ /* 0x000e220000001000 */
[----:B-----5:R-:W-:-:S04]  /*17e0*/  IMAD.U32 R5, R24, 0x10000, RZ ;  /* 0x0001000018057824 */ /* 0x020fc800078e00ff */
[----:B0-----:R-:W-:-:S05]  /*17f0*/  FMUL.FTZ R5, R6, R5 ;  /* 0x0000000506057220 */ /* 0x001fca0000410000 */
[----:B------:R-:W-:-:S07]  /*1800*/  F2FP.BF16.F32.PACK_AB R5, RZ, R5 ;  /* 0x00000005ff05723e */ /* 0x000fce00000010ff */
.L_x_2316:
[----:B------:R-:W-:Y:S05]  /*1810*/  BSYNC.RECONVERGENT B1 ;  /* 0x0000000000017941 */ /* 0x000fea0003800200 */
.L_x_2315:
[----:B------:R-:W-:Y:S01]  /*1820*/  IADD3 R6, PT, PT, R18, 0x180, RZ ;  /* 0x0000018012067810 */ /* 0x000fe20007ffe0ff */
[----:B------:R-:W-:Y:S03]  /*1830*/  BSSY.RECONVERGENT B1, `(.L_x_2327) ;  /* 0x0000069000017945 */ /* 0x000fe60003800200 */
        /* <DEDUP_REMOVED lines=33> */
.L_x_2335:
[----:B------:R-:W-:Y:S01]  /*1a50*/  FSETP.GEU.FTZ.AND P0, PT, R10, -R11, PT ;  /* 0x8000000b0a00720b */ /* 0x000fe20003f1e000 */
[----:B------:R-:W-:-:S12]  /*1a60*/  FADD.FTZ R8, R8, -1 ;  /* 0xbf80000008087421 */ /* 0x000fd80000010000 */
[----:B------:R-:W-:-:S07]  /*1a70*/  @!P0 FADD.FTZ R8, R8, -1 ;  /* 0xbf80000008088421 */ /* 0x000fce0000010000 */
.L_x_2334:
[----:B------:R-:W-:Y:S05]  /*1a80*/  BSYNC.RECONVERGENT B2 ;  /* 0x0000000000027941 */ /* 0x000fea0003800200 */
.L_x_2333:
[----:B------:R-:W-:Y:S01]  /*1a90*/  FFMA.FTZ R9, -R11, R8, R9 ;  /* 0x000000080b097223 */ /* 0x000fe20000010109 */
[----:B------:R-:W-:Y:S06]  /*1aa0*/  BRA `(.L_x_2331) ;  /* 0x0000000000807947 */ /* 0x000fec0003800000 */
.L_x_2332:
        /* <DEDUP_REMOVED lines=16> */
.L_x_2338:
        /* <DEDUP_REMOVED lines=13> */
.L_x_2337:
[----:B------:R-:W-:Y:S05]  /*1c80*/  BSYNC.RECONVERGENT B2 ;  /* 0x0000000000027941 */ /* 0x000fea0003800200 */
.L_x_2336:
[----:B------:R-:W-:-:S04]  /*1c90*/  FMUL.FTZ R11, R11, 1.1920928955078125e-07 ;  /* 0x340000000b0b7820 */ /* 0x000fc80000410000 */
[----:B0-----:R-:W-:-:S07]  /*1ca0*/  FMUL.FTZ R9, R8, R11 ;  /* 0x0000000b08097220 */ /* 0x001fce0000410000 */
.L_x_2331:
[----:B------:R-:W-:Y:S05]  /*1cb0*/  BSYNC.RECONVERGENT B0 ;  /* 0x0000000000007941 */ /* 0x000fea0003800200 */
.L_x_2330:
        /* <DEDUP_REMOVED lines=28> */
.L_x_2329:
[----:B------:R-:W0:Y:S01]  /*1e80*/  MUFU.RCP R7, R7 ;  /* 0x0000000700077308 */ /* 0x000e220000001000 */
[----:B-----5:R-:W-:-:S04]  /*1e90*/  IMAD.U32 R6, R23, 0x10000, RZ ;  /* 0x0001000017067824 */ /* 0x020fc800078e00ff */
[----:B0-----:R-:W-:-:S05]  /*1ea0*/  FMUL.FTZ R6, R7, R6 ;  /* 0x0000000607067220 */ /* 0x001fca0000410000 */
[----:B------:R-:W-:-:S07]  /*1eb0*/  F2FP.BF16.F32.PACK_AB R6, RZ, R6 ;  /* 0x00000006ff06723e */ /* 0x000fce00000010ff */
.L_x_2328:
[----:B------:R-:W-:Y:S05]  /*1ec0*/  BSYNC.RECONVERGENT B1 ;  /* 0x0000000000017941 */ /* 0x000fea0003800200 */
.L_x_2327:
        /* <DEDUP_REMOVED lines=35> */
.L_x_2347:
[----:B------:R-:W-:Y:S01]  /*2100*/  FSETP.GEU.FTZ.AND P0, PT, R9, -R11, PT ;  /* 0x8000000b0900720b */ /* 0x000fe20003f1e000 */
[----:B------:R-:W-:-:S12]  /*2110*/  FADD.FTZ R7, R7, -1 ;  /* 0xbf80000007077421 */ /* 0x000fd80000010000 */
[----:B------:R-:W-:-:S07]  /*2120*/  @!P0 FADD.FTZ R7, R7, -1 ;  /* 0xbf80000007078421 */ /* 0x000fce0000010000 */
.L_x_2346:
[----:B------:R-:W-:Y:S05]  /*2130*/  BSYNC.RECONVERGENT B2 ;  /* 0x0000000000027941 */ /* 0x000fea0003800200 */
.L_x_2345:
[----:B------:R-:W-:Y:S01]  /*2140*/  FFMA.FTZ R10, -R11, R7, R10 ;  /* 0x000000070b0a7223 */ /* 0x000fe2000001010a */
[----:B------:R-:W-:Y:S06]  /*2150*/  BRA `(.L_x_2343) ;  /* 0x0000000000807947 */ /* 0x000fec0003800000 */
.L_x_2344:
        /* <DEDUP_REMOVED lines=16> */
.L_x_2350:
        /* <DEDUP_REMOVED lines=13> */
.L_x_2349:
[----:B------:R-:W-:Y:S05]  /*2330*/  BSYNC.RECONVERGENT B2 ;  /* 0x0000000000027941 */ /* 0x000fea0003800200 */
.L_x_2348:
[----:B------:R-:W-:-:S04]  /*2340*/  FMUL.FTZ R10, R11, 1.1920928955078125e-07 ;  /* 0x340000000b0a7820 */ /* 0x000fc80000410000 */
[----:B------:R-:W-:-:S07]  /*2350*/  FMUL.FTZ R10, R7, R10 ;  /* 0x0000000a070a7220 */ /* 0x000fce0000410000 */
.L_x_2343:
[----:B------:R-:W-:Y:S05]  /*2360*/  BSYNC.RECONVERGENT B0 ;  /* 0x0000000000007941 */ /* 0x000fea0003800200 */
.L_x_2342:
        /* <DEDUP_REMOVED lines=28> */
.L_x_2341:
[----:B------:R-:W0:Y:S01]  /*2530*/  MUFU.RCP R8, R8 ;  /* 0x0000000800087308 */ /* 0x000e220000001000 */
[----:B-----5:R-:W-:-:S04]  /*2540*/  IMAD.U32 R7, R21, 0x10000, RZ ;  /* 0x0001000015077824 */ /* 0x020fc800078e00ff */
[----:B0-----:R-:W-:-:S05]  /*2550*/  FMUL.FTZ R7, R8, R7 ;  /* 0x0000000708077220 */ /* 0x001fca0000410000 */
[----:B------:R-:W-:-:S07]  /*2560*/  F2FP.BF16.F32.PACK_AB R7, RZ, R7 ;  /* 0x00000007ff07723e */ /* 0x000fce00000010ff */
.L_x_2340:
[----:B------:R-:W-:Y:S05]  /*2570*/  BSYNC.RECONVERGENT B1 ;  /* 0x0000000000017941 */ /* 0x000fea0003800200 */
.L_x_2339:
        /* <DEDUP_REMOVED lines=35> */
.L_x_2359:
[----:B------:R-:W-:Y:S01]  /*27b0*/  FSETP.GEU.FTZ.AND P0, PT, R10, -R13, PT ;  /* 0x8000000d0a00720b */ /* 0x000fe20003f1e000 */
[----:B------:R-:W-:-:S12]  /*27c0*/  FADD.FTZ R8, R8, -1 ;  /* 0xbf80000008087421 */ /* 0x000fd80000010000 */
[----:B------:R-:W-:-:S07]  /*27d0*/  @!P0 FADD.FTZ R8, R8, -1 ;  /* 0xbf80000008088421 */ /* 0x000fce0000010000 */
.L_x_2358:
[----:B------:R-:W-:Y:S05]  /*27e0*/  BSYNC.RECONVERGENT B2 ;  /* 0x0000000000027941 */ /* 0x000fea0003800200 */
.L_x_2357:
[----:B------:R-:W-:Y:S01]  /*27f0*/  FFMA.FTZ R11, -R13, R8, R11 ;  /* 0x000000080d0b7223 */ /* 0x000fe2000001010b */
[----:B------:R-:W-:Y:S06]  /*2800*/  BRA `(.L_x_2355) ;  /* 0x0000000000807947 */ /* 0x000fec0003800000 */
.L_x_2356:
        /* <DEDUP_REMOVED lines=16> */
.L_x_2362:
        /* <DEDUP_REMOVED lines=13> */
.L_x_2361:
[----:B------:R-:W-:Y:S05]  /*29e0*/  BSYNC.RECONVERGENT B2 ;  /* 0x0000000000027941 */ /* 0x000fea0003800200 */
.L_x_2360:
[----:B------:R-:W-:-:S04]  /*29f0*/  FMUL.FTZ R13, R13, 1.1920928955078125e-07 ;  /* 0x340000000d0d7820 */ /* 0x000fc80000410000 */
[----:B------:R-:W-:-:S07]  /*2a00*/  FMUL.FTZ R11, R8, R13 ;  /* 0x0000000d080b7220 */ /* 0x000fce0000410000 */
.L_x_2355:
[----:B------:R-:W-:Y:S05]  /*2a10*/  BSYNC.RECONVERGENT B0 ;  /* 0x0000000000007941 */ /* 0x000fea0003800200 */
.L_x_2354:
        /* <DEDUP_REMOVED lines=28> */
.L_x_2353:
[----:B------:R-:W0:Y:S01]  /*2be0*/  MUFU.RCP R9, R9 ;  /* 0x0000000900097308 */ /* 0x000e220000001000 */
[----:B-----5:R-:W-:-:S04]  /*2bf0*/  IMAD.U32 R8, R20, 0x10000, RZ ;  /* 0x0001000014087824 */ /* 0x020fc800078e00ff */
[----:B0-----:R-:W-:-:S05]  /*2c00*/  FMUL.FTZ R8, R9, R8 ;  /* 0x0000000809087220 */ /* 0x001fca0000410000 */
[----:B------:R-:W-:-:S07]  /*2c10*/  F2FP.BF16.F32.PACK_AB R8, RZ, R8 ;  /* 0x00000008ff08723e */ /* 0x000fce00000010ff */
.L_x_2352:
[----:B------:R-:W-:Y:S05]  /*2c20*/  BSYNC.RECONVERGENT B1 ;  /* 0x0000000000017941 */ /* 0x000fea0003800200 */
.L_x_2351:
        /* <DEDUP_REMOVED lines=35> */
.L_x_2371:
[----:B------:R-:W-:Y:S01]  /*2e60*/  FSETP.GEU.FTZ.AND P0, PT, R13, -R15, PT ;  /* 0x8000000f0d00720b */ /* 0x000fe20003f1e000 */
[----:B------:R-:W-:-:S12]  /*2e70*/  FADD.FTZ R11, R11, -1 ;  /* 0xbf8000000b0b7421 */ /* 0x000fd80000010000 */
[----:B------:R-:W-:-:S07]  /*2e80*/  @!P0 FADD.FTZ R11, R11, -1 ;  /* 0xbf8000000b0b8421 */ /* 0x000fce0000010000 */
.L_x_2370:
[----:B------:R-:W-:Y:S05]  /*2e90*/  BSYNC.RECONVERGENT B2 ;  /* 0x0000000000027941 */ /* 0x000fea0003800200 */
.L_x_2369:
[----:B------:R-:W-:Y:S01]  /*2ea0*/  FFMA.FTZ R14, -R15, R11, R14 ;  /* 0x0000000b0f0e7223 */ /* 0x000fe2000001010e */
[----:B------:R-:W-:Y:S06]  /*2eb0*/  BRA `(.L_x_2367) ;  /* 0x0000000000807947 */ /* 0x000fec0003800000 */
.L_x_2368:
        /* <DEDUP_REMOVED lines=16> */
.L_x_2374:
        /* <DEDUP_REMOVED lines=13> */
.L_x_2373:
[----:B------:R-:W-:Y:S05]  /*3090*/  BSYNC.RECONVERGENT B2 ;  /* 0x0000000000027941 */ /* 0x000fea0003800200 */
.L_x_2372:
[----:B------:R-:W-:-:S04]  /*30a0*/  FMUL.FTZ R14, R15, 1.1920928955078125e-07 ;  /* 0x340000000f0e7820 */ /* 0x000fc80000410000 */
[----:B------:R-:W-:-:S07]  /*30b0*/  FMUL.FTZ R14, R11, R14 ;  /* 0x0000000e0b0e7220 */ /* 0x000fce0000410000 */
.L_x_2367:
[----:B------:R-:W-:Y:S05]  /*30c0*/  BSYNC.RECONVERGENT B0 ;  /* 0x0000000000007941 */ /* 0x000fea0003800200 */
.L_x_2366:
        /* <DEDUP_REMOVED lines=28> */
.L_x_2365:
[----:B------:R-:W0:Y:S01]  /*3290*/  MUFU.RCP R10, R10 ;  /* 0x0000000a000a7308 */ /* 0x000e220000001000 */
[----:B-----5:R-:W-:-:S04]  /*32a0*/  IMAD.U32 R9, R14, 0x10000, RZ ;  /* 0x000100000e097824 */ /* 0x020fc800078e00ff */
[----:B0-----:R-:W-:-:S05]  /*32b0*/  FMUL.FTZ R9, R10, R9 ;  /* 0x000000090a097220 */ /* 0x001fca0000410000 */
[----:B------:R-:W-:-:S07]  /*32c0*/  F2FP.BF16.F32.PACK_AB R9, RZ, R9 ;  /* 0x00000009ff09723e */ /* 0x000fce00000010ff */
.L_x_2364:
[----:B------:R-:W-:Y:S05]  /*32d0*/  BSYNC.RECONVERGENT B1 ;  /* 0x0000000000017941 */ /* 0x000fea0003800200 */
.L_x_2363:
        /* <DEDUP_REMOVED lines=35> */
.L_x_2383:
[----:B------:R-:W-:Y:S01]  /*3510*/  FSETP.GEU.FTZ.AND P0, PT, R15, -R14, PT ;  /* 0x8000000e0f00720b */ /* 0x000fe20003f1e000 */
[----:B------:R-:W-:-:S12]  /*3520*/  FADD.FTZ R13, R13, -1 ;  /* 0xbf8000000d0d7421 */ /* 0x000fd80000010000 */
[----:B------:R-:W-:-:S07]  /*3530*/  @!P0 FADD.FTZ R13, R13, -1 ;  /* 0xbf8000000d0d8421 */ /* 0x000fce0000010000 */
.L_x_2382:
[----:B------:R-:W-:Y:S05]  /*3540*/  BSYNC.RECONVERGENT B2 ;  /* 0x0000000000027941 */ /* 0x000fea0003800200 */
.L_x_2381:
[----:B------:R-:W-:Y:S01]  /*3550*/  FFMA.FTZ R0, -R14, R13, R0 ;  /* 0x0000000d0e007223 */ /* 0x000fe20000010100 */
[----:B------:R-:W-:Y:S06]  /*3560*/  BRA `(.L_x_2379) ;  /* 0x0000000000807947 */ /* 0x000fec0003800000 */
.L_x_2380:
        /* <DEDUP_REMOVED lines=16> */
.L_x_2386:
        /* <DEDUP_REMOVED lines=13> */
.L_x_2385:
[----:B------:R-:W-:Y:S05]  /*3740*/  BSYNC.RECONVERGENT B2 ;  /* 0x0000000000027941 */ /* 0x000fea0003800200 */
.L_x_2384:
[----:B------:R-:W-:-:S04]  /*3750*/  FMUL.FTZ R13, R12, 1.1920928955078125e-07 ;  /* 0x340000000c0d7820 */ /* 0x000fc80000410000 */
[----:B------:R-:W-:-:S07]  /*3760*/  FMUL.FTZ R0, R0, R13 ;  /* 0x0000000d00007220 */ /* 0x000fce0000410000 */
.L_x_2379:
[----:B------:R-:W-:Y:S05]  /*3770*/  BSYNC.RECONVERGENT B0 ;  /* 0x0000000000007941 */ /* 0x000fea0003800200 */
.L_x_2378:
        /* <DEDUP_REMOVED lines=28> */
.L_x_2377:
[----:B------:R-:W0:Y:S01]  /*3940*/  MUFU.RCP R11, R10 ;  /* 0x0000000a000b7308 */ /* 0x000e220000001000 */
[----:B-----5:R-:W-:-:S04]  /*3950*/  IMAD.U32 R0, R12, 0x10000, RZ ;  /* 0x000100000c007824 */ /* 0x020fc800078e00ff */
[----:B0-----:R-:W-:-:S05]  /*3960*/  FMUL.FTZ R0, R11, R0 ;  /* 0x000000000b007220 */ /* 0x001fca0000410000 */
[----:B------:R-:W-:-:S07]  /*3970*/  F2FP.BF16.F32.PACK_AB R0, RZ, R0 ;  /* 0x00000000ff00723e */ /* 0x000fce00000010ff */
.L_x_2376:
[----:B------:R-:W-:Y:S05]  /*3980*/  BSYNC.RECONVERGENT B1 ;  /* 0x0000000000017941 */ /* 0x000fea0003800200 */
.L_x_2375:
[----:B------:R-:W-:Y:S01]  /*3990*/  ISETP.GE.U32.AND P0, PT, R18, R17, PT ;  /* 0x000000111200720c */ /* 0x000fe20003f06070 */
[----:B------:R-:W-:Y:S04]  /*39a0*/  BSSY.RECONVERGENT B0, `(.L_x_2387) ;  /* 0x0000033000007945 */ /* 0x000fe80003800200 */
[----:B------:R-:W-:Y:S08]  /*39b0*/  BSSY.RELIABLE B1, `(.L_x_2388) ;  /* 0x000002b000017945 */ /* 0x000ff00003800100 */
[----:B------:R-:W-:Y:S05]  /*39c0*/  @P0 BRA `(.L_x_2389) ;  /* 0x0000000000300947 */ /* 0x000fea0003800000 */
[----:B------:R-:W1:Y:S01]  /*39d0*/  LDC.64 R10, c[0x0][0x388] ;  /* 0x0000e200ff0a7b82 */ /* 0x000e620000000a00 */
[----:B------:R-:W-:Y:S02]  /*39e0*/  IMAD.IADD R13, R16, 0x1, R18 ;  /* 0x00000001100d7824 */ /* 0x000fe400078e0212 */
[----:B------:R-:W-:-:S05]  /*39f0*/  IMAD.MOV.U32 R18, RZ, RZ, R4 ;  /* 0x000000ffff127224 */ /* 0x000fca00078e0004 */
[----:B------:R-:W-:Y:S01]  /*3a00*/  ISETP.GE.U32.AND P0, PT, R18, R17, PT ;  /* 0x000000111200720c */ /* 0x000fe20003f06070 */
[----:B-1----:R-:W-:-:S05]  /*3a10*/  IMAD.WIDE.U32 R10, R13, 0x2, R10 ;  /* 0x000000020d0a7825 */ /* 0x002fca00078e000a */
[----:B------:R1:W-:Y:S07]  /*3a20*/  STG.E.U16 desc[UR4][R10.64], R2 ;  /* 0x000000020a007986 */ /* 0x0003ee000c101504 */
[----:B------:R-:W-:Y:S05]  /*3a30*/  @P0 BRA `(.L_x_2390) ;  /* 0x0000000000300947 */ /* 0x000fea0003800000 */
[----:B-1----:R-:W1:Y:S01]  /*3a40*/  LDC.64 R10, c[0x0][0x388] ;  /* 0x0000e200ff0a7b82 */ /* 0x002e620000000a00 */
[----:B------:R-:W-:Y:S02]  /*3a50*/  IMAD.IADD R13, R16, 0x1, R18 ;  /* 0x00000001100d7824 */ /* 0x000fe400078e0212 */
[----:B------:R-:W-:Y:S02]  /*3a60*/  VIADD R18, R18, 0x80 ;  /* 0x0000008012127836 */ /* 0x000fe40000000000 */
[----:B-1----:R-:W-:-:S05]  /*3a70*/  IMAD.WIDE.U32 R10, R13, 0x2, R10 ;  /* 0x000000020d0a7825 */ /* 0x002fca00078e000a */
[----:B------:R1:W-:Y:S02]  /*3a80*/  STG.E.U16 desc[UR4][R10.64], R3 ;  /* 0x000000030a007986 */ /* 0x0003e4000c101504 */
.L_x_2389:
[----:B------:R-:W-:-:S13]  /*3a90*/  ISETP.GE.U32.AND P0, PT, R18, R17, PT ;  /* 0x000000111200720c */ /* 0x000fda0003f06070 */
[----:B------:R-:W-:Y:S05]  /*3aa0*/  @P0 BRA `(.L_x_2391) ;  /* 0x0000000000300947 */ /* 0x000fea0003800000 */
[----:B-1----:R-:W1:Y:S01]  /*3ab0*/  LDC.64 R2, c[0x0][0x388] ;  /* 0x0000e200ff027b82 */ /* 0x002e620000000a00 */
[----:B------:R-:W-:Y:S01]  /*3ac0*/  IADD3 R11, PT, PT, R16, R18, RZ ;  /* 0x00000012100b7210 */ /* 0x000fe20007ffe0ff */
[----:B------:R-:W-:-:S04]  /*3ad0*/  VIADD R18, R18, 0x80 ;  /* 0x0000008012127836 */ /* 0x000fc80000000000 */
[----:B-1----:R-:W-:-:S05]  /*3ae0*/  IMAD.WIDE.U32 R2, R11, 0x2, R2 ;  /* 0x000000020b027825 */ /* 0x002fca00078e0002 */
[----:B------:R2:W-:Y:S02]  /*3af0*/  STG.E.U16 desc[UR4][R2.64], R5 ;  /* 0x0000000502007986 */ /* 0x0005e4000c101504 */
.L_x_2390:
[----:B------:R-:W-:-:S13]  /*3b00*/  ISETP.GE.U32.AND P0, PT, R18, R17, PT ;  /* 0x000000111200720c */ /* 0x000fda0003f06070 */
[----:B------:R-:W-:Y:S05]  /*3b10*/  @P0 BRA `(.L_x_2392) ;  /* 0x0000000000300947 */ /* 0x000fea0003800000 */
[----:B-12---:R-:W1:Y:S01]  /*3b20*/  LDC.64 R2, c[0x0][0x388] ;  /* 0x0000e200ff027b82 */ /* 0x006e620000000a00 */
[----:B------:R-:W-:Y:S02]  /*3b30*/  IMAD.IADD R5, R16, 0x1, R18 ;  /* 0x0000000110057824 */ /* 0x000fe400078e0212 */
[----:B------:R-:W-:Y:S02]  /*3b40*/  VIADD R18, R18, 0x80 ;  /* 0x0000008012127836 */ /* 0x000fe40000000000 */
[----:B-1----:R-:W-:-:S05]  /*3b50*/  IMAD.WIDE.U32 R2, R5, 0x2, R2 ;  /* 0x0000000205027825 */ /* 0x002fca00078e0002 */
[----:B------:R2:W-:Y:S02]  /*3b60*/  STG.E.U16 desc[UR4][R2.64], R6 ;  /* 0x0000000602007986 */ /* 0x0005e4000c101504 */
.L_x_2391:
[----:B------:R-:W-:-:S13]  /*3b70*/  ISETP.GE.U32.AND P0, PT, R18, R17, PT ;  /* 0x000000111200720c */ /* 0x000fda0003f06070 */
[----:B------:R-:W-:Y:S05]  /*3b80*/  @P0 BRA `(.L_x_2393) ;  /* 0x0000000000340947 */ /* 0x000fea0003800000 */
[----:B-12---:R-:W1:Y:S01]  /*3b90*/  LDC.64 R2, c[0x0][0x388] ;  /* 0x0000e200ff027b82 */ /* 0x006e620000000a00 */
[----:B------:R-:W-:Y:S02]  /*3ba0*/  IMAD.IADD R5, R16, 0x1, R18 ;  /* 0x0000000110057824 */ /* 0x000fe400078e0212 */
[----:B------:R-:W-:Y:S02]  /*3bb0*/  VIADD R18, R18, 0x80 ;  /* 0x0000008012127836 */ /* 0x000fe40000000000 */
[----:B-1----:R-:W-:-:S05]  /*3bc0*/  IMAD.WIDE.U32 R2, R5, 0x2, R2 ;  /* 0x0000000205027825 */ /* 0x002fca00078e0002 */
[----:B------:R3:W-:Y:S02]  /*3bd0*/  STG.E.U16 desc[UR4][R2.64], R7 ;  /* 0x0000000702007986 */ /* 0x0007e4000c101504 */
.L_x_2392:
[----:B------:R-:W-:-:S13]  /*3be0*/  ISETP.GE.U32.AND P0, PT, R18, R17, PT ;  /* 0x000000111200720c */ /* 0x000fda0003f06070 */
[----:B------:R-:W-:Y:S05]  /*3bf0*/  @P0 BREAK.RELIABLE B1 ;  /* 0x0000000000010942 */ /* 0x000fea0003800100 */
[----:B------:R-:W-:Y:S05]  /*3c00*/  @P0 BRA `(.L_x_2394) ;  /* 0x0000000000300947 */ /* 0x000fea0003800000 */
[----:B-123--:R-:W1:Y:S01]  /*3c10*/  LDC.64 R2, c[0x0][0x388] ;  /* 0x0000e200ff027b82 */ /* 0x00ee620000000a00 */
[----:B------:R-:W-:Y:S01]  /*3c20*/  IADD3 R5, PT, PT, R16, R18, RZ ;  /* 0x0000001210057210 */ /* 0x000fe20007ffe0ff */
[----:B------:R-:W-:-:S04]  /*3c30*/  VIADD R18, R18, 0x80 ;  /* 0x0000008012127836 */ /* 0x000fc80000000000 */
[----:B-1----:R-:W-:-:S05]  /*3c40*/  IMAD.WIDE.U32 R2, R5, 0x2, R2 ;  /* 0x0000000205027825 */ /* 0x002fca00078e0002 */
[----:B------:R3:W-:Y:S02]  /*3c50*/  STG.E.U16 desc[UR4][R2.64], R8 ;  /* 0x0000000802007986 */ /* 0x0007e4000c101504 */
.L_x_2393:
[----:B------:R-:W-:Y:S05]  /*3c60*/  BSYNC.RELIABLE B1 ;  /* 0x0000000000017941 */ /* 0x000fea0003800100 */
.L_x_2388:
[----:B------:R-:W-:-:S13]  /*3c70*/  ISETP.GE.U32.AND P0, PT, R18, R17, PT ;  /* 0x000000111200720c */ /* 0x000fda0003f06070 */
[----:B-123--:R-:W1:Y:S01]  /*3c80*/  @!P0 LDC.64 R2, c[0x0][0x388] ;  /* 0x0000e200ff028b82 */ /* 0x00ee620000000a00 */
[----:B------:R-:W-:Y:S02]  /*3c90*/  @!P0 IMAD.IADD R5, R16, 0x1, R18 ;  /* 0x0000000110058824 */ /* 0x000fe400078e0212 */
[----:B------:R-:W-:Y:S02]  /*3ca0*/  @!P0 VIADD R18, R18, 0x80 ;  /* 0x0000008012128836 */ /* 0x000fe40000000000 */
[----:B-1----:R-:W-:-:S05]  /*3cb0*/  @!P0 IMAD.WIDE.U32 R2, R5, 0x2, R2 ;  /* 0x0000000205028825 */ /* 0x002fca00078e0002 */
[----:B------:R4:W-:Y:S02]  /*3cc0*/  @!P0 STG.E.U16 desc[UR4][R2.64], R9 ;  /* 0x0000000902008986 */ /* 0x0009e4000c101504 */
.L_x_2394:
[----:B------:R-:W-:Y:S05]  /*3cd0*/  BSYNC.RECONVERGENT B0 ;  /* 0x0000000000007941 */ /* 0x000fea0003800200 */
.L_x_2387:
[----:B------:R-:W-:Y:S05]  /*3ce0*/  WARPSYNC.ALL ;  /* 0x0000000000007948 */ /* 0x000fea0003800000 */
[----:B------:R-:W-:-:S13]  /*3cf0*/  ISETP.GE.U32.AND P0, PT, R18, R17, PT ;  /* 0x000000111200720c */ /* 0x000fda0003f06070 */
[----:B------:R-:W-:Y:S05]  /*3d00*/  @P0 EXIT ;  /* 0x000000000000094d */ /* 0x000fea0003800000 */
[----:B-1234-:R-:W1:Y:S01]  /*3d10*/  LDC.64 R2, c[0x0][0x388] ;  /* 0x0000e200ff027b82 */ /* 0x01ee620000000a00 */
[----:B------:R-:W-:-:S04]  /*3d20*/  IMAD.IADD R5, R16, 0x1, R18 ;  /* 0x0000000110057824 */ /* 0x000fc800078e0212 */
[----:B-1----:R-:W-:-:S05]  /*3d30*/  IMAD.WIDE.U32 R2, R5, 0x2, R2 ;  /* 0x0000000205027825 */ /* 0x002fca00078e0002 */
[----:B------:R-:W-:Y:S01]  /*3d40*/  STG.E.U16 desc[UR4][R2.64], R0 ;  /* 0x0000000002007986 */ /* 0x000fe2000c101504 */
[----:B------:R-:W-:Y:S05]  /*3d50*/  EXIT ;  /* 0x000000000000794d */ /* 0x000fea0003800000 */
.L_x_2291:
[----:B------:R-:W0:Y:S01]  /*3d60*/  S2R R3, SR_TID.X ;  /* 0x0000000000037919 */ /* 0x000e220000002100 */
[----:B------:R-:W1:Y:S02]  /*3d70*/  LDC.64 R4, c[0x0][0x390] ;  /* 0x0000e400ff047b82 */ /* 0x000e640000000a00 */
[----:B-1----:R-:W-:-:S04]  /*3d80*/  IMAD.WIDE.U32 R4, R16, 0x2, R4 ;  /* 0x0000000210047825 */ /* 0x002fc800078e0004 */
[----:B0-----:R-:W-:-:S05]  /*3d90*/  IMAD.WIDE.U32 R4, R3, 0x4, R4 ;  /* 0x0000000403047825 */ /* 0x001fca00078e0004 */
[----:B------:R-:W3:Y:S04]  /*3da0*/  LDG.E R15, desc[UR4][R4.64] ;  /* 0x00000004040f7981 */ /* 0x000ee8000c1e1900 */
[----:B------:R-:W4:Y:S04]  /*3db0*/  LDG.E R18, desc[UR4][R4.64+0x200] ;  /* 0x0002000404127981 */ /* 0x000f28000c1e1900 */
[----:B------:R-:W5:Y:S04]  /*3dc0*/  LDG.E R12, desc[UR4][R4.64+0x400] ;  /* 0x00040004040c7981 */ /* 0x000f68000c1e1900 */
[----:B------:R-:W5:Y:S01]  /*3dd0*/  LDG.E R2, desc[UR4][R4.64+0x600] ;  /* 0x0006000404027981 */ /* 0x000f62000c1e1900 */
[----:B--2---:R-:W-:-:S04]  /*3de0*/  IMAD.U32 R11, R0, 0x10000, RZ ;  /* 0x00010000000b7824 */ /* 0x004fc800078e00ff */
[C---:B------:R-:W-:Y:S01]  /*3df0*/  FMUL.FTZ R10, |R11|.reuse, 8388608 ;  /* 0x4b0000000b0a7820 */ /* 0x040fe20000410200 */
[C---:B------:R-:W-:Y:S01]  /*3e00*/  FSETP.NEU.FTZ.AND P0, PT, R11.reuse, RZ, PT ;  /* 0x000000ff0b00720b */ /* 0x040fe20003f1d000 */
[----:B------:R-:W-:-:S03]  /*3e10*/  FADD.FTZ R7, |R11|, -RZ ;  /* 0x800000ff0b077221 */ /* 0x000fc60000010200 */
[----:B------:R-:W-:-:S04]  /*3e20*/  LOP3.LUT R9, R10, 0x7fffff, RZ, 0xc0, !PT ;  /* 0x007fffff0a097812 */ /* 0x000fc800078ec0ff */
[----:B------:R-:W-:-:S04]  /*3e30*/  LOP3.LUT R9, R9, 0x3f800000, RZ, 0xfc, !PT ;  /* 0x3f80000009097812 */ /* 0x000fc800078efcff */
[----:B------:R0:W1:Y:S01]  /*3e40*/  MUFU.RCP R8, R9 ;  /* 0x0000000900087308 */ /* 0x0000620000001000 */
[----:B---3--:R-:W-:Y:S02]  /*3e50*/  PRMT R19, R15, 0x7632, R19 ;  /* 0x000076320f137816 */ /* 0x008fe40000000013 */
[----:B----4-:R-:W-:Y:S02]  /*3e60*/  PRMT R17, R18, 0x7632, R17 ;  /* 0x0000763212117816 */ /* 0x010fe40000000011 */
[----:B-----5:R-:W-:Y:S02]  /*3e70*/  PRMT R13, R12, 0x7632, R13 ;  /* 0x000076320c0d7816 */ /* 0x020fe4000000000d */
[----:B------:R-:W-:Y:S01]  /*3e80*/  PRMT R6, R2, 0x7632, R6 ;  /* 0x0000763202067816 */ /* 0x000fe20000000006 */
[----:B01----:R-:W-:Y:S06]  /*3e90*/  @P0 BRA `(.L_x_2395) ;  /* 0x0000000000580947 */ /* 0x003fec0003800000 */
[----:B------:R-:W0:Y:S01]  /*3ea0*/  MUFU.RCP R5, R11 ;  /* 0x0000000b00057308 */ /* 0x000e220000001000 */
[----:B------:R-:W-:Y:S01]  /*3eb0*/  SHF.L.U32 R15, R15, 0x10, RZ ;  /* 0x000000100f0f7819 */ /* 0x000fe200000006ff */
[----:B------:R-:W-:Y:S01]  /*3ec0*/  IMAD.U32 R19, R19, 0x10000, RZ ;  /* 0x0001000013137824 */ /* 0x000fe200078e00ff */
[----:B------:R-:W-:Y:S01]  /*3ed0*/  SHF.L.U32 R2, R2, 0x10, RZ ;  /* 0x0000001002027819 */ /* 0x000fe200000006ff */
[----:B------:R-:W-:Y:S02]  /*3ee0*/  IMAD.U32 R18, R18, 0x10000, RZ ;  /* 0x0001000012127824 */ /* 0x000fe400078e00ff */
[----:B------:R-:W-:Y:S02]  /*3ef0*/  IMAD.U32 R4, R17, 0x10000, RZ ;  /* 0x0001000011047824 */ /* 0x000fe400078e00ff */
[----:B------:R-:W-:Y:S02]  /*3f00*/  IMAD.U32 R12, R12, 0x10000, RZ ;  /* 0x000100000c0c7824 */ /* 0x000fe400078e00ff */
[----:B------:R-:W-:-:S02]  /*3f10*/  IMAD.U32 R13, R13, 0x10000, RZ ;  /* 0x000100000d0d7824 */ /* 0x000fc400078e00ff */
[----:B------:R-:W-:Y:S02]  /*3f20*/  IMAD.U32 R6, R6, 0x10000, RZ ;  /* 0x0001000006067824 */ /* 0x000fe400078e00ff */
[-C--:B0-----:R-:W-:Y:S01]  /*3f30*/  FMUL.FTZ R15, R15, R5.reuse ;  /* 0x000000050f0f7220 */ /* 0x081fe20000410000 */
[-C--:B------:R-:W-:Y:S01]  /*3f40*/  FMUL.FTZ R0, R19, R5.reuse ;  /* 0x0000000513007220 */ /* 0x080fe20000410000 */
[-C--:B------:R-:W-:Y:S01]  /*3f50*/  FMUL.FTZ R17, R18, R5.reuse ;  /* 0x0000000512117220 */ /* 0x080fe20000410000 */
[-C--:B------:R-:W-:Y:S01]  /*3f60*/  FMUL.FTZ R4, R4, R5.reuse ;  /* 0x0000000504047220 */ /* 0x080fe20000410000 */
[-C--:B------:R-:W-:Y:S01]  /*3f70*/  FMUL.FTZ R12, R12, R5.reuse ;  /* 0x000000050c0c7220 */ /* 0x080fe20000410000 */
[-C--:B------:R-:W-:Y:S01]  /*3f80*/  FMUL.FTZ R13, R13, R5.reuse ;  /* 0x000000050d0d7220 */ /* 0x080fe20000410000 */
[-C--:B------:R-:W-:Y:S01]  /*3f90*/  FMUL.FTZ R2, R2, R5.reuse ;  /* 0x0000000502027220 */ /* 0x080fe20000410000 */
[----:B------:R-:W-:Y:S01]  /*3fa0*/  FMUL.FTZ R5, R6, R5 ;  /* 0x0000000506057220 */ /* 0x000fe20000410000 */
[----:B------:R-:W-:-:S02]  /*3fb0*/  F2FP.BF16.F32.PACK_AB R15, R0, R15 ;  /* 0x0000000f000f723e */ /* 0x000fc400000010ff */
[----:B------:R-:W-:Y:S02]  /*3fc0*/  F2FP.BF16.F32.PACK_AB R17, R4, R17 ;  /* 0x000000110411723e */ /* 0x000fe400000010ff */
[----:B------:R-:W-:Y:S02]  /*3fd0*/  F2FP.BF16.F32.PACK_AB R12, R13, R12 ;  /* 0x0000000c0d0c723e */ /* 0x000fe400000010ff */
[----:B------:R-:W-:Y:S01]  /*3fe0*/  F2FP.BF16.F32.PACK_AB R2, R5, R2 ;  /* 0x000000020502723e */ /* 0x000fe200000010ff */
[----:B------:R-:W-:Y:S06]  /*3ff0*/  BRA `(.L_x_2396) ;  /* 0x0000002c00187947 */ /* 0x000fec0003800000 */
.L_x_2395:
[----:B------:R-:W-:Y:S01]  /*4000*/  IMAD.U32 R15, R15, 0x10000, RZ ;  /* 0x000100000f0f7824 */ /* 0x000fe200078e00ff */
[----:B------:R-:W-:Y:S01]  /*4010*/  BSSY.RECONVERGENT B0, `(.L_x_2397) ;  /* 0x000003f000007945 */ /* 0x000fe20003800200 */
[----:B------:R-:W-:Y:S01]  /*4020*/  FADD.FTZ R5, -R7, -RZ ;  /* 0x800000ff07057221 */ /* 0x000fe20000010100 */
[----:B------:R-:W-:Y:S01]  /*4030*/  FADD.FTZ R4, |R11|, |R11| ;  /* 0x4000000b0b047221 */ /* 0x000fe20000010200 */
[----:B------:R-:W-:Y:S01]  /*4040*/  LOP3.LUT R0, R10, 0xff800000, RZ, 0xc0, !PT ;  /* 0xff8000000a007812 */ /* 0x000fe200078ec0ff */
[C---:B------:R-:W-:Y:S01]  /*4050*/  FADD.FTZ R20, |R15|.reuse, -RZ ;  /* 0x800000ff0f147221 */ /* 0x040fe20000010200 */
[----:B------:R-:W-:-:S13]  /*4060*/  FSETP.GEU.FTZ.AND P0, PT, |R15|, |R11|, PT ;  /* 0x4000000b0f00720b */ /* 0x000fda0003f1e200 */
[----:B------:R-:W-:Y:S05]  /*4070*/  @!P0 BRA `(.L_x_2398) ;  /* 0x0000000000e08947 */ /* 0x000fea0003800000 */
[----:B------:R-:W-:-:S13]  /*4080*/  FSETP.GTU.FTZ.AND P0, PT, R20, R10, PT ;  /* 0x0000000a1400720b */ /* 0x000fda0003f1c000 */
[----:B------:R-:W-:Y:S05]  /*4090*/  @P0 BRA `(.L_x_2399) ;  /* 0x00000000005c0947 */ /* 0x000fea0003800000 */
[----:B------:R-:W0:Y:S01]  /*40a0*/  MUFU.RCP R21, R7 ;  /* 0x0000000700157308 */ /* 0x000e220000001000 */
[----:B------:R-:W-:Y:S01]  /*40b0*/  BSSY.RECONVERGENT B1, `(.L_x_2400) ;  /* 0x0000013000017945 */ /* 0x000fe20003800200 */
        /* <DEDUP_REMOVED lines=11> */
[----:B------:R-:W-:Y:S01]  /*4170*/  FSETP.GE.FTZ.AND P0, PT, R22, R4, PT ;  /* 0x000000041600720b */ /* 0x000fe20003f16000 */
[----:B------:R-:W-:-:S12]  /*4180*/  FADD.FTZ R14, R14, 1 ;  /* 0x3f8000000e0e7421 */ /* 0x000fd80000010000 */
[----:B------:R-:W-:-:S05]  /*4190*/  @P0 FFMA.FTZ R21, |R11|, -3, R22 ;  /* 0xc04000000b150823 */ /* 0x000fca0000010216 */
[----:B------:R-:W-:Y:S01]  /*41a0*/  FSETP.GE.AND P1, PT, R21, RZ, P0 ;  /* 0x000000ff1500720b */ /* 0x000fe20000726000 */
[----:B------:R-:W-:-:S12]  /*41b0*/  @P0 FADD.FTZ R21, R14, 1 ;  /* 0x3f8000000e150421 */ /* 0x000fd80000010000 */
[----:B------:R-:W-:-:S04]  /*41c0*/  @P1 FADD.FTZ R21, R21, 1 ;  /* 0x3f80000015151421 */ /* 0x000fc80000010000 */
[----:B------:R-:W-:-:S07]  /*41d0*/  @P0 IMAD.MOV.U32 R14, RZ, RZ, R21 ;  /* 0x000000ffff0e0224 */ /* 0x000fce00078e0015 */
.L_x_2401:
[----:B------:R-:W-:Y:S05]  /*41e0*/  BSYNC.RECONVERGENT B1 ;  /* 0x0000000000017941 */ /* 0x000fea0003800200 */
.L_x_2400:
[----:B------:R-:W-:Y:S01]  /*41f0*/  FFMA.FTZ R20, -R7, R14, R20 ;  /* 0x0000000e07147223 */ /* 0x000fe20000010114 */
[----:B------:R-:W-:Y:S06]  /*4200*/  BRA `(.L_x_2398) ;  /* 0x00000000007c7947 */ /* 0x000fec0003800000 */
.L_x_2399:
[C---:B------:R-:W-:Y:S01]  /*4210*/  IMAD.IADD R14, R20.reuse, 0x1, -R0 ;  /* 0x00000001140e7824 */ /* 0x040fe200078e0a00 */
[C---:B------:R-:W-:Y:S01]  /*4220*/  ISETP.GT.U32.AND P0, PT, R20.reuse, 0x7f7fffff, PT ;  /* 0x7f7fffff1400780c */ /* 0x040fe20003f04070 */
[----:B------:R-:W-:Y:S01]  /*4230*/  BSSY.RECONVERGENT B1, `(.L_x_2402) ;  /* 0x000001a000017945 */ /* 0x000fe20003800200 */
[----:B------:R-:W-:Y:S02]  /*4240*/  LOP3.LUT R20, R20, 0x7fffff, RZ, 0xc0, !PT ;  /* 0x007fffff14147812 */ /* 0x000fe400078ec0ff */
[----:B------:R-:W-:Y:S02]  /*4250*/  LOP3.LUT R14, R14, 0xff800000, RZ, 0xc0, !PT ;  /* 0xff8000000e0e7812 */ /* 0x000fe400078ec0ff */
[----:B------:R-:W-:Y:S02]  /*4260*/  LOP3.LUT R20, R20, 0x3f800000, RZ, 0xfc, !PT ;  /* 0x3f80000014147812 */ /* 0x000fe400078efcff */
[----:B------:R-:W-:Y:S02]  /*4270*/  IADD3 R21, PT, PT, R14, 0xb800000, RZ ;  /* 0x0b8000000e157810 */ /* 0x000fe40007ffe0ff */
[----:B------:R-:W-:Y:S01]  /*4280*/  FSETP.GT.FTZ.AND P2, PT, |R11|, RZ, PT ;  /* 0x000000ff0b00720b */ /* 0x000fe20003f54200 */
[----:B------:R-:W-:Y:S01]  /*4290*/  IMAD.MOV.U32 R22, RZ, RZ, R20 ;  /* 0x000000ffff167224 */ /* 0x000fe200078e0014 */
[----:B------:R-:W-:-:S02]  /*42a0*/  ISETP.NE.AND P1, PT, R21, RZ, PT ;  /* 0x000000ff1500720c */ /* 0x000fc40003f25270 */
[----:B------:R-:W-:-:S04]  /*42b0*/  FSEL R14, R0, +QNAN , !P0 ;  /* 0x7fffffff000e7808 */ /* 0x000fc80004000000 */
[----:B------:R-:W-:-:S07]  /*42c0*/  FSEL R14, R14, +QNAN , P2 ;  /* 0x7fffffff0e0e7808 */ /* 0x000fce0001000000 */
[----:B------:R-:W-:Y:S05]  /*42d0*/  @!P1 BRA `(.L_x_2403) ;  /* 0x00000000003c9947 */ /* 0x000fea0003800000 */
[----:B------:R-:W-:Y:S02]  /*42e0*/  IMAD.MOV.U32 R22, RZ, RZ, R20 ;  /* 0x000000ffff167224 */ /* 0x000fe400078e0014 */
[----:B------:R-:W-:-:S07]  /*42f0*/  IMAD.MOV.U32 R20, RZ, RZ, R21 ;  /* 0x000000ffff147224 */ /* 0x000fce00078e0015 */
.L_x_2404:
[----:B------:R-:W-:-:S05]  /*4300*/  VIMNMX.U32 R21, PT, PT, R20, 0xb800000, PT ;  /* 0x0b80000014157848 */ /* 0x000fca0003fe0000 */
[----:B------:R-:W-:Y:S02]  /*4310*/  IMAD.IADD R22, R21, 0x1, R22 ;  /* 0x0000000115167824 */ /* 0x000fe400078e0216 */
[----:B------:R-:W-:Y:S02]  /*4320*/  IMAD.IADD R20, R20, 0x1, -R21 ;  /* 0x0000000114147824 */ /* 0x000fe400078e0a15 */
[----:B------:R-:W-:-:S03]  /*4330*/  FMUL.FTZ R23, R8, R22 ;  /* 0x0000001608177220 */ /* 0x000fc60000410000 */
[----:B------:R-:W-:Y:S01]  /*4340*/  ISETP.NE.AND P1, PT, R20, RZ, PT ;  /* 0x000000ff1400720c */ /* 0x000fe20003f25270 */
[----:B------:R-:W-:-:S04]  /*4350*/  FFMA.FTZ R24, -R9, R23, R22 ;  /* 0x0000001709187223 */ /* 0x000fc80000010116 */
[----:B------:R-:W-:-:S04]  /*4360*/  FFMA.FTZ R23, R8, R24, R23 ;  /* 0x0000001808177223 */ /* 0x000fc80000010017 */
[----:B------:R-:W-:-:S04]  /*4370*/  FFMA.FTZ R24, -R9, R23, R22 ;  /* 0x0000001709187223 */ /* 0x000fc80000010116 */
[----:B------:R-:W-:-:S06]  /*4380*/  FFMA.FTZ.RZ R24, R8, R24, R23 ;  /* 0x0000001808187223 */ /* 0x000fcc000001c017 */
[----:B------:R-:W0:Y:S02]  /*4390*/  FRND.TRUNC R24, R24 ;  /* 0x0000001800187307 */ /* 0x000e24000020d000 */
[----:B0-----:R-:W-:-:S05]  /*43a0*/  FFMA.FTZ R22, -R9, R24, R22 ;  /* 0x0000001809167223 */ /* 0x001fca0000010116 */
[----:B------:R-:W-:-:S13]  /*43b0*/  ISETP.NE.AND P0, PT, R22, RZ, PT ;  /* 0x000000ff1600720c */ /* 0x000fda0003f05270 */
[----:B------:R-:W-:Y:S05]  /*43c0*/  @P0 BRA P1, `(.L_x_2404) ;  /* 0xfffffffc00cc0947 */ /* 0x000fea000083ffff */
.L_x_2403:
[----:B------:R-:W-:Y:S05]  /*43d0*/  BSYNC.RECONVERGENT B1 ;  /* 0x0000000000017941 */ /* 0x000fea0003800200 */
.L_x_2402:
[----:B------:R-:W-:-:S04]  /*43e0*/  FMUL.FTZ R21, R22, 1.1920928955078125e-07 ;  /* 0x3400000016157820 */ /* 0x000fc80000410000 */
[----:B------:R-:W-:-:S07]  /*43f0*/  FMUL.FTZ R20, R14, R21 ;  /* 0x000000150e147220 */ /* 0x000fce0000410000 */
.L_x_2398:
[----:B------:R-:W-:Y:S05]  /*4400*/  BSYNC.RECONVERGENT B0 ;  /* 0x0000000000007941 */ /* 0x000fea0003800200 */
.L_x_2397:
[C---:B------:R-:W-:Y:S01]  /*4410*/  FSETP.NAN.FTZ.AND P0, PT, |R20|.reuse, |R20|, PT ;  /* 0x400000141400720b */ /* 0x040fe20003f18200 */
[----:B------:R-:W0:Y:S01]  /*4420*/  MUFU.RCP R14, R11 ;  /* 0x0000000b000e7308 */ /* 0x000e220000001000 */
[C---:B------:R-:W-:Y:S01]  /*4430*/  LOP3.LUT R21, R20.reuse, 0x80000000, R15, 0xb8, !PT ;  /* 0x8000000014157812 */ /* 0x040fe200078eb80f */
[----:B------:R-:W-:Y:S03]  /*4440*/  BSSY.RECONVERGENT B0, `(.L_x_2405) ;  /* 0x000001a000007945 */ /* 0x000fe60003800200 */
[----:B------:R-:W-:Y:S02]  /*4450*/  FSEL R20, R20, R21, P0 ;  /* 0x0000001514147208 */ /* 0x000fe40000000000 */
[----:B------:R-:W-:Y:S02]  /*4460*/  FSETP.GEU.FTZ.AND P0, PT, R11, RZ, PT ;  /* 0x000000ff0b00720b */ /* 0x000fe40003f1e000 */
[C---:B------:R-:W-:Y:S01]  /*4470*/  FSETP.NEU.FTZ.AND P2, PT, R20.reuse, RZ, PT ;  /* 0x000000ff1400720b */ /* 0x040fe20003f5d000 */
[----:B------:R-:W-:Y:S01]  /*4480*/  FADD.FTZ R21, R15, -R20 ;  /* 0x800000140f157221 */ /* 0x000fe20000010000 */
[----:B------:R-:W-:-:S04]  /*4490*/  FSETP.GEU.FTZ.AND P1, PT, R20, RZ, PT ;  /* 0x000000ff1400720b */ /* 0x000fc80003f3e000 */
        /* <DEDUP_REMOVED lines=15> */
.L_x_2406:
[----:B------:R-:W-:-:S04]  /*4590*/  FMUL.FTZ R20, R15, R14 ;  /* 0x0000000e0f147220 */ /* 0x000fc80000410000 */
[----:B------:R-:W0:Y:S02]  /*45a0*/  F2F.BF16.F32 R15, R20 ;  /* 0x00000014000f7304 */ /* 0x000e240000202000 */
[----:B0-----:R-:W-:-:S05]  /*45b0*/  IMAD.U32 R15, R15, 0x10000, RZ ;  /* 0x000100000f0f7824 */ /* 0x001fca00078e00ff */
[----:B------:R-:W-:-:S04]  /*45c0*/  LOP3.LUT R15, RZ, 0x80000000, R15, 0xb8, !PT ;  /* 0x80000000ff0f7812 */ /* 0x000fc800078eb80f */
[----:B------:R-:W-:-:S07]  /*45d0*/  F2FP.BF16.F32.PACK_AB R15, RZ, R15 ;  /* 0x0000000fff0f723e */ /* 0x000fce00000010ff */
.L_x_2407:
[----:B------:R-:W-:Y:S05]  /*45e0*/  BSYNC.RECONVERGENT B0 ;  /* 0x0000000000007941 */ /* 0x000fea0003800200 */
.L_x_2405:
[----:B------:R-:W-:Y:S01]  /*45f0*/  IMAD.U32 R19, R19, 0x10000, RZ ;  /* 0x0001000013137824 */ /* 0x000fe200078e00ff */
[----:B------:R-:W-:Y:S03]  /*4600*/  BSSY.RECONVERGENT B0, `(.L_x_2408) ;  /* 0x000003c000007945 */ /* 0x000fe60003800200 */
        /* <DEDUP_REMOVED lines=12> */
[----:B------:R-:W-:-:S13]  /*46d0*/  ISETP.GT.U32.AND P1, PT, R22, -0x80000000, PT ;  /* 0x800000001600780c */ /* 0x000fda0003f24070 */
[----:B------:R-:W-:Y:S05]  /*46e0*/  @P1 BRA `(.L_x_2413) ;  /* 0x0000000000201947 */ /* 0x000fea0003800000 */
[----:B------:R-:W-:Y:S01]  /*46f0*/  FSETP.GE.FTZ.AND P1, PT, R22, R4, PT ;  /* 0x000000041600720b */ /* 0x000fe20003f36000 */
[----:B------:R-:W-:-:S12]  /*4700*/  FADD.FTZ R21, R21, 1 ;  /* 0x3f80000015157421 */ /* 0x000fd80000010000 */
[----:B------:R-:W-:Y:S05]  /*4710*/  @!P1 BRA `(.L_x_2412) ;  /* 0x0000000000209947 */ /* 0x000fea0003800000 */
[----:B------:R-:W-:Y:S01]  /*4720*/  FFMA.FTZ R22, |R11|, -3, R22 ;  /* 0xc04000000b167823 */ /* 0x000fe20000010216 */
[----:B------:R-:W-:-:S04]  /*4730*/  FADD.FTZ R21, R21, 1 ;  /* 0x3f80000015157421 */ /* 0x000fc80000010000 */
[----:B------:R-:W-:-:S13]  /*4740*/  FSETP.GE.FTZ.AND P1, PT, R22, RZ, PT ;  /* 0x000000ff1600720b */ /* 0x000fda0003f36000 */
[----:B------:R-:W-:Y:S01]  /*4750*/  @P1 FADD.FTZ R21, R21, 1 ;  /* 0x3f80000015151421 */ /* 0x000fe20000010000 */
[----:B------:R-:W-:Y:S06]  /*4760*/  BRA `(.L_x_2412) ;  /* 0x00000000000c7947 */ /* 0x000fec0003800000 */
.L_x_2413:
[----:B------:R-:W-:Y:S01]  /*4770*/  FSETP.GEU.FTZ.AND P1, PT, R22, -R7, PT ;  /* 0x800000071600720b */ /* 0x000fe20003f3e000 */
[----:B------:R-:W-:-:S12]  /*4780*/  FADD.FTZ R21, R21, -1 ;  /* 0xbf80000015157421 */ /* 0x000fd80000010000 */
[----:B------:R-:W-:-:S07]  /*4790*/  @!P1 FADD.FTZ R21, R21, -1 ;  /* 0xbf80000015159421 */ /* 0x000fce0000010000 */
.L_x_2412:
[----:B------:R-:W-:Y:S05]  /*47a0*/  BSYNC.RECONVERGENT B1 ;  /* 0x0000000000017941 */ /* 0x000fea0003800200 */
.L_x_2411:
[----:B------:R-:W-:Y:S01]  /*47b0*/  FFMA.FTZ R20, -R7, R21, R20 ;  /* 0x0000001507147223 */ /* 0x000fe20000010114 */
[----:B------:R-:W-:Y:S06]  /*47c0*/  BRA `(.L_x_2409) ;  /* 0x00000000007c7947 */ /* 0x000fec0003800000 */
.L_x_2410:
[C---:B------:R-:W-:Y:S01]  /*47d0*/  IMAD.IADD R21, R20.reuse, 0x1, -R0 ;  /* 0x0000000114157824 */ /* 0x040fe200078e0a00 */
[C---:B------:R-:W-:Y:S01]  /*47e0*/  ISETP.GT.U32.AND P1, PT, R20.reuse, 0x7f7fffff, PT ;  /* 0x7f7fffff1400780c */ /* 0x040fe20003f24070 */
[----:B------:R-:W-:Y:S01]  /*47f0*/  BSSY.RECONVERGENT B1, `(.L_x_2414) ;  /* 0x000001a000017945 */ /* 0x000fe20003800200 */
[----:B------:R-:W-:Y:S02]  /*4800*/  LOP3.LUT R20, R20, 0x7fffff, RZ, 0xc0, !PT ;  /* 0x007fffff14147812 */ /* 0x000fe400078ec0ff */
[----:B------:R-:W-:Y:S02]  /*4810*/  LOP3.LUT R21, R21, 0xff800000, RZ, 0xc0, !PT ;  /* 0xff80000015157812 */ /* 0x000fe400078ec0ff */
[----:B------:R-:W-:Y:S02]  /*4820*/  FSETP.GT.FTZ.AND P3, PT, |R11|, RZ, PT ;  /* 0x000000ff0b00720b */ /* 0x000fe40003f74200 */
[----:B------:R-:W-:Y:S01]  /*4830*/  FSEL R23, R0, +QNAN , !P1 ;  /* 0x7fffffff00177808 */ /* 0x000fe20004800000 */
[----:B------:R-:W-:Y:S01]  /*4840*/  VIADD R22, R21, 0xb800000 ;  /* 0x0b80000015167836 */ /* 0x000fe20000000000 */
[----:B------:R-:W-:-:S02]  /*4850*/  LOP3.LUT R21, R20, 0x3f800000, RZ, 0xfc, !PT ;  /* 0x3f80000014157812 */ /* 0x000fc400078efcff */
[----:B------:R-:W-:Y:S02]  /*4860*/  FSEL R20, R23, +QNAN , P3 ;  /* 0x7fffffff17147808 */ /* 0x000fe40001800000 */
[----:B------:R-:W-:Y:S01]  /*4870*/  ISETP.NE.AND P2, PT, R22, RZ, PT ;  /* 0x000000ff1600720c */ /* 0x000fe20003f45270 */
[----:B------:R-:W-:-:S12]  /*4880*/  IMAD.MOV.U32 R23, RZ, RZ, R21 ;  /* 0x000000ffff177224 */ /* 0x000fd800078e0015 */
[----:B------:R-:W-:Y:S05]  /*4890*/  @!P2 BRA `(.L_x_2415) ;  /* 0x00000000003ca947 */ /* 0x000fea0003800000 */
[----:B------:R-:W-:Y:S01]  /*48a0*/  MOV R23, R21 ;  /* 0x0000001500177202 */ /* 0x000fe20000000f00 */
[----:B------:R-:W-:-:S07]  /*48b0*/  IMAD.MOV.U32 R21, RZ, RZ, R22 ;  /* 0x000000ffff157224 */ /* 0x000fce00078e0016 */
.L_x_2416:
        /* <DEDUP_REMOVED lines=13> */
.L_x_2415:
[----:B------:R-:W-:Y:S05]  /*4990*/  BSYNC.RECONVERGENT B1 ;  /* 0x0000000000017941 */ /* 0x000fea0003800200 */
.L_x_2414:
[----:B------:R-:W-:-:S04]  /*49a0*/  FMUL.FTZ R23, R23, 1.1920928955078125e-07 ;  /* 0x3400000017177820 */ /* 0x000fc80000410000 */
[----:B------:R-:W-:-:S07]  /*49b0*/  FMUL.FTZ R20, R20, R23 ;  /* 0x0000001714147220 */ /* 0x000fce0000410000 */
.L_x_2409:
[----:B------:R-:W-:Y:S05]  /*49c0*/  BSYNC.RECONVERGENT B0 ;  /* 0x0000000000007941 */ /* 0x000fea0003800200 */
.L_x_2408:
[----:B------:R-:W-:Y:S01]  /*49d0*/  FSETP.NAN.FTZ.AND P1, PT, |R20|, |R20|, PT ;  /* 0x400000141400720b */ /* 0x000fe20003f38200 */
[----:B------:R-:W-:Y:S01]  /*49e0*/  IMAD.U32 R18, R18, 0x10000, RZ ;  /* 0x0001000012127824 */ /* 0x000fe200078e00ff */
[C---:B------:R-:W-:Y:S01]  /*49f0*/  LOP3.LUT R21, R20.reuse, 0x80000000, R19, 0xb8, !PT ;  /* 0x8000000014157812 */ /* 0x040fe200078eb813 */
[----:B------:R-:W-:Y:S03]  /*4a00*/  BSSY.RECONVERGENT B0, `(.L_x_2417) ;  /* 0x000001a000007945 */ /* 0x000fe60003800200 */
[----:B------:R-:W-:-:S04]  /*4a10*/  FSEL R20, R20, R21, P1 ;  /* 0x0000001514147208 */ /* 0x000fc80000800000 */
[C---:B------:R-:W-:Y:S01]  /*4a20*/  FSETP.NEU.FTZ.AND P2, PT, R20.reuse, RZ, PT ;  /* 0x000000ff1400720b */ /* 0x040fe20003f5d000 */
[----:B------:R-:W-:Y:S01]  /*4a30*/  FADD.FTZ R21, R19, -R20 ;  /* 0x8000001413157221 */ /* 0x000fe20000010000 */
[----:B------:R-:W-:-:S03]  /*4a40*/  FSETP.GEU.FTZ.AND P1, PT, R20, RZ, PT ;  /* 0x000000ff1400720b */ /* 0x000fc60003f3e000 */
[----:B------:R-:W-:Y:S01]  /*4a50*/  FMUL.FTZ R21, R21, R14 ;  /* 0x0000000e15157220 */ /* 0x000fe20000410000 */
[----:B------:R-:W-:Y:S02]  /*4a60*/  PLOP3.LUT P1, PT, P2, P0, P1, 0x9f, 0x0 ;  /* 0x000000000000781c */ /* 0x000fe40001721317 */
[----:B------:R-:W-:-:S11]  /*4a70*/  FSETP.GEU.FTZ.AND P2, PT, |R18|, |R11|, PT ;  /* 0x4000000b1200720b */ /* 0x000fd60003f5e200 */
[----:B------:R-:W-:-:S05]  /*4a80*/  @!P1 FADD.FTZ R21, R21, -1 ;  /* 0xbf80000015159421 */ /* 0x000fca0000010000 */
[----:B------:R-:W-:-:S13]  /*4a90*/  FSETP.NEU.FTZ.AND P1, PT, R21, RZ, PT ;  /* 0x000000ff1500720b */ /* 0x000fda0003f3d000 */
[----:B------:R-:W-:-:S04]  /*4aa0*/  @!P1 FMUL.FTZ R20, R19, R14 ;  /* 0x0000000e13149220 */ /* 0x000fc80000410000 */
        /* <DEDUP_REMOVED lines=8> */
[----:B0-----:R-:W-:-:S02]  /*4b30*/  SHF.L.U32 R22, R19, 0x10, RZ ;  /* 0x0000001013167819 */ /* 0x001fc400000006ff */
[----:B------:R-:W-:-:S03]  /*4b40*/  PRMT R15, R15, 0x5410, R19 ;  /* 0x000054100f0f7816 */ /* 0x000fc60000000013 */
[----:B------:R-:W-:-:S05]  /*4b50*/  FADD.FTZ R20, -R22, R21 ;  /* 0x0000001516147221 */ /* 0x000fca0000010100 */
[----:B------:R-:W-:-:S13]  /*4b60*/  FSETP.GT.FTZ.AND P1, PT, R20, 0.5, PT ;  /* 0x3f0000001400780b */ /* 0x000fda0003f34000 */
[----:B------:R-:W-:-:S05]  /*4b70*/  @P1 FADD.FTZ R20, R22, 1 ;  /* 0x3f80000016141421 */ /* 0x000fca0000010000 */
[----:B------:R-:W-:-:S04]  /*4b80*/  @P1 F2FP.BF16.F32.PACK_AB R20, RZ, R20 ;  /* 0x00000014ff14123e */ /* 0x000fc800000010ff */
[----:B------:R-:W-:-:S07]  /*4b90*/  @P1 PRMT R15, R15, 0x5410, R20 ;  /* 0x000054100f0f1816 */ /* 0x000fce0000000014 */
.L_x_2418:
[----:B------:R-:W-:Y:S05]  /*4ba0*/  BSYNC.RECONVERGENT B0 ;  /* 0x0000000000007941 */ /* 0x000fea0003800200 */
.L_x_2417:
[----:B------:R-:W-:Y:S01]  /*4bb0*/  BSSY.RECONVERGENT B0, `(.L_x_2419) ;  /* 0x000003b000007945 */ /* 0x000fe20003800200 */
[----:B------:R-:W-:-:S03]  /*4bc0*/  FADD.FTZ R20, |R18|, -RZ ;  /* 0x800000ff12147221 */ /* 0x000fc60000010200 */
        /* <DEDUP_REMOVED lines=20> */
.L_x_2424:
[----:B------:R-:W-:Y:S01]  /*4d10*/  FSETP.GEU.FTZ.AND P1, PT, R22, -R7, PT ;  /* 0x800000071600720b */ /* 0x000fe20003f3e000 */
[----:B------:R-:W-:-:S12]  /*4d20*/  FADD.FTZ R19, R19, -1 ;  /* 0xbf80000013137421 */ /* 0x000fd80000010000 */
[----:B------:R-:W-:-:S07]  /*4d30*/  @!P1 FADD.FTZ R19, R19, -1 ;  /* 0xbf80000013139421 */ /* 0x000fce0000010000 */
.L_x_2423:
[----:B------:R-:W-:Y:S05]  /*4d40*/  BSYNC.RECONVERGENT B1 ;  /* 0x0000000000017941 */ /* 0x000fea0003800200 */
.L_x_2422:
[----:B------:R-:W-:Y:S01]  /*4d50*/  FFMA.FTZ R20, -R7, R19, R20 ;  /* 0x0000001307147223 */ /* 0x000fe20000010114 */
[----:B------:R-:W-:Y:S06]  /*4d60*/  BRA `(.L_x_2420) ;  /* 0x00000000007c7947 */ /* 0x000fec0003800000 */
.L_x_2421:
[C---:B------:R-:W-:Y:S01]  /*4d70*/  IMAD.IADD R19, R20.reuse, 0x1, -R0 ;  /* 0x0000000114137824 */ /* 0x040fe200078e0a00 */
[C---:B------:R-:W-:Y:S01]  /*4d80*/  ISETP.GT.U32.AND P1, PT, R20.reuse, 0x7f7fffff, PT ;  /* 0x7f7fffff1400780c */ /* 0x040fe20003f24070 */
[----:B------:R-:W-:Y:S01]  /*4d90*/  BSSY.RECONVERGENT B1, `(.L_x_2425) ;  /* 0x000001a000017945 */ /* 0x000fe20003800200 */
[----:B------:R-:W-:Y:S02]  /*4da0*/  LOP3.LUT R20, R20, 0x7fffff, RZ, 0xc0, !PT ;  /* 0x007fffff14147812 */ /* 0x000fe400078ec0ff */
[----:B------:R-:W-:Y:S02]  /*4db0*/  LOP3.LUT R19, R19, 0xff800000, RZ, 0xc0, !PT ;  /* 0xff80000013137812 */ /* 0x000fe400078ec0ff */
[----:B------:R-:W-:Y:S02]  /*4dc0*/  LOP3.LUT R20, R20, 0x3f800000, RZ, 0xfc, !PT ;  /* 0x3f80000014147812 */ /* 0x000fe400078efcff */
[----:B------:R-:W-:Y:S01]  /*4dd0*/  FSETP.GT.FTZ.AND P3, PT, |R11|, RZ, PT ;  /* 0x000000ff0b00720b */ /* 0x000fe20003f74200 */
[----:B------:R-:W-:Y:S01]  /*4de0*/  VIADD R21, R19, 0xb800000 ;  /* 0x0b80000013157836 */ /* 0x000fe20000000000 */
[----:B------:R-:W-:Y:S01]  /*4df0*/  FSEL R19, R0, +QNAN , !P1 ;  /* 0x7fffffff00137808 */ /* 0x000fe20004800000 */
[----:B------:R-:W-:-:S03]  /*4e00*/  IMAD.MOV.U32 R22, RZ, RZ, R20 ;  /* 0x000000ffff167224 */ /* 0x000fc600078e0014 */
[----:B------:R-:W-:Y:S02]  /*4e10*/  ISETP.NE.AND P2, PT, R21, RZ, PT ;  /* 0x000000ff1500720c */ /* 0x000fe40003f45270 */
[----:B------:R-:W-:-:S11]  /*4e20*/  FSEL R19, R19, +QNAN , P3 ;  /* 0x7fffffff13137808 */ /* 0x000fd60001800000 */
[----:B------:R-:W-:Y:S05]  /*4e30*/  @!P2 BRA `(.L_x_2426) ;  /* 0x00000000003ca947 */ /* 0x000fea0003800000 */
[----:B------:R-:W-:Y:S02]  /*4e40*/  IMAD.MOV.U32 R22, RZ, RZ, R20 ;  /* 0x000000ffff167224 */ /* 0x000fe400078e0014 */
[----:B------:R-:W-:-:S07]  /*4e50*/  IMAD.MOV.U32 R20, RZ, RZ, R21 ;  /* 0x000000ffff147224 */ /* 0x000fce00078e0015 */
.L_x_2427:
[----:B------:R-:W-:-:S04]  /*4e60*/  VIMNMX.U32 R21, PT, PT, R20, 0xb800000, PT ;  /* 0x0b80000014157848 */ /* 0x000fc80003fe0000 */
[----:B------:R-:W-:Y:S01]  /*4e70*/  IADD3 R22, PT, PT, R21, R22, RZ ;  /* 0x0000001615167210 */ /* 0x000fe20007ffe0ff */
[----:B------:R-:W-:-:S04]  /*4e80*/  IMAD.IADD R20, R20, 0x1, -R21 ;  /* 0x0000000114147824 */ /* 0x000fc800078e0a15 */
[----:B------:R-:W-:Y:S01]  /*4e90*/  FMUL.FTZ R23, R8, R22 ;  /* 0x0000001608177220 */ /* 0x000fe20000410000 */
[----:B------:R-:W-:-:S03]  /*4ea0*/  ISETP.NE.AND P2, PT, R20, RZ, PT ;  /* 0x000000ff1400720c */ /* 0x000fc60003f45270 */
        /* <DEDUP_REMOVED lines=8> */
.L_x_2426:
[----:B------:R-:W-:Y:S05]  /*4f30*/  BSYNC.RECONVERGENT B1 ;  /* 0x0000000000017941 */ /* 0x000fea0003800200 */
.L_x_2425:
[----:B------:R-:W-:-:S04]  /*4f40*/  FMUL.FTZ R22, R22, 1.1920928955078125e-07 ;  /* 0x3400000016167820 */ /* 0x000fc80000410000 */
[----:B------:R-:W-:-:S07]  /*4f50*/  FMUL.FTZ R20, R19, R22 ;  /* 0x0000001613147220 */ /* 0x000fce0000410000 */
.L_x_2420:
[----:B------:R-:W-:Y:S05]  /*4f60*/  BSYNC.RECONVERGENT B0 ;  /* 0x0000000000007941 */ /* 0x000fea0003800200 */
.L_x_2419:
[C---:B------:R-:W-:Y:S01]  /*4f70*/  FSETP.NAN.FTZ.AND P1, PT, |R20|.reuse, |R20|, PT ;  /* 0x400000141400720b */ /* 0x040fe20003f38200 */
[----:B------:R-:W-:Y:S01]  /*4f80*/  BSSY.RECONVERGENT B0, `(.L_x_2428) ;  /* 0x000001b000007945 */ /* 0x000fe20003800200 */
[----:B------:R-:W-:-:S04]  /*4f90*/  LOP3.LUT R19, R20, 0x80000000, R18, 0xb8, !PT ;  /* 0x8000000014137812 */ /* 0x000fc800078eb812 */
[----:B------:R-:W-:-:S04]  /*4fa0*/  FSEL R19, R20, R19, P1 ;  /* 0x0000001314137208 */ /* 0x000fc80000800000 */
[C---:B------:R-:W-:Y:S02]  /*4fb0*/  FSETP.NEU.FTZ.AND P2, PT, R19.reuse, RZ, PT ;  /* 0x000000ff1300720b */ /* 0x040fe40003f5d000 */
[----:B------:R-:W-:Y:S01]  /*4fc0*/  FSETP.GEU.FTZ.AND P1, PT, R19, RZ, PT ;  /* 0x000000ff1300720b */ /* 0x000fe20003f3e000 */
[----:B------:R-:W-:-:S03]  /*4fd0*/  FADD.FTZ R19, R18, -R19 ;  /* 0x8000001312137221 */ /* 0x000fc60000010000 */
[----:B------:R-:W-:Y:S01]  /*4fe0*/  PLOP3.LUT P1, PT, P2, P0, P1, 0x9f, 0x0 ;  /* 0x000000000000781c */ /* 0x000fe20001721317 */
[----:B------:R-:W-:-:S12]  /*4ff0*/  FMUL.FTZ R19, R19, R14 ;  /* 0x0000000e13137220 */ /* 0x000fd80000410000 */
[----:B------:R-:W-:-:S05]  /*5000*/  @!P1 FADD.FTZ R19, R19, -1 ;  /* 0xbf80000013139421 */ /* 0x000fca0000010000 */
[----:B------:R-:W-:-:S13]  /*5010*/  FSETP.NEU.FTZ.AND P1, PT, R19, RZ, PT ;  /* 0x000000ff1300720b */ /* 0x000fda0003f3d000 */
[----:B------:R-:W-:Y:S01]  /*5020*/  @!P1 FMUL.FTZ R21, R18, R14 ;  /* 0x0000000e12159220 */ /* 0x000fe20000410000 */
[----:B------:R-:W-:-:S03]  /*5030*/  IMAD.U32 R18, R17, 0x10000, RZ ;  /* 0x0001000011127824 */ /* 0x000fc600078e00ff */
[----:B------:R-:W0:Y:S02]  /*5040*/  @!P1 F2F.BF16.F32 R20, R21 ;  /* 0x0000001500149304 */ /* 0x000e240000202000 */
[----:B------:R-:W-:Y:S01]  /*5050*/  FSETP.GEU.FTZ.AND P2, PT, |R18|, |R11|, PT ;  /* 0x4000000b1200720b */ /* 0x000fe20003f5e200 */
        /* <DEDUP_REMOVED lines=10> */
[----:B------:R-:W-:-:S05]  /*5100*/  @P1 FADD.FTZ R21, R22, 1 ;  /* 0x3f80000016151421 */ /* 0x000fca0000010000 */
[----:B------:R-:W-:-:S04]  /*5110*/  @P1 F2FP.BF16.F32.PACK_AB R21, RZ, R21 ;  /* 0x00000015ff15123e */ /* 0x000fc800000010ff */
[----:B------:R-:W-:-:S07]  /*5120*/  @P1 PRMT R17, R21, 0x7610, R17 ;  /* 0x0000761015111816 */ /* 0x000fce0000000011 */
.L_x_2429:
[----:B------:R-:W-:Y:S05]  /*5130*/  BSYNC.RECONVERGENT B0 ;  /* 0x0000000000007941 */ /* 0x000fea0003800200 */
.L_x_2428:
        /* <DEDUP_REMOVED lines=22> */
.L_x_2435:
[----:B------:R-:W-:Y:S01]  /*52a0*/  FSETP.GEU.FTZ.AND P1, PT, R22, -R7, PT ;  /* 0x800000071600720b */ /* 0x000fe20003f3e000 */
[----:B------:R-:W-:-:S12]  /*52b0*/  FADD.FTZ R19, R19, -1 ;  /* 0xbf80000013137421 */ /* 0x000fd80000010000 */
[----:B------:R-:W-:-:S07]  /*52c0*/  @!P1 FADD.FTZ R19, R19, -1 ;  /* 0xbf80000013139421 */ /* 0x000fce0000010000 */
.L_x_2434:
[----:B------:R-:W-:Y:S05]  /*52d0*/  BSYNC.RECONVERGENT B1 ;  /* 0x0000000000017941 */ /* 0x000fea0003800200 */
.L_x_2433:
[----:B------:R-:W-:Y:S01]  /*52e0*/  FFMA.FTZ R20, -R7, R19, R20 ;  /* 0x0000001307147223 */ /* 0x000fe20000010114 */
[----:B------:R-:W-:Y:S06]  /*52f0*/  BRA `(.L_x_2431) ;  /* 0x00000000007c7947 */ /* 0x000fec0003800000 */
.L_x_2432:
        /* <DEDUP_REMOVED lines=15> */
.L_x_2438:
        /* <DEDUP_REMOVED lines=13> */
.L_x_2437:
[----:B------:R-:W-:Y:S05]  /*54c0*/  BSYNC.RECONVERGENT B1 ;  /* 0x0000000000017941 */ /* 0x000fea0003800200 */
.L_x_2436:
[----:B------:R-:W-:-:S04]  /*54d0*/  FMUL.FTZ R22, R22, 1.1920928955078125e-07 ;  /* 0x3400000016167820 */ /* 0x000fc80000410000 */
[----:B------:R-:W-:-:S07]  /*54e0*/  FMUL.FTZ R20, R19, R22 ;  /* 0x0000001613147220 */ /* 0x000fce0000410000 */
.L_x_2431:
[----:B------:R-:W-:Y:S05]  /*54f0*/  BSYNC.RECONVERGENT B0 ;  /* 0x0000000000007941 */ /* 0x000fea0003800200 */
.L_x_2430:
[----:B------:R-:W-:Y:S01]  /*5500*/  FSETP.NAN.FTZ.AND P1, PT, |R20|, |R20|, PT ;  /* 0x400000141400720b */ /* 0x000fe20003f38200 */
[----:B------:R-:W-:Y:S01]  /*5510*/  IMAD.U32 R12, R12, 0x10000, RZ ;  /* 0x000100000c0c7824 */ /* 0x000fe200078e00ff */
[C---:B------:R-:W-:Y:S01]  /*5520*/  LOP3.LUT R19, R20.reuse, 0x80000000, R18, 0xb8, !PT ;  /* 0x8000000014137812 */ /* 0x040fe200078eb812 */
[----:B------:R-:W-:Y:S03]  /*5530*/  BSSY.RECONVERGENT B0, `(.L_x_2439) ;  /* 0x000001a000007945 */ /* 0x000fe60003800200 */
[----:B------:R-:W-:-:S04]  /*5540*/  FSEL R19, R20, R19, P1 ;  /* 0x0000001314137208 */ /* 0x000fc80000800000 */
[C---:B------:R-:W-:Y:S02]  /*5550*/  FSETP.NEU.FTZ.AND P2, PT, R19.reuse, RZ, PT ;  /* 0x000000ff1300720b */ /* 0x040fe40003f5d000 */
[----:B------:R-:W-:Y:S01]  /*5560*/  FSETP.GEU.FTZ.AND P1, PT, R19, RZ, PT ;  /* 0x000000ff1300720b */ /* 0x000fe20003f3e000 */
[----:B------:R-:W-:-:S03]  /*5570*/  FADD.FTZ R19, R18, -R19 ;  /* 0x8000001312137221 */ /* 0x000fc60000010000 */
[----:B------:R-:W-:Y:S01]  /*5580*/  PLOP3.LUT P1, PT, P2, P0, P1, 0x9f, 0x0 ;  /* 0x000000000000781c */ /* 0x000fe20001721317 */
[----:B------:R-:W-:Y:S01]  /*5590*/  FMUL.FTZ R19, R19, R14 ;  /* 0x0000000e13137220 */ /* 0x000fe20000410000 */
[----:B------:R-:W-:-:S11]  /*55a0*/  FSETP.GEU.FTZ.AND P2, PT, |R12|, |R11|, PT ;  /* 0x4000000b0c00720b */ /* 0x000fd60003f5e200 */
[----:B------:R-:W-:-:S05]  /*55b0*/  @!P1 FADD.FTZ R19, R19, -1 ;  /* 0xbf80000013139421 */ /* 0x000fca0000010000 */
[----:B------:R-:W-:-:S13]  /*55c0*/  FSETP.NEU.FTZ.AND P1, PT, R19, RZ, PT ;  /* 0x000000ff1300720b */ /* 0x000fda0003f3d000 */
[----:B------:R-:W-:-:S04]  /*55d0*/  @!P1 FMUL.FTZ R20, R18, R14 ;  /* 0x0000000e12149220 */ /* 0x000fc80000410000 */
[----:B------:R-:W0:Y:S02]  /*55e0*/  @!P1 F2F.BF16.F32 R18, R20 ;  /* 0x0000001400129304 */ /* 0x000e240000202000 */
[----:B0-----:R-:W-:-:S04]  /*55f0*/  @!P1 SHF.L.U32 R18, R18, 0x10, RZ ;  /* 0x0000001012129819 */ /* 0x001fc800000006ff */
[----:B------:R-:W-:-:S04]  /*5600*/  @!P1 LOP3.LUT R18, RZ, 0x80000000, R18, 0xb8, !PT ;  /* 0x80000000ff129812 */ /* 0x000fc800078eb812 */
[----:B------:R-:W-:-:S04]  /*5610*/  @!P1 F2FP.BF16.F32.PACK_AB R18, RZ, R18 ;  /* 0x00000012ff12923e */ /* 0x000fc800000010ff */
[----:B------:R-:W-:Y:S01]  /*5620*/  @!P1 PRMT R17, R17, 0x5410, R18 ;  /* 0x0000541011119816 */ /* 0x000fe20000000012 */
[----:B------:R-:W-:Y:S06]  /*5630*/  @!P1 BRA `(.L_x_2440) ;  /* 0x0000000000249947 */ /* 0x000fec0003800000 */
[----:B------:R-:W0:Y:S08]  /*5640*/  FRND.FTZ.FLOOR R18, R19 ;  /* 0x0000001300127307 */ /* 0x000e300000215000 */
[----:B0-----:R-:W0:Y:S02]  /*5650*/  F2F.BF16.F32 R18, R18 ;  /* 0x0000001200127304 */ /* 0x001e240000202000 */
[----:B0-----:R-:W-:Y:S01]  /*5660*/  IMAD.U32 R22, R18, 0x10000, RZ ;  /* 0x0001000012167824 */ /* 0x001fe200078e00ff */
[----:B------:R-:W-:-:S03]  /*5670*/  PRMT R17, R17, 0x5410, R18 ;  /* 0x0000541011117816 */ /* 0x000fc60000000012 */
[----:B------:R-:W-:-:S05]  /*5680*/  FADD.FTZ R20, -R22, R19 ;  /* 0x0000001316147221 */ /* 0x000fca0000010100 */
[----:B------:R-:W-:-:S13]  /*5690*/  FSETP.GT.FTZ.AND P1, PT, R20, 0.5, PT ;  /* 0x3f0000001400780b */ /* 0x000fda0003f34000 */
[----:B------:R-:W-:-:S05]  /*56a0*/  @P1 FADD.FTZ R20, R22, 1 ;  /* 0x3f80000016141421 */ /* 0x000fca0000010000 */
[----:B------:R-:W-:-:S04]  /*56b0*/  @P1 F2FP.BF16.F32.PACK_AB R20, RZ, R20 ;  /* 0x00000014ff14123e */ /* 0x000fc800000010ff */
[----:B------:R-:W-:-:S07]  /*56c0*/  @P1 PRMT R17, R17, 0x5410, R20 ;  /* 0x0000541011111816 */ /* 0x000fce0000000014 */
.L_x_2440:
[----:B------:R-:W-:Y:S05]  /*56d0*/  BSYNC.RECONVERGENT B0 ;  /* 0x0000000000007941 */ /* 0x000fea0003800200 */
.L_x_2439:
        /* <DEDUP_REMOVED lines=22> */
.L_x_2446:
[----:B------:R-:W-:Y:S01]  /*5840*/  FSETP.GEU.FTZ.AND P1, PT, R20, -R7, PT ;  /* 0x800000071400720b */ /* 0x000fe20003f3e000 */
[----:B------:R-:W-:-:S12]  /*5850*/  FADD.FTZ R19, R19, -1 ;  /* 0xbf80000013137421 */ /* 0x000fd80000010000 */
[----:B------:R-:W-:-:S07]  /*5860*/  @!P1 FADD.FTZ R19, R19, -1 ;  /* 0xbf80000013139421 */ /* 0x000fce0000010000 */
.L_x_2445:
[----:B------:R-:W-:Y:S05]  /*5870*/  BSYNC.RECONVERGENT B1 ;  /* 0x0000000000017941 */ /* 0x000fea0003800200 */
.L_x_2444:
[----:B------:R-:W-:Y:S01]  /*5880*/  FFMA.FTZ R18, -R7, R19, R18 ;  /* 0x0000001307127223 */ /* 0x000fe20000010112 */
[----:B------:R-:W-:Y:S06]  /*5890*/  BRA `(.L_x_2442) ;  /* 0x0000000000707947 */ /* 0x000fec0003800000 */
.L_x_2443:
        /* <DEDUP_REMOVED lines=10> */
[----:B------:R-:W-:-:S13]  /*5940*/  ISETP.NE.AND P2, PT, R20, RZ, PT ;  /* 0x000000ff1400720c */ /* 0x000fda0003f45270 */
[----:B------:R-:W-:Y:S05]  /*5950*/  @!P2 BRA `(.L_x_2448) ;  /* 0x000000000034a947 */ /* 0x000fea0003800000 */
.L_x_2449:
[----:B------:R-:W-:-:S04]  /*5960*/  VIMNMX.U32 R21, PT, PT, R20, 0xb800000, PT ;  /* 0x0b80000014157848 */ /* 0x000fc80003fe0000 */
[C---:B------:R-:W-:Y:S01]  /*5970*/  IADD3 R20, PT, PT, -R21.reuse, R20, RZ ;  /* 0x0000001415147210 */ /* 0x040fe20007ffe1ff */
[----:B------:R-:W-:-:S03]  /*5980*/  IMAD.IADD R22, R21, 0x1, R19 ;  /* 0x0000000115167824 */ /* 0x000fc600078e0213 */
[----:B------:R-:W-:Y:S01]  /*5990*/  ISETP.NE.AND P2, PT, R20, RZ, PT ;  /* 0x000000ff1400720c */ /* 0x000fe20003f45270 */
[----:B------:R-:W-:-:S04]  /*59a0*/  FMUL.FTZ R19, R8, R22 ;  /* 0x0000001608137220 */ /* 0x000fc80000410000 */
        /* <DEDUP_REMOVED lines=8> */
.L_x_2448:
[----:B------:R-:W-:Y:S05]  /*5a30*/  BSYNC.RECONVERGENT B1 ;  /* 0x0000000000017941 */ /* 0x000fea0003800200 */
.L_x_2447:
[----:B------:R-:W-:-:S04]  /*5a40*/  FMUL.FTZ R19, R19, 1.1920928955078125e-07 ;  /* 0x3400000013137820 */ /* 0x000fc80000410000 */
[----:B------:R-:W-:-:S07]  /*5a50*/  FMUL.FTZ R18, R18, R19 ;  /* 0x0000001312127220 */ /* 0x000fce0000410000 */
.L_x_2442:
[----:B------:R-:W-:Y:S05]  /*5a60*/  BSYNC.RECONVERGENT B0 ;  /* 0x0000000000007941 */ /* 0x000fea0003800200 */
.L_x_2441:
[C---:B------:R-:W-:Y:S01]  /*5a70*/  FSETP.NAN.FTZ.AND P1, PT, |R18|.reuse, |R18|, PT ;  /* 0x400000121200720b */ /* 0x040fe20003f38200 */
        /* <DEDUP_REMOVED lines=27> */
.L_x_2451:
[----:B------:R-:W-:Y:S05]  /*5c30*/  BSYNC.RECONVERGENT B0 ;  /* 0x0000000000007941 */ /* 0x000fea0003800200 */
.L_x_2450:
        /* <DEDUP_REMOVED lines=22> */
.L_x_2457:
[----:B------:R-:W-:Y:S01]  /*5da0*/  FSETP.GEU.FTZ.AND P1, PT, R20, -R7, PT ;  /* 0x800000071400720b */ /* 0x000fe20003f3e000 */
[----:B------:R-:W-:-:S12]  /*5db0*/  FADD.FTZ R19, R19, -1 ;  /* 0xbf80000013137421 */ /* 0x000fd80000010000 */
[----:B------:R-:W-:-:S07]  /*5dc0*/  @!P1 FADD.FTZ R19, R19, -1 ;  /* 0xbf80000013139421 */ /* 0x000fce0000010000 */
.L_x_2456:
[----:B------:R-:W-:Y:S05]  /*5dd0*/  BSYNC.RECONVERGENT B1 ;  /* 0x0000000000017941 */ /* 0x000fea0003800200 */
.L_x_2455:
[----:B------:R-:W-:Y:S01]  /*5de0*/  FFMA.FTZ R18, -R7, R19, R18 ;  /* 0x0000001307127223 */ /* 0x000fe20000010112 */
[----:B------:R-:W-:Y:S06]  /*5df0*/  BRA `(.L_x_2453) ;  /* 0x0000000000707947 */ /* 0x000fec0003800000 */
.L_x_2454:
[C---:B------:R-:W-:Y:S01]  /*5e00*/  IMAD.IADD R19, R18.reuse, 0x1, -R0 ;  /* 0x0000000112137824 */ /* 0x040fe200078e0a00 */
[C---:B------:R-:W-:Y:S01]  /*5e10*/  ISETP.GT.U32.AND P1, PT, R18.reuse, 0x7f7fffff, PT ;  /* 0x7f7fffff1200780c */ /* 0x040fe20003f24070 */
[----:B------:R-:W-:Y:S01]  /*5e20*/  BSSY.RECONVERGENT B1, `(.L_x_2458) ;  /* 0x0000017000017945 */ /* 0x000fe20003800200 */
[----:B------:R-:W-:Y:S02]  /*5e30*/  LOP3.LUT R18, R18, 0x7fffff, RZ, 0xc0, !PT ;  /* 0x007fffff12127812 */ /* 0x000fe400078ec0ff */
[----:B------:R-:W-:Y:S02]  /*5e40*/  LOP3.LUT R19, R19, 0xff800000, RZ, 0xc0, !PT ;  /* 0xff80000013137812 */ /* 0x000fe400078ec0ff */
[----:B------:R-:W-:Y:S02]  /*5e50*/  FSETP.GT.FTZ.AND P3, PT, |R11|, RZ, PT ;  /* 0x000000ff0b00720b */ /* 0x000fe40003f74200 */
[----:B------:R-:W-:Y:S02]  /*5e60*/  IADD3 R20, PT, PT, R19, 0xb800000, RZ ;  /* 0x0b80000013147810 */ /* 0x000fe40007ffe0ff */
[----:B------:R-:W-:-:S02]  /*5e70*/  FSEL R21, R0, +QNAN , !P1 ;  /* 0x7fffffff00157808 */ /* 0x000fc40004800000 */
[----:B------:R-:W-:Y:S02]  /*5e80*/  ISETP.NE.AND P2, PT, R20, RZ, PT ;  /* 0x000000ff1400720c */ /* 0x000fe40003f45270 */
[----:B------:R-:W-:Y:S02]  /*5e90*/  LOP3.LUT R19, R18, 0x3f800000, RZ, 0xfc, !PT ;  /* 0x3f80000012137812 */ /* 0x000fe400078efcff */
[----:B------:R-:W-:-:S09]  /*5ea0*/  FSEL R18, R21, +QNAN , P3 ;  /* 0x7fffffff15127808 */ /* 0x000fd20001800000 */
[----:B------:R-:W-:Y:S05]  /*5eb0*/  @!P2 BRA `(.L_x_2459) ;  /* 0x000000000034a947 */ /* 0x000fea0003800000 */
.L_x_2460:
        /* <DEDUP_REMOVED lines=13> */
.L_x_2459:
[----:B------:R-:W-:Y:S05]  /*5f90*/  BSYNC.RECONVERGENT B1 ;  /* 0x0000000000017941 */ /* 0x000fea0003800200 */
.L_x_2458:
[----:B------:R-:W-:-:S04]  /*5fa0*/  FMUL.FTZ R19, R19, 1.1920928955078125e-07 ;  /* 0x3400000013137820 */ /* 0x000fc80000410000 */
[----:B------:R-:W-:-:S07]  /*5fb0*/  FMUL.FTZ R18, R18, R19 ;  /* 0x0000001312127220 */ /* 0x000fce0000410000 */
.L_x_2453:
[----:B------:R-:W-:Y:S05]  /*5fc0*/  BSYNC.RECONVERGENT B0 ;  /* 0x0000000000007941 */ /* 0x000fea0003800200 */
.L_x_2452:
        /* <DEDUP_REMOVED lines=29> */
.L_x_2462:
[----:B------:R-:W-:Y:S05]  /*61a0*/  BSYNC.RECONVERGENT B0 ;  /* 0x0000000000007941 */ /* 0x000fea0003800200 */
.L_x_2461:
        /* <DEDUP_REMOVED lines=22> */
.L_x_2468:
[----:B------:R-:W-:Y:S01]  /*6310*/  FSETP.GEU.FTZ.AND P1, PT, R20, -R7, PT ;  /* 0x800000071400720b */ /* 0x000fe20003f3e000 */
[----:B------:R-:W-:-:S12]  /*6320*/  FADD.FTZ R13, R13, -1 ;  /* 0xbf8000000d0d7421 */ /* 0x000fd80000010000 */
[----:B------:R-:W-:-:S07]  /*6330*/  @!P1 FADD.FTZ R13, R13, -1 ;  /* 0xbf8000000d0d9421 */ /* 0x000fce0000010000 */
.L_x_2467:
[----:B------:R-:W-:Y:S05]  /*6340*/  BSYNC.RECONVERGENT B1 ;  /* 0x0000000000017941 */ /* 0x000fea0003800200 */
.L_x_2466:
[----:B------:R-:W-:Y:S01]  /*6350*/  FFMA.FTZ R18, -R7, R13, R18 ;  /* 0x0000000d07127223 */ /* 0x000fe20000010112 */
[----:B------:R-:W-:Y:S06]  /*6360*/  BRA `(.L_x_2464) ;  /* 0x0000000000707947 */ /* 0x000fec0003800000 */
.L_x_2465:
[C---:B------:R-:W-:Y:S01]  /*6370*/  IMAD.IADD R13, R18.reuse, 0x1, -R0 ;  /* 0x00000001120d7824 */ /* 0x040fe200078e0a00 */
[C---:B------:R-:W-:Y:S01]  /*6380*/  ISETP.GT.U32.AND P1, PT, R18.reuse, 0x7f7fffff, PT ;  /* 0x7f7fffff1200780c */ /* 0x040fe20003f24070 */
[----:B------:R-:W-:Y:S01]  /*6390*/  BSSY.RECONVERGENT B1, `(.L_x_2469) ;  /* 0x0000017000017945 */ /* 0x000fe20003800200 */
[----:B------:R-:W-:Y:S02]  /*63a0*/  LOP3.LUT R18, R18, 0x7fffff, RZ, 0xc0, !PT ;  /* 0x007fffff12127812 */ /* 0x000fe400078ec0ff */
[----:B------:R-:W-:Y:S02]  /*63b0*/  LOP3.LUT R13, R13, 0xff800000, RZ, 0xc0, !PT ;  /* 0xff8000000d0d7812 */ /* 0x000fe400078ec0ff */
[----:B------:R-:W-:Y:S02]  /*63c0*/  FSETP.GT.FTZ.AND P3, PT, |R11|, RZ, PT ;  /* 0x000000ff0b00720b */ /* 0x000fe40003f74200 */
[----:B------:R-:W-:Y:S01]  /*63d0*/  LOP3.LUT R18, R18, 0x3f800000, RZ, 0xfc, !PT ;  /* 0x3f80000012127812 */ /* 0x000fe200078efcff */
[----:B------:R-:W-:Y:S01]  /*63e0*/  VIADD R19, R13, 0xb800000 ;  /* 0x0b8000000d137836 */ /* 0x000fe20000000000 */
[----:B------:R-:W-:-:S04]  /*63f0*/  FSEL R13, R0, +QNAN , !P1 ;  /* 0x7fffffff000d7808 */ /* 0x000fc80004800000 */
[----:B------:R-:W-:Y:S02]  /*6400*/  ISETP.NE.AND P2, PT, R19, RZ, PT ;  /* 0x000000ff1300720c */ /* 0x000fe40003f45270 */
[----:B------:R-:W-:-:S11]  /*6410*/  FSEL R13, R13, +QNAN , P3 ;  /* 0x7fffffff0d0d7808 */ /* 0x000fd60001800000 */
[----:B------:R-:W-:Y:S05]  /*6420*/  @!P2 BRA `(.L_x_2470) ;  /* 0x000000000034a947 */ /* 0x000fea0003800000 */
.L_x_2471:
        /* <DEDUP_REMOVED lines=13> */
.L_x_2470:
[----:B------:R-:W-:Y:S05]  /*6500*/  BSYNC.RECONVERGENT B1 ;  /* 0x0000000000017941 */ /* 0x000fea0003800200 */
.L_x_2469:
[----:B------:R-:W-:-:S04]  /*6510*/  FMUL.FTZ R18, R18, 1.1920928955078125e-07 ;  /* 0x3400000012127820 */ /* 0x000fc80000410000 */
[----:B------:R-:W-:-:S07]  /*6520*/  FMUL.FTZ R18, R13, R18 ;  /* 0x000000120d127220 */ /* 0x000fce0000410000 */
.L_x_2464:
[----:B------:R-:W-:Y:S05]  /*6530*/  BSYNC.RECONVERGENT B0 ;  /* 0x0000000000007941 */ /* 0x000fea0003800200 */
.L_x_2463:
        /* <DEDUP_REMOVED lines=28> */
.L_x_2473:
[----:B------:R-:W-:Y:S05]  /*6700*/  BSYNC.RECONVERGENT B0 ;  /* 0x0000000000007941 */ /* 0x000fea0003800200 */
.L_x_2472:
        /* <DEDUP_REMOVED lines=22> */
.L_x_2479:
[----:B------:R-:W-:Y:S01]  /*6870*/  FSETP.GEU.FTZ.AND P1, PT, R8, -R7, PT ;  /* 0x800000070800720b */ /* 0x000fe20003f3e000 */
[----:B------:R-:W-:-:S12]  /*6880*/  FADD.FTZ R0, R0, -1 ;  /* 0xbf80000000007421 */ /* 0x000fd80000010000 */
[----:B------:R-:W-:-:S07]  /*6890*/  @!P1 FADD.FTZ R0, R0, -1 ;  /* 0xbf80000000009421 */ /* 0x000fce0000010000 */
.L_x_2478:
[----:B------:R-:W-:Y:S05]  /*68a0*/  BSYNC.RECONVERGENT B1 ;  /* 0x0000000000017941 */ /* 0x000fea0003800200 */
.L_x_2477:
[----:B------:R-:W-:Y:S01]  /*68b0*/  FFMA.FTZ R18, -R7, R0, R18 ;  /* 0x0000000007127223 */ /* 0x000fe20000010112 */
[----:B------:R-:W-:Y:S06]  /*68c0*/  BRA `(.L_x_2475) ;  /* 0x0000000000707947 */ /* 0x000fec0003800000 */
.L_x_2476:
        /* <DEDUP_REMOVED lines=12> */
.L_x_2482:
        /* <DEDUP_REMOVED lines=13> */
.L_x_2481:
[----:B------:R-:W-:Y:S05]  /*6a60*/  BSYNC.RECONVERGENT B1 ;  /* 0x0000000000017941 */ /* 0x000fea0003800200 */
.L_x_2480:
[----:B------:R-:W-:-:S04]  /*6a70*/  FMUL.FTZ R5, R18, 1.1920928955078125e-07 ;  /* 0x3400000012057820 */ /* 0x000fc80000410000 */
[----:B------:R-:W-:-:S07]  /*6a80*/  FMUL.FTZ R18, R10, R5 ;  /* 0x000000050a127220 */ /* 0x000fce0000410000 */
.L_x_2475:
[----:B------:R-:W-:Y:S05]  /*6a90*/  BSYNC.RECONVERGENT B0 ;  /* 0x0000000000007941 */ /* 0x000fea0003800200 */
.L_x_2474:
        /* <DEDUP_REMOVED lines=27> */
.L_x_2483:
[----:B------:R-:W-:Y:S05]  /*6c50*/  BSYNC.RECONVERGENT B0 ;  /* 0x0000000000007941 */ /* 0x000fea0003800200 */
.L_x_2396:
[----:B------:R-:W0:Y:S02]  /*6c60*/  LDC.64 R4, c[0x0][0x388] ;  /* 0x0000e200ff047b82 */ /* 0x000e240000000a00 */
[----:B0-----:R-:W-:-:S04]  /*6c70*/  IMAD.WIDE.U32 R4, R16, 0x2, R4 ;  /* 0x0000000210047825 */ /* 0x001fc800078e0004 */
[----:B------:R-:W-:-:S05]  /*6c80*/  IMAD.WIDE.U32 R4, R3, 0x4, R4 ;  /* 0x0000000403047825 */ /* 0x000fca00078e0004 */
[----:B------:R-:W-:Y:S04]  /*6c90*/  STG.E desc[UR4][R4.64], R15 ;  /* 0x0000000f04007986 */ /* 0x000fe8000c101904 */
[----:B------:R-:W-:Y:S04]  /*6ca0*/  STG.E desc[UR4][R4.64+0x200], R17 ;  /* 0x0002001104007986 */ /* 0x000fe8000c101904 */
[----:B------:R-:W-:Y:S04]  /*6cb0*/  STG.E desc[UR4][R4.64+0x400], R12 ;  /* 0x0004000c04007986 */ /* 0x000fe8000c101904 */
[----:B------:R-:W-:Y:S01]  /*6cc0*/  STG.E desc[UR4][R4.64+0x600], R2 ;  /* 0x0006000204007986 */ /* 0x000fe2000c101904 */
[----:B------:R-:W-:Y:S05]  /*6cd0*/  EXIT ;  /* 0x000000000000794d */ /* 0x000fea0003800000 */
.L_x_2484:
        /* <DEDUP_REMOVED lines=10> */
.L_x_32834:


//--------------------- .text._ZN2at6native29vectorized_elementwise_kernelILi4ENS0_13BUnaryFunctorIN3c108BFloat16ES4_S4_ZZZNS0_15binary_internal21div_floor_kernel_cudaERNS_18TensorIteratorBaseEENKUlvE1_clEvENKUlvE2_clEvEUlS4_S4_E_EESt5arrayIPcLm2EEEEviT0_T1_ --------------------------
	.section	.text._ZN2at6native29vectorized_elementwise_kernelILi4ENS0_13BUnaryFunctorIN3c108BFloat16ES4_S4_ZZZNS0_15binary_internal21div_floor_kernel_cudaERNS_18TensorIteratorBaseEENKUlvE1_clEvENKUlvE2_clEvEUlS4_S4_E_EESt5arrayIPcLm2EEEEviT0_T1_,"ax",@progbits
	.align	128
        .global         _ZN2at6native29vectorized_elementwise_kernelILi4ENS0_13BUnaryFunctorIN3c108BFloat16ES4_S4_ZZZNS0_15binary_internal21div_floor_kernel_cudaERNS_18TensorIteratorBaseEENKUlvE1_clEvENKUlvE2_clEvEUlS4_S4_E_EESt5arrayIPcLm2EEEEviT0_T1_
        .type           _ZN2at6native29vectorized_elementwise_kernelILi4ENS0_13BUnaryFunctorIN3c108BFloat16ES4_S4_ZZZNS0_15binary_internal21div_floor_kernel_cudaERNS_18TensorIteratorBaseEENKUlvE1_clEvENKUlvE2_clEvEUlS4_S4_E_EESt5arrayIPcLm2EEEEviT0_T1_,@function
        .size           _ZN2at6native29vectorized_elementwise_kernelILi4ENS0_13BUnaryFunctorIN3c108BFloat16ES4_S4_ZZZNS0_15binary_internal21div_floor_kernel_cudaERNS_18TensorIteratorBaseEENKUlvE1_clEvENKUlvE2_clEvEUlS4_S4_E_EESt5arrayIPcLm2EEEEviT0_T1_,(.L_x_32835 - _ZN2at6native29vectorized_elementwise_kernelILi4ENS0_13BUnaryFunctorIN3c108BFloat16ES4_S4_ZZZNS0_15binary_internal21div_floor_kernel_cudaERNS_18TensorIteratorBaseEENKUlvE1_clEvENKUlvE2_clEvEUlS4_S4_E_EESt5arrayIPcLm2EEEEviT0_T1_)
        .other          _ZN2at6native29vectorized_elementwise_kernelILi4ENS0_13BUnaryFunctorIN3c108BFloat16ES4_S4_ZZZNS0_15binary_internal21div_floor_kernel_cudaERNS_18TensorIteratorBaseEENKUlvE1_clEvENKUlvE2_clEvEUlS4_S4_E_EESt5arrayIPcLm2EEEEviT0_T1_,@"STO_CUDA_ENTRY STV_DEFAULT"
_ZN2at6native29vectorized_elementwise_kernelILi4ENS0_13BUnaryFunctorIN3c108BFloat16ES4_S4_ZZZNS0_15binary_internal21div_floor_kernel_cudaERNS_18TensorIteratorBaseEENKUlvE1_clEvENKUlvE2_clEvEUlS4_S4_E_EESt5arrayIPcLm2EEEEviT0_T1_:
.text._ZN2at6native29vectorized_elementwise_kernelILi4ENS0_13BUnaryFunctorIN3c108BFloat16ES4_S4_ZZZNS0_15binary_internal21div_floor_kernel_cudaERNS_18TensorIteratorBaseEENKUlvE1_clEvENKUlvE2_clEvEUlS4_S4_E_EESt5arrayIPcLm2EEEEviT0_T1_:
        /* <DEDUP_REMOVED lines=15> */
[----:B------:R-:W-:-:S03]  /*00f0*/  @!P6 IADD3 R5, PT, PT, R16, R18, RZ ;  /* 0x000000121005e210 */ /* 0x000fc60007ffe0ff */
        /* <DEDUP_REMOVED lines=21> */
[----:B------:R-:W2:Y:S01]  /*0250*/  @!P1 LDC.64 R6, c[0x0][0x390] ;  /* 0x0000e400ff069b82 */ /* 0x000ea20000000a00 */
[----:B------:R-:W-:-:S05]  /*0260*/  @!P1 VIADD R20, R20, 0x80 ;  /* 0x0000008014149836 */ /* 0x000fca0000000000 */
        /* <DEDUP_REMOVED lines=68> */
.L_x_2492:
[----:B------:R-:W-:Y:S05]  /*06b0*/  BSYNC.RECONVERGENT B2 ;  /* 0x0000000000027941 */ /* 0x000fea0003800200 */
.L_x_2491:
[----:B------:R-:W-:Y:S01]  /*06c0*/  FFMA.FTZ R5, -R4, R6, R5 ;  /* 0x0000000604057223 */ /* 0x000fe20000010105 */
[----:B------:R-:W-:Y:S06]  /*06d0*/  BRA `(.L_x_2489) ;  /* 0x0000000000807947 */ /* 0x000fec0003800000 */
.L_x_2490:
        /* <DEDUP_REMOVED lines=16> */
.L_x_2495:
        /* <DEDUP_REMOVED lines=13> */
.L_x_2494:
[----:B------:R-:W-:Y:S05]  /*08b0*/  BSYNC.RECONVERGENT B2 ;  /* 0x0000000000027941 */ /* 0x000fea0003800200 */
.L_x_2493:
[----:B------:R-:W-:-:S04]  /*08c0*/  FMUL.FTZ R5, R5, 1.1920928955078125e-07 ;  /* 0x3400000005057820 */ /* 0x000fc80000410000 */
[----:B------:R-:W-:-:S07]  /*08d0*/  FMUL.FTZ R5, R4, R5 ;  /* 0x0000000504057220 */ /* 0x000fce0000410000 */
.L_x_2489:
[----:B------:R-:W-:Y:S05]  /*08e0*/  BSYNC.RECONVERGENT B0 ;  /* 0x0000000000007941 */ /* 0x000fea0003800200 */
.L_x_2488:
        /* <DEDUP_REMOVED lines=23> */
.L_x_2496:
[----:B------:R-:W-:-:S06]  /*0a60*/  FMUL.FTZ R3, R2, R6 ;  /* 0x0000000602037220 */ /* 0x000fcc0000410000 */
[----:B------:R-:W0:Y:S02]  /*0a70*/  F2F.BF16.F32 R3, R3 ;  /* 0x0000000300037304 */ /* 0x000e240000202000 */
[----:B0-----:R-:W-:-:S05]  /*0a80*/  IMAD.U32 R2, R3, 0x10000, RZ ;  /* 0x0001000003027824 */ /* 0x001fca00078e00ff */
[----:B------:R-:W-:-:S04]  /*0a90*/  LOP3.LUT R2, RZ, 0x80000000, R2, 0xb8, !PT ;  /* 0x80000000ff027812 */ /* 0x000fc800078eb802 */
[----:B------:R-:W-:-:S07]  /*0aa0*/  F2FP.BF16.F32.PACK_AB R2, RZ, R2 ;  /* 0x00000002ff02723e */ /* 0x000fce00000010ff */
.L_x_2487:
[----:B------:R-:W-:Y:S05]  /*0ab0*/  BSYNC.RECONVERGENT B1 ;  /* 0x0000000000017941 */ /* 0x000fea0003800200 */
.L_x_2486:
        /* <DEDUP_REMOVED lines=35> */
.L_x_2505:
[----:B------:R-:W-:Y:S01]  /*0cf0*/  FSETP.GEU.FTZ.AND P0, PT, R8, -R9, PT ;  /* 0x800000090800720b */ /* 0x000fe20003f1e000 */
[----:B------:R-:W-:-:S12]  /*0d00*/  FADD.FTZ R6, R6, -1 ;  /* 0xbf80000006067421 */ /* 0x000fd80000010000 */
[----:B------:R-:W-:-:S07]  /*0d10*/  @!P0 FADD.FTZ R6, R6, -1 ;  /* 0xbf80000006068421 */ /* 0x000fce0000010000 */
.L_x_2504:
[----:B------:R-:W-:Y:S05]  /*0d20*/  BSYNC.RECONVERGENT B2 ;  /* 0x0000000000027941 */ /* 0x000fea0003800200 */
.L_x_2503:
[----:B------:R-:W-:Y:S01]  /*0d30*/  FFMA.FTZ R3, -R9, R6, R3 ;  /* 0x0000000609037223 */ /* 0x000fe20000010103 */
[----:B------:R-:W-:Y:S06]  /*0d40*/  BRA `(.L_x_2501) ;  /* 0x0000000000807947 */ /* 0x000fec0003800000 */
.L_x_2502:
[----:B------:R-:W-:Y:S01]  /*0d50*/  LOP3.LUT R8, R10, 0xff800000, RZ, 0xc0, !PT ;  /* 0xff8000000a087812 */ /* 0x000fe200078ec0ff */
[----:B------:R-:W-:Y:S01]  /*0d60*/  BSSY.RECONVERGENT B2, `(.L_x_2506) ;  /* 0x000001c000027945 */ /* 0x000fe20003800200 */
[----:B------:R-:W-:Y:S02]  /*0d70*/  ISETP.GT.U32.AND P0, PT, R3, 0x7f7fffff, PT ;  /* 0x7f7fffff0300780c */ /* 0x000fe40003f04070 */
[----:B------:R-:W-:Y:S01]  /*0d80*/  FSETP.GT.FTZ.AND P2, PT, |R5|, RZ, PT ;  /* 0x000000ff0500720b */ /* 0x000fe20003f54200 */
[C---:B------:R-:W-:Y:S01]  /*0d90*/  IMAD.IADD R6, R3.reuse, 0x1, -R8 ;  /* 0x0000000103067824 */ /* 0x040fe200078e0a08 */
[----:B------:R-:W-:-:S04]  /*0da0*/  LOP3.LUT R3, R3, 0x7fffff, RZ, 0xc0, !PT ;  /* 0x007fffff03037812 */ /* 0x000fc800078ec0ff */
[----:B------:R-:W-:-:S04]  /*0db0*/  LOP3.LUT R6, R6, 0xff800000, RZ, 0xc0, !PT ;  /* 0xff80000006067812 */ /* 0x000fc800078ec0ff */
        /* <DEDUP_REMOVED lines=9> */
.L_x_2508:
        /* <DEDUP_REMOVED lines=13> */
.L_x_2507:
[----:B------:R-:W-:Y:S05]  /*0f20*/  BSYNC.RECONVERGENT B2 ;  /* 0x0000000000027941 */ /* 0x000fea0003800200 */
.L_x_2506:
[----:B------:R-:W-:-:S04]  /*0f30*/  FMUL.FTZ R8, R8, 1.1920928955078125e-07 ;  /* 0x3400000008087820 */ /* 0x000fc80000410000 */
[----:B------:R-:W-:-:S07]  /*0f40*/  FMUL.FTZ R3, R3, R8 ;  /* 0x0000000803037220 */ /* 0x000fce0000410000 */
.L_x_2501:
[----:B------:R-:W-:Y:S05]  /*0f50*/  BSYNC.RECONVERGENT B0 ;  /* 0x0000000000007941 */ /* 0x000fea0003800200 */
.L_x_2500:
        /* <DEDUP_REMOVED lines=28> */
.L_x_2499:
[----:B------:R-:W0:Y:S01]  /*1120*/  MUFU.RCP R6, R5 ;  /* 0x0000000500067308 */ /* 0x000e220000001000 */
[----:B-----5:R-:W-:-:S04]  /*1130*/  IMAD.U32 R3, R22, 0x10000, RZ ;  /* 0x0001000016037824 */ /* 0x020fc800078e00ff */
[----:B0-----:R-:W-:-:S05]  /*1140*/  FMUL.FTZ R3, R6, R3 ;  /* 0x0000000306037220 */ /* 0x001fca0000410000 */
[----:B------:R-:W-:-:S07]  /*1150*/  F2FP.BF16.F32.PACK_AB R3, RZ, R3 ;  /* 0x00000003ff03723e */ /* 0x000fce00000010ff */
.L_x_2498:
[----:B------:R-:W-:Y:S05]  /*1160*/  BSYNC.RECONVERGENT B1 ;  /* 0x0000000000017941 */ /* 0x000fea0003800200 */
.L_x_2497:
        /* <DEDUP_REMOVED lines=35> */
.L_x_2517:
[----:B------:R-:W-:Y:S01]  /*13a0*/  FSETP.GEU.FTZ.AND P0, PT, R9, -R10, PT ;  /* 0x8000000a0900720b */ /* 0x000fe20003f1e000 */
[----:B------:R-:W-:-:S12]  /*13b0*/  FADD.FTZ R7, R7, -1 ;  /* 0xbf80000007077421 */ /* 0x000fd80000010000 */
[----:B------:R-:W-:-:S07]  /*13c0*/  @!P0 FADD.FTZ R7, R7, -1 ;  /* 0xbf80000007078421 */ /* 0x000fce0000010000 */
.L_x_2516:
[----:B------:R-:W-:Y:S05]  /*13d0*/  BSYNC.RECONVERGENT B2 ;  /* 0x0000000000027941 */ /* 0x000fea0003800200 */
.L_x_2515:
[----:B------:R-:W-:Y:S01]  /*13e0*/  FFMA.FTZ R8, -R10, R7, R8 ;  /* 0x000000070a087223 */ /* 0x000fe20000010108 */
[----:B------:R-:W-:Y:S06]  /*13f0*/  BRA `(.L_x_2513) ;  /* 0x0000000000807947 */ /* 0x000fec0003800000 */
.L_x_2514:
        /* <DEDUP_REMOVED lines=16> */
.L_x_2520:
        /* <DEDUP_REMOVED lines=13> */
.L_x_2519:
[----:B------:R-:W-:Y:S05]  /*15d0*/  BSYNC.RECONVERGENT B2 ;  /* 0x0000000000027941 */ /* 0x000fea0003800200 */
.L_x_2518:
[----:B------:R-:W-:-:S04]  /*15e0*/  FMUL.FTZ R10, R10, 1.1920928955078125e-07 ;  /* 0x340000000a0a7820 */ /* 0x000fc80000410000 */
[----:B0-----:R-:W-:-:S07]  /*15f0*/  FMUL.FTZ R8, R7, R10 ;  /* 0x0000000a07087220 */ /* 0x001fce0000410000 */
.L_x_2513:
[----:B------:R-:W-:Y:S05]  /*1600*/  BSYNC.RECONVERGENT B0 ;  /* 0x0000000000007941 */ /* 0x000fea0003800200 */
.L_x_2512:
        /* <DEDUP_REMOVED lines=28> */
.L_x_2511:
[----:B------:R-:W0:Y:S01]  /*17d0*/  MUFU.RCP R6, R6 ;  /* 0x0000000600067308 */ /* 0x000e220000001000 */
[----:B-----5:R-:W-:-:S04]  /*17e0*/  IMAD.U32 R5, R24, 0x10000, RZ ;  /* 0x0001000018057824 */ /* 0x020fc800078e00ff */
[----:B0-----:R-:W-:-:S05]  /*17f0*/  FMUL.FTZ R5, R6, R5 ;  /* 0x0000000506057220 */ /* 0x001fca0000410000 */
[----:B------:R-:W-:-:S07]  /*1800*/  F2FP.BF16.F32.PACK_AB R5, RZ, R5 ;  /* 0x00000005ff05723e */ /* 0x000fce00000010ff */
.L_x_2510:
[----:B------:R-:W-:Y:S05]  /*1810*/  BSYNC.RECONVERGENT B1 ;  /* 0x0000000000017941 */ /* 0x000fea0003800200 */
.L_x_2509:
        /* <DEDUP_REMOVED lines=35> */
.L_x_2529:
[----:B------:R-:W-:Y:S01]  /*1a50*/  FSETP.GEU.FTZ.AND P0, PT, R10, -R11, PT ;  /* 0x8000000b0a00720b */ /* 0x000fe20003f1e000 */
[----:B------:R-:W-:-:S12]  /*1a60*/  FADD.FTZ R8, R8, -1 ;  /* 0xbf80000008087421 */ /* 0x000fd80000010000 */
[----:B------:R-:W-:-:S07]  /*1a70*/  @!P0 FADD.FTZ R8, R8, -1 ;  /* 0xbf80000008088421 */ /* 0x000fce0000010000 */
.L_x_2528:
[----:B------:R-:W-:Y:S05]  /*1a80*/  BSYNC.RECONVERGENT B2 ;  /* 0x0000000000027941 */ /* 0x000fea0003800200 */
.L_x_2527:
[----:B------:R-:W-:Y:S01]  /*1a90*/  FFMA.FTZ R9, -R11, R8, R9 ;  /* 0x000000080b097223 */ /* 0x000fe20000010109 */
[----:B------:R-:W-:Y:S06]  /*1aa0*/  BRA `(.L_x_2525) ;  /* 0x0000000000807947 */ /* 0x000fec0003800000 */
.L_x_2526:
        /* <DEDUP_REMOVED lines=16> */
.L_x_2532:
        /* <DEDUP_REMOVED lines=13> */
.L_x_2531:
[----:B------:R-:W-:Y:S05]  /*1c80*/  BSYNC.RECONVERGENT B2 ;  /* 0x0000000000027941 */ /* 0x000fea0003800200 */
.L_x_2530:
[----:B------:R-:W-:-:S04]  /*1c90*/  FMUL.FTZ R11, R11, 1.1920928955078125e-07 ;  /* 0x340000000b0b7820 */ /* 0x000fc80000410000 */
[----:B0-----:R-:W-:-:S07]  /*1ca0*/  FMUL.FTZ R9, R8, R11 ;  /* 0x0000000b08097220 */ /* 0x001fce0000410000 */
.L_x_2525:
[----:B------:R-:W-:Y:S05]  /*1cb0*/  BSYNC.RECONVERGENT B0 ;  /* 0x0000000000007941 */ /* 0x000fea0003800200 */
.L_x_2524:
        /* <DEDUP_REMOVED lines=28> */
.L_x_2523:
[----:B------:R-:W0:Y:S01]  /*1e80*/  MUFU.RCP R7, R7 ;  /* 0x0000000700077308 */ /* 0x000e220000001000 */
[----:B-----5:R-:W-:-:S04]  /*1e90*/  IMAD.U32 R6, R23, 0x10000, RZ ;  /* 0x0001000017067824 */ /* 0x020fc800078e00ff */
[----:B0-----:R-:W-:-:S05]  /*1ea0*/  FMUL.FTZ R6, R7, R6 ;  /* 0x0000000607067220 */ /* 0x001fca0000410000 */
[----:B------:R-:W-:-:S07]  /*1eb0*/  F2FP.BF16.F32.PACK_AB R6, RZ, R6 ;  /* 0x00000006ff06723e */ /* 0x000fce00000010ff */
.L_x_2522:
[----:B------:R-:W-:Y:S05]  /*1ec0*/  BSYNC.RECONVERGENT B1 ;  /* 0x0000000000017941 */ /* 0x000fea0003800200 */
.L_x_2521:
        /* <DEDUP_REMOVED lines=35> */
.L_x_2541:
[----:B------:R-:W-:Y:S01]  /*2100*/  FSETP.GEU.FTZ.AND P0, PT, R9, -R11, PT ;  /* 0x8000000b0900720b */ /* 0x000fe20003f1e000 */
[----:B------:R-:W-:-:S12]  /*2110*/  FADD.FTZ R7, R7, -1 ;  /* 0xbf80000007077421 */ /* 0x000fd80000010000 */
[----:B------:R-:W-:-:S07]  /*2120*/  @!P0 FADD.FTZ R7, R7, -1 ;  /* 0xbf80000007078421 */ /* 0x000fce0000010000 */
.L_x_2540:
[----:B------:R-:W-:Y:S05]  /*2130*/  BSYNC.RECONVERGENT B2 ;  /* 0x0000000000027941 */ /* 0x000fea0003800200 */
.L_x_2539:
[----:B------:R-:W-:Y:S01]  /*2140*/  FFMA.FTZ R10, -R11, R7, R10 ;  /* 0x000000070b0a7223 */ /* 0x000fe2000001010a */
[----:B------:R-:W-:Y:S06]  /*2150*/  BRA `(.L_x_2537) ;  /* 0x0000000000807947 */ /* 0x000fec0003800000 */
.L_x_2538:
        /* <DEDUP_REMOVED lines=16> */
.L_x_2544:
        /* <DEDUP_REMOVED lines=13> */
.L_x_2543:
[----:B------:R-:W-:Y:S05]  /*2330*/  BSYNC.RECONVERGENT B2 ;  /* 0x0000000000027941 */ /* 0x000fea0003800200 */
.L_x_2542:
[----:B------:R-:W-:-:S04]  /*2340*/  FMUL.FTZ R10, R11, 1.1920928955078125e-07 ;  /* 0x340000000b0a7820 */ /* 0x000fc80000410000 */
[----:B------:R-:W-:-:S07]  /*2350*/  FMUL.FTZ R10, R7, R10 ;  /* 0x0000000a070a7220 */ /* 0x000fce0000410000 */
.L_x_2537:
[----:B------:R-:W-:Y:S05]  /*2360*/  BSYNC.RECONVERGENT B0 ;  /* 0x0000000000007941 */ /* 0x000fea0003800200 */
.L_x_2536:
        /* <DEDUP_REMOVED lines=28> */
.L_x_2535:
[----:B------:R-:W0:Y:S01]  /*2530*/  MUFU.RCP R8, R8 ;  /* 0x0000000800087308 */ /* 0x000e220000001000 */
[----:B-----5:R-:W-:-:S04]  /*2540*/  IMAD.U32 R7, R21, 0x10000, RZ ;  /* 0x0001000015077824 */ /* 0x020fc800078e00ff */
[----:B0-----:R-:W-:-:S05]  /*2550*/  FMUL.FTZ R7, R8, R7 ;  /* 0x0000000708077220 */ /* 0x001fca0000410000 */
[----:B------:R-:W-:-:S07]  /*2560*/  F2FP.BF16.F32.PACK_AB R7, RZ, R7 ;  /* 0x00000007ff07723e */ /* 0x000fce00000010ff */
.L_x_2534:
[----:B------:R-:W-:Y:S05]  /*2570*/  BSYNC.RECONVERGENT B1 ;  /* 0x0000000000017941 */ /* 0x000fea0003800200 */
.L_x_2533:
        /* <DEDUP_REMOVED lines=35> */
.L_x_2553:
[----:B------:R-:W-:Y:S01]  /*27b0*/  FSETP.GEU.FTZ.AND P0, PT, R10, -R13, PT ;  /* 0x8000000d0a00720b */ /* 0x000fe20003f1e000 */
[----:B------:R-:W-:-:S12]  /*27c0*/  FADD.FTZ R8, R8, -1 ;  /* 0xbf80000008087421 */ /* 0x000fd80000010000 */
[----:B------:R-:W-:-:S07]  /*27d0*/  @!P0 FADD.FTZ R8, R8, -1 ;  /* 0xbf80000008088421 */ /* 0x000fce0000010000 */
.L_x_2552:
[----:B------:R-:W-:Y:S05]  /*27e0*/  BSYNC.RECONVERGENT B2 ;  /* 0x0000000000027941 */ /* 0x000fea0003800200 */
.L_x_2551:
[----:B------:R-:W-:Y:S01]  /*27f0*/  FFMA.FTZ R11, -R13, R8, R11 ;  /* 0x000000080d0b7223 */ /* 0x000fe2000001010b */
[----:B------:R-:W-:Y:S06]  /*2800*/  BRA `(.L_x_2549) ;  /* 0x0000000000807947 */ /* 0x000fec0003800000 */
.L_x_2550:
        /* <DEDUP_REMOVED lines=16> */
.L_x_2556:
        /* <DEDUP_REMOVED lines=13> */
.L_x_2555:
[----:B------:R-:W-:Y:S05]  /*29e0*/  BSYNC.RECONVERGENT B2 ;  /* 0x0000000000027941 */ /* 0x000fea0003800200 */
.L_x_2554:
[----:B------:R-:W-:-:S04]  /*29f0*/  FMUL.FTZ R13, R13, 1.1920928955078125e-07 ;  /* 0x340000000d0d7820 */ /* 0x000fc80000410000 */
[----:B------:R-:W-:-:S07]  /*2a00*/  FMUL.FTZ R11, R8, R13 ;  /* 0x0000000d080b7220 */ /* 0x000fce0000410000 */
.L_x_2549:
[----:B------:R-:W-:Y:S05]  /*2a10*/  BSYNC.RECONVERGENT B0 ;  /* 0x0000000000007941 */ /* 0x000fea0003800200 */
.L_x_2548:
        /* <DEDUP_REMOVED lines=28> */
.L_x_2547:
[----:B------:R-:W0:Y:S01]  /*2be0*/  MUFU.RCP R9, R9 ;  /* 0x0000000900097308 */ /* 0x000e220000001000 */
[----:B-----5:R-:W-:-:S04]  /*2bf0*/  IMAD.U32 R8, R20, 0x10000, RZ ;  /* 0x0001000014087824 */ /* 0x020fc800078e00ff */
[----:B0-----:R-:W-:-:S05]  /*2c00*/  FMUL.FTZ R8, R9, R8 ;  /* 0x0000000809087220 */ /* 0x001fca0000410000 */
[----:B------:R-:W-:-:S07]  /*2c10*/  F2FP.BF16.F32.PACK_AB R8, RZ, R8 ;  /* 0x00000008ff08723e */ /* 0x000fce00000010ff */
.L_x_2546:
[----:B------:R-:W-:Y:S05]  /*2c20*/  BSYNC.RECONVERGENT B1 ;  /* 0x0000000000017941 */ /* 0x000fea0003800200 */
.L_x_2545:
        /* <DEDUP_REMOVED lines=35> */
.L_x_2565:
[----:B------:R-:W-:Y:S01]  /*2e60*/  FSETP.GEU.FTZ.AND P0, PT, R13, -R15, PT ;  /* 0x8000000f0d00720b */ /* 0x000fe20003f1e000 */
[----:B------:R-:W-:-:S12]  /*2e70*/  FADD.FTZ R11, R11, -1 ;  /* 0xbf8000000b0b7421 */ /* 0x000fd80000010000 */
[----:B------:R-:W-:-:S07]  /*2e80*/  @!P0 FADD.FTZ R11, R11, -1 ;  /* 0xbf8000000b0b8421 */ /* 0x000fce0000010000 */
.L_x_2564:
[----:B------:R-:W-:Y:S05]  /*2e90*/  BSYNC.RECONVERGENT B2 ;  /* 0x0000000000027941 */ /* 0x000fea0003800200 */
.L_x_2563:
[----:B------:R-:W-:Y:S01]  /*2ea0*/  FFMA.FTZ R14, -R15, R11, R14 ;  /* 0x0000000b0f0e7223 */ /* 0x000fe2000001010e */
[----:B------:R-:W-:Y:S06]  /*2eb0*/  BRA `(.L_x_2561) ;  /* 0x0000000000807947 */ /* 0x000fec0003800000 */
.L_x_2562:
        /* <DEDUP_REMOVED lines=16> */
.L_x_2568:
        /* <DEDUP_REMOVED lines=13> */
.L_x_2567:
[----:B------:R-:W-:Y:S05]  /*3090*/  BSYNC.RECONVERGENT B2 ;  /* 0x0000000000027941 */ /* 0x000fea0003800200 */
.L_x_2566:
[----:B------:R-:W-:-:S04]  /*30a0*/  FMUL.FTZ R14, R15, 1.1920928955078125e-07 ;  /* 0x340000000f0e7820 */ /* 0x000fc80000410000 */
[----:B------:R-:W-:-:S07]  /*30b0*/  FMUL.FTZ R14, R11, R14 ;  /* 0x0000000e0b0e7220 */ /* 0x000fce0000410000 */
.L_x_2561:
[----:B------:R-:W-:Y:S05]  /*30c0*/  BSYNC.RECONVERGENT B0 ;  /* 0x0000000000007941 */ /* 0x000fea0003800200 */
.L_x_2560:
        /* <DEDUP_REMOVED lines=28> */
.L_x_2559:
[----:B------:R-:W0:Y:S01]  /*3290*/  MUFU.RCP R10, R10 ;  /* 0x0000000a000a7308 */ /* 0x000e220000001000 */
[----:B-----5:R-:W-:-:S04]  /*32a0*/  IMAD.U32 R9, R14, 0x10000, RZ ;  /* 0x000100000e097824 */ /* 0x020fc800078e00ff */
[----:B0-----:R-:W-:-:S05]  /*32b0*/  FMUL.FTZ R9, R10, R9 ;  /* 0x000000090a097220 */ /* 0x001fca0000410000 */
[----:B------:R-:W-:-:S07]  /*32c0*/  F2FP.BF16.F32.PACK_AB R9, RZ, R9 ;  /* 0x00000009ff09723e */ /* 0x000fce00000010ff */
.L_x_2558:
[----:B------:R-:W-:Y:S05]  /*32d0*/  BSYNC.RECONVERGENT B1 ;  /* 0x0000000000017941 */ /* 0x000fea0003800200 */
.L_x_2557:
        /* <DEDUP_REMOVED lines=35> */
.L_x_2577:
[----:B------:R-:W-:Y:S01]  /*3510*/  FSETP.GEU.FTZ.AND P0, PT, R15, -R14, PT ;  /* 0x8000000e0f00720b */ /* 0x000fe20003f1e000 */
[----:B------:R-:W-:-:S12]  /*3520*/  FADD.FTZ R13, R13, -1 ;  /* 0xbf8000000d0d7421 */ /* 0x000fd80000010000 */
[----:B------:R-:W-:-:S07]  /*3530*/  @!P0 FADD.FTZ R13, R13, -1 ;  /* 0xbf8000000d0d8421 */ /* 0x000fce0000010000 */
.L_x_2576:
[----:B------:R-:W-:Y:S05]  /*3540*/  BSYNC.RECONVERGENT B2 ;  /* 0x0000000000027941 */ /* 0x000fea0003800200 */
.L_x_2575:
[----:B------:R-:W-:Y:S01]  /*3550*/  FFMA.FTZ R0, -R14, R13, R0 ;  /* 0x0000000d0e007223 */ /* 0x000fe20000010100 */
[----:B------:R-:W-:Y:S06]  /*3560*/  BRA `(.L_x_2573) ;  /* 0x0000000000807947 */ /* 0x000fec0003800000 */
.L_x_2574:
[----:B------:R-:W-:Y:S01]  /*3570*/  LOP3.LUT R19, R15, 0xff800000, RZ, 0xc0, !PT ;  /* 0xff8000000f137812 */ /* 0x000fe200078ec0ff */
[----:B------:R-:W-:Y:S01]  /*3580*/  BSSY.RECONVERGENT B2, `(.L_x_2578) ;  /* 0x000001c000027945 */ /* 0x000fe20003800200 */
[----:B------:R-:W-:Y:S02]  /*3590*/  ISETP.GT.U32.AND P0, PT, R0, 0x7f7fffff, PT ;  /* 0x7f7fffff0000780c */ /* 0x000fe40003f04070 */
[----:B------:R-:W-:Y:S01]  /*35a0*/  FSETP.GT.FTZ.AND P2, PT, |R10|, RZ, PT ;  /* 0x000000ff0a00720b */ /* 0x000fe20003f54200 */
[C---:B------:R-:W-:Y:S01]  /*35b0*/  IMAD.IADD R12, R0.reuse, 0x1, -R19 ;  /* 0x00000001000c7824 */ /* 0x040fe200078e0a13 */
[----:B------:R-:W-:Y:S02]  /*35c0*/  LOP3.LUT R0, R0, 0x7fffff, RZ, 0xc0, !PT ;  /* 0x007fffff00007812 */ /* 0x000fe400078ec0ff */
[----:B------:R-:W-:Y:S02]  /*35d0*/  FSEL R14, R19, +QNAN , !P0 ;  /* 0x7fffffff130e7808 */ /* 0x000fe40004000000 */
[----:B------:R-:W-:-:S04]  /*35e0*/  LOP3.LUT R12, R12, 0xff800000, RZ, 0xc0, !PT ;  /* 0xff8000000c0c7812 */ /* 0x000fc800078ec0ff */
[----:B------:R-:W-:Y:S02]  /*35f0*/  IADD3 R13, PT, PT, R12, 0xb800000, RZ ;  /* 0x0b8000000c0d7810 */ /* 0x000fe40007ffe0ff */
[----:B------:R-:W-:Y:S02]  /*3600*/  LOP3.LUT R12, R0, 0x3f800000, RZ, 0xfc, !PT ;  /* 0x3f800000000c7812 */ /* 0x000fe400078efcff */
[----:B------:R-:W-:Y:S02]  /*3610*/  ISETP.NE.AND P1, PT, R13, RZ, PT ;  /* 0x000000ff0d00720c */ /* 0x000fe40003f25270 */
[----:B------:R-:W-:-:S11]  /*3620*/  FSEL R0, R14, +QNAN , P2 ;  /* 0x7fffffff0e007808 */ /* 0x000fd60001000000 */
[----:B------:R-:W-:Y:S05]  /*3630*/  @!P1 BRA `(.L_x_2579) ;  /* 0x0000000000409947 */ /* 0x000fea0003800000 */
[----:B------:R-:W-:-:S04]  /*3640*/  LOP3.LUT R15, R15, 0x7fffff, RZ, 0xc0, !PT ;  /* 0x007fffff0f0f7812 */ /* 0x000fc800078ec0ff */
[----:B------:R-:W-:-:S04]  /*3650*/  LOP3.LUT R19, R15, 0x3f800000, RZ, 0xfc, !PT ;  /* 0x3f8000000f137812 */ /* 0x000fc800078efcff */
[----:B------:R0:W1:Y:S03]  /*3660*/  MUFU.RCP R22, R19 ;  /* 0x0000001300167308 */ /* 0x0000660000001000 */
.L_x_2580:
        /* <DEDUP_REMOVED lines=13> */
.L_x_2579:
[----:B------:R-:W-:Y:S05]  /*3740*/  BSYNC.RECONVERGENT B2 ;  /* 0x0000000000027941 */ /* 0x000fea0003800200 */
.L_x_2578:
[----:B------:R-:W-:-:S04]  /*3750*/  FMUL.FTZ R13, R12, 1.1920928955078125e-07 ;  /* 0x340000000c0d7820 */ /* 0x000fc80000410000 */
[----:B------:R-:W-:-:S07]  /*3760*/  FMUL.FTZ R0, R0, R13 ;  /* 0x0000000d00007220 */ /* 0x000fce0000410000 */
.L_x_2573:
[----:B------:R-:W-:Y:S05]  /*3770*/  BSYNC.RECONVERGENT B0 ;  /* 0x0000000000007941 */ /* 0x000fea0003800200 */
.L_x_2572:
        /* <DEDUP_REMOVED lines=28> */
.L_x_2571:
[----:B------:R-:W0:Y:S01]  /*3940*/  MUFU.RCP R11, R10 ;  /* 0x0000000a000b7308 */ /* 0x000e220000001000 */
[----:B-----5:R-:W-:-:S04]  /*3950*/  IMAD.U32 R0, R12, 0x10000, RZ ;  /* 0x000100000c007824 */ /* 0x020fc800078e00ff */
[----:B0-----:R-:W-:-:S05]  /*3960*/  FMUL.FTZ R0, R11, R0 ;  /* 0x000000000b007220 */ /* 0x001fca0000410000 */
[----:B------:R-:W-:-:S07]  /*3970*/  F2FP.BF16.F32.PACK_AB R0, RZ, R0 ;  /* 0x00000000ff00723e */ /* 0x000fce00000010ff */
.L_x_2570:
[----:B------:R-:W-:Y:S05]  /*3980*/  BSYNC.RECONVERGENT B1 ;  /* 0x0000000000017941 */ /* 0x000fea0003800200 */
.L_x_2569:
        /* <DEDUP_REMOVED lines=16> */
.L_x_2583:
[----:B------:R-:W-:-:S13]  /*3a90*/  ISETP.GE.U32.AND P0, PT, R18, R17, PT ;  /* 0x000000111200720c */ /* 0x000fda0003f06070 */
[----:B------:R-:W-:Y:S05]  /*3aa0*/  @P0 BRA `(.L_x_2585) ;  /* 0x0000000000300947 */ /* 0x000fea0003800000 */
[----:B-1----:R-:W1:Y:S01]  /*3ab0*/  LDC.64 R2, c[0x0][0x388] ;  /* 0x0000e200ff027b82 */ /* 0x002e620000000a00 */
[----:B------:R-:W-:Y:S02]  /*3ac0*/  IMAD.IADD R11, R16, 0x1, R18 ;  /* 0x00000001100b7824 */ /* 0x000fe400078e0212 */
[----:B------:R-:W-:Y:S02]  /*3ad0*/  VIADD R18, R18, 0x80 ;  /* 0x0000008012127836 */ /* 0x000fe40000000000 */
[----:B-1----:R-:W-:-:S05]  /*3ae0*/  IMAD.WIDE.U32 R2, R11, 0x2, R2 ;  /* 0x000000020b027825 */ /* 0x002fca00078e0002 */
[----:B------:R2:W-:Y:S02]  /*3af0*/  STG.E.U16 desc[UR4][R2.64], R5 ;  /* 0x0000000502007986 */ /* 0x0005e4000c101504 */
.L_x_2584:
[----:B------:R-:W-:-:S13]  /*3b00*/  ISETP.GE.U32.AND P0, PT, R18, R17, PT ;  /* 0x000000111200720c */ /* 0x000fda0003f06070 */
[----:B------:R-:W-:Y:S05]  /*3b10*/  @P0 BRA `(.L_x_2586) ;  /* 0x0000000000300947 */ /* 0x000fea0003800000 */
[----:B-12---:R-:W1:Y:S01]  /*3b20*/  LDC.64 R2, c[0x0][0x388] ;  /* 0x0000e200ff027b82 */ /* 0x006e620000000a00 */
[----:B------:R-:W-:Y:S01]  /*3b30*/  IADD3 R5, PT, PT, R16, R18, RZ ;  /* 0x0000001210057210 */ /* 0x000fe20007ffe0ff */
[----:B------:R-:W-:-:S04]  /*3b40*/  VIADD R18, R18, 0x80 ;  /* 0x0000008012127836 */ /* 0x000fc80000000000 */
[----:B-1----:R-:W-:-:S05]  /*3b50*/  IMAD.WIDE.U32 R2, R5, 0x2, R2 ;  /* 0x0000000205027825 */ /* 0x002fca00078e0002 */
[----:B------:R2:W-:Y:S02]  /*3b60*/  STG.E.U16 desc[UR4][R2.64], R6 ;  /* 0x0000000602007986 */ /* 0x0005e4000c101504 */
.L_x_2585:
[----:B------:R-:W-:-:S13]  /*3b70*/  ISETP.GE.U32.AND P0, PT, R18, R17, PT ;  /* 0x000000111200720c */ /* 0x000fda0003f06070 */
[----:B------:R-:W-:Y:S05]  /*3b80*/  @P0 BRA `(.L_x_2587) ;  /* 0x0000000000340947 */ /* 0x000fea0003800000 */
[----:B-12---:R-:W1:Y:S01]  /*3b90*/  LDC.64 R2, c[0x0][0x388] ;  /* 0x0000e200ff027b82 */ /* 0x006e620000000a00 */
[----:B------:R-:W-:Y:S02]  /*3ba0*/  IMAD.IADD R5, R16, 0x1, R18 ;  /* 0x0000000110057824 */ /* 0x000fe400078e0212 */
[----:B------:R-:W-:Y:S02]  /*3bb0*/  VIADD R18, R18, 0x80 ;  /* 0x0000008012127836 */ /* 0x000fe40000000000 */
[----:B-1----:R-:W-:-:S05]  /*3bc0*/  IMAD.WIDE.U32 R2, R5, 0x2, R2 ;  /* 0x0000000205027825 */ /* 0x002fca00078e0002 */
[----:B------:R3:W-:Y:S02]  /*3bd0*/  STG.E.U16 desc[UR4][R2.64], R7 ;  /* 0x0000000702007986 */ /* 0x0007e4000c101504 */
.L_x_2586:
        /* <DEDUP_REMOVED lines=8> */
.L_x_2587:
[----:B------:R-:W-:Y:S05]  /*3c60*/  BSYNC.RELIABLE B1 ;  /* 0x0000000000017941 */ /* 0x000fea0003800100 */
.L_x_2582:
[----:B------:R-:W-:-:S13]  /*3c70*/  ISETP.GE.U32.AND P0, PT, R18, R17, PT ;  /* 0x000000111200720c */ /* 0x000fda0003f06070 */
[----:B-123--:R-:W1:Y:S01]  /*3c80*/  @!P0 LDC.64 R2, c[0x0][0x388] ;  /* 0x0000e200ff028b82 */ /* 0x00ee620000000a00 */
[----:B------:R-:W-:Y:S01]  /*3c90*/  @!P0 IADD3 R5, PT, PT, R16, R18, RZ ;  /* 0x0000001210058210 */ /* 0x000fe20007ffe0ff */
[----:B------:R-:W-:-:S04]  /*3ca0*/  @!P0 VIADD R18, R18, 0x80 ;  /* 0x0000008012128836 */ /* 0x000fc80000000000 */
[----:B-1----:R-:W-:-:S05]  /*3cb0*/  @!P0 IMAD.WIDE.U32 R2, R5, 0x2, R2 ;  /* 0x0000000205028825 */ /* 0x002fca00078e0002 */
[----:B------:R4:W-:Y:S02]  /*3cc0*/  @!P0 STG.E.U16 desc[UR4][R2.64], R9 ;  /* 0x0000000902008986 */ /* 0x0009e4000c101504 */
.L_x_2588:
[----:B------:R-:W-:Y:S05]  /*3cd0*/  BSYNC.RECONVERGENT B0 ;  /* 0x0000000000007941 */ /* 0x000fea0003800200 */
.L_x_2581:
        /* <DEDUP_REMOVED lines=8> */
.L_x_2485:
[----:B------:R-:W0:Y:S01]  /*3d60*/  S2R R6, SR_TID.X ;  /* 0x0000000000067919 */ /* 0x000e220000002100 */
[----:B------:R-:W1:Y:S02]  /*3d70*/  LDC.64 R2, c[0x0][0x390] ;  /* 0x0000e400ff027b82 */ /* 0x000e640000000a00 */
[----:B-1----:R-:W-:-:S04]  /*3d80*/  IMAD.WIDE.U32 R2, R16, 0x2, R2 ;  /* 0x0000000210027825 */ /* 0x002fc800078e0002 */
[----:B0-----:R-:W-:-:S05]  /*3d90*/  IMAD.WIDE.U32 R12, R6, 0x8, R2 ;  /* 0x00000008060c7825 */ /* 0x001fca00078e0002 */
[----:B------:R-:W3:Y:S04]  /*3da0*/  LDG.E.64 R2, desc[UR4][R12.64] ;  /* 0x000000040c027981 */ /* 0x000ee8000c1e1b00 */
[----:B------:R-:W4:Y:S01]  /*3db0*/  LDG.E.64 R4, desc[UR4][R12.64+0x400] ;  /* 0x000400040c047981 */ /* 0x000f22000c1e1b00 */
        /* <DEDUP_REMOVED lines=8> */
[----:B------:R-:W-:Y:S02]  /*3e40*/  PRMT R15, R3, 0x7632, R15 ;  /* 0x00007632030f7816 */ /* 0x000fe4000000000f */
[----:B----4-:R-:W-:Y:S02]  /*3e50*/  PRMT R14, R4, 0x7632, R14 ;  /* 0x00007632040e7816 */ /* 0x010fe4000000000e */
[----:B------:R-:W-:Y:S01]  /*3e60*/  PRMT R0, R5, 0x7632, R0 ;  /* 0x0000763205007816 */ /* 0x000fe20000000000 */
[----:B01----:R-:W-:Y:S06]  /*3e70*/  @P0 BRA `(.L_x_2589) ;  /* 0x0000000000580947 */ /* 0x003fec0003800000 */
[----:B------:R-:W0:Y:S01]  /*3e80*/  MUFU.RCP R11, R11 ;  /* 0x0000000b000b7308 */ /* 0x000e220000001000 */
[----:B------:R-:W-:Y:S01]  /*3e90*/  IMAD.U32 R3, R3, 0x10000, RZ ;  /* 0x0001000003037824 */ /* 0x000fe200078e00ff */
[----:B------:R-:W-:Y:S01]  /*3ea0*/  SHF.L.U32 R4, R4, 0x10, RZ ;  /* 0x0000001004047819 */ /* 0x000fe200000006ff */
[----:B------:R-:W-:Y:S02]  /*3eb0*/  IMAD.U32 R15, R15, 0x10000, RZ ;  /* 0x000100000f0f7824 */ /* 0x000fe400078e00ff */
        /* <DEDUP_REMOVED lines=18> */
.L_x_2589:
[----:B------:R-:W-:Y:S01]  /*3fe0*/  SHF.L.U32 R18, R2, 0x10, RZ ;  /* 0x0000001002127819 */ /* 0x000fe200000006ff */
[----:B------:R-:W-:Y:S01]  /*3ff0*/  BSSY.RECONVERGENT B0, `(.L_x_2591) ;  /* 0x000003f000007945 */ /* 0x000fe20003800200 */
[----:B------:R-:W-:Y:S01]  /*4000*/  FADD.FTZ R13, -R7, -RZ ;  /* 0x800000ff070d7221 */ /* 0x000fe20000010100 */
[----:B------:R-:W-:Y:S01]  /*4010*/  FADD.FTZ R12, |R11|, |R11| ;  /* 0x4000000b0b0c7221 */ /* 0x000fe20000010200 */
[C---:B------:R-:W-:Y:S01]  /*4020*/  FSETP.GEU.FTZ.AND P0, PT, |R18|.reuse, |R11|, PT ;  /* 0x4000000b1200720b */ /* 0x040fe20003f1e200 */
[----:B------:R-:W-:Y:S01]  /*4030*/  FADD.FTZ R20, |R18|, -RZ ;  /* 0x800000ff12147221 */ /* 0x000fe20000010200 */
[----:B------:R-:W-:-:S11]  /*4040*/  LOP3.LUT R2, R10, 0xff800000, RZ, 0xc0, !PT ;  /* 0xff8000000a027812 */ /* 0x000fd600078ec0ff */
        /* <DEDUP_REMOVED lines=23> */
.L_x_2595:
[----:B------:R-:W-:Y:S05]  /*41c0*/  BSYNC.RECONVERGENT B1 ;  /* 0x0000000000017941 */ /* 0x000fea0003800200 */
.L_x_2594:
[----:B------:R-:W-:Y:S01]  /*41d0*/  FFMA.FTZ R20, -R7, R17, R20 ;  /* 0x0000001107147223 */ /* 0x000fe20000010114 */
[----:B------:R-:W-:Y:S06]  /*41e0*/  BRA `(.L_x_2592) ;  /* 0x00000000007c7947 */ /* 0x000fec0003800000 */
.L_x_2593:
        /* <DEDUP_REMOVED lines=13> */
[----:B------:R-:W-:Y:S01]  /*42c0*/  MOV R22, R20 ;  /* 0x0000001400167202 */ /* 0x000fe20000000f00 */
[----:B------:R-:W-:-:S07]  /*42d0*/  IMAD.MOV.U32 R20, RZ, RZ, R21 ;  /* 0x000000ffff147224 */ /* 0x000fce00078e0015 */
.L_x_2598:
        /* <DEDUP_REMOVED lines=13> */
.L_x_2597:
[----:B------:R-:W-:Y:S05]  /*43b0*/  BSYNC.RECONVERGENT B1 ;  /* 0x0000000000017941 */ /* 0x000fea0003800200 */
.L_x_2596:
[----:B------:R-:W-:-:S04]  /*43c0*/  FMUL.FTZ R22, R22, 1.1920928955078125e-07 ;  /* 0x3400000016167820 */ /* 0x000fc80000410000 */
[----:B------:R-:W-:-:S07]  /*43d0*/  FMUL.FTZ R20, R17, R22 ;  /* 0x0000001611147220 */ /* 0x000fce0000410000 */
.L_x_2592:
[----:B------:R-:W-:Y:S05]  /*43e0*/  BSYNC.RECONVERGENT B0 ;  /* 0x0000000000007941 */ /* 0x000fea0003800200 */
.L_x_2591:
        /* <DEDUP_REMOVED lines=24> */
.L_x_2600:
[----:B------:R-:W-:-:S04]  /*4570*/  FMUL.FTZ R20, R18, R17 ;  /* 0x0000001112147220 */ /* 0x000fc80000410000 */
[----:B------:R-:W0:Y:S02]  /*4580*/  F2F.BF16.F32 R18, R20 ;  /* 0x0000001400127304 */ /* 0x000e240000202000 */
[----:B0-----:R-:W-:-:S05]  /*4590*/  IMAD.U32 R18, R18, 0x10000, RZ ;  /* 0x0001000012127824 */ /* 0x001fca00078e00ff */
[----:B------:R-:W-:-:S04]  /*45a0*/  LOP3.LUT R18, RZ, 0x80000000, R18, 0xb8, !PT ;  /* 0x80000000ff127812 */ /* 0x000fc800078eb812 */
[----:B------:R-:W-:-:S07]  /*45b0*/  F2FP.BF16.F32.PACK_AB R18, RZ, R18 ;  /* 0x00000012ff12723e */ /* 0x000fce00000010ff */
.L_x_2601:
[----:B------:R-:W-:Y:S05]  /*45c0*/  BSYNC.RECONVERGENT B0 ;  /* 0x0000000000007941 */ /* 0x000fea0003800200 */
.L_x_2599:
[----:B------:R-:W-:Y:S01]  /*45d0*/  SHF.L.U32 R20, R19, 0x10, RZ ;  /* 0x0000001013147819 */ /* 0x000fe200000006ff */
[----:B------:R-:W-:Y:S03]  /*45e0*/  BSSY.RECONVERGENT B0, `(.L_x_2602) ;  /* 0x000003b000007945 */ /* 0x000fe60003800200 */
[C---:B------:R-:W-:Y:S01]  /*45f0*/  FSETP.GEU.FTZ.AND P1, PT, |R20|.reuse, |R11|, PT ;  /* 0x4000000b1400720b */ /* 0x040fe20003f3e200 */
[----:B------:R-:W-:-:S12]  /*4600*/  FADD.FTZ R22, |R20|, -RZ ;  /* 0x800000ff14167221 */ /* 0x000fd80000010200 */
        /* <DEDUP_REMOVED lines=20> */
.L_x_2607:
[----:B------:R-:W-:Y:S01]  /*4750*/  FSETP.GEU.FTZ.AND P1, PT, R24, -R7, PT ;  /* 0x800000071800720b */ /* 0x000fe20003f3e000 */
[----:B------:R-:W-:-:S12]  /*4760*/  FADD.FTZ R19, R19, -1 ;  /* 0xbf80000013137421 */ /* 0x000fd80000010000 */
[----:B------:R-:W-:-:S07]  /*4770*/  @!P1 FADD.FTZ R19, R19, -1 ;  /* 0xbf80000013139421 */ /* 0x000fce0000010000 */
.L_x_2606:
[----:B------:R-:W-:Y:S05]  /*4780*/  BSYNC.RECONVERGENT B1 ;  /* 0x0000000000017941 */ /* 0x000fea0003800200 */
.L_x_2605:
[----:B------:R-:W-:Y:S01]  /*4790*/  FFMA.FTZ R22, -R7, R19, R22 ;  /* 0x0000001307167223 */ /* 0x000fe20000010116 */
[----:B------:R-:W-:Y:S06]  /*47a0*/  BRA `(.L_x_2603) ;  /* 0x0000000000787947 */ /* 0x000fec0003800000 */
.L_x_2604:
        /* <DEDUP_REMOVED lines=12> */
[----:B------:R-:W-:-:S07]  /*4870*/  IMAD.MOV.U32 R23, RZ, RZ, R22 ;  /* 0x000000ffff177224 */ /* 0x000fce00078e0016 */
.L_x_2610:
        /* <DEDUP_REMOVED lines=11> */
[----:B------:R-:W-:Y:S02]  /*4930*/  ISETP.NE.AND P1, PT, R23, RZ, PT ;  /* 0x000000ff1700720c */ /* 0x000fe40003f25270 */
[----:B------:R-:W-:-:S11]  /*4940*/  MOV R22, R23 ;  /* 0x0000001700167202 */ /* 0x000fd60000000f00 */
[----:B------:R-:W-:Y:S05]  /*4950*/  @P1 BRA P2, `(.L_x_2610) ;  /* 0xfffffffc00c81947 */ /* 0x000fea000103ffff */
.L_x_2609:
[----:B------:R-:W-:Y:S05]  /*4960*/  BSYNC.RECONVERGENT B1 ;  /* 0x0000000000017941 */ /* 0x000fea0003800200 */
.L_x_2608:
[----:B------:R-:W-:-:S04]  /*4970*/  FMUL.FTZ R22, R22, 1.1920928955078125e-07 ;  /* 0x3400000016167820 */ /* 0x000fc80000410000 */
[----:B------:R-:W-:-:S07]  /*4980*/  FMUL.FTZ R22, R19, R22 ;  /* 0x0000001613167220 */ /* 0x000fce0000410000 */
.L_x_2603:
[----:B------:R-:W-:Y:S05]  /*4990*/  BSYNC.RECONVERGENT B0 ;  /* 0x0000000000007941 */ /* 0x000fea0003800200 */
.L_x_2602:
[C---:B------:R-:W-:Y:S01]  /*49a0*/  FSETP.NAN.FTZ.AND P1, PT, |R22|.reuse, |R22|, PT ;  /* 0x400000161600720b */ /* 0x040fe20003f38200 */
[----:B------:R-:W-:Y:S01]  /*49b0*/  BSSY.RECONVERGENT B0, `(.L_x_2611) ;  /* 0x000001c000007945 */ /* 0x000fe20003800200 */
[----:B------:R-:W-:-:S04]  /*49c0*/  LOP3.LUT R19, R22, 0x80000000, R20, 0xb8, !PT ;  /* 0x8000000016137812 */ /* 0x000fc800078eb814 */
[----:B------:R-:W-:-:S04]  /*49d0*/  FSEL R19, R22, R19, P1 ;  /* 0x0000001316137208 */ /* 0x000fc80000800000 */
[C---:B------:R-:W-:Y:S01]  /*49e0*/  FSETP.NEU.FTZ.AND P2, PT, R19.reuse, RZ, PT ;  /* 0x000000ff1300720b */ /* 0x040fe20003f5d000 */
[----:B------:R-:W-:Y:S01]  /*49f0*/  FADD.FTZ R22, R20, -R19 ;  /* 0x8000001314167221 */ /* 0x000fe20000010000 */
[----:B------:R-:W-:-:S03]  /*4a00*/  FSETP.GEU.FTZ.AND P1, PT, R19, RZ, PT ;  /* 0x000000ff1300720b */ /* 0x000fc60003f3e000 */
[----:B------:R-:W-:Y:S01]  /*4a10*/  FMUL.FTZ R22, R22, R17 ;  /* 0x0000001116167220 */ /* 0x000fe20000410000 */
[----:B------:R-:W-:-:S13]  /*4a20*/  PLOP3.LUT P1, PT, P2, P0, P1, 0x9f, 0x0 ;  /* 0x000000000000781c */ /* 0x000fda0001721317 */
        /* <DEDUP_REMOVED lines=20> */
.L_x_2612:
[----:B------:R-:W-:Y:S05]  /*4b70*/  BSYNC.RECONVERGENT B0 ;  /* 0x0000000000007941 */ /* 0x000fea0003800200 */
.L_x_2611:
        /* <DEDUP_REMOVED lines=22> */
.L_x_2618:
[----:B------:R-:W-:Y:S01]  /*4ce0*/  FSETP.GEU.FTZ.AND P1, PT, R24, -R7, PT ;  /* 0x800000071800720b */ /* 0x000fe20003f3e000 */
[----:B------:R-:W-:-:S12]  /*4cf0*/  FADD.FTZ R3, R3, -1 ;  /* 0xbf80000003037421 */ /* 0x000fd80000010000 */
[----:B------:R-:W-:-:S07]  /*4d00*/  @!P1 FADD.FTZ R3, R3, -1 ;  /* 0xbf80000003039421 */ /* 0x000fce0000010000 */
.L_x_2617:
[----:B------:R-:W-:Y:S05]  /*4d10*/  BSYNC.RECONVERGENT B1 ;  /* 0x0000000000017941 */ /* 0x000fea0003800200 */
.L_x_2616:
[----:B------:R-:W-:Y:S01]  /*4d20*/  FFMA.FTZ R22, -R7, R3, R22 ;  /* 0x0000000307167223 */ /* 0x000fe20000010116 */
[----:B------:R-:W-:Y:S06]  /*4d30*/  BRA `(.L_x_2614) ;  /* 0x0000000000707947 */ /* 0x000fec0003800000 */
.L_x_2615:
        /* <DEDUP_REMOVED lines=12> */
.L_x_2621:
        /* <DEDUP_REMOVED lines=13> */
.L_x_2620:
[----:B------:R-:W-:Y:S05]  /*4ed0*/  BSYNC.RECONVERGENT B1 ;  /* 0x0000000000017941 */ /* 0x000fea0003800200 */
.L_x_2619:
[----:B------:R-:W-:-:S04]  /*4ee0*/  FMUL.FTZ R22, R22, 1.1920928955078125e-07 ;  /* 0x3400000016167820 */ /* 0x000fc80000410000 */
[----:B------:R-:W-:-:S07]  /*4ef0*/  FMUL.FTZ R22, R3, R22 ;  /* 0x0000001603167220 */ /* 0x000fce0000410000 */
.L_x_2614:
[----:B------:R-:W-:Y:S05]  /*4f00*/  BSYNC.RECONVERGENT B0 ;  /* 0x0000000000007941 */ /* 0x000fea0003800200 */
.L_x_2613:
        /* <DEDUP_REMOVED lines=28> */
.L_x_2623:
[----:B------:R-:W-:Y:S05]  /*50d0*/  BSYNC.RECONVERGENT B0 ;  /* 0x0000000000007941 */ /* 0x000fea0003800200 */
.L_x_2622:
        /* <DEDUP_REMOVED lines=22> */
.L_x_2629:
[----:B------:R-:W-:Y:S01]  /*5240*/  FSETP.GEU.FTZ.AND P1, PT, R24, -R7, PT ;  /* 0x800000071800720b */ /* 0x000fe20003f3e000 */
[----:B------:R-:W-:-:S12]  /*5250*/  FADD.FTZ R15, R15, -1 ;  /* 0xbf8000000f0f7421 */ /* 0x000fd80000010000 */
[----:B------:R-:W-:-:S07]  /*5260*/  @!P1 FADD.FTZ R15, R15, -1 ;  /* 0xbf8000000f0f9421 */ /* 0x000fce0000010000 */
.L_x_2628:
[----:B------:R-:W-:Y:S05]  /*5270*/  BSYNC.RECONVERGENT B1 ;  /* 0x0000000000017941 */ /* 0x000fea0003800200 */
.L_x_2627:
[----:B------:R-:W-:Y:S01]  /*5280*/  FFMA.FTZ R22, -R7, R15, R22 ;  /* 0x0000000f07167223 */ /* 0x000fe20000010116 */
[----:B------:R-:W-:Y:S06]  /*5290*/  BRA `(.L_x_2625) ;  /* 0x0000000000707947 */ /* 0x000fec0003800000 */
.L_x_2626:
        /* <DEDUP_REMOVED lines=12> */
.L_x_2632:
        /* <DEDUP_REMOVED lines=13> */
.L_x_2631:
[----:B------:R-:W-:Y:S05]  /*5430*/  BSYNC.RECONVERGENT B1 ;  /* 0x0000000000017941 */ /* 0x000fea0003800200 */
.L_x_2630:
[----:B------:R-:W-:-:S04]  /*5440*/  FMUL.FTZ R22, R22, 1.1920928955078125e-07 ;  /* 0x3400000016167820 */ /* 0x000fc80000410000 */
[----:B------:R-:W-:-:S07]  /*5450*/  FMUL.FTZ R22, R15, R22 ;  /* 0x000000160f167220 */ /* 0x000fce0000410000 */
.L_x_2625:
[----:B------:R-:W-:Y:S05]  /*5460*/  BSYNC.RECONVERGENT B0 ;  /* 0x0000000000007941 */ /* 0x000fea0003800200 */
.L_x_2624:
        /* <DEDUP_REMOVED lines=29> */
.L_x_2634:
[----:B------:R-:W-:Y:S05]  /*5640*/  BSYNC.RECONVERGENT B0 ;  /* 0x0000000000007941 */ /* 0x000fea0003800200 */
.L_x_2633:
        /* <DEDUP_REMOVED lines=22> */
.L_x_2640:
[----:B------:R-:W-:Y:S01]  /*57b0*/  FSETP.GEU.FTZ.AND P1, PT, R22, -R7, PT ;  /* 0x800000071600720b */ /* 0x000fe20003f3e000 */
[----:B------:R-:W-:-:S12]  /*57c0*/  FADD.FTZ R15, R15, -1 ;  /* 0xbf8000000f0f7421 */ /* 0x000fd80000010000 */
[----:B------:R-:W-:-:S07]  /*57d0*/  @!P1 FADD.FTZ R15, R15, -1 ;  /* 0xbf8000000f0f9421 */ /* 0x000fce0000010000 */
.L_x_2639:
[----:B------:R-:W-:Y:S05]  /*57e0*/  BSYNC.RECONVERGENT B1 ;  /* 0x0000000000017941 */ /* 0x000fea0003800200 */
.L_x_2638:
[----:B------:R-:W-:Y:S01]  /*57f0*/  FFMA.FTZ R20, -R7, R15, R20 ;  /* 0x0000000f07147223 */ /* 0x000fe20000010114 */
[----:B------:R-:W-:Y:S06]  /*5800*/  BRA `(.L_x_2636) ;  /* 0x0000000000707947 */ /* 0x000fec0003800000 */
.L_x_2637:
[----:B------:R-:W-:Y:S01]  /*5810*/  IADD3 R15, PT, PT, -R2, R20, RZ ;  /* 0x00000014020f7210 */ /* 0x000fe20007ffe1ff */
[----:B------:R-:W-:Y:S01]  /*5820*/  BSSY.RECONVERGENT B1, `(.L_x_2641) ;  /* 0x0000018000017945 */ /* 0x000fe20003800200 */
[C---:B------:R-:W-:Y:S02]  /*5830*/  ISETP.GT.U32.AND P1, PT, R20.reuse, 0x7f7fffff, PT ;  /* 0x7f7fffff1400780c */ /* 0x040fe40003f24070 */
[----:B------:R-:W-:Y:S02]  /*5840*/  LOP3.LUT R15, R15, 0xff800000, RZ, 0xc0, !PT ;  /* 0xff8000000f0f7812 */ /* 0x000fe400078ec0ff */
[----:B------:R-:W-:Y:S02]  /*5850*/  LOP3.LUT R20, R20, 0x7fffff, RZ, 0xc0, !PT ;  /* 0x007fffff14147812 */ /* 0x000fe400078ec0ff */
[----:B------:R-:W-:Y:S01]  /*5860*/  FSETP.GT.FTZ.AND P3, PT, |R11|, RZ, PT ;  /* 0x000000ff0b00720b */ /* 0x000fe20003f74200 */
[----:B------:R-:W-:Y:S01]  /*5870*/  VIADD R19, R15, 0xb800000 ;  /* 0x0b8000000f137836 */ /* 0x000fe20000000000 */
[----:B------:R-:W-:-:S02]  /*5880*/  FSEL R15, R2, +QNAN , !P1 ;  /* 0x7fffffff020f7808 */ /* 0x000fc40004800000 */
[----:B------:R-:W-:Y:S02]  /*5890*/  LOP3.LUT R20, R20, 0x3f800000, RZ, 0xfc, !PT ;  /* 0x3f80000014147812 */ /* 0x000fe400078efcff */
[----:B------:R-:W-:Y:S02]  /*58a0*/  ISETP.NE.AND P2, PT, R19, RZ, PT ;  /* 0x000000ff1300720c */ /* 0x000fe40003f45270 */
[----:B------:R-:W-:-:S11]  /*58b0*/  FSEL R15, R15, +QNAN , P3 ;  /* 0x7fffffff0f0f7808 */ /* 0x000fd60001800000 */
[----:B------:R-:W-:Y:S05]  /*58c0*/  @!P2 BRA `(.L_x_2642) ;  /* 0x000000000034a947 */ /* 0x000fea0003800000 */
.L_x_2643:
        /* <DEDUP_REMOVED lines=13> */
.L_x_2642:
[----:B------:R-:W-:Y:S05]  /*59a0*/  BSYNC.RECONVERGENT B1 ;  /* 0x0000000000017941 */ /* 0x000fea0003800200 */
.L_x_2641:
[----:B------:R-:W-:-:S04]  /*59b0*/  FMUL.FTZ R20, R20, 1.1920928955078125e-07 ;  /* 0x3400000014147820 */ /* 0x000fc80000410000 */
[----:B------:R-:W-:-:S07]  /*59c0*/  FMUL.FTZ R20, R15, R20 ;  /* 0x000000140f147220 */ /* 0x000fce0000410000 */
.L_x_2636:
[----:B------:R-:W-:Y:S05]  /*59d0*/  BSYNC.RECONVERGENT B0 ;  /* 0x0000000000007941 */ /* 0x000fea0003800200 */
.L_x_2635:
        /* <DEDUP_REMOVED lines=25> */
[----:B------:R-:W-:-:S05]  /*5b70*/  @P1 FADD.FTZ R19, R19, 1 ;  /* 0x3f80000013131421 */ /* 0x000fca0000010000 */
[----:B------:R-:W-:-:S04]  /*5b80*/  @P1 F2FP.BF16.F32.PACK_AB R19, RZ, R19 ;  /* 0x00000013ff13123e */ /* 0x000fc800000010ff */
[----:B------:R-:W-:-:S07]  /*5b90*/  @P1 PRMT R4, R19, 0x7610, R4 ;  /* 0x0000761013041816 */ /* 0x000fce0000000004 */
.L_x_2645:
[----:B------:R-:W-:Y:S05]  /*5ba0*/  BSYNC.RECONVERGENT B0 ;  /* 0x0000000000007941 */ /* 0x000fea0003800200 */
.L_x_2644:
        /* <DEDUP_REMOVED lines=22> */
.L_x_2651:
[----:B------:R-:W-:Y:S01]  /*5d10*/  FSETP.GEU.FTZ.AND P1, PT, R22, -R7, PT ;  /* 0x800000071600720b */ /* 0x000fe20003f3e000 */
[----:B------:R-:W-:-:S12]  /*5d20*/  FADD.FTZ R15, R15, -1 ;  /* 0xbf8000000f0f7421 */ /* 0x000fd80000010000 */
[----:B------:R-:W-:-:S07]  /*5d30*/  @!P1 FADD.FTZ R15, R15, -1 ;  /* 0xbf8000000f0f9421 */ /* 0x000fce0000010000 */
.L_x_2650:
[----:B------:R-:W-:Y:S05]  /*5d40*/  BSYNC.RECONVERGENT B1 ;  /* 0x0000000000017941 */ /* 0x000fea0003800200 */
.L_x_2649:
[----:B------:R-:W-:Y:S01]  /*5d50*/  FFMA.FTZ R20, -R7, R15, R20 ;  /* 0x0000000f07147223 */ /* 0x000fe20000010114 */
[----:B------:R-:W-:Y:S06]  /*5d60*/  BRA `(.L_x_2647) ;  /* 0x0000000000707947 */ /* 0x000fec0003800000 */
.L_x_2648:
        /* <DEDUP_REMOVED lines=12> */
.L_x_2654:
        /* <DEDUP_REMOVED lines=13> */
.L_x_2653:
[----:B------:R-:W-:Y:S05]  /*5f00*/  BSYNC.RECONVERGENT B1 ;  /* 0x0000000000017941 */ /* 0x000fea0003800200 */
.L_x_2652:
[----:B------:R-:W-:-:S04]  /*5f10*/  FMUL.FTZ R20, R20, 1.1920928955078125e-07 ;  /* 0x3400000014147820 */ /* 0x000fc80000410000 */
[----:B------:R-:W-:-:S07]  /*5f20*/  FMUL.FTZ R20, R15, R20 ;  /* 0x000000140f147220 */ /* 0x000fce0000410000 */
.L_x_2647:
[----:B------:R-:W-:Y:S05]  /*5f30*/  BSYNC.RECONVERGENT B0 ;  /* 0x0000000000007941 */ /* 0x000fea0003800200 */
.L_x_2646:
        /* <DEDUP_REMOVED lines=12> */
[----:B------:R-:W-:-:S03]  /*6000*/  SHF.L.U32 R14, R5, 0x10, RZ ;  /* 0x00000010050e7819 */ /* 0x000fc600000006ff */
[----:B------:R-:W0:Y:S01]  /*6010*/  @!P1 F2F.BF16.F32 R15, R19 ;  /* 0x00000013000f9304 */ /* 0x000e220000202000 */
        /* <DEDUP_REMOVED lines=15> */
.L_x_2656:
[----:B------:R-:W-:Y:S05]  /*6110*/  BSYNC.RECONVERGENT B0 ;  /* 0x0000000000007941 */ /* 0x000fea0003800200 */
.L_x_2655:
        /* <DEDUP_REMOVED lines=22> */
.L_x_2662:
[----:B------:R-:W-:Y:S01]  /*6280*/  FSETP.GEU.FTZ.AND P1, PT, R22, -R7, PT ;  /* 0x800000071600720b */ /* 0x000fe20003f3e000 */
[----:B------:R-:W-:-:S12]  /*6290*/  FADD.FTZ R5, R5, -1 ;  /* 0xbf80000005057421 */ /* 0x000fd80000010000 */
[----:B------:R-:W-:-:S07]  /*62a0*/  @!P1 FADD.FTZ R5, R5, -1 ;  /* 0xbf80000005059421 */ /* 0x000fce0000010000 */
.L_x_2661:
[----:B------:R-:W-:Y:S05]  /*62b0*/  BSYNC.RECONVERGENT B1 ;  /* 0x0000000000017941 */ /* 0x000fea0003800200 */
.L_x_2660:
[----:B------:R-:W-:Y:S01]  /*62c0*/  FFMA.FTZ R20, -R7, R5, R20 ;  /* 0x0000000507147223 */ /* 0x000fe20000010114 */
[----:B------:R-:W-:Y:S06]  /*62d0*/  BRA `(.L_x_2658) ;  /* 0x0000000000707947 */ /* 0x000fec0003800000 */
.L_x_2659:
        /* <DEDUP_REMOVED lines=12> */
.L_x_2665:
        /* <DEDUP_REMOVED lines=13> */
.L_x_2664:
[----:B------:R-:W-:Y:S05]  /*6470*/  BSYNC.RECONVERGENT B1 ;  /* 0x0000000000017941 */ /* 0x000fea0003800200 */
.L_x_2663:
[----:B------:R-:W-:-:S04]  /*6480*/  FMUL.FTZ R20, R20, 1.1920928955078125e-07 ;  /* 0x3400000014147820 */ /* 0x000fc80000410000 */
[----:B------:R-:W-:-:S07]  /*6490*/  FMUL.FTZ R20, R5, R20 ;  /* 0x0000001405147220 */ /* 0x000fce0000410000 */
.L_x_2658:
[----:B------:R-:W-:Y:S05]  /*64a0*/  BSYNC.RECONVERGENT B0 ;  /* 0x0000000000007941 */ /* 0x000fea0003800200 */
.L_x_2657:
        /* <DEDUP_REMOVED lines=14> */
[----:B------:R-:W-:Y:S02]  /*6590*/  FSETP.GEU.FTZ.AND P2, PT, |R14|, |R11|, PT ;  /* 0x4000000b0e00720b */ /* 0x000fe40003f5e200 */
        /* <DEDUP_REMOVED lines=13> */
.L_x_2667:
[----:B------:R-:W-:Y:S05]  /*6670*/  BSYNC.RECONVERGENT B0 ;  /* 0x0000000000007941 */ /* 0x000fea0003800200 */
.L_x_2666:
        /* <DEDUP_REMOVED lines=22> */
.L_x_2673:
[----:B------:R-:W-:Y:S01]  /*67e0*/  FSETP.GEU.FTZ.AND P1, PT, R8, -R7, PT ;  /* 0x800000070800720b */ /* 0x000fe20003f3e000 */
[----:B------:R-:W-:-:S12]  /*67f0*/  FADD.FTZ R2, R2, -1 ;  /* 0xbf80000002027421 */ /* 0x000fd80000010000 */
[----:B------:R-:W-:-:S07]  /*6800*/  @!P1 FADD.FTZ R2, R2, -1 ;  /* 0xbf80000002029421 */ /* 0x000fce0000010000 */
.L_x_2672:
[----:B------:R-:W-:Y:S05]  /*6810*/  BSYNC.RECONVERGENT B1 ;  /* 0x0000000000017941 */ /* 0x000fea0003800200 */
.L_x_2671:
[----:B------:R-:W-:Y:S01]  /*6820*/  FFMA.FTZ R20, -R7, R2, R20 ;  /* 0x0000000207147223 */ /* 0x000fe20000010114 */
[----:B------:R-:W-:Y:S06]  /*6830*/  BRA `(.L_x_2669) ;  /* 0x0000000000707947 */ /* 0x000fec0003800000 */
.L_x_2670:
        /* <DEDUP_REMOVED lines=12> */
.L_x_2676:
        /* <DEDUP_REMOVED lines=13> */
.L_x_2675:
[----:B------:R-:W-:Y:S05]  /*69d0*/  BSYNC.RECONVERGENT B1 ;  /* 0x0000000000017941 */ /* 0x000fea0003800200 */
.L_x_2674:
[----:B------:R-:W-:-:S04]  /*69e0*/  FMUL.FTZ R20, R20, 1.1920928955078125e-07 ;  /* 0x3400000014147820 */ /* 0x000fc80000410000 */
[----:B------:R-:W-:-:S07]  /*69f0*/  FMUL.FTZ R20, R11, R20 ;  /* 0x000000140b147220 */ /* 0x000fce0000410000 */
.L_x_2669:
[----:B------:R-:W-:Y:S05]  /*6a00*/  BSYNC.RECONVERGENT B0 ;  /* 0x0000000000007941 */ /* 0x000fea0003800200 */
.L_x_2668:
        /* <DEDUP_REMOVED lines=27> */
.L_x_2677:
[----:B------:R-:W-:Y:S05]  /*6bc0*/  BSYNC.RECONVERGENT B0 ;  /* 0x0000000000007941 */ /* 0x000fea0003800200 */
.L_x_2590:
[----:B------:R-:W0:Y:S01]  /*6bd0*/  LDC.64 R8, c[0x0][0x388] ;  /* 0x0000e200ff087b82 */ /* 0x000e220000000a00 */
[----:B------:R-:W-:Y:S02]  /*6be0*/  IMAD.MOV.U32 R2, RZ, RZ, R18 ;  /* 0x000000ffff027224 */ /* 0x000fe400078e0012 */
[----:B------:R-:W-:Y:S02]  /*6bf0*/  IMAD.MOV.U32 R5, RZ, RZ, R0 ;  /* 0x000000ffff057224 */ /* 0x000fe400078e0000 */
[----:B0-----:R-:W-:-:S04]  /*6c00*/  IMAD.WIDE.U32 R16, R16, 0x2, R8 ;  /* 0x0000000210107825 */ /* 0x001fc800078e0008 */
[----:B------:R-:W-:-:S05]  /*6c10*/  IMAD.WIDE.U32 R16, R6, 0x8, R16 ;  /* 0x0000000806107825 */ /* 0x000fca00078e0010 */
[----:B------:R-:W-:Y:S04]  /*6c20*/  STG.E.64 desc[UR4][R16.64], R2 ;  /* 0x0000000210007986 */ /* 0x000fe8000c101b04 */
[----:B------:R-:W-:Y:S01]  /*6c30*/  STG.E.64 desc[UR4][R16.64+0x400], R4 ;  /* 0x0004000410007986 */ /* 0x000fe2000c101b04 */
[----:B------:R-:W-:Y:S05]  /*6c40*/  EXIT ;  /* 0x000000000000794d */ /* 0x000fea0003800000 */
.L_x_2678:
        /* <DEDUP_REMOVED lines=11> */
.L_x_32835:


//--------------------- .text._ZN2at6native29vectorized_elementwise_kernelILi8ENS0_13BUnaryFunctorIN3c108BFloat16ES4_S4_ZZZNS0_15binary_internal21div_floor_kernel_cudaERNS_18TensorIteratorBaseEENKUlvE1_clEvENKUlvE2_clEvEUlS4_S4_E_EESt5arrayIPcLm2EEEEviT0_T1_ --------------------------
	.section	.text._ZN2at6native29vectorized_elementwise_kernelILi8ENS0_13BUnaryFunctorIN3c108BFloat16ES4_S4_ZZZNS0_15binary_internal21div_floor_kernel_cudaERNS_18TensorIteratorBaseEENKUlvE1_clEvENKUlvE2_clEvEUlS4_S4_E_EESt5arrayIPcLm2EEEEviT0_T1_,"ax",@progbits
	.align	128
        .global         _ZN2at6native29vectorized_elementwise_kernelILi8ENS0_13BUnaryFunctorIN3c108BFloat16ES4_S4_ZZZNS0_15binary_internal21div_floor_kernel_cudaERNS_18TensorIteratorBaseEENKUlvE1_clEvENKUlvE2_clEvEUlS4_S4_E_EESt5arrayIPcLm2EEEEviT0_T1_
        .type           _ZN2at6native29vectorized_elementwise_kernelILi8ENS0_13BUnaryFunctorIN3c108BFloat16ES4_S4_ZZZNS0_15binary_internal21div_floor_kernel_cudaERNS_18TensorIteratorBaseEENKUlvE1_clEvENKUlvE2_clEvEUlS4_S4_E_EESt5arrayIPcLm2EEEEviT0_T1_,@function
        .size           _ZN2at6native29vectorized_elementwise_kernelILi8ENS0_13BUnaryFunctorIN3c108BFloat16ES4_S4_ZZZNS0_15binary_internal21div_floor_kernel_cudaERNS_18TensorIteratorBaseEENKUlvE1_clEvENKUlvE2_clEvEUlS4_S4_E_EESt5arrayIPcLm2EEEEviT0_T1_,(.L_x_32836 - _ZN2at6native29vectorized_elementwise_kernelILi8ENS0_13BUnaryFunctorIN3c108BFloat16ES4_S4_ZZZNS0_15binary_internal21div_floor_kernel_cudaERNS_18TensorIteratorBaseEENKUlvE1_clEvENKUlvE2_clEvEUlS4_S4_E_EESt5arrayIPcLm2EEEEviT0_T1_)
        .other          _ZN2at6native29vectorized_elementwise_kernelILi8ENS0_13BUnaryFunctorIN3c108BFloat16ES4_S4_ZZZNS0_15binary_internal21div_floor_kernel_cudaERNS_18TensorIteratorBaseEENKUlvE1_clEvENKUlvE2_clEvEUlS4_S4_E_EESt5arrayIPcLm2EEEEviT0_T1_,@"STO_CUDA_ENTRY STV_DEFAULT"
_ZN2at6native29vectorized_elementwise_kernelILi8ENS0_13BUnaryFunctorIN3c108BFloat16ES4_S4_ZZZNS0_15binary_internal21div_floor_kernel_cudaERNS_18TensorIteratorBaseEENKUlvE1_clEvENKUlvE2_clEvEUlS4_S4_E_EESt5arrayIPcLm2EEEEviT0_T1_:
.text._ZN2at6native29vectorized_elementwise_kernelILi8ENS0_13BUnaryFunctorIN3c108BFloat16ES4_S4_ZZZNS0_15binary_internal21div_floor_kernel_cudaERNS_18TensorIteratorBaseEENKUlvE1_clEvENKUlvE2_clEvEUlS4_S4_E_EESt5arrayIPcLm2EEEEviT0_T1_:
[----:B------:R-:W-:Y:S01]  /*0000*/  LDC R1, c[0x0][0x37c] ;  /* 0x0000df00ff017b82 */ /* 0x000fe20000000800 */
[----:B------:R-:W-:Y:S05]  /*0010*/  EXIT ;  /* 0x000000000000794d */ /* 0x000fea0003800000 */
.L_x_2679:
        /* <DEDUP_REMOVED lines=14> */
.L_x_32836:


//--------------------- .text._ZN2at6native18elementwise_kernelILi128ELi4EZNS0_15gpu_kernel_implINS0_13AUnaryFunctorIN3c108BFloat16ES5_S5_ZZZNS0_15binary_internal21div_floor_kernel_cudaERNS_18TensorIteratorBaseEENKUlvE1_clEvENKUlvE2_clEvEUlS5_S5_E_EEEEvS8_RKT_EUliE_EEviT1_ --------------------------
	.section	.text._ZN2at6native18elementwise_kernelILi128ELi4EZNS0_15gpu_kernel_implINS0_13AUnaryFunctorIN3c108BFloat16ES5_S5_ZZZNS0_15binary_internal21div_floor_kernel_cudaERNS_18TensorIteratorBaseEENKUlvE1_clEvENKUlvE2_clEvEUlS5_S5_E_EEEEvS8_RKT_EUliE_EEviT1_,"ax",@progbits
	.align	128
        .global         _ZN2at6native18elementwise_kernelILi128ELi4EZNS0_15gpu_kernel_implINS0_13AUnaryFunctorIN3c108BFloat16ES5_S5_ZZZNS0_15binary_internal21div_floor_kernel_cudaERNS_18TensorIteratorBaseEENKUlvE1_clEvENKUlvE2_clEvEUlS5_S5_E_EEEEvS8_RKT_EUliE_EEviT1_
        .type           _ZN2at6native18elementwise_kernelILi128ELi4EZNS0_15gpu_kernel_implINS0_13AUnaryFunctorIN3c108BFloat16ES5_S5_ZZZNS0_15binary_internal21div_floor_kernel_cudaERNS_18TensorIteratorBaseEENKUlvE1_clEvENKUlvE2_clEvEUlS5_S5_E_EEEEvS8_RKT_EUliE_EEviT1_,@function
        .size           _ZN2at6native18elementwise_kernelILi128ELi4EZNS0_15gpu_kernel_implINS0_13AUnaryFunctorIN3c108BFloat16ES5_S5_ZZZNS0_15binary_internal21div_floor_kernel_cudaERNS_18TensorIteratorBaseEENKUlvE1_clEvENKUlvE2_clEvEUlS5_S5_E_EEEEvS8_RKT_EUliE_EEviT1_,(.L_x_32837 - _ZN2at6native18elementwise_kernelILi128ELi4EZNS0_15gpu_kernel_implINS0_13AUnaryFunctorIN3c108BFloat16ES5_S5_ZZZNS0_15binary_internal21div_floor_kernel_cudaERNS_18TensorIteratorBaseEENKUlvE1_clEvENKUlvE2_clEvEUlS5_S5_E_EEEEvS8_RKT_EUliE_EEviT1_)
        .other          _ZN2at6native18elementwise_kernelILi128ELi4EZNS0_15gpu_kernel_implINS0_13AUnaryFunctorIN3c108BFloat16ES5_S5_ZZZNS0_15binary_internal21div_floor_kernel_cudaERNS_18TensorIteratorBaseEENKUlvE1_clEvENKUlvE2_clEvEUlS5_S5_E_EEEEvS8_RKT_EUliE_EEviT1_,@"STO_CUDA_ENTRY STV_DEFAULT"
_ZN2at6native18elementwise_kernelILi128ELi4EZNS0_15gpu_kernel_implINS0_13AUnaryFunctorIN3c108BFloat16ES5_S5_ZZZNS0_15binary_internal21div_floor_kernel_cudaERNS_18TensorIteratorBaseEENKUlvE1_clEvENKUlvE2_clEvEUlS5_S5_E_EEEEvS8_RKT_EUliE_EEviT1_:
.text._ZN2at6native18elementwise_kernelILi128ELi4EZNS0_15gpu_kernel_implINS0_13AUnaryFunctorIN3c108BFloat16ES5_S5_ZZZNS0_15binary_internal21div_floor_kernel_cudaERNS_18TensorIteratorBaseEENKUlvE1_clEvENKUlvE2_clEvEUlS5_S5_E_EEEEvS8_RKT_EUliE_EEviT1_:
        /* <DEDUP_REMOVED lines=28> */
[----:B------:R-:W-:-:S04]  /*01c0*/  SHF.R.U32.HI R3, RZ, UR5, R2 ;  /* 0x00000005ff037c19 */ /* 0x000fc80008011602 */
[----:B------:R-:W-:-:S05]  /*01d0*/  IADD3 R0, PT, PT, -R3, RZ, RZ ;  /* 0x000000ff03007210 */ /* 0x000fca0007ffe1ff */
[----:B--2---:R-:W-:-:S04]  /*01e0*/  IMAD R0, R0, UR6, R17 ;  /* 0x0000000600007c24 */ /* 0x004fc8000f8e0211 */
        /* <DEDUP_REMOVED lines=284> */
[----:B------:R-:W-:-:S04]  /*13b0*/  SHF.R.U32.HI R2, RZ, UR5, R2 ;  /* 0x00000005ff027c19 */ /* 0x000fc80008011602 */
[----:B------:R-:W-:-:S05]  /*13c0*/  IADD3 R3, PT, PT, -R2, RZ, RZ ;  /* 0x000000ff02037210 */ /* 0x000fca0007ffe1ff */
[----:B--2---:R-:W-:-:S04]  /*13d0*/  IMAD R5, R3, UR6, R5 ;  /* 0x0000000603057c24 */ /* 0x004fc8000f8e0205 */
[C---:B---3--:R-:W-:Y:S02]  /*13e0*/  IMAD R16, R5.reuse, UR8, R16 ;  /* 0x0000000805107c24 */ /* 0x048fe4000f8e0210 */
[----:B------:R-:W-:-:S07]  /*13f0*/  IMAD R0, R5, UR9, R0 ;  /* 0x0000000905007c24 */ /* 0x000fce000f8e0200 */
.L_x_2682:
        /* <DEDUP_REMOVED lines=18> */
.L_x_2686:
[----:B------:R-:W2:Y:S02]  /*1520*/  LDG.E.U8 R2, desc[UR36][R2.64] ;  /* 0x0000002402027981 */ /* 0x000ea4000c1e1100 */
[----:B--2---:R-:W-:-:S04]  /*1530*/  I2FP.F32.U32 R0, R2 ;  /* 0x0000000200007245 */ /* 0x004fc80000201000 */
[----:B------:R-:W-:Y:S01]  /*1540*/  F2FP.BF16.F32.PACK_AB R0, RZ, R0 ;  /* 0x00000000ff00723e */ /* 0x000fe200000010ff */
[----:B------:R-:W-:Y:S06]  /*1550*/  BRA `(.L_x_2688) ;  /* 0x0000000c00a47947 */ /* 0x000fec0003800000 */
.L_x_2685:
        /* <DEDUP_REMOVED lines=10> */
.L_x_2690:
[----:B------:R-:W2:Y:S02]  /*1600*/  LDG.E R2, desc[UR36][R2.64] ;  /* 0x0000002402027981 */ /* 0x000ea4000c1e1900 */
[----:B--2---:R-:W-:-:S04]  /*1610*/  I2FP.F32.S32 R0, R2 ;  /* 0x0000000200007245 */ /* 0x004fc80000201400 */
[----:B------:R-:W-:Y:S01]  /*1620*/  F2FP.BF16.F32.PACK_AB R0, RZ, R0 ;  /* 0x00000000ff00723e */ /* 0x000fe200000010ff */
[----:B------:R-:W-:Y:S06]  /*1630*/  BRA `(.L_x_2688) ;  /* 0x0000000c006c7947 */ /* 0x000fec0003800000 */
.L_x_2689:
[----:B------:R-:W2:Y:S02]  /*1640*/  LDG.E.U16 R2, desc[UR36][R2.64] ;  /* 0x0000002402027981 */ /* 0x000ea4000c1e1500 */
[----:B--2---:R-:W0:Y:S02]  /*1650*/  I2F.S16 R0, R2 ;  /* 0x0000000200007306 */ /* 0x004e240000101400 */
[----:B0-----:R-:W-:Y:S01]  /*1660*/  F2FP.BF16.F32.PACK_AB R0, RZ, R0 ;  /* 0x00000000ff00723e */ /* 0x001fe200000010ff */
[----:B------:R-:W-:Y:S06]  /*1670*/  BRA `(.L_x_2688) ;  /* 0x0000000c005c7947 */ /* 0x000fec0003800000 */
.L_x_2684:
        /* <DEDUP_REMOVED lines=9> */
.L_x_2692:
[----:B------:R-:W2:Y:S02]  /*1710*/  LDG.E.U16 R0, desc[UR36][R2.64] ;  /* 0x0000002402007981 */ /* 0x000ea4000c1e1500 */
[----:B--2---:R-:W-:-:S05]  /*1720*/  HADD2.F32 R0, -RZ, R0.H0_H0 ;  /* 0x20000000ff007230 */ /* 0x004fca0000004100 */
[----:B------:R-:W-:Y:S01]  /*1730*/  F2FP.BF16.F32.PACK_AB R0, RZ, R0 ;  /* 0x00000000ff00723e */ /* 0x000fe200000010ff */
[----:B------:R-:W-:Y:S06]  /*1740*/  BRA `(.L_x_2688) ;  /* 0x0000000c00287947 */ /* 0x000fec0003800000 */
.L_x_2691:
        /* <DEDUP_REMOVED lines=9> */
.L_x_2694:
[----:B------:R-:W2:Y:S02]  /*17e0*/  LDG.E.U16 R2, desc[UR36][R2.64] ;  /* 0x0000002402027981 */ /* 0x000ea4000c1e1500 */
[----:B--2---:R-:W-:-:S05]  /*17f0*/  HADD2.F32 R0, -RZ, R2.H0_H0 ;  /* 0x20000002ff007230 */ /* 0x004fca0000004100 */
[----:B------:R-:W-:Y:S01]  /*1800*/  F2FP.BF16.F32.PACK_AB R0, RZ, R0 ;  /* 0x00000000ff00723e */ /* 0x000fe200000010ff */
[----:B------:R-:W-:Y:S06]  /*1810*/  BRA `(.L_x_2688) ;  /* 0x0000000800f47947 */ /* 0x000fec0003800000 */
.L_x_2693:
        /* <DEDUP_REMOVED lines=12> */
.L_x_2683:
        /* <DEDUP_REMOVED lines=13> */
.L_x_2697:
        /* <DEDUP_REMOVED lines=12> */
.L_x_2696:
        /* <DEDUP_REMOVED lines=27> */
.L_x_2699:
        /* <DEDUP_REMOVED lines=13> */
.L_x_2698:
[----:B------:R0:W5:Y:S01]  /*1cf0*/  LDG.E.U16 R0, desc[UR36][R2.64] ;  /* 0x0000002402007981 */ /* 0x000162000c1e1500 */
[----:B------:R-:W-:Y:S05]  /*1d00*/  BRA `(.L_x_2688) ;  /* 0x0000000400b87947 */ /* 0x000fea0003800000 */
.L_x_2695:
        /* <DEDUP_REMOVED lines=12> */
.L_x_2702:
        /* <DEDUP_REMOVED lines=21> */
.L_x_2706:
[----:B------:R-:W-:Y:S05]  /*1f20*/  BSYNC.RECONVERGENT B1 ;  /* 0x0000000000017941 */ /* 0x000fea0003800200 */
.L_x_2705:
[----:B------:R-:W-:Y:S01]  /*1f30*/  IMAD.SHL.U32 R0, R0, 0x100000, RZ ;  /* 0x0010000000007824 */ /* 0x000fe200078e00ff */
[----:B------:R-:W-:-:S04]  /*1f40*/  LEA R2, R2, 0x3b800000, 0x17 ;  /* 0x3b80000002027811 */ /* 0x000fc800078eb8ff */
[----:B------:R-:W-:-:S07]  /*1f50*/  LOP3.LUT R0, R2, R0, R7, 0xfe, !PT ;  /* 0x0000000002007212 */ /* 0x000fce00078efe07 */
.L_x_2704:
[----:B------:R-:W-:Y:S05]  /*1f60*/  BSYNC.RECONVERGENT B0 ;  /* 0x0000000000007941 */ /* 0x000fea0003800200 */
.L_x_2703:
[----:B------:R-:W-:Y:S01]  /*1f70*/  F2FP.BF16.F32.PACK_AB R0, RZ, R0 ;  /* 0x00000000ff00723e */ /* 0x000fe200000010ff */
[----:B------:R-:W-:Y:S06]  /*1f80*/  BRA `(.L_x_2688) ;  /* 0x0000000400187947 */ /* 0x000fec0003800000 */
.L_x_2701:
        /* <DEDUP_REMOVED lines=21> */
.L_x_2710:
[----:B------:R-:W-:Y:S05]  /*20e0*/  BSYNC.RECONVERGENT B1 ;  /* 0x0000000000017941 */ /* 0x000fea0003800200 */
.L_x_2709:
[----:B------:R-:W-:Y:S02]  /*20f0*/  SHF.L.U32 R0, R0, 0x15, RZ ;  /* 0x0000001500007819 */ /* 0x000fe400000006ff */
[----:B------:R-:W-:-:S04]  /*2100*/  LEA R2, R2, 0x37800000, 0x17 ;  /* 0x3780000002027811 */ /* 0x000fc800078eb8ff */
[----:B------:R-:W-:-:S07]  /*2110*/  LOP3.LUT R0, R2, R0, R7, 0xfe, !PT ;  /* 0x0000000002007212 */ /* 0x000fce00078efe07 */
.L_x_2708:
[----:B------:R-:W-:Y:S05]  /*2120*/  BSYNC.RECONVERGENT B0 ;  /* 0x0000000000007941 */ /* 0x000fea0003800200 */
.L_x_2707:
[----:B------:R-:W-:Y:S01]  /*2130*/  F2FP.BF16.F32.PACK_AB R0, RZ, R0 ;  /* 0x00000000ff00723e */ /* 0x000fe200000010ff */
[----:B------:R-:W-:Y:S06]  /*2140*/  BRA `(.L_x_2688) ;  /* 0x0000000000a87947 */ /* 0x000fec0003800000 */
.L_x_2700:
[----:B------:R-:W-:-:S09]  /*2150*/  UISETP.NE.AND UP0, UPT, UR4, 0x1c, UPT ;  /* 0x0000001c0400788c */ /* 0x000fd2000bf05270 */
[----:B------:R-:W-:Y:S05]  /*2160*/  BRA.U !UP0, `(.L_x_2711) ;  /* 0x0000000108947547 */ /* 0x000fea000b800000 */
[----:B------:R-:W-:-:S09]  /*2170*/  UISETP.NE.AND UP0, UPT, UR4, 0x1d, UPT ;  /* 0x0000001d0400788c */ /* 0x000fd2000bf05270 */
[----:B------:R-:W-:Y:S05]  /*2180*/  BRA.U !UP0, `(.L_x_2712) ;  /* 0x00000001087c7547 */ /* 0x000fea000b800000 */
[----:B------:R-:W-:-:S09]  /*2190*/  UISETP.NE.AND UP0, UPT, UR4, 0x2c, UPT ;  /* 0x0000002c0400788c */ /* 0x000fd2000bf05270 */
[----:B------:R-:W-:Y:S05]  /*21a0*/  BRA.U !UP0, `(.L_x_2713) ;  /* 0x0000000108487547 */ /* 0x000fea000b800000 */
.L_x_2687:
        /* <DEDUP_REMOVED lines=16> */
.L_x_2714:
[----:B------:R-:W-:Y:S01]  /*22b0*/  PRMT R0, RZ, 0x7610, R0 ;  /* 0x00007610ff007816 */ /* 0x000fe20000000000 */
[----:B------:R-:W-:Y:S06]  /*22c0*/  BRA `(.L_x_2688) ;  /* 0x0000000000487947 */ /* 0x000fec0003800000 */
.L_x_2713:
        /* <DEDUP_REMOVED lines=8> */
.L_x_2716:
[----:B------:R-:W-:Y:S05]  /*2350*/  BSYNC.RECONVERGENT B0 ;  /* 0x0000000000007941 */ /* 0x000fea0003800200 */
.L_x_2715:
[----:B------:R-:W-:Y:S01]  /*2360*/  F2FP.BF16.F32.PACK_AB R0, RZ, R0 ;  /* 0x00000000ff00723e */ /* 0x000fe200000010ff */
[----:B------:R-:W-:Y:S06]  /*2370*/  BRA `(.L_x_2688) ;  /* 0x00000000001c7947 */ /* 0x000fec0003800000 */
.L_x_2712:
[----:B------:R-:W2:Y:S02]  /*2380*/  LDG.E.64 R2, desc[UR36][R2.64] ;  /* 0x0000002402027981 */ /* 0x000ea4000c1e1b00 */
[----:B--2---:R-:W0:Y:S02]  /*2390*/  I2F.U64 R0, R2 ;  /* 0x0000000200007312 */ /* 0x004e240000301000 */
[----:B0-----:R-:W-:Y:S01]  /*23a0*/  F2FP.BF16.F32.PACK_AB R0, RZ, R0 ;  /* 0x00000000ff00723e */ /* 0x001fe200000010ff */
[----:B------:R-:W-:Y:S06]  /*23b0*/  BRA `(.L_x_2688) ;  /* 0x00000000000c7947 */ /* 0x000fec0003800000 */
.L_x_2711:
[----:B------:R-:W2:Y:S02]  /*23c0*/  LDG.E R2, desc[UR36][R2.64] ;  /* 0x0000002402027981 */ /* 0x000ea4000c1e1900 */
[----:B--2---:R-:W-:-:S04]  /*23d0*/  I2FP.F32.U32 R0, R2 ;  /* 0x0000000200007245 */ /* 0x004fc80000201000 */
[----:B------:R-:W-:-:S07]  /*23e0*/  F2FP.BF16.F32.PACK_AB R0, RZ, R0 ;  /* 0x00000000ff00723e */ /* 0x000fce00000010ff */
.L_x_2688:
[----:B-----5:R-:W-:Y:S01]  /*23f0*/  IMAD.U32 R0, R0, 0x10000, RZ ;  /* 0x0001000000007824 */ /* 0x020fe200078e00ff */
[----:B------:R-:W-:Y:S04]  /*2400*/  BSSY.RECONVERGENT B1, `(.L_x_2717) ;  /* 0x0000069000017945 */ /* 0x000fe80003800200 */
[----:B------:R-:W-:-:S13]  /*2410*/  FSETP.NEU.FTZ.AND P0, PT, R0, RZ, PT ;  /* 0x000000ff0000720b */ /* 0x000fda0003f1d000 */
[----:B0-----:R-:W0:Y:S01]  /*2420*/  @!P0 MUFU.RCP R3, R0 ;  /* 0x0000000000038308 */ /* 0x001e220000001000 */
[----:B------:R-:W-:-:S04]  /*2430*/  @!P0 IMAD.U32 R2, R18, 0x10000, RZ ;  /* 0x0001000012028824 */ /* 0x000fc800078e00ff */
        /* <DEDUP_REMOVED lines=35> */
.L_x_2723:
[----:B------:R-:W-:Y:S05]  /*2670*/  BSYNC.RECONVERGENT B2 ;  /* 0x0000000000027941 */ /* 0x000fea0003800200 */
.L_x_2722:
[----:B------:R-:W-:Y:S01]  /*2680*/  FFMA.FTZ R2, -R9, R7, R2 ;  /* 0x0000000709027223 */ /* 0x000fe20000010102 */
[----:B------:R-:W-:Y:S06]  /*2690*/  BRA `(.L_x_2720) ;  /* 0x0000000000807947 */ /* 0x000fec0003800000 */
.L_x_2721:
        /* <DEDUP_REMOVED lines=16> */
.L_x_2726:
        /* <DEDUP_REMOVED lines=13> */
.L_x_2725:
[----:B------:R-:W-:Y:S05]  /*2870*/  BSYNC.RECONVERGENT B2 ;  /* 0x0000000000027941 */ /* 0x000fea0003800200 */
.L_x_2724:
[----:B------:R-:W-:-:S04]  /*2880*/  FMUL.FTZ R5, R2, 1.1920928955078125e-07 ;  /* 0x3400000002057820 */ /* 0x000fc80000410000 */
[----:B------:R-:W-:-:S07]  /*2890*/  FMUL.FTZ R2, R8, R5 ;  /* 0x0000000508027220 */ /* 0x000fce0000410000 */
.L_x_2720:
[----:B------:R-:W-:Y:S05]  /*28a0*/  BSYNC.RECONVERGENT B0 ;  /* 0x0000000000007941 */ /* 0x000fea0003800200 */
.L_x_2719:
        /* <DEDUP_REMOVED lines=24> */
.L_x_2727:
[----:B------:R-:W-:-:S04]  /*2a30*/  FMUL.FTZ R3, R3, R4 ;  /* 0x0000000403037220 */ /* 0x000fc80000410000 */
[----:B------:R-:W1:Y:S02]  /*2a40*/  F2F.BF16.F32 R0, R3 ;  /* 0x0000000300007304 */ /* 0x000e640000202000 */
[----:B-1----:R-:W-:-:S05]  /*2a50*/  IMAD.U32 R0, R0, 0x10000, RZ ;  /* 0x0001000000007824 */ /* 0x002fca00078e00ff */
[----:B------:R-:W-:-:S04]  /*2a60*/  LOP3.LUT R0, RZ, 0x80000000, R0, 0xb8, !PT ;  /* 0x80000000ff007812 */ /* 0x000fc800078eb800 */
[----:B------:R-:W-:-:S04]  /*2a70*/  F2FP.BF16.F32.PACK_AB R0, RZ, R0 ;  /* 0x00000000ff00723e */ /* 0x000fc800000010ff */
[----:B------:R-:W-:-:S07]  /*2a80*/  PRMT R5, R0, 0x7610, R5 ;  /* 0x0000761000057816 */ /* 0x000fce0000000005 */
.L_x_2718:
[----:B------:R-:W-:Y:S05]  /*2a90*/  BSYNC.RECONVERGENT B1 ;  /* 0x0000000000017941 */ /* 0x000fea0003800200 */
.L_x_2717:
[----:B------:R-:W1:Y:S01]  /*2aa0*/  LDCU.64 UR6, c[0x0][0x580] ;  /* 0x0000b000ff0677ac */ /* 0x000e620008000a00 */
[----:B------:R-:W-:-:S04]  /*2ab0*/  UPRMT UR4, UR41, 0x9910, URZ ;  /* 0x0000991029047896 */ /* 0x000fc800080000ff */
[----:B------:R-:W-:Y:S01]  /*2ac0*/  UISETP.GT.AND UP0, UPT, UR4, 0x9, UPT ;  /* 0x000000090400788c */ /* 0x000fe2000bf04270 */
[----:B-1----:R-:W-:-:S04]  /*2ad0*/  IADD3 R2, P0, PT, R16, UR6, RZ ;  /* 0x0000000610027c10 */ /* 0x002fc8000ff1e0ff */
        /* <DEDUP_REMOVED lines=14> */
.L_x_2731:
[----:B------:R-:W-:-:S06]  /*2bc0*/  IMAD.U32 R5, R5, 0x10000, RZ ;  /* 0x0001000005057824 */ /* 0x000fcc00078e00ff */
[----:B------:R-:W1:Y:S02]  /*2bd0*/  F2I.S64.TRUNC R4, R5 ;  /* 0x0000000500047311 */ /* 0x000e64000020d900 */
[----:B-1----:R1:W-:Y:S01]  /*2be0*/  STG.E.U8 desc[UR36][R2.64], R4 ;  /* 0x0000000402007986 */ /* 0x0023e2000c101124 */
[----:B------:R-:W-:Y:S05]  /*2bf0*/  BRA `(.L_x_2733) ;  /* 0x0000000c00707947 */ /* 0x000fea0003800000 */
.L_x_2730:
        /* <DEDUP_REMOVED lines=10> */
.L_x_2735:
[----:B------:R-:W-:-:S06]  /*2ca0*/  SHF.L.U32 R5, R5, 0x10, RZ ;  /* 0x0000001005057819 */ /* 0x000fcc00000006ff */
[----:B------:R-:W1:Y:S02]  /*2cb0*/  F2I.FTZ.TRUNC.NTZ R5, R5 ;  /* 0x0000000500057305 */ /* 0x000e64000021f100 */
[----:B-1----:R1:W-:Y:S01]  /*2cc0*/  STG.E desc[UR36][R2.64], R5 ;  /* 0x0000000502007986 */ /* 0x0023e2000c101924 */
[----:B------:R-:W-:Y:S05]  /*2cd0*/  BRA `(.L_x_2733) ;  /* 0x0000000c00387947 */ /* 0x000fea0003800000 */
.L_x_2734:
[----:B------:R-:W-:-:S06]  /*2ce0*/  IMAD.U32 R5, R5, 0x10000, RZ ;  /* 0x0001000005057824 */ /* 0x000fcc00078e00ff */
[----:B------:R-:W1:Y:S02]  /*2cf0*/  F2I.FTZ.TRUNC.NTZ R5, R5 ;  /* 0x0000000500057305 */ /* 0x000e64000021f100 */
[----:B-1----:R1:W-:Y:S01]  /*2d00*/  STG.E.U16 desc[UR36][R2.64], R5 ;  /* 0x0000000502007986 */ /* 0x0023e2000c101524 */
[----:B------:R-:W-:Y:S05]  /*2d10*/  BRA `(.L_x_2733) ;  /* 0x0000000c00287947 */ /* 0x000fea0003800000 */
.L_x_2729:
        /* <DEDUP_REMOVED lines=9> */
.L_x_2737:
[----:B------:R-:W-:-:S05]  /*2db0*/  IMAD.U32 R0, R5, 0x10000, RZ ;  /* 0x0001000005007824 */ /* 0x000fca00078e00ff */
[----:B------:R-:W-:-:S05]  /*2dc0*/  F2FP.F16.F32.PACK_AB R0, RZ, R0 ;  /* 0x00000000ff00723e */ /* 0x000fca00000000ff */
[----:B------:R1:W-:Y:S01]  /*2dd0*/  STG.E.U16 desc[UR36][R2.64], R0 ;  /* 0x0000000002007986 */ /* 0x0003e2000c101524 */
[----:B------:R-:W-:Y:S05]  /*2de0*/  BRA `(.L_x_2733) ;  /* 0x0000000800f47947 */ /* 0x000fea0003800000 */
.L_x_2736:
        /* <DEDUP_REMOVED lines=8> */
[----:B------:R1:W-:Y:S01]  /*2e70*/  STG.E.64 desc[UR36][R2.64], R4 ;  /* 0x0000000402007986 */ /* 0x0003e2000c101b24 */
[----:B------:R-:W-:Y:S05]  /*2e80*/  BRA `(.L_x_2733) ;  /* 0x0000000800cc7947 */ /* 0x000fea0003800000 */
.L_x_2739:
[----:B------:R-:W-:-:S05]  /*2e90*/  IMAD.U32 R5, R5, 0x10000, RZ ;  /* 0x0001000005057824 */ /* 0x000fca00078e00ff */
[----:B------:R-:W-:-:S04]  /*2ea0*/  F2FP.F16.F32.PACK_AB R5, RZ, R5 ;  /* 0x00000005ff05723e */ /* 0x000fc800000000ff */
[----:B------:R-:W-:-:S05]  /*2eb0*/  PRMT R5, R5, 0x5410, RZ ;  /* 0x0000541005057816 */ /* 0x000fca00000000ff */
[----:B------:R1:W-:Y:S01]  /*2ec0*/  STG.E desc[UR36][R2.64], R5 ;  /* 0x0000000502007986 */ /* 0x0003e2000c101924 */
[----:B------:R-:W-:Y:S05]  /*2ed0*/  BRA `(.L_x_2733) ;  /* 0x0000000800b87947 */ /* 0x000fea0003800000 */
.L_x_2738:
[----:B------:R-:W-:-:S04]  /*2ee0*/  IMAD.U32 R4, R5, 0x10000, RZ ;  /* 0x0001000005047824 */ /* 0x000fc800078e00ff */
[----:B------:R-:W-:-:S06]  /*2ef0*/  FMUL.FTZ R4, R4, 1 ;  /* 0x3f80000004047820 */ /* 0x000fcc0000410000 */
[----:B------:R-:W1:Y:S02]  /*2f00*/  F2F.F64.F32 R4, R4 ;  /* 0x0000000400047310 */ /* 0x000e640000201800 */
[----:B-1----:R1:W-:Y:S01]  /*2f10*/  STG.E.64 desc[UR36][R2.64], R4 ;  /* 0x0000000402007986 */ /* 0x0023e2000c101b24 */
[----:B------:R-:W-:Y:S05]  /*2f20*/  BRA `(.L_x_2733) ;  /* 0x0000000800a47947 */ /* 0x000fea0003800000 */
.L_x_2728:
        /* <DEDUP_REMOVED lines=13> */
.L_x_2742:
[----:B------:R-:W-:Y:S01]  /*3000*/  IMAD.U32 R5, R5, 0x10000, RZ ;  /* 0x0001000005057824 */ /* 0x000fe200078e00ff */
[----:B------:R-:W-:-:S03]  /*3010*/  CS2R R6, SRZ ;  /* 0x0000000000067805 */ /* 0x000fc6000001ff00 */
[----:B------:R-:W-:-:S06]  /*3020*/  FMUL.FTZ R5, R5, 1 ;  /* 0x3f80000005057820 */ /* 0x000fcc0000410000 */
[----:B------:R-:W1:Y:S02]  /*3030*/  F2F.F64.F32 R4, R5 ;  /* 0x0000000500047310 */ /* 0x000e640000201800 */
[----:B-1----:R1:W-:Y:S01]  /*3040*/  STG.E.128 desc[UR36][R2.64], R4 ;  /* 0x0000000402007986 */ /* 0x0023e2000c101d24 */
[----:B------:R-:W-:Y:S05]  /*3050*/  BRA `(.L_x_2733) ;  /* 0x0000000800587947 */ /* 0x000fea0003800000 */
.L_x_2741:
        /* <DEDUP_REMOVED lines=19> */
.L_x_2746:
[----:B------:R-:W-:Y:S05]  /*3190*/  BSYNC.RECONVERGENT B0 ;  /* 0x0000000000007941 */ /* 0x000fea0003800200 */
.L_x_2745:
[----:B------:R-:W-:-:S05]  /*31a0*/  LOP3.LUT R5, R0, 0x80, R5, 0xf8, !PT ;  /* 0x0000008000057812 */ /* 0x000fca00078ef805 */
[----:B------:R1:W-:Y:S01]  /*31b0*/  STG.E.U8 desc[UR36][R2.64], R5 ;  /* 0x0000000502007986 */ /* 0x0003e2000c101124 */
[----:B------:R-:W-:Y:S05]  /*31c0*/  BRA `(.L_x_2733) ;  /* 0x0000000400fc7947 */ /* 0x000fea0003800000 */
.L_x_2744:
[----:B------:R-:W-:Y:S01]  /*31d0*/  SHF.L.U32 R7, R5, 0x10, RZ ;  /* 0x0000001005077819 */ /* 0x000fe200000006ff */
[----:B------:R-:W-:Y:S03]  /*31e0*/  BSSY.RECONVERGENT B0, `(.L_x_2747) ;  /* 0x000000e000007945 */ /* 0x000fe60003800200 */
        /* <DEDUP_REMOVED lines=13> */
.L_x_2748:
[----:B------:R-:W-:Y:S05]  /*32c0*/  BSYNC.RECONVERGENT B0 ;  /* 0x0000000000007941 */ /* 0x000fea0003800200 */
.L_x_2747:
[----:B------:R-:W-:-:S05]  /*32d0*/  LOP3.LUT R5, R0, 0x80, R5, 0xf8, !PT ;  /* 0x0000008000057812 */ /* 0x000fca00078ef805 */
[----:B------:R1:W-:Y:S01]  /*32e0*/  STG.E.U8 desc[UR36][R2.64], R5 ;  /* 0x0000000502007986 */ /* 0x0003e2000c101124 */
[----:B------:R-:W-:Y:S05]  /*32f0*/  BRA `(.L_x_2733) ;  /* 0x0000000400b07947 */ /* 0x000fea0003800000 */
.L_x_2743:
[----:B------:R1:W-:Y:S01]  /*3300*/  STG.E.U16 desc[UR36][R2.64], R5 ;  /* 0x0000000502007986 */ /* 0x0003e2000c101524 */
[----:B------:R-:W-:Y:S05]  /*3310*/  BRA `(.L_x_2733) ;  /* 0x0000000400a87947 */ /* 0x000fea0003800000 */
.L_x_2740:
        /* <DEDUP_REMOVED lines=12> */
.L_x_2751:
[----:B------:R-:W-:Y:S01]  /*33e0*/  IMAD.U32 R5, R5, 0x10000, RZ ;  /* 0x0001000005057824 */ /* 0x000fe200078e00ff */
[----:B------:R-:W-:Y:S01]  /*33f0*/  BSSY.RECONVERGENT B0, `(.L_x_2752) ;  /* 0x0000014000007945 */ /* 0x000fe20003800200 */
[----:B------:R-:W-:-:S03]  /*3400*/  HFMA2 R0, -RZ, RZ, 0, 7.62939453125e-06 ;  /* 0x00000080ff007431 */ /* 0x000fc600000001ff */
        /* <DEDUP_REMOVED lines=10> */
.L_x_2754:
[----:B------:R-:W-:-:S04]  /*34b0*/  SHF.R.U32.HI R0, RZ, 0x14, R5 ;  /* 0x00000014ff007819 */ /* 0x000fc80000011605 */
[----:B------:R-:W-:-:S04]  /*34c0*/  LOP3.LUT R0, R0, 0x1, RZ, 0xc0, !PT ;  /* 0x0000000100007812 */ /* 0x000fc800078ec0ff */
[----:B------:R-:W-:-:S04]  /*34d0*/  IADD3 R0, PT, PT, R5, 0x487ffff, R0 ;  /* 0x0487ffff05007810 */ /* 0x000fc80007ffe000 */
[----:B------:R-:W-:-:S04]  /*34e0*/  SHF.R.U32.HI R0, RZ, 0x14, R0 ;  /* 0x00000014ff007819 */ /* 0x000fc80000011600 */
[----:B------:R-:W-:-:S07]  /*34f0*/  LOP3.LUT R4, R0, 0xff, RZ, 0xc0, !PT ;  /* 0x000000ff00047812 */ /* 0x000fce00078ec0ff */
.L_x_2755:
[----:B------:R-:W-:-:S04]  /*3500*/  SHF.R.U32.HI R5, RZ, 0x18, R5 ;  /* 0x00000018ff057819 */ /* 0x000fc80000011605 */
[----:B------:R-:W-:-:S04]  /*3510*/  LOP3.LUT R4, R4, 0x80, R5, 0xf8, !PT ;  /* 0x0000008004047812 */ /* 0x000fc800078ef805 */
[----:B------:R-:W-:-:S07]  /*3520*/  PRMT R0, R4, 0x7610, R0 ;  /* 0x0000761004007816 */ /* 0x000fce0000000000 */
.L_x_2753:
[----:B------:R-:W-:Y:S05]  /*3530*/  BSYNC.RECONVERGENT B0 ;  /* 0x0000000000007941 */ /* 0x000fea0003800200 */
.L_x_2752:
[----:B------:R1:W-:Y:S01]  /*3540*/  STG.E.U8 desc[UR36][R2.64], R0 ;  /* 0x0000000002007986 */ /* 0x0003e2000c101124 */
[----:B------:R-:W-:Y:S05]  /*3550*/  BRA `(.L_x_2733) ;  /* 0x0000000400187947 */ /* 0x000fea0003800000 */
.L_x_2750:
        /* <DEDUP_REMOVED lines=13> */
.L_x_2758:
[----:B------:R-:W-:-:S04]  /*3630*/  SHF.R.U32.HI R0, RZ, 0x15, R5 ;  /* 0x00000015ff007819 */ /* 0x000fc80000011605 */
[----:B------:R-:W-:-:S04]  /*3640*/  LOP3.LUT R0, R0, 0x1, RZ, 0xc0, !PT ;  /* 0x0000000100007812 */ /* 0x000fc800078ec0ff */
[----:B------:R-:W-:-:S04]  /*3650*/  IADD3 R0, PT, PT, R5, 0x88fffff, R0 ;  /* 0x088fffff05007810 */ /* 0x000fc80007ffe000 */
[----:B------:R-:W-:-:S04]  /*3660*/  SHF.R.U32.HI R0, RZ, 0x15, R0 ;  /* 0x00000015ff007819 */ /* 0x000fc80000011600 */
[----:B------:R-:W-:-:S07]  /*3670*/  LOP3.LUT R4, R0, 0xff, RZ, 0xc0, !PT ;  /* 0x000000ff00047812 */ /* 0x000fce00078ec0ff */
.L_x_2759:
[----:B------:R-:W-:-:S04]  /*3680*/  SHF.R.U32.HI R5, RZ, 0x18, R5 ;  /* 0x00000018ff057819 */ /* 0x000fc80000011605 */
[----:B------:R-:W-:-:S04]  /*3690*/  LOP3.LUT R4, R4, 0x80, R5, 0xf8, !PT ;  /* 0x0000008004047812 */ /* 0x000fc800078ef805 */
[----:B------:R-:W-:-:S07]  /*36a0*/  PRMT R0, R4, 0x7610, R0 ;  /* 0x0000761004007816 */ /* 0x000fce0000000000 */
.L_x_2757:
[----:B------:R-:W-:Y:S05]  /*36b0*/  BSYNC.RECONVERGENT B0 ;  /* 0x0000000000007941 */ /* 0x000fea0003800200 */
.L_x_2756:
[----:B------:R4:W-:Y:S01]  /*36c0*/  STG.E.U8 desc[UR36][R2.64], R0 ;  /* 0x0000000002007986 */ /* 0x0009e2000c101124 */
[----:B------:R-:W-:Y:S05]  /*36d0*/  BRA `(.L_x_2733) ;  /* 0x0000000000b87947 */ /* 0x000fea0003800000 */
.L_x_2749:
[----:B------:R-:W-:-:S09]  /*36e0*/  UISETP.NE.AND UP0, UPT, UR4, 0x1c, UPT ;  /* 0x0000001c0400788c */ /* 0x000fd2000bf05270 */
[----:B------:R-:W-:Y:S05]  /*36f0*/  BRA.U !UP0, `(.L_x_2760) ;  /* 0x0000000108a47547 */ /* 0x000fea000b800000 */
[----:B------:R-:W-:-:S09]  /*3700*/  UISETP.NE.AND UP0, UPT, UR4, 0x1d, UPT ;  /* 0x0000001d0400788c */ /* 0x000fd2000bf05270 */
[----:B------:R-:W-:Y:S05]  /*3710*/  BRA.U !UP0, `(.L_x_2761) ;  /* 0x00000001088c7547 */ /* 0x000fea000b800000 */
[----:B------:R-:W-:-:S09]  /*3720*/  UISETP.NE.AND UP0, UPT, UR4, 0x2c, UPT ;  /* 0x0000002c0400788c */ /* 0x000fd2000bf05270 */
[----:B------:R-:W-:Y:S05]  /*3730*/  BRA.U !UP0, `(.L_x_2762) ;  /* 0x0000000108447547 */ /* 0x000fea000b800000 */
.L_x_2732:
        /* <DEDUP_REMOVED lines=16> */
.L_x_2763:
[----:B------:R-:W-:Y:S05]  /*3840*/  BRA `(.L_x_2733) ;  /* 0x00000000005c7947 */ /* 0x000fea0003800000 */
.L_x_2762:
        /* <DEDUP_REMOVED lines=16> */
.L_x_2761:
[----:B------:R-:W-:-:S06]  /*3950*/  IMAD.U32 R5, R5, 0x10000, RZ ;  /* 0x0001000005057824 */ /* 0x000fcc00078e00ff */
[----:B------:R-:W1:Y:S02]  /*3960*/  F2I.U64.TRUNC R4, R5 ;  /* 0x0000000500047311 */ /* 0x000e64000020d800 */
[----:B-1----:R2:W-:Y:S01]  /*3970*/  STG.E.64 desc[UR36][R2.64], R4 ;  /* 0x0000000402007986 */ /* 0x0025e2000c101b24 */
[----:B------:R-:W-:Y:S05]  /*3980*/  BRA `(.L_x_2733) ;  /* 0x00000000000c7947 */ /* 0x000fea0003800000 */
.L_x_2760:
[----:B------:R-:W-:-:S06]  /*3990*/  IMAD.U32 R5, R5, 0x10000, RZ ;  /* 0x0001000005057824 */ /* 0x000fcc00078e00ff */
[----:B------:R-:W1:Y:S02]  /*39a0*/  F2I.FTZ.U32.TRUNC.NTZ R5, R5 ;  /* 0x0000000500057305 */ /* 0x000e64000021f000 */
[----:B-1----:R1:W-:Y:S02]  /*39b0*/  STG.E desc[UR36][R2.64], R5 ;  /* 0x0000000502007986 */ /* 0x0023e4000c101924 */
.L_x_2733:
[----:B------:R-:W-:-:S07]  /*39c0*/  VIADD R17, R17, 0x80 ;  /* 0x0000008011117836 */ /* 0x000fce0000000000 */
.L_x_2681:
[----:B0-----:R-:W-:Y:S05]  /*39d0*/  BSYNC.RECONVERGENT B6 ;  /* 0x0000000000067941 */ /* 0x001fea0003800200 */
.L_x_2680:
[----:B------:R-:W0:Y:S01]  /*39e0*/  LDCU UR4, c[0x0][0x380] ;  /* 0x00007000ff0477ac */ /* 0x000e220008000800 */
[----:B------:R-:W-:Y:S01]  /*39f0*/  BSSY.RECONVERGENT B6, `(.L_x_2764) ;  /* 0x000038e000067945 */ /* 0x000fe20003800200 */
[----:B0-----:R-:W-:-:S13]  /*3a00*/  ISETP.GE.AND P0, PT, R17, UR4, PT ;  /* 0x0000000411007c0c */ /* 0x001fda000bf06270 */
[----:B------:R-:W-:Y:S05]  /*3a10*/  @P0 BRA `(.L_x_2765) ;  /* 0x00000038002c0947 */ /* 0x000fea0003800000 */
[----:B------:R-:W0:Y:S01]  /*3a20*/  LDCU UR4, c[0x0][0x388] ;  /* 0x00007100ff0477ac */ /* 0x000e220008000800 */
[----:B-1--4-:R-:W-:Y:S02]  /*3a30*/  HFMA2 R0, -RZ, RZ, 0, 0 ;  /* 0x00000000ff007431 */ /* 0x012fe400000001ff */
[----:B------:R-:W-:Y:S01]  /*3a40*/  IMAD.MOV.U32 R16, RZ, RZ, RZ ;  /* 0x000000ffff107224 */ /* 0x000fe200078e00ff */
[----:B0-----:R-:W-:-:S09]  /*3a50*/  UISETP.NE.AND UP0, UPT, UR4, URZ, UPT ;  /* 0x000000ff0400728c */ /* 0x001fd2000bf05270 */
[----:B------:R-:W-:Y:S05]  /*3a60*/  BRA.U !UP0, `(.L_x_2766) ;  /* 0x0000001108a87547 */ /* 0x000fea000b800000 */
[----:B------:R-:W2:Y:S01]  /*3a70*/  LDCU.64 UR4, c[0x0][0x390] ;  /* 0x00007200ff0477ac */ /* 0x000ea20008000a00 */
[----:B------:R-:W-:Y:S01]  /*3a80*/  IMAD.MOV.U32 R16, RZ, RZ, RZ ;  /* 0x000000ffff107224 */ /* 0x000fe200078e00ff */
[----:B------:R-:W0:Y:S01]  /*3a90*/  LDCU UR6, c[0x0][0x38c] ;  /* 0x00007180ff0677ac */ /* 0x000e220008000800 */
[----:B------:R-:W1:Y:S01]  /*3aa0*/  LDCU.64 UR8, c[0x0][0x4b8] ;  /* 0x00009700ff0877ac */ /* 0x000e620008000a00 */
[----:B------:R-:W-:Y:S01]  /*3ab0*/  UISETP.NE.AND UP0, UPT, UR40, URZ, UPT ;  /* 0x000000ff2800728c */ /* 0x000fe2000bf05270 */
[----:B--23--:R-:W-:-:S05]  /*3ac0*/  IMAD.HI.U32 R2, R17, UR4, R16 ;  /* 0x0000000411027c27 */ /* 0x00cfca000f8e0010 */
[----:B------:R-:W-:-:S05]  /*3ad0*/  SHF.R.U32.HI R3, RZ, UR5, R2 ;  /* 0x00000005ff037c19 */ /* 0x000fca0008011602 */
[----:B------:R-:W-:-:S04]  /*3ae0*/  IMAD.MOV R0, RZ, RZ, -R3 ;  /* 0x000000ffff007224 */ /* 0x000fc800078e0a03 */
[----:B0-----:R-:W-:-:S04]  /*3af0*/  IMAD R0, R0, UR6, R17 ;  /* 0x0000000600007c24 */ /* 0x001fc8000f8e0211 */
[C---:B-1----:R-:W-:Y:S02]  /*3b00*/  IMAD R16, R0.reuse, UR8, RZ ;  /* 0x0000000800107c24 */ /* 0x042fe4000f8e02ff */
[----:B------:R-:W-:Y:S01]  /*3b10*/  IMAD R0, R0, UR9, RZ ;  /* 0x0000000900007c24 */ /* 0x000fe2000f8e02ff */
[----:B------:R-:W-:Y:S06]  /*3b20*/  BRA.U !UP0, `(.L_x_2766) ;  /* 0x0000001108787547 */ /* 0x000fec000b800000 */
[----:B------:R-:W0:Y:S01]  /*3b30*/  LDCU.64 UR6, c[0x0][0x398] ;  /* 0x00007300ff0677ac */ /* 0x000e220008000a00 */
[----:B------:R-:W-:Y:S01]  /*3b40*/  MOV R2, RZ ;  /* 0x000000ff00027202 */ /* 0x000fe20000000f00 */
        /* <DEDUP_REMOVED lines=279> */
[----:B------:R-:W-:-:S05]  /*4cc0*/  SHF.R.U32.HI R2, RZ, UR5, R2 ;  /* 0x00000005ff027c19 */ /* 0x000fca0008011602 */
[----:B------:R-:W-:-:S04]  /*4cd0*/  IMAD.MOV R3, RZ, RZ, -R2 ;  /* 0x000000ffff037224 */ /* 0x000fc800078e0a02 */
[----:B-1----:R-:W-:-:S04]  /*4ce0*/  IMAD R5, R3, UR6, R5 ;  /* 0x0000000603057c24 */ /* 0x002fc8000f8e0205 */
[C---:B--2---:R-:W-:Y:S02]  /*4cf0*/  IMAD R16, R5.reuse, UR8, R16 ;  /* 0x0000000805107c24 */ /* 0x044fe4000f8e0210 */
[----:B------:R-:W-:-:S07]  /*4d00*/  IMAD R0, R5, UR9, R0 ;  /* 0x0000000905007c24 */ /* 0x000fce000f8e0200 */
.L_x_2766:
[----:B------:R-:W2:Y:S01]  /*4d10*/  LDCU.64 UR6, c[0x0][0x588] ;  /* 0x0000b100ff0677ac */ /* 0x000ea20008000a00 */
[----:B------:R-:W-:-:S04]  /*4d20*/  UPRMT UR4, UR42, 0x9910, URZ ;  /* 0x000099102a047896 */ /* 0x000fc800080000ff */
[----:B------:R-:W-:Y:S01]  /*4d30*/  UISETP.GT.AND UP0, UPT, UR4, 0x9, UPT ;  /* 0x000000090400788c */ /* 0x000fe2000bf04270 */
[----:B--23--:R-:W-:-:S04]  /*4d40*/  IADD3 R2, P0, PT, R0, UR6, RZ ;  /* 0x0000000600027c10 */ /* 0x00cfc8000ff1e0ff */
        /* <DEDUP_REMOVED lines=14> */
.L_x_2770:
[----:B------:R-:W2:Y:S02]  /*4e30*/  LDG.E.U8 R2, desc[UR36][R2.64] ;  /* 0x0000002402027981 */ /* 0x000ea4000c1e1100 */
[----:B--2---:R-:W-:-:S04]  /*4e40*/  I2FP.F32.U32 R0, R2 ;  /* 0x0000000200007245 */ /* 0x004fc80000201000 */
[----:B------:R-:W-:Y:S01]  /*4e50*/  F2FP.BF16.F32.PACK_AB R0, RZ, R0 ;  /* 0x00000000ff00723e */ /* 0x000fe200000010ff */
[----:B------:R-:W-:Y:S06]  /*4e60*/  BRA `(.L_x_2772) ;  /* 0x0000000c00a47947 */ /* 0x000fec0003800000 */
.L_x_2769:
        /* <DEDUP_REMOVED lines=10> */
.L_x_2774:
[----:B------:R-:W2:Y:S02]  /*4f10*/  LDG.E R2, desc[UR36][R2.64] ;  /* 0x0000002402027981 */ /* 0x000ea4000c1e1900 */
[----:B--2---:R-:W-:-:S04]  /*4f20*/  I2FP.F32.S32 R0, R2 ;  /* 0x0000000200007245 */ /* 0x004fc80000201400 */
[----:B------:R-:W-:Y:S01]  /*4f30*/  F2FP.BF16.F32.PACK_AB R0, RZ, R0 ;  /* 0x00000000ff00723e */ /* 0x000fe200000010ff */
[----:B------:R-:W-:Y:S06]  /*4f40*/  BRA `(.L_x_2772) ;  /* 0x0000000c006c7947 */ /* 0x000fec0003800000 */
.L_x_2773:
[----:B------:R-:W2:Y:S02]  /*4f50*/  LDG.E.U16 R2, desc[UR36][R2.64] ;  /* 0x0000002402027981 */ /* 0x000ea4000c1e1500 */
[----:B--2---:R-:W0:Y:S02]  /*4f60*/  I2F.S16 R0, R2 ;  /* 0x0000000200007306 */ /* 0x004e240000101400 */
[----:B0-----:R-:W-:Y:S01]  /*4f70*/  F2FP.BF16.F32.PACK_AB R0, RZ, R0 ;  /* 0x00000000ff00723e */ /* 0x001fe200000010ff */
[----:B------:R-:W-:Y:S06]  /*4f80*/  BRA `(.L_x_2772) ;  /* 0x0000000c005c7947 */ /* 0x000fec0003800000 */
.L_x_2768:
        /* <DEDUP_REMOVED lines=9> */
.L_x_2776:
[----:B------:R-:W2:Y:S02]  /*5020*/  LDG.E.U16 R0, desc[UR36][R2.64] ;  /* 0x0000002402007981 */ /* 0x000ea4000c1e1500 */
[----:B--2---:R-:W-:-:S05]  /*5030*/  HADD2.F32 R0, -RZ, R0.H0_H0 ;  /* 0x20000000ff007230 */ /* 0x004fca0000004100 */
[----:B------:R-:W-:Y:S01]  /*5040*/  F2FP.BF16.F32.PACK_AB R0, RZ, R0 ;  /* 0x00000000ff00723e */ /* 0x000fe200000010ff */
[----:B------:R-:W-:Y:S06]  /*5050*/  BRA `(.L_x_2772) ;  /* 0x0000000c00287947 */ /* 0x000fec0003800000 */
.L_x_2775:
        /* <DEDUP_REMOVED lines=9> */
.L_x_2778:
[----:B------:R-:W2:Y:S02]  /*50f0*/  LDG.E.U16 R2, desc[UR36][R2.64] ;  /* 0x0000002402027981 */ /* 0x000ea4000c1e1500 */
[----:B--2---:R-:W-:-:S05]  /*5100*/  HADD2.F32 R0, -RZ, R2.H0_H0 ;  /* 0x20000002ff007230 */ /* 0x004fca0000004100 */
[----:B------:R-:W-:Y:S01]  /*5110*/  F2FP.BF16.F32.PACK_AB R0, RZ, R0 ;  /* 0x00000000ff00723e */ /* 0x000fe200000010ff */
[----:B------:R-:W-:Y:S06]  /*5120*/  BRA `(.L_x_2772) ;  /* 0x0000000800f47947 */ /* 0x000fec0003800000 */
.L_x_2777:
        /* <DEDUP_REMOVED lines=12> */
.L_x_2767:
        /* <DEDUP_REMOVED lines=13> */
.L_x_2781:
        /* <DEDUP_REMOVED lines=12> */
.L_x_2780:
        /* <DEDUP_REMOVED lines=27> */
.L_x_2783:
        /* <DEDUP_REMOVED lines=13> */
.L_x_2782:
[----:B------:R0:W5:Y:S01]  /*5600*/  LDG.E.U16 R0, desc[UR36][R2.64] ;  /* 0x0000002402007981 */ /* 0x000162000c1e1500 */
[----:B------:R-:W-:Y:S05]  /*5610*/  BRA `(.L_x_2772) ;  /* 0x0000000400b87947 */ /* 0x000fea0003800000 */
.L_x_2779:
        /* <DEDUP_REMOVED lines=12> */
.L_x_2786:
        /* <DEDUP_REMOVED lines=21> */
.L_x_2790:
[----:B------:R-:W-:Y:S05]  /*5830*/  BSYNC.RECONVERGENT B1 ;  /* 0x0000000000017941 */ /* 0x000fea0003800200 */
.L_x_2789:
[----:B------:R-:W-:Y:S01]  /*5840*/  IMAD.SHL.U32 R0, R0, 0x100000, RZ ;  /* 0x0010000000007824 */ /* 0x000fe200078e00ff */
[----:B------:R-:W-:-:S04]  /*5850*/  LEA R2, R2, 0x3b800000, 0x17 ;  /* 0x3b80000002027811 */ /* 0x000fc800078eb8ff */
[----:B------:R-:W-:-:S07]  /*5860*/  LOP3.LUT R0, R2, R0, R7, 0xfe, !PT ;  /* 0x0000000002007212 */ /* 0x000fce00078efe07 */
.L_x_2788:
[----:B------:R-:W-:Y:S05]  /*5870*/  BSYNC.RECONVERGENT B0 ;  /* 0x0000000000007941 */ /* 0x000fea0003800200 */
.L_x_2787:
[----:B------:R-:W-:Y:S01]  /*5880*/  F2FP.BF16.F32.PACK_AB R0, RZ, R0 ;  /* 0x00000000ff00723e */ /* 0x000fe200000010ff */
[----:B------:R-:W-:Y:S06]  /*5890*/  BRA `(.L_x_2772) ;  /* 0x0000000400187947 */ /* 0x000fec0003800000 */
.L_x_2785:
        /* <DEDUP_REMOVED lines=21> */
.L_x_2794:
[----:B------:R-:W-:Y:S05]  /*59f0*/  BSYNC.RECONVERGENT B1 ;  /* 0x0000000000017941 */ /* 0x000fea0003800200 */
.L_x_2793:
[----:B------:R-:W-:Y:S01]  /*5a00*/  IMAD.SHL.U32 R0, R0, 0x200000, RZ ;  /* 0x0020000000007824 */ /* 0x000fe200078e00ff */
[----:B------:R-:W-:-:S04]  /*5a10*/  LEA R2, R2, 0x37800000, 0x17 ;  /* 0x3780000002027811 */ /* 0x000fc800078eb8ff */
[----:B------:R-:W-:-:S07]  /*5a20*/  LOP3.LUT R0, R2, R0, R7, 0xfe, !PT ;  /* 0x0000000002007212 */ /* 0x000fce00078efe07 */
.L_x_2792:
[----:B------:R-:W-:Y:S05]  /*5a30*/  BSYNC.RECONVERGENT B0 ;  /* 0x0000000000007941 */ /* 0x000fea0003800200 */
.L_x_2791:
[----:B------:R-:W-:Y:S01]  /*5a40*/  F2FP.BF16.F32.PACK_AB R0, RZ, R0 ;  /* 0x00000000ff00723e */ /* 0x000fe200000010ff */
[----:B------:R-:W-:Y:S06]  /*5a50*/  BRA `(.L_x_2772) ;  /* 0x0000000000a87947 */ /* 0x000fec0003800000 */
.L_x_2784:
        /* <DEDUP_REMOVED lines=14> */
.L_x_2798:
[----:B------:R-:W-:Y:S05]  /*5b40*/  BSYNC.RECONVERGENT B0 ;  /* 0x0000000000007941 */ /* 0x000fea0003800200 */
.L_x_2797:
[----:B------:R-:W-:Y:S01]  /*5b50*/  F2FP.BF16.F32.PACK_AB R0, RZ, R0 ;  /* 0x00000000ff00723e */ /* 0x000fe200000010ff */
[----:B------:R-:W-:Y:S06]  /*5b60*/  BRA `(.L_x_2772) ;  /* 0x0000000000647947 */ /* 0x000fec0003800000 */
.L_x_2771:
        /* <DEDUP_REMOVED lines=12> */
[----:B---3--:R-:W-:Y:S01]  /*5c30*/  IMAD.U32 R10, RZ, RZ, UR8 ;  /* 0x00000008ff0a7e24 */ /* 0x008fe2000f8e00ff */
[----:B------:R-:W-:-:S07]  /*5c40*/  MOV R11, UR9 ;  /* 0x00000009000b7c02 */ /* 0x000fce0008000f00 */
[----:B------:R-:W-:-:S07]  /*5c50*/  LEPC R20, `(.L_x_2799) ;  /* 0x000000001014794e */ /* 0x000fce0000000000 */
[----:B--2---:R-:W-:Y:S05]  /*5c60*/  CALL.ABS.NOINC R2 ;  /* 0x0000000002007343 */ /* 0x004fea0003c00000 */
.L_x_2799:
[----:B------:R-:W-:Y:S01]  /*5c70*/  PRMT R0, RZ, 0x7610, R0 ;  /* 0x00007610ff007816 */ /* 0x000fe20000000000 */
[----:B------:R-:W-:Y:S06]  /*5c80*/  BRA `(.L_x_2772) ;  /* 0x00000000001c7947 */ /* 0x000fec0003800000 */
.L_x_2796:
[----:B------:R-:W2:Y:S02]  /*5c90*/  LDG.E.64 R2, desc[UR36][R2.64] ;  /* 0x0000002402027981 */ /* 0x000ea4000c1e1b00 */
[----:B--2---:R-:W0:Y:S02]  /*5ca0*/  I2F.U64 R0, R2 ;  /* 0x0000000200007312 */ /* 0x004e240000301000 */
[----:B0-----:R-:W-:Y:S01]  /*5cb0*/  F2FP.BF16.F32.PACK_AB R0, RZ, R0 ;  /* 0x00000000ff00723e */ /* 0x001fe200000010ff */
[----:B------:R-:W-:Y:S06]  /*5cc0*/  BRA `(.L_x_2772) ;  /* 0x00000000000c7947 */ /* 0x000fec0003800000 */
.L_x_2795:
[----:B------:R-:W2:Y:S02]  /*5cd0*/  LDG.E R2, desc[UR36][R2.64] ;  /* 0x0000002402027981 */ /* 0x000ea4000c1e1900 */
[----:B--2---:R-:W-:-:S04]  /*5ce0*/  I2FP.F32.U32 R0, R2 ;  /* 0x0000000200007245 */ /* 0x004fc80000201000 */
[----:B------:R-:W-:-:S07]  /*5cf0*/  F2FP.BF16.F32.PACK_AB R0, RZ, R0 ;  /* 0x00000000ff00723e */ /* 0x000fce00000010ff */
.L_x_2772:
[----:B0----5:R-:W-:Y:S01]  /*5d00*/  SHF.L.U32 R3, R0, 0x10, RZ ;  /* 0x0000001000037819 */ /* 0x021fe200000006ff */
[----:B------:R-:W-:Y:S03]  /*5d10*/  BSSY.RECONVERGENT B1, `(.L_x_2800) ;  /* 0x0000069000017945 */ /* 0x000fe60003800200 */
        /* <DEDUP_REMOVED lines=30> */
.L_x_2807:
[----:B------:R-:W-:Y:S01]  /*5f00*/  FSETP.GEU.FTZ.AND P0, PT, R7, -R6, PT ;  /* 0x800000060700720b */ /* 0x000fe20003f1e000 */
[----:B------:R-:W-:-:S12]  /*5f10*/  FADD.FTZ R2, R2, -1 ;  /* 0xbf80000002027421 */ /* 0x000fd80000010000 */
[----:B------:R-:W-:-:S07]  /*5f20*/  @!P0 FADD.FTZ R2, R2, -1 ;  /* 0xbf80000002028421 */ /* 0x000fce0000010000 */
.L_x_2806:
[----:B------:R-:W-:Y:S05]  /*5f30*/  BSYNC.RECONVERGENT B2 ;  /* 0x0000000000027941 */ /* 0x000fea0003800200 */
.L_x_2805:
[----:B------:R-:W-:Y:S01]  /*5f40*/  FFMA.FTZ R5, -R6, R2, R5 ;  /* 0x0000000206057223 */ /* 0x000fe20000010105 */
[----:B------:R-:W-:Y:S06]  /*5f50*/  BRA `(.L_x_2803) ;  /* 0x0000000000807947 */ /* 0x000fec0003800000 */
.L_x_2804:
        /* <DEDUP_REMOVED lines=16> */
.L_x_2810:
        /* <DEDUP_REMOVED lines=13> */
.L_x_2809:
[----:B------:R-:W-:Y:S05]  /*6130*/  BSYNC.RECONVERGENT B2 ;  /* 0x0000000000027941 */ /* 0x000fea0003800200 */
.L_x_2808:
[----:B------:R-:W-:-:S04]  /*6140*/  FMUL.FTZ R5, R5, 1.1920928955078125e-07 ;  /* 0x3400000005057820 */ /* 0x000fc80000410000 */
[----:B------:R-:W-:-:S07]  /*6150*/  FMUL.FTZ R5, R8, R5 ;  /* 0x0000000508057220 */ /* 0x000fce0000410000 */
.L_x_2803:
[----:B------:R-:W-:Y:S05]  /*6160*/  BSYNC.RECONVERGENT B0 ;  /* 0x0000000000007941 */ /* 0x000fea0003800200 */
.L_x_2802:
        /* <DEDUP_REMOVED lines=30> */
.L_x_2801:
[----:B------:R-:W0:Y:S01]  /*6350*/  MUFU.RCP R3, R3 ;  /* 0x0000000300037308 */ /* 0x000e220000001000 */
[----:B------:R-:W-:-:S05]  /*6360*/  SHF.L.U32 R0, R18, 0x10, RZ ;  /* 0x0000001012007819 */ /* 0x000fca00000006ff */
[----:B0-----:R-:W-:-:S05]  /*6370*/  FMUL.FTZ R0, R0, R3 ;  /* 0x0000000300007220 */ /* 0x001fca0000410000 */
[----:B------:R-:W-:-:S04]  /*6380*/  F2FP.BF16.F32.PACK_AB R0, RZ, R0 ;  /* 0x00000000ff00723e */ /* 0x000fc800000010ff */
[----:B------:R-:W-:-:S07]  /*6390*/  PRMT R7, R0, 0x7610, R7 ;  /* 0x0000761000077816 */ /* 0x000fce0000000007 */
.L_x_2811:
[----:B------:R-:W-:Y:S05]  /*63a0*/  BSYNC.RECONVERGENT B1 ;  /* 0x0000000000017941 */ /* 0x000fea0003800200 */
.L_x_2800:
        /* <DEDUP_REMOVED lines=18> */
.L_x_2815:
[----:B------:R-:W-:-:S06]  /*64d0*/  IMAD.U32 R5, R7, 0x10000, RZ ;  /* 0x0001000007057824 */ /* 0x000fcc00078e00ff */
[----:B------:R-:W1:Y:S02]  /*64e0*/  F2I.S64.TRUNC R4, R5 ;  /* 0x0000000500047311 */ /* 0x000e64000020d900 */
[----:B-1----:R1:W-:Y:S01]  /*64f0*/  STG.E.U8 desc[UR36][R2.64], R4 ;  /* 0x0000000402007986 */ /* 0x0023e2000c101124 */
[----:B------:R-:W-:Y:S05]  /*6500*/  BRA `(.L_x_2817) ;  /* 0x0000000c006c7947 */ /* 0x000fea0003800000 */
.L_x_2814:
        /* <DEDUP_REMOVED lines=10> */
.L_x_2819:
[----:B------:R-:W-:-:S06]  /*65b0*/  IMAD.U32 R7, R7, 0x10000, RZ ;  /* 0x0001000007077824 */ /* 0x000fcc00078e00ff */
[----:B------:R-:W1:Y:S02]  /*65c0*/  F2I.FTZ.TRUNC.NTZ R7, R7 ;  /* 0x0000000700077305 */ /* 0x000e64000021f100 */
[----:B-1----:R1:W-:Y:S01]  /*65d0*/  STG.E desc[UR36][R2.64], R7 ;  /* 0x0000000702007986 */ /* 0x0023e2000c101924 */
[----:B------:R-:W-:Y:S05]  /*65e0*/  BRA `(.L_x_2817) ;  /* 0x0000000c00347947 */ /* 0x000fea0003800000 */
.L_x_2818:
[----:B------:R-:W-:-:S06]  /*65f0*/  IMAD.U32 R7, R7, 0x10000, RZ ;  /* 0x0001000007077824 */ /* 0x000fcc00078e00ff */
[----:B------:R-:W1:Y:S02]  /*6600*/  F2I.FTZ.TRUNC.NTZ R7, R7 ;  /* 0x0000000700077305 */ /* 0x000e64000021f100 */
[----:B-1----:R1:W-:Y:S01]  /*6610*/  STG.E.U16 desc[UR36][R2.64], R7 ;  /* 0x0000000702007986 */ /* 0x0023e2000c101524 */
[----:B------:R-:W-:Y:S05]  /*6620*/  BRA `(.L_x_2817) ;  /* 0x0000000c00247947 */ /* 0x000fea0003800000 */
.L_x_2813:
        /* <DEDUP_REMOVED lines=9> */
.L_x_2821:
[----:B------:R-:W-:-:S04]  /*66c0*/  SHF.L.U32 R0, R7, 0x10, RZ ;  /* 0x0000001007007819 */ /* 0x000fc800000006ff */
[----:B------:R-:W-:-:S05]  /*66d0*/  F2FP.F16.F32.PACK_AB R0, RZ, R0 ;  /* 0x00000000ff00723e */ /* 0x000fca00000000ff */
[----:B------:R1:W-:Y:S01]  /*66e0*/  STG.E.U16 desc[UR36][R2.64], R0 ;  /* 0x0000000002007986 */ /* 0x0003e2000c101524 */
[----:B------:R-:W-:Y:S05]  /*66f0*/  BRA `(.L_x_2817) ;  /* 0x0000000800f07947 */ /* 0x000fea0003800000 */
.L_x_2820:
        /* <DEDUP_REMOVED lines=10> */
.L_x_2823:
[----:B------:R-:W-:-:S05]  /*67a0*/  IMAD.U32 R7, R7, 0x10000, RZ ;  /* 0x0001000007077824 */ /* 0x000fca00078e00ff */
[----:B------:R-:W-:-:S04]  /*67b0*/  F2FP.F16.F32.PACK_AB R5, RZ, R7 ;  /* 0x00000007ff05723e */ /* 0x000fc800000000ff */
[----:B------:R-:W-:-:S05]  /*67c0*/  PRMT R5, R5, 0x5410, RZ ;  /* 0x0000541005057816 */ /* 0x000fca00000000ff */
[----:B------:R1:W-:Y:S01]  /*67d0*/  STG.E desc[UR36][R2.64], R5 ;  /* 0x0000000502007986 */ /* 0x0003e2000c101924 */
[----:B------:R-:W-:Y:S05]  /*67e0*/  BRA `(.L_x_2817) ;  /* 0x0000000800b47947 */ /* 0x000fea0003800000 */
.L_x_2822:
[----:B------:R-:W-:-:S05]  /*67f0*/  SHF.L.U32 R4, R7, 0x10, RZ ;  /* 0x0000001007047819 */ /* 0x000fca00000006ff */
[----:B------:R-:W-:-:S06]  /*6800*/  FMUL.FTZ R4, R4, 1 ;  /* 0x3f80000004047820 */ /* 0x000fcc0000410000 */
[----:B------:R-:W1:Y:S02]  /*6810*/  F2F.F64.F32 R4, R4 ;  /* 0x0000000400047310 */ /* 0x000e640000201800 */
[----:B-1----:R1:W-:Y:S01]  /*6820*/  STG.E.64 desc[UR36][R2.64], R4 ;  /* 0x0000000402007986 */ /* 0x0023e2000c101b24 */
[----:B------:R-:W-:Y:S05]  /*6830*/  BRA `(.L_x_2817) ;  /* 0x0000000800a07947 */ /* 0x000fea0003800000 */
.L_x_2812:
        /* <DEDUP_REMOVED lines=14> */
.L_x_2827:
        /* <DEDUP_REMOVED lines=18> */
.L_x_2830:
[----:B------:R-:W-:-:S04]  /*6a40*/  SHF.R.U32.HI R5, RZ, 0x18, R5 ;  /* 0x00000018ff057819 */ /* 0x000fc80000011605 */
[----:B------:R-:W-:-:S07]  /*6a50*/  LOP3.LUT R0, R0, 0x80, R5, 0xf8, !PT ;  /* 0x0000008000007812 */ /* 0x000fce00078ef805 */
.L_x_2829:
[----:B------:R-:W-:Y:S05]  /*6a60*/  BSYNC.RECONVERGENT B0 ;  /* 0x0000000000007941 */ /* 0x000fea0003800200 */
.L_x_2828:
[----:B------:R1:W-:Y:S01]  /*6a70*/  STG.E.U8 desc[UR36][R2.64], R0 ;  /* 0x0000000002007986 */ /* 0x0003e2000c101124 */
[----:B------:R-:W-:Y:S05]  /*6a80*/  BRA `(.L_x_2817) ;  /* 0x00000008000c7947 */ /* 0x000fea0003800000 */
.L_x_2826:
        /* <DEDUP_REMOVED lines=18> */
.L_x_2833:
[----:B------:R-:W-:-:S04]  /*6bb0*/  SHF.R.U32.HI R5, RZ, 0x18, R5 ;  /* 0x00000018ff057819 */ /* 0x000fc80000011605 */
[----:B------:R-:W-:-:S07]  /*6bc0*/  LOP3.LUT R0, R0, 0x80, R5, 0xf8, !PT ;  /* 0x0000008000007812 */ /* 0x000fce00078ef805 */
.L_x_2832:
[----:B------:R-:W-:Y:S05]  /*6bd0*/  BSYNC.RECONVERGENT B0 ;  /* 0x0000000000007941 */ /* 0x000fea0003800200 */
.L_x_2831:
[----:B------:R1:W-:Y:S01]  /*6be0*/  STG.E.U8 desc[UR36][R2.64], R0 ;  /* 0x0000000002007986 */ /* 0x0003e2000c101124 */
[----:B------:R-:W-:Y:S05]  /*6bf0*/  BRA `(.L_x_2817) ;  /* 0x0000000400b07947 */ /* 0x000fea0003800000 */
.L_x_2825:
[----:B------:R-:W-:-:S09]  /*6c00*/  UISETP.NE.AND UP0, UPT, UR4, 0x1c, UPT ;  /* 0x0000001c0400788c */ /* 0x000fd2000bf05270 */
[----:B------:R-:W-:Y:S05]  /*6c10*/  BRA.U !UP0, `(.L_x_2834) ;  /* 0x0000000108607547 */ /* 0x000fea000b800000 */
[----:B------:R-:W-:-:S09]  /*6c20*/  UISETP.NE.AND UP0, UPT, UR4, 0x1d, UPT ;  /* 0x0000001d0400788c */ /* 0x000fd2000bf05270 */
[----:B------:R-:W-:Y:S05]  /*6c30*/  BRA.U !UP0, `(.L_x_2835) ;  /* 0x0000000108487547 */ /* 0x000fea000b800000 */
[----:B------:R-:W-:-:S09]  /*6c40*/  UISETP.NE.AND UP0, UPT, UR4, 0x2c, UPT ;  /* 0x0000002c0400788c */ /* 0x000fd2000bf05270 */
[----:B------:R-:W-:Y:S05]  /*6c50*/  BRA.U UP0, `(.L_x_2816) ;  /* 0x0000000100bc7547 */ /* 0x000fea000b800000 */
[----:B------:R-:W-:Y:S01]  /*6c60*/  SHF.L.U32 R7, R7, 0x10, RZ ;  /* 0x0000001007077819 */ /* 0x000fe200000006ff */
        /* <DEDUP_REMOVED lines=15> */
.L_x_2835:
[----:B------:R-:W-:-:S06]  /*6d60*/  IMAD.U32 R4, R7, 0x10000, RZ ;  /* 0x0001000007047824 */ /* 0x000fcc00078e00ff */
[----:B------:R-:W1:Y:S02]  /*6d70*/  F2I.U64.TRUNC R4, R4 ;  /* 0x0000000400047311 */ /* 0x000e64000020d800 */
[----:B-1----:R1:W-:Y:S01]  /*6d80*/  STG.E.64 desc[UR36][R2.64], R4 ;  /* 0x0000000402007986 */ /* 0x0023e2000c101b24 */
[----:B------:R-:W-:Y:S05]  /*6d90*/  BRA `(.L_x_2817) ;  /* 0x0000000400487947 */ /* 0x000fea0003800000 */
.L_x_2834:
[----:B------:R-:W-:-:S06]  /*6da0*/  IMAD.U32 R7, R7, 0x10000, RZ ;  /* 0x0001000007077824 */ /* 0x000fcc00078e00ff */
[----:B------:R-:W1:Y:S02]  /*6db0*/  F2I.FTZ.U32.TRUNC.NTZ R7, R7 ;  /* 0x0000000700077305 */ /* 0x000e64000021f000 */
[----:B-1----:R1:W-:Y:S01]  /*6dc0*/  STG.E desc[UR36][R2.64], R7 ;  /* 0x0000000702007986 */ /* 0x0023e2000c101924 */
[----:B------:R-:W-:Y:S05]  /*6dd0*/  BRA `(.L_x_2817) ;  /* 0x0000000400387947 */ /* 0x000fea0003800000 */
.L_x_2824:
        /* <DEDUP_REMOVED lines=11> */
.L_x_2837:
[----:B------:R-:W-:-:S05]  /*6e90*/  SHF.L.U32 R7, R7, 0x10, RZ ;  /* 0x0000001007077819 */ /* 0x000fca00000006ff */
[----:B------:R-:W-:Y:S01]  /*6ea0*/  FMUL.FTZ R4, R7, 1 ;  /* 0x3f80000007047820 */ /* 0x000fe20000410000 */
[----:B------:R-:W-:-:S05]  /*6eb0*/  CS2R R6, SRZ ;  /* 0x0000000000067805 */ /* 0x000fca000001ff00 */
[----:B------:R-:W1:Y:S02]  /*6ec0*/  F2F.F64.F32 R4, R4 ;  /* 0x0000000400047310 */ /* 0x000e640000201800 */
[----:B-1----:R1:W-:Y:S01]  /*6ed0*/  STG.E.128 desc[UR36][R2.64], R4 ;  /* 0x0000000402007986 */ /* 0x0023e2000c101d24 */
[----:B------:R-:W-:Y:S05]  /*6ee0*/  BRA `(.L_x_2817) ;  /* 0x0000000000f47947 */ /* 0x000fea0003800000 */
.L_x_2836:
[----:B------:R-:W-:-:S09]  /*6ef0*/  UISETP.NE.AND UP0, UPT, UR4, 0xf, UPT ;  /* 0x0000000f0400788c */ /* 0x000fd2000bf05270 */
[----:B------:R-:W-:Y:S05]  /*6f00*/  BRA.U !UP0, `(.L_x_2838) ;  /* 0x0000000108e87547 */ /* 0x000fea000b800000 */
[----:B------:R-:W-:-:S09]  /*6f10*/  UISETP.NE.AND UP0, UPT, UR4, 0x17, UPT ;  /* 0x000000170400788c */ /* 0x000fd2000bf05270 */
[----:B------:R-:W-:Y:S05]  /*6f20*/  BRA.U !UP0, `(.L_x_2839) ;  /* 0x0000000108907547 */ /* 0x000fea000b800000 */
[----:B------:R-:W-:-:S09]  /*6f30*/  UISETP.NE.AND UP0, UPT, UR4, 0x18, UPT ;  /* 0x000000180400788c */ /* 0x000fd2000bf05270 */
[----:B------:R-:W-:Y:S05]  /*6f40*/  BRA.U !UP0, `(.L_x_2840) ;  /* 0x0000000108447547 */ /* 0x000fea000b800000 */
.L_x_2816:
[----:B------:R-:W-:Y:S01]  /*6f50*/  MOV R2, 0x0 ;  /* 0x0000000000027802 */ /* 0x000fe20000000f00 */
[----:B------:R-:W1:Y:S01]  /*6f60*/  LDCU.64 UR4, c[0x4][0x178] ;  /* 0x01002f00ff0477ac */ /* 0x000e620008000a00 */
[----:B------:R-:W-:Y:S02]  /*6f70*/  HFMA2 R12, -RZ, RZ, 0, 5.9604644775390625e-08 ;  /* 0x00000001ff0c7431 */ /* 0x000fe400000001ff */
[----:B------:R-:W-:Y:S01]  /*6f80*/  IMAD.MOV.U32 R8, RZ, RZ, 0x65 ;  /* 0x00000065ff087424 */ /* 0x000fe200078e00ff */
[----:B------:R-:W2:Y:S01]  /*6f90*/  LDCU.64 UR6, c[0x4][0x180] ;  /* 0x01003000ff0677ac */ /* 0x000ea20008000a00 */
[----:B------:R-:W3:Y:S01]  /*6fa0*/  LDC.64 R2, c[0x4][R2] ;  /* 0x0100000002027b82 */ /* 0x000ee20000000a00 */
[----:B------:R-:W-:Y:S01]  /*6fb0*/  IMAD.MOV.U32 R13, RZ, RZ, RZ ;  /* 0x000000ffff0d7224 */ /* 0x000fe200078e00ff */
[----:B------:R-:W0:Y:S01]  /*6fc0*/  LDCU.64 UR8, c[0x4][0x90] ;  /* 0x01001200ff0877ac */ /* 0x000e220008000a00 */
[----:B-1----:R-:W-:Y:S02]  /*6fd0*/  IMAD.U32 R4, RZ, RZ, UR4 ;  /* 0x00000004ff047e24 */ /* 0x002fe4000f8e00ff */
[----:B------:R-:W-:-:S02]  /*6fe0*/  IMAD.U32 R5, RZ, RZ, UR5 ;  /* 0x00000005ff057e24 */ /* 0x000fc4000f8e00ff */
[----:B--2---:R-:W-:Y:S01]  /*6ff0*/  IMAD.U32 R6, RZ, RZ, UR6 ;  /* 0x00000006ff067e24 */ /* 0x004fe2000f8e00ff */
[----:B------:R-:W-:Y:S01]  /*7000*/  MOV R7, UR7 ;  /* 0x0000000700077c02 */ /* 0x000fe20008000f00 */
[----:B0-----:R-:W-:Y:S02]  /*7010*/  IMAD.U32 R10, RZ, RZ, UR8 ;  /* 0x00000008ff0a7e24 */ /* 0x001fe4000f8e00ff */
[----:B------:R-:W-:-:S07]  /*7020*/  IMAD.U32 R11, RZ, RZ, UR9 ;  /* 0x00000009ff0b7e24 */ /* 0x000fce000f8e00ff */
[----:B------:R-:W-:-:S07]  /*7030*/  LEPC R20, `(.L_x_2841) ;  /* 0x000000001014794e */ /* 0x000fce0000000000 */
[----:B---3--:R-:W-:Y:S05]  /*7040*/  CALL.ABS.NOINC R2 ;  /* 0x0000000002007343 */ /* 0x008fea0003c00000 */
.L_x_2841:
[----:B------:R-:W-:Y:S05]  /*7050*/  BRA `(.L_x_2817) ;  /* 0x0000000000987947 */ /* 0x000fea0003800000 */
.L_x_2840:
        /* <DEDUP_REMOVED lines=13> */
.L_x_2843:
[----:B------:R-:W-:Y:S05]  /*7130*/  BSYNC.RECONVERGENT B0 ;  /* 0x0000000000007941 */ /* 0x000fea0003800200 */
.L_x_2842:
[----:B------:R-:W-:-:S05]  /*7140*/  LOP3.LUT R5, R0, 0x80, R5, 0xf8, !PT ;  /* 0x0000008000057812 */ /* 0x000fca00078ef805 */
[----:B------:R3:W-:Y:S01]  /*7150*/  STG.E.U8 desc[UR36][R2.64], R5 ;  /* 0x0000000502007986 */ /* 0x0007e2000c101124 */
[----:B------:R-:W-:Y:S05]  /*7160*/  BRA `(.L_x_2817) ;  /* 0x0000000000547947 */ /* 0x000fea0003800000 */
.L_x_2839:
        /* <DEDUP_REMOVED lines=12> */
.L_x_2845:
[----:B------:R-:W-:Y:S01]  /*7230*/  IMAD.MOV.U32 R0, RZ, RZ, 0x7f ;  /* 0x0000007fff007424 */ /* 0x000fe200078e00ff */
[----:B------:R-:W-:-:S04]  /*7240*/  ISETP.GT.U32.AND P0, PT, R4, 0x7f800000, PT ;  /* 0x7f8000000400780c */ /* 0x000fc80003f04070 */
[----:B------:R-:W-:-:S09]  /*7250*/  SEL R0, R0, 0x7c, P0 ;  /* 0x0000007c00007807 */ /* 0x000fd20000000000 */
.L_x_2846:
[----:B------:R-:W-:Y:S05]  /*7260*/  BSYNC.RECONVERGENT B0 ;  /* 0x0000000000007941 */ /* 0x000fea0003800200 */
.L_x_2844:
[----:B------:R-:W-:-:S04]  /*7270*/  SHF.R.U32.HI R5, RZ, 0x18, R5 ;  /* 0x00000018ff057819 */ /* 0x000fc80000011605 */
[----:B------:R-:W-:-:S05]  /*7280*/  LOP3.LUT R5, R0, 0x80, R5, 0xf8, !PT ;  /* 0x0000008000057812 */ /* 0x000fca00078ef805 */
[----:B------:R2:W-:Y:S01]  /*7290*/  STG.E.U8 desc[UR36][R2.64], R5 ;  /* 0x0000000502007986 */ /* 0x0005e2000c101124 */
[----:B------:R-:W-:Y:S05]  /*72a0*/  BRA `(.L_x_2817) ;  /* 0x0000000000047947 */ /* 0x000fea0003800000 */
.L_x_2838:
[----:B------:R1:W-:Y:S02]  /*72b0*/  STG.E.U16 desc[UR36][R2.64], R7 ;  /* 0x0000000702007986 */ /* 0x0003e4000c101524 */
.L_x_2817:
[----:B------:R-:W-:-:S07]  /*72c0*/  VIADD R17, R17, 0x80 ;  /* 0x0000008011117836 */ /* 0x000fce0000000000 */
.L_x_2765:
[----:B------:R-:W-:Y:S05]  /*72d0*/  BSYNC.RECONVERGENT B6 ;  /* 0x0000000000067941 */ /* 0x000fea0003800200 */
.L_x_2764:
[----:B------:R-:W5:Y:S01]  /*72e0*/  LDCU UR4, c[0x0][0x380] ;  /* 0x00007000ff0477ac */ /* 0x000f620008000800 */
[----:B------:R-:W-:Y:S01]  /*72f0*/  BSSY.RECONVERGENT B6, `(.L_x_2847) ;  /* 0x000038e000067945 */ /* 0x000fe20003800200 */
[----:B-----5:R-:W-:-:S13]  /*7300*/  ISETP.GE.AND P0, PT, R17, UR4, PT ;  /* 0x0000000411007c0c */ /* 0x020fda000bf06270 */
[----:B------:R-:W-:Y:S05]  /*7310*/  @P0 BRA `(.L_x_2848) ;  /* 0x00000038002c0947 */ /* 0x000fea0003800000 */
[----:B------:R-:W5:Y:S01]  /*7320*/  LDCU UR4, c[0x0][0x388] ;  /* 0x00007100ff0477ac */ /* 0x000f620008000800 */
[----:B-1--4-:R-:W-:Y:S01]  /*7330*/  IMAD.MOV.U32 R0, RZ, RZ, RZ ;  /* 0x000000ffff007224 */ /* 0x012fe200078e00ff */
[----:B------:R-:W-:Y:S01]  /*7340*/  MOV R16, RZ ;  /* 0x000000ff00107202 */ /* 0x000fe20000000f00 */
[----:B-----5:R-:W-:-:S09]  /*7350*/  UISETP.NE.AND UP0, UPT, UR4, URZ, UPT ;  /* 0x000000ff0400728c */ /* 0x020fd2000bf05270 */
[----:B------:R-:W-:Y:S05]  /*7360*/  BRA.U !UP0, `(.L_x_2849) ;  /* 0x0000001108a87547 */ /* 0x000fea000b800000 */
[----:B------:R-:W2:Y:S01]  /*7370*/  LDCU.64 UR4, c[0x0][0x390] ;  /* 0x00007200ff0477ac */ /* 0x000ea20008000a00 */
[----:B------:R-:W-:Y:S01]  /*7380*/  IMAD.MOV.U32 R16, RZ, RZ, RZ ;  /* 0x000000ffff107224 */ /* 0x000fe200078e00ff */
[----:B------:R-:W1:Y:S01]  /*7390*/  LDCU UR6, c[0x0][0x38c] ;  /* 0x00007180ff0677ac */ /* 0x000e620008000800 */
[----:B------:R-:W4:Y:S01]  /*73a0*/  LDCU.64 UR8, c[0x0][0x4b8] ;  /* 0x00009700ff0877ac */ /* 0x000f220008000a00 */
[----:B------:R-:W-:Y:S01]  /*73b0*/  UISETP.NE.AND UP0, UPT, UR40, URZ, UPT ;  /* 0x000000ff2800728c */ /* 0x000fe2000bf05270 */
[----:B--23--:R-:W-:-:S05]  /*73c0*/  IMAD.HI.U32 R2, R17, UR4, R16 ;  /* 0x0000000411027c27 */ /* 0x00cfca000f8e0010 */
[----:B------:R-:W-:-:S05]  /*73d0*/  SHF.R.U32.HI R3, RZ, UR5, R2 ;  /* 0x00000005ff037c19 */ /* 0x000fca0008011602 */
[----:B------:R-:W-:-:S04]  /*73e0*/  IMAD.MOV R0, RZ, RZ, -R3 ;  /* 0x000000ffff007224 */ /* 0x000fc800078e0a03 */
[----:B-1----:R-:W-:-:S04]  /*73f0*/  IMAD R0, R0, UR6, R17 ;  /* 0x0000000600007c24 */ /* 0x002fc8000f8e0211 */
[C---:B----4-:R-:W-:Y:S02]  /*7400*/  IMAD R16, R0.reuse, UR8, RZ ;  /* 0x0000000800107c24 */ /* 0x050fe4000f8e02ff */
        /* <DEDUP_REMOVED lines=288> */
.L_x_2849:
        /* <DEDUP_REMOVED lines=18> */
.L_x_2853:
[----:B------:R-:W2:Y:S02]  /*8730*/  LDG.E.U8 R2, desc[UR36][R2.64] ;  /* 0x0000002402027981 */ /* 0x000ea4000c1e1100 */
[----:B--2---:R-:W-:-:S04]  /*8740*/  I2FP.F32.U32 R0, R2 ;  /* 0x0000000200007245 */ /* 0x004fc80000201000 */
[----:B------:R-:W-:Y:S01]  /*8750*/  F2FP.BF16.F32.PACK_AB R0, RZ, R0 ;  /* 0x00000000ff00723e */ /* 0x000fe200000010ff */
[----:B------:R-:W-:Y:S06]  /*8760*/  BRA `(.L_x_2855) ;  /* 0x0000000c00a47947 */ /* 0x000fec0003800000 */
.L_x_2852:
        /* <DEDUP_REMOVED lines=10> */
.L_x_2857:
[----:B------:R-:W2:Y:S02]  /*8810*/  LDG.E R2, desc[UR36][R2.64] ;  /* 0x0000002402027981 */ /* 0x000ea4000c1e1900 */
[----:B--2---:R-:W-:-:S04]  /*8820*/  I2FP.F32.S32 R0, R2 ;  /* 0x0000000200007245 */ /* 0x004fc80000201400 */
[----:B------:R-:W-:Y:S01]  /*8830*/  F2FP.BF16.F32.PACK_AB R0, RZ, R0 ;  /* 0x00000000ff00723e */ /* 0x000fe200000010ff */
[----:B------:R-:W-:Y:S06]  /*8840*/  BRA `(.L_x_2855) ;  /* 0x0000000c006c7947 */ /* 0x000fec0003800000 */
.L_x_2856:
[----:B------:R-:W2:Y:S02]  /*8850*/  LDG.E.U16 R2, desc[UR36][R2.64] ;  /* 0x0000002402027981 */ /* 0x000ea4000c1e1500 */
[----:B--2---:R-:W1:Y:S02]  /*8860*/  I2F.S16 R0, R2 ;  /* 0x0000000200007306 */ /* 0x004e640000101400 */
[----:B-1----:R-:W-:Y:S01]  /*8870*/  F2FP.BF16.F32.PACK_AB R0, RZ, R0 ;  /* 0x00000000ff00723e */ /* 0x002fe200000010ff */
[----:B------:R-:W-:Y:S06]  /*8880*/  BRA `(.L_x_2855) ;  /* 0x0000000c005c7947 */ /* 0x000fec0003800000 */
.L_x_2851:
        /* <DEDUP_REMOVED lines=9> */
.L_x_2859:
[----:B------:R-:W2:Y:S02]  /*8920*/  LDG.E.U16 R0, desc[UR36][R2.64] ;  /* 0x0000002402007981 */ /* 0x000ea4000c1e1500 */
[----:B--2---:R-:W-:-:S05]  /*8930*/  HADD2.F32 R0, -RZ, R0.H0_H0 ;  /* 0x20000000ff007230 */ /* 0x004fca0000004100 */
[----:B------:R-:W-:Y:S01]  /*8940*/  F2FP.BF16.F32.PACK_AB R0, RZ, R0 ;  /* 0x00000000ff00723e */ /* 0x000fe200000010ff */
[----:B------:R-:W-:Y:S06]  /*8950*/  BRA `(.L_x_2855) ;  /* 0x0000000c00287947 */ /* 0x000fec0003800000 */
.L_x_2858:
        /* <DEDUP_REMOVED lines=9> */
.L_x_2861:
[----:B------:R-:W2:Y:S02]  /*89f0*/  LDG.E.U16 R2, desc[UR36][R2.64] ;  /* 0x0000002402027981 */ /* 0x000ea4000c1e1500 */
[----:B--2---:R-:W-:-:S05]  /*8a00*/  HADD2.F32 R0, -RZ, R2.H0_H0 ;  /* 0x20000002ff007230 */ /* 0x004fca0000004100 */
[----:B------:R-:W-:Y:S01]  /*8a10*/  F2FP.BF16.F32.PACK_AB R0, RZ, R0 ;  /* 0x00000000ff00723e */ /* 0x000fe200000010ff */
[----:B------:R-:W-:Y:S06]  /*8a20*/  BRA `(.L_x_2855) ;  /* 0x0000000800f47947 */ /* 0x000fec0003800000 */
.L_x_2860:
        /* <DEDUP_REMOVED lines=12> */
.L_x_2850:
        /* <DEDUP_REMOVED lines=13> */
.L_x_2864:
        /* <DEDUP_REMOVED lines=12> */
.L_x_2863:
[----:B------:R-:W-:-:S09]  /*8c80*/  UISETP.NE.AND UP0, UPT, UR4, 0xf, UPT ;  /* 0x0000000f0400788c */ /* 0x000fd2000bf05270 */
[----:B------:R-:W-:Y:S05]  /*8c90*/  BRA.U !UP0, `(.L_x_2865) ;  /* 0x0000000108987547 */ /* 0x000fea000b800000 */
[----:B------:R-:W-:-:S09]  /*8ca0*/  UISETP.NE.AND UP0, UPT, UR4, 0x17, UPT ;  /* 0x000000170400788c */ /* 0x000fd2000bf05270 */
[----:B------:R-:W-:Y:S05]  /*8cb0*/  BRA.U !UP0, `(.L_x_2866) ;  /* 0x00000001085c7547 */ /* 0x000fea000b800000 */
[----:B------:R-:W-:-:S09]  /*8cc0*/  UISETP.NE.AND UP0, UPT, UR4, 0x18, UPT ;  /* 0x000000180400788c */ /* 0x000fd2000bf05270 */
[----:B------:R-:W-:Y:S05]  /*8cd0*/  BRA.U UP0, `(.L_x_2854) ;  /* 0x0000000500e47547 */ /* 0x000fea000b800000 */
[----:B------:R-:W2:Y:S01]  /*8ce0*/  LDG.E.U8 R0, desc[UR36][R2.64] ;  /* 0x0000002402007981 */ /* 0x000ea2000c1e1100 */
[----:B------:R-:W-:Y:S01]  /*8cf0*/  IMAD.MOV.U32 R6, RZ, RZ, 0x1f ;  /* 0x0000001fff067424 */ /* 0x000fe200078e00ff */
[----:B--2---:R-:W-:-:S04]  /*8d00*/  SHF.L.U32 R0, R0, 0x18, RZ ;  /* 0x0000001800007819 */ /* 0x004fc800000006ff */
        /* <DEDUP_REMOVED lines=18> */
.L_x_2866:
        /* <DEDUP_REMOVED lines=13> */
.L_x_2865:
[----:B------:R1:W5:Y:S01]  /*8f00*/  LDG.E.U16 R0, desc[UR36][R2.64] ;  /* 0x0000002402007981 */ /* 0x000362000c1e1500 */
[----:B------:R-:W-:Y:S05]  /*8f10*/  BRA `(.L_x_2855) ;  /* 0x0000000400b87947 */ /* 0x000fea0003800000 */
.L_x_2862:
        /* <DEDUP_REMOVED lines=12> */
.L_x_2869:
        /* <DEDUP_REMOVED lines=21> */
.L_x_2873:
[----:B------:R-:W-:Y:S05]  /*9130*/  BSYNC.RECONVERGENT B1 ;  /* 0x0000000000017941 */ /* 0x000fea0003800200 */
.L_x_2872:
[----:B------:R-:W-:Y:S01]  /*9140*/  IMAD.SHL.U32 R0, R0, 0x100000, RZ ;  /* 0x0010000000007824 */ /* 0x000fe200078e00ff */
[----:B------:R-:W-:-:S04]  /*9150*/  LEA R2, R2, 0x3b800000, 0x17 ;  /* 0x3b80000002027811 */ /* 0x000fc800078eb8ff */
[----:B------:R-:W-:-:S07]  /*9160*/  LOP3.LUT R0, R2, R0, R7, 0xfe, !PT ;  /* 0x0000000002007212 */ /* 0x000fce00078efe07 */
.L_x_2871:
[----:B------:R-:W-:Y:S05]  /*9170*/  BSYNC.RECONVERGENT B0 ;  /* 0x0000000000007941 */ /* 0x000fea0003800200 */
.L_x_2870:
[----:B------:R-:W-:Y:S01]  /*9180*/  F2FP.BF16.F32.PACK_AB R0, RZ, R0 ;  /* 0x00000000ff00723e */ /* 0x000fe200000010ff */
[----:B------:R-:W-:Y:S06]  /*9190*/  BRA `(.L_x_2855) ;  /* 0x0000000400187947 */ /* 0x000fec0003800000 */
.L_x_2868:
        /* <DEDUP_REMOVED lines=17> */
[----:B------:R-:W-:Y:S02]  /*92b0*/  IADD3 R5, PT, PT, R3, -0x1d, RZ ;  /* 0xffffffe303057810 */ /* 0x000fe40007ffe0ff */
[----:B------:R-:W-:Y:S02]  /*92c0*/  IADD3 R2, PT, PT, R2, 0x1e, -R3 ;  /* 0x0000001e02027810 */ /* 0x000fe40007ffe803 */
[----:B------:R-:W-:-:S04]  /*92d0*/  SHF.L.U32 R5, R0, R5, RZ ;  /* 0x0000000500057219 */ /* 0x000fc800000006ff */
[----:B------:R-:W-:-:S07]  /*92e0*/  LOP3.LUT R0, R5, 0x3, RZ, 0xc0, !PT ;  /* 0x0000000305007812 */ /* 0x000fce00078ec0ff */
.L_x_2877:
[----:B------:R-:W-:Y:S05]  /*92f0*/  BSYNC.RECONVERGENT B1 ;  /* 0x0000000000017941 */ /* 0x000fea0003800200 */
.L_x_2876:
[----:B------:R-:W-:Y:S01]  /*9300*/  IMAD.SHL.U32 R0, R0, 0x200000, RZ ;  /* 0x0020000000007824 */ /* 0x000fe200078e00ff */
[----:B------:R-:W-:-:S04]  /*9310*/  LEA R2, R2, 0x37800000, 0x17 ;  /* 0x3780000002027811 */ /* 0x000fc800078eb8ff */
[----:B------:R-:W-:-:S07]  /*9320*/  LOP3.LUT R0, R2, R0, R7, 0xfe, !PT ;  /* 0x0000000002007212 */ /* 0x000fce00078efe07 */
.L_x_2875:
[----:B------:R-:W-:Y:S05]  /*9330*/  BSYNC.RECONVERGENT B0 ;  /* 0x0000000000007941 */ /* 0x000fea0003800200 */
.L_x_2874:
[----:B------:R-:W-:Y:S01]  /*9340*/  F2FP.BF16.F32.PACK_AB R0, RZ, R0 ;  /* 0x00000000ff00723e */ /* 0x000fe200000010ff */
[----:B------:R-:W-:Y:S06]  /*9350*/  BRA `(.L_x_2855) ;  /* 0x0000000000a87947 */ /* 0x000fec0003800000 */
.L_x_2867:
        /* <DEDUP_REMOVED lines=14> */
.L_x_2881:
[----:B------:R-:W-:Y:S05]  /*9440*/  BSYNC.RECONVERGENT B0 ;  /* 0x0000000000007941 */ /* 0x000fea0003800200 */
.L_x_2880:
[----:B------:R-:W-:Y:S01]  /*9450*/  F2FP.BF16.F32.PACK_AB R0, RZ, R0 ;  /* 0x00000000ff00723e */ /* 0x000fe200000010ff */
[----:B------:R-:W-:Y:S06]  /*9460*/  BRA `(.L_x_2855) ;  /* 0x0000000000647947 */ /* 0x000fec0003800000 */
.L_x_2854:
        /* <DEDUP_REMOVED lines=8> */
[----:B-1----:R-:W-:Y:S01]  /*94f0*/  IMAD.U32 R4, RZ, RZ, UR4 ;  /* 0x00000004ff047e24 */ /* 0x002fe2000f8e00ff */
[----:B------:R-:W-:Y:S01]  /*9500*/  MOV R5, UR5 ;  /* 0x0000000500057c02 */ /* 0x000fe20008000f00 */
[----:B--2---:R-:W-:-:S02]  /*9510*/  IMAD.U32 R6, RZ, RZ, UR6 ;  /* 0x00000006ff067e24 */ /* 0x004fc4000f8e00ff */
[----:B------:R-:W-:Y:S01]  /*9520*/  IMAD.U32 R7, RZ, RZ, UR7 ;  /* 0x00000007ff077e24 */ /* 0x000fe2000f8e00ff */
[----:B0-----:R-:W-:Y:S01]  /*9530*/  MOV R10, UR8 ;  /* 0x00000008000a7c02 */ /* 0x001fe20008000f00 */
[----:B------:R-:W-:-:S07]  /*9540*/  IMAD.U32 R11, RZ, RZ, UR9 ;  /* 0x00000009ff0b7e24 */ /* 0x000fce000f8e00ff */
[----:B------:R-:W-:-:S07]  /*9550*/  LEPC R20, `(.L_x_2882) ;  /* 0x000000001014794e */ /* 0x000fce0000000000 */
[----:B---3--:R-:W-:Y:S05]  /*9560*/  CALL.ABS.NOINC R2 ;  /* 0x0000000002007343 */ /* 0x008fea0003c00000 */
.L_x_2882:
[----:B------:R-:W-:Y:S01]  /*9570*/  PRMT R0, RZ, 0x7610, R0 ;  /* 0x00007610ff007816 */ /* 0x000fe20000000000 */
[----:B------:R-:W-:Y:S06]  /*9580*/  BRA `(.L_x_2855) ;  /* 0x00000000001c7947 */ /* 0x000fec0003800000 */
.L_x_2879:
[----:B------:R-:W2:Y:S02]  /*9590*/  LDG.E.64 R2, desc[UR36][R2.64] ;  /* 0x0000002402027981 */ /* 0x000ea4000c1e1b00 */
[----:B--2---:R-:W1:Y:S02]  /*95a0*/  I2F.U64 R0, R2 ;  /* 0x0000000200007312 */ /* 0x004e640000301000 */
[----:B-1----:R-:W-:Y:S01]  /*95b0*/  F2FP.BF16.F32.PACK_AB R0, RZ, R0 ;  /* 0x00000000ff00723e */ /* 0x002fe200000010ff */
[----:B------:R-:W-:Y:S06]  /*95c0*/  BRA `(.L_x_2855) ;  /* 0x00000000000c7947 */ /* 0x000fec0003800000 */
.L_x_2878:
[----:B------:R-:W2:Y:S02]  /*95d0*/  LDG.E R2, desc[UR36][R2.64] ;  /* 0x0000002402027981 */ /* 0x000ea4000c1e1900 */
[----:B--2---:R-:W-:-:S04]  /*95e0*/  I2FP.F32.U32 R0, R2 ;  /* 0x0000000200007245 */ /* 0x004fc80000201000 */
[----:B------:R-:W-:-:S07]  /*95f0*/  F2FP.BF16.F32.PACK_AB R0, RZ, R0 ;  /* 0x00000000ff00723e */ /* 0x000fce00000010ff */
.L_x_2855:
[----:B-1---5:R-:W-:Y:S01]  /*9600*/  IMAD.U32 R3, R0, 0x10000, RZ ;  /* 0x0001000000037824 */ /* 0x022fe200078e00ff */
[----:B------:R-:W-:Y:S04]  /*9610*/  BSSY.RECONVERGENT B1, `(.L_x_2883) ;  /* 0x0000069000017945 */ /* 0x000fe80003800200 */
        /* <DEDUP_REMOVED lines=30> */
.L_x_2890:
[----:B------:R-:W-:Y:S01]  /*9800*/  FSETP.GEU.FTZ.AND P0, PT, R7, -R6, PT ;  /* 0x800000060700720b */ /* 0x000fe20003f1e000 */
[----:B------:R-:W-:-:S12]  /*9810*/  FADD.FTZ R2, R2, -1 ;  /* 0xbf80000002027421 */ /* 0x000fd80000010000 */
[----:B------:R-:W-:-:S07]  /*9820*/  @!P0 FADD.FTZ R2, R2, -1 ;  /* 0xbf80000002028421 */ /* 0x000fce0000010000 */
.L_x_2889:
[----:B------:R-:W-:Y:S05]  /*9830*/  BSYNC.RECONVERGENT B2 ;  /* 0x0000000000027941 */ /* 0x000fea0003800200 */
.L_x_2888:
[----:B------:R-:W-:Y:S01]  /*9840*/  FFMA.FTZ R5, -R6, R2, R5 ;  /* 0x0000000206057223 */ /* 0x000fe20000010105 */
[----:B------:R-:W-:Y:S06]  /*9850*/  BRA `(.L_x_2886) ;  /* 0x0000000000807947 */ /* 0x000fec0003800000 */
.L_x_2887:
        /* <DEDUP_REMOVED lines=16> */
.L_x_2893:
        /* <DEDUP_REMOVED lines=13> */
.L_x_2892:
[----:B------:R-:W-:Y:S05]  /*9a30*/  BSYNC.RECONVERGENT B2 ;  /* 0x0000000000027941 */ /* 0x000fea0003800200 */
.L_x_2891:
[----:B------:R-:W-:-:S04]  /*9a40*/  FMUL.FTZ R5, R5, 1.1920928955078125e-07 ;  /* 0x3400000005057820 */ /* 0x000fc80000410000 */
[----:B------:R-:W-:-:S07]  /*9a50*/  FMUL.FTZ R5, R8, R5 ;  /* 0x0000000508057220 */ /* 0x000fce0000410000 */
.L_x_2886:
[----:B------:R-:W-:Y:S05]  /*9a60*/  BSYNC.RECONVERGENT B0 ;  /* 0x0000000000007941 */ /* 0x000fea0003800200 */
.L_x_2885:
        /* <DEDUP_REMOVED lines=30> */
.L_x_2884:
[----:B------:R-:W1:Y:S01]  /*9c50*/  MUFU.RCP R3, R3 ;  /* 0x0000000300037308 */ /* 0x000e620000001000 */
[----:B------:R-:W-:-:S04]  /*9c60*/  IMAD.U32 R0, R18, 0x10000, RZ ;  /* 0x0001000012007824 */ /* 0x000fc800078e00ff */
[----:B-1----:R-:W-:-:S05]  /*9c70*/  FMUL.FTZ R0, R0, R3 ;  /* 0x0000000300007220 */ /* 0x002fca0000410000 */
[----:B------:R-:W-:-:S04]  /*9c80*/  F2FP.BF16.F32.PACK_AB R0, RZ, R0 ;  /* 0x00000000ff00723e */ /* 0x000fc800000010ff */
[----:B------:R-:W-:-:S07]  /*9c90*/  PRMT R7, R0, 0x7610, R7 ;  /* 0x0000761000077816 */ /* 0x000fce0000000007 */
.L_x_2894:
[----:B------:R-:W-:Y:S05]  /*9ca0*/  BSYNC.RECONVERGENT B1 ;  /* 0x0000000000017941 */ /* 0x000fea0003800200 */
.L_x_2883:
        /* <DEDUP_REMOVED lines=14> */
[----:B------:R-:W-:-:S06]  /*9d90*/  SHF.L.U32 R7, R7, 0x10, RZ ;  /* 0x0000001007077819 */ /* 0x000fcc00000006ff */
[----:B------:R-:W1:Y:S02]  /*9da0*/  F2I.FTZ.TRUNC.NTZ R7, R7 ;  /* 0x0000000700077305 */ /* 0x000e64000021f100 */
[----:B-1----:R1:W-:Y:S01]  /*9db0*/  STG.E.U8 desc[UR36][R2.64], R7 ;  /* 0x0000000702007986 */ /* 0x0023e2000c101124 */
[----:B------:R-:W-:Y:S05]  /*9dc0*/  BRA `(.L_x_2900) ;  /* 0x0000000c007c7947 */ /* 0x000fea0003800000 */
.L_x_2898:
[----:B------:R-:W-:-:S06]  /*9dd0*/  IMAD.U32 R5, R7, 0x10000, RZ ;  /* 0x0001000007057824 */ /* 0x000fcc00078e00ff */
[----:B------:R-:W1:Y:S02]  /*9de0*/  F2I.S64.TRUNC R4, R5 ;  /* 0x0000000500047311 */ /* 0x000e64000020d900 */
[----:B-1----:R1:W-:Y:S01]  /*9df0*/  STG.E.U8 desc[UR36][R2.64], R4 ;  /* 0x0000000402007986 */ /* 0x0023e2000c101124 */
[----:B------:R-:W-:Y:S05]  /*9e00*/  BRA `(.L_x_2900) ;  /* 0x0000000c006c7947 */ /* 0x000fea0003800000 */
.L_x_2897:
        /* <DEDUP_REMOVED lines=10> */
.L_x_2902:
[----:B------:R-:W-:-:S06]  /*9eb0*/  SHF.L.U32 R7, R7, 0x10, RZ ;  /* 0x0000001007077819 */ /* 0x000fcc00000006ff */
[----:B------:R-:W1:Y:S02]  /*9ec0*/  F2I.FTZ.TRUNC.NTZ R7, R7 ;  /* 0x0000000700077305 */ /* 0x000e64000021f100 */
[----:B-1----:R1:W-:Y:S01]  /*9ed0*/  STG.E desc[UR36][R2.64], R7 ;  /* 0x0000000702007986 */ /* 0x0023e2000c101924 */
[----:B------:R-:W-:Y:S05]  /*9ee0*/  BRA `(.L_x_2900) ;  /* 0x0000000c00347947 */ /* 0x000fea0003800000 */
.L_x_2901:
[----:B------:R-:W-:-:S06]  /*9ef0*/  IMAD.U32 R7, R7, 0x10000, RZ ;  /* 0x0001000007077824 */ /* 0x000fcc00078e00ff */
[----:B------:R-:W1:Y:S02]  /*9f00*/  F2I.FTZ.TRUNC.NTZ R7, R7 ;  /* 0x0000000700077305 */ /* 0x000e64000021f100 */
[----:B-1----:R1:W-:Y:S01]  /*9f10*/  STG.E.U16 desc[UR36][R2.64], R7 ;  /* 0x0000000702007986 */ /* 0x0023e2000c101524 */
[----:B------:R-:W-:Y:S05]  /*9f20*/  BRA `(.L_x_2900) ;  /* 0x0000000c00247947 */ /* 0x000fea0003800000 */
.L_x_2896:
        /* <DEDUP_REMOVED lines=9> */
.L_x_2904:
[----:B------:R-:W-:-:S04]  /*9fc0*/  SHF.L.U32 R0, R7, 0x10, RZ ;  /* 0x0000001007007819 */ /* 0x000fc800000006ff */
[----:B------:R-:W-:-:S05]  /*9fd0*/  F2FP.F16.F32.PACK_AB R0, RZ, R0 ;  /* 0x00000000ff00723e */ /* 0x000fca00000000ff */
[----:B------:R1:W-:Y:S01]  /*9fe0*/  STG.E.U16 desc[UR36][R2.64], R0 ;  /* 0x0000000002007986 */ /* 0x0003e2000c101524 */
[----:B------:R-:W-:Y:S05]  /*9ff0*/  BRA `(.L_x_2900) ;  /* 0x0000000800f07947 */ /* 0x000fea0003800000 */
.L_x_2903:
        /* <DEDUP_REMOVED lines=10> */
.L_x_2906:
[----:B------:R-:W-:-:S04]  /*a0a0*/  SHF.L.U32 R7, R7, 0x10, RZ ;  /* 0x0000001007077819 */ /* 0x000fc800000006ff */
[----:B------:R-:W-:-:S04]  /*a0b0*/  F2FP.F16.F32.PACK_AB R5, RZ, R7 ;  /* 0x00000007ff05723e */ /* 0x000fc800000000ff */
[----:B------:R-:W-:-:S05]  /*a0c0*/  PRMT R5, R5, 0x5410, RZ ;  /* 0x0000541005057816 */ /* 0x000fca00000000ff */
[----:B------:R1:W-:Y:S01]  /*a0d0*/  STG.E desc[UR36][R2.64], R5 ;  /* 0x0000000502007986 */ /* 0x0003e2000c101924 */
[----:B------:R-:W-:Y:S05]  /*a0e0*/  BRA `(.L_x_2900) ;  /* 0x0000000800b47947 */ /* 0x000fea0003800000 */
.L_x_2905:
[----:B------:R-:W-:-:S04]  /*a0f0*/  IMAD.U32 R4, R7, 0x10000, RZ ;  /* 0x0001000007047824 */ /* 0x000fc800078e00ff */
[----:B------:R-:W-:-:S06]  /*a100*/  FMUL.FTZ R4, R4, 1 ;  /* 0x3f80000004047820 */ /* 0x000fcc0000410000 */
[----:B------:R-:W1:Y:S02]  /*a110*/  F2F.F64.F32 R4, R4 ;  /* 0x0000000400047310 */ /* 0x000e640000201800 */
[----:B-1----:R1:W-:Y:S01]  /*a120*/  STG.E.64 desc[UR36][R2.64], R4 ;  /* 0x0000000402007986 */ /* 0x0023e2000c101b24 */
[----:B------:R-:W-:Y:S05]  /*a130*/  BRA `(.L_x_2900) ;  /* 0x0000000800a07947 */ /* 0x000fea0003800000 */
.L_x_2895:
        /* <DEDUP_REMOVED lines=14> */
.L_x_2910:
        /* <DEDUP_REMOVED lines=18> */
.L_x_2913:
[----:B------:R-:W-:-:S04]  /*a340*/  SHF.R.U32.HI R5, RZ, 0x18, R5 ;  /* 0x00000018ff057819 */ /* 0x000fc80000011605 */
[----:B------:R-:W-:-:S07]  /*a350*/  LOP3.LUT R0, R0, 0x80, R5, 0xf8, !PT ;  /* 0x0000008000007812 */ /* 0x000fce00078ef805 */
.L_x_2912:
[----:B------:R-:W-:Y:S05]  /*a360*/  BSYNC.RECONVERGENT B0 ;  /* 0x0000000000007941 */ /* 0x000fea0003800200 */
.L_x_2911:
[----:B------:R1:W-:Y:S01]  /*a370*/  STG.E.U8 desc[UR36][R2.64], R0 ;  /* 0x0000000002007986 */ /* 0x0003e2000c101124 */
[----:B------:R-:W-:Y:S05]  /*a380*/  BRA `(.L_x_2900) ;  /* 0x00000008000c7947 */ /* 0x000fea0003800000 */
.L_x_2909:
        /* <DEDUP_REMOVED lines=18> */
.L_x_2916:
[----:B------:R-:W-:-:S04]  /*a4b0*/  SHF.R.U32.HI R5, RZ, 0x18, R5 ;  /* 0x00000018ff057819 */ /* 0x000fc80000011605 */
[----:B------:R-:W-:-:S07]  /*a4c0*/  LOP3.LUT R0, R0, 0x80, R5, 0xf8, !PT ;  /* 0x0000008000007812 */ /* 0x000fce00078ef805 */
.L_x_2915:
[----:B------:R-:W-:Y:S05]  /*a4d0*/  BSYNC.RECONVERGENT B0 ;  /* 0x0000000000007941 */ /* 0x000fea0003800200 */
.L_x_2914:
[----:B------:R1:W-:Y:S01]  /*a4e0*/  STG.E.U8 desc[UR36][R2.64], R0 ;  /* 0x0000000002007986 */ /* 0x0003e2000c101124 */
[----:B------:R-:W-:Y:S05]  /*a4f0*/  BRA `(.L_x_2900) ;  /* 0x0000000400b07947 */ /* 0x000fea0003800000 */
.L_x_2908:
        /* <DEDUP_REMOVED lines=22> */
.L_x_2918:
[----:B------:R-:W-:-:S06]  /*a660*/  IMAD.U32 R4, R7, 0x10000, RZ ;  /* 0x0001000007047824 */ /* 0x000fcc00078e00ff */
[----:B------:R-:W1:Y:S02]  /*a670*/  F2I.U64.TRUNC R4, R4 ;  /* 0x0000000400047311 */ /* 0x000e64000020d800 */
[----:B-1----:R1:W-:Y:S01]  /*a680*/  STG.E.64 desc[UR36][R2.64], R4 ;  /* 0x0000000402007986 */ /* 0x0023e2000c101b24 */
[----:B------:R-:W-:Y:S05]  /*a690*/  BRA `(.L_x_2900) ;  /* 0x0000000400487947 */ /* 0x000fea0003800000 */
.L_x_2917:
[----:B------:R-:W-:-:S06]  /*a6a0*/  SHF.L.U32 R7, R7, 0x10, RZ ;  /* 0x0000001007077819 */ /* 0x000fcc00000006ff */
[----:B------:R-:W1:Y:S02]  /*a6b0*/  F2I.FTZ.U32.TRUNC.NTZ R7, R7 ;  /* 0x0000000700077305 */ /* 0x000e64000021f000 */
[----:B-1----:R1:W-:Y:S01]  /*a6c0*/  STG.E desc[UR36][R2.64], R7 ;  /* 0x0000000702007986 */ /* 0x0023e2000c101924 */
[----:B------:R-:W-:Y:S05]  /*a6d0*/  BRA `(.L_x_2900) ;  /* 0x0000000400387947 */ /* 0x000fea0003800000 */
.L_x_2907:
        /* <DEDUP_REMOVED lines=11> */
.L_x_2920:
[----:B------:R-:W-:-:S04]  /*a790*/  IMAD.U32 R7, R7, 0x10000, RZ ;  /* 0x0001000007077824 */ /* 0x000fc800078e00ff */
[----:B------:R-:W-:Y:S01]  /*a7a0*/  FMUL.FTZ R4, R7, 1 ;  /* 0x3f80000007047820 */ /* 0x000fe20000410000 */
[----:B------:R-:W-:-:S05]  /*a7b0*/  CS2R R6, SRZ ;  /* 0x0000000000067805 */ /* 0x000fca000001ff00 */
[----:B------:R-:W1:Y:S02]  /*a7c0*/  F2F.F64.F32 R4, R4 ;  /* 0x0000000400047310 */ /* 0x000e640000201800 */
[----:B-1----:R2:W-:Y:S01]  /*a7d0*/  STG.E.128 desc[UR36][R2.64], R4 ;  /* 0x0000000402007986 */ /* 0x0025e2000c101d24 */
[----:B------:R-:W-:Y:S05]  /*a7e0*/  BRA `(.L_x_2900) ;  /* 0x0000000000f47947 */ /* 0x000fea0003800000 */
.L_x_2919:
[----:B------:R-:W-:-:S09]  /*a7f0*/  UISETP.NE.AND UP0, UPT, UR4, 0xf, UPT ;  /* 0x0000000f0400788c */ /* 0x000fd2000bf05270 */
[----:B------:R-:W-:Y:S05]  /*a800*/  BRA.U !UP0, `(.L_x_2921) ;  /* 0x0000000108e87547 */ /* 0x000fea000b800000 */
[----:B------:R-:W-:-:S09]  /*a810*/  UISETP.NE.AND UP0, UPT, UR4, 0x17, UPT ;  /* 0x000000170400788c */ /* 0x000fd2000bf05270 */
[----:B------:R-:W-:Y:S05]  /*a820*/  BRA.U !UP0, `(.L_x_2922) ;  /* 0x0000000108907547 */ /* 0x000fea000b800000 */
[----:B------:R-:W-:-:S09]  /*a830*/  UISETP.NE.AND UP0, UPT, UR4, 0x18, UPT ;  /* 0x000000180400788c */ /* 0x000fd2000bf05270 */
[----:B------:R-:W-:Y:S05]  /*a840*/  BRA.U !UP0, `(.L_x_2923) ;  /* 0x0000000108447547 */ /* 0x000fea000b800000 */
.L_x_2899:
[----:B------:R-:W-:Y:S01]  /*a850*/  MOV R2, 0x0 ;  /* 0x0000000000027802 */ /* 0x000fe20000000f00 */
[----:B------:R-:W1:Y:S01]  /*a860*/  LDCU.64 UR4, c[0x4][0x178] ;  /* 0x01002f00ff0477ac */ /* 0x000e620008000a00 */
[----:B------:R-:W-:Y:S02]  /*a870*/  HFMA2 R8, -RZ, RZ, 0, 6.020069122314453125e-06 ;  /* 0x00000065ff087431 */ /* 0x000fe400000001ff */
[----:B------:R-:W-:Y:S01]  /*a880*/  IMAD.MOV.U32 R12, RZ, RZ, 0x1 ;  /* 0x00000001ff0c7424 */ /* 0x000fe200078e00ff */
[----:B------:R-:W2:Y:S01]  /*a890*/  LDCU.64 UR6, c[0x4][0x180] ;  /* 0x01003000ff0677ac */ /* 0x000ea20008000a00 */
[----:B------:R-:W3:Y:S01]  /*a8a0*/  LDC.64 R2, c[0x4][R2] ;  /* 0x0100000002027b82 */ /* 0x000ee20000000a00 */
[----:B------:R-:W-:Y:S01]  /*a8b0*/  IMAD.MOV.U32 R13, RZ, RZ, RZ ;  /* 0x000000ffff0d7224 */ /* 0x000fe200078e00ff */
[----:B------:R-:W0:Y:S01]  /*a8c0*/  LDCU.64 UR8, c[0x4][0x90] ;  /* 0x01001200ff0877ac */ /* 0x000e220008000a00 */
[----:B-1----:R-:W-:Y:S01]  /*a8d0*/  MOV R4, UR4 ;  /* 0x0000000400047c02 */ /* 0x002fe20008000f00 */
[----:B------:R-:W-:-:S02]  /*a8e0*/  IMAD.U32 R5, RZ, RZ, UR5 ;  /* 0x00000005ff057e24 */ /* 0x000fc4000f8e00ff */
[----:B--2---:R-:W-:Y:S01]  /*a8f0*/  IMAD.U32 R6, RZ, RZ, UR6 ;  /* 0x00000006ff067e24 */ /* 0x004fe2000f8e00ff */
[----:B------:R-:W-:Y:S01]  /*a900*/  MOV R7, UR7 ;  /* 0x0000000700077c02 */ /* 0x000fe20008000f00 */
[----:B0-----:R-:W-:Y:S02]  /*a910*/  IMAD.U32 R10, RZ, RZ, UR8 ;  /* 0x00000008ff0a7e24 */ /* 0x001fe4000f8e00ff */
[----:B------:R-:W-:-:S07]  /*a920*/  IMAD.U32 R11, RZ, RZ, UR9 ;  /* 0x00000009ff0b7e24 */ /* 0x000fce000f8e00ff */
[----:B------:R-:W-:-:S07]  /*a930*/  LEPC R20, `(.L_x_2924) ;  /* 0x000000001014794e */ /* 0x000fce0000000000 */
[----:B---3--:R-:W-:Y:S05]  /*a940*/  CALL.ABS.NOINC R2 ;  /* 0x0000000002007343 */ /* 0x008fea0003c00000 */
.L_x_2924:
[----:B------:R-:W-:Y:S05]  /*a950*/  BRA `(.L_x_2900) ;  /* 0x0000000000987947 */ /* 0x000fea0003800000 */
.L_x_2923:
[----:B------:R-:W-:Y:S01]  /*a960*/  SHF.L.U32 R7, R7, 0x10, RZ ;  /* 0x0000001007077819 */ /* 0x000fe200000006ff */
[----:B------:R-:W-:Y:S01]  /*a970*/  BSSY.RECONVERGENT B0, `(.L_x_2925) ;  /* 0x000000c000007945 */ /* 0x000fe20003800200 */
[----:B------:R-:W-:Y:S02]  /*a980*/  IMAD.MOV.U32 R0, RZ, RZ, 0x7f ;  /* 0x0000007fff007424 */ /* 0x000fe400078e00ff */
        /* <DEDUP_REMOVED lines=10> */
.L_x_2926:
[----:B------:R-:W-:Y:S05]  /*aa30*/  BSYNC.RECONVERGENT B0 ;  /* 0x0000000000007941 */ /* 0x000fea0003800200 */
.L_x_2925:
[----:B------:R-:W-:-:S05]  /*aa40*/  LOP3.LUT R5, R0, 0x80, R5, 0xf8, !PT ;  /* 0x0000008000057812 */ /* 0x000fca00078ef805 */
[----:B------:R4:W-:Y:S01]  /*aa50*/  STG.E.U8 desc[UR36][R2.64], R5 ;  /* 0x0000000502007986 */ /* 0x0009e2000c101124 */
[----:B------:R-:W-:Y:S05]  /*aa60*/  BRA `(.L_x_2900) ;  /* 0x0000000000547947 */ /* 0x000fea0003800000 */
.L_x_2922:
        /* <DEDUP_REMOVED lines=12> */
.L_x_2928:
[----:B------:R-:W-:Y:S02]  /*ab30*/  ISETP.GT.U32.AND P0, PT, R4, 0x7f800000, PT ;  /* 0x7f8000000400780c */ /* 0x000fe40003f04070 */
[----:B------:R-:W-:-:S04]  /*ab40*/  MOV R0, 0x7f ;  /* 0x0000007f00007802 */ /* 0x000fc80000000f00 */
[----:B------:R-:W-:-:S07]  /*ab50*/  SEL R0, R0, 0x7c, P0 ;  /* 0x0000007c00007807 */ /* 0x000fce0000000000 */
.L_x_2929:
[----:B------:R-:W-:Y:S05]  /*ab60*/  BSYNC.RECONVERGENT B0 ;  /* 0x0000000000007941 */ /* 0x000fea0003800200 */
.L_x_2927:
[----:B------:R-:W-:-:S04]  /*ab70*/  SHF.R.U32.HI R5, RZ, 0x18, R5 ;  /* 0x00000018ff057819 */ /* 0x000fc80000011605 */
[----:B------:R-:W-:-:S05]  /*ab80*/  LOP3.LUT R5, R0, 0x80, R5, 0xf8, !PT ;  /* 0x0000008000057812 */ /* 0x000fca00078ef805 */
[----:B------:R3:W-:Y:S01]  /*ab90*/  STG.E.U8 desc[UR36][R2.64], R5 ;  /* 0x0000000502007986 */ /* 0x0007e2000c101124 */
[----:B------:R-:W-:Y:S05]  /*aba0*/  BRA `(.L_x_2900) ;  /* 0x0000000000047947 */ /* 0x000fea0003800000 */
.L_x_2921:
[----:B------:R1:W-:Y:S02]  /*abb0*/  STG.E.U16 desc[UR36][R2.64], R7 ;  /* 0x0000000702007986 */ /* 0x0003e4000c101524 */
.L_x_2900:
[----:B------:R-:W-:-:S07]  /*abc0*/  VIADD R17, R17, 0x80 ;  /* 0x0000008011117836 */ /* 0x000fce0000000000 */
.L_x_2848:
[----:B------:R-:W-:Y:S05]  /*abd0*/  BSYNC.RECONVERGENT B6 ;  /* 0x0000000000067941 */ /* 0x000fea0003800200 */
.L_x_2847:
[----:B------:R-:W5:Y:S02]  /*abe0*/  LDCU UR4, c[0x0][0x380] ;  /* 0x00007000ff0477ac */ /* 0x000f640008000800 */
[----:B-----5:R-:W-:-:S13]  /*abf0*/  ISETP.GE.AND P0, PT, R17, UR4, PT ;  /* 0x0000000411007c0c */ /* 0x020fda000bf06270 */
[----:B------:R-:W-:Y:S05]  /*ac00*/  @P0 EXIT ;  /* 0x000000000000094d */ /* 0x000fea0003800000 */
[----:B------:R-:W5:Y:S01]  /*ac10*/  LDCU UR4, c[0x0][0x388] ;  /* 0x00007100ff0477ac */ /* 0x000f620008000800 */
[----:B------:R-:W-:Y:S02]  /*ac20*/  HFMA2 R16, -RZ, RZ, 0, 0 ;  /* 0x00000000ff107431 */ /* 0x000fe400000001ff */
[----:B-1--4-:R-:W-:Y:S01]  /*ac30*/  IMAD.MOV.U32 R0, RZ, RZ, RZ ;  /* 0x000000ffff007224 */ /* 0x012fe200078e00ff */
        /* <DEDUP_REMOVED lines=300> */
.L_x_2930:
[----:B------:R-:W2:Y:S01]  /*bf00*/  LDCU.128 UR8, c[0x0][0x580] ;  /* 0x0000b000ff0877ac */ /* 0x000ea20008000c00 */
[----:B------:R-:W-:-:S04]  /*bf10*/  UPRMT UR4, UR42, 0x9910, URZ ;  /* 0x000099102a047896 */ /* 0x000fc800080000ff */
[----:B------:R-:W-:Y:S01]  /*bf20*/  UISETP.GT.AND UP0, UPT, UR4, 0x9, UPT ;  /* 0x000000090400788c */ /* 0x000fe2000bf04270 */
[----:B--23--:R-:W-:Y:S02]  /*bf30*/  IADD3 R2, P1, PT, R0, UR10, RZ ;  /* 0x0000000a00027c10 */ /* 0x00cfe4000ff3e0ff */
[----:B------:R-:W-:-:S03]  /*bf40*/  IADD3 R16, P0, PT, R16, UR8, RZ ;  /* 0x0000000810107c10 */ /* 0x000fc6000ff1e0ff */
        /* <DEDUP_REMOVED lines=15> */
.L_x_2934:
[----:B------:R-:W2:Y:S02]  /*c040*/  LDG.E.U8 R2, desc[UR36][R2.64] ;  /* 0x0000002402027981 */ /* 0x000ea4000c1e1100 */
[----:B--2---:R-:W-:-:S04]  /*c050*/  I2FP.F32.U32 R0, R2 ;  /* 0x0000000200007245 */ /* 0x004fc80000201000 */
[----:B------:R-:W-:Y:S01]  /*c060*/  F2FP.BF16.F32.PACK_AB R0, RZ, R0 ;  /* 0x00000000ff00723e */ /* 0x000fe200000010ff */
[----:B------:R-:W-:Y:S06]  /*c070*/  BRA `(.L_x_2936) ;  /* 0x0000000c00a47947 */ /* 0x000fec0003800000 */
.L_x_2933:
        /* <DEDUP_REMOVED lines=10> */
.L_x_2938:
[----:B------:R-:W2:Y:S02]  /*c120*/  LDG.E R2, desc[UR36][R2.64] ;  /* 0x0000002402027981 */ /* 0x000ea4000c1e1900 */
[----:B--2---:R-:W-:-:S04]  /*c130*/  I2FP.F32.S32 R0, R2 ;  /* 0x0000000200007245 */ /* 0x004fc80000201400 */
[----:B------:R-:W-:Y:S01]  /*c140*/  F2FP.BF16.F32.PACK_AB R0, RZ, R0 ;  /* 0x00000000ff00723e */ /* 0x000fe200000010ff */
[----:B------:R-:W-:Y:S06]  /*c150*/  BRA `(.L_x_2936) ;  /* 0x0000000c006c7947 */ /* 0x000fec0003800000 */
.L_x_2937:
[----:B------:R-:W2:Y:S02]  /*c160*/  LDG.E.U16 R2, desc[UR36][R2.64] ;  /* 0x0000002402027981 */ /* 0x000ea4000c1e1500 */
[----:B--2---:R-:W1:Y:S02]  /*c170*/  I2F.S16 R0, R2 ;  /* 0x0000000200007306 */ /* 0x004e640000101400 */
[----:B-1----:R-:W-:Y:S01]  /*c180*/  F2FP.BF16.F32.PACK_AB R0, RZ, R0 ;  /* 0x00000000ff00723e */ /* 0x002fe200000010ff */
[----:B------:R-:W-:Y:S06]  /*c190*/  BRA `(.L_x_2936) ;  /* 0x0000000c005c7947 */ /* 0x000fec0003800000 */
.L_x_2932:
        /* <DEDUP_REMOVED lines=9> */
.L_x_2940:
[----:B------:R-:W2:Y:S02]  /*c230*/  LDG.E.U16 R0, desc[UR36][R2.64] ;  /* 0x0000002402007981 */ /* 0x000ea4000c1e1500 */
[----:B--2---:R-:W-:-:S05]  /*c240*/  HADD2.F32 R0, -RZ, R0.H0_H0 ;  /* 0x20000000ff007230 */ /* 0x004fca0000004100 */
[----:B------:R-:W-:Y:S01]  /*c250*/  F2FP.BF16.F32.PACK_AB R0, RZ, R0 ;  /* 0x00000000ff00723e */ /* 0x000fe200000010ff */
[----:B------:R-:W-:Y:S06]  /*c260*/  BRA `(.L_x_2936) ;  /* 0x0000000c00287947 */ /* 0x000fec0003800000 */
.L_x_2939:
        /* <DEDUP_REMOVED lines=9> */
.L_x_2942:
[----:B------:R-:W2:Y:S02]  /*c300*/  LDG.E.U16 R2, desc[UR36][R2.64] ;  /* 0x0000002402027981 */ /* 0x000ea4000c1e1500 */
[----:B--2---:R-:W-:-:S05]  /*c310*/  HADD2.F32 R0, -RZ, R2.H0_H0 ;  /* 0x20000002ff007230 */ /* 0x004fca0000004100 */
[----:B------:R-:W-:Y:S01]  /*c320*/  F2FP.BF16.F32.PACK_AB R0, RZ, R0 ;  /* 0x00000000ff00723e */ /* 0x000fe200000010ff */
[----:B------:R-:W-:Y:S06]  /*c330*/  BRA `(.L_x_2936) ;  /* 0x0000000800f47947 */ /* 0x000fec0003800000 */
.L_x_2941:
        /* <DEDUP_REMOVED lines=12> */
.L_x_2931:
        /* <DEDUP_REMOVED lines=13> */
.L_x_2945:
        /* <DEDUP_REMOVED lines=12> */
.L_x_2944:
        /* <DEDUP_REMOVED lines=27> */
.L_x_2947:
        /* <DEDUP_REMOVED lines=13> */
.L_x_2946:
[----:B------:R1:W5:Y:S01]  /*c810*/  LDG.E.U16 R0, desc[UR36][R2.64] ;  /* 0x0000002402007981 */ /* 0x000362000c1e1500 */
[----:B------:R-:W-:Y:S05]  /*c820*/  BRA `(.L_x_2936) ;  /* 0x0000000400b87947 */ /* 0x000fea0003800000 */
.L_x_2943:
        /* <DEDUP_REMOVED lines=12> */
.L_x_2950:
        /* <DEDUP_REMOVED lines=21> */
.L_x_2954:
[----:B------:R-:W-:Y:S05]  /*ca40*/  BSYNC.RECONVERGENT B1 ;  /* 0x0000000000017941 */ /* 0x000fea0003800200 */
.L_x_2953:
[----:B------:R-:W-:Y:S02]  /*ca50*/  SHF.L.U32 R0, R0, 0x14, RZ ;  /* 0x0000001400007819 */ /* 0x000fe400000006ff */
[----:B------:R-:W-:-:S04]  /*ca60*/  LEA R2, R2, 0x3b800000, 0x17 ;  /* 0x3b80000002027811 */ /* 0x000fc800078eb8ff */
[----:B------:R-:W-:-:S07]  /*ca70*/  LOP3.LUT R0, R2, R0, R7, 0xfe, !PT ;  /* 0x0000000002007212 */ /* 0x000fce00078efe07 */
.L_x_2952:
[----:B------:R-:W-:Y:S05]  /*ca80*/  BSYNC.RECONVERGENT B0 ;  /* 0x0000000000007941 */ /* 0x000fea0003800200 */
.L_x_2951:
[----:B------:R-:W-:Y:S01]  /*ca90*/  F2FP.BF16.F32.PACK_AB R0, RZ, R0 ;  /* 0x00000000ff00723e */ /* 0x000fe200000010ff */
[----:B------:R-:W-:Y:S06]  /*caa0*/  BRA `(.L_x_2936) ;  /* 0x0000000400187947 */ /* 0x000fec0003800000 */
.L_x_2949:
        /* <DEDUP_REMOVED lines=21> */
.L_x_2958:
[----:B------:R-:W-:Y:S05]  /*cc00*/  BSYNC.RECONVERGENT B1 ;  /* 0x0000000000017941 */ /* 0x000fea0003800200 */
.L_x_2957:
[----:B------:R-:W-:Y:S01]  /*cc10*/  IMAD.SHL.U32 R0, R0, 0x200000, RZ ;  /* 0x0020000000007824 */ /* 0x000fe200078e00ff */
[----:B------:R-:W-:-:S04]  /*cc20*/  LEA R2, R2, 0x37800000, 0x17 ;  /* 0x3780000002027811 */ /* 0x000fc800078eb8ff */
[----:B------:R-:W-:-:S07]  /*cc30*/  LOP3.LUT R0, R2, R0, R7, 0xfe, !PT ;  /* 0x0000000002007212 */ /* 0x000fce00078efe07 */
.L_x_2956:
[----:B------:R-:W-:Y:S05]  /*cc40*/  BSYNC.RECONVERGENT B0 ;  /* 0x0000000000007941 */ /* 0x000fea0003800200 */
.L_x_2955:
[----:B------:R-:W-:Y:S01]  /*cc50*/  F2FP.BF16.F32.PACK_AB R0, RZ, R0 ;  /* 0x00000000ff00723e */ /* 0x000fe200000010ff */
[----:B------:R-:W-:Y:S06]  /*cc60*/  BRA `(.L_x_2936) ;  /* 0x0000000000a87947 */ /* 0x000fec0003800000 */
.L_x_2948:
        /* <DEDUP_REMOVED lines=14> */
.L_x_2962:
[----:B------:R-:W-:Y:S05]  /*cd50*/  BSYNC.RECONVERGENT B0 ;  /* 0x0000000000007941 */ /* 0x000fea0003800200 */
.L_x_2961:
[----:B------:R-:W-:Y:S01]  /*cd60*/  F2FP.BF16.F32.PACK_AB R0, RZ, R0 ;  /* 0x00000000ff00723e */ /* 0x000fe200000010ff */
[----:B------:R-:W-:Y:S06]  /*cd70*/  BRA `(.L_x_2936) ;  /* 0x0000000000647947 */ /* 0x000fec0003800000 */
.L_x_2935:
[----:B------:R-:W-:Y:S01]  /*cd80*/  MOV R2, 0x0 ;  /* 0x0000000000027802 */ /* 0x000fe20000000f00 */
[----:B------:R-:W1:Y:S01]  /*cd90*/  LDCU.64 UR4, c[0x4][0x178] ;  /* 0x01002f00ff0477ac */ /* 0x000e620008000a00 */
[----:B------:R-:W-:Y:S02]  /*cda0*/  HFMA2 R8, -RZ, RZ, 0, 4.64916229248046875e-06 ;  /* 0x0000004eff087431 */ /* 0x000fe400000001ff */
        /* <DEDUP_REMOVED lines=13> */
.L_x_2963:
[----:B------:R-:W-:Y:S01]  /*ce80*/  PRMT R0, RZ, 0x7610, R0 ;  /* 0x00007610ff007816 */ /* 0x000fe20000000000 */
[----:B------:R-:W-:Y:S06]  /*ce90*/  BRA `(.L_x_2936) ;  /* 0x00000000001c7947 */ /* 0x000fec0003800000 */
.L_x_2960:
[----:B------:R-:W2:Y:S02]  /*cea0*/  LDG.E.64 R2, desc[UR36][R2.64] ;  /* 0x0000002402027981 */ /* 0x000ea4000c1e1b00 */
[----:B--2---:R-:W1:Y:S02]  /*ceb0*/  I2F.U64 R0, R2 ;  /* 0x0000000200007312 */ /* 0x004e640000301000 */
[----:B-1----:R-:W-:Y:S01]  /*cec0*/  F2FP.BF16.F32.PACK_AB R0, RZ, R0 ;  /* 0x00000000ff00723e */ /* 0x002fe200000010ff */
[----:B------:R-:W-:Y:S06]  /*ced0*/  BRA `(.L_x_2936) ;  /* 0x00000000000c7947 */ /* 0x000fec0003800000 */
.L_x_2959:
[----:B------:R-:W2:Y:S02]  /*cee0*/  LDG.E R2, desc[UR36][R2.64] ;  /* 0x0000002402027981 */ /* 0x000ea4000c1e1900 */
[----:B--2---:R-:W-:-:S04]  /*cef0*/  I2FP.F32.U32 R0, R2 ;  /* 0x0000000200007245 */ /* 0x004fc80000201000 */
[----:B------:R-:W-:-:S07]  /*cf00*/  F2FP.BF16.F32.PACK_AB R0, RZ, R0 ;  /* 0x00000000ff00723e */ /* 0x000fce00000010ff */
.L_x_2936:
[----:B-----5:R-:W-:Y:S01]  /*cf10*/  SHF.L.U32 R0, R0, 0x10, RZ ;  /* 0x0000001000007819 */ /* 0x020fe200000006ff */
[----:B------:R-:W-:Y:S03]  /*cf20*/  BSSY.RECONVERGENT B0, `(.L_x_2964) ;  /* 0x0000069000007945 */ /* 0x000fe60003800200 */
[----:B------:R-:W-:-:S13]  /*cf30*/  FSETP.NEU.FTZ.AND P0, PT, R0, RZ, PT ;  /* 0x000000ff0000720b */ /* 0x000fda0003f1d000 */
[----:B------:R-:W-:Y:S05]  /*cf40*/  @!P0 BRA `(.L_x_2965) ;  /* 0x0000000400848947 */ /* 0x000fea0003800000 */
[----:B-1----:R-:W-:Y:S01]  /*cf50*/  IMAD.U32 R3, R18, 0x10000, RZ ;  /* 0x0001000012037824 */ /* 0x002fe200078e00ff */
        /* <DEDUP_REMOVED lines=27> */
.L_x_2971:
[----:B------:R-:W-:Y:S01]  /*d110*/  FSETP.GEU.FTZ.AND P0, PT, R5, -R9, PT ;  /* 0x800000090500720b */ /* 0x000fe20003f1e000 */
[----:B------:R-:W-:-:S12]  /*d120*/  FADD.FTZ R7, R7, -1 ;  /* 0xbf80000007077421 */ /* 0x000fd80000010000 */
[----:B------:R-:W-:-:S07]  /*d130*/  @!P0 FADD.FTZ R7, R7, -1 ;  /* 0xbf80000007078421 */ /* 0x000fce0000010000 */
.L_x_2970:
[----:B------:R-:W-:Y:S05]  /*d140*/  BSYNC.RECONVERGENT B2 ;  /* 0x0000000000027941 */ /* 0x000fea0003800200 */
.L_x_2969:
[----:B------:R-:W-:Y:S01]  /*d150*/  FFMA.FTZ R2, -R9, R7, R2 ;  /* 0x0000000709027223 */ /* 0x000fe20000010102 */
[----:B------:R-:W-:Y:S06]  /*d160*/  BRA `(.L_x_2967) ;  /* 0x0000000000807947 */ /* 0x000fec0003800000 */
.L_x_2968:
        /* <DEDUP_REMOVED lines=15> */
[----:B0-----:R0:W1:Y:S03]  /*d260*/  MUFU.RCP R10, R9 ;  /* 0x00000009000a7308 */ /* 0x0010660000001000 */
.L_x_2974:
        /* <DEDUP_REMOVED lines=13> */
.L_x_2973:
[----:B------:R-:W-:Y:S05]  /*d340*/  BSYNC.RECONVERGENT B2 ;  /* 0x0000000000027941 */ /* 0x000fea0003800200 */
.L_x_2972:
[----:B------:R-:W-:-:S04]  /*d350*/  FMUL.FTZ R5, R2, 1.1920928955078125e-07 ;  /* 0x3400000002057820 */ /* 0x000fc80000410000 */
[----:B------:R-:W-:-:S07]  /*d360*/  FMUL.FTZ R2, R8, R5 ;  /* 0x0000000508027220 */ /* 0x000fce0000410000 */
.L_x_2967:
[----:B------:R-:W-:Y:S05]  /*d370*/  BSYNC.RECONVERGENT B1 ;  /* 0x0000000000017941 */ /* 0x000fea0003800200 */
.L_x_2966:
        /* <DEDUP_REMOVED lines=30> */
.L_x_2965:
[----:B-1----:R-:W1:Y:S01]  /*d560*/  MUFU.RCP R3, R0 ;  /* 0x0000000000037308 */ /* 0x002e620000001000 */
[----:B------:R-:W-:-:S04]  /*d570*/  IMAD.U32 R18, R18, 0x10000, RZ ;  /* 0x0001000012127824 */ /* 0x000fc800078e00ff */
[----:B-1----:R-:W-:-:S05]  /*d580*/  FMUL.FTZ R3, R18, R3 ;  /* 0x0000000312037220 */ /* 0x002fca0000410000 */
[----:B------:R-:W-:-:S04]  /*d590*/  F2FP.BF16.F32.PACK_AB R3, RZ, R3 ;  /* 0x00000003ff03723e */ /* 0x000fc800000010ff */
[----:B------:R-:W-:-:S07]  /*d5a0*/  PRMT R5, R3, 0x7610, R5 ;  /* 0x0000761003057816 */ /* 0x000fce0000000005 */
.L_x_2975:
[----:B------:R-:W-:Y:S05]  /*d5b0*/  BSYNC.RECONVERGENT B0 ;  /* 0x0000000000007941 */ /* 0x000fea0003800200 */
.L_x_2964:
        /* <DEDUP_REMOVED lines=13> */
[----:B-1----:R-:W-:Y:S01]  /*d690*/  STG.E.U8 desc[UR36][R16.64], R5 ;  /* 0x0000000510007986 */ /* 0x002fe2000c101124 */
[----:B------:R-:W-:Y:S05]  /*d6a0*/  EXIT ;  /* 0x000000000000794d */ /* 0x000fea0003800000 */
.L_x_2979:
[----:B------:R-:W-:-:S06]  /*d6b0*/  IMAD.U32 R3, R5, 0x10000, RZ ;  /* 0x0001000005037824 */ /* 0x000fcc00078e00ff */
[----:B------:R-:W1:Y:S02]  /*d6c0*/  F2I.S64.TRUNC R2, R3 ;  /* 0x0000000300027311 */ /* 0x000e64000020d900 */
[----:B-1----:R-:W-:Y:S01]  /*d6d0*/  STG.E.U8 desc[UR36][R16.64], R2 ;  /* 0x0000000210007986 */ /* 0x002fe2000c101124 */
[----:B------:R-:W-:Y:S05]  /*d6e0*/  EXIT ;  /* 0x000000000000794d */ /* 0x000fea0003800000 */
.L_x_2978:
        /* <DEDUP_REMOVED lines=10> */
.L_x_2982:
[----:B------:R-:W-:-:S06]  /*d790*/  SHF.L.U32 R5, R5, 0x10, RZ ;  /* 0x0000001005057819 */ /* 0x000fcc00000006ff */
[----:B------:R-:W1:Y:S02]  /*d7a0*/  F2I.FTZ.TRUNC.NTZ R5, R5 ;  /* 0x0000000500057305 */ /* 0x000e64000021f100 */
[----:B-1----:R-:W-:Y:S01]  /*d7b0*/  STG.E desc[UR36][R16.64], R5 ;  /* 0x0000000510007986 */ /* 0x002fe2000c101924 */
[----:B------:R-:W-:Y:S05]  /*d7c0*/  EXIT ;  /* 0x000000000000794d */ /* 0x000fea0003800000 */
.L_x_2981:
[----:B------:R-:W-:-:S06]  /*d7d0*/  IMAD.U32 R5, R5, 0x10000, RZ ;  /* 0x0001000005057824 */ /* 0x000fcc00078e00ff */
[----:B------:R-:W1:Y:S02]  /*d7e0*/  F2I.FTZ.TRUNC.NTZ R5, R5 ;  /* 0x0000000500057305 */ /* 0x000e64000021f100 */
[----:B-1----:R-:W-:Y:S01]  /*d7f0*/  STG.E.U16 desc[UR36][R16.64], R5 ;  /* 0x0000000510007986 */ /* 0x002fe2000c101524 */
[----:B------:R-:W-:Y:S05]  /*d800*/  EXIT ;  /* 0x000000000000794d */ /* 0x000fea0003800000 */
.L_x_2977:
        /* <DEDUP_REMOVED lines=9> */
.L_x_2984:
[----:B------:R-:W-:-:S04]  /*d8a0*/  SHF.L.U32 R0, R5, 0x10, RZ ;  /* 0x0000001005007819 */ /* 0x000fc800000006ff */
[----:B------:R-:W-:-:S05]  /*d8b0*/  F2FP.F16.F32.PACK_AB R0, RZ, R0 ;  /* 0x00000000ff00723e */ /* 0x000fca00000000ff */
[----:B------:R-:W-:Y:S01]  /*d8c0*/  STG.E.U16 desc[UR36][R16.64], R0 ;  /* 0x0000000010007986 */ /* 0x000fe2000c101524 */
[----:B------:R-:W-:Y:S05]  /*d8d0*/  EXIT ;  /* 0x000000000000794d */ /* 0x000fea0003800000 */
.L_x_2983:
        /* <DEDUP_REMOVED lines=10> */
.L_x_2986:
[----:B------:R-:W-:-:S04]  /*d980*/  SHF.L.U32 R5, R5, 0x10, RZ ;  /* 0x0000001005057819 */ /* 0x000fc800000006ff */
[----:B------:R-:W-:-:S04]  /*d990*/  F2FP.F16.F32.PACK_AB R3, RZ, R5 ;  /* 0x00000005ff03723e */ /* 0x000fc800000000ff */
[----:B------:R-:W-:-:S05]  /*d9a0*/  PRMT R3, R3, 0x5410, RZ ;  /* 0x0000541003037816 */ /* 0x000fca00000000ff */
[----:B------:R-:W-:Y:S01]  /*d9b0*/  STG.E desc[UR36][R16.64], R3 ;  /* 0x0000000310007986 */ /* 0x000fe2000c101924 */
[----:B------:R-:W-:Y:S05]  /*d9c0*/  EXIT ;  /* 0x000000000000794d */ /* 0x000fea0003800000 */
.L_x_2985:
[----:B------:R-:W-:-:S04]  /*d9d0*/  IMAD.U32 R2, R5, 0x10000, RZ ;  /* 0x0001000005027824 */ /* 0x000fc800078e00ff */
[----:B------:R-:W-:-:S06]  /*d9e0*/  FMUL.FTZ R2, R2, 1 ;  /* 0x3f80000002027820 */ /* 0x000fcc0000410000 */
[----:B------:R-:W1:Y:S02]  /*d9f0*/  F2F.F64.F32 R2, R2 ;  /* 0x0000000200027310 */ /* 0x000e640000201800 */
[----:B-1----:R-:W-:Y:S01]  /*da00*/  STG.E.64 desc[UR36][R16.64], R2 ;  /* 0x0000000210007986 */ /* 0x002fe2000c101b24 */
[----:B------:R-:W-:Y:S05]  /*da10*/  EXIT ;  /* 0x000000000000794d */ /* 0x000fea0003800000 */
.L_x_2976:
        /* <DEDUP_REMOVED lines=14> */
.L_x_2990:
        /* <DEDUP_REMOVED lines=17> */
.L_x_2993:
[----:B------:R-:W-:-:S04]  /*dc10*/  SHF.R.U32.HI R3, RZ, 0x18, R3 ;  /* 0x00000018ff037819 */ /* 0x000fc80000011603 */
[----:B------:R-:W-:-:S04]  /*dc20*/  LOP3.LUT R0, R0, 0x80, R3, 0xf8, !PT ;  /* 0x0000008000007812 */ /* 0x000fc800078ef803 */
[----:B------:R-:W-:-:S07]  /*dc30*/  PRMT R8, R0, 0x7610, R8 ;  /* 0x0000761000087816 */ /* 0x000fce0000000008 */
.L_x_2992:
[----:B------:R-:W-:Y:S05]  /*dc40*/  BSYNC.RECONVERGENT B0 ;  /* 0x0000000000007941 */ /* 0x000fea0003800200 */
.L_x_2991:
[----:B------:R-:W-:Y:S01]  /*dc50*/  STG.E.U8 desc[UR36][R16.64], R8 ;  /* 0x0000000810007986 */ /* 0x000fe2000c101124 */
[----:B------:R-:W-:Y:S05]  /*dc60*/  EXIT ;  /* 0x000000000000794d */ /* 0x000fea0003800000 */
.L_x_2989:
        /* <DEDUP_REMOVED lines=17> */
.L_x_2996:
[----:B------:R-:W-:-:S04]  /*dd80*/  SHF.R.U32.HI R3, RZ, 0x18, R3 ;  /* 0x00000018ff037819 */ /* 0x000fc80000011603 */
[----:B------:R-:W-:-:S04]  /*dd90*/  LOP3.LUT R0, R0, 0x80, R3, 0xf8, !PT ;  /* 0x0000008000007812 */ /* 0x000fc800078ef803 */
[----:B------:R-:W-:-:S07]  /*dda0*/  PRMT R8, R0, 0x7610, R8 ;  /* 0x0000761000087816 */ /* 0x000fce0000000008 */
.L_x_2995:
[----:B------:R-:W-:Y:S05]  /*ddb0*/  BSYNC.RECONVERGENT B0 ;  /* 0x0000000000007941 */ /* 0x000fea0003800200 */
.L_x_2994:
[----:B------:R-:W-:Y:S01]  /*ddc0*/  STG.E.U8 desc[UR36][R16.64], R8 ;  /* 0x0000000810007986 */ /* 0x000fe2000c101124 */
[----:B------:R-:W-:Y:S05]  /*ddd0*/  EXIT ;  /* 0x000000000000794d */ /* 0x000fea0003800000 */
.L_x_2988:
        /* <DEDUP_REMOVED lines=14> */
[----:B------:R-:W-:Y:S02]  /*dec0*/  @P1 ISETP.EQ.U32.AND P2, PT, R0, 0x1, P0 ;  /* 0x000000010000180c */ /* 0x000fe40000742070 */
[----:B------:R-:W-:Y:S02]  /*ded0*/  PLOP3.LUT P0, PT, PT, PT, PT, 0x80, 0x8 ;  /* 0x000000000008781c */ /* 0x000fe40003f0f070 */
[----:B------:R-:W-:Y:S02]  /*dee0*/  @P1 PLOP3.LUT P0, PT, P2, PT, PT, 0x80, 0x8 ;  /* 0x000000000008181c */ /* 0x000fe4000170f070 */
[----:B------:R-:W-:-:S11]  /*def0*/  @P1 IADD3 R0, PT, PT, R4, 0x1, RZ ;  /* 0x0000000104001810 */ /* 0x000fd60007ffe0ff */
[----:B------:R-:W-:-:S04]  /*df00*/  @!P0 IMAD.MOV R0, RZ, RZ, R4 ;  /* 0x000000ffff008224 */ /* 0x000fc800078e0204 */
[----:B------:R-:W-:-:S05]  /*df10*/  @P1 IMAD.MOV.U32 R3, RZ, RZ, R0 ;  /* 0x000000ffff031224 */ /* 0x000fca00078e0000 */
[----:B------:R-:W-:Y:S01]  /*df20*/  STG.E.U8 desc[UR36][R16.64], R3 ;  /* 0x0000000310007986 */ /* 0x000fe2000c101124 */
[----:B------:R-:W-:Y:S05]  /*df30*/  EXIT ;  /* 0x000000000000794d */ /* 0x000fea0003800000 */
.L_x_2998:
[----:B------:R-:W-:-:S06]  /*df40*/  SHF.L.U32 R2, R5, 0x10, RZ ;  /* 0x0000001005027819 */ /* 0x000fcc00000006ff */
[----:B------:R-:W1:Y:S02]  /*df50*/  F2I.U64.TRUNC R2, R2 ;  /* 0x0000000200027311 */ /* 0x000e64000020d800 */
[----:B-1----:R-:W-:Y:S01]  /*df60*/  STG.E.64 desc[UR36][R16.64], R2 ;  /* 0x0000000210007986 */ /* 0x002fe2000c101b24 */
[----:B------:R-:W-:Y:S05]  /*df70*/  EXIT ;  /* 0x000000000000794d */ /* 0x000fea0003800000 */
.L_x_2997:
[----:B------:R-:W-:-:S06]  /*df80*/  IMAD.U32 R5, R5, 0x10000, RZ ;  /* 0x0001000005057824 */ /* 0x000fcc00078e00ff */
[----:B------:R-:W1:Y:S02]  /*df90*/  F2I.FTZ.U32.TRUNC.NTZ R5, R5 ;  /* 0x0000000500057305 */ /* 0x000e64000021f000 */
[----:B-1----:R-:W-:Y:S01]  /*dfa0*/  STG.E desc[UR36][R16.64], R5 ;  /* 0x0000000510007986 */ /* 0x002fe2000c101924 */
[----:B------:R-:W-:Y:S05]  /*dfb0*/  EXIT ;  /* 0x000000000000794d */ /* 0x000fea0003800000 */
.L_x_2987:
        /* <DEDUP_REMOVED lines=11> */
.L_x_3000:
[----:B------:R-:W-:Y:S02]  /*e070*/  SHF.L.U32 R5, R5, 0x10, RZ ;  /* 0x0000001005057819 */ /* 0x000fe400000006ff */
[----:B------:R-:W-:-:S03]  /*e080*/  CS2R R6, SRZ ;  /* 0x0000000000067805 */ /* 0x000fc6000001ff00 */
[----:B------:R-:W-:-:S06]  /*e090*/  FMUL.FTZ R5, R5, 1 ;  /* 0x3f80000005057820 */ /* 0x000fcc0000410000 */
[----:B------:R-:W1:Y:S02]  /*e0a0*/  F2F.F64.F32 R4, R5 ;  /* 0x0000000500047310 */ /* 0x000e640000201800 */
[----:B-1----:R-:W-:Y:S01]  /*e0b0*/  STG.E.128 desc[UR36][R16.64], R4 ;  /* 0x0000000410007986 */ /* 0x002fe2000c101d24 */
[----:B------:R-:W-:Y:S05]  /*e0c0*/  EXIT ;  /* 0x000000000000794d */ /* 0x000fea0003800000 */
.L_x_2999:
[----:B------:R-:W-:-:S09]  /*e0d0*/  UISETP.NE.AND UP0, UPT, UR4, 0xf, UPT ;  /* 0x0000000f0400788c */ /* 0x000fd2000bf05270 */
[----:B------:R-:W-:Y:S05]  /*e0e0*/  BRA.U !UP0, `(.L_x_3001) ;  /* 0x0000000108e87547 */ /* 0x000fea000b800000 */
[----:B------:R-:W-:-:S09]  /*e0f0*/  UISETP.NE.AND UP0, UPT, UR4, 0x17, UPT ;  /* 0x000000170400788c */ /* 0x000fd2000bf05270 */
[----:B------:R-:W-:Y:S05]  /*e100*/  BRA.U !UP0, `(.L_x_3002) ;  /* 0x0000000108907547 */ /* 0x000fea000b800000 */
[----:B------:R-:W-:-:S09]  /*e110*/  UISETP.NE.AND UP0, UPT, UR4, 0x18, UPT ;  /* 0x000000180400788c */ /* 0x000fd2000bf05270 */
[----:B------:R-:W-:Y:S05]  /*e120*/  BRA.U !UP0, `(.L_x_3003) ;  /* 0x0000000108447547 */ /* 0x000fea000b800000 */
.L_x_2980:
[----:B------:R-:W-:Y:S01]  /*e130*/  MOV R0, 0x0 ;  /* 0x0000000000007802 */ /* 0x000fe20000000f00 */
[----:B------:R-:W1:Y:S01]  /*e140*/  LDCU.64 UR4, c[0x4][0x178] ;  /* 0x01002f00ff0477ac */ /* 0x000e620008000a00 */
[----:B------:R-:W-:Y:S02]  /*e150*/  HFMA2 R13, -RZ, RZ, 0, 0 ;  /* 0x00000000ff0d7431 */ /* 0x000fe400000001ff */
[----:B------:R-:W-:Y:S01]  /*e160*/  IMAD.MOV.U32 R8, RZ, RZ, 0x65 ;  /* 0x00000065ff087424 */ /* 0x000fe200078e00ff */
[----:B------:R2:W3:Y:S01]  /*e170*/  LDC.64 R2, c[0x4][R0] ;  /* 0x0100000000027b82 */ /* 0x0004e20000000a00 */
[----:B------:R-:W4:Y:S01]  /*e180*/  LDCU.64 UR6, c[0x4][0x180] ;  /* 0x01003000ff0677ac */ /* 0x000f220008000a00 */
[----:B------:R-:W-:Y:S01]  /*e190*/  IMAD.MOV.U32 R12, RZ, RZ, 0x1 ;  /* 0x00000001ff0c7424 */ /* 0x000fe200078e00ff */
[----:B------:R-:W0:Y:S01]  /*e1a0*/  LDCU.64 UR8, c[0x4][0x90] ;  /* 0x01001200ff0877ac */ /* 0x000e220008000a00 */
[----:B-1----:R-:W-:Y:S02]  /*e1b0*/  IMAD.U32 R4, RZ, RZ, UR4 ;  /* 0x00000004ff047e24 */ /* 0x002fe4000f8e00ff */
[----:B------:R-:W-:Y:S01]  /*e1c0*/  IMAD.U32 R5, RZ, RZ, UR5 ;  /* 0x00000005ff057e24 */ /* 0x000fe2000f8e00ff */
[----:B----4-:R-:W-:Y:S01]  /*e1d0*/  MOV R6, UR6 ;  /* 0x0000000600067c02 */ /* 0x010fe20008000f00 */
[----:B------:R-:W-:-:S02]  /*e1e0*/  IMAD.U32 R7, RZ, RZ, UR7 ;  /* 0x00000007ff077e24 */ /* 0x000fc4000f8e00ff */
[----:B0-----:R-:W-:Y:S01]  /*e1f0*/  IMAD.U32 R10, RZ, RZ, UR8 ;  /* 0x00000008ff0a7e24 */ /* 0x001fe2000f8e00ff */
[----:B--2---:R-:W-:-:S07]  /*e200*/  MOV R11, UR9 ;  /* 0x00000009000b7c02 */ /* 0x004fce0008000f00 */
[----:B------:R-:W-:-:S07]  /*e210*/  LEPC R20, `(.L_x_3004) ;  /* 0x000000001014794e */ /* 0x000fce0000000000 */
[----:B---3--:R-:W-:Y:S05]  /*e220*/  CALL.ABS.NOINC R2 ;  /* 0x0000000002007343 */ /* 0x008fea0003c00000 */
.L_x_3004:
[----:B------:R-:W-:Y:S05]  /*e230*/  EXIT ;  /* 0x000000000000794d */ /* 0x000fea0003800000 */
.L_x_3003:
        /* <DEDUP_REMOVED lines=13> */
.L_x_3006:
[----:B------:R-:W-:Y:S05]  /*e310*/  BSYNC.RECONVERGENT B0 ;  /* 0x0000000000007941 */ /* 0x000fea0003800200 */
.L_x_3005:
[----:B------:R-:W-:-:S05]  /*e320*/  LOP3.LUT R3, R0, 0x80, R3, 0xf8, !PT ;  /* 0x0000008000037812 */ /* 0x000fca00078ef803 */
[----:B------:R-:W-:Y:S01]  /*e330*/  STG.E.U8 desc[UR36][R16.64], R3 ;  /* 0x0000000310007986 */ /* 0x000fe2000c101124 */
[----:B------:R-:W-:Y:S05]  /*e340*/  EXIT ;  /* 0x000000000000794d */ /* 0x000fea0003800000 */
.L_x_3002:
        /* <DEDUP_REMOVED lines=12> */
.L_x_3008:
[----:B------:R-:W-:Y:S01]  /*e410*/  IMAD.MOV.U32 R0, RZ, RZ, 0x7f ;  /* 0x0000007fff007424 */ /* 0x000fe200078e00ff */
[----:B------:R-:W-:-:S04]  /*e420*/  ISETP.GT.U32.AND P0, PT, R2, 0x7f800000, PT ;  /* 0x7f8000000200780c */ /* 0x000fc80003f04070 */
[----:B------:R-:W-:-:S09]  /*e430*/  SEL R0, R0, 0x7c, P0 ;  /* 0x0000007c00007807 */ /* 0x000fd20000000000 */
.L_x_3009:
[----:B------:R-:W-:Y:S05]  /*e440*/  BSYNC.RECONVERGENT B0 ;  /* 0x0000000000007941 */ /* 0x000fea0003800200 */
.L_x_3007:
[----:B------:R-:W-:-:S04]  /*e450*/  SHF.R.U32.HI R3, RZ, 0x18, R3 ;  /* 0x00000018ff037819 */ /* 0x000fc80000011603 */
[----:B------:R-:W-:-:S05]  /*e460*/  LOP3.LUT R3, R0, 0x80, R3, 0xf8, !PT ;  /* 0x0000008000037812 */ /* 0x000fca00078ef803 */
[----:B------:R-:W-:Y:S01]  /*e470*/  STG.E.U8 desc[UR36][R16.64], R3 ;  /* 0x0000000310007986 */ /* 0x000fe2000c101124 */
[----:B------:R-:W-:Y:S05]  /*e480*/  EXIT ;  /* 0x000000000000794d */ /* 0x000fea0003800000 */
.L_x_3001:
[----:B------:R-:W-:Y:S01]  /*e490*/  STG.E.U16 desc[UR36][R16.64], R5 ;  /* 0x0000000510007986 */ /* 0x000fe2000c101524 */
[----:B------:R-:W-:Y:S05]  /*e4a0*/  EXIT ;  /* 0x000000000000794d */ /* 0x000fea0003800000 */
.L_x_3010:
        /* <DEDUP_REMOVED lines=13> */
.L_x_32837:


//--------------------- .text._ZN2at6native27unrolled_elementwise_kernelINS0_13AUnaryFunctorIN3c108BFloat16ES4_S4_ZZZNS0_15binary_internal21div_floor_kernel_cudaERNS_18TensorIteratorBaseEENKUlvE1_clEvENKUlvE2_clEvEUlS4_S4_E_EESt5arrayIPcLm2EELi4E23TrivialOffsetCalculatorILi1EjESG_NS0_6memory12LoadWithCastILi1EEENSH_13StoreWithCastILi1EEEEEviT_T0_T2_T3_T4_T5_ --------------------------
	.section	.text._ZN2at6native27unrolled_elementwise_kernelINS0_13AUnaryFunctorIN3c108BFloat16ES4_S4_ZZZNS0_15binary_internal21div_floor_kernel_cudaERNS_18TensorIteratorBaseEENKUlvE1_clEvENKUlvE2_clEvEUlS4_S4_E_EESt5arrayIPcLm2EELi4E23TrivialOffsetCalculatorILi1EjESG_NS0_6memory12LoadWithCastILi1EEENSH_13StoreWithCastILi1EEEEEviT_T0_T2_T3_T4_T5_,"ax",@progbits
	.align	128
        .global         _ZN2at6native27unrolled_elementwise_kernelINS0_13AUnaryFunctorIN3c108BFloat16ES4_S4_ZZZNS0_15binary_internal21div_floor_kernel_cudaERNS_18TensorIteratorBaseEENKUlvE1_clEvENKUlvE2_clEvEUlS4_S4_E_EESt5arrayIPcLm2EELi4E23TrivialOffsetCalculatorILi1EjESG_NS0_6memory12LoadWithCastILi1EEENSH_13StoreWithCastILi1EEEEEviT_T0_T2_T3_T4_T5_
        .type           _ZN2at6native27unrolled_elementwise_kernelINS0_13AUnaryFunctorIN3c108BFloat16ES4_S4_ZZZNS0_15binary_internal21div_floor_kernel_cudaERNS_18TensorIteratorBaseEENKUlvE1_clEvENKUlvE2_clEvEUlS4_S4_E_EESt5arrayIPcLm2EELi4E23TrivialOffsetCalculatorILi1EjESG_NS0_6memory12LoadWithCastILi1EEENSH_13StoreWithCastILi1EEEEEviT_T0_T2_T3_T4_T5_,@function
        .size           _ZN2at6native27unrolled_elementwise_kernelINS0_13AUnaryFunctorIN3c108BFloat16ES4_S4_ZZZNS0_15binary_internal21div_floor_kernel_cudaERNS_18TensorIteratorBaseEENKUlvE1_clEvENKUlvE2_clEvEUlS4_S4_E_EESt5arrayIPcLm2EELi4E23TrivialOffsetCalculatorILi1EjESG_NS0_6memory12LoadWithCastILi1EEENSH_13StoreWithCastILi1EEEEEviT_T0_T2_T3_T4_T5_,(.L_x_32838 - _ZN2at6native27unrolled_elementwise_kernelINS0_13AUnaryFunctorIN3c108BFloat16ES4_S4_ZZZNS0_15binary_internal21div_floor_kernel_cudaERNS_18TensorIteratorBaseEENKUlvE1_clEvENKUlvE2_clEvEUlS4_S4_E_EESt5arrayIPcLm2EELi4E23TrivialOffsetCalculatorILi1EjESG_NS0_6memory12LoadWithCastILi1EEENSH_13StoreWithCastILi1EEEEEviT_T0_T2_T3_T4_T5_)
        .other          _ZN2at6native27unrolled_elementwise_kernelINS0_13AUnaryFunctorIN3c108BFloat16ES4_S4_ZZZNS0_15binary_internal21div_floor_kernel_cudaERNS_18TensorIteratorBaseEENKUlvE1_clEvENKUlvE2_clEvEUlS4_S4_E_EESt5arrayIPcLm2EELi4E23TrivialOffsetCalculatorILi1EjESG_NS0_6memory12LoadWithCastILi1EEENSH_13StoreWithCastILi1EEEEEviT_T0_T2_T3_T4_T5_,@"STO_CUDA_ENTRY STV_DEFAULT"
_ZN2at6native27unrolled_elementwise_kernelINS0_13AUnaryFunctorIN3c108BFloat16ES4_S4_ZZZNS0_15binary_internal21div_floor_kernel_cudaERNS_18TensorIteratorBaseEENKUlvE1_clEvENKUlvE2_clEvEUlS4_S4_E_EESt5arrayIPcLm2EELi4E23TrivialOffsetCalculatorILi1EjESG_NS0_6memory12LoadWithCastILi1EEENSH_13StoreWithCastILi1EEEEEviT_T0_T2_T3_T4_T5_:
.text._ZN2at6native27unrolled_elementwise_kernelINS0_13AUnaryFunctorIN3c108BFloat16ES4_S4_ZZZNS0_15binary_internal21div_floor_kernel_cudaERNS_18TensorIteratorBaseEENKUlvE1_clEvENKUlvE2_clEvEUlS4_S4_E_EESt5arrayIPcLm2EELi4E23TrivialOffsetCalculatorILi1EjESG_NS0_6memory12LoadWithCastILi1EEENSH_13StoreWithCastILi1EEEEEviT_T0_T2_T3_T4_T5_:
        /* <DEDUP_REMOVED lines=34> */
.L_x_3016:
[----:B------:R-:W2:Y:S02]  /*0220*/  LDG.E.U8 R4, desc[UR36][R4.64] ;  /* 0x0000002404047981 */ /* 0x000ea4000c1e1100 */
[----:B--2---:R-:W-:-:S04]  /*0230*/  I2FP.F32.U32 R0, R4 ;  /* 0x0000000400007245 */ /* 0x004fc80000201000 */
[----:B------:R-:W-:-:S04]  /*0240*/  F2FP.BF16.F32.PACK_AB R0, RZ, R0 ;  /* 0x00000000ff00723e */ /* 0x000fc800000010ff */
[----:B------:R-:W-:Y:S01]  /*0250*/  PRMT R18, R0, 0x7610, R18 ;  /* 0x0000761000127816 */ /* 0x000fe20000000012 */
[----:B------:R-:W-:Y:S06]  /*0260*/  BRA `(.L_x_3018) ;  /* 0x0000000c00e47947 */ /* 0x000fec0003800000 */
.L_x_3015:
        /* <DEDUP_REMOVED lines=11> */
.L_x_3020:
[----:B------:R-:W2:Y:S02]  /*0320*/  LDG.E R4, desc[UR36][R4.64] ;  /* 0x0000002404047981 */ /* 0x000ea4000c1e1900 */
[----:B--2---:R-:W-:-:S04]  /*0330*/  I2FP.F32.S32 R0, R4 ;  /* 0x0000000400007245 */ /* 0x004fc80000201400 */
[----:B------:R-:W-:-:S04]  /*0340*/  F2FP.BF16.F32.PACK_AB R0, RZ, R0 ;  /* 0x00000000ff00723e */ /* 0x000fc800000010ff */
[----:B------:R-:W-:Y:S01]  /*0350*/  PRMT R18, R0, 0x7610, R18 ;  /* 0x0000761000127816 */ /* 0x000fe20000000012 */
[----:B------:R-:W-:Y:S06]  /*0360*/  BRA `(.L_x_3018) ;  /* 0x0000000c00a47947 */ /* 0x000fec0003800000 */
.L_x_3019:
[----:B------:R-:W2:Y:S02]  /*0370*/  LDG.E.U16 R4, desc[UR36][R4.64] ;  /* 0x0000002404047981 */ /* 0x000ea4000c1e1500 */
[----:B--2---:R-:W0:Y:S02]  /*0380*/  I2F.S16 R0, R4 ;  /* 0x0000000400007306 */ /* 0x004e240000101400 */
[----:B0-----:R-:W-:-:S04]  /*0390*/  F2FP.BF16.F32.PACK_AB R0, RZ, R0 ;  /* 0x00000000ff00723e */ /* 0x001fc800000010ff */
[----:B------:R-:W-:Y:S01]  /*03a0*/  PRMT R18, R0, 0x7610, R18 ;  /* 0x0000761000127816 */ /* 0x000fe20000000012 */
[----:B------:R-:W-:Y:S06]  /*03b0*/  BRA `(.L_x_3018) ;  /* 0x0000000c00907947 */ /* 0x000fec0003800000 */
.L_x_3014:
        /* <DEDUP_REMOVED lines=9> */
.L_x_3022:
[----:B------:R-:W2:Y:S02]  /*0450*/  LDG.E.U16 R0, desc[UR36][R4.64] ;  /* 0x0000002404007981 */ /* 0x000ea4000c1e1500 */
[----:B--2---:R-:W-:-:S05]  /*0460*/  HADD2.F32 R0, -RZ, R0.H0_H0 ;  /* 0x20000000ff007230 */ /* 0x004fca0000004100 */
[----:B------:R-:W-:-:S04]  /*0470*/  F2FP.BF16.F32.PACK_AB R0, RZ, R0 ;  /* 0x00000000ff00723e */ /* 0x000fc800000010ff */
[----:B------:R-:W-:Y:S01]  /*0480*/  PRMT R18, R0, 0x7610, R18 ;  /* 0x0000761000127816 */ /* 0x000fe20000000012 */
[----:B------:R-:W-:Y:S06]  /*0490*/  BRA `(.L_x_3018) ;  /* 0x0000000c00587947 */ /* 0x000fec0003800000 */
.L_x_3021:
        /* <DEDUP_REMOVED lines=9> */
.L_x_3024:
[----:B------:R-:W2:Y:S02]  /*0530*/  LDG.E.U16 R4, desc[UR36][R4.64] ;  /* 0x0000002404047981 */ /* 0x000ea4000c1e1500 */
[----:B--2---:R-:W-:-:S05]  /*0540*/  HADD2.F32 R0, -RZ, R4.H0_H0 ;  /* 0x20000004ff007230 */ /* 0x004fca0000004100 */
[----:B------:R-:W-:-:S04]  /*0550*/  F2FP.BF16.F32.PACK_AB R0, RZ, R0 ;  /* 0x00000000ff00723e */ /* 0x000fc800000010ff */
[----:B------:R-:W-:Y:S01]  /*0560*/  PRMT R18, R0, 0x7610, R18 ;  /* 0x0000761000127816 */ /* 0x000fe20000000012 */
[----:B------:R-:W-:Y:S06]  /*0570*/  BRA `(.L_x_3018) ;  /* 0x0000000c00207947 */ /* 0x000fec0003800000 */
.L_x_3023:
        /* <DEDUP_REMOVED lines=13> */
.L_x_3013:
        /* <DEDUP_REMOVED lines=14> */
.L_x_3027:
        /* <DEDUP_REMOVED lines=13> */
.L_x_3026:
        /* <DEDUP_REMOVED lines=27> */
.L_x_3029:
        /* <DEDUP_REMOVED lines=15> */
.L_x_3028:
[----:B------:R0:W5:Y:S01]  /*0aa0*/  LDG.E.U16 R18, desc[UR36][R4.64] ;  /* 0x0000002404127981 */ /* 0x000162000c1e1500 */
[----:B------:R-:W-:Y:S05]  /*0ab0*/  BRA `(.L_x_3018) ;  /* 0x0000000400d07947 */ /* 0x000fea0003800000 */
.L_x_3025:
        /* <DEDUP_REMOVED lines=13> */
.L_x_3032:
        /* <DEDUP_REMOVED lines=21> */
.L_x_3036:
[----:B------:R-:W-:Y:S05]  /*0ce0*/  BSYNC.RECONVERGENT B1 ;  /* 0x0000000000017941 */ /* 0x000fea0003800200 */
.L_x_3035:
[----:B------:R-:W-:Y:S01]  /*0cf0*/  IMAD.SHL.U32 R0, R0, 0x100000, RZ ;  /* 0x0010000000007824 */ /* 0x000fe200078e00ff */
[----:B------:R-:W-:-:S04]  /*0d00*/  LEA R3, R3, 0x3b800000, 0x17 ;  /* 0x3b80000003037811 */ /* 0x000fc800078eb8ff */
[----:B------:R-:W-:-:S07]  /*0d10*/  LOP3.LUT R0, R3, R0, R7, 0xfe, !PT ;  /* 0x0000000003007212 */ /* 0x000fce00078efe07 */
.L_x_3034:
[----:B------:R-:W-:Y:S05]  /*0d20*/  BSYNC.RECONVERGENT B0 ;  /* 0x0000000000007941 */ /* 0x000fea0003800200 */
.L_x_3033:
[----:B------:R-:W-:-:S04]  /*0d30*/  F2FP.BF16.F32.PACK_AB R0, RZ, R0 ;  /* 0x00000000ff00723e */ /* 0x000fc800000010ff */
[----:B------:R-:W-:Y:S01]  /*0d40*/  PRMT R18, R0, 0x7610, R18 ;  /* 0x0000761000127816 */ /* 0x000fe20000000012 */
[----:B------:R-:W-:Y:S06]  /*0d50*/  BRA `(.L_x_3018) ;  /* 0x0000000400287947 */ /* 0x000fec0003800000 */
.L_x_3031:
        /* <DEDUP_REMOVED lines=21> */
.L_x_3040:
[----:B------:R-:W-:Y:S05]  /*0eb0*/  BSYNC.RECONVERGENT B1 ;  /* 0x0000000000017941 */ /* 0x000fea0003800200 */
.L_x_3039:
[----:B------:R-:W-:Y:S01]  /*0ec0*/  IMAD.SHL.U32 R0, R0, 0x200000, RZ ;  /* 0x0020000000007824 */ /* 0x000fe200078e00ff */
[----:B------:R-:W-:-:S04]  /*0ed0*/  LEA R3, R3, 0x37800000, 0x17 ;  /* 0x3780000003037811 */ /* 0x000fc800078eb8ff */
[----:B------:R-:W-:-:S07]  /*0ee0*/  LOP3.LUT R0, R3, R0, R7, 0xfe, !PT ;  /* 0x0000000003007212 */ /* 0x000fce00078efe07 */
.L_x_3038:
[----:B------:R-:W-:Y:S05]  /*0ef0*/  BSYNC.RECONVERGENT B0 ;  /* 0x0000000000007941 */ /* 0x000fea0003800200 */
.L_x_3037:
[----:B------:R-:W-:-:S04]  /*0f00*/  F2FP.BF16.F32.PACK_AB R0, RZ, R0 ;  /* 0x00000000ff00723e */ /* 0x000fc800000010ff */
[----:B------:R-:W-:Y:S01]  /*0f10*/  PRMT R18, R0, 0x7610, R18 ;  /* 0x0000761000127816 */ /* 0x000fe20000000012 */
[----:B------:R-:W-:Y:S06]  /*0f20*/  BRA `(.L_x_3018) ;  /* 0x0000000000b47947 */ /* 0x000fec0003800000 */
.L_x_3030:
[----:B------:R-:W-:-:S09]  /*0f30*/  UISETP.NE.AND UP0, UPT, UR4, 0x1c, UPT ;  /* 0x0000001c0400788c */ /* 0x000fd2000bf05270 */
[----:B------:R-:W-:Y:S05]  /*0f40*/  BRA.U !UP0, `(.L_x_3041) ;  /* 0x00000001089c7547 */ /* 0x000fea000b800000 */
[----:B------:R-:W-:-:S09]  /*0f50*/  UISETP.NE.AND UP0, UPT, UR4, 0x1d, UPT ;  /* 0x0000001d0400788c */ /* 0x000fd2000bf05270 */
[----:B------:R-:W-:Y:S05]  /*0f60*/  BRA.U !UP0, `(.L_x_3042) ;  /* 0x0000000108807547 */ /* 0x000fea000b800000 */
[----:B------:R-:W-:-:S09]  /*0f70*/  UISETP.NE.AND UP0, UPT, UR4, 0x2c, UPT ;  /* 0x0000002c0400788c */ /* 0x000fd2000bf05270 */
[----:B------:R-:W-:Y:S05]  /*0f80*/  BRA.U !UP0, `(.L_x_3043) ;  /* 0x0000000108487547 */ /* 0x000fea000b800000 */
.L_x_3017:
        /* <DEDUP_REMOVED lines=16> */
.L_x_3044:
[----:B------:R-:W-:Y:S01]  /*1090*/  PRMT R18, RZ, 0x7610, R18 ;  /* 0x00007610ff127816 */ /* 0x000fe20000000012 */
[----:B------:R-:W-:Y:S06]  /*10a0*/  BRA `(.L_x_3018) ;  /* 0x0000000000547947 */ /* 0x000fec0003800000 */
.L_x_3043:
        /* <DEDUP_REMOVED lines=8> */
.L_x_3046:
[----:B------:R-:W-:Y:S05]  /*1130*/  BSYNC.RECONVERGENT B0 ;  /* 0x0000000000007941 */ /* 0x000fea0003800200 */
.L_x_3045:
[----:B------:R-:W-:-:S04]  /*1140*/  F2FP.BF16.F32.PACK_AB R0, RZ, R0 ;  /* 0x00000000ff00723e */ /* 0x000fc800000010ff */
[----:B------:R-:W-:Y:S01]  /*1150*/  PRMT R18, R0, 0x7610, R18 ;  /* 0x0000761000127816 */ /* 0x000fe20000000012 */
[----:B------:R-:W-:Y:S06]  /*1160*/  BRA `(.L_x_3018) ;  /* 0x0000000000247947 */ /* 0x000fec0003800000 */
.L_x_3042:
[----:B------:R-:W2:Y:S02]  /*1170*/  LDG.E.64 R4, desc[UR36][R4.64] ;  /* 0x0000002404047981 */ /* 0x000ea4000c1e1b00 */
[----:B--2---:R-:W0:Y:S02]  /*1180*/  I2F.U64 R0, R4 ;  /* 0x0000000400007312 */ /* 0x004e240000301000 */
[----:B0-----:R-:W-:-:S04]  /*1190*/  F2FP.BF16.F32.PACK_AB R0, RZ, R0 ;  /* 0x00000000ff00723e */ /* 0x001fc800000010ff */
[----:B------:R-:W-:Y:S01]  /*11a0*/  PRMT R18, R0, 0x7610, R18 ;  /* 0x0000761000127816 */ /* 0x000fe20000000012 */
[----:B------:R-:W-:Y:S06]  /*11b0*/  BRA `(.L_x_3018) ;  /* 0x0000000000107947 */ /* 0x000fec0003800000 */
.L_x_3041:
[----:B------:R-:W2:Y:S02]  /*11c0*/  LDG.E R4, desc[UR36][R4.64] ;  /* 0x0000002404047981 */ /* 0x000ea4000c1e1900 */
[----:B--2---:R-:W-:-:S04]  /*11d0*/  I2FP.F32.U32 R0, R4 ;  /* 0x0000000400007245 */ /* 0x004fc80000201000 */
[----:B------:R-:W-:-:S04]  /*11e0*/  F2FP.BF16.F32.PACK_AB R0, RZ, R0 ;  /* 0x00000000ff00723e */ /* 0x000fc800000010ff */
[----:B------:R-:W-:-:S07]  /*11f0*/  PRMT R18, R0, 0x7610, R18 ;  /* 0x0000761000127816 */ /* 0x000fce0000000012 */
.L_x_3018:
[----:B------:R-:W-:-:S07]  /*1200*/  VIADD R23, R25, 0x80 ;  /* 0x0000008019177836 */ /* 0x000fce0000000000 */
.L_x_3012:
[----:B------:R-:W-:Y:S05]  /*1210*/  BSYNC.RECONVERGENT B6 ;  /* 0x0000000000067941 */ /* 0x000fea0003800200 */
.L_x_3011:
        /* <DEDUP_REMOVED lines=26> */
.L_x_3052:
[----:B------:R-:W2:Y:S02]  /*13c0*/  LDG.E.U8 R4, desc[UR36][R4.64] ;  /* 0x0000002404047981 */ /* 0x000ea4000c1e1100 */
[----:B--2---:R-:W-:-:S04]  /*13d0*/  I2FP.F32.U32 R0, R4 ;  /* 0x0000000400007245 */ /* 0x004fc80000201000 */
[----:B------:R-:W-:-:S04]  /*13e0*/  F2FP.BF16.F32.PACK_AB R0, RZ, R0 ;  /* 0x00000000ff00723e */ /* 0x000fc800000010ff */
[----:B------:R-:W-:Y:S01]  /*13f0*/  PRMT R17, R0, 0x7610, R17 ;  /* 0x0000761000117816 */ /* 0x000fe20000000011 */
[----:B------:R-:W-:Y:S06]  /*1400*/  BRA `(.L_x_3054) ;  /* 0x0000000c00e47947 */ /* 0x000fec0003800000 */
.L_x_3051:
        /* <DEDUP_REMOVED lines=11> */
.L_x_3056:
[----:B------:R-:W2:Y:S02]  /*14c0*/  LDG.E R4, desc[UR36][R4.64] ;  /* 0x0000002404047981 */ /* 0x000ea4000c1e1900 */
[----:B--2---:R-:W-:-:S04]  /*14d0*/  I2FP.F32.S32 R0, R4 ;  /* 0x0000000400007245 */ /* 0x004fc80000201400 */
[----:B------:R-:W-:-:S04]  /*14e0*/  F2FP.BF16.F32.PACK_AB R0, RZ, R0 ;  /* 0x00000000ff00723e */ /* 0x000fc800000010ff */
[----:B------:R-:W-:Y:S01]  /*14f0*/  PRMT R17, R0, 0x7610, R17 ;  /* 0x0000761000117816 */ /* 0x000fe20000000011 */
[----:B------:R-:W-:Y:S06]  /*1500*/  BRA `(.L_x_3054) ;  /* 0x0000000c00a47947 */ /* 0x000fec0003800000 */
.L_x_3055:
[----:B------:R-:W2:Y:S02]  /*1510*/  LDG.E.U16 R4, desc[UR36][R4.64] ;  /* 0x0000002404047981 */ /* 0x000ea4000c1e1500 */
[----:B--2---:R-:W0:Y:S02]  /*1520*/  I2F.S16 R0, R4 ;  /* 0x0000000400007306 */ /* 0x004e240000101400 */
[----:B0-----:R-:W-:-:S04]  /*1530*/  F2FP.BF16.F32.PACK_AB R0, RZ, R0 ;  /* 0x00000000ff00723e */ /* 0x001fc800000010ff */
[----:B------:R-:W-:Y:S01]  /*1540*/  PRMT R17, R0, 0x7610, R17 ;  /* 0x0000761000117816 */ /* 0x000fe20000000011 */
[----:B------:R-:W-:Y:S06]  /*1550*/  BRA `(.L_x_3054) ;  /* 0x0000000c00907947 */ /* 0x000fec0003800000 */
.L_x_3050:
        /* <DEDUP_REMOVED lines=9> */
.L_x_3058:
[----:B------:R-:W2:Y:S02]  /*15f0*/  LDG.E.U16 R0, desc[UR36][R4.64] ;  /* 0x0000002404007981 */ /* 0x000ea4000c1e1500 */
[----:B--2---:R-:W-:-:S05]  /*1600*/  HADD2.F32 R0, -RZ, R0.H0_H0 ;  /* 0x20000000ff007230 */ /* 0x004fca0000004100 */
[----:B------:R-:W-:-:S04]  /*1610*/  F2FP.BF16.F32.PACK_AB R0, RZ, R0 ;  /* 0x00000000ff00723e */ /* 0x000fc800000010ff */
[----:B------:R-:W-:Y:S01]  /*1620*/  PRMT R17, R0, 0x7610, R17 ;  /* 0x0000761000117816 */ /* 0x000fe20000000011 */
[----:B------:R-:W-:Y:S06]  /*1630*/  BRA `(.L_x_3054) ;  /* 0x0000000c00587947 */ /* 0x000fec0003800000 */
.L_x_3057:
        /* <DEDUP_REMOVED lines=9> */
.L_x_3060:
[----:B------:R-:W2:Y:S02]  /*16d0*/  LDG.E.U16 R4, desc[UR36][R4.64] ;  /* 0x0000002404047981 */ /* 0x000ea4000c1e1500 */
[----:B--2---:R-:W-:-:S05]  /*16e0*/  HADD2.F32 R0, -RZ, R4.H0_H0 ;  /* 0x20000004ff007230 */ /* 0x004fca0000004100 */
[----:B------:R-:W-:-:S04]  /*16f0*/  F2FP.BF16.F32.PACK_AB R0, RZ, R0 ;  /* 0x00000000ff00723e */ /* 0x000fc800000010ff */
[----:B------:R-:W-:Y:S01]  /*1700*/  PRMT R17, R0, 0x7610, R17 ;  /* 0x0000761000117816 */ /* 0x000fe20000000011 */
[----:B------:R-:W-:Y:S06]  /*1710*/  BRA `(.L_x_3054) ;  /* 0x0000000c00207947 */ /* 0x000fec0003800000 */
.L_x_3059:
        /* <DEDUP_REMOVED lines=13> */
.L_x_3049:
        /* <DEDUP_REMOVED lines=14> */
.L_x_3063:
        /* <DEDUP_REMOVED lines=13> */
.L_x_3062:
        /* <DEDUP_REMOVED lines=27> */
.L_x_3065:
        /* <DEDUP_REMOVED lines=15> */
.L_x_3064:
[----:B------:R0:W5:Y:S01]  /*1c40*/  LDG.E.U16 R17, desc[UR36][R4.64] ;  /* 0x0000002404117981 */ /* 0x000162000c1e1500 */
[----:B------:R-:W-:Y:S05]  /*1c50*/  BRA `(.L_x_3054) ;  /* 0x0000000400d07947 */ /* 0x000fea0003800000 */
.L_x_3061:
        /* <DEDUP_REMOVED lines=13> */
.L_x_3068:
        /* <DEDUP_REMOVED lines=21> */
.L_x_3072:
[----:B------:R-:W-:Y:S05]  /*1e80*/  BSYNC.RECONVERGENT B1 ;  /* 0x0000000000017941 */ /* 0x000fea0003800200 */
.L_x_3071:
[----:B------:R-:W-:Y:S01]  /*1e90*/  IMAD.SHL.U32 R0, R0, 0x100000, RZ ;  /* 0x0010000000007824 */ /* 0x000fe200078e00ff */
[----:B------:R-:W-:-:S04]  /*1ea0*/  LEA R3, R3, 0x3b800000, 0x17 ;  /* 0x3b80000003037811 */ /* 0x000fc800078eb8ff */
[----:B------:R-:W-:-:S07]  /*1eb0*/  LOP3.LUT R0, R3, R0, R7, 0xfe, !PT ;  /* 0x0000000003007212 */ /* 0x000fce00078efe07 */
.L_x_3070:
[----:B------:R-:W-:Y:S05]  /*1ec0*/  BSYNC.RECONVERGENT B0 ;  /* 0x0000000000007941 */ /* 0x000fea0003800200 */
.L_x_3069:
[----:B------:R-:W-:-:S04]  /*1ed0*/  F2FP.BF16.F32.PACK_AB R0, RZ, R0 ;  /* 0x00000000ff00723e */ /* 0x000fc800000010ff */
[----:B------:R-:W-:Y:S01]  /*1ee0*/  PRMT R17, R0, 0x7610, R17 ;  /* 0x0000761000117816 */ /* 0x000fe20000000011 */
[----:B------:R-:W-:Y:S06]  /*1ef0*/  BRA `(.L_x_3054) ;  /* 0x0000000400287947 */ /* 0x000fec0003800000 */
.L_x_3067:
        /* <DEDUP_REMOVED lines=21> */
.L_x_3076:
[----:B------:R-:W-:Y:S05]  /*2050*/  BSYNC.RECONVERGENT B1 ;  /* 0x0000000000017941 */ /* 0x000fea0003800200 */
.L_x_3075:
[----:B------:R-:W-:Y:S01]  /*2060*/  IMAD.SHL.U32 R0, R0, 0x200000, RZ ;  /* 0x0020000000007824 */ /* 0x000fe200078e00ff */
[----:B------:R-:W-:-:S04]  /*2070*/  LEA R3, R3, 0x37800000, 0x17 ;  /* 0x3780000003037811 */ /* 0x000fc800078eb8ff */
[----:B------:R-:W-:-:S07]  /*2080*/  LOP3.LUT R0, R3, R0, R7, 0xfe, !PT ;  /* 0x0000000003007212 */ /* 0x000fce00078efe07 */
.L_x_3074:
[----:B------:R-:W-:Y:S05]  /*2090*/  BSYNC.RECONVERGENT B0 ;  /* 0x0000000000007941 */ /* 0x000fea0003800200 */
.L_x_3073:
[----:B------:R-:W-:-:S04]  /*20a0*/  F2FP.BF16.F32.PACK_AB R0, RZ, R0 ;  /* 0x00000000ff00723e */ /* 0x000fc800000010ff */
[----:B------:R-:W-:Y:S01]  /*20b0*/  PRMT R17, R0, 0x7610, R17 ;  /* 0x0000761000117816 */ /* 0x000fe20000000011 */
[----:B------:R-:W-:Y:S06]  /*20c0*/  BRA `(.L_x_3054) ;  /* 0x0000000000b47947 */ /* 0x000fec0003800000 */
.L_x_3066:
        /* <DEDUP_REMOVED lines=14> */
.L_x_3080:
[----:B------:R-:W-:Y:S05]  /*21b0*/  BSYNC.RECONVERGENT B0 ;  /* 0x0000000000007941 */ /* 0x000fea0003800200 */
.L_x_3079:
[----:B------:R-:W-:-:S04]  /*21c0*/  F2FP.BF16.F32.PACK_AB R0, RZ, R0 ;  /* 0x00000000ff00723e */ /* 0x000fc800000010ff */
[----:B------:R-:W-:Y:S01]  /*21d0*/  PRMT R17, R0, 0x7610, R17 ;  /* 0x0000761000117816 */ /* 0x000fe20000000011 */
[----:B------:R-:W-:Y:S06]  /*21e0*/  BRA `(.L_x_3054) ;  /* 0x00000000006c7947 */ /* 0x000fec0003800000 */
.L_x_3053:
        /* <DEDUP_REMOVED lines=16> */
.L_x_3081:
[----:B------:R-:W-:Y:S01]  /*22f0*/  PRMT R17, RZ, 0x7610, R17 ;  /* 0x00007610ff117816 */ /* 0x000fe20000000011 */
[----:B------:R-:W-:Y:S06]  /*2300*/  BRA `(.L_x_3054) ;  /* 0x0000000000247947 */ /* 0x000fec0003800000 */
.L_x_3078:
[----:B------:R-:W2:Y:S02]  /*2310*/  LDG.E.64 R4, desc[UR36][R4.64] ;  /* 0x0000002404047981 */ /* 0x000ea4000c1e1b00 */
[----:B--2---:R-:W0:Y:S02]  /*2320*/  I2F.U64 R0, R4 ;  /* 0x0000000400007312 */ /* 0x004e240000301000 */
[----:B0-----:R-:W-:-:S04]  /*2330*/  F2FP.BF16.F32.PACK_AB R0, RZ, R0 ;  /* 0x00000000ff00723e */ /* 0x001fc800000010ff */
[----:B------:R-:W-:Y:S01]  /*2340*/  PRMT R17, R0, 0x7610, R17 ;  /* 0x0000761000117816 */ /* 0x000fe20000000011 */
[----:B------:R-:W-:Y:S06]  /*2350*/  BRA `(.L_x_3054) ;  /* 0x0000000000107947 */ /* 0x000fec0003800000 */
.L_x_3077:
[----:B------:R-:W2:Y:S02]  /*2360*/  LDG.E R4, desc[UR36][R4.64] ;  /* 0x0000002404047981 */ /* 0x000ea4000c1e1900 */
[----:B--2---:R-:W-:-:S04]  /*2370*/  I2FP.F32.U32 R0, R4 ;  /* 0x0000000400007245 */ /* 0x004fc80000201000 */
[----:B------:R-:W-:-:S04]  /*2380*/  F2FP.BF16.F32.PACK_AB R0, RZ, R0 ;  /* 0x00000000ff00723e */ /* 0x000fc800000010ff */
[----:B------:R-:W-:-:S07]  /*2390*/  PRMT R17, R0, 0x7610, R17 ;  /* 0x0000761000117816 */ /* 0x000fce0000000011 */
.L_x_3054:
[----:B------:R-:W-:-:S07]  /*23a0*/  VIADD R23, R23, 0x80 ;  /* 0x0000008017177836 */ /* 0x000fce0000000000 */
.L_x_3048:
[----:B------:R-:W-:Y:S05]  /*23b0*/  BSYNC.RECONVERGENT B6 ;  /* 0x0000000000067941 */ /* 0x000fea0003800200 */
.L_x_3047:
        /* <DEDUP_REMOVED lines=26> */
.L_x_3087:
[----:B------:R-:W2:Y:S02]  /*2560*/  LDG.E.U8 R4, desc[UR36][R4.64] ;  /* 0x0000002404047981 */ /* 0x000ea4000c1e1100 */
[----:B--2---:R-:W-:-:S04]  /*2570*/  I2FP.F32.U32 R0, R4 ;  /* 0x0000000400007245 */ /* 0x004fc80000201000 */
[----:B------:R-:W-:-:S04]  /*2580*/  F2FP.BF16.F32.PACK_AB R0, RZ, R0 ;  /* 0x00000000ff00723e */ /* 0x000fc800000010ff */
[----:B------:R-:W-:Y:S01]  /*2590*/  PRMT R19, R0, 0x7610, R19 ;  /* 0x0000761000137816 */ /* 0x000fe20000000013 */
[----:B------:R-:W-:Y:S06]  /*25a0*/  BRA `(.L_x_3089) ;  /* 0x0000000c00e47947 */ /* 0x000fec0003800000 */
.L_x_3086:
        /* <DEDUP_REMOVED lines=11> */
.L_x_3091:
[----:B------:R-:W2:Y:S02]  /*2660*/  LDG.E R4, desc[UR36][R4.64] ;  /* 0x0000002404047981 */ /* 0x000ea4000c1e1900 */
[----:B--2---:R-:W-:-:S04]  /*2670*/  I2FP.F32.S32 R0, R4 ;  /* 0x0000000400007245 */ /* 0x004fc80000201400 */
[----:B------:R-:W-:-:S04]  /*2680*/  F2FP.BF16.F32.PACK_AB R0, RZ, R0 ;  /* 0x00000000ff00723e */ /* 0x000fc800000010ff */
[----:B------:R-:W-:Y:S01]  /*2690*/  PRMT R19, R0, 0x7610, R19 ;  /* 0x0000761000137816 */ /* 0x000fe20000000013 */
[----:B------:R-:W-:Y:S06]  /*26a0*/  BRA `(.L_x_3089) ;  /* 0x0000000c00a47947 */ /* 0x000fec0003800000 */
.L_x_3090:
[----:B------:R-:W2:Y:S02]  /*26b0*/  LDG.E.U16 R4, desc[UR36][R4.64] ;  /* 0x0000002404047981 */ /* 0x000ea4000c1e1500 */
[----:B--2---:R-:W0:Y:S02]  /*26c0*/  I2F.S16 R0, R4 ;  /* 0x0000000400007306 */ /* 0x004e240000101400 */
[----:B0-----:R-:W-:-:S04]  /*26d0*/  F2FP.BF16.F32.PACK_AB R0, RZ, R0 ;  /* 0x00000000ff00723e */ /* 0x001fc800000010ff */
[----:B------:R-:W-:Y:S01]  /*26e0*/  PRMT R19, R0, 0x7610, R19 ;  /* 0x0000761000137816 */ /* 0x000fe20000000013 */
[----:B------:R-:W-:Y:S06]  /*26f0*/  BRA `(.L_x_3089) ;  /* 0x0000000c00907947 */ /* 0x000fec0003800000 */
.L_x_3085:
        /* <DEDUP_REMOVED lines=9> */
.L_x_3093:
[----:B------:R-:W2:Y:S02]  /*2790*/  LDG.E.U16 R0, desc[UR36][R4.64] ;  /* 0x0000002404007981 */ /* 0x000ea4000c1e1500 */
[----:B--2---:R-:W-:-:S05]  /*27a0*/  HADD2.F32 R0, -RZ, R0.H0_H0 ;  /* 0x20000000ff007230 */ /* 0x004fca0000004100 */
[----:B------:R-:W-:-:S04]  /*27b0*/  F2FP.BF16.F32.PACK_AB R0, RZ, R0 ;  /* 0x00000000ff00723e */ /* 0x000fc800000010ff */
[----:B------:R-:W-:Y:S01]  /*27c0*/  PRMT R19, R0, 0x7610, R19 ;  /* 0x0000761000137816 */ /* 0x000fe20000000013 */
[----:B------:R-:W-:Y:S06]  /*27d0*/  BRA `(.L_x_3089) ;  /* 0x0000000c00587947 */ /* 0x000fec0003800000 */
.L_x_3092:
        /* <DEDUP_REMOVED lines=9> */
.L_x_3095:
[----:B------:R-:W2:Y:S02]  /*2870*/  LDG.E.U16 R4, desc[UR36][R4.64] ;  /* 0x0000002404047981 */ /* 0x000ea4000c1e1500 */
[----:B--2---:R-:W-:-:S05]  /*2880*/  HADD2.F32 R0, -RZ, R4.H0_H0 ;  /* 0x20000004ff007230 */ /* 0x004fca0000004100 */
[----:B------:R-:W-:-:S04]  /*2890*/  F2FP.BF16.F32.PACK_AB R0, RZ, R0 ;  /* 0x00000000ff00723e */ /* 0x000fc800000010ff */
[----:B------:R-:W-:Y:S01]  /*28a0*/  PRMT R19, R0, 0x7610, R19 ;  /* 0x0000761000137816 */ /* 0x000fe20000000013 */
[----:B------:R-:W-:Y:S06]  /*28b0*/  BRA `(.L_x_3089) ;  /* 0x0000000c00207947 */ /* 0x000fec0003800000 */
.L_x_3094:
        /* <DEDUP_REMOVED lines=13> */
.L_x_3084:
        /* <DEDUP_REMOVED lines=14> */
.L_x_3098:
        /* <DEDUP_REMOVED lines=13> */
.L_x_3097:
        /* <DEDUP_REMOVED lines=27> */
.L_x_3100:
        /* <DEDUP_REMOVED lines=15> */
.L_x_3099:
[----:B------:R0:W5:Y:S01]  /*2de0*/  LDG.E.U16 R19, desc[UR36][R4.64] ;  /* 0x0000002404137981 */ /* 0x000162000c1e1500 */
[----:B------:R-:W-:Y:S05]  /*2df0*/  BRA `(.L_x_3089) ;  /* 0x0000000400d07947 */ /* 0x000fea0003800000 */
.L_x_3096:
        /* <DEDUP_REMOVED lines=13> */
.L_x_3103:
        /* <DEDUP_REMOVED lines=21> */
.L_x_3107:
[----:B------:R-:W-:Y:S05]  /*3020*/  BSYNC.RECONVERGENT B1 ;  /* 0x0000000000017941 */ /* 0x000fea0003800200 */
.L_x_3106:
[----:B------:R-:W-:Y:S01]  /*3030*/  IMAD.SHL.U32 R0, R0, 0x100000, RZ ;  /* 0x0010000000007824 */ /* 0x000fe200078e00ff */
[----:B------:R-:W-:-:S04]  /*3040*/  LEA R3, R3, 0x3b800000, 0x17 ;  /* 0x3b80000003037811 */ /* 0x000fc800078eb8ff */
[----:B------:R-:W-:-:S07]  /*3050*/  LOP3.LUT R0, R3, R0, R7, 0xfe, !PT ;  /* 0x0000000003007212 */ /* 0x000fce00078efe07 */
.L_x_3105:
[----:B------:R-:W-:Y:S05]  /*3060*/  BSYNC.RECONVERGENT B0 ;  /* 0x0000000000007941 */ /* 0x000fea0003800200 */
.L_x_3104:
[----:B------:R-:W-:-:S04]  /*3070*/  F2FP.BF16.F32.PACK_AB R0, RZ, R0 ;  /* 0x00000000ff00723e */ /* 0x000fc800000010ff */
[----:B------:R-:W-:Y:S01]  /*3080*/  PRMT R19, R0, 0x7610, R19 ;  /* 0x0000761000137816 */ /* 0x000fe20000000013 */
[----:B------:R-:W-:Y:S06]  /*3090*/  BRA `(.L_x_3089) ;  /* 0x0000000400287947 */ /* 0x000fec0003800000 */
.L_x_3102:
        /* <DEDUP_REMOVED lines=21> */
.L_x_3111:
[----:B------:R-:W-:Y:S05]  /*31f0*/  BSYNC.RECONVERGENT B1 ;  /* 0x0000000000017941 */ /* 0x000fea0003800200 */
.L_x_3110:
[----:B------:R-:W-:Y:S01]  /*3200*/  IMAD.SHL.U32 R0, R0, 0x200000, RZ ;  /* 0x0020000000007824 */ /* 0x000fe200078e00ff */
[----:B------:R-:W-:-:S04]  /*3210*/  LEA R3, R3, 0x37800000, 0x17 ;  /* 0x3780000003037811 */ /* 0x000fc800078eb8ff */
[----:B------:R-:W-:-:S07]  /*3220*/  LOP3.LUT R0, R3, R0, R7, 0xfe, !PT ;  /* 0x0000000003007212 */ /* 0x000fce00078efe07 */
.L_x_3109:
[----:B------:R-:W-:Y:S05]  /*3230*/  BSYNC.RECONVERGENT B0 ;  /* 0x0000000000007941 */ /* 0x000fea0003800200 */
.L_x_3108:
[----:B------:R-:W-:-:S04]  /*3240*/  F2FP.BF16.F32.PACK_AB R0, RZ, R0 ;  /* 0x00000000ff00723e */ /* 0x000fc800000010ff */
[----:B------:R-:W-:Y:S01]  /*3250*/  PRMT R19, R0, 0x7610, R19 ;  /* 0x0000761000137816 */ /* 0x000fe20000000013 */
[----:B------:R-:W-:Y:S06]  /*3260*/  BRA `(.L_x_3089) ;  /* 0x0000000000b47947 */ /* 0x000fec0003800000 */
.L_x_3101:
        /* <DEDUP_REMOVED lines=14> */
.L_x_3115:
[----:B------:R-:W-:Y:S05]  /*3350*/  BSYNC.RECONVERGENT B0 ;  /* 0x0000000000007941 */ /* 0x000fea0003800200 */
.L_x_3114:
[----:B------:R-:W-:-:S04]  /*3360*/  F2FP.BF16.F32.PACK_AB R0, RZ, R0 ;  /* 0x00000000ff00723e */ /* 0x000fc800000010ff */
[----:B------:R-:W-:Y:S01]  /*3370*/  PRMT R19, R0, 0x7610, R19 ;  /* 0x0000761000137816 */ /* 0x000fe20000000013 */
[----:B------:R-:W-:Y:S06]  /*3380*/  BRA `(.L_x_3089) ;  /* 0x00000000006c7947 */ /* 0x000fec0003800000 */
.L_x_3088:
        /* <DEDUP_REMOVED lines=16> */
.L_x_3116:
[----:B------:R-:W-:Y:S01]  /*3490*/  PRMT R19, RZ, 0x7610, R19 ;  /* 0x00007610ff137816 */ /* 0x000fe20000000013 */
[----:B------:R-:W-:Y:S06]  /*34a0*/  BRA `(.L_x_3089) ;  /* 0x0000000000247947 */ /* 0x000fec0003800000 */
.L_x_3113:
[----:B------:R-:W2:Y:S02]  /*34b0*/  LDG.E.64 R4, desc[UR36][R4.64] ;  /* 0x0000002404047981 */ /* 0x000ea4000c1e1b00 */
[----:B--2---:R-:W0:Y:S02]  /*34c0*/  I2F.U64 R0, R4 ;  /* 0x0000000400007312 */ /* 0x004e240000301000 */
[----:B0-----:R-:W-:-:S04]  /*34d0*/  F2FP.BF16.F32.PACK_AB R0, RZ, R0 ;  /* 0x00000000ff00723e */ /* 0x001fc800000010ff */
[----:B------:R-:W-:Y:S01]  /*34e0*/  PRMT R19, R0, 0x7610, R19 ;  /* 0x0000761000137816 */ /* 0x000fe20000000013 */
[----:B------:R-:W-:Y:S06]  /*34f0*/  BRA `(.L_x_3089) ;  /* 0x0000000000107947 */ /* 0x000fec0003800000 */
.L_x_3112:
[----:B------:R-:W2:Y:S02]  /*3500*/  LDG.E R4, desc[UR36][R4.64] ;  /* 0x0000002404047981 */ /* 0x000ea4000c1e1900 */
[----:B--2---:R-:W-:-:S04]  /*3510*/  I2FP.F32.U32 R0, R4 ;  /* 0x0000000400007245 */ /* 0x004fc80000201000 */
[----:B------:R-:W-:-:S04]  /*3520*/  F2FP.BF16.F32.PACK_AB R0, RZ, R0 ;  /* 0x00000000ff00723e */ /* 0x000fc800000010ff */
[----:B------:R-:W-:-:S07]  /*3530*/  PRMT R19, R0, 0x7610, R19 ;  /* 0x0000761000137816 */ /* 0x000fce0000000013 */
.L_x_3089:
[----:B------:R-:W-:-:S07]  /*3540*/  VIADD R23, R23, 0x80 ;  /* 0x0000008017177836 */ /* 0x000fce0000000000 */
.L_x_3083:
[----:B------:R-:W-:Y:S05]  /*3550*/  BSYNC.RECONVERGENT B6 ;  /* 0x0000000000067941 */ /* 0x000fea0003800200 */
.L_x_3082:
        /* <DEDUP_REMOVED lines=25> */
.L_x_3122:
[----:B------:R-:W2:Y:S02]  /*36f0*/  LDG.E.U8 R4, desc[UR36][R4.64] ;  /* 0x0000002404047981 */ /* 0x000ea4000c1e1100 */
[----:B--2---:R-:W-:-:S04]  /*3700*/  I2FP.F32.U32 R0, R4 ;  /* 0x0000000400007245 */ /* 0x004fc80000201000 */
[----:B------:R-:W-:Y:S01]  /*3710*/  F2FP.BF16.F32.PACK_AB R0, RZ, R0 ;  /* 0x00000000ff00723e */ /* 0x000fe200000010ff */
[----:B------:R-:W-:Y:S06]  /*3720*/  BRA `(.L_x_3118) ;  /* 0x0000000c00a87947 */ /* 0x000fec0003800000 */
.L_x_3121:
        /* <DEDUP_REMOVED lines=10> */
.L_x_3125:
[----:B------:R-:W2:Y:S02]  /*37d0*/  LDG.E R4, desc[UR36][R4.64] ;  /* 0x0000002404047981 */ /* 0x000ea4000c1e1900 */
[----:B--2---:R-:W-:-:S04]  /*37e0*/  I2FP.F32.S32 R0, R4 ;  /* 0x0000000400007245 */ /* 0x004fc80000201400 */
[----:B------:R-:W-:Y:S01]  /*37f0*/  F2FP.BF16.F32.PACK_AB R0, RZ, R0 ;  /* 0x00000000ff00723e */ /* 0x000fe200000010ff */
[----:B------:R-:W-:Y:S06]  /*3800*/  BRA `(.L_x_3118) ;  /* 0x0000000c00707947 */ /* 0x000fec0003800000 */
.L_x_3124:
[----:B------:R-:W2:Y:S02]  /*3810*/  LDG.E.U16 R4, desc[UR36][R4.64] ;  /* 0x0000002404047981 */ /* 0x000ea4000c1e1500 */
[----:B--2---:R-:W0:Y:S02]  /*3820*/  I2F.S16 R0, R4 ;  /* 0x0000000400007306 */ /* 0x004e240000101400 */
[----:B0-----:R-:W-:Y:S01]  /*3830*/  F2FP.BF16.F32.PACK_AB R0, RZ, R0 ;  /* 0x00000000ff00723e */ /* 0x001fe200000010ff */
[----:B------:R-:W-:Y:S06]  /*3840*/  BRA `(.L_x_3118) ;  /* 0x0000000c00607947 */ /* 0x000fec0003800000 */
.L_x_3120:
        /* <DEDUP_REMOVED lines=9> */
.L_x_3127:
[----:B------:R-:W2:Y:S02]  /*38e0*/  LDG.E.U16 R0, desc[UR36][R4.64] ;  /* 0x0000002404007981 */ /* 0x000ea4000c1e1500 */
[----:B--2---:R-:W-:-:S05]  /*38f0*/  HADD2.F32 R0, -RZ, R0.H0_H0 ;  /* 0x20000000ff007230 */ /* 0x004fca0000004100 */
[----:B------:R-:W-:Y:S01]  /*3900*/  F2FP.BF16.F32.PACK_AB R0, RZ, R0 ;  /* 0x00000000ff00723e */ /* 0x000fe200000010ff */
[----:B------:R-:W-:Y:S06]  /*3910*/  BRA `(.L_x_3118) ;  /* 0x0000000c002c7947 */ /* 0x000fec0003800000 */
.L_x_3126:
        /* <DEDUP_REMOVED lines=9> */
.L_x_3129:
[----:B------:R-:W2:Y:S02]  /*39b0*/  LDG.E.U16 R4, desc[UR36][R4.64] ;  /* 0x0000002404047981 */ /* 0x000ea4000c1e1500 */
[----:B--2---:R-:W-:-:S05]  /*39c0*/  HADD2.F32 R0, -RZ, R4.H0_H0 ;  /* 0x20000004ff007230 */ /* 0x004fca0000004100 */
[----:B------:R-:W-:Y:S01]  /*39d0*/  F2FP.BF16.F32.PACK_AB R0, RZ, R0 ;  /* 0x00000000ff00723e */ /* 0x000fe200000010ff */
[----:B------:R-:W-:Y:S06]  /*39e0*/  BRA `(.L_x_3118) ;  /* 0x0000000800f87947 */ /* 0x000fec0003800000 */
.L_x_3128:
        /* <DEDUP_REMOVED lines=12> */
.L_x_3119:
        /* <DEDUP_REMOVED lines=13> */
.L_x_3132:
        /* <DEDUP_REMOVED lines=12> */
.L_x_3131:
        /* <DEDUP_REMOVED lines=27> */
.L_x_3134:
        /* <DEDUP_REMOVED lines=14> */
.L_x_3133:
[----:B------:R1:W5:Y:S01]  /*3ed0*/  LDG.E.U16 R0, desc[UR36][R4.64] ;  /* 0x0000002404007981 */ /* 0x000362000c1e1500 */
[----:B------:R-:W-:Y:S05]  /*3ee0*/  BRA `(.L_x_3118) ;  /* 0x0000000400b87947 */ /* 0x000fea0003800000 */
.L_x_3130:
        /* <DEDUP_REMOVED lines=12> */
.L_x_3137:
        /* <DEDUP_REMOVED lines=21> */
.L_x_3141:
[----:B------:R-:W-:Y:S05]  /*4100*/  BSYNC.RECONVERGENT B1 ;  /* 0x0000000000017941 */ /* 0x000fea0003800200 */
.L_x_3140:
[----:B------:R-:W-:Y:S01]  /*4110*/  IMAD.SHL.U32 R0, R0, 0x100000, RZ ;  /* 0x0010000000007824 */ /* 0x000fe200078e00ff */
[----:B------:R-:W-:-:S04]  /*4120*/  LEA R3, R3, 0x3b800000, 0x17 ;  /* 0x3b80000003037811 */ /* 0x000fc800078eb8ff */
[----:B------:R-:W-:-:S07]  /*4130*/  LOP3.LUT R0, R3, R0, R7, 0xfe, !PT ;  /* 0x0000000003007212 */ /* 0x000fce00078efe07 */
.L_x_3139:
[----:B------:R-:W-:Y:S05]  /*4140*/  BSYNC.RECONVERGENT B0 ;  /* 0x0000000000007941 */ /* 0x000fea0003800200 */
.L_x_3138:
[----:B------:R-:W-:Y:S01]  /*4150*/  F2FP.BF16.F32.PACK_AB R0, RZ, R0 ;  /* 0x00000000ff00723e */ /* 0x000fe200000010ff */
[----:B------:R-:W-:Y:S06]  /*4160*/  BRA `(.L_x_3118) ;  /* 0x0000000400187947 */ /* 0x000fec0003800000 */
.L_x_3136:
        /* <DEDUP_REMOVED lines=21> */
.L_x_3145:
[----:B------:R-:W-:Y:S05]  /*42c0*/  BSYNC.RECONVERGENT B1 ;  /* 0x0000000000017941 */ /* 0x000fea0003800200 */
.L_x_3144:
[----:B------:R-:W-:Y:S01]  /*42d0*/  IMAD.SHL.U32 R0, R0, 0x200000, RZ ;  /* 0x0020000000007824 */ /* 0x000fe200078e00ff */
[----:B------:R-:W-:-:S04]  /*42e0*/  LEA R3, R3, 0x37800000, 0x17 ;  /* 0x3780000003037811 */ /* 0x000fc800078eb8ff */
[----:B------:R-:W-:-:S07]  /*42f0*/  LOP3.LUT R0, R3, R0, R7, 0xfe, !PT ;  /* 0x0000000003007212 */ /* 0x000fce00078efe07 */
.L_x_3143:
[----:B------:R-:W-:Y:S05]  /*4300*/  BSYNC.RECONVERGENT B0 ;  /* 0x0000000000007941 */ /* 0x000fea0003800200 */
.L_x_3142:
[----:B------:R-:W-:Y:S01]  /*4310*/  F2FP.BF16.F32.PACK_AB R0, RZ, R0 ;  /* 0x00000000ff00723e */ /* 0x000fe200000010ff */
[----:B------:R-:W-:Y:S06]  /*4320*/  BRA `(.L_x_3118) ;  /* 0x0000000000a87947 */ /* 0x000fec0003800000 */
.L_x_3135:
        /* <DEDUP_REMOVED lines=14> */
.L_x_3149:
[----:B------:R-:W-:Y:S05]  /*4410*/  BSYNC.RECONVERGENT B0 ;  /* 0x0000000000007941 */ /* 0x000fea0003800200 */
.L_x_3148:
[----:B------:R-:W-:Y:S01]  /*4420*/  F2FP.BF16.F32.PACK_AB R0, RZ, R0 ;  /* 0x00000000ff00723e */ /* 0x000fe200000010ff */
[----:B------:R-:W-:Y:S06]  /*4430*/  BRA `(.L_x_3118) ;  /* 0x0000000000647947 */ /* 0x000fec0003800000 */
.L_x_3123:
        /* <DEDUP_REMOVED lines=16> */
.L_x_3150:
[----:B------:R-:W-:Y:S01]  /*4540*/  PRMT R0, RZ, 0x7610, R0 ;  /* 0x00007610ff007816 */ /* 0x000fe20000000000 */
[----:B------:R-:W-:Y:S06]  /*4550*/  BRA `(.L_x_3118) ;  /* 0x00000000001c7947 */ /* 0x000fec0003800000 */
.L_x_3147:
[----:B------:R-:W2:Y:S02]  /*4560*/  LDG.E.64 R4, desc[UR36][R4.64] ;  /* 0x0000002404047981 */ /* 0x000ea4000c1e1b00 */
[----:B--2---:R-:W0:Y:S02]  /*4570*/  I2F.U64 R0, R4 ;  /* 0x0000000400007312 */ /* 0x004e240000301000 */
[----:B0-----:R-:W-:Y:S01]  /*4580*/  F2FP.BF16.F32.PACK_AB R0, RZ, R0 ;  /* 0x00000000ff00723e */ /* 0x001fe200000010ff */
[----:B------:R-:W-:Y:S06]  /*4590*/  BRA `(.L_x_3118) ;  /* 0x00000000000c7947 */ /* 0x000fec0003800000 */
.L_x_3146:
[----:B------:R-:W2:Y:S02]  /*45a0*/  LDG.E R4, desc[UR36][R4.64] ;  /* 0x0000002404047981 */ /* 0x000ea4000c1e1900 */
[----:B--2---:R-:W-:-:S04]  /*45b0*/  I2FP.F32.U32 R0, R4 ;  /* 0x0000000400007245 */ /* 0x004fc80000201000 */
[----:B------:R-:W-:-:S07]  /*45c0*/  F2FP.BF16.F32.PACK_AB R0, RZ, R0 ;  /* 0x00000000ff00723e */ /* 0x000fce00000010ff */
.L_x_3118:
[----:B------:R-:W-:Y:S05]  /*45d0*/  BSYNC.RECONVERGENT B6 ;  /* 0x0000000000067941 */ /* 0x000fea0003800200 */
.L_x_3117:
[----:B------:R-:W2:Y:S01]  /*45e0*/  LDC.U16 R3, c[0x0][0x386] ;  /* 0x0000e180ff037b82 */ /* 0x000ea20000000400 */
[----:B------:R-:W-:Y:S01]  /*45f0*/  ISETP.GE.AND P0, PT, R25, R16, PT ;  /* 0x000000101900720c */ /* 0x000fe20003f06270 */
[----:B------:R-:W-:-:S12]  /*4600*/  BSSY.RECONVERGENT B1, `(.L_x_3151) ;  /* 0x000006b000017945 */ /* 0x000fd80003800200 */
[----:B------:R-:W-:Y:S05]  /*4610*/  @P0 BRA `(.L_x_3152) ;  /* 0x0000000400a40947 */ /* 0x000fea0003800000 */
[----:B-----5:R-:W-:-:S05]  /*4620*/  IMAD.U32 R18, R18, 0x10000, RZ ;  /* 0x0001000012127824 */ /* 0x020fca00078e00ff */
[----:B------:R-:W-:-:S13]  /*4630*/  FSETP.NEU.FTZ.AND P0, PT, R18, RZ, PT ;  /* 0x000000ff1200720b */ /* 0x000fda0003f1d000 */
[----:B01----:R-:W0:Y:S01]  /*4640*/  @!P0 MUFU.RCP R5, R18 ;  /* 0x0000001200058308 */ /* 0x003e220000001000 */
[----:B--2---:R-:W-:-:S04]  /*4650*/  @!P0 IMAD.U32 R4, R3, 0x10000, RZ ;  /* 0x0001000003048824 */ /* 0x004fc800078e00ff */
        /* <DEDUP_REMOVED lines=35> */
.L_x_3157:
[----:B------:R-:W-:Y:S05]  /*4890*/  BSYNC.RECONVERGENT B2 ;  /* 0x0000000000027941 */ /* 0x000fea0003800200 */
.L_x_3156:
[----:B------:R-:W-:Y:S01]  /*48a0*/  FFMA.FTZ R4, -R11, R9, R4 ;  /* 0x000000090b047223 */ /* 0x000fe20000010104 */
[----:B------:R-:W-:Y:S06]  /*48b0*/  BRA `(.L_x_3154) ;  /* 0x0000000000807947 */ /* 0x000fec0003800000 */
.L_x_3155:
        /* <DEDUP_REMOVED lines=16> */
.L_x_3160:
        /* <DEDUP_REMOVED lines=13> */
.L_x_3159:
[----:B------:R-:W-:Y:S05]  /*4a90*/  BSYNC.RECONVERGENT B2 ;  /* 0x0000000000027941 */ /* 0x000fea0003800200 */
.L_x_3158:
[----:B------:R-:W-:-:S04]  /*4aa0*/  FMUL.FTZ R7, R4, 1.1920928955078125e-07 ;  /* 0x3400000004077820 */ /* 0x000fc80000410000 */
[----:B------:R-:W-:-:S07]  /*4ab0*/  FMUL.FTZ R4, R10, R7 ;  /* 0x000000070a047220 */ /* 0x000fce0000410000 */
.L_x_3154:
[----:B------:R-:W-:Y:S05]  /*4ac0*/  BSYNC.RECONVERGENT B0 ;  /* 0x0000000000007941 */ /* 0x000fea0003800200 */
.L_x_3153:
        /* <DEDUP_REMOVED lines=24> */
.L_x_3161:
[----:B------:R-:W-:-:S04]  /*4c50*/  FMUL.FTZ R6, R5, R6 ;  /* 0x0000000605067220 */ /* 0x000fc80000410000 */
[----:B------:R-:W1:Y:S02]  /*4c60*/  F2F.BF16.F32 R4, R6 ;  /* 0x0000000600047304 */ /* 0x000e640000202000 */
[----:B-1----:R-:W-:-:S05]  /*4c70*/  IMAD.U32 R4, R4, 0x10000, RZ ;  /* 0x0001000004047824 */ /* 0x002fca00078e00ff */
[----:B------:R-:W-:-:S04]  /*4c80*/  LOP3.LUT R4, RZ, 0x80000000, R4, 0xb8, !PT ;  /* 0x80000000ff047812 */ /* 0x000fc800078eb804 */
[----:B------:R-:W-:-:S04]  /*4c90*/  F2FP.BF16.F32.PACK_AB R4, RZ, R4 ;  /* 0x00000004ff04723e */ /* 0x000fc800000010ff */
[----:B------:R-:W-:-:S07]  /*4ca0*/  PRMT R5, R4, 0x7610, R5 ;  /* 0x0000761004057816 */ /* 0x000fce0000000005 */
.L_x_3152:
[----:B------:R-:W-:Y:S05]  /*4cb0*/  BSYNC.RECONVERGENT B1 ;  /* 0x0000000000017941 */ /* 0x000fea0003800200 */
.L_x_3151:
[----:B------:R-:W-:Y:S01]  /*4cc0*/  VIADD R23, R25, 0x80 ;  /* 0x0000008019177836 */ /* 0x000fe20000000000 */
[----:B------:R-:W-:Y:S04]  /*4cd0*/  BSSY.RECONVERGENT B1, `(.L_x_3162) ;  /* 0x000006c000017945 */ /* 0x000fe80003800200 */
[----:B------:R-:W-:-:S13]  /*4ce0*/  ISETP.GE.AND P0, PT, R23, R16, PT ;  /* 0x000000101700720c */ /* 0x000fda0003f06270 */
[----:B------:R-:W-:Y:S05]  /*4cf0*/  @P0 BRA `(.L_x_3163) ;  /* 0x0000000400a40947 */ /* 0x000fea0003800000 */
[----:B-----5:R-:W-:-:S05]  /*4d00*/  IMAD.U32 R17, R17, 0x10000, RZ ;  /* 0x0001000011117824 */ /* 0x020fca00078e00ff */
[----:B------:R-:W-:-:S13]  /*4d10*/  FSETP.NEU.FTZ.AND P0, PT, R17, RZ, PT ;  /* 0x000000ff1100720b */ /* 0x000fda0003f1d000 */
[----:B------:R-:W-:Y:S05]  /*4d20*/  @!P0 BRA `(.L_x_3164) ;  /* 0x0000000400848947 */ /* 0x000fea0003800000 */
[----:B012---:R-:W-:Y:S01]  /*4d30*/  IMAD.U32 R4, R3, 0x10000, RZ ;  /* 0x0001000003047824 */ /* 0x007fe200078e00ff */
        /* <DEDUP_REMOVED lines=27> */
.L_x_3170:
[----:B------:R-:W-:Y:S01]  /*4ef0*/  FSETP.GEU.FTZ.AND P0, PT, R9, -R10, PT ;  /* 0x8000000a0900720b */ /* 0x000fe20003f1e000 */
[----:B------:R-:W-:-:S12]  /*4f00*/  FADD.FTZ R6, R6, -1 ;  /* 0xbf80000006067421 */ /* 0x000fd80000010000 */
[----:B------:R-:W-:-:S07]  /*4f10*/  @!P0 FADD.FTZ R6, R6, -1 ;  /* 0xbf80000006068421 */ /* 0x000fce0000010000 */
.L_x_3169:
[----:B------:R-:W-:Y:S05]  /*4f20*/  BSYNC.RECONVERGENT B2 ;  /* 0x0000000000027941 */ /* 0x000fea0003800200 */
.L_x_3168:
[----:B------:R-:W-:Y:S01]  /*4f30*/  FFMA.FTZ R7, -R10, R6, R7 ;  /* 0x000000060a077223 */ /* 0x000fe20000010107 */
[----:B------:R-:W-:Y:S06]  /*4f40*/  BRA `(.L_x_3166) ;  /* 0x0000000000807947 */ /* 0x000fec0003800000 */
.L_x_3167:
        /* <DEDUP_REMOVED lines=16> */
.L_x_3173:
        /* <DEDUP_REMOVED lines=13> */
.L_x_3172:
[----:B------:R-:W-:Y:S05]  /*5120*/  BSYNC.RECONVERGENT B2 ;  /* 0x0000000000027941 */ /* 0x000fea0003800200 */
.L_x_3171:
[----:B------:R-:W-:-:S04]  /*5130*/  FMUL.FTZ R6, R7, 1.1920928955078125e-07 ;  /* 0x3400000007067820 */ /* 0x000fc80000410000 */
[----:B------:R-:W-:-:S07]  /*5140*/  FMUL.FTZ R7, R11, R6 ;  /* 0x000000060b077220 */ /* 0x000fce0000410000 */
.L_x_3166:
[----:B------:R-:W-:Y:S05]  /*5150*/  BSYNC.RECONVERGENT B0 ;  /* 0x0000000000007941 */ /* 0x000fea0003800200 */
.L_x_3165:
        /* <DEDUP_REMOVED lines=30> */
.L_x_3164:
[----:B------:R-:W3:Y:S01]  /*5340*/  MUFU.RCP R17, R17 ;  /* 0x0000001100117308 */ /* 0x000ee20000001000 */
[----:B012---:R-:W-:-:S04]  /*5350*/  IMAD.U32 R4, R3, 0x10000, RZ ;  /* 0x0001000003047824 */ /* 0x007fc800078e00ff */
[----:B---3--:R-:W-:-:S05]  /*5360*/  FMUL.FTZ R4, R4, R17 ;  /* 0x0000001104047220 */ /* 0x008fca0000410000 */
[----:B------:R-:W-:-:S04]  /*5370*/  F2FP.BF16.F32.PACK_AB R4, RZ, R4 ;  /* 0x00000004ff04723e */ /* 0x000fc800000010ff */
[----:B------:R-:W-:-:S07]  /*5380*/  PRMT R22, R4, 0x7610, R22 ;  /* 0x0000761004167816 */ /* 0x000fce0000000016 */
.L_x_3163:
[----:B------:R-:W-:Y:S05]  /*5390*/  BSYNC.RECONVERGENT B1 ;  /* 0x0000000000017941 */ /* 0x000fea0003800200 */
.L_x_3162:
        /* <DEDUP_REMOVED lines=35> */
.L_x_3182:
[----:B------:R-:W-:Y:S01]  /*55d0*/  FSETP.GEU.FTZ.AND P0, PT, R9, -R10, PT ;  /* 0x8000000a0900720b */ /* 0x000fe20003f1e000 */
[----:B------:R-:W-:-:S12]  /*55e0*/  FADD.FTZ R6, R6, -1 ;  /* 0xbf80000006067421 */ /* 0x000fd80000010000 */
[----:B------:R-:W-:-:S07]  /*55f0*/  @!P0 FADD.FTZ R6, R6, -1 ;  /* 0xbf80000006068421 */ /* 0x000fce0000010000 */
.L_x_3181:
[----:B------:R-:W-:Y:S05]  /*5600*/  BSYNC.RECONVERGENT B2 ;  /* 0x0000000000027941 */ /* 0x000fea0003800200 */
.L_x_3180:
[----:B------:R-:W-:Y:S01]  /*5610*/  FFMA.FTZ R7, -R10, R6, R7 ;  /* 0x000000060a077223 */ /* 0x000fe20000010107 */
[----:B------:R-:W-:Y:S06]  /*5620*/  BRA `(.L_x_3178) ;  /* 0x0000000000807947 */ /* 0x000fec0003800000 */
.L_x_3179:
        /* <DEDUP_REMOVED lines=16> */
.L_x_3185:
        /* <DEDUP_REMOVED lines=13> */
.L_x_3184:
[----:B------:R-:W-:Y:S05]  /*5800*/  BSYNC.RECONVERGENT B2 ;  /* 0x0000000000027941 */ /* 0x000fea0003800200 */
.L_x_3183:
[----:B------:R-:W-:-:S04]  /*5810*/  FMUL.FTZ R6, R7, 1.1920928955078125e-07 ;  /* 0x3400000007067820 */ /* 0x000fc80000410000 */
[----:B------:R-:W-:-:S07]  /*5820*/  FMUL.FTZ R7, R11, R6 ;  /* 0x000000060b077220 */ /* 0x000fce0000410000 */
.L_x_3178:
[----:B------:R-:W-:Y:S05]  /*5830*/  BSYNC.RECONVERGENT B0 ;  /* 0x0000000000007941 */ /* 0x000fea0003800200 */
.L_x_3177:
        /* <DEDUP_REMOVED lines=30> */
.L_x_3176:
[----:B------:R-:W3:Y:S01]  /*5a20*/  MUFU.RCP R19, R19 ;  /* 0x0000001300137308 */ /* 0x000ee20000001000 */
[----:B012---:R-:W-:-:S04]  /*5a30*/  IMAD.U32 R4, R3, 0x10000, RZ ;  /* 0x0001000003047824 */ /* 0x007fc800078e00ff */
[----:B---3--:R-:W-:-:S05]  /*5a40*/  FMUL.FTZ R4, R4, R19 ;  /* 0x0000001304047220 */ /* 0x008fca0000410000 */
[----:B------:R-:W-:-:S04]  /*5a50*/  F2FP.BF16.F32.PACK_AB R4, RZ, R4 ;  /* 0x00000004ff04723e */ /* 0x000fc800000010ff */
[----:B------:R-:W-:-:S07]  /*5a60*/  PRMT R17, R4, 0x7610, R17 ;  /* 0x0000761004117816 */ /* 0x000fce0000000011 */
.L_x_3175:
[----:B------:R-:W-:Y:S05]  /*5a70*/  BSYNC.RECONVERGENT B1 ;  /* 0x0000000000017941 */ /* 0x000fea0003800200 */
.L_x_3174:
[----:B------:R-:W-:Y:S01]  /*5a80*/  VIADD R7, R25, 0x180 ;  /* 0x0000018019077836 */ /* 0x000fe20000000000 */
[----:B------:R-:W-:Y:S04]  /*5a90*/  BSSY.RECONVERGENT B1, `(.L_x_3186) ;  /* 0x000006c000017945 */ /* 0x000fe80003800200 */
[----:B------:R-:W-:-:S13]  /*5aa0*/  ISETP.GE.AND P0, PT, R7, R16, PT ;  /* 0x000000100700720c */ /* 0x000fda0003f06270 */
[----:B------:R-:W-:Y:S05]  /*5ab0*/  @P0 BRA `(.L_x_3187) ;  /* 0x0000000400a40947 */ /* 0x000fea0003800000 */
[----:B-----5:R-:W-:-:S05]  /*5ac0*/  IMAD.U32 R0, R0, 0x10000, RZ ;  /* 0x0001000000007824 */ /* 0x020fca00078e00ff */
[----:B------:R-:W-:-:S13]  /*5ad0*/  FSETP.NEU.FTZ.AND P0, PT, R0, RZ, PT ;  /* 0x000000ff0000720b */ /* 0x000fda0003f1d000 */
[----:B------:R-:W-:Y:S05]  /*5ae0*/  @!P0 BRA `(.L_x_3188) ;  /* 0x0000000400848947 */ /* 0x000fea0003800000 */
[----:B--2---:R-:W-:Y:S01]  /*5af0*/  IMAD.U32 R3, R3, 0x10000, RZ ;  /* 0x0001000003037824 */ /* 0x004fe200078e00ff */
[----:B------:R-:W-:Y:S03]  /*5b00*/  BSSY.RECONVERGENT B0, `(.L_x_3189) ;  /* 0x0000041000007945 */ /* 0x000fe60003800200 */
[C---:B01----:R-:W-:Y:S01]  /*5b10*/  FADD.FTZ R4, |R3|.reuse, -RZ ;  /* 0x800000ff03047221 */ /* 0x043fe20000010200 */
        /* <DEDUP_REMOVED lines=25> */
.L_x_3194:
[----:B------:R-:W-:Y:S01]  /*5cb0*/  FSETP.GEU.FTZ.AND P0, PT, R7, -R11, PT ;  /* 0x8000000b0700720b */ /* 0x000fe20003f1e000 */
[----:B------:R-:W-:-:S12]  /*5cc0*/  FADD.FTZ R9, R9, -1 ;  /* 0xbf80000009097421 */ /* 0x000fd80000010000 */
[----:B------:R-:W-:-:S07]  /*5cd0*/  @!P0 FADD.FTZ R9, R9, -1 ;  /* 0xbf80000009098421 */ /* 0x000fce0000010000 */
.L_x_3193:
[----:B------:R-:W-:Y:S05]  /*5ce0*/  BSYNC.RECONVERGENT B2 ;  /* 0x0000000000027941 */ /* 0x000fea0003800200 */
.L_x_3192:
[----:B------:R-:W-:Y:S01]  /*5cf0*/  FFMA.FTZ R4, -R11, R9, R4 ;  /* 0x000000090b047223 */ /* 0x000fe20000010104 */
[----:B------:R-:W-:Y:S06]  /*5d00*/  BRA `(.L_x_3190) ;  /* 0x0000000000807947 */ /* 0x000fec0003800000 */
.L_x_3191:
        /* <DEDUP_REMOVED lines=16> */
.L_x_3197:
        /* <DEDUP_REMOVED lines=13> */
.L_x_3196:
[----:B------:R-:W-:Y:S05]  /*5ee0*/  BSYNC.RECONVERGENT B2 ;  /* 0x0000000000027941 */ /* 0x000fea0003800200 */
.L_x_3195:
[----:B------:R-:W-:-:S04]  /*5ef0*/  FMUL.FTZ R7, R4, 1.1920928955078125e-07 ;  /* 0x3400000004077820 */ /* 0x000fc80000410000 */
[----:B------:R-:W-:-:S07]  /*5f00*/  FMUL.FTZ R4, R10, R7 ;  /* 0x000000070a047220 */ /* 0x000fce0000410000 */
.L_x_3190:
[----:B------:R-:W-:Y:S05]  /*5f10*/  BSYNC.RECONVERGENT B0 ;  /* 0x0000000000007941 */ /* 0x000fea0003800200 */
.L_x_3189:
        /* <DEDUP_REMOVED lines=30> */
.L_x_3188:
[----:B------:R-:W3:Y:S01]  /*6100*/  MUFU.RCP R0, R0 ;  /* 0x0000000000007308 */ /* 0x000ee20000001000 */
[----:B--2---:R-:W-:-:S04]  /*6110*/  IMAD.U32 R3, R3, 0x10000, RZ ;  /* 0x0001000003037824 */ /* 0x004fc800078e00ff */
[----:B---3--:R-:W-:-:S05]  /*6120*/  FMUL.FTZ R3, R3, R0 ;  /* 0x0000000003037220 */ /* 0x008fca0000410000 */
[----:B------:R-:W-:-:S04]  /*6130*/  F2FP.BF16.F32.PACK_AB R3, RZ, R3 ;  /* 0x00000003ff03723e */ /* 0x000fc800000010ff */
[----:B------:R-:W-:-:S07]  /*6140*/  PRMT R18, R3, 0x7610, R18 ;  /* 0x0000761003127816 */ /* 0x000fce0000000012 */
.L_x_3187:
[----:B------:R-:W-:Y:S05]  /*6150*/  BSYNC.RECONVERGENT B1 ;  /* 0x0000000000017941 */ /* 0x000fea0003800200 */
.L_x_3186:
        /* <DEDUP_REMOVED lines=28> */
.L_x_3204:
[----:B------:R-:W-:Y:S02]  /*6320*/  IMAD.U32 R5, R5, 0x10000, RZ ;  /* 0x0001000005057824 */ /* 0x000fe400078e00ff */
[----:B------:R-:W-:-:S04]  /*6330*/  IMAD.MOV.U32 R25, RZ, RZ, R23 ;  /* 0x000000ffff197224 */ /* 0x000fc800078e0017 */
[----:B------:R-:W0:Y:S02]  /*6340*/  F2I.S64.TRUNC R4, R5 ;  /* 0x0000000500047311 */ /* 0x000e24000020d900 */
[----:B0-----:R0:W-:Y:S01]  /*6350*/  STG.E.U8 desc[UR36][R8.64], R4 ;  /* 0x0000000408007986 */ /* 0x0011e2000c101124 */
[----:B------:R-:W-:Y:S05]  /*6360*/  BRA `(.L_x_3206) ;  /* 0x0000000c00c07947 */ /* 0x000fea0003800000 */
.L_x_3203:
        /* <DEDUP_REMOVED lines=11> */
.L_x_3208:
[----:B------:R-:W-:Y:S02]  /*6420*/  IMAD.U32 R5, R5, 0x10000, RZ ;  /* 0x0001000005057824 */ /* 0x000fe400078e00ff */
[----:B------:R-:W-:-:S04]  /*6430*/  IMAD.MOV.U32 R25, RZ, RZ, R23 ;  /* 0x000000ffff197224 */ /* 0x000fc800078e0017 */
[----:B------:R-:W0:Y:S02]  /*6440*/  F2I.FTZ.TRUNC.NTZ R5, R5 ;  /* 0x0000000500057305 */ /* 0x000e24000021f100 */
[----:B0-----:R0:W-:Y:S01]  /*6450*/  STG.E desc[UR36][R8.64], R5 ;  /* 0x0000000508007986 */ /* 0x0011e2000c101924 */
[----:B------:R-:W-:Y:S05]  /*6460*/  BRA `(.L_x_3206) ;  /* 0x0000000c00807947 */ /* 0x000fea0003800000 */
.L_x_3207:
[----:B------:R-:W-:Y:S02]  /*6470*/  IMAD.U32 R5, R5, 0x10000, RZ ;  /* 0x0001000005057824 */ /* 0x000fe400078e00ff */
[----:B------:R-:W-:-:S04]  /*6480*/  IMAD.MOV.U32 R25, RZ, RZ, R23 ;  /* 0x000000ffff197224 */ /* 0x000fc800078e0017 */
[----:B------:R-:W0:Y:S02]  /*6490*/  F2I.FTZ.TRUNC.NTZ R5, R5 ;  /* 0x0000000500057305 */ /* 0x000e24000021f100 */
[----:B0-----:R0:W-:Y:S01]  /*64a0*/  STG.E.U16 desc[UR36][R8.64], R5 ;  /* 0x0000000508007986 */ /* 0x0011e2000c101524 */
[----:B------:R-:W-:Y:S05]  /*64b0*/  BRA `(.L_x_3206) ;  /* 0x0000000c006c7947 */ /* 0x000fea0003800000 */
.L_x_3202:
        /* <DEDUP_REMOVED lines=10> */
.L_x_3210:
[----:B------:R-:W-:Y:S02]  /*6560*/  IMAD.U32 R0, R5, 0x10000, RZ ;  /* 0x0001000005007824 */ /* 0x000fe400078e00ff */
[----:B------:R-:W-:-:S03]  /*6570*/  IMAD.MOV.U32 R25, RZ, RZ, R23 ;  /* 0x000000ffff197224 */ /* 0x000fc600078e0017 */
[----:B------:R-:W-:-:S05]  /*6580*/  F2FP.F16.F32.PACK_AB R0, RZ, R0 ;  /* 0x00000000ff00723e */ /* 0x000fca00000000ff */
[----:B------:R0:W-:Y:S01]  /*6590*/  STG.E.U16 desc[UR36][R8.64], R0 ;  /* 0x0000000008007986 */ /* 0x0001e2000c101524 */
[----:B------:R-:W-:Y:S05]  /*65a0*/  BRA `(.L_x_3206) ;  /* 0x0000000c00307947 */ /* 0x000fea0003800000 */
.L_x_3209:
        /* <DEDUP_REMOVED lines=11> */
.L_x_3212:
[----:B------:R-:W-:Y:S02]  /*6660*/  IMAD.U32 R5, R5, 0x10000, RZ ;  /* 0x0001000005057824 */ /* 0x000fe400078e00ff */
[----:B------:R-:W-:-:S03]  /*6670*/  IMAD.MOV.U32 R25, RZ, RZ, R23 ;  /* 0x000000ffff197224 */ /* 0x000fc600078e0017 */
[----:B------:R-:W-:-:S04]  /*6680*/  F2FP.F16.F32.PACK_AB R3, RZ, R5 ;  /* 0x00000005ff03723e */ /* 0x000fc800000000ff */
[----:B------:R-:W-:-:S05]  /*6690*/  PRMT R3, R3, 0x5410, RZ ;  /* 0x0000541003037816 */ /* 0x000fca00000000ff */
[----:B------:R0:W-:Y:S01]  /*66a0*/  STG.E desc[UR36][R8.64], R3 ;  /* 0x0000000308007986 */ /* 0x0001e2000c101924 */
[----:B------:R-:W-:Y:S05]  /*66b0*/  BRA `(.L_x_3206) ;  /* 0x0000000800ec7947 */ /* 0x000fea0003800000 */
.L_x_3211:
[----:B------:R-:W-:Y:S02]  /*66c0*/  IMAD.U32 R4, R5, 0x10000, RZ ;  /* 0x0001000005047824 */ /* 0x000fe400078e00ff */
[----:B------:R-:W-:Y:S02]  /*66d0*/  IMAD.MOV.U32 R25, RZ, RZ, R23 ;  /* 0x000000ffff197224 */ /* 0x000fe400078e0017 */
[----:B------:R-:W-:-:S06]  /*66e0*/  FMUL.FTZ R4, R4, 1 ;  /* 0x3f80000004047820 */ /* 0x000fcc0000410000 */
[----:B------:R-:W0:Y:S02]  /*66f0*/  F2F.F64.F32 R4, R4 ;  /* 0x0000000400047310 */ /* 0x000e240000201800 */
[----:B0-----:R0:W-:Y:S01]  /*6700*/  STG.E.64 desc[UR36][R8.64], R4 ;  /* 0x0000000408007986 */ /* 0x0011e2000c101b24 */
[----:B------:R-:W-:Y:S05]  /*6710*/  BRA `(.L_x_3206) ;  /* 0x0000000800d47947 */ /* 0x000fea0003800000 */
.L_x_3201:
        /* <DEDUP_REMOVED lines=14> */
.L_x_3215:
[----:B------:R-:W-:Y:S01]  /*6800*/  IMAD.U32 R5, R5, 0x10000, RZ ;  /* 0x0001000005057824 */ /* 0x000fe200078e00ff */
[----:B------:R-:W-:Y:S01]  /*6810*/  CS2R R6, SRZ ;  /* 0x0000000000067805 */ /* 0x000fe2000001ff00 */
[----:B------:R-:W-:Y:S02]  /*6820*/  IMAD.MOV.U32 R25, RZ, RZ, R23 ;  /* 0x000000ffff197224 */ /* 0x000fe400078e0017 */
[----:B------:R-:W-:-:S06]  /*6830*/  FMUL.FTZ R5, R5, 1 ;  /* 0x3f80000005057820 */ /* 0x000fcc0000410000 */
[----:B------:R-:W0:Y:S02]  /*6840*/  F2F.F64.F32 R4, R5 ;  /* 0x0000000500047310 */ /* 0x000e240000201800 */
[----:B0-----:R0:W-:Y:S01]  /*6850*/  STG.E.128 desc[UR36][R8.64], R4 ;  /* 0x0000000408007986 */ /* 0x0011e2000c101d24 */
[----:B------:R-:W-:Y:S05]  /*6860*/  BRA `(.L_x_3206) ;  /* 0x0000000800807947 */ /* 0x000fea0003800000 */
.L_x_3214:
        /* <DEDUP_REMOVED lines=19> */
.L_x_3219:
[----:B------:R-:W-:Y:S05]  /*69a0*/  BSYNC.RECONVERGENT B0 ;  /* 0x0000000000007941 */ /* 0x000fea0003800200 */
.L_x_3218:
[----:B------:R-:W-:Y:S01]  /*69b0*/  LOP3.LUT R5, R0, 0x80, R5, 0xf8, !PT ;  /* 0x0000008000057812 */ /* 0x000fe200078ef805 */
[----:B------:R-:W-:-:S04]  /*69c0*/  IMAD.MOV.U32 R25, RZ, RZ, R23 ;  /* 0x000000ffff197224 */ /* 0x000fc800078e0017 */
[----:B------:R0:W-:Y:S01]  /*69d0*/  STG.E.U8 desc[UR36][R8.64], R5 ;  /* 0x0000000508007986 */ /* 0x0001e2000c101124 */
[----:B------:R-:W-:Y:S05]  /*69e0*/  BRA `(.L_x_3206) ;  /* 0x0000000800207947 */ /* 0x000fea0003800000 */
.L_x_3217:
        /* <DEDUP_REMOVED lines=15> */
.L_x_3221:
[----:B------:R-:W-:Y:S05]  /*6ae0*/  BSYNC.RECONVERGENT B0 ;  /* 0x0000000000007941 */ /* 0x000fea0003800200 */
.L_x_3220:
[----:B------:R-:W-:Y:S01]  /*6af0*/  LOP3.LUT R5, R0, 0x80, R5, 0xf8, !PT ;  /* 0x0000008000057812 */ /* 0x000fe200078ef805 */
[----:B------:R-:W-:-:S04]  /*6b00*/  IMAD.MOV.U32 R25, RZ, RZ, R23 ;  /* 0x000000ffff197224 */ /* 0x000fc800078e0017 */
[----:B------:R0:W-:Y:S01]  /*6b10*/  STG.E.U8 desc[UR36][R8.64], R5 ;  /* 0x0000000508007986 */ /* 0x0001e2000c101124 */
[----:B------:R-:W-:Y:S05]  /*6b20*/  BRA `(.L_x_3206) ;  /* 0x0000000400d07947 */ /* 0x000fea0003800000 */
.L_x_3216:
[----:B------:R0:W-:Y:S01]  /*6b30*/  STG.E.U16 desc[UR36][R8.64], R5 ;  /* 0x0000000508007986 */ /* 0x0001e2000c101524 */
[----:B------:R-:W-:Y:S01]  /*6b40*/  IMAD.MOV.U32 R25, RZ, RZ, R23 ;  /* 0x000000ffff197224 */ /* 0x000fe200078e0017 */
[----:B------:R-:W-:Y:S06]  /*6b50*/  BRA `(.L_x_3206) ;  /* 0x0000000400c47947 */ /* 0x000fec0003800000 */
.L_x_3213:
        /* <DEDUP_REMOVED lines=13> */
.L_x_3224:
        /* <DEDUP_REMOVED lines=13> */
.L_x_3227:
[----:B------:R-:W-:-:S04]  /*6d00*/  SHF.R.U32.HI R0, RZ, 0x14, R3 ;  /* 0x00000014ff007819 */ /* 0x000fc80000011603 */
[----:B------:R-:W-:-:S04]  /*6d10*/  LOP3.LUT R0, R0, 0x1, RZ, 0xc0, !PT ;  /* 0x0000000100007812 */ /* 0x000fc800078ec0ff */
[----:B------:R-:W-:-:S04]  /*6d20*/  IADD3 R0, PT, PT, R3, 0x487ffff, R0 ;  /* 0x0487ffff03007810 */ /* 0x000fc80007ffe000 */
[----:B------:R-:W-:-:S04]  /*6d30*/  SHF.R.U32.HI R0, RZ, 0x14, R0 ;  /* 0x00000014ff007819 */ /* 0x000fc80000011600 */
[----:B------:R-:W-:-:S07]  /*6d40*/  LOP3.LUT R0, R0, 0xff, RZ, 0xc0, !PT ;  /* 0x000000ff00007812 */ /* 0x000fce00078ec0ff */
.L_x_3228:
[----:B------:R-:W-:-:S04]  /*6d50*/  SHF.R.U32.HI R3, RZ, 0x18, R3 ;  /* 0x00000018ff037819 */ /* 0x000fc80000011603 */
[----:B------:R-:W-:-:S04]  /*6d60*/  LOP3.LUT R0, R0, 0x80, R3, 0xf8, !PT ;  /* 0x0000008000007812 */ /* 0x000fc800078ef803 */
[----:B------:R-:W-:-:S07]  /*6d70*/  PRMT R4, R0, 0x7610, R4 ;  /* 0x0000761000047816 */ /* 0x000fce0000000004 */
.L_x_3226:
[----:B------:R-:W-:Y:S05]  /*6d80*/  BSYNC.RECONVERGENT B0 ;  /* 0x0000000000007941 */ /* 0x000fea0003800200 */
.L_x_3225:
[----:B------:R4:W-:Y:S01]  /*6d90*/  STG.E.U8 desc[UR36][R8.64], R4 ;  /* 0x0000000408007986 */ /* 0x0009e2000c101124 */
[----:B------:R-:W-:Y:S01]  /*6da0*/  IMAD.MOV.U32 R25, RZ, RZ, R23 ;  /* 0x000000ffff197224 */ /* 0x000fe200078e0017 */
[----:B------:R-:W-:Y:S06]  /*6db0*/  BRA `(.L_x_3206) ;  /* 0x00000004002c7947 */ /* 0x000fec0003800000 */
.L_x_3223:
        /* <DEDUP_REMOVED lines=13> */
.L_x_3231:
[----:B------:R-:W-:-:S04]  /*6e90*/  SHF.R.U32.HI R0, RZ, 0x15, R3 ;  /* 0x00000015ff007819 */ /* 0x000fc80000011603 */
[----:B------:R-:W-:-:S04]  /*6ea0*/  LOP3.LUT R0, R0, 0x1, RZ, 0xc0, !PT ;  /* 0x0000000100007812 */ /* 0x000fc800078ec0ff */
[----:B------:R-:W-:-:S04]  /*6eb0*/  IADD3 R0, PT, PT, R3, 0x88fffff, R0 ;  /* 0x088fffff03007810 */ /* 0x000fc80007ffe000 */
[----:B------:R-:W-:-:S04]  /*6ec0*/  SHF.R.U32.HI R0, RZ, 0x15, R0 ;  /* 0x00000015ff007819 */ /* 0x000fc80000011600 */
[----:B------:R-:W-:-:S07]  /*6ed0*/  LOP3.LUT R0, R0, 0xff, RZ, 0xc0, !PT ;  /* 0x000000ff00007812 */ /* 0x000fce00078ec0ff */
.L_x_3232:
[----:B------:R-:W-:-:S04]  /*6ee0*/  SHF.R.U32.HI R3, RZ, 0x18, R3 ;  /* 0x00000018ff037819 */ /* 0x000fc80000011603 */
[----:B------:R-:W-:-:S04]  /*6ef0*/  LOP3.LUT R0, R0, 0x80, R3, 0xf8, !PT ;  /* 0x0000008000007812 */ /* 0x000fc800078ef803 */
[----:B------:R-:W-:-:S07]  /*6f00*/  PRMT R4, R0, 0x7610, R4 ;  /* 0x0000761000047816 */ /* 0x000fce0000000004 */
.L_x_3230:
[----:B------:R-:W-:Y:S05]  /*6f10*/  BSYNC.RECONVERGENT B0 ;  /* 0x0000000000007941 */ /* 0x000fea0003800200 */
.L_x_3229:
[----:B------:R3:W-:Y:S01]  /*6f20*/  STG.E.U8 desc[UR36][R8.64], R4 ;  /* 0x0000000408007986 */ /* 0x0007e2000c101124 */
[----:B------:R-:W-:Y:S01]  /*6f30*/  IMAD.MOV.U32 R25, RZ, RZ, R23 ;  /* 0x000000ffff197224 */ /* 0x000fe200078e0017 */
[----:B------:R-:W-:Y:S06]  /*6f40*/  BRA `(.L_x_3206) ;  /* 0x0000000000c87947 */ /* 0x000fec0003800000 */
.L_x_3222:
[----:B------:R-:W-:-:S13]  /*6f50*/  ISETP.NE.AND P0, PT, R0, 0x1c, PT ;  /* 0x0000001c0000780c */ /* 0x000fda0003f05270 */
[----:B------:R-:W-:Y:S05]  /*6f60*/  @!P0 BRA `(.L_x_3233) ;  /* 0x0000000000b08947 */ /* 0x000fea0003800000 */
[----:B------:R-:W-:-:S13]  /*6f70*/  ISETP.NE.AND P0, PT, R0, 0x1d, PT ;  /* 0x0000001d0000780c */ /* 0x000fda0003f05270 */
[----:B------:R-:W-:Y:S05]  /*6f80*/  @!P0 BRA `(.L_x_3234) ;  /* 0x0000000000948947 */ /* 0x000fea0003800000 */
[----:B------:R-:W-:-:S13]  /*6f90*/  ISETP.NE.AND P0, PT, R0, 0x2c, PT ;  /* 0x0000002c0000780c */ /* 0x000fda0003f05270 */
[----:B------:R-:W-:Y:S05]  /*6fa0*/  @!P0 BRA `(.L_x_3235) ;  /* 0x0000000000488947 */ /* 0x000fea0003800000 */
.L_x_3205:
        /* <DEDUP_REMOVED lines=16> */
.L_x_3236:
[----:B------:R-:W-:Y:S01]  /*70b0*/  IMAD.MOV.U32 R25, RZ, RZ, R23 ;  /* 0x000000ffff197224 */ /* 0x000fe200078e0017 */
[----:B------:R-:W-:Y:S06]  /*70c0*/  BRA `(.L_x_3206) ;  /* 0x0000000000687947 */ /* 0x000fec0003800000 */
.L_x_3235:
        /* <DEDUP_REMOVED lines=17> */
.L_x_3234:
[----:B------:R-:W-:Y:S02]  /*71e0*/  IMAD.U32 R5, R5, 0x10000, RZ ;  /* 0x0001000005057824 */ /* 0x000fe400078e00ff */
[----:B------:R-:W-:-:S04]  /*71f0*/  IMAD.MOV.U32 R25, RZ, RZ, R23 ;  /* 0x000000ffff197224 */ /* 0x000fc800078e0017 */
[----:B------:R-:W0:Y:S02]  /*7200*/  F2I.U64.TRUNC R4, R5 ;  /* 0x0000000500047311 */ /* 0x000e24000020d800 */
[----:B0-----:R1:W-:Y:S01]  /*7210*/  STG.E.64 desc[UR36][R8.64], R4 ;  /* 0x0000000408007986 */ /* 0x0013e2000c101b24 */
[----:B------:R-:W-:Y:S05]  /*7220*/  BRA `(.L_x_3206) ;  /* 0x0000000000107947 */ /* 0x000fea0003800000 */
.L_x_3233:
[----:B------:R-:W-:Y:S02]  /*7230*/  IMAD.U32 R5, R5, 0x10000, RZ ;  /* 0x0001000005057824 */ /* 0x000fe400078e00ff */
[----:B------:R-:W-:-:S04]  /*7240*/  IMAD.MOV.U32 R25, RZ, RZ, R23 ;  /* 0x000000ffff197224 */ /* 0x000fc800078e0017 */
[----:B------:R-:W0:Y:S02]  /*7250*/  F2I.FTZ.U32.TRUNC.NTZ R5, R5 ;  /* 0x0000000500057305 */ /* 0x000e24000021f000 */
[----:B0-----:R0:W-:Y:S02]  /*7260*/  STG.E desc[UR36][R8.64], R5 ;  /* 0x0000000508007986 */ /* 0x0011e4000c101924 */
.L_x_3206:
        /* <DEDUP_REMOVED lines=25> */
.L_x_3241:
[----:B------:R-:W-:-:S06]  /*7400*/  IMAD.U32 R5, R22, 0x10000, RZ ;  /* 0x0001000016057824 */ /* 0x000fcc00078e00ff */
[----:B------:R-:W0:Y:S02]  /*7410*/  F2I.S64.TRUNC R4, R5 ;  /* 0x0000000500047311 */ /* 0x000e24000020d900 */
[----:B0-----:R0:W-:Y:S01]  /*7420*/  STG.E.U8 desc[UR36][R8.64], R4 ;  /* 0x0000000408007986 */ /* 0x0011e2000c101124 */
[----:B------:R-:W-:Y:S05]  /*7430*/  BRA `(.L_x_3243) ;  /* 0x0000000c006c7947 */ /* 0x000fea0003800000 */
.L_x_3240:
        /* <DEDUP_REMOVED lines=10> */
.L_x_3245:
[----:B------:R-:W-:-:S04]  /*74e0*/  IMAD.U32 R22, R22, 0x10000, RZ ;  /* 0x0001000016167824 */ /* 0x000fc800078e00ff */
[----:B------:R-:W0:Y:S02]  /*74f0*/  F2I.FTZ.TRUNC.NTZ R3, R22 ;  /* 0x0000001600037305 */ /* 0x000e24000021f100 */
[----:B0-----:R0:W-:Y:S01]  /*7500*/  STG.E desc[UR36][R8.64], R3 ;  /* 0x0000000308007986 */ /* 0x0011e2000c101924 */
[----:B------:R-:W-:Y:S05]  /*7510*/  BRA `(.L_x_3243) ;  /* 0x0000000c00347947 */ /* 0x000fea0003800000 */
.L_x_3244:
[----:B------:R-:W-:-:S04]  /*7520*/  IMAD.U32 R22, R22, 0x10000, RZ ;  /* 0x0001000016167824 */ /* 0x000fc800078e00ff */
[----:B------:R-:W0:Y:S02]  /*7530*/  F2I.FTZ.TRUNC.NTZ R3, R22 ;  /* 0x0000001600037305 */ /* 0x000e24000021f100 */
[----:B0-----:R0:W-:Y:S01]  /*7540*/  STG.E.U16 desc[UR36][R8.64], R3 ;  /* 0x0000000308007986 */ /* 0x0011e2000c101524 */
[----:B------:R-:W-:Y:S05]  /*7550*/  BRA `(.L_x_3243) ;  /* 0x0000000c00247947 */ /* 0x000fea0003800000 */
.L_x_3239:
        /* <DEDUP_REMOVED lines=9> */
.L_x_3247:
[----:B------:R-:W-:-:S05]  /*75f0*/  IMAD.U32 R0, R22, 0x10000, RZ ;  /* 0x0001000016007824 */ /* 0x000fca00078e00ff */
[----:B------:R-:W-:-:S05]  /*7600*/  F2FP.F16.F32.PACK_AB R0, RZ, R0 ;  /* 0x00000000ff00723e */ /* 0x000fca00000000ff */
[----:B------:R0:W-:Y:S01]  /*7610*/  STG.E.U16 desc[UR36][R8.64], R0 ;  /* 0x0000000008007986 */ /* 0x0001e2000c101524 */
[----:B------:R-:W-:Y:S05]  /*7620*/  BRA `(.L_x_3243) ;  /* 0x0000000800f07947 */ /* 0x000fea0003800000 */
.L_x_3246:
        /* <DEDUP_REMOVED lines=10> */
.L_x_3249:
[----:B------:R-:W-:-:S05]  /*76d0*/  IMAD.U32 R22, R22, 0x10000, RZ ;  /* 0x0001000016167824 */ /* 0x000fca00078e00ff */
[----:B------:R-:W-:-:S04]  /*76e0*/  F2FP.F16.F32.PACK_AB R3, RZ, R22 ;  /* 0x00000016ff03723e */ /* 0x000fc800000000ff */
[----:B------:R-:W-:-:S05]  /*76f0*/  PRMT R3, R3, 0x5410, RZ ;  /* 0x0000541003037816 */ /* 0x000fca00000000ff */
[----:B------:R0:W-:Y:S01]  /*7700*/  STG.E desc[UR36][R8.64], R3 ;  /* 0x0000000308007986 */ /* 0x0001e2000c101924 */
[----:B------:R-:W-:Y:S05]  /*7710*/  BRA `(.L_x_3243) ;  /* 0x0000000800b47947 */ /* 0x000fea0003800000 */
.L_x_3248:
[----:B------:R-:W-:-:S04]  /*7720*/  IMAD.U32 R4, R22, 0x10000, RZ ;  /* 0x0001000016047824 */ /* 0x000fc800078e00ff */
[----:B------:R-:W-:-:S06]  /*7730*/  FMUL.FTZ R4, R4, 1 ;  /* 0x3f80000004047820 */ /* 0x000fcc0000410000 */
[----:B------:R-:W0:Y:S02]  /*7740*/  F2F.F64.F32 R4, R4 ;  /* 0x0000000400047310 */ /* 0x000e240000201800 */
[----:B0-----:R0:W-:Y:S01]  /*7750*/  STG.E.64 desc[UR36][R8.64], R4 ;  /* 0x0000000408007986 */ /* 0x0011e2000c101b24 */
[----:B------:R-:W-:Y:S05]  /*7760*/  BRA `(.L_x_3243) ;  /* 0x0000000800a07947 */ /* 0x000fea0003800000 */
.L_x_3238:
        /* <DEDUP_REMOVED lines=14> */
.L_x_3253:
        /* <DEDUP_REMOVED lines=17> */
.L_x_3256:
[----:B------:R-:W-:-:S04]  /*7960*/  SHF.R.U32.HI R3, RZ, 0x18, R5 ;  /* 0x00000018ff037819 */ /* 0x000fc80000011605 */
[----:B------:R-:W-:-:S04]  /*7970*/  LOP3.LUT R0, R0, 0x80, R3, 0xf8, !PT ;  /* 0x0000008000007812 */ /* 0x000fc800078ef803 */
[----:B------:R-:W-:-:S07]  /*7980*/  PRMT R4, R0, 0x7610, R4 ;  /* 0x0000761000047816 */ /* 0x000fce0000000004 */
.L_x_3255:
[----:B------:R-:W-:Y:S05]  /*7990*/  BSYNC.RECONVERGENT B0 ;  /* 0x0000000000007941 */ /* 0x000fea0003800200 */
.L_x_3254:
[----:B------:R0:W-:Y:S01]  /*79a0*/  STG.E.U8 desc[UR36][R8.64], R4 ;  /* 0x0000000408007986 */ /* 0x0001e2000c101124 */
[----:B------:R-:W-:Y:S05]  /*79b0*/  BRA `(.L_x_3243) ;  /* 0x00000008000c7947 */ /* 0x000fea0003800000 */
.L_x_3252:
        /* <DEDUP_REMOVED lines=17> */
.L_x_3259:
[----:B------:R-:W-:-:S04]  /*7ad0*/  SHF.R.U32.HI R3, RZ, 0x18, R5 ;  /* 0x00000018ff037819 */ /* 0x000fc80000011605 */
[----:B------:R-:W-:-:S04]  /*7ae0*/  LOP3.LUT R0, R0, 0x80, R3, 0xf8, !PT ;  /* 0x0000008000007812 */ /* 0x000fc800078ef803 */
[----:B------:R-:W-:-:S07]  /*7af0*/  PRMT R4, R0, 0x7610, R4 ;  /* 0x0000761000047816 */ /* 0x000fce0000000004 */
.L_x_3258:
[----:B------:R-:W-:Y:S05]  /*7b00*/  BSYNC.RECONVERGENT B0 ;  /* 0x0000000000007941 */ /* 0x000fea0003800200 */
.L_x_3257:
[----:B------:R0:W-:Y:S01]  /*7b10*/  STG.E.U8 desc[UR36][R8.64], R4 ;  /* 0x0000000408007986 */ /* 0x0001e2000c101124 */
[----:B------:R-:W-:Y:S05]  /*7b20*/  BRA `(.L_x_3243) ;  /* 0x0000000400b07947 */ /* 0x000fea0003800000 */
.L_x_3251:
        /* <DEDUP_REMOVED lines=22> */
.L_x_3261:
[----:B------:R-:W-:-:S06]  /*7c90*/  IMAD.U32 R4, R22, 0x10000, RZ ;  /* 0x0001000016047824 */ /* 0x000fcc00078e00ff */
[----:B------:R-:W0:Y:S02]  /*7ca0*/  F2I.U64.TRUNC R4, R4 ;  /* 0x0000000400047311 */ /* 0x000e24000020d800 */
[----:B0-----:R0:W-:Y:S01]  /*7cb0*/  STG.E.64 desc[UR36][R8.64], R4 ;  /* 0x0000000408007986 */ /* 0x0011e2000c101b24 */
[----:B------:R-:W-:Y:S05]  /*7cc0*/  BRA `(.L_x_3243) ;  /* 0x0000000400487947 */ /* 0x000fea0003800000 */
.L_x_3260:
[----:B------:R-:W-:-:S04]  /*7cd0*/  IMAD.U32 R22, R22, 0x10000, RZ ;  /* 0x0001000016167824 */ /* 0x000fc800078e00ff */
[----:B------:R-:W0:Y:S02]  /*7ce0*/  F2I.FTZ.U32.TRUNC.NTZ R3, R22 ;  /* 0x0000001600037305 */ /* 0x000e24000021f000 */
[----:B0-----:R0:W-:Y:S01]  /*7cf0*/  STG.E desc[UR36][R8.64], R3 ;  /* 0x0000000308007986 */ /* 0x0011e2000c101924 */
[----:B------:R-:W-:Y:S05]  /*7d00*/  BRA `(.L_x_3243) ;  /* 0x0000000400387947 */ /* 0x000fea0003800000 */
.L_x_3250:
        /* <DEDUP_REMOVED lines=11> */
.L_x_3263:
[----:B------:R-:W-:Y:S01]  /*7dc0*/  IMAD.U32 R22, R22, 0x10000, RZ ;  /* 0x0001000016167824 */ /* 0x000fe200078e00ff */
[----:B------:R-:W-:-:S03]  /*7dd0*/  CS2R R6, SRZ ;  /* 0x0000000000067805 */ /* 0x000fc6000001ff00 */
[----:B------:R-:W-:-:S06]  /*7de0*/  FMUL.FTZ R4, R22, 1 ;  /* 0x3f80000016047820 */ /* 0x000fcc0000410000 */
[----:B------:R-:W0:Y:S02]  /*7df0*/  F2F.F64.F32 R4, R4 ;  /* 0x0000000400047310 */ /* 0x000e240000201800 */
[----:B0-----:R3:W-:Y:S01]  /*7e00*/  STG.E.128 desc[UR36][R8.64], R4 ;  /* 0x0000000408007986 */ /* 0x0017e2000c101d24 */
[----:B------:R-:W-:Y:S05]  /*7e10*/  BRA `(.L_x_3243) ;  /* 0x0000000000f47947 */ /* 0x000fea0003800000 */
.L_x_3262:
[----:B------:R-:W-:-:S13]  /*7e20*/  ISETP.NE.AND P0, PT, R0, 0xf, PT ;  /* 0x0000000f0000780c */ /* 0x000fda0003f05270 */
[----:B------:R-:W-:Y:S05]  /*7e30*/  @!P0 BRA `(.L_x_3264) ;  /* 0x0000000000e88947 */ /* 0x000fea0003800000 */
[----:B------:R-:W-:-:S13]  /*7e40*/  ISETP.NE.AND P0, PT, R0, 0x17, PT ;  /* 0x000000170000780c */ /* 0x000fda0003f05270 */
[----:B------:R-:W-:Y:S05]  /*7e50*/  @!P0 BRA `(.L_x_3265) ;  /* 0x0000000000908947 */ /* 0x000fea0003800000 */
[----:B------:R-:W-:-:S13]  /*7e60*/  ISETP.NE.AND P0, PT, R0, 0x18, PT ;  /* 0x000000180000780c */ /* 0x000fda0003f05270 */
[----:B------:R-:W-:Y:S05]  /*7e70*/  @!P0 BRA `(.L_x_3266) ;  /* 0x0000000000448947 */ /* 0x000fea0003800000 */
.L_x_3242:
        /* <DEDUP_REMOVED lines=16> */
.L_x_3267:
[----:B------:R-:W-:Y:S05]  /*7f80*/  BRA `(.L_x_3243) ;  /* 0x0000000000987947 */ /* 0x000fea0003800000 */
.L_x_3266:
        /* <DEDUP_REMOVED lines=13> */
.L_x_3269:
[----:B------:R-:W-:Y:S05]  /*8060*/  BSYNC.RECONVERGENT B0 ;  /* 0x0000000000007941 */ /* 0x000fea0003800200 */
.L_x_3268:
[----:B------:R-:W-:-:S05]  /*8070*/  LOP3.LUT R3, R0, 0x80, R3, 0xf8, !PT ;  /* 0x0000008000037812 */ /* 0x000fca00078ef803 */
[----:B------:R1:W-:Y:S01]  /*8080*/  STG.E.U8 desc[UR36][R8.64], R3 ;  /* 0x0000000308007986 */ /* 0x0003e2000c101124 */
[----:B------:R-:W-:Y:S05]  /*8090*/  BRA `(.L_x_3243) ;  /* 0x0000000000547947 */ /* 0x000fea0003800000 */
.L_x_3265:
        /* <DEDUP_REMOVED lines=12> */
.L_x_3271:
[----:B------:R-:W-:Y:S01]  /*8160*/  IMAD.MOV.U32 R0, RZ, RZ, 0x7f ;  /* 0x0000007fff007424 */ /* 0x000fe200078e00ff */
[----:B------:R-:W-:-:S04]  /*8170*/  ISETP.GT.U32.AND P0, PT, R4, 0x7f800000, PT ;  /* 0x7f8000000400780c */ /* 0x000fc80003f04070 */
[----:B------:R-:W-:-:S09]  /*8180*/  SEL R0, R0, 0x7c, P0 ;  /* 0x0000007c00007807 */ /* 0x000fd20000000000 */
.L_x_3272:
[----:B------:R-:W-:Y:S05]  /*8190*/  BSYNC.RECONVERGENT B0 ;  /* 0x0000000000007941 */ /* 0x000fea0003800200 */
.L_x_3270:
[----:B------:R-:W-:-:S04]  /*81a0*/  SHF.R.U32.HI R3, RZ, 0x18, R3 ;  /* 0x00000018ff037819 */ /* 0x000fc80000011603 */
[----:B------:R-:W-:-:S05]  /*81b0*/  LOP3.LUT R3, R0, 0x80, R3, 0xf8, !PT ;  /* 0x0000008000037812 */ /* 0x000fca00078ef803 */
[----:B------:R0:W-:Y:S01]  /*81c0*/  STG.E.U8 desc[UR36][R8.64], R3 ;  /* 0x0000000308007986 */ /* 0x0001e2000c101124 */
[----:B------:R-:W-:Y:S05]  /*81d0*/  BRA `(.L_x_3243) ;  /* 0x0000000000047947 */ /* 0x000fea0003800000 */
.L_x_3264:
[----:B------:R2:W-:Y:S02]  /*81e0*/  STG.E.U16 desc[UR36][R8.64], R22 ;  /* 0x0000001608007986 */ /* 0x0005e4000c101524 */
.L_x_3243:
[----:B------:R-:W-:-:S07]  /*81f0*/  VIADD R25, R25, 0x80 ;  /* 0x0000008019197836 */ /* 0x000fce0000000000 */
.L_x_3200:
[----:B------:R-:W-:-:S13]  /*8200*/  ISETP.GE.AND P0, PT, R25, R16, PT ;  /* 0x000000101900720c */ /* 0x000fda0003f06270 */
[----:B------:R-:W-:Y:S05]  /*8210*/  @P0 BREAK.RELIABLE B6 ;  /* 0x0000000000060942 */ /* 0x000fea0003800100 */
[----:B------:R-:W-:Y:S05]  /*8220*/  @P0 BRA `(.L_x_3237) ;  /* 0x0000000c00dc0947 */ /* 0x000fea0003800000 */
[----:B------:R-:W-:Y:S05]  /*8230*/  BSYNC.RELIABLE B6 ;  /* 0x0000000000067941 */ /* 0x000fea0003800100 */
.L_x_3199:
        /* <DEDUP_REMOVED lines=22> */
.L_x_3276:
[----:B------:R-:W-:-:S06]  /*83a0*/  IMAD.U32 R5, R17, 0x10000, RZ ;  /* 0x0001000011057824 */ /* 0x000fcc00078e00ff */
[----:B------:R-:W0:Y:S02]  /*83b0*/  F2I.S64.TRUNC R4, R5 ;  /* 0x0000000500047311 */ /* 0x000e24000020d900 */
[----:B0-----:R0:W-:Y:S01]  /*83c0*/  STG.E.U8 desc[UR36][R8.64], R4 ;  /* 0x0000000408007986 */ /* 0x0011e2000c101124 */
[----:B------:R-:W-:Y:S05]  /*83d0*/  BRA `(.L_x_3278) ;  /* 0x0000000c006c7947 */ /* 0x000fea0003800000 */
.L_x_3275:
        /* <DEDUP_REMOVED lines=10> */
.L_x_3280:
[----:B------:R-:W-:-:S06]  /*8480*/  IMAD.U32 R17, R17, 0x10000, RZ ;  /* 0x0001000011117824 */ /* 0x000fcc00078e00ff */
[----:B------:R-:W0:Y:S02]  /*8490*/  F2I.FTZ.TRUNC.NTZ R17, R17 ;  /* 0x0000001100117305 */ /* 0x000e24000021f100 */
[----:B0-----:R0:W-:Y:S01]  /*84a0*/  STG.E desc[UR36][R8.64], R17 ;  /* 0x0000001108007986 */ /* 0x0011e2000c101924 */
[----:B------:R-:W-:Y:S05]  /*84b0*/  BRA `(.L_x_3278) ;  /* 0x0000000c00347947 */ /* 0x000fea0003800000 */
.L_x_3279:
[----:B------:R-:W-:-:S06]  /*84c0*/  IMAD.U32 R17, R17, 0x10000, RZ ;  /* 0x0001000011117824 */ /* 0x000fcc00078e00ff */
[----:B------:R-:W0:Y:S02]  /*84d0*/  F2I.FTZ.TRUNC.NTZ R17, R17 ;  /* 0x0000001100117305 */ /* 0x000e24000021f100 */
[----:B0-----:R0:W-:Y:S01]  /*84e0*/  STG.E.U16 desc[UR36][R8.64], R17 ;  /* 0x0000001108007986 */ /* 0x0011e2000c101524 */
[----:B------:R-:W-:Y:S05]  /*84f0*/  BRA `(.L_x_3278) ;  /* 0x0000000c00247947 */ /* 0x000fea0003800000 */
.L_x_3274:
        /* <DEDUP_REMOVED lines=9> */
.L_x_3282:
[----:B------:R-:W-:-:S05]  /*8590*/  IMAD.U32 R0, R17, 0x10000, RZ ;  /* 0x0001000011007824 */ /* 0x000fca00078e00ff */
[----:B------:R-:W-:-:S05]  /*85a0*/  F2FP.F16.F32.PACK_AB R0, RZ, R0 ;  /* 0x00000000ff00723e */ /* 0x000fca00000000ff */
[----:B------:R0:W-:Y:S01]  /*85b0*/  STG.E.U16 desc[UR36][R8.64], R0 ;  /* 0x0000000008007986 */ /* 0x0001e2000c101524 */
[----:B------:R-:W-:Y:S05]  /*85c0*/  BRA `(.L_x_3278) ;  /* 0x0000000800f07947 */ /* 0x000fea0003800000 */
.L_x_3281:
        /* <DEDUP_REMOVED lines=10> */
.L_x_3284:
[----:B------:R-:W-:-:S05]  /*8670*/  IMAD.U32 R17, R17, 0x10000, RZ ;  /* 0x0001000011117824 */ /* 0x000fca00078e00ff */
[----:B------:R-:W-:-:S04]  /*8680*/  F2FP.F16.F32.PACK_AB R3, RZ, R17 ;  /* 0x00000011ff03723e */ /* 0x000fc800000000ff */
[----:B------:R-:W-:-:S05]  /*8690*/  PRMT R3, R3, 0x5410, RZ ;  /* 0x0000541003037816 */ /* 0x000fca00000000ff */
[----:B------:R0:W-:Y:S01]  /*86a0*/  STG.E desc[UR36][R8.64], R3 ;  /* 0x0000000308007986 */ /* 0x0001e2000c101924 */
[----:B------:R-:W-:Y:S05]  /*86b0*/  BRA `(.L_x_3278) ;  /* 0x0000000800b47947 */ /* 0x000fea0003800000 */
.L_x_3283:
[----:B------:R-:W-:-:S04]  /*86c0*/  IMAD.U32 R4, R17, 0x10000, RZ ;  /* 0x0001000011047824 */ /* 0x000fc800078e00ff */
[----:B------:R-:W-:-:S06]  /*86d0*/  FMUL.FTZ R4, R4, 1 ;  /* 0x3f80000004047820 */ /* 0x000fcc0000410000 */
[----:B------:R-:W0:Y:S02]  /*86e0*/  F2F.F64.F32 R4, R4 ;  /* 0x0000000400047310 */ /* 0x000e240000201800 */
[----:B0-----:R0:W-:Y:S01]  /*86f0*/  STG.E.64 desc[UR36][R8.64], R4 ;  /* 0x0000000408007986 */ /* 0x0011e2000c101b24 */
[----:B------:R-:W-:Y:S05]  /*8700*/  BRA `(.L_x_3278) ;  /* 0x0000000800a07947 */ /* 0x000fea0003800000 */
.L_x_3273:
        /* <DEDUP_REMOVED lines=14> */
.L_x_3288:
        /* <DEDUP_REMOVED lines=17> */
.L_x_3291:
[----:B------:R-:W-:-:S04]  /*8900*/  SHF.R.U32.HI R3, RZ, 0x18, R17 ;  /* 0x00000018ff037819 */ /* 0x000fc80000011611 */
[----:B------:R-:W-:-:S04]  /*8910*/  LOP3.LUT R0, R0, 0x80, R3, 0xf8, !PT ;  /* 0x0000008000007812 */ /* 0x000fc800078ef803 */
[----:B------:R-:W-:-:S07]  /*8920*/  PRMT R4, R0, 0x7610, R4 ;  /* 0x0000761000047816 */ /* 0x000fce0000000004 */
.L_x_3290:
[----:B------:R-:W-:Y:S05]  /*8930*/  BSYNC.RECONVERGENT B0 ;  /* 0x0000000000007941 */ /* 0x000fea0003800200 */
.L_x_3289:
[----:B------:R0:W-:Y:S01]  /*8940*/  STG.E.U8 desc[UR36][R8.64], R4 ;  /* 0x0000000408007986 */ /* 0x0001e2000c101124 */
[----:B------:R-:W-:Y:S05]  /*8950*/  BRA `(.L_x_3278) ;  /* 0x00000008000c7947 */ /* 0x000fea0003800000 */
.L_x_3287:
        /* <DEDUP_REMOVED lines=17> */
.L_x_3294:
[----:B------:R-:W-:-:S04]  /*8a70*/  SHF.R.U32.HI R3, RZ, 0x18, R17 ;  /* 0x00000018ff037819 */ /* 0x000fc80000011611 */
[----:B------:R-:W-:-:S04]  /*8a80*/  LOP3.LUT R0, R0, 0x80, R3, 0xf8, !PT ;  /* 0x0000008000007812 */ /* 0x000fc800078ef803 */
[----:B------:R-:W-:-:S07]  /*8a90*/  PRMT R4, R0, 0x7610, R4 ;  /* 0x0000761000047816 */ /* 0x000fce0000000004 */
.L_x_3293:
[----:B------:R-:W-:Y:S05]  /*8aa0*/  BSYNC.RECONVERGENT B0 ;  /* 0x0000000000007941 */ /* 0x000fea0003800200 */
.L_x_3292:
[----:B------:R0:W-:Y:S01]  /*8ab0*/  STG.E.U8 desc[UR36][R8.64], R4 ;  /* 0x0000000408007986 */ /* 0x0001e2000c101124 */
[----:B------:R-:W-:Y:S05]  /*8ac0*/  BRA `(.L_x_3278) ;  /* 0x0000000400b07947 */ /* 0x000fea0003800000 */
.L_x_3286:
        /* <DEDUP_REMOVED lines=22> */
.L_x_3296:
[----:B------:R-:W-:-:S06]  /*8c30*/  IMAD.U32 R4, R17, 0x10000, RZ ;  /* 0x0001000011047824 */ /* 0x000fcc00078e00ff */
[----:B------:R-:W0:Y:S02]  /*8c40*/  F2I.U64.TRUNC R4, R4 ;  /* 0x0000000400047311 */ /* 0x000e24000020d800 */
[----:B0-----:R0:W-:Y:S01]  /*8c50*/  STG.E.64 desc[UR36][R8.64], R4 ;  /* 0x0000000408007986 */ /* 0x0011e2000c101b24 */
[----:B------:R-:W-:Y:S05]  /*8c60*/  BRA `(.L_x_3278) ;  /* 0x0000000400487947 */ /* 0x000fea0003800000 */
.L_x_3295:
[----:B------:R-:W-:-:S06]  /*8c70*/  IMAD.U32 R17, R17, 0x10000, RZ ;  /* 0x0001000011117824 */ /* 0x000fcc00078e00ff */
[----:B------:R-:W0:Y:S02]  /*8c80*/  F2I.FTZ.U32.TRUNC.NTZ R17, R17 ;  /* 0x0000001100117305 */ /* 0x000e24000021f000 */
[----:B0-----:R0:W-:Y:S01]  /*8c90*/  STG.E desc[UR36][R8.64], R17 ;  /* 0x0000001108007986 */ /* 0x0011e2000c101924 */
[----:B------:R-:W-:Y:S05]  /*8ca0*/  BRA `(.L_x_3278) ;  /* 0x0000000400387947 */ /* 0x000fea0003800000 */
.L_x_3285:
        /* <DEDUP_REMOVED lines=11> */
.L_x_3298:
[----:B------:R-:W-:Y:S01]  /*8d60*/  IMAD.U32 R17, R17, 0x10000, RZ ;  /* 0x0001000011117824 */ /* 0x000fe200078e00ff */
[----:B------:R-:W-:-:S03]  /*8d70*/  CS2R R6, SRZ ;  /* 0x0000000000067805 */ /* 0x000fc6000001ff00 */
[----:B------:R-:W-:-:S06]  /*8d80*/  FMUL.FTZ R4, R17, 1 ;  /* 0x3f80000011047820 */ /* 0x000fcc0000410000 */
[----:B------:R-:W0:Y:S02]  /*8d90*/  F2F.F64.F32 R4, R4 ;  /* 0x0000000400047310 */ /* 0x000e240000201800 */
[----:B0-----:R4:W-:Y:S01]  /*8da0*/  STG.E.128 desc[UR36][R8.64], R4 ;  /* 0x0000000408007986 */ /* 0x0019e2000c101d24 */
[----:B------:R-:W-:Y:S05]  /*8db0*/  BRA `(.L_x_3278) ;  /* 0x0000000000f47947 */ /* 0x000fea0003800000 */
.L_x_3297:
[----:B------:R-:W-:-:S13]  /*8dc0*/  ISETP.NE.AND P0, PT, R0, 0xf, PT ;  /* 0x0000000f0000780c */ /* 0x000fda0003f05270 */
[----:B------:R-:W-:Y:S05]  /*8dd0*/  @!P0 BRA `(.L_x_3299) ;  /* 0x0000000000e88947 */ /* 0x000fea0003800000 */
[----:B------:R-:W-:-:S13]  /*8de0*/  ISETP.NE.AND P0, PT, R0, 0x17, PT ;  /* 0x000000170000780c */ /* 0x000fda0003f05270 */
[----:B------:R-:W-:Y:S05]  /*8df0*/  @!P0 BRA `(.L_x_3300) ;  /* 0x0000000000908947 */ /* 0x000fea0003800000 */
[----:B------:R-:W-:-:S13]  /*8e00*/  ISETP.NE.AND P0, PT, R0, 0x18, PT ;  /* 0x000000180000780c */ /* 0x000fda0003f05270 */
[----:B------:R-:W-:Y:S05]  /*8e10*/  @!P0 BRA `(.L_x_3301) ;  /* 0x0000000000448947 */ /* 0x000fea0003800000 */
.L_x_3277:
        /* <DEDUP_REMOVED lines=16> */
.L_x_3302:
[----:B------:R-:W-:Y:S05]  /*8f20*/  BRA `(.L_x_3278) ;  /* 0x0000000000987947 */ /* 0x000fea0003800000 */
.L_x_3301:
        /* <DEDUP_REMOVED lines=13> */
.L_x_3304:
[----:B------:R-:W-:Y:S05]  /*9000*/  BSYNC.RECONVERGENT B0 ;  /* 0x0000000000007941 */ /* 0x000fea0003800200 */
.L_x_3303:
[----:B------:R-:W-:-:S05]  /*9010*/  LOP3.LUT R3, R0, 0x80, R3, 0xf8, !PT ;  /* 0x0000008000037812 */ /* 0x000fca00078ef803 */
[----:B------:R2:W-:Y:S01]  /*9020*/  STG.E.U8 desc[UR36][R8.64], R3 ;  /* 0x0000000308007986 */ /* 0x0005e2000c101124 */
[----:B------:R-:W-:Y:S05]  /*9030*/  BRA `(.L_x_3278) ;  /* 0x0000000000547947 */ /* 0x000fea0003800000 */
.L_x_3300:
        /* <DEDUP_REMOVED lines=12> */
.L_x_3306:
[----:B------:R-:W-:Y:S01]  /*9100*/  IMAD.MOV.U32 R0, RZ, RZ, 0x7f ;  /* 0x0000007fff007424 */ /* 0x000fe200078e00ff */
[----:B------:R-:W-:-:S04]  /*9110*/  ISETP.GT.U32.AND P0, PT, R4, 0x7f800000, PT ;  /* 0x7f8000000400780c */ /* 0x000fc80003f04070 */
[----:B------:R-:W-:-:S09]  /*9120*/  SEL R0, R0, 0x7c, P0 ;  /* 0x0000007c00007807 */ /* 0x000fd20000000000 */
.L_x_3307:
[----:B------:R-:W-:Y:S05]  /*9130*/  BSYNC.RECONVERGENT B0 ;  /* 0x0000000000007941 */ /* 0x000fea0003800200 */
.L_x_3305:
[----:B------:R-:W-:-:S04]  /*9140*/  SHF.R.U32.HI R3, RZ, 0x18, R3 ;  /* 0x00000018ff037819 */ /* 0x000fc80000011603 */
[----:B------:R-:W-:-:S05]  /*9150*/  LOP3.LUT R3, R0, 0x80, R3, 0xf8, !PT ;  /* 0x0000008000037812 */ /* 0x000fca00078ef803 */
[----:B------:R1:W-:Y:S01]  /*9160*/  STG.E.U8 desc[UR36][R8.64], R3 ;  /* 0x0000000308007986 */ /* 0x0003e2000c101124 */
[----:B------:R-:W-:Y:S05]  /*9170*/  BRA `(.L_x_3278) ;  /* 0x0000000000047947 */ /* 0x000fea0003800000 */
.L_x_3299:
[----:B------:R0:W-:Y:S02]  /*9180*/  STG.E.U16 desc[UR36][R8.64], R17 ;  /* 0x0000001108007986 */ /* 0x0001e4000c101524 */
.L_x_3278:
[----:B------:R-:W-:-:S07]  /*9190*/  VIADD R25, R25, 0x80 ;  /* 0x0000008019197836 */ /* 0x000fce0000000000 */
.L_x_3237:
[----:B------:R-:W-:Y:S05]  /*91a0*/  BSYNC.RECONVERGENT B7 ;  /* 0x0000000000077941 */ /* 0x000fea0003800200 */
.L_x_3198:
        /* <DEDUP_REMOVED lines=23> */
.L_x_3311:
[----:B------:R-:W-:-:S06]  /*9320*/  IMAD.U32 R5, R18, 0x10000, RZ ;  /* 0x0001000012057824 */ /* 0x000fcc00078e00ff */
[----:B------:R-:W0:Y:S02]  /*9330*/  F2I.S64.TRUNC R4, R5 ;  /* 0x0000000500047311 */ /* 0x000e24000020d900 */
[----:B0-----:R-:W-:Y:S01]  /*9340*/  STG.E.U8 desc[UR36][R2.64], R4 ;  /* 0x0000000402007986 */ /* 0x001fe2000c101124 */
[----:B------:R-:W-:Y:S05]  /*9350*/  EXIT ;  /* 0x000000000000794d */ /* 0x000fea0003800000 */
.L_x_3310:
        /* <DEDUP_REMOVED lines=10> */
.L_x_3314:
[----:B------:R-:W-:-:S04]  /*9400*/  IMAD.U32 R18, R18, 0x10000, RZ ;  /* 0x0001000012127824 */ /* 0x000fc800078e00ff */
[----:B------:R-:W0:Y:S02]  /*9410*/  F2I.FTZ.TRUNC.NTZ R5, R18 ;  /* 0x0000001200057305 */ /* 0x000e24000021f100 */
[----:B0-----:R-:W-:Y:S01]  /*9420*/  STG.E desc[UR36][R2.64], R5 ;  /* 0x0000000502007986 */ /* 0x001fe2000c101924 */
[----:B------:R-:W-:Y:S05]  /*9430*/  EXIT ;  /* 0x000000000000794d */ /* 0x000fea0003800000 */
.L_x_3313:
[----:B------:R-:W-:-:S04]  /*9440*/  IMAD.U32 R18, R18, 0x10000, RZ ;  /* 0x0001000012127824 */ /* 0x000fc800078e00ff */
[----:B------:R-:W0:Y:S02]  /*9450*/  F2I.FTZ.TRUNC.NTZ R5, R18 ;  /* 0x0000001200057305 */ /* 0x000e24000021f100 */
[----:B0-----:R-:W-:Y:S01]  /*9460*/  STG.E.U16 desc[UR36][R2.64], R5 ;  /* 0x0000000502007986 */ /* 0x001fe2000c101524 */
[----:B------:R-:W-:Y:S05]  /*9470*/  EXIT ;  /* 0x000000000000794d */ /* 0x000fea0003800000 */
.L_x_3309:
        /* <DEDUP_REMOVED lines=9> */
.L_x_3316:
[----:B------:R-:W-:-:S05]  /*9510*/  IMAD.U32 R0, R18, 0x10000, RZ ;  /* 0x0001000012007824 */ /* 0x000fca00078e00ff */
[----:B------:R-:W-:-:S05]  /*9520*/  F2FP.F16.F32.PACK_AB R0, RZ, R0 ;  /* 0x00000000ff00723e */ /* 0x000fca00000000ff */
[----:B------:R-:W-:Y:S01]  /*9530*/  STG.E.U16 desc[UR36][R2.64], R0 ;  /* 0x0000000002007986 */ /* 0x000fe2000c101524 */
[----:B------:R-:W-:Y:S05]  /*9540*/  EXIT ;  /* 0x000000000000794d */ /* 0x000fea0003800000 */
.L_x_3315:
        /* <DEDUP_REMOVED lines=10> */
.L_x_3318:
[----:B------:R-:W-:-:S05]  /*95f0*/  IMAD.U32 R18, R18, 0x10000, RZ ;  /* 0x0001000012127824 */ /* 0x000fca00078e00ff */
[----:B------:R-:W-:-:S04]  /*9600*/  F2FP.F16.F32.PACK_AB R5, RZ, R18 ;  /* 0x00000012ff05723e */ /* 0x000fc800000000ff */
[----:B------:R-:W-:-:S05]  /*9610*/  PRMT R5, R5, 0x5410, RZ ;  /* 0x0000541005057816 */ /* 0x000fca00000000ff */
[----:B------:R-:W-:Y:S01]  /*9620*/  STG.E desc[UR36][R2.64], R5 ;  /* 0x0000000502007986 */ /* 0x000fe2000c101924 */
[----:B------:R-:W-:Y:S05]  /*9630*/  EXIT ;  /* 0x000000000000794d */ /* 0x000fea0003800000 */
.L_x_3317:
[----:B------:R-:W-:-:S04]  /*9640*/  IMAD.U32 R4, R18, 0x10000, RZ ;  /* 0x0001000012047824 */ /* 0x000fc800078e00ff */
[----:B------:R-:W-:-:S06]  /*9650*/  FMUL.FTZ R4, R4, 1 ;  /* 0x3f80000004047820 */ /* 0x000fcc0000410000 */
[----:B------:R-:W0:Y:S02]  /*9660*/  F2F.F64.F32 R4, R4 ;  /* 0x0000000400047310 */ /* 0x000e240000201800 */
[----:B0-----:R-:W-:Y:S01]  /*9670*/  STG.E.64 desc[UR36][R2.64], R4 ;  /* 0x0000000402007986 */ /* 0x001fe2000c101b24 */
[----:B------:R-:W-:Y:S05]  /*9680*/  EXIT ;  /* 0x000000000000794d */ /* 0x000fea0003800000 */
.L_x_3308:
        /* <DEDUP_REMOVED lines=14> */
.L_x_3322:
        /* <DEDUP_REMOVED lines=18> */
.L_x_3325:
[----:B------:R-:W-:-:S04]  /*9890*/  SHF.R.U32.HI R5, RZ, 0x18, R5 ;  /* 0x00000018ff057819 */ /* 0x000fc80000011605 */
[----:B------:R-:W-:-:S07]  /*98a0*/  LOP3.LUT R0, R0, 0x80, R5, 0xf8, !PT ;  /* 0x0000008000007812 */ /* 0x000fce00078ef805 */
.L_x_3324:
[----:B------:R-:W-:Y:S05]  /*98b0*/  BSYNC.RECONVERGENT B0 ;  /* 0x0000000000007941 */ /* 0x000fea0003800200 */
.L_x_3323:
[----:B------:R-:W-:Y:S01]  /*98c0*/  STG.E.U8 desc[UR36][R2.64], R0 ;  /* 0x0000000002007986 */ /* 0x000fe2000c101124 */
[----:B------:R-:W-:Y:S05]  /*98d0*/  EXIT ;  /* 0x000000000000794d */ /* 0x000fea0003800000 */
.L_x_3321:
        /* <DEDUP_REMOVED lines=18> */
.L_x_3328:
[----:B------:R-:W-:-:S04]  /*9a00*/  SHF.R.U32.HI R5, RZ, 0x18, R5 ;  /* 0x00000018ff057819 */ /* 0x000fc80000011605 */
[----:B------:R-:W-:-:S07]  /*9a10*/  LOP3.LUT R0, R0, 0x80, R5, 0xf8, !PT ;  /* 0x0000008000007812 */ /* 0x000fce00078ef805 */
.L_x_3327:
[----:B------:R-:W-:Y:S05]  /*9a20*/  BSYNC.RECONVERGENT B0 ;  /* 0x0000000000007941 */ /* 0x000fea0003800200 */
.L_x_3326:
[----:B------:R-:W-:Y:S01]  /*9a30*/  STG.E.U8 desc[UR36][R2.64], R0 ;  /* 0x0000000002007986 */ /* 0x000fe2000c101124 */
[----:B------:R-:W-:Y:S05]  /*9a40*/  EXIT ;  /* 0x000000000000794d */ /* 0x000fea0003800000 */
.L_x_3320:
        /* <DEDUP_REMOVED lines=22> */
.L_x_3330:
[----:B------:R-:W-:-:S06]  /*9bb0*/  IMAD.U32 R4, R18, 0x10000, RZ ;  /* 0x0001000012047824 */ /* 0x000fcc00078e00ff */
[----:B------:R-:W0:Y:S02]  /*9bc0*/  F2I.U64.TRUNC R4, R4 ;  /* 0x0000000400047311 */ /* 0x000e24000020d800 */
[----:B0-----:R-:W-:Y:S01]  /*9bd0*/  STG.E.64 desc[UR36][R2.64], R4 ;  /* 0x0000000402007986 */ /* 0x001fe2000c101b24 */
[----:B------:R-:W-:Y:S05]  /*9be0*/  EXIT ;  /* 0x000000000000794d */ /* 0x000fea0003800000 */
.L_x_3329:
[----:B------:R-:W-:-:S04]  /*9bf0*/  IMAD.U32 R18, R18, 0x10000, RZ ;  /* 0x0001000012127824 */ /* 0x000fc800078e00ff */
[----:B------:R-:W0:Y:S02]  /*9c00*/  F2I.FTZ.U32.TRUNC.NTZ R5, R18 ;  /* 0x0000001200057305 */ /* 0x000e24000021f000 */
[----:B0-----:R-:W-:Y:S01]  /*9c10*/  STG.E desc[UR36][R2.64], R5 ;  /* 0x0000000502007986 */ /* 0x001fe2000c101924 */
[----:B------:R-:W-:Y:S05]  /*9c20*/  EXIT ;  /* 0x000000000000794d */ /* 0x000fea0003800000 */
.L_x_3319:
        /* <DEDUP_REMOVED lines=11> */
.L_x_3332:
[----:B------:R-:W-:Y:S01]  /*9ce0*/  IMAD.U32 R18, R18, 0x10000, RZ ;  /* 0x0001000012127824 */ /* 0x000fe200078e00ff */
[----:B------:R-:W-:-:S03]  /*9cf0*/  CS2R R6, SRZ ;  /* 0x0000000000067805 */ /* 0x000fc6000001ff00 */
[----:B------:R-:W-:-:S06]  /*9d00*/  FMUL.FTZ R4, R18, 1 ;  /* 0x3f80000012047820 */ /* 0x000fcc0000410000 */
[----:B------:R-:W0:Y:S02]  /*9d10*/  F2F.F64.F32 R4, R4 ;  /* 0x0000000400047310 */ /* 0x000e240000201800 */
[----:B0-----:R-:W-:Y:S01]  /*9d20*/  STG.E.128 desc[UR36][R2.64], R4 ;  /* 0x0000000402007986 */ /* 0x001fe2000c101d24 */
[----:B------:R-:W-:Y:S05]  /*9d30*/  EXIT ;  /* 0x000000000000794d */ /* 0x000fea0003800000 */
.L_x_3331:
[----:B------:R-:W-:-:S13]  /*9d40*/  ISETP.NE.AND P0, PT, R0, 0xf, PT ;  /* 0x0000000f0000780c */ /* 0x000fda0003f05270 */
[----:B------:R-:W-:Y:S05]  /*9d50*/  @!P0 BRA `(.L_x_3333) ;  /* 0x0000000000e88947 */ /* 0x000fea0003800000 */
[----:B------:R-:W-:-:S13]  /*9d60*/  ISETP.NE.AND P0, PT, R0, 0x17, PT ;  /* 0x000000170000780c */ /* 0x000fda0003f05270 */
[----:B------:R-:W-:Y:S05]  /*9d70*/  @!P0 BRA `(.L_x_3334) ;  /* 0x0000000000908947 */ /* 0x000fea0003800000 */
[----:B------:R-:W-:-:S13]  /*9d80*/  ISETP.NE.AND P0, PT, R0, 0x18, PT ;  /* 0x000000180000780c */ /* 0x000fda0003f05270 */
[----:B------:R-:W-:Y:S05]  /*9d90*/  @!P0 BRA `(.L_x_3335) ;  /* 0x0000000000448947 */ /* 0x000fea0003800000 */
.L_x_3312:
        /* <DEDUP_REMOVED lines=16> */
.L_x_3336:
[----:B------:R-:W-:Y:S05]  /*9ea0*/  EXIT ;  /* 0x000000000000794d */ /* 0x000fea0003800000 */
.L_x_3335:
        /* <DEDUP_REMOVED lines=13> */
.L_x_3338:
[----:B------:R-:W-:Y:S05]  /*9f80*/  BSYNC.RECONVERGENT B0 ;  /* 0x0000000000007941 */ /* 0x000fea0003800200 */
.L_x_3337:
[----:B------:R-:W-:-:S05]  /*9f90*/  LOP3.LUT R5, R0, 0x80, R5, 0xf8, !PT ;  /* 0x0000008000057812 */ /* 0x000fca00078ef805 */
[----:B------:R-:W-:Y:S01]  /*9fa0*/  STG.E.U8 desc[UR36][R2.64], R5 ;  /* 0x0000000502007986 */ /* 0x000fe2000c101124 */
[----:B------:R-:W-:Y:S05]  /*9fb0*/  EXIT ;  /* 0x000000000000794d */ /* 0x000fea0003800000 */
.L_x_3334:
        /* <DEDUP_REMOVED lines=12> */
.L_x_3340:
[----:B------:R-:W-:Y:S01]  /*a080*/  IMAD.MOV.U32 R0, RZ, RZ, 0x7f ;  /* 0x0000007fff007424 */ /* 0x000fe200078e00ff */
[----:B------:R-:W-:-:S04]  /*a090*/  ISETP.GT.U32.AND P0, PT, R4, 0x7f800000, PT ;  /* 0x7f8000000400780c */ /* 0x000fc80003f04070 */
[----:B------:R-:W-:-:S09]  /*a0a0*/  SEL R0, R0, 0x7c, P0 ;  /* 0x0000007c00007807 */ /* 0x000fd20000000000 */
.L_x_3341:
[----:B------:R-:W-:Y:S05]  /*a0b0*/  BSYNC.RECONVERGENT B0 ;  /* 0x0000000000007941 */ /* 0x000fea0003800200 */
.L_x_3339:
[----:B------:R-:W-:-:S04]  /*a0c0*/  SHF.R.U32.HI R5, RZ, 0x18, R5 ;  /* 0x00000018ff057819 */ /* 0x000fc80000011605 */
[----:B------:R-:W-:-:S05]  /*a0d0*/  LOP3.LUT R5, R0, 0x80, R5, 0xf8, !PT ;  /* 0x0000008000057812 */ /* 0x000fca00078ef805 */
[----:B------:R-:W-:Y:S01]  /*a0e0*/  STG.E.U8 desc[UR36][R2.64], R5 ;  /* 0x0000000502007986 */ /* 0x000fe2000c101124 */
[----:B------:R-:W-:Y:S05]  /*a0f0*/  EXIT ;  /* 0x000000000000794d */ /* 0x000fea0003800000 */
.L_x_3333:
[----:B------:R-:W-:Y:S01]  /*a100*/  STG.E.U16 desc[UR36][R2.64], R18 ;  /* 0x0000001202007986 */ /* 0x000fe2000c101524 */
[----:B------:R-:W-:Y:S05]  /*a110*/  EXIT ;  /* 0x000000000000794d */ /* 0x000fea0003800000 */
.L_x_3342:
        /* <DEDUP_REMOVED lines=14> */
.L_x_32838:


//--------------------- .text._ZN2at6native18elementwise_kernelILi128ELi4EZNS0_22gpu_kernel_impl_nocastINS0_13AUnaryFunctorIN3c108BFloat16ES5_S5_ZZZNS0_15binary_internal21div_floor_kernel_cudaERNS_18TensorIteratorBaseEENKUlvE1_clEvENKUlvE2_clEvEUlS5_S5_E_EEEEvS8_RKT_EUliE_EEviT1_ --------------------------
	.section	.text._ZN2at6native18elementwise_kernelILi128ELi4EZNS0_22gpu_kernel_impl_nocastINS0_13AUnaryFunctorIN3c108BFloat16ES5_S5_ZZZNS0_15binary_internal21div_floor_kernel_cudaERNS_18TensorIteratorBaseEENKUlvE1_clEvENKUlvE2_clEvEUlS5_S5_E_EEEEvS8_RKT_EUliE_EEviT1_,"ax",@progbits
	.align	128
        .global         _ZN2at6native18elementwise_kernelILi128ELi4EZNS0_22gpu_kernel_impl_nocastINS0_13AUnaryFunctorIN3c108BFloat16ES5_S5_ZZZNS0_15binary_internal21div_floor_kernel_cudaERNS_18TensorIteratorBaseEENKUlvE1_clEvENKUlvE2_clEvEUlS5_S5_E_EEEEvS8_RKT_EUliE_EEviT1_
        .type           _ZN2at6native18elementwise_kernelILi128ELi4EZNS0_22gpu_kernel_impl_nocastINS0_13AUnaryFunctorIN3c108BFloat16ES5_S5_ZZZNS0_15binary_internal21div_floor_kernel_cudaERNS_18TensorIteratorBaseEENKUlvE1_clEvENKUlvE2_clEvEUlS5_S5_E_EEEEvS8_RKT_EUliE_EEviT1_,@function
        .size           _ZN2at6native18elementwise_kernelILi128ELi4EZNS0_22gpu_kernel_impl_nocastINS0_13AUnaryFunctorIN3c108BFloat16ES5_S5_ZZZNS0_15binary_internal21div_floor_kernel_cudaERNS_18TensorIteratorBaseEENKUlvE1_clEvENKUlvE2_clEvEUlS5_S5_E_EEEEvS8_RKT_EUliE_EEviT1_,(.L_x_32839 - _ZN2at6native18elementwise_kernelILi128ELi4EZNS0_22gpu_kernel_impl_nocastINS0_13AUnaryFunctorIN3c108BFloat16ES5_S5_ZZZNS0_15binary_internal21div_floor_kernel_cudaERNS_18TensorIteratorBaseEENKUlvE1_clEvENKUlvE2_clEvEUlS5_S5_E_EEEEvS8_RKT_EUliE_EEviT1_)
        .other          _ZN2at6native18elementwise_kernelILi128ELi4EZNS0_22gpu_kernel_impl_nocastINS0_13AUnaryFunctorIN3c108BFloat16ES5_S5_ZZZNS0_15binary_internal21div_floor_kernel_cudaERNS_18TensorIteratorBaseEENKUlvE1_clEvENKUlvE2_clEvEUlS5_S5_E_EEEEvS8_RKT_EUliE_EEviT1_,@"STO_CUDA_ENTRY STV_DEFAULT"
_ZN2at6native18elementwise_kernelILi128ELi4EZNS0_22gpu_kernel_impl_nocastINS0_13AUnaryFunctorIN3c108BFloat16ES5_S5_ZZZNS0_15binary_internal21div_floor_kernel_cudaERNS_18TensorIteratorBaseEENKUlvE1_clEvENKUlvE2_clEvEUlS5_S5_E_EEEEvS8_RKT_EUliE_EEviT1_:
.text._ZN2at6native18elementwise_kernelILi128ELi4EZNS0_22gpu_kernel_impl_nocastINS0_13AUnaryFunctorIN3c108BFloat16ES5_S5_ZZZNS0_15binary_internal21div_floor_kernel_cudaERNS_18TensorIteratorBaseEENKUlvE1_clEvENKUlvE2_clEvEUlS5_S5_E_EEEEvS8_RKT_EUliE_EEviT1_:
        /* <DEDUP_REMOVED lines=16> */
[----:B0-----:R-:W2:Y:S02]  /*0100*/  LDG.E.U16 R2, desc[UR6][R4.64] ;  /* 0x0000000604027981 */ /* 0x001ea4000c1e1500 */
[----:B--2---:R-:W-:-:S04]  /*0110*/  SHF.L.U32 R2, R2, 0x10, RZ ;  /* 0x0000001002027819 */ /* 0x004fc800000006ff */
[----:B------:R-:W-:-:S13]  /*0120*/  FSETP.NEU.FTZ.AND P0, PT, R2, RZ, PT ;  /* 0x000000ff0200720b */ /* 0x000fda0003f1d000 */
[----:B------:R-:W-:Y:S05]  /*0130*/  @!P0 BRA `(.L_x_3347) ;  /* 0x0000000400648947 */ /* 0x000fea0003800000 */
[----:B----4-:R-:W-:-:S04]  /*0140*/  SHF.L.U32 R5, R0, 0x10, RZ ;  /* 0x0000001000057819 */ /* 0x010fc800000006ff */
        /* <DEDUP_REMOVED lines=25> */
.L_x_3351:
[----:B------:R-:W-:Y:S01]  /*02e0*/  FSETP.GEU.FTZ.AND P0, PT, R9, -R4, PT ;  /* 0x800000040900720b */ /* 0x000fe20003f1e000 */
[----:B------:R-:W-:-:S12]  /*02f0*/  FADD.FTZ R6, R6, -1 ;  /* 0xbf80000006067421 */ /* 0x000fd80000010000 */
[----:B------:R-:W-:-:S07]  /*0300*/  @!P0 FADD.FTZ R6, R6, -1 ;  /* 0xbf80000006068421 */ /* 0x000fce0000010000 */
.L_x_3350:
[----:B------:R-:W-:Y:S01]  /*0310*/  FFMA.FTZ R7, -R4, R6, R7 ;  /* 0x0000000604077223 */ /* 0x000fe20000010107 */
[----:B------:R-:W-:Y:S06]  /*0320*/  BRA `(.L_x_3348) ;  /* 0x0000000000787947 */ /* 0x000fec0003800000 */
.L_x_3349:
        /* <DEDUP_REMOVED lines=15> */
.L_x_3353:
        /* <DEDUP_REMOVED lines=13> */
.L_x_3352:
[----:B------:R-:W-:-:S04]  /*04f0*/  FMUL.FTZ R7, R7, 1.1920928955078125e-07 ;  /* 0x3400000007077820 */ /* 0x000fc80000410000 */
[----:B------:R-:W-:-:S07]  /*0500*/  FMUL.FTZ R7, R12, R7 ;  /* 0x000000070c077220 */ /* 0x000fce0000410000 */
.L_x_3348:
        /* <DEDUP_REMOVED lines=28> */
.L_x_3347:
[----:B------:R-:W0:Y:S01]  /*06d0*/  MUFU.RCP R5, R2 ;  /* 0x0000000200057308 */ /* 0x000e220000001000 */
[----:B----4-:R-:W-:-:S04]  /*06e0*/  IMAD.U32 R4, R0, 0x10000, RZ ;  /* 0x0001000000047824 */ /* 0x010fc800078e00ff */
[----:B0-----:R-:W-:-:S05]  /*06f0*/  FMUL.FTZ R4, R4, R5 ;  /* 0x0000000504047220 */ /* 0x001fca0000410000 */
[----:B------:R-:W-:-:S07]  /*0700*/  F2FP.BF16.F32.PACK_AB R6, RZ, R4 ;  /* 0x00000004ff06723e */ /* 0x000fce00000010ff */
.L_x_3354:
[----:B------:R-:W0:Y:S01]  /*0710*/  LDC.64 R4, c[0x0][0x580] ;  /* 0x00016000ff047b82 */ /* 0x000e220000000a00 */
[----:B------:R-:W-:-:S04]  /*0720*/  IADD3 R3, PT, PT, R3, 0x80, RZ ;  /* 0x0000008003037810 */ /* 0x000fc80007ffe0ff */
[----:B------:R-:W-:-:S13]  /*0730*/  ISETP.GE.AND P0, PT, R3, UR4, PT ;  /* 0x0000000403007c0c */ /* 0x000fda000bf06270 */
[----:B------:R-:W-:Y:S05]  /*0740*/  @P0 BREAK.RELIABLE B2 ;  /* 0x0000000000020942 */ /* 0x000fea0003800100 */
[----:B0-----:R0:W-:Y:S01]  /*0750*/  STG.E.U16 desc[UR6][R4.64], R6 ;  /* 0x0000000604007986 */ /* 0x0011e2000c101506 */
[----:B------:R-:W-:Y:S05]  /*0760*/  @P0 BRA `(.L_x_3355) ;  /* 0x0000000c00580947 */ /* 0x000fea0003800000 */
[----:B0-----:R-:W0:Y:S02]  /*0770*/  LDC.64 R4, c[0x0][0x588] ;  /* 0x00016200ff047b82 */ /* 0x001e240000000a00 */
[----:B0-----:R-:W2:Y:S02]  /*0780*/  LDG.E.U16 R2, desc[UR6][R4.64] ;  /* 0x0000000604027981 */ /* 0x001ea4000c1e1500 */
[----:B--2---:R-:W-:-:S04]  /*0790*/  SHF.L.U32 R2, R2, 0x10, RZ ;  /* 0x0000001002027819 */ /* 0x004fc800000006ff */
[----:B------:R-:W-:-:S13]  /*07a0*/  FSETP.NEU.FTZ.AND P0, PT, R2, RZ, PT ;  /* 0x000000ff0200720b */ /* 0x000fda0003f1d000 */
[----:B------:R-:W-:Y:S05]  /*07b0*/  @!P0 BRA `(.L_x_3356) ;  /* 0x0000000400648947 */ /* 0x000fea0003800000 */
[----:B------:R-:W-:-:S04]  /*07c0*/  IMAD.U32 R5, R0, 0x10000, RZ ;  /* 0x0001000000057824 */ /* 0x000fc800078e00ff */
        /* <DEDUP_REMOVED lines=25> */
.L_x_3360:
[----:B------:R-:W-:Y:S01]  /*0960*/  FSETP.GEU.FTZ.AND P0, PT, R9, -R4, PT ;  /* 0x800000040900720b */ /* 0x000fe20003f1e000 */
[----:B------:R-:W-:-:S12]  /*0970*/  FADD.FTZ R6, R6, -1 ;  /* 0xbf80000006067421 */ /* 0x000fd80000010000 */
[----:B------:R-:W-:-:S07]  /*0980*/  @!P0 FADD.FTZ R6, R6, -1 ;  /* 0xbf80000006068421 */ /* 0x000fce0000010000 */
.L_x_3359:
[----:B------:R-:W-:Y:S01]  /*0990*/  FFMA.FTZ R7, -R4, R6, R7 ;  /* 0x0000000604077223 */ /* 0x000fe20000010107 */
[----:B------:R-:W-:Y:S06]  /*09a0*/  BRA `(.L_x_3357) ;  /* 0x0000000000787947 */ /* 0x000fec0003800000 */
.L_x_3358:
        /* <DEDUP_REMOVED lines=15> */
.L_x_3362:
        /* <DEDUP_REMOVED lines=13> */
.L_x_3361:
[----:B------:R-:W-:-:S04]  /*0b70*/  FMUL.FTZ R7, R7, 1.1920928955078125e-07 ;  /* 0x3400000007077820 */ /* 0x000fc80000410000 */
[----:B------:R-:W-:-:S07]  /*0b80*/  FMUL.FTZ R7, R12, R7 ;  /* 0x000000070c077220 */ /* 0x000fce0000410000 */
.L_x_3357:
        /* <DEDUP_REMOVED lines=28> */
.L_x_3356:
[----:B------:R-:W0:Y:S01]  /*0d50*/  MUFU.RCP R5, R2 ;  /* 0x0000000200057308 */ /* 0x000e220000001000 */
[----:B------:R-:W-:-:S05]  /*0d60*/  SHF.L.U32 R4, R0, 0x10, RZ ;  /* 0x0000001000047819 */ /* 0x000fca00000006ff */
[----:B0-----:R-:W-:-:S05]  /*0d70*/  FMUL.FTZ R4, R4, R5 ;  /* 0x0000000504047220 */ /* 0x001fca0000410000 */
[----:B------:R-:W-:-:S07]  /*0d80*/  F2FP.BF16.F32.PACK_AB R6, RZ, R4 ;  /* 0x00000004ff06723e */ /* 0x000fce00000010ff */
.L_x_3363:
[----:B------:R-:W0:Y:S01]  /*0d90*/  LDC.64 R4, c[0x0][0x580] ;  /* 0x00016000ff047b82 */ /* 0x000e220000000a00 */
[----:B------:R-:W-:Y:S01]  /*0da0*/  IADD3 R3, PT, PT, R3, 0x80, RZ ;  /* 0x0000008003037810 */ /* 0x000fe20007ffe0ff */
[----:B0-----:R0:W-:Y:S06]  /*0db0*/  STG.E.U16 desc[UR6][R4.64], R6 ;  /* 0x0000000604007986 */ /* 0x0011ec000c101506 */
.L_x_3346:
[----:B------:R-:W-:-:S13]  /*0dc0*/  ISETP.GE.AND P0, PT, R3, UR4, PT ;  /* 0x0000000403007c0c */ /* 0x000fda000bf06270 */
[----:B------:R-:W-:Y:S05]  /*0dd0*/  @P0 BREAK.RELIABLE B2 ;  /* 0x0000000000020942 */ /* 0x000fea0003800100 */
[----:B------:R-:W-:Y:S05]  /*0de0*/  @P0 BRA `(.L_x_3355) ;  /* 0x0000000400b80947 */ /* 0x000fea0003800000 */
[----:B------:R-:W-:Y:S05]  /*0df0*/  BSYNC.RELIABLE B2 ;  /* 0x0000000000027941 */ /* 0x000fea0003800100 */
.L_x_3345:
[----:B0-----:R-:W0:Y:S02]  /*0e00*/  LDC.64 R4, c[0x0][0x588] ;  /* 0x00016200ff047b82 */ /* 0x001e240000000a00 */
[----:B0-----:R-:W2:Y:S01]  /*0e10*/  LDG.E.U16 R2, desc[UR6][R4.64] ;  /* 0x0000000604027981 */ /* 0x001ea2000c1e1500 */
[----:B------:R-:W-:Y:S01]  /*0e20*/  BSSY.RECONVERGENT B1, `(.L_x_3364) ;  /* 0x0000067000017945 */ /* 0x000fe20003800200 */
[----:B--2---:R-:W-:-:S05]  /*0e30*/  IMAD.U32 R2, R2, 0x10000, RZ ;  /* 0x0001000002027824 */ /* 0x004fca00078e00ff */
[----:B------:R-:W-:-:S13]  /*0e40*/  FSETP.NEU.FTZ.AND P0, PT, R2, RZ, PT ;  /* 0x000000ff0200720b */ /* 0x000fda0003f1d000 */
[----:B------:R-:W-:Y:S05]  /*0e50*/  @!P0 BRA `(.L_x_3365) ;  /* 0x00000004007c8947 */ /* 0x000fea0003800000 */
[----:B----4-:R-:W-:-:S04]  /*0e60*/  SHF.L.U32 R5, R0, 0x10, RZ ;  /* 0x0000001000057819 */ /* 0x010fc800000006ff */
        /* <DEDUP_REMOVED lines=27> */
.L_x_3370:
[----:B------:R-:W-:Y:S01]  /*1020*/  FSETP.GEU.FTZ.AND P0, PT, R9, -R4, PT ;  /* 0x800000040900720b */ /* 0x000fe20003f1e000 */
[----:B------:R-:W-:-:S12]  /*1030*/  FADD.FTZ R6, R6, -1 ;  /* 0xbf80000006067421 */ /* 0x000fd80000010000 */
[----:B------:R-:W-:-:S07]  /*1040*/  @!P0 FADD.FTZ R6, R6, -1 ;  /* 0xbf80000006068421 */ /* 0x000fce0000010000 */
.L_x_3369:
[----:B------:R-:W-:Y:S05]  /*1050*/  BSYNC.RECONVERGENT B4 ;  /* 0x0000000000047941 */ /* 0x000fea0003800200 */
.L_x_3368:
[----:B------:R-:W-:Y:S01]  /*1060*/  FFMA.FTZ R7, -R4, R6, R7 ;  /* 0x0000000604077223 */ /* 0x000fe20000010107 */
[----:B------:R-:W-:Y:S06]  /*1070*/  BRA `(.L_x_3371) ;  /* 0x0000000000807947 */ /* 0x000fec0003800000 */
.L_x_3367:
        /* <DEDUP_REMOVED lines=16> */
.L_x_3374:
        /* <DEDUP_REMOVED lines=13> */
.L_x_3373:
[----:B------:R-:W-:Y:S05]  /*1250*/  BSYNC.RECONVERGENT B4 ;  /* 0x0000000000047941 */ /* 0x000fea0003800200 */
.L_x_3372:
[----:B------:R-:W-:-:S04]  /*1260*/  FMUL.FTZ R7, R7, 1.1920928955078125e-07 ;  /* 0x3400000007077820 */ /* 0x000fc80000410000 */
[----:B------:R-:W-:-:S07]  /*1270*/  FMUL.FTZ R7, R12, R7 ;  /* 0x000000070c077220 */ /* 0x000fce0000410000 */
.L_x_3371:
[----:B------:R-:W-:Y:S05]  /*1280*/  BSYNC.RECONVERGENT B0 ;  /* 0x0000000000007941 */ /* 0x000fea0003800200 */
.L_x_3366:
        /* <DEDUP_REMOVED lines=28> */
.L_x_3365:
[----:B------:R-:W0:Y:S01]  /*1450*/  MUFU.RCP R5, R2 ;  /* 0x0000000200057308 */ /* 0x000e220000001000 */
[----:B----4-:R-:W-:-:S05]  /*1460*/  SHF.L.U32 R4, R0, 0x10, RZ ;  /* 0x0000001000047819 */ /* 0x010fca00000006ff */
[----:B0-----:R-:W-:-:S05]  /*1470*/  FMUL.FTZ R4, R4, R5 ;  /* 0x0000000504047220 */ /* 0x001fca0000410000 */
[----:B------:R-:W-:-:S07]  /*1480*/  F2FP.BF16.F32.PACK_AB R6, RZ, R4 ;  /* 0x00000004ff06723e */ /* 0x000fce00000010ff */
.L_x_3375:
[----:B------:R-:W-:Y:S05]  /*1490*/  BSYNC.RECONVERGENT B1 ;  /* 0x0000000000017941 */ /* 0x000fea0003800200 */
.L_x_3364:
[----:B------:R-:W0:Y:S01]  /*14a0*/  LDC.64 R4, c[0x0][0x580] ;  /* 0x00016000ff047b82 */ /* 0x000e220000000a00 */
[----:B------:R-:W-:Y:S01]  /*14b0*/  VIADD R3, R3, 0x80 ;  /* 0x0000008003037836 */ /* 0x000fe20000000000 */
[----:B0-----:R1:W-:Y:S06]  /*14c0*/  STG.E.U16 desc[UR6][R4.64], R6 ;  /* 0x0000000604007986 */ /* 0x0013ec000c101506 */
.L_x_3355:
[----:B------:R-:W-:Y:S05]  /*14d0*/  BSYNC.RECONVERGENT B3 ;  /* 0x0000000000037941 */ /* 0x000fea0003800200 */
.L_x_3344:
[----:B------:R-:W-:Y:S05]  /*14e0*/  WARPSYNC.ALL ;  /* 0x0000000000007948 */ /* 0x000fea0003800000 */
[----:B------:R-:W-:-:S13]  /*14f0*/  ISETP.GE.AND P0, PT, R3, UR4, PT ;  /* 0x0000000403007c0c */ /* 0x000fda000bf06270 */
[----:B------:R-:W-:Y:S05]  /*1500*/  @P0 EXIT ;  /* 0x000000000000094d */ /* 0x000fea0003800000 */
[----:B01----:R-:W0:Y:S02]  /*1510*/  LDC.64 R4, c[0x0][0x588] ;  /* 0x00016200ff047b82 */ /* 0x003e240000000a00 */
        /* <DEDUP_REMOVED lines=30> */
.L_x_3380:
[----:B------:R-:W-:Y:S01]  /*1700*/  FSETP.GEU.FTZ.AND P0, PT, R7, -R0, PT ;  /* 0x800000000700720b */ /* 0x000fe20003f1e000 */
[----:B------:R-:W-:-:S12]  /*1710*/  FADD.FTZ R4, R4, -1 ;  /* 0xbf80000004047421 */ /* 0x000fd80000010000 */
[----:B------:R-:W-:-:S07]  /*1720*/  @!P0 FADD.FTZ R4, R4, -1 ;  /* 0xbf80000004048421 */ /* 0x000fce0000010000 */
.L_x_3379:
[----:B------:R-:W-:Y:S01]  /*1730*/  FFMA.FTZ R5, -R0, R4, R5 ;  /* 0x0000000400057223 */ /* 0x000fe20000010105 */
[----:B------:R-:W-:Y:S06]  /*1740*/  BRA `(.L_x_3377) ;  /* 0x0000000000787947 */ /* 0x000fec0003800000 */
.L_x_3378:
        /* <DEDUP_REMOVED lines=15> */
.L_x_3382:
        /* <DEDUP_REMOVED lines=13> */
.L_x_3381:
[----:B------:R-:W-:-:S04]  /*1910*/  FMUL.FTZ R5, R5, 1.1920928955078125e-07 ;  /* 0x3400000005057820 */ /* 0x000fc80000410000 */
[----:B------:R-:W-:-:S07]  /*1920*/  FMUL.FTZ R5, R10, R5 ;  /* 0x000000050a057220 */ /* 0x000fce0000410000 */
.L_x_3377:
        /* <DEDUP_REMOVED lines=28> */
.L_x_3376:
[----:B------:R-:W0:Y:S01]  /*1af0*/  MUFU.RCP R3, R2 ;  /* 0x0000000200037308 */ /* 0x000e220000001000 */
[----:B----4-:R-:W-:-:S04]  /*1b00*/  IMAD.U32 R0, R0, 0x10000, RZ ;  /* 0x0001000000007824 */ /* 0x010fc800078e00ff */
[----:B0-----:R-:W-:-:S05]  /*1b10*/  FMUL.FTZ R0, R0, R3 ;  /* 0x0000000300007220 */ /* 0x001fca0000410000 */
[----:B------:R-:W-:-:S07]  /*1b20*/  F2FP.BF16.F32.PACK_AB R4, RZ, R0 ;  /* 0x00000000ff04723e */ /* 0x000fce00000010ff */
.L_x_3383:
[----:B------:R-:W0:Y:S02]  /*1b30*/  LDC.64 R2, c[0x0][0x580] ;  /* 0x00016000ff027b82 */ /* 0x000e240000000a00 */
[----:B0-----:R-:W-:Y:S01]  /*1b40*/  STG.E.U16 desc[UR6][R2.64], R4 ;  /* 0x0000000402007986 */ /* 0x001fe2000c101506 */
[----:B------:R-:W-:Y:S05]  /*1b50*/  EXIT ;  /* 0x000000000000794d */ /* 0x000fea0003800000 */
.L_x_3343:
        /* <DEDUP_REMOVED lines=306> */
.L_x_3387:
[----:B------:R-:W0:Y:S02]  /*2e80*/  LDCU.64 UR8, c[0x0][0x588] ;  /* 0x0000b100ff0877ac */ /* 0x000e240008000a00 */
[----:B0-----:R-:W-:-:S05]  /*2e90*/  IADD3 R8, P0, PT, R6, UR8, RZ ;  /* 0x0000000806087c10 */ /* 0x001fca000ff1e0ff */
[----:B------:R-:W-:-:S05]  /*2ea0*/  IMAD.X R9, RZ, RZ, UR9, P0 ;  /* 0x00000009ff097e24 */ /* 0x000fca00080e06ff */
[----:B------:R-:W2:Y:S01]  /*2eb0*/  LDG.E.U16 R6, desc[UR6][R8.64] ;  /* 0x0000000608067981 */ /* 0x000ea2000c1e1500 */
[----:B------:R-:W-:Y:S01]  /*2ec0*/  BSSY.RECONVERGENT B3, `(.L_x_3388) ;  /* 0x0000067000037945 */ /* 0x000fe20003800200 */
[----:B--2---:R-:W-:-:S04]  /*2ed0*/  SHF.L.U32 R6, R6, 0x10, RZ ;  /* 0x0000001006067819 */ /* 0x004fc800000006ff */
[----:B------:R-:W-:-:S13]  /*2ee0*/  FSETP.NEU.FTZ.AND P0, PT, R6, RZ, PT ;  /* 0x000000ff0600720b */ /* 0x000fda0003f1d000 */
[----:B------:R-:W0:Y:S01]  /*2ef0*/  @!P0 MUFU.RCP R7, R6 ;  /* 0x0000000600078308 */ /* 0x000e220000001000 */
[----:B----4-:R-:W-:-:S05]  /*2f00*/  @!P0 SHF.L.U32 R10, R0, 0x10, RZ ;  /* 0x00000010000a8819 */ /* 0x010fca00000006ff */
        /* <DEDUP_REMOVED lines=34> */
.L_x_3394:
[----:B------:R-:W-:Y:S05]  /*3130*/  BSYNC.RECONVERGENT B4 ;  /* 0x0000000000047941 */ /* 0x000fea0003800200 */
.L_x_3393:
[----:B------:R-:W-:Y:S01]  /*3140*/  FFMA.FTZ R8, -R13, R9, R8 ;  /* 0x000000090d087223 */ /* 0x000fe20000010108 */
[----:B------:R-:W-:Y:S06]  /*3150*/  BRA `(.L_x_3391) ;  /* 0x0000000000807947 */ /* 0x000fec0003800000 */
.L_x_3392:
        /* <DEDUP_REMOVED lines=16> */
.L_x_3397:
        /* <DEDUP_REMOVED lines=13> */
.L_x_3396:
[----:B------:R-:W-:Y:S05]  /*3330*/  BSYNC.RECONVERGENT B4 ;  /* 0x0000000000047941 */ /* 0x000fea0003800200 */
.L_x_3395:
[----:B------:R-:W-:-:S04]  /*3340*/  FMUL.FTZ R8, R8, 1.1920928955078125e-07 ;  /* 0x3400000008087820 */ /* 0x000fc80000410000 */
[----:B------:R-:W-:-:S07]  /*3350*/  FMUL.FTZ R8, R13, R8 ;  /* 0x000000080d087220 */ /* 0x000fce0000410000 */
.L_x_3391:
[----:B------:R-:W-:Y:S05]  /*3360*/  BSYNC.RECONVERGENT B2 ;  /* 0x0000000000027941 */ /* 0x000fea0003800200 */
.L_x_3390:
        /* <DEDUP_REMOVED lines=23> */
.L_x_3398:
[----:B------:R-:W-:-:S04]  /*34e0*/  FMUL.FTZ R7, R7, R10 ;  /* 0x0000000a07077220 */ /* 0x000fc80000410000 */
[----:B------:R-:W1:Y:S02]  /*34f0*/  F2F.BF16.F32 R6, R7 ;  /* 0x0000000700067304 */ /* 0x000e640000202000 */
[----:B-1----:R-:W-:-:S04]  /*3500*/  SHF.L.U32 R6, R6, 0x10, RZ ;  /* 0x0000001006067819 */ /* 0x002fc800000006ff */
[----:B------:R-:W-:-:S04]  /*3510*/  LOP3.LUT R6, RZ, 0x80000000, R6, 0xb8, !PT ;  /* 0x80000000ff067812 */ /* 0x000fc800078eb806 */
[----:B------:R-:W-:-:S07]  /*3520*/  F2FP.BF16.F32.PACK_AB R9, RZ, R6 ;  /* 0x00000006ff09723e */ /* 0x000fce00000010ff */
.L_x_3389:
[----:B------:R-:W-:Y:S05]  /*3530*/  BSYNC.RECONVERGENT B3 ;  /* 0x0000000000037941 */ /* 0x000fea0003800200 */
.L_x_3388:
        /* <DEDUP_REMOVED lines=306> */
.L_x_3400:
[----:B------:R-:W1:Y:S02]  /*4860*/  LDCU.64 UR8, c[0x0][0x588] ;  /* 0x0000b100ff0877ac */ /* 0x000e640008000a00 */
[----:B-1----:R-:W-:-:S04]  /*4870*/  IADD3 R8, P0, PT, R6, UR8, RZ ;  /* 0x0000000806087c10 */ /* 0x002fc8000ff1e0ff */
[----:B------:R-:W-:-:S05]  /*4880*/  IADD3.X R9, PT, PT, RZ, UR9, RZ, P0, !PT ;  /* 0x00000009ff097c10 */ /* 0x000fca00087fe4ff */
[----:B------:R-:W2:Y:S01]  /*4890*/  LDG.E.U16 R6, desc[UR6][R8.64] ;  /* 0x0000000608067981 */ /* 0x000ea2000c1e1500 */
[----:B------:R-:W-:Y:S01]  /*48a0*/  BSSY.RECONVERGENT B3, `(.L_x_3401) ;  /* 0x0000067000037945 */ /* 0x000fe20003800200 */
[----:B--2---:R-:W-:-:S05]  /*48b0*/  IMAD.U32 R6, R6, 0x10000, RZ ;  /* 0x0001000006067824 */ /* 0x004fca00078e00ff */
        /* <DEDUP_REMOVED lines=30> */
.L_x_3408:
[----:B------:R-:W-:Y:S01]  /*4aa0*/  FSETP.GEU.FTZ.AND P0, PT, R11, -R13, PT ;  /* 0x8000000d0b00720b */ /* 0x000fe20003f1e000 */
[----:B------:R-:W-:-:S12]  /*4ab0*/  FADD.FTZ R9, R9, -1 ;  /* 0xbf80000009097421 */ /* 0x000fd80000010000 */
[----:B------:R-:W-:-:S07]  /*4ac0*/  @!P0 FADD.FTZ R9, R9, -1 ;  /* 0xbf80000009098421 */ /* 0x000fce0000010000 */
.L_x_3407:
[----:B------:R-:W-:Y:S05]  /*4ad0*/  BSYNC.RECONVERGENT B4 ;  /* 0x0000000000047941 */ /* 0x000fea0003800200 */
.L_x_3406:
[----:B------:R-:W-:Y:S01]  /*4ae0*/  FFMA.FTZ R8, -R13, R9, R8 ;  /* 0x000000090d087223 */ /* 0x000fe20000010108 */
[----:B------:R-:W-:Y:S06]  /*4af0*/  BRA `(.L_x_3404) ;  /* 0x0000000000807947 */ /* 0x000fec0003800000 */
.L_x_3405:
        /* <DEDUP_REMOVED lines=16> */
.L_x_3411:
        /* <DEDUP_REMOVED lines=13> */
.L_x_3410:
[----:B------:R-:W-:Y:S05]  /*4cd0*/  BSYNC.RECONVERGENT B4 ;  /* 0x0000000000047941 */ /* 0x000fea0003800200 */
.L_x_3409:
[----:B------:R-:W-:-:S04]  /*4ce0*/  FMUL.FTZ R8, R8, 1.1920928955078125e-07 ;  /* 0x3400000008087820 */ /* 0x000fc80000410000 */
[----:B------:R-:W-:-:S07]  /*4cf0*/  FMUL.FTZ R8, R13, R8 ;  /* 0x000000080d087220 */ /* 0x000fce0000410000 */
.L_x_3404:
[----:B------:R-:W-:Y:S05]  /*4d00*/  BSYNC.RECONVERGENT B2 ;  /* 0x0000000000027941 */ /* 0x000fea0003800200 */
.L_x_3403:
        /* <DEDUP_REMOVED lines=28> */
.L_x_3402:
[----:B------:R-:W1:Y:S01]  /*4ed0*/  MUFU.RCP R6, R6 ;  /* 0x0000000600067308 */ /* 0x000e620000001000 */
[----:B------:R-:W-:-:S04]  /*4ee0*/  IMAD.U32 R7, R0, 0x10000, RZ ;  /* 0x0001000000077824 */ /* 0x000fc800078e00ff */
[----:B-1----:R-:W-:-:S05]  /*4ef0*/  FMUL.FTZ R7, R7, R6 ;  /* 0x0000000607077220 */ /* 0x002fca0000410000 */
[----:B------:R-:W-:-:S07]  /*4f00*/  F2FP.BF16.F32.PACK_AB R9, RZ, R7 ;  /* 0x00000007ff09723e */ /* 0x000fce00000010ff */
.L_x_3412:
[----:B------:R-:W-:Y:S05]  /*4f10*/  BSYNC.RECONVERGENT B3 ;  /* 0x0000000000037941 */ /* 0x000fea0003800200 */
.L_x_3401:
[----:B------:R-:W1:Y:S01]  /*4f20*/  LDCU.64 UR8, c[0x0][0x580] ;  /* 0x0000b000ff0877ac */ /* 0x000e620008000a00 */
[----:B------:R-:W-:Y:S02]  /*4f30*/  IADD3 R3, PT, PT, R3, 0x80, RZ ;  /* 0x0000008003037810 */ /* 0x000fe40007ffe0ff */
[----:B-1----:R-:W-:-:S04]  /*4f40*/  IADD3 R6, P0, PT, R5, UR8, RZ ;  /* 0x0000000805067c10 */ /* 0x002fc8000ff1e0ff */
[----:B------:R-:W-:-:S05]  /*4f50*/  IADD3.X R7, PT, PT, RZ, UR9, RZ, P0, !PT ;  /* 0x00000009ff077c10 */ /* 0x000fca00087fe4ff */
[----:B------:R1:W-:Y:S04]  /*4f60*/  STG.E.U16 desc[UR6][R6.64], R9 ;  /* 0x0000000906007986 */ /* 0x0003e8000c101506 */
.L_x_3386:
[----:B------:R-:W-:-:S13]  /*4f70*/  ISETP.GE.AND P0, PT, R3, UR4, PT ;  /* 0x0000000403007c0c */ /* 0x000fda000bf06270 */
[----:B------:R-:W-:Y:S05]  /*4f80*/  @P0 BREAK.RELIABLE B0 ;  /* 0x0000000000000942 */ /* 0x000fea0003800100 */
[----:B------:R-:W-:Y:S05]  /*4f90*/  @P0 BRA `(.L_x_3399) ;  /* 0x0000001800700947 */ /* 0x000fea0003800000 */
[----:B------:R-:W-:Y:S05]  /*4fa0*/  BSYNC.RELIABLE B0 ;  /* 0x0000000000007941 */ /* 0x000fea0003800100 */
.L_x_3385:
        /* <DEDUP_REMOVED lines=298> */
.L_x_3413:
[----:B------:R-:W1:Y:S02]  /*6250*/  LDCU.64 UR8, c[0x0][0x588] ;  /* 0x0000b100ff0877ac */ /* 0x000e640008000a00 */
[----:B-1----:R-:W-:-:S04]  /*6260*/  IADD3 R8, P0, PT, R6, UR8, RZ ;  /* 0x0000000806087c10 */ /* 0x002fc8000ff1e0ff */
[----:B------:R-:W-:-:S05]  /*6270*/  IADD3.X R9, PT, PT, RZ, UR9, RZ, P0, !PT ;  /* 0x00000009ff097c10 */ /* 0x000fca00087fe4ff */
[----:B------:R-:W2:Y:S01]  /*6280*/  LDG.E.U16 R6, desc[UR6][R8.64] ;  /* 0x0000000608067981 */ /* 0x000ea2000c1e1500 */
[----:B------:R-:W-:Y:S01]  /*6290*/  BSSY.RECONVERGENT B3, `(.L_x_3414) ;  /* 0x0000067000037945 */ /* 0x000fe20003800200 */
[----:B--2---:R-:W-:-:S04]  /*62a0*/  SHF.L.U32 R6, R6, 0x10, RZ ;  /* 0x0000001006067819 */ /* 0x004fc800000006ff */
[----:B------:R-:W-:-:S13]  /*62b0*/  FSETP.NEU.FTZ.AND P0, PT, R6, RZ, PT ;  /* 0x000000ff0600720b */ /* 0x000fda0003f1d000 */
[----:B------:R-:W-:Y:S05]  /*62c0*/  @!P0 BRA `(.L_x_3415) ;  /* 0x00000004007c8947 */ /* 0x000fea0003800000 */
[----:B----4-:R-:W-:Y:S01]  /*62d0*/  IMAD.U32 R7, R0, 0x10000, RZ ;  /* 0x0001000000077824 */ /* 0x010fe200078e00ff */
        /* <DEDUP_REMOVED lines=27> */
.L_x_3421:
[----:B------:R-:W-:Y:S01]  /*6490*/  FSETP.GEU.FTZ.AND P0, PT, R11, -R13, PT ;  /* 0x8000000d0b00720b */ /* 0x000fe20003f1e000 */
[----:B------:R-:W-:-:S12]  /*64a0*/  FADD.FTZ R9, R9, -1 ;  /* 0xbf80000009097421 */ /* 0x000fd80000010000 */
[----:B------:R-:W-:-:S07]  /*64b0*/  @!P0 FADD.FTZ R9, R9, -1 ;  /* 0xbf80000009098421 */ /* 0x000fce0000010000 */
.L_x_3420:
[----:B------:R-:W-:Y:S05]  /*64c0*/  BSYNC.RECONVERGENT B4 ;  /* 0x0000000000047941 */ /* 0x000fea0003800200 */
.L_x_3419:
[----:B------:R-:W-:Y:S01]  /*64d0*/  FFMA.FTZ R8, -R13, R9, R8 ;  /* 0x000000090d087223 */ /* 0x000fe20000010108 */
[----:B------:R-:W-:Y:S06]  /*64e0*/  BRA `(.L_x_3417) ;  /* 0x0000000000807947 */ /* 0x000fec0003800000 */
.L_x_3418:
        /* <DEDUP_REMOVED lines=16> */
.L_x_3424:
        /* <DEDUP_REMOVED lines=13> */
.L_x_3423:
[----:B------:R-:W-:Y:S05]  /*66c0*/  BSYNC.RECONVERGENT B4 ;  /* 0x0000000000047941 */ /* 0x000fea0003800200 */
.L_x_3422:
[----:B------:R-:W-:-:S04]  /*66d0*/  FMUL.FTZ R8, R8, 1.1920928955078125e-07 ;  /* 0x3400000008087820 */ /* 0x000fc80000410000 */
[----:B------:R-:W-:-:S07]  /*66e0*/  FMUL.FTZ R8, R13, R8 ;  /* 0x000000080d087220 */ /* 0x000fce0000410000 */
.L_x_3417:
[----:B------:R-:W-:Y:S05]  /*66f0*/  BSYNC.RECONVERGENT B2 ;  /* 0x0000000000027941 */ /* 0x000fea0003800200 */
.L_x_3416:
        /* <DEDUP_REMOVED lines=28> */
.L_x_3415:
[----:B------:R-:W1:Y:S01]  /*68c0*/  MUFU.RCP R6, R6 ;  /* 0x0000000600067308 */ /* 0x000e620000001000 */
[----:B----4-:R-:W-:-:S05]  /*68d0*/  SHF.L.U32 R7, R0, 0x10, RZ ;  /* 0x0000001000077819 */ /* 0x010fca00000006ff */
[----:B-1----:R-:W-:-:S05]  /*68e0*/  FMUL.FTZ R7, R7, R6 ;  /* 0x0000000607077220 */ /* 0x002fca0000410000 */
[----:B------:R-:W-:-:S07]  /*68f0*/  F2FP.BF16.F32.PACK_AB R9, RZ, R7 ;  /* 0x00000007ff09723e */ /* 0x000fce00000010ff */
.L_x_3425:
[----:B------:R-:W-:Y:S05]  /*6900*/  BSYNC.RECONVERGENT B3 ;  /* 0x0000000000037941 */ /* 0x000fea0003800200 */
.L_x_3414:
[----:B------:R-:W1:Y:S01]  /*6910*/  LDCU.64 UR8, c[0x0][0x580] ;  /* 0x0000b000ff0877ac */ /* 0x000e620008000a00 */
[----:B------:R-:W-:Y:S02]  /*6920*/  IADD3 R3, PT, PT, R3, 0x80, RZ ;  /* 0x0000008003037810 */ /* 0x000fe40007ffe0ff */
[----:B-1----:R-:W-:-:S05]  /*6930*/  IADD3 R6, P0, PT, R5, UR8, RZ ;  /* 0x0000000805067c10 */ /* 0x002fca000ff1e0ff */
[----:B------:R-:W-:-:S05]  /*6940*/  IMAD.X R7, RZ, RZ, UR9, P0 ;  /* 0x00000009ff077e24 */ /* 0x000fca00080e06ff */
[----:B------:R2:W-:Y:S03]  /*6950*/  STG.E.U16 desc[UR6][R6.64], R9 ;  /* 0x0000000906007986 */ /* 0x0005e6000c101506 */
.L_x_3399:
[----:B------:R-:W-:Y:S05]  /*6960*/  BSYNC.RECONVERGENT B1 ;  /* 0x0000000000017941 */ /* 0x000fea0003800200 */
.L_x_3384:
        /* <DEDUP_REMOVED lines=301> */
.L_x_3426:
[----:B------:R-:W1:Y:S02]  /*7c40*/  LDCU.128 UR8, c[0x0][0x580] ;  /* 0x0000b000ff0877ac */ /* 0x000e640008000c00 */
[----:B-1----:R-:W-:-:S04]  /*7c50*/  IADD3 R6, P0, PT, R4, UR10, RZ ;  /* 0x0000000a04067c10 */ /* 0x002fc8000ff1e0ff */
[----:B------:R-:W-:-:S05]  /*7c60*/  IADD3.X R7, PT, PT, RZ, UR11, RZ, P0, !PT ;  /* 0x0000000bff077c10 */ /* 0x000fca00087fe4ff */
[----:B------:R-:W2:Y:S01]  /*7c70*/  LDG.E.U16 R4, desc[UR6][R6.64] ;  /* 0x0000000606047981 */ /* 0x000ea2000c1e1500 */
[----:B------:R-:W-:Y:S01]  /*7c80*/  IADD3 R2, P1, PT, R3, UR8, RZ ;  /* 0x0000000803027c10 */ /* 0x000fe2000ff3e0ff */
[----:B------:R-:W-:Y:S03]  /*7c90*/  BSSY.RECONVERGENT B1, `(.L_x_3427) ;  /* 0x0000068000017945 */ /* 0x000fe60003800200 */
[----:B------:R-:W-:Y:S02]  /*7ca0*/  IADD3.X R3, PT, PT, RZ, UR9, RZ, P1, !PT ;  /* 0x00000009ff037c10 */ /* 0x000fe40008ffe4ff */
        /* <DEDUP_REMOVED lines=31> */
.L_x_3434:
[----:B------:R-:W-:Y:S01]  /*7ea0*/  FSETP.GEU.FTZ.AND P0, PT, R7, -R11, PT ;  /* 0x8000000b0700720b */ /* 0x000fe20003f1e000 */
[----:B------:R-:W-:-:S12]  /*7eb0*/  FADD.FTZ R9, R9, -1 ;  /* 0xbf80000009097421 */ /* 0x000fd80000010000 */
[----:B------:R-:W-:-:S07]  /*7ec0*/  @!P0 FADD.FTZ R9, R9, -1 ;  /* 0xbf80000009098421 */ /* 0x000fce0000010000 */
.L_x_3433:
[----:B------:R-:W-:Y:S05]  /*7ed0*/  BSYNC.RECONVERGENT B3 ;  /* 0x0000000000037941 */ /* 0x000fea0003800200 */
.L_x_3432:
[----:B------:R-:W-:Y:S01]  /*7ee0*/  FFMA.FTZ R0, -R11, R9, R0 ;  /* 0x000000090b007223 */ /* 0x000fe20000010100 */
[----:B------:R-:W-:Y:S06]  /*7ef0*/  BRA `(.L_x_3430) ;  /* 0x0000000000807947 */ /* 0x000fec0003800000 */
.L_x_3431:
        /* <DEDUP_REMOVED lines=16> */
.L_x_3437:
        /* <DEDUP_REMOVED lines=13> */
.L_x_3436:
[----:B------:R-:W-:Y:S05]  /*80d0*/  BSYNC.RECONVERGENT B3 ;  /* 0x0000000000037941 */ /* 0x000fea0003800200 */
.L_x_3435:
[----:B------:R-:W-:-:S04]  /*80e0*/  FMUL.FTZ R7, R0, 1.1920928955078125e-07 ;  /* 0x3400000000077820 */ /* 0x000fc80000410000 */
[----:B------:R-:W-:-:S07]  /*80f0*/  FMUL.FTZ R0, R10, R7 ;  /* 0x000000070a007220 */ /* 0x000fce0000410000 */
.L_x_3430:
[----:B------:R-:W-:Y:S05]  /*8100*/  BSYNC.RECONVERGENT B2 ;  /* 0x0000000000027941 */ /* 0x000fea0003800200 */
.L_x_3429:
        /* <DEDUP_REMOVED lines=28> */
.L_x_3428:
[----:B------:R-:W1:Y:S01]  /*82d0*/  MUFU.RCP R5, R4 ;  /* 0x0000000400057308 */ /* 0x000e620000001000 */
[----:B----4-:R-:W-:-:S05]  /*82e0*/  SHF.L.U32 R0, R0, 0x10, RZ ;  /* 0x0000001000007819 */ /* 0x010fca00000006ff */
[----:B-1----:R-:W-:-:S05]  /*82f0*/  FMUL.FTZ R0, R0, R5 ;  /* 0x0000000500007220 */ /* 0x002fca0000410000 */
[----:B------:R-:W-:-:S07]  /*8300*/  F2FP.BF16.F32.PACK_AB R6, RZ, R0 ;  /* 0x00000000ff06723e */ /* 0x000fce00000010ff */
.L_x_3438:
[----:B------:R-:W-:Y:S05]  /*8310*/  BSYNC.RECONVERGENT B1 ;  /* 0x0000000000017941 */ /* 0x000fea0003800200 */
.L_x_3427:
[----:B------:R-:W-:Y:S01]  /*8320*/  STG.E.U16 desc[UR6][R2.64], R6 ;  /* 0x0000000602007986 */ /* 0x000fe2000c101506 */
[----:B------:R-:W-:Y:S05]  /*8330*/  EXIT ;  /* 0x000000000000794d */ /* 0x000fea0003800000 */
.L_x_3439:
        /* <DEDUP_REMOVED lines=12> */
.L_x_32839:


//--------------------- .text._ZN2at6native27unrolled_elementwise_kernelINS0_13AUnaryFunctorIN3c108BFloat16ES4_S4_ZZZNS0_15binary_internal21div_floor_kernel_cudaERNS_18TensorIteratorBaseEENKUlvE1_clEvENKUlvE2_clEvEUlS4_S4_E_EESt5arrayIPcLm2EELi4E23TrivialOffsetCalculatorILi1EjESG_NS0_6memory15LoadWithoutCastENSH_16StoreWithoutCastEEEviT_T0_T2_T3_T4_T5_ --------------------------
	.section	.text._ZN2at6native27unrolled_elementwise_kernelINS0_13AUnaryFunctorIN3c108BFloat16ES4_S4_ZZZNS0_15binary_internal21div_floor_kernel_cudaERNS_18TensorIteratorBaseEENKUlvE1_clEvENKUlvE2_clEvEUlS4_S4_E_EESt5arrayIPcLm2EELi4E23TrivialOffsetCalculatorILi1EjESG_NS0_6memory15LoadWithoutCastENSH_16StoreWithoutCastEEEviT_T0_T2_T3_T4_T5_,"ax",@progbits
	.align	128
        .global         _ZN2at6native27unrolled_elementwise_kernelINS0_13AUnaryFunctorIN3c108BFloat16ES4_S4_ZZZNS0_15binary_internal21div_floor_kernel_cudaERNS_18TensorIteratorBaseEENKUlvE1_clEvENKUlvE2_clEvEUlS4_S4_E_EESt5arrayIPcLm2EELi4E23TrivialOffsetCalculatorILi1EjESG_NS0_6memory15LoadWithoutCastENSH_16StoreWithoutCastEEEviT_T0_T2_T3_T4_T5_
        .type           _ZN2at6native27unrolled_elementwise_kernelINS0_13AUnaryFunctorIN3c108BFloat16ES4_S4_ZZZNS0_15binary_internal21div_floor_kernel_cudaERNS_18TensorIteratorBaseEENKUlvE1_clEvENKUlvE2_clEvEUlS4_S4_E_EESt5arrayIPcLm2EELi4E23TrivialOffsetCalculatorILi1EjESG_NS0_6memory15LoadWithoutCastENSH_16StoreWithoutCastEEEviT_T0_T2_T3_T4_T5_,@function
        .size           _ZN2at6native27unrolled_elementwise_kernelINS0_13AUnaryFunctorIN3c108BFloat16ES4_S4_ZZZNS0_15binary_internal21div_floor_kernel_cudaERNS_18TensorIteratorBaseEENKUlvE1_clEvENKUlvE2_clEvEUlS4_S4_E_EESt5arrayIPcLm2EELi4E23TrivialOffsetCalculatorILi1EjESG_NS0_6memory15LoadWithoutCastENSH_16StoreWithoutCastEEEviT_T0_T2_T3_T4_T5_,(.L_x_32840 - _ZN2at6native27unrolled_elementwise_kernelINS0_13AUnaryFunctorIN3c108BFloat16ES4_S4_ZZZNS0_15binary_internal21div_floor_kernel_cudaERNS_18TensorIteratorBaseEENKUlvE1_clEvENKUlvE2_clEvEUlS4_S4_E_EESt5arrayIPcLm2EELi4E23TrivialOffsetCalculatorILi1EjESG_NS0_6memory15LoadWithoutCastENSH_16StoreWithoutCastEEEviT_T0_T2_T3_T4_T5_)
        .other          _ZN2at6native27unrolled_elementwise_kernelINS0_13AUnaryFunctorIN3c108BFloat16ES4_S4_ZZZNS0_15binary_internal21div_floor_kernel_cudaERNS_18TensorIteratorBaseEENKUlvE1_clEvENKUlvE2_clEvEUlS4_S4_E_EESt5arrayIPcLm2EELi4E23TrivialOffsetCalculatorILi1EjESG_NS0_6memory15LoadWithoutCastENSH_16StoreWithoutCastEEEviT_T0_T2_T3_T4_T5_,@"STO_CUDA_ENTRY STV_DEFAULT"
_ZN2at6native27unrolled_elementwise_kernelINS0_13AUnaryFunctorIN3c108BFloat16ES4_S4_ZZZNS0_15binary_internal21div_floor_kernel_cudaERNS_18TensorIteratorBaseEENKUlvE1_clEvENKUlvE2_clEvEUlS4_S4_E_EESt5arrayIPcLm2EELi4E23TrivialOffsetCalculatorILi1EjESG_NS0_6memory15LoadWithoutCastENSH_16StoreWithoutCastEEEviT_T0_T2_T3_T4_T5_:
.text._ZN2at6native27unrolled_elementwise_kernelINS0_13AUnaryFunctorIN3c108BFloat16ES4_S4_ZZZNS0_15binary_internal21div_floor_kernel_cudaERNS_18TensorIteratorBaseEENKUlvE1_clEvENKUlvE2_clEvEUlS4_S4_E_EESt5arrayIPcLm2EELi4E23TrivialOffsetCalculatorILi1EjESG_NS0_6memory15LoadWithoutCastENSH_16StoreWithoutCastEEEviT_T0_T2_T3_T4_T5_:
        /* <DEDUP_REMOVED lines=19> */
[----:B------:R-:W-:Y:S01]  /*0130*/  @!P3 IMAD R19, R0, 0x200, R13 ;  /* 0x000002000013b824 */ /* 0x000fe200078e020d */
[----:B------:R-:W-:Y:S01]  /*0140*/  @!P3 IADD3 R13, PT, PT, R13, 0x80, RZ ;  /* 0x000000800d0db810 */ /* 0x000fe20007ffe0ff */
[----:B------:R-:W1:Y:S03]  /*0150*/  @!P3 LDC.64 R8, c[0x0][0x390] ;  /* 0x0000e400ff08bb82 */ /* 0x000e660000000a00 */
[----:B------:R-:W-:Y:S01]  /*0160*/  ISETP.GE.AND P2, PT, R13, R2, PT ;  /* 0x000000020d00720c */ /* 0x000fe20003f46270 */
[----:B--2---:R-:W-:-:S12]  /*0170*/  @!P1 IMAD.WIDE.U32 R10, R17, 0x2, R10 ;  /* 0x00000002110a9825 */ /* 0x004fd800078e000a */
        /* <DEDUP_REMOVED lines=14> */
[----:B-----5:R-:W-:-:S05]  /*0260*/  IMAD.U32 R4, R16, 0x10000, RZ ;  /* 0x0001000010047824 */ /* 0x020fca00078e00ff */
[----:B------:R-:W-:-:S13]  /*0270*/  FSETP.NEU.FTZ.AND P0, PT, R4, RZ, PT ;  /* 0x000000ff0400720b */ /* 0x000fda0003f1d000 */
[----:B------:R-:W0:Y:S01]  /*0280*/  @!P0 MUFU.RCP R10, R4 ;  /* 0x00000004000a8308 */ /* 0x000e220000001000 */
[----:B-1----:R-:W-:-:S04]  /*0290*/  @!P0 IMAD.U32 R5, R9, 0x10000, RZ ;  /* 0x0001000009058824 */ /* 0x002fc800078e00ff */
        /* <DEDUP_REMOVED lines=34> */
.L_x_3446:
[----:B------:R-:W-:Y:S05]  /*04c0*/  BSYNC.RECONVERGENT B2 ;  /* 0x0000000000027941 */ /* 0x000fea0003800200 */
.L_x_3445:
[----:B------:R-:W-:Y:S01]  /*04d0*/  FFMA.FTZ R10, -R15, R11, R10 ;  /* 0x0000000b0f0a7223 */ /* 0x000fe2000001010a */
[----:B------:R-:W-:Y:S06]  /*04e0*/  BRA `(.L_x_3443) ;  /* 0x0000000000807947 */ /* 0x000fec0003800000 */
.L_x_3444:
        /* <DEDUP_REMOVED lines=16> */
.L_x_3449:
        /* <DEDUP_REMOVED lines=13> */
.L_x_3448:
[----:B------:R-:W-:Y:S05]  /*06c0*/  BSYNC.RECONVERGENT B2 ;  /* 0x0000000000027941 */ /* 0x000fea0003800200 */
.L_x_3447:
[----:B------:R-:W-:-:S04]  /*06d0*/  FMUL.FTZ R10, R10, 1.1920928955078125e-07 ;  /* 0x340000000a0a7820 */ /* 0x000fc80000410000 */
[----:B------:R-:W-:-:S07]  /*06e0*/  FMUL.FTZ R10, R15, R10 ;  /* 0x0000000a0f0a7220 */ /* 0x000fce0000410000 */
.L_x_3443:
[----:B------:R-:W-:Y:S05]  /*06f0*/  BSYNC.RECONVERGENT B0 ;  /* 0x0000000000007941 */ /* 0x000fea0003800200 */
.L_x_3442:
        /* <DEDUP_REMOVED lines=23> */
.L_x_3450:
[----:B------:R-:W-:-:S04]  /*0870*/  FMUL.FTZ R5, R5, R12 ;  /* 0x0000000c05057220 */ /* 0x000fc80000410000 */
[----:B------:R-:W1:Y:S02]  /*0880*/  F2F.BF16.F32 R4, R5 ;  /* 0x0000000500047304 */ /* 0x000e640000202000 */
[----:B-1----:R-:W-:-:S05]  /*0890*/  IMAD.U32 R4, R4, 0x10000, RZ ;  /* 0x0001000004047824 */ /* 0x002fca00078e00ff */
[----:B------:R-:W-:-:S04]  /*08a0*/  LOP3.LUT R4, RZ, 0x80000000, R4, 0xb8, !PT ;  /* 0x80000000ff047812 */ /* 0x000fc800078eb804 */
[----:B------:R-:W-:-:S07]  /*08b0*/  F2FP.BF16.F32.PACK_AB R10, RZ, R4 ;  /* 0x00000004ff0a723e */ /* 0x000fce00000010ff */
.L_x_3441:
[----:B------:R-:W-:Y:S05]  /*08c0*/  BSYNC.RECONVERGENT B1 ;  /* 0x0000000000017941 */ /* 0x000fea0003800200 */
.L_x_3440:
[----:B------:R-:W-:Y:S01]  /*08d0*/  VIADD R5, R3, 0x80 ;  /* 0x0000008003057836 */ /* 0x000fe20000000000 */
[----:B------:R-:W-:Y:S04]  /*08e0*/  BSSY.RECONVERGENT B1, `(.L_x_3451) ;  /* 0x0000069000017945 */ /* 0x000fe80003800200 */
[----:B------:R-:W-:-:S13]  /*08f0*/  ISETP.GE.AND P0, PT, R5, R2, PT ;  /* 0x000000020500720c */ /* 0x000fda0003f06270 */
[----:B------:R-:W-:Y:S05]  /*0900*/  @P0 BRA `(.L_x_3452) ;  /* 0x0000000400980947 */ /* 0x000fea0003800000 */
[----:B-----5:R-:W-:-:S04]  /*0910*/  SHF.L.U32 R8, R8, 0x10, RZ ;  /* 0x0000001008087819 */ /* 0x020fc800000006ff */
        /* <DEDUP_REMOVED lines=30> */
.L_x_3459:
[----:B------:R-:W-:Y:S01]  /*0b00*/  FSETP.GEU.FTZ.AND P0, PT, R13, -R17, PT ;  /* 0x800000110d00720b */ /* 0x000fe20003f1e000 */
[----:B------:R-:W-:-:S12]  /*0b10*/  FADD.FTZ R15, R15, -1 ;  /* 0xbf8000000f0f7421 */ /* 0x000fd80000010000 */
[----:B------:R-:W-:-:S07]  /*0b20*/  @!P0 FADD.FTZ R15, R15, -1 ;  /* 0xbf8000000f0f8421 */ /* 0x000fce0000010000 */
.L_x_3458:
[----:B------:R-:W-:Y:S05]  /*0b30*/  BSYNC.RECONVERGENT B2 ;  /* 0x0000000000027941 */ /* 0x000fea0003800200 */
.L_x_3457:
[----:B------:R-:W-:Y:S01]  /*0b40*/  FFMA.FTZ R4, -R17, R15, R4 ;  /* 0x0000000f11047223 */ /* 0x000fe20000010104 */
[----:B------:R-:W-:Y:S06]  /*0b50*/  BRA `(.L_x_3455) ;  /* 0x0000000000807947 */ /* 0x000fec0003800000 */
.L_x_3456:
        /* <DEDUP_REMOVED lines=16> */
.L_x_3462:
        /* <DEDUP_REMOVED lines=13> */
.L_x_3461:
[----:B------:R-:W-:Y:S05]  /*0d30*/  BSYNC.RECONVERGENT B2 ;  /* 0x0000000000027941 */ /* 0x000fea0003800200 */
.L_x_3460:
[----:B------:R-:W-:-:S04]  /*0d40*/  FMUL.FTZ R13, R4, 1.1920928955078125e-07 ;  /* 0x34000000040d7820 */ /* 0x000fc80000410000 */
[----:B------:R-:W-:-:S07]  /*0d50*/  FMUL.FTZ R4, R16, R13 ;  /* 0x0000000d10047220 */ /* 0x000fce0000410000 */
.L_x_3455:
[----:B------:R-:W-:Y:S05]  /*0d60*/  BSYNC.RECONVERGENT B0 ;  /* 0x0000000000007941 */ /* 0x000fea0003800200 */
.L_x_3454:
        /* <DEDUP_REMOVED lines=28> */
.L_x_3453:
[----:B------:R-:W2:Y:S01]  /*0f30*/  MUFU.RCP R11, R8 ;  /* 0x00000008000b7308 */ /* 0x000ea20000001000 */
[----:B-1----:R-:W-:-:S04]  /*0f40*/  IMAD.U32 R4, R9, 0x10000, RZ ;  /* 0x0001000009047824 */ /* 0x002fc800078e00ff */
[----:B--2---:R-:W-:-:S05]  /*0f50*/  FMUL.FTZ R4, R4, R11 ;  /* 0x0000000b04047220 */ /* 0x004fca0000410000 */
[----:B------:R-:W-:-:S07]  /*0f60*/  F2FP.BF16.F32.PACK_AB R4, RZ, R4 ;  /* 0x00000004ff04723e */ /* 0x000fce00000010ff */
.L_x_3452:
[----:B------:R-:W-:Y:S05]  /*0f70*/  BSYNC.RECONVERGENT B1 ;  /* 0x0000000000017941 */ /* 0x000fea0003800200 */
.L_x_3451:
        /* <DEDUP_REMOVED lines=35> */
.L_x_3471:
[----:B------:R-:W-:Y:S01]  /*11b0*/  FSETP.GEU.FTZ.AND P0, PT, R14, -R16, PT ;  /* 0x800000100e00720b */ /* 0x000fe20003f1e000 */
[----:B------:R-:W-:-:S12]  /*11c0*/  FADD.FTZ R12, R12, -1 ;  /* 0xbf8000000c0c7421 */ /* 0x000fd80000010000 */
[----:B------:R-:W-:-:S07]  /*11d0*/  @!P0 FADD.FTZ R12, R12, -1 ;  /* 0xbf8000000c0c8421 */ /* 0x000fce0000010000 */
.L_x_3470:
[----:B------:R-:W-:Y:S05]  /*11e0*/  BSYNC.RECONVERGENT B2 ;  /* 0x0000000000027941 */ /* 0x000fea0003800200 */
.L_x_3469:
[----:B------:R-:W-:Y:S01]  /*11f0*/  FFMA.FTZ R11, -R16, R12, R11 ;  /* 0x0000000c100b7223 */ /* 0x000fe2000001010b */
[----:B------:R-:W-:Y:S06]  /*1200*/  BRA `(.L_x_3467) ;  /* 0x0000000000807947 */ /* 0x000fec0003800000 */
.L_x_3468:
        /* <DEDUP_REMOVED lines=16> */
.L_x_3474:
        /* <DEDUP_REMOVED lines=13> */
.L_x_3473:
[----:B------:R-:W-:Y:S05]  /*13e0*/  BSYNC.RECONVERGENT B2 ;  /* 0x0000000000027941 */ /* 0x000fea0003800200 */
.L_x_3472:
[----:B------:R-:W-:-:S04]  /*13f0*/  FMUL.FTZ R11, R11, 1.1920928955078125e-07 ;  /* 0x340000000b0b7820 */ /* 0x000fc80000410000 */
[----:B------:R-:W-:-:S07]  /*1400*/  FMUL.FTZ R11, R16, R11 ;  /* 0x0000000b100b7220 */ /* 0x000fce0000410000 */
.L_x_3467:
[----:B------:R-:W-:Y:S05]  /*1410*/  BSYNC.RECONVERGENT B0 ;  /* 0x0000000000007941 */ /* 0x000fea0003800200 */
.L_x_3466:
        /* <DEDUP_REMOVED lines=28> */
.L_x_3465:
[----:B------:R-:W2:Y:S01]  /*15e0*/  MUFU.RCP R7, R7 ;  /* 0x0000000700077308 */ /* 0x000ea20000001000 */
[----:B-1----:R-:W-:-:S04]  /*15f0*/  IMAD.U32 R8, R9, 0x10000, RZ ;  /* 0x0001000009087824 */ /* 0x002fc800078e00ff */
[----:B--2---:R-:W-:-:S05]  /*1600*/  FMUL.FTZ R8, R8, R7 ;  /* 0x0000000708087220 */ /* 0x004fca0000410000 */
[----:B------:R-:W-:-:S07]  /*1610*/  F2FP.BF16.F32.PACK_AB R8, RZ, R8 ;  /* 0x00000008ff08723e */ /* 0x000fce00000010ff */
.L_x_3464:
[----:B------:R-:W-:Y:S05]  /*1620*/  BSYNC.RECONVERGENT B1 ;  /* 0x0000000000017941 */ /* 0x000fea0003800200 */
.L_x_3463:
[----:B-----5:R-:W-:Y:S01]  /*1630*/  VIADD R7, R3, 0x180 ;  /* 0x0000018003077836 */ /* 0x020fe20000000000 */
[----:B------:R-:W-:Y:S04]  /*1640*/  BSSY.RECONVERGENT B1, `(.L_x_3475) ;  /* 0x0000069000017945 */ /* 0x000fe80003800200 */
[----:B------:R-:W-:-:S13]  /*1650*/  ISETP.GE.AND P0, PT, R7, R2, PT ;  /* 0x000000020700720c */ /* 0x000fda0003f06270 */
[----:B------:R-:W-:Y:S05]  /*1660*/  @P0 BRA `(.L_x_3476) ;  /* 0x0000000400980947 */ /* 0x000fea0003800000 */
[----:B------:R-:W-:-:S04]  /*1670*/  SHF.L.U32 R6, R6, 0x10, RZ ;  /* 0x0000001006067819 */ /* 0x000fc800000006ff */
        /* <DEDUP_REMOVED lines=30> */
.L_x_3483:
[----:B------:R-:W-:Y:S01]  /*1860*/  FSETP.GEU.FTZ.AND P0, PT, R14, -R13, PT ;  /* 0x8000000d0e00720b */ /* 0x000fe20003f1e000 */
[----:B------:R-:W-:-:S12]  /*1870*/  FADD.FTZ R7, R7, -1 ;  /* 0xbf80000007077421 */ /* 0x000fd80000010000 */
[----:B------:R-:W-:-:S07]  /*1880*/  @!P0 FADD.FTZ R7, R7, -1 ;  /* 0xbf80000007078421 */ /* 0x000fce0000010000 */
.L_x_3482:
[----:B------:R-:W-:Y:S05]  /*1890*/  BSYNC.RECONVERGENT B2 ;  /* 0x0000000000027941 */ /* 0x000fea0003800200 */
.L_x_3481:
[----:B------:R-:W-:Y:S01]  /*18a0*/  FFMA.FTZ R12, -R13, R7, R12 ;  /* 0x000000070d0c7223 */ /* 0x000fe2000001010c */
[----:B------:R-:W-:Y:S06]  /*18b0*/  BRA `(.L_x_3479) ;  /* 0x0000000000807947 */ /* 0x000fec0003800000 */
.L_x_3480:
        /* <DEDUP_REMOVED lines=16> */
.L_x_3486:
        /* <DEDUP_REMOVED lines=13> */
.L_x_3485:
[----:B------:R-:W-:Y:S05]  /*1a90*/  BSYNC.RECONVERGENT B2 ;  /* 0x0000000000027941 */ /* 0x000fea0003800200 */
.L_x_3484:
[----:B------:R-:W-:-:S04]  /*1aa0*/  FMUL.FTZ R12, R12, 1.1920928955078125e-07 ;  /* 0x340000000c0c7820 */ /* 0x000fc80000410000 */
[----:B------:R-:W-:-:S07]  /*1ab0*/  FMUL.FTZ R12, R15, R12 ;  /* 0x0000000c0f0c7220 */ /* 0x000fce0000410000 */
.L_x_3479:
[----:B------:R-:W-:Y:S05]  /*1ac0*/  BSYNC.RECONVERGENT B0 ;  /* 0x0000000000007941 */ /* 0x000fea0003800200 */
.L_x_3478:
        /* <DEDUP_REMOVED lines=28> */
.L_x_3477:
[----:B------:R-:W2:Y:S01]  /*1c90*/  MUFU.RCP R6, R6 ;  /* 0x0000000600067308 */ /* 0x000ea20000001000 */
[----:B-1----:R-:W-:-:S04]  /*1ca0*/  IMAD.U32 R9, R9, 0x10000, RZ ;  /* 0x0001000009097824 */ /* 0x002fc800078e00ff */
[----:B--2---:R-:W-:-:S05]  /*1cb0*/  FMUL.FTZ R7, R9, R6 ;  /* 0x0000000609077220 */ /* 0x004fca0000410000 */
[----:B------:R-:W-:-:S07]  /*1cc0*/  F2FP.BF16.F32.PACK_AB R7, RZ, R7 ;  /* 0x00000007ff07723e */ /* 0x000fce00000010ff */
.L_x_3476:
[----:B------:R-:W-:Y:S05]  /*1cd0*/  BSYNC.RECONVERGENT B1 ;  /* 0x0000000000017941 */ /* 0x000fea0003800200 */
.L_x_3475:
[----:B------:R-:W-:Y:S01]  /*1ce0*/  ISETP.GE.AND P0, PT, R3, R2, PT ;  /* 0x000000020300720c */ /* 0x000fe20003f06270 */
[----:B------:R-:W-:Y:S04]  /*1cf0*/  BSSY.RECONVERGENT B0, `(.L_x_3487) ;  /* 0x0000018000007945 */ /* 0x000fe80003800200 */
[----:B------:R-:W-:Y:S08]  /*1d00*/  BSSY.RELIABLE B1, `(.L_x_3488) ;  /* 0x0000010000017945 */ /* 0x000ff00003800100 */
[----:B------:R-:W-:Y:S05]  /*1d10*/  @P0 BRA `(.L_x_3489) ;  /* 0x0000000000380947 */ /* 0x000fea0003800000 */
[----:B------:R-:W2:Y:S01]  /*1d20*/  LDC.64 R12, c[0x0][0x388] ;  /* 0x0000e200ff0c7b82 */ /* 0x000ea20000000a00 */
[----:B------:R-:W-:Y:S01]  /*1d30*/  LEA R11, R0, R3, 0x9 ;  /* 0x00000003000b7211 */ /* 0x000fe200078e48ff */
[----:B------:R-:W-:Y:S01]  /*1d40*/  IMAD.MOV.U32 R3, RZ, RZ, R5 ;  /* 0x000000ffff037224 */ /* 0x000fe200078e0005 */
[----:B------:R-:W-:-:S04]  /*1d50*/  PRMT R6, R10, 0x7610, R6 ;  /* 0x000076100a067816 */ /* 0x000fc80000000006 */
[----:B------:R-:W-:-:S13]  /*1d60*/  ISETP.GE.AND P0, PT, R3, R2, PT ;  /* 0x000000020300720c */ /* 0x000fda0003f06270 */
[----:B------:R-:W-:Y:S05]  /*1d70*/  @P0 BREAK.RELIABLE B1 ;  /* 0x0000000000010942 */ /* 0x000fea0003800100 */
[----:B--2---:R-:W-:-:S05]  /*1d80*/  IMAD.WIDE.U32 R10, R11, 0x2, R12 ;  /* 0x000000020b0a7825 */ /* 0x004fca00078e000c */
[----:B------:R2:W-:Y:S01]  /*1d90*/  STG.E.U16 desc[UR4][R10.64], R6 ;  /* 0x000000060a007986 */ /* 0x0005e2000c101504 */
[----:B------:R-:W-:Y:S05]  /*1da0*/  @P0 BRA `(.L_x_3490) ;  /* 0x0000000000300947 */ /* 0x000fea0003800000 */
[----:B--2---:R-:W2:Y:S01]  /*1db0*/  LDC.64 R10, c[0x0][0x388] ;  /* 0x0000e200ff0a7b82 */ /* 0x004ea20000000a00 */
[----:B------:R-:W-:Y:S02]  /*1dc0*/  IMAD R5, R0, 0x200, R3 ;  /* 0x0000020000057824 */ /* 0x000fe400078e0203 */
[----:B------:R-:W-:Y:S02]  /*1dd0*/  VIADD R3, R3, 0x80 ;  /* 0x0000008003037836 */ /* 0x000fe40000000000 */
[----:B--2---:R-:W-:-:S05]  /*1de0*/  IMAD.WIDE.U32 R10, R5, 0x2, R10 ;  /* 0x00000002050a7825 */ /* 0x004fca00078e000a */
[----:B------:R2:W-:Y:S02]  /*1df0*/  STG.E.U16 desc[UR4][R10.64], R4 ;  /* 0x000000040a007986 */ /* 0x0005e4000c101504 */
.L_x_3489:
[----:B------:R-:W-:Y:S05]  /*1e00*/  BSYNC.RELIABLE B1 ;  /* 0x0000000000017941 */ /* 0x000fea0003800100 */
.L_x_3488:
[----:B------:R-:W-:-:S13]  /*1e10*/  ISETP.GE.AND P0, PT, R3, R2, PT ;  /* 0x000000020300720c */ /* 0x000fda0003f06270 */
[----:B--2---:R-:W2:Y:S01]  /*1e20*/  @!P0 LDC.64 R4, c[0x0][0x388] ;  /* 0x0000e200ff048b82 */ /* 0x004ea20000000a00 */
[----:B-1----:R-:W-:Y:S01]  /*1e30*/  @!P0 LEA R9, R0, R3, 0x9 ;  /* 0x0000000300098211 */ /* 0x002fe200078e48ff */
[----:B------:R-:W-:-:S04]  /*1e40*/  @!P0 VIADD R3, R3, 0x80 ;  /* 0x0000008003038836 */ /* 0x000fc80000000000 */
[----:B--2---:R-:W-:-:S05]  /*1e50*/  @!P0 IMAD.WIDE.U32 R4, R9, 0x2, R4 ;  /* 0x0000000209048825 */ /* 0x004fca00078e0004 */
[----:B------:R3:W-:Y:S02]  /*1e60*/  @!P0 STG.E.U16 desc[UR4][R4.64], R8 ;  /* 0x0000000804008986 */ /* 0x0007e4000c101504 */
.L_x_3490:
[----:B------:R-:W-:Y:S05]  /*1e70*/  BSYNC.RECONVERGENT B0 ;  /* 0x0000000000007941 */ /* 0x000fea0003800200 */
.L_x_3487:
[----:B------:R-:W-:Y:S05]  /*1e80*/  WARPSYNC.ALL ;  /* 0x0000000000007948 */ /* 0x000fea0003800000 */
[----:B------:R-:W-:-:S13]  /*1e90*/  ISETP.GE.AND P0, PT, R3, R2, PT ;  /* 0x000000020300720c */ /* 0x000fda0003f06270 */
[----:B------:R-:W-:Y:S05]  /*1ea0*/  @P0 EXIT ;  /* 0x000000000000094d */ /* 0x000fea0003800000 */
[----:B---3--:R-:W3:Y:S01]  /*1eb0*/  LDC.64 R4, c[0x0][0x388] ;  /* 0x0000e200ff047b82 */ /* 0x008ee20000000a00 */
[----:B------:R-:W-:-:S04]  /*1ec0*/  IMAD R3, R0, 0x200, R3 ;  /* 0x0000020000037824 */ /* 0x000fc800078e0203 */
[----:B---3--:R-:W-:-:S05]  /*1ed0*/  IMAD.WIDE.U32 R2, R3, 0x2, R4 ;  /* 0x0000000203027825 */ /* 0x008fca00078e0004 */
[----:B------:R-:W-:Y:S01]  /*1ee0*/  STG.E.U16 desc[UR4][R2.64], R7 ;  /* 0x0000000702007986 */ /* 0x000fe2000c101504 */
[----:B------:R-:W-:Y:S05]  /*1ef0*/  EXIT ;  /* 0x000000000000794d */ /* 0x000fea0003800000 */
.L_x_3491:
        /* <DEDUP_REMOVED lines=16> */
.L_x_32840:


//--------------------- .text._ZN2at6native29vectorized_elementwise_kernelILi2ENS0_13AUnaryFunctorIN3c108BFloat16ES4_S4_ZZZNS0_15binary_internal21div_floor_kernel_cudaERNS_18TensorIteratorBaseEENKUlvE1_clEvENKUlvE2_clEvEUlS4_S4_E_EESt5arrayIPcLm2EEEEviT0_T1_ --------------------------
	.section	.text._ZN2at6native29vectorized_elementwise_kernelILi2ENS0_13AUnaryFunctorIN3c108BFloat16ES4_S4_ZZZNS0_15binary_internal21div_floor_kernel_cudaERNS_18TensorIteratorBaseEENKUlvE1_clEvENKUlvE2_clEvEUlS4_S4_E_EESt5arrayIPcLm2EEEEviT0_T1_,"ax",@progbits
	.align	128
        .global         _ZN2at6native29vectorized_elementwise_kernelILi2ENS0_13AUnaryFunctorIN3c108BFloat16ES4_S4_ZZZNS0_15binary_internal21div_floor_kernel_cudaERNS_18TensorIteratorBaseEENKUlvE1_clEvENKUlvE2_clEvEUlS4_S4_E_EESt5arrayIPcLm2EEEEviT0_T1_
        .type           _ZN2at6native29vectorized_elementwise_kernelILi2ENS0_13AUnaryFunctorIN3c108BFloat16ES4_S4_ZZZNS0_15binary_internal21div_floor_kernel_cudaERNS_18TensorIteratorBaseEENKUlvE1_clEvENKUlvE2_clEvEUlS4_S4_E_EESt5arrayIPcLm2EEEEviT0_T1_,@function
        .size           _ZN2at6native29vectorized_elementwise_kernelILi2ENS0_13AUnaryFunctorIN3c108BFloat16ES4_S4_ZZZNS0_15binary_internal21div_floor_kernel_cudaERNS_18TensorIteratorBaseEENKUlvE1_clEvENKUlvE2_clEvEUlS4_S4_E_EESt5arrayIPcLm2EEEEviT0_T1_,(.L_x_32841 - _ZN2at6native29vectorized_elementwise_kernelILi2ENS0_13AUnaryFunctorIN3c108BFloat16ES4_S4_ZZZNS0_15binary_internal21div_floor_kernel_cudaERNS_18TensorIteratorBaseEENKUlvE1_clEvENKUlvE2_clEvEUlS4_S4_E_EESt5arrayIPcLm2EEEEviT0_T1_)
        .other          _ZN2at6native29vectorized_elementwise_kernelILi2ENS0_13AUnaryFunctorIN3c108BFloat16ES4_S4_ZZZNS0_15binary_internal21div_floor_kernel_cudaERNS_18TensorIteratorBaseEENKUlvE1_clEvENKUlvE2_clEvEUlS4_S4_E_EESt5arrayIPcLm2EEEEviT0_T1_,@"STO_CUDA_ENTRY STV_DEFAULT"
_ZN2at6native29vectorized_elementwise_kernelILi2ENS0_13AUnaryFunctorIN3c108BFloat16ES4_S4_ZZZNS0_15binary_internal21div_floor_kernel_cudaERNS_18TensorIteratorBaseEENKUlvE1_clEvENKUlvE2_clEvEUlS4_S4_E_EESt5arrayIPcLm2EEEEviT0_T1_:
.text._ZN2at6native29vectorized_elementwise_kernelILi2ENS0_13AUnaryFunctorIN3c108BFloat16ES4_S4_ZZZNS0_15binary_internal21div_floor_kernel_cudaERNS_18TensorIteratorBaseEENKUlvE1_clEvENKUlvE2_clEvEUlS4_S4_E_EESt5arrayIPcLm2EEEEviT0_T1_:
        /* <DEDUP_REMOVED lines=25> */
[----:B------:R-:W3:Y:S01]  /*0190*/  @!P4 LDC.64 R12, c[0x0][0x390] ;  /* 0x0000e400ff0ccb82 */ /* 0x000ee20000000a00 */
[----:B------:R-:W-:-:S05]  /*01a0*/  @!P4 VIADD R20, R20, 0x80 ;  /* 0x000000801414c836 */ /* 0x000fca0000000000 */
[----:B------:R-:W-:-:S13]  /*01b0*/  ISETP.GE.U32.AND P3, PT, R20, R17, PT ;  /* 0x000000111400720c */ /* 0x000fda0003f66070 */
[----:B------:R-:W-:Y:S01]  /*01c0*/  @!P3 IMAD.IADD R27, R16, 0x1, R20 ;  /* 0x00000001101bb824 */ /* 0x000fe200078e0214 */
[----:B------:R-:W-:Y:S01]  /*01d0*/  @!P3 IADD3 R20, PT, PT, R20, 0x80, RZ ;  /* 0x000000801414b810 */ /* 0x000fe20007ffe0ff */
[----:B0-----:R-:W0:Y:S03]  /*01e0*/  @!P3 LDC.64 R2, c[0x0][0x390] ;  /* 0x0000e400ff02bb82 */ /* 0x001e260000000a00 */
        /* <DEDUP_REMOVED lines=14> */
[----:B---3--:R-:W-:Y:S01]  /*02d0*/  @!P4 IMAD.WIDE.U32 R12, R29, 0x2, R12 ;  /* 0x000000021d0cc825 */ /* 0x008fe200078e000c */
[----:B------:R-:W-:Y:S02]  /*02e0*/  @!P6 IADD3 R29, PT, PT, R16, R20, RZ ;  /* 0x00000014101de210 */ /* 0x000fe40007ffe0ff */
[----:B------:R-:W-:Y:S01]  /*02f0*/  PRMT R20, RZ, 0x7610, R20 ;  /* 0x00007610ff147816 */ /* 0x000fe20000000014 */
[----:B--2---:R-:W-:Y:S01]  /*0300*/  @!P1 IMAD.WIDE.U32 R6, R23, 0x2, R6 ;  /* 0x0000000217069825 */ /* 0x004fe200078e0006 */
[----:B------:R2:W5:Y:S01]  /*0310*/  @!P4 LDG.E.U16 R24, desc[UR4][R12.64] ;  /* 0x000000040c18c981 */ /* 0x000562000c1e1500 */
[----:B------:R-:W-:Y:S02]  /*0320*/  PRMT R23, RZ, 0x7610, R23 ;  /* 0x00007610ff177816 */ /* 0x000fe40000000017 */
[----:B-1----:R-:W-:Y:S01]  /*0330*/  @!P0 IMAD.WIDE.U32 R8, R21, 0x2, R8 ;  /* 0x0000000215088825 */ /* 0x002fe200078e0008 */
[----:B------:R-:W-:Y:S01]  /*0340*/  PRMT R21, RZ, 0x7610, R21 ;  /* 0x00007610ff157816 */ /* 0x000fe20000000015 */
[----:B------:R-:W5:Y:S02]  /*0350*/  @!P1 LDG.E.U16 R20, desc[UR4][R6.64] ;  /* 0x0000000406149981 */ /* 0x000f64000c1e1500 */
[----:B0-----:R-:W-:Y:S01]  /*0360*/  @!P3 IMAD.WIDE.U32 R2, R27, 0x2, R2 ;  /* 0x000000021b02b825 */ /* 0x001fe200078e0002 */
[----:B--2---:R-:W-:-:S03]  /*0370*/  PRMT R12, RZ, 0x7610, R12 ;  /* 0x00007610ff0c7816 */ /* 0x004fc6000000000c */
[----:B----4-:R-:W-:Y:S01]  /*0380*/  @!P2 IMAD.WIDE.U32 R4, R25, 0x2, R4 ;  /* 0x000000021904a825 */ /* 0x010fe200078e0004 */
[----:B------:R-:W5:Y:S04]  /*0390*/  @!P3 LDG.E.U16 R23, desc[UR4][R2.64] ;  /* 0x000000040217b981 */ /* 0x000f68000c1e1500 */
[----:B------:R-:W5:Y:S01]  /*03a0*/  @!P2 LDG.E.U16 R21, desc[UR4][R4.64] ;  /* 0x000000040415a981 */ /* 0x000f62000c1e1500 */
[----:B------:R-:W-:-:S05]  /*03b0*/  @!P6 IMAD.WIDE.U32 R10, R29, 0x2, R10 ;  /* 0x000000021d0ae825 */ /* 0x000fca00078e000a */
        /* <DEDUP_REMOVED lines=47> */
.L_x_3499:
[----:B------:R-:W-:Y:S05]  /*06b0*/  BSYNC.RECONVERGENT B2 ;  /* 0x0000000000027941 */ /* 0x000fea0003800200 */
.L_x_3498:
[----:B------:R-:W-:Y:S01]  /*06c0*/  FFMA.FTZ R3, -R8, R4, R3 ;  /* 0x0000000408037223 */ /* 0x000fe20000010103 */
[----:B------:R-:W-:Y:S06]  /*06d0*/  BRA `(.L_x_3496) ;  /* 0x0000000000807947 */ /* 0x000fec0003800000 */
.L_x_3497:
        /* <DEDUP_REMOVED lines=16> */
.L_x_3502:
        /* <DEDUP_REMOVED lines=13> */
.L_x_3501:
[----:B------:R-:W-:Y:S05]  /*08b0*/  BSYNC.RECONVERGENT B2 ;  /* 0x0000000000027941 */ /* 0x000fea0003800200 */
.L_x_3500:
[----:B------:R-:W-:-:S04]  /*08c0*/  FMUL.FTZ R4, R4, 1.1920928955078125e-07 ;  /* 0x3400000004047820 */ /* 0x000fc80000410000 */
[----:B------:R-:W-:-:S07]  /*08d0*/  FMUL.FTZ R3, R3, R4 ;  /* 0x0000000403037220 */ /* 0x000fce0000410000 */
.L_x_3496:
[----:B------:R-:W-:Y:S05]  /*08e0*/  BSYNC.RECONVERGENT B0 ;  /* 0x0000000000007941 */ /* 0x000fea0003800200 */
.L_x_3495:
        /* <DEDUP_REMOVED lines=23> */
.L_x_3503:
[----:B------:R-:W-:-:S04]  /*0a60*/  FMUL.FTZ R5, R2, R5 ;  /* 0x0000000502057220 */ /* 0x000fc80000410000 */
[----:B------:R-:W1:Y:S02]  /*0a70*/  F2F.BF16.F32 R2, R5 ;  /* 0x0000000500027304 */ /* 0x000e640000202000 */
[----:B-1----:R-:W-:-:S05]  /*0a80*/  IMAD.U32 R2, R2, 0x10000, RZ ;  /* 0x0001000002027824 */ /* 0x002fca00078e00ff */
[----:B------:R-:W-:-:S04]  /*0a90*/  LOP3.LUT R2, RZ, 0x80000000, R2, 0xb8, !PT ;  /* 0x80000000ff027812 */ /* 0x000fc800078eb802 */
[----:B------:R-:W-:-:S07]  /*0aa0*/  F2FP.BF16.F32.PACK_AB R2, RZ, R2 ;  /* 0x00000002ff02723e */ /* 0x000fce00000010ff */
.L_x_3494:
[----:B------:R-:W-:Y:S05]  /*0ab0*/  BSYNC.RECONVERGENT B1 ;  /* 0x0000000000017941 */ /* 0x000fea0003800200 */
.L_x_3493:
        /* <DEDUP_REMOVED lines=35> */
.L_x_3512:
[----:B------:R-:W-:Y:S01]  /*0cf0*/  FSETP.GEU.FTZ.AND P0, PT, R8, -R9, PT ;  /* 0x800000090800720b */ /* 0x000fe20003f1e000 */
[----:B------:R-:W-:-:S12]  /*0d00*/  FADD.FTZ R5, R5, -1 ;  /* 0xbf80000005057421 */ /* 0x000fd80000010000 */
[----:B------:R-:W-:-:S07]  /*0d10*/  @!P0 FADD.FTZ R5, R5, -1 ;  /* 0xbf80000005058421 */ /* 0x000fce0000010000 */
.L_x_3511:
[----:B------:R-:W-:Y:S05]  /*0d20*/  BSYNC.RECONVERGENT B2 ;  /* 0x0000000000027941 */ /* 0x000fea0003800200 */
.L_x_3510:
[----:B------:R-:W-:Y:S01]  /*0d30*/  FFMA.FTZ R6, -R9, R5, R6 ;  /* 0x0000000509067223 */ /* 0x000fe20000010106 */
[----:B------:R-:W-:Y:S06]  /*0d40*/  BRA `(.L_x_3508) ;  /* 0x0000000000807947 */ /* 0x000fec0003800000 */
.L_x_3509:
        /* <DEDUP_REMOVED lines=8> */
[----:B0-----:R-:W-:Y:S02]  /*0dd0*/  IADD3 R9, PT, PT, R5, 0xb800000, RZ ;  /* 0x0b80000005097810 */ /* 0x001fe40007ffe0ff */
[----:B------:R-:W-:Y:S02]  /*0de0*/  FSEL R5, R11, +QNAN , !P0 ;  /* 0x7fffffff0b057808 */ /* 0x000fe40004000000 */
[----:B------:R-:W-:Y:S02]  /*0df0*/  ISETP.NE.AND P1, PT, R9, RZ, PT ;  /* 0x000000ff0900720c */ /* 0x000fe40003f25270 */
[----:B------:R-:W-:-:S11]  /*0e00*/  FSEL R5, R5, +QNAN , P2 ;  /* 0x7fffffff05057808 */ /* 0x000fd60001000000 */
[----:B------:R-:W-:Y:S05]  /*0e10*/  @!P1 BRA `(.L_x_3514) ;  /* 0x0000000000409947 */ /* 0x000fea0003800000 */
[----:B------:R-:W-:-:S04]  /*0e20*/  LOP3.LUT R6, R7, 0x7fffff, RZ, 0xc0, !PT ;  /* 0x007fffff07067812 */ /* 0x000fc800078ec0ff */
[----:B------:R-:W-:-:S04]  /*0e30*/  LOP3.LUT R6, R6, 0x3f800000, RZ, 0xfc, !PT ;  /* 0x3f80000006067812 */ /* 0x000fc800078efcff */
[----:B------:R0:W1:Y:S03]  /*0e40*/  MUFU.RCP R7, R6 ;  /* 0x0000000600077308 */ /* 0x0000660000001000 */
.L_x_3515:
        /* <DEDUP_REMOVED lines=13> */
.L_x_3514:
[----:B------:R-:W-:Y:S05]  /*0f20*/  BSYNC.RECONVERGENT B2 ;  /* 0x0000000000027941 */ /* 0x000fea0003800200 */
.L_x_3513:
[----:B------:R-:W-:-:S04]  /*0f30*/  FMUL.FTZ R8, R8, 1.1920928955078125e-07 ;  /* 0x3400000008087820 */ /* 0x000fc80000410000 */
[----:B0-----:R-:W-:-:S07]  /*0f40*/  FMUL.FTZ R6, R5, R8 ;  /* 0x0000000805067220 */ /* 0x001fce0000410000 */
.L_x_3508:
[----:B------:R-:W-:Y:S05]  /*0f50*/  BSYNC.RECONVERGENT B0 ;  /* 0x0000000000007941 */ /* 0x000fea0003800200 */
.L_x_3507:
        /* <DEDUP_REMOVED lines=28> */
.L_x_3506:
[----:B------:R-:W1:Y:S01]  /*1120*/  MUFU.RCP R22, R22 ;  /* 0x0000001600167308 */ /* 0x000e620000001000 */
[----:B------:R-:W-:-:S04]  /*1130*/  IMAD.U32 R3, R0, 0x10000, RZ ;  /* 0x0001000000037824 */ /* 0x000fc800078e00ff */
[----:B-1----:R-:W-:-:S05]  /*1140*/  FMUL.FTZ R3, R3, R22 ;  /* 0x0000001603037220 */ /* 0x002fca0000410000 */
[----:B------:R-:W-:-:S07]  /*1150*/  F2FP.BF16.F32.PACK_AB R3, RZ, R3 ;  /* 0x00000003ff03723e */ /* 0x000fce00000010ff */
.L_x_3505:
[----:B------:R-:W-:Y:S05]  /*1160*/  BSYNC.RECONVERGENT B1 ;  /* 0x0000000000017941 */ /* 0x000fea0003800200 */
.L_x_3504:
[----:B------:R-:W-:Y:S01]  /*1170*/  VIADD R6, R18, 0x100 ;  /* 0x0000010012067836 */ /* 0x000fe20000000000 */
[----:B------:R-:W-:Y:S04]  /*1180*/  BSSY.RECONVERGENT B1, `(.L_x_3516) ;  /* 0x0000069000017945 */ /* 0x000fe80003800200 */
[----:B------:R-:W-:-:S13]  /*1190*/  ISETP.GE.U32.AND P0, PT, R6, R17, PT ;  /* 0x000000110600720c */ /* 0x000fda0003f06070 */
        /* <DEDUP_REMOVED lines=15> */
[----:B0-----:R-:W-:Y:S01]  /*1290*/  FADD.FTZ R9, -R11, -RZ ;  /* 0x800000ff0b097221 */ /* 0x001fe20000010100 */
        /* <DEDUP_REMOVED lines=16> */
.L_x_3524:
[----:B------:R-:W-:Y:S01]  /*13a0*/  FSETP.GEU.FTZ.AND P0, PT, R9, -R11, PT ;  /* 0x8000000b0900720b */ /* 0x000fe20003f1e000 */
[----:B------:R-:W-:-:S12]  /*13b0*/  FADD.FTZ R7, R7, -1 ;  /* 0xbf80000007077421 */ /* 0x000fd80000010000 */
[----:B------:R-:W-:-:S07]  /*13c0*/  @!P0 FADD.FTZ R7, R7, -1 ;  /* 0xbf80000007078421 */ /* 0x000fce0000010000 */
.L_x_3523:
[----:B------:R-:W-:Y:S05]  /*13d0*/  BSYNC.RECONVERGENT B2 ;  /* 0x0000000000027941 */ /* 0x000fea0003800200 */
.L_x_3522:
[----:B------:R-:W-:Y:S01]  /*13e0*/  FFMA.FTZ R6, -R11, R7, R6 ;  /* 0x000000070b067223 */ /* 0x000fe20000010106 */
[----:B------:R-:W-:Y:S06]  /*13f0*/  BRA `(.L_x_3520) ;  /* 0x0000000000807947 */ /* 0x000fec0003800000 */
.L_x_3521:
[----:B0-----:R-:W-:Y:S01]  /*1400*/  LOP3.LUT R9, R11, 0xff800000, RZ, 0xc0, !PT ;  /* 0xff8000000b097812 */ /* 0x001fe200078ec0ff */
        /* <DEDUP_REMOVED lines=15> */
.L_x_3527:
        /* <DEDUP_REMOVED lines=13> */
.L_x_3526:
[----:B------:R-:W-:Y:S05]  /*15d0*/  BSYNC.RECONVERGENT B2 ;  /* 0x0000000000027941 */ /* 0x000fea0003800200 */
.L_x_3525:
[----:B------:R-:W-:-:S04]  /*15e0*/  FMUL.FTZ R9, R9, 1.1920928955078125e-07 ;  /* 0x3400000009097820 */ /* 0x000fc80000410000 */
[----:B------:R-:W-:-:S07]  /*15f0*/  FMUL.FTZ R6, R6, R9 ;  /* 0x0000000906067220 */ /* 0x000fce0000410000 */
.L_x_3520:
[----:B------:R-:W-:Y:S05]  /*1600*/  BSYNC.RECONVERGENT B0 ;  /* 0x0000000000007941 */ /* 0x000fea0003800200 */
.L_x_3519:
        /* <DEDUP_REMOVED lines=28> */
.L_x_3518:
[----:B------:R-:W1:Y:S01]  /*17d0*/  MUFU.RCP R24, R24 ;  /* 0x0000001800187308 */ /* 0x000e620000001000 */
[----:B------:R-:W-:-:S04]  /*17e0*/  IMAD.U32 R5, R0, 0x10000, RZ ;  /* 0x0001000000057824 */ /* 0x000fc800078e00ff */
[----:B-1----:R-:W-:-:S05]  /*17f0*/  FMUL.FTZ R5, R5, R24 ;  /* 0x0000001805057220 */ /* 0x002fca0000410000 */
[----:B------:R-:W-:-:S07]  /*1800*/  F2FP.BF16.F32.PACK_AB R5, RZ, R5 ;  /* 0x00000005ff05723e */ /* 0x000fce00000010ff */
.L_x_3517:
[----:B------:R-:W-:Y:S05]  /*1810*/  BSYNC.RECONVERGENT B1 ;  /* 0x0000000000017941 */ /* 0x000fea0003800200 */
.L_x_3516:
[----:B------:R-:W-:Y:S01]  /*1820*/  IADD3 R6, PT, PT, R18, 0x180, RZ ;  /* 0x0000018012067810 */ /* 0x000fe20007ffe0ff */
[----:B------:R-:W-:Y:S03]  /*1830*/  BSSY.RECONVERGENT B1, `(.L_x_3528) ;  /* 0x0000069000017945 */ /* 0x000fe60003800200 */
        /* <DEDUP_REMOVED lines=24> */
[----:B0-----:R-:W-:Y:S01]  /*19c0*/  FADD.FTZ R9, |R23|, |R23| ;  /* 0x4000001717097221 */ /* 0x001fe20000010200 */
        /* <DEDUP_REMOVED lines=8> */
.L_x_3536:
[----:B------:R-:W-:Y:S01]  /*1a50*/  FSETP.GEU.FTZ.AND P0, PT, R10, -R22, PT ;  /* 0x800000160a00720b */ /* 0x000fe20003f1e000 */
[----:B------:R-:W-:-:S12]  /*1a60*/  FADD.FTZ R8, R8, -1 ;  /* 0xbf80000008087421 */ /* 0x000fd80000010000 */
[----:B------:R-:W-:-:S07]  /*1a70*/  @!P0 FADD.FTZ R8, R8, -1 ;  /* 0xbf80000008088421 */ /* 0x000fce0000010000 */
.L_x_3535:
[----:B------:R-:W-:Y:S05]  /*1a80*/  BSYNC.RECONVERGENT B2 ;  /* 0x0000000000027941 */ /* 0x000fea0003800200 */
.L_x_3534:
[----:B------:R-:W-:Y:S01]  /*1a90*/  FFMA.FTZ R7, -R22, R8, R7 ;  /* 0x0000000816077223 */ /* 0x000fe20000010107 */
[----:B------:R-:W-:Y:S06]  /*1aa0*/  BRA `(.L_x_3532) ;  /* 0x0000000000807947 */ /* 0x000fec0003800000 */
.L_x_3533:
        /* <DEDUP_REMOVED lines=15> */
[----:B0-----:R0:W1:Y:S03]  /*1ba0*/  MUFU.RCP R9, R8 ;  /* 0x0000000800097308 */ /* 0x0010660000001000 */
.L_x_3539:
        /* <DEDUP_REMOVED lines=13> */
.L_x_3538:
[----:B------:R-:W-:Y:S05]  /*1c80*/  BSYNC.RECONVERGENT B2 ;  /* 0x0000000000027941 */ /* 0x000fea0003800200 */
.L_x_3537:
[----:B------:R-:W-:-:S04]  /*1c90*/  FMUL.FTZ R10, R10, 1.1920928955078125e-07 ;  /* 0x340000000a0a7820 */ /* 0x000fc80000410000 */
[----:B------:R-:W-:-:S07]  /*1ca0*/  FMUL.FTZ R7, R7, R10 ;  /* 0x0000000a07077220 */ /* 0x000fce0000410000 */
.L_x_3532:
[----:B------:R-:W-:Y:S05]  /*1cb0*/  BSYNC.RECONVERGENT B0 ;  /* 0x0000000000007941 */ /* 0x000fea0003800200 */
.L_x_3531:
        /* <DEDUP_REMOVED lines=28> */
.L_x_3530:
[----:B------:R-:W1:Y:S01]  /*1e80*/  MUFU.RCP R23, R23 ;  /* 0x0000001700177308 */ /* 0x000e620000001000 */
[----:B------:R-:W-:-:S04]  /*1e90*/  IMAD.U32 R6, R0, 0x10000, RZ ;  /* 0x0001000000067824 */ /* 0x000fc800078e00ff */
[----:B-1----:R-:W-:-:S05]  /*1ea0*/  FMUL.FTZ R6, R6, R23 ;  /* 0x0000001706067220 */ /* 0x002fca0000410000 */
[----:B------:R-:W-:-:S07]  /*1eb0*/  F2FP.BF16.F32.PACK_AB R6, RZ, R6 ;  /* 0x00000006ff06723e */ /* 0x000fce00000010ff */
.L_x_3529:
[----:B------:R-:W-:Y:S05]  /*1ec0*/  BSYNC.RECONVERGENT B1 ;  /* 0x0000000000017941 */ /* 0x000fea0003800200 */
.L_x_3528:
        /* <DEDUP_REMOVED lines=17> */
[----:B0-----:R-:W0:Y:S01]  /*1fe0*/  MUFU.RCP R9, R13 ;  /* 0x0000000d00097308 */ /* 0x001e220000001000 */
        /* <DEDUP_REMOVED lines=17> */
.L_x_3548:
[----:B------:R-:W-:Y:S01]  /*2100*/  FSETP.GEU.FTZ.AND P0, PT, R15, -R13, PT ;  /* 0x8000000d0f00720b */ /* 0x000fe20003f1e000 */
[----:B------:R-:W-:-:S12]  /*2110*/  FADD.FTZ R9, R9, -1 ;  /* 0xbf80000009097421 */ /* 0x000fd80000010000 */
[----:B------:R-:W-:-:S07]  /*2120*/  @!P0 FADD.FTZ R9, R9, -1 ;  /* 0xbf80000009098421 */ /* 0x000fce0000010000 */
.L_x_3547:
[----:B------:R-:W-:Y:S05]  /*2130*/  BSYNC.RECONVERGENT B2 ;  /* 0x0000000000027941 */ /* 0x000fea0003800200 */
.L_x_3546:
[----:B------:R-:W-:Y:S01]  /*2140*/  FFMA.FTZ R10, -R13, R9, R10 ;  /* 0x000000090d0a7223 */ /* 0x000fe2000001010a */
[----:B------:R-:W-:Y:S06]  /*2150*/  BRA `(.L_x_3544) ;  /* 0x0000000000807947 */ /* 0x000fec0003800000 */
.L_x_3545:
[----:B------:R-:W-:Y:S01]  /*2160*/  LOP3.LUT R13, R11, 0xff800000, RZ, 0xc0, !PT ;  /* 0xff8000000b0d7812 */ /* 0x000fe200078ec0ff */
[----:B------:R-:W-:Y:S01]  /*2170*/  BSSY.RECONVERGENT B2, `(.L_x_3549) ;  /* 0x000001c000027945 */ /* 0x000fe20003800200 */
[----:B------:R-:W-:Y:S02]  /*2180*/  ISETP.GT.U32.AND P0, PT, R10, 0x7f7fffff, PT ;  /* 0x7f7fffff0a00780c */ /* 0x000fe40003f04070 */
[----:B------:R-:W-:Y:S01]  /*2190*/  FSETP.GT.FTZ.AND P2, PT, |R8|, RZ, PT ;  /* 0x000000ff0800720b */ /* 0x000fe20003f54200 */
[C---:B0-----:R-:W-:Y:S01]  /*21a0*/  IMAD.IADD R9, R10.reuse, 0x1, -R13 ;  /* 0x000000010a097824 */ /* 0x041fe200078e0a0d */
        /* <DEDUP_REMOVED lines=11> */
.L_x_3551:
        /* <DEDUP_REMOVED lines=13> */
.L_x_3550:
[----:B------:R-:W-:Y:S05]  /*2330*/  BSYNC.RECONVERGENT B2 ;  /* 0x0000000000027941 */ /* 0x000fea0003800200 */
.L_x_3549:
[----:B0-----:R-:W-:-:S04]  /*2340*/  FMUL.FTZ R10, R13, 1.1920928955078125e-07 ;  /* 0x340000000d0a7820 */ /* 0x001fc80000410000 */
[----:B------:R-:W-:-:S07]  /*2350*/  FMUL.FTZ R10, R9, R10 ;  /* 0x0000000a090a7220 */ /* 0x000fce0000410000 */
.L_x_3544:
[----:B------:R-:W-:Y:S05]  /*2360*/  BSYNC.RECONVERGENT B0 ;  /* 0x0000000000007941 */ /* 0x000fea0003800200 */
.L_x_3543:
        /* <DEDUP_REMOVED lines=28> */
.L_x_3542:
[----:B------:R-:W1:Y:S01]  /*2530*/  MUFU.RCP R8, R8 ;  /* 0x0000000800087308 */ /* 0x000e620000001000 */
[----:B------:R-:W-:-:S04]  /*2540*/  IMAD.U32 R7, R0, 0x10000, RZ ;  /* 0x0001000000077824 */ /* 0x000fc800078e00ff */
[----:B-1----:R-:W-:-:S05]  /*2550*/  FMUL.FTZ R7, R7, R8 ;  /* 0x0000000807077220 */ /* 0x002fca0000410000 */
[----:B------:R-:W-:-:S07]  /*2560*/  F2FP.BF16.F32.PACK_AB R7, RZ, R7 ;  /* 0x00000007ff07723e */ /* 0x000fce00000010ff */
.L_x_3541:
[----:B------:R-:W-:Y:S05]  /*2570*/  BSYNC.RECONVERGENT B1 ;  /* 0x0000000000017941 */ /* 0x000fea0003800200 */
.L_x_3540:
[----:B------:R-:W-:Y:S01]  /*2580*/  VIADD R8, R18, 0x280 ;  /* 0x0000028012087836 */ /* 0x000fe20000000000 */
[----:B------:R-:W-:Y:S04]  /*2590*/  BSSY.RECONVERGENT B1, `(.L_x_3552) ;  /* 0x0000069000017945 */ /* 0x000fe80003800200 */
[----:B------:R-:W-:-:S13]  /*25a0*/  ISETP.GE.U32.AND P0, PT, R8, R17, PT ;  /* 0x000000110800720c */ /* 0x000fda0003f06070 */
[----:B------:R-:W-:Y:S05]  /*25b0*/  @P0 BRA `(.L_x_3553) ;  /* 0x0000000400980947 */ /* 0x000fea0003800000 */
[----:B0----5:R-:W-:-:S05]  /*25c0*/  IMAD.U32 R9, R20, 0x10000, RZ ;  /* 0x0001000014097824 */ /* 0x021fca00078e00ff */
        /* <DEDUP_REMOVED lines=30> */
.L_x_3560:
[----:B------:R-:W-:Y:S01]  /*27b0*/  FSETP.GEU.FTZ.AND P0, PT, R20, -R22, PT ;  /* 0x800000161400720b */ /* 0x000fe20003f1e000 */
[----:B------:R-:W-:-:S12]  /*27c0*/  FADD.FTZ R10, R10, -1 ;  /* 0xbf8000000a0a7421 */ /* 0x000fd80000010000 */
[----:B------:R-:W-:-:S07]  /*27d0*/  @!P0 FADD.FTZ R10, R10, -1 ;  /* 0xbf8000000a0a8421 */ /* 0x000fce0000010000 */
.L_x_3559:
[----:B------:R-:W-:Y:S05]  /*27e0*/  BSYNC.RECONVERGENT B2 ;  /* 0x0000000000027941 */ /* 0x000fea0003800200 */
.L_x_3558:
[----:B------:R-:W-:Y:S01]  /*27f0*/  FFMA.FTZ R11, -R22, R10, R11 ;  /* 0x0000000a160b7223 */ /* 0x000fe2000001010b */
[----:B------:R-:W-:Y:S06]  /*2800*/  BRA `(.L_x_3556) ;  /* 0x0000000000807947 */ /* 0x000fec0003800000 */
.L_x_3557:
        /* <DEDUP_REMOVED lines=16> */
.L_x_3563:
        /* <DEDUP_REMOVED lines=13> */
.L_x_3562:
[----:B------:R-:W-:Y:S05]  /*29e0*/  BSYNC.RECONVERGENT B2 ;  /* 0x0000000000027941 */ /* 0x000fea0003800200 */
.L_x_3561:
[----:B------:R-:W-:-:S04]  /*29f0*/  FMUL.FTZ R15, R15, 1.1920928955078125e-07 ;  /* 0x340000000f0f7820 */ /* 0x000fc80000410000 */
[----:B0-----:R-:W-:-:S07]  /*2a00*/  FMUL.FTZ R11, R10, R15 ;  /* 0x0000000f0a0b7220 */ /* 0x001fce0000410000 */
.L_x_3556:
[----:B------:R-:W-:Y:S05]  /*2a10*/  BSYNC.RECONVERGENT B0 ;  /* 0x0000000000007941 */ /* 0x000fea0003800200 */
.L_x_3555:
        /* <DEDUP_REMOVED lines=28> */
.L_x_3554:
[----:B------:R-:W0:Y:S01]  /*2be0*/  MUFU.RCP R9, R9 ;  /* 0x0000000900097308 */ /* 0x000e220000001000 */
[----:B------:R-:W-:-:S04]  /*2bf0*/  IMAD.U32 R8, R0, 0x10000, RZ ;  /* 0x0001000000087824 */ /* 0x000fc800078e00ff */
[----:B0-----:R-:W-:-:S05]  /*2c00*/  FMUL.FTZ R8, R8, R9 ;  /* 0x0000000908087220 */ /* 0x001fca0000410000 */
[----:B------:R-:W-:-:S07]  /*2c10*/  F2FP.BF16.F32.PACK_AB R8, RZ, R8 ;  /* 0x00000008ff08723e */ /* 0x000fce00000010ff */
.L_x_3553:
[----:B------:R-:W-:Y:S05]  /*2c20*/  BSYNC.RECONVERGENT B1 ;  /* 0x0000000000017941 */ /* 0x000fea0003800200 */
.L_x_3552:
[----:B------:R-:W-:Y:S01]  /*2c30*/  VIADD R10, R18, 0x300 ;  /* 0x00000300120a7836 */ /* 0x000fe20000000000 */
[----:B------:R-:W-:Y:S04]  /*2c40*/  BSSY.RECONVERGENT B1, `(.L_x_3564) ;  /* 0x0000069000017945 */ /* 0x000fe80003800200 */
[----:B------:R-:W-:-:S13]  /*2c50*/  ISETP.GE.U32.AND P0, PT, R10, R17, PT ;  /* 0x000000110a00720c */ /* 0x000fda0003f06070 */
[----:B------:R-:W-:Y:S05]  /*2c60*/  @P0 BRA `(.L_x_3565) ;  /* 0x0000000400980947 */ /* 0x000fea0003800000 */
[----:B-----5:R-:W-:-:S05]  /*2c70*/  IMAD.U32 R14, R14, 0x10000, RZ ;  /* 0x000100000e0e7824 */ /* 0x020fca00078e00ff */
[----:B------:R-:W-:-:S13]  /*2c80*/  FSETP.NEU.FTZ.AND P0, PT, R14, RZ, PT ;  /* 0x000000ff0e00720b */ /* 0x000fda0003f1d000 */
[----:B------:R-:W-:Y:S05]  /*2c90*/  @!P0 BRA `(.L_x_3566) ;  /* 0x00000004007c8947 */ /* 0x000fea0003800000 */
[----:B0-----:R-:W-:Y:S01]  /*2ca0*/  SHF.L.U32 R9, R0, 0x10, RZ ;  /* 0x0000001000097819 */ /* 0x001fe200000006ff */
        /* <DEDUP_REMOVED lines=27> */
.L_x_3572:
[----:B------:R-:W-:Y:S01]  /*2e60*/  FSETP.GEU.FTZ.AND P0, PT, R19, -R15, PT ;  /* 0x8000000f1300720b */ /* 0x000fe20003f1e000 */
[----:B------:R-:W-:-:S12]  /*2e70*/  FADD.FTZ R11, R11, -1 ;  /* 0xbf8000000b0b7421 */ /* 0x000fd80000010000 */
[----:B------:R-:W-:-:S07]  /*2e80*/  @!P0 FADD.FTZ R11, R11, -1 ;  /* 0xbf8000000b0b8421 */ /* 0x000fce0000010000 */
.L_x_3571:
[----:B------:R-:W-:Y:S05]  /*2e90*/  BSYNC.RECONVERGENT B2 ;  /* 0x0000000000027941 */ /* 0x000fea0003800200 */
.L_x_3570:
[----:B------:R-:W-:Y:S01]  /*2ea0*/  FFMA.FTZ R10, -R15, R11, R10 ;  /* 0x0000000b0f0a7223 */ /* 0x000fe2000001010a */
[----:B------:R-:W-:Y:S06]  /*2eb0*/  BRA `(.L_x_3568) ;  /* 0x0000000000807947 */ /* 0x000fec0003800000 */
.L_x_3569:
        /* <DEDUP_REMOVED lines=16> */
.L_x_3575:
        /* <DEDUP_REMOVED lines=13> */
.L_x_3574:
[----:B------:R-:W-:Y:S05]  /*3090*/  BSYNC.RECONVERGENT B2 ;  /* 0x0000000000027941 */ /* 0x000fea0003800200 */
.L_x_3573:
[----:B------:R-:W-:-:S04]  /*30a0*/  FMUL.FTZ R15, R15, 1.1920928955078125e-07 ;  /* 0x340000000f0f7820 */ /* 0x000fc80000410000 */
[----:B------:R-:W-:-:S07]  /*30b0*/  FMUL.FTZ R10, R10, R15 ;  /* 0x0000000f0a0a7220 */ /* 0x000fce0000410000 */
.L_x_3568:
[----:B------:R-:W-:Y:S05]  /*30c0*/  BSYNC.RECONVERGENT B0 ;  /* 0x0000000000007941 */ /* 0x000fea0003800200 */
.L_x_3567:
        /* <DEDUP_REMOVED lines=28> */
.L_x_3566:
[----:B------:R-:W1:Y:S01]  /*3290*/  MUFU.RCP R14, R14 ;  /* 0x0000000e000e7308 */ /* 0x000e620000001000 */
[----:B0-----:R-:W-:-:S04]  /*32a0*/  IMAD.U32 R9, R0, 0x10000, RZ ;  /* 0x0001000000097824 */ /* 0x001fc800078e00ff */
[----:B-1----:R-:W-:-:S05]  /*32b0*/  FMUL.FTZ R9, R9, R14 ;  /* 0x0000000e09097220 */ /* 0x002fca0000410000 */
[----:B------:R-:W-:-:S07]  /*32c0*/  F2FP.BF16.F32.PACK_AB R9, RZ, R9 ;  /* 0x00000009ff09723e */ /* 0x000fce00000010ff */
.L_x_3565:
[----:B------:R-:W-:Y:S05]  /*32d0*/  BSYNC.RECONVERGENT B1 ;  /* 0x0000000000017941 */ /* 0x000fea0003800200 */
.L_x_3564:
        /* <DEDUP_REMOVED lines=35> */
.L_x_3584:
[----:B------:R-:W-:Y:S01]  /*3510*/  FSETP.GEU.FTZ.AND P0, PT, R13, -R19, PT ;  /* 0x800000130d00720b */ /* 0x000fe20003f1e000 */
[----:B------:R-:W-:-:S12]  /*3520*/  FADD.FTZ R15, R15, -1 ;  /* 0xbf8000000f0f7421 */ /* 0x000fd80000010000 */
[----:B------:R-:W-:-:S07]  /*3530*/  @!P0 FADD.FTZ R15, R15, -1 ;  /* 0xbf8000000f0f8421 */ /* 0x000fce0000010000 */
.L_x_3583:
[----:B------:R-:W-:Y:S05]  /*3540*/  BSYNC.RECONVERGENT B2 ;  /* 0x0000000000027941 */ /* 0x000fea0003800200 */
.L_x_3582:
[----:B------:R-:W-:Y:S01]  /*3550*/  FFMA.FTZ R0, -R19, R15, R0 ;  /* 0x0000000f13007223 */ /* 0x000fe20000010100 */
[----:B------:R-:W-:Y:S06]  /*3560*/  BRA `(.L_x_3580) ;  /* 0x0000000000807947 */ /* 0x000fec0003800000 */
.L_x_3581:
        /* <DEDUP_REMOVED lines=15> */
[----:B------:R1:W2:Y:S03]  /*3660*/  MUFU.RCP R22, R19 ;  /* 0x0000001300167308 */ /* 0x0002a60000001000 */
.L_x_3587:
        /* <DEDUP_REMOVED lines=13> */
.L_x_3586:
[----:B------:R-:W-:Y:S05]  /*3740*/  BSYNC.RECONVERGENT B2 ;  /* 0x0000000000027941 */ /* 0x000fea0003800200 */
.L_x_3585:
[----:B------:R-:W-:-:S04]  /*3750*/  FMUL.FTZ R13, R10, 1.1920928955078125e-07 ;  /* 0x340000000a0d7820 */ /* 0x000fc80000410000 */
[----:B------:R-:W-:-:S07]  /*3760*/  FMUL.FTZ R0, R0, R13 ;  /* 0x0000000d00007220 */ /* 0x000fce0000410000 */
.L_x_3580:
[----:B------:R-:W-:Y:S05]  /*3770*/  BSYNC.RECONVERGENT B0 ;  /* 0x0000000000007941 */ /* 0x000fea0003800200 */
.L_x_3579:
        /* <DEDUP_REMOVED lines=28> */
.L_x_3578:
[----:B------:R-:W1:Y:S01]  /*3940*/  MUFU.RCP R11, R12 ;  /* 0x0000000c000b7308 */ /* 0x000e620000001000 */
[----:B------:R-:W-:-:S04]  /*3950*/  IMAD.U32 R0, R0, 0x10000, RZ ;  /* 0x0001000000007824 */ /* 0x000fc800078e00ff */
[----:B-1----:R-:W-:-:S05]  /*3960*/  FMUL.FTZ R0, R0, R11 ;  /* 0x0000000b00007220 */ /* 0x002fca0000410000 */
[----:B------:R-:W-:-:S07]  /*3970*/  F2FP.BF16.F32.PACK_AB R0, RZ, R0 ;  /* 0x00000000ff00723e */ /* 0x000fce00000010ff */
.L_x_3577:
[----:B------:R-:W-:Y:S05]  /*3980*/  BSYNC.RECONVERGENT B1 ;  /* 0x0000000000017941 */ /* 0x000fea0003800200 */
.L_x_3576:
[----:B------:R-:W-:Y:S01]  /*3990*/  ISETP.GE.U32.AND P0, PT, R18, R17, PT ;  /* 0x000000111200720c */ /* 0x000fe20003f06070 */
[----:B------:R-:W-:Y:S04]  /*39a0*/  BSSY.RECONVERGENT B0, `(.L_x_3588) ;  /* 0x0000033000007945 */ /* 0x000fe80003800200 */
[----:B------:R-:W-:Y:S08]  /*39b0*/  BSSY.RELIABLE B1, `(.L_x_3589) ;  /* 0x000002b000017945 */ /* 0x000ff00003800100 */
[----:B------:R-:W-:Y:S05]  /*39c0*/  @P0 BRA `(.L_x_3590) ;  /* 0x0000000000300947 */ /* 0x000fea0003800000 */
[----:B------:R-:W2:Y:S01]  /*39d0*/  LDC.64 R10, c[0x0][0x388] ;  /* 0x0000e200ff0a7b82 */ /* 0x000ea20000000a00 */
[----:B------:R-:W-:Y:S02]  /*39e0*/  IMAD.IADD R13, R16, 0x1, R18 ;  /* 0x00000001100d7824 */ /* 0x000fe400078e0212 */
[----:B------:R-:W-:-:S05]  /*39f0*/  IMAD.MOV.U32 R18, RZ, RZ, R4 ;  /* 0x000000ffff127224 */ /* 0x000fca00078e0004 */
[----:B------:R-:W-:Y:S01]  /*3a00*/  ISETP.GE.U32.AND P0, PT, R18, R17, PT ;  /* 0x000000111200720c */ /* 0x000fe20003f06070 */
[----:B--2---:R-:W-:-:S05]  /*3a10*/  IMAD.WIDE.U32 R10, R13, 0x2, R10 ;  /* 0x000000020d0a7825 */ /* 0x004fca00078e000a */
[----:B------:R2:W-:Y:S07]  /*3a20*/  STG.E.U16 desc[UR4][R10.64], R2 ;  /* 0x000000020a007986 */ /* 0x0005ee000c101504 */
[----:B------:R-:W-:Y:S05]  /*3a30*/  @P0 BRA `(.L_x_3591) ;  /* 0x0000000000300947 */ /* 0x000fea0003800000 */
[----:B--2---:R-:W2:Y:S01]  /*3a40*/  LDC.64 R10, c[0x0][0x388] ;  /* 0x0000e200ff0a7b82 */ /* 0x004ea20000000a00 */
[----:B------:R-:W-:Y:S02]  /*3a50*/  IMAD.IADD R13, R16, 0x1, R18 ;  /* 0x00000001100d7824 */ /* 0x000fe400078e0212 */
[----:B------:R-:W-:Y:S02]  /*3a60*/  VIADD R18, R18, 0x80 ;  /* 0x0000008012127836 */ /* 0x000fe40000000000 */
[----:B--2---:R-:W-:-:S05]  /*3a70*/  IMAD.WIDE.U32 R10, R13, 0x2, R10 ;  /* 0x000000020d0a7825 */ /* 0x004fca00078e000a */
[----:B------:R2:W-:Y:S02]  /*3a80*/  STG.E.U16 desc[UR4][R10.64], R3 ;  /* 0x000000030a007986 */ /* 0x0005e4000c101504 */
.L_x_3590:
[----:B------:R-:W-:-:S13]  /*3a90*/  ISETP.GE.U32.AND P0, PT, R18, R17, PT ;  /* 0x000000111200720c */ /* 0x000fda0003f06070 */
[----:B------:R-:W-:Y:S05]  /*3aa0*/  @P0 BRA `(.L_x_3592) ;  /* 0x0000000000300947 */ /* 0x000fea0003800000 */
[----:B--2---:R-:W2:Y:S01]  /*3ab0*/  LDC.64 R2, c[0x0][0x388] ;  /* 0x0000e200ff027b82 */ /* 0x004ea20000000a00 */
[----:B------:R-:W-:Y:S02]  /*3ac0*/  IMAD.IADD R11, R16, 0x1, R18 ;  /* 0x00000001100b7824 */ /* 0x000fe400078e0212 */
[----:B------:R-:W-:Y:S02]  /*3ad0*/  VIADD R18, R18, 0x80 ;  /* 0x0000008012127836 */ /* 0x000fe40000000000 */
[----:B--2---:R-:W-:-:S05]  /*3ae0*/  IMAD.WIDE.U32 R2, R11, 0x2, R2 ;  /* 0x000000020b027825 */ /* 0x004fca00078e0002 */
[----:B------:R3:W-:Y:S02]  /*3af0*/  STG.E.U16 desc[UR4][R2.64], R5 ;  /* 0x0000000502007986 */ /* 0x0007e4000c101504 */
.L_x_3591:
[----:B------:R-:W-:-:S13]  /*3b00*/  ISETP.GE.U32.AND P0, PT, R18, R17, PT ;  /* 0x000000111200720c */ /* 0x000fda0003f06070 */
[----:B------:R-:W-:Y:S05]  /*3b10*/  @P0 BRA `(.L_x_3593) ;  /* 0x0000000000300947 */ /* 0x000fea0003800000 */
[----:B--23--:R-:W2:Y:S01]  /*3b20*/  LDC.64 R2, c[0x0][0x388] ;  /* 0x0000e200ff027b82 */ /* 0x00cea20000000a00 */
[----:B------:R-:W-:Y:S01]  /*3b30*/  IADD3 R5, PT, PT, R16, R18, RZ ;  /* 0x0000001210057210 */ /* 0x000fe20007ffe0ff */
[----:B------:R-:W-:-:S04]  /*3b40*/  VIADD R18, R18, 0x80 ;  /* 0x0000008012127836 */ /* 0x000fc80000000000 */
[----:B--2---:R-:W-:-:S05]  /*3b50*/  IMAD.WIDE.U32 R2, R5, 0x2, R2 ;  /* 0x0000000205027825 */ /* 0x004fca00078e0002 */
[----:B------:R3:W-:Y:S02]  /*3b60*/  STG.E.U16 desc[UR4][R2.64], R6 ;  /* 0x0000000602007986 */ /* 0x0007e4000c101504 */
.L_x_3592:
[----:B------:R-:W-:-:S13]  /*3b70*/  ISETP.GE.U32.AND P0, PT, R18, R17, PT ;  /* 0x000000111200720c */ /* 0x000fda0003f06070 */
[----:B------:R-:W-:Y:S05]  /*3b80*/  @P0 BRA `(.L_x_3594) ;  /* 0x0000000000340947 */ /* 0x000fea0003800000 */
[----:B--23--:R-:W2:Y:S01]  /*3b90*/  LDC.64 R2, c[0x0][0x388] ;  /* 0x0000e200ff027b82 */ /* 0x00cea20000000a00 */
[----:B------:R-:W-:Y:S02]  /*3ba0*/  IMAD.IADD R5, R16, 0x1, R18 ;  /* 0x0000000110057824 */ /* 0x000fe400078e0212 */
[----:B------:R-:W-:Y:S02]  /*3bb0*/  VIADD R18, R18, 0x80 ;  /* 0x0000008012127836 */ /* 0x000fe40000000000 */
[----:B--2---:R-:W-:-:S05]  /*3bc0*/  IMAD.WIDE.U32 R2, R5, 0x2, R2 ;  /* 0x0000000205027825 */ /* 0x004fca00078e0002 */
[----:B------:R4:W-:Y:S02]  /*3bd0*/  STG.E.U16 desc[UR4][R2.64], R7 ;  /* 0x0000000702007986 */ /* 0x0009e4000c101504 */
.L_x_3593:
[----:B------:R-:W-:-:S13]  /*3be0*/  ISETP.GE.U32.AND P0, PT, R18, R17, PT ;  /* 0x000000111200720c */ /* 0x000fda0003f06070 */
[----:B------:R-:W-:Y:S05]  /*3bf0*/  @P0 BREAK.RELIABLE B1 ;  /* 0x0000000000010942 */ /* 0x000fea0003800100 */
[----:B------:R-:W-:Y:S05]  /*3c00*/  @P0 BRA `(.L_x_3595) ;  /* 0x0000000000300947 */ /* 0x000fea0003800000 */
[----:B--234-:R-:W2:Y:S01]  /*3c10*/  LDC.64 R2, c[0x0][0x388] ;  /* 0x0000e200ff027b82 */ /* 0x01cea20000000a00 */
[----:B------:R-:W-:Y:S02]  /*3c20*/  IMAD.IADD R5, R16, 0x1, R18 ;  /* 0x0000000110057824 */ /* 0x000fe400078e0212 */
[----:B------:R-:W-:Y:S02]  /*3c30*/  VIADD R18, R18, 0x80 ;  /* 0x0000008012127836 */ /* 0x000fe40000000000 */
[----:B--2---:R-:W-:-:S05]  /*3c40*/  IMAD.WIDE.U32 R2, R5, 0x2, R2 ;  /* 0x0000000205027825 */ /* 0x004fca00078e0002 */
[----:B------:R4:W-:Y:S02]  /*3c50*/  STG.E.U16 desc[UR4][R2.64], R8 ;  /* 0x0000000802007986 */ /* 0x0009e4000c101504 */
.L_x_3594:
[----:B------:R-:W-:Y:S05]  /*3c60*/  BSYNC.RELIABLE B1 ;  /* 0x0000000000017941 */ /* 0x000fea0003800100 */
.L_x_3589:
[----:B------:R-:W-:-:S13]  /*3c70*/  ISETP.GE.U32.AND P0, PT, R18, R17, PT ;  /* 0x000000111200720c */ /* 0x000fda0003f06070 */
[----:B--234-:R-:W2:Y:S01]  /*3c80*/  @!P0 LDC.64 R2, c[0x0][0x388] ;  /* 0x0000e200ff028b82 */ /* 0x01cea20000000a00 */
[----:B------:R-:W-:Y:S02]  /*3c90*/  @!P0 IMAD.IADD R5, R16, 0x1, R18 ;  /* 0x0000000110058824 */ /* 0x000fe400078e0212 */
[----:B------:R-:W-:Y:S02]  /*3ca0*/  @!P0 VIADD R18, R18, 0x80 ;  /* 0x0000008012128836 */ /* 0x000fe40000000000 */
[----:B--2---:R-:W-:-:S05]  /*3cb0*/  @!P0 IMAD.WIDE.U32 R2, R5, 0x2, R2 ;  /* 0x0000000205028825 */ /* 0x004fca00078e0002 */
[----:B------:R2:W-:Y:S02]  /*3cc0*/  @!P0 STG.E.U16 desc[UR4][R2.64], R9 ;  /* 0x0000000902008986 */ /* 0x0005e4000c101504 */
.L_x_3595:
[----:B------:R-:W-:Y:S05]  /*3cd0*/  BSYNC.RECONVERGENT B0 ;  /* 0x0000000000007941 */ /* 0x000fea0003800200 */
.L_x_3588:
[----:B------:R-:W-:Y:S05]  /*3ce0*/  WARPSYNC.ALL ;  /* 0x0000000000007948 */ /* 0x000fea0003800000 */
[----:B------:R-:W-:-:S13]  /*3cf0*/  ISETP.GE.U32.AND P0, PT, R18, R17, PT ;  /* 0x000000111200720c */ /* 0x000fda0003f06070 */
[----:B------:R-:W-:Y:S05]  /*3d00*/  @P0 EXIT ;  /* 0x000000000000094d */ /* 0x000fea0003800000 */
[----:B--234-:R-:W2:Y:S01]  /*3d10*/  LDC.64 R2, c[0x0][0x388] ;  /* 0x0000e200ff027b82 */ /* 0x01cea20000000a00 */
[----:B------:R-:W-:-:S05]  /*3d20*/  IADD3 R5, PT, PT, R16, R18, RZ ;  /* 0x0000001210057210 */ /* 0x000fca0007ffe0ff */
[----:B--2---:R-:W-:-:S05]  /*3d30*/  IMAD.WIDE.U32 R2, R5, 0x2, R2 ;  /* 0x0000000205027825 */ /* 0x004fca00078e0002 */
[----:B------:R-:W-:Y:S01]  /*3d40*/  STG.E.U16 desc[UR4][R2.64], R0 ;  /* 0x0000000002007986 */ /* 0x000fe2000c101504 */
[----:B------:R-:W-:Y:S05]  /*3d50*/  EXIT ;  /* 0x000000000000794d */ /* 0x000fea0003800000 */
.L_x_3492:
[----:B------:R-:W0:Y:S01]  /*3d60*/  S2R R2, SR_TID.X ;  /* 0x0000000000027919 */ /* 0x000e220000002100 */
[----:B------:R-:W1:Y:S02]  /*3d70*/  LDC.64 R4, c[0x0][0x390] ;  /* 0x0000e400ff047b82 */ /* 0x000e640000000a00 */
[----:B-1----:R-:W-:-:S04]  /*3d80*/  IMAD.WIDE.U32 R4, R16, 0x2, R4 ;  /* 0x0000000210047825 */ /* 0x002fc800078e0004 */
[----:B0-----:R-:W-:-:S05]  /*3d90*/  IMAD.WIDE.U32 R10, R2, 0x4, R4 ;  /* 0x00000004020a7825 */ /* 0x001fca00078e0004 */
[----:B------:R-:W3:Y:S04]  /*3da0*/  LDG.E R8, desc[UR4][R10.64] ;  /* 0x000000040a087981 */ /* 0x000ee8000c1e1900 */
[----:B------:R0:W5:Y:S04]  /*3db0*/  LDG.E R7, desc[UR4][R10.64+0x200] ;  /* 0x000200040a077981 */ /* 0x000168000c1e1900 */
[----:B------:R0:W5:Y:S04]  /*3dc0*/  LDG.E R6, desc[UR4][R10.64+0x400] ;  /* 0x000400040a067981 */ /* 0x000168000c1e1900 */
[----:B------:R0:W5:Y:S01]  /*3dd0*/  LDG.E R5, desc[UR4][R10.64+0x600] ;  /* 0x000600040a057981 */ /* 0x000162000c1e1900 */
[----:B------:R-:W-:Y:S01]  /*3de0*/  BSSY.RECONVERGENT B1, `(.L_x_3596) ;  /* 0x0000068000017945 */ /* 0x000fe20003800200 */
[C---:B---3--:R-:W-:Y:S01]  /*3df0*/  IMAD.U32 R9, R8.reuse, 0x10000, RZ ;  /* 0x0001000008097824 */ /* 0x048fe200078e00ff */
[----:B------:R-:W-:-:S04]  /*3e00*/  PRMT R8, R8, 0x7632, R8 ;  /* 0x0000763208087816 */ /* 0x000fc80000000008 */
[----:B------:R-:W-:-:S13]  /*3e10*/  FSETP.NEU.FTZ.AND P0, PT, R9, RZ, PT ;  /* 0x000000ff0900720b */ /* 0x000fda0003f1d000 */
[----:B------:R-:W1:Y:S01]  /*3e20*/  @!P0 MUFU.RCP R3, R9 ;  /* 0x0000000900038308 */ /* 0x000e620000001000 */
[----:B--2---:R-:W-:-:S04]  /*3e30*/  @!P0 IMAD.U32 R4, R0, 0x10000, RZ ;  /* 0x0001000000048824 */ /* 0x004fc800078e00ff */
        /* <DEDUP_REMOVED lines=34> */
.L_x_3602:
[----:B------:R-:W-:Y:S05]  /*4060*/  BSYNC.RECONVERGENT B2 ;  /* 0x0000000000027941 */ /* 0x000fea0003800200 */
.L_x_3601:
[----:B------:R-:W-:Y:S01]  /*4070*/  FFMA.FTZ R3, -R0, R10, R3 ;  /* 0x0000000a00037223 */ /* 0x000fe20000010103 */
[----:B------:R-:W-:Y:S06]  /*4080*/  BRA `(.L_x_3599) ;  /* 0x0000000000807947 */ /* 0x000fec0003800000 */
.L_x_3600:
        /* <DEDUP_REMOVED lines=16> */
.L_x_3605:
        /* <DEDUP_REMOVED lines=13> */
.L_x_3604:
[----:B------:R-:W-:Y:S05]  /*4260*/  BSYNC.RECONVERGENT B2 ;  /* 0x0000000000027941 */ /* 0x000fea0003800200 */
.L_x_3603:
[----:B0-----:R-:W-:-:S04]  /*4270*/  FMUL.FTZ R0, R3, 1.1920928955078125e-07 ;  /* 0x3400000003007820 */ /* 0x001fc80000410000 */
[----:B------:R-:W-:-:S07]  /*4280*/  FMUL.FTZ R3, R15, R0 ;  /* 0x000000000f037220 */ /* 0x000fce0000410000 */
.L_x_3599:
[----:B------:R-:W-:Y:S05]  /*4290*/  BSYNC.RECONVERGENT B0 ;  /* 0x0000000000007941 */ /* 0x000fea0003800200 */
.L_x_3598:
        /* <DEDUP_REMOVED lines=23> */
.L_x_3606:
[----:B------:R-:W-:-:S04]  /*4410*/  FMUL.FTZ R10, R4, R10 ;  /* 0x0000000a040a7220 */ /* 0x000fc80000410000 */
[----:B------:R-:W0:Y:S02]  /*4420*/  F2F.BF16.F32 R0, R10 ;  /* 0x0000000a00007304 */ /* 0x000e240000202000 */
[----:B0-----:R-:W-:-:S05]  /*4430*/  IMAD.U32 R0, R0, 0x10000, RZ ;  /* 0x0001000000007824 */ /* 0x001fca00078e00ff */
[----:B------:R-:W-:-:S04]  /*4440*/  LOP3.LUT R0, RZ, 0x80000000, R0, 0xb8, !PT ;  /* 0x80000000ff007812 */ /* 0x000fc800078eb800 */
[----:B------:R-:W-:-:S07]  /*4450*/  F2FP.BF16.F32.PACK_AB R3, RZ, R0 ;  /* 0x00000000ff03723e */ /* 0x000fce00000010ff */
.L_x_3597:
[----:B------:R-:W-:Y:S05]  /*4460*/  BSYNC.RECONVERGENT B1 ;  /* 0x0000000000017941 */ /* 0x000fea0003800200 */
.L_x_3596:
[----:B------:R-:W-:Y:S01]  /*4470*/  IMAD.U32 R9, R8, 0x10000, RZ ;  /* 0x0001000008097824 */ /* 0x000fe200078e00ff */
[----:B------:R-:W-:Y:S04]  /*4480*/  BSSY.RECONVERGENT B1, `(.L_x_3607) ;  /* 0x0000064000017945 */ /* 0x000fe80003800200 */
[----:B------:R-:W-:-:S13]  /*4490*/  FSETP.NEU.FTZ.AND P0, PT, R9, RZ, PT ;  /* 0x000000ff0900720b */ /* 0x000fda0003f1d000 */
[----:B------:R-:W-:Y:S05]  /*44a0*/  @!P0 BRA `(.L_x_3608) ;  /* 0x0000000400788947 */ /* 0x000fea0003800000 */
[C---:B------:R-:W-:Y:S01]  /*44b0*/  FSETP.GEU.FTZ.AND P0, PT, |R4|.reuse, |R9|, PT ;  /* 0x400000090400720b */ /* 0x040fe20003f1e200 */
[----:B------:R-:W-:Y:S01]  /*44c0*/  BSSY.RECONVERGENT B0, `(.L_x_3609) ;  /* 0x0000040000007945 */ /* 0x000fe20003800200 */
[----:B------:R-:W-:-:S11]  /*44d0*/  FADD.FTZ R11, |R4|, -RZ ;  /* 0x800000ff040b7221 */ /* 0x000fd60000010200 */
        /* <DEDUP_REMOVED lines=24> */
.L_x_3614:
[----:B------:R-:W-:Y:S01]  /*4660*/  FSETP.GEU.FTZ.AND P0, PT, R12, -R0, PT ;  /* 0x800000000c00720b */ /* 0x000fe20003f1e000 */
[----:B------:R-:W-:-:S12]  /*4670*/  FADD.FTZ R8, R8, -1 ;  /* 0xbf80000008087421 */ /* 0x000fd80000010000 */
[----:B------:R-:W-:-:S07]  /*4680*/  @!P0 FADD.FTZ R8, R8, -1 ;  /* 0xbf80000008088421 */ /* 0x000fce0000010000 */
.L_x_3613:
[----:B------:R-:W-:Y:S05]  /*4690*/  BSYNC.RECONVERGENT B2 ;  /* 0x0000000000027941 */ /* 0x000fea0003800200 */
.L_x_3612:
[----:B------:R-:W-:Y:S01]  /*46a0*/  FFMA.FTZ R11, -R0, R8, R11 ;  /* 0x00000008000b7223 */ /* 0x000fe2000001010b */
[----:B------:R-:W-:Y:S06]  /*46b0*/  BRA `(.L_x_3610) ;  /* 0x0000000000807947 */ /* 0x000fec0003800000 */
.L_x_3611:
        /* <DEDUP_REMOVED lines=16> */
.L_x_3617:
        /* <DEDUP_REMOVED lines=13> */
.L_x_3616:
[----:B------:R-:W-:Y:S05]  /*4890*/  BSYNC.RECONVERGENT B2 ;  /* 0x0000000000027941 */ /* 0x000fea0003800200 */
.L_x_3615:
[----:B0-----:R-:W-:-:S04]  /*48a0*/  FMUL.FTZ R0, R11, 1.1920928955078125e-07 ;  /* 0x340000000b007820 */ /* 0x001fc80000410000 */
[----:B------:R-:W-:-:S07]  /*48b0*/  FMUL.FTZ R11, R15, R0 ;  /* 0x000000000f0b7220 */ /* 0x000fce0000410000 */
.L_x_3610:
[----:B------:R-:W-:Y:S05]  /*48c0*/  BSYNC.RECONVERGENT B0 ;  /* 0x0000000000007941 */ /* 0x000fea0003800200 */
.L_x_3609:
        /* <DEDUP_REMOVED lines=28> */
.L_x_3608:
[----:B------:R-:W0:Y:S02]  /*4a90*/  MUFU.RCP R9, R9 ;  /* 0x0000000900097308 */ /* 0x000e240000001000 */
[----:B0-----:R-:W-:-:S05]  /*4aa0*/  FMUL.FTZ R0, R4, R9 ;  /* 0x0000000904007220 */ /* 0x001fca0000410000 */
[----:B------:R-:W-:-:S07]  /*4ab0*/  F2FP.BF16.F32.PACK_AB R0, RZ, R0 ;  /* 0x00000000ff00723e */ /* 0x000fce00000010ff */
.L_x_3618:
[----:B------:R-:W-:Y:S05]  /*4ac0*/  BSYNC.RECONVERGENT B1 ;  /* 0x0000000000017941 */ /* 0x000fea0003800200 */
.L_x_3607:
[C---:B-----5:R-:W-:Y:S01]  /*4ad0*/  IMAD.U32 R9, R7.reuse, 0x10000, RZ ;  /* 0x0001000007097824 */ /* 0x060fe200078e00ff */
[----:B------:R-:W-:Y:S01]  /*4ae0*/  BSSY.RECONVERGENT B1, `(.L_x_3619) ;  /* 0x0000065000017945 */ /* 0x000fe20003800200 */
[----:B------:R-:W-:-:S03]  /*4af0*/  PRMT R7, R7, 0x7632, R7 ;  /* 0x0000763207077816 */ /* 0x000fc60000000007 */
        /* <DEDUP_REMOVED lines=29> */
.L_x_3626:
[----:B------:R-:W-:Y:S01]  /*4cd0*/  FSETP.GEU.FTZ.AND P0, PT, R13, -R8, PT ;  /* 0x800000080d00720b */ /* 0x000fe20003f1e000 */
[----:B------:R-:W-:-:S12]  /*4ce0*/  FADD.FTZ R10, R10, -1 ;  /* 0xbf8000000a0a7421 */ /* 0x000fd80000010000 */
[----:B------:R-:W-:-:S07]  /*4cf0*/  @!P0 FADD.FTZ R10, R10, -1 ;  /* 0xbf8000000a0a8421 */ /* 0x000fce0000010000 */
.L_x_3625:
[----:B------:R-:W-:Y:S05]  /*4d00*/  BSYNC.RECONVERGENT B2 ;  /* 0x0000000000027941 */ /* 0x000fea0003800200 */
.L_x_3624:
[----:B------:R-:W-:Y:S01]  /*4d10*/  FFMA.FTZ R11, -R8, R10, R11 ;  /* 0x0000000a080b7223 */ /* 0x000fe2000001010b */
[----:B------:R-:W-:Y:S06]  /*4d20*/  BRA `(.L_x_3622) ;  /* 0x0000000000807947 */ /* 0x000fec0003800000 */
.L_x_3623:
        /* <DEDUP_REMOVED lines=16> */
.L_x_3629:
        /* <DEDUP_REMOVED lines=13> */
.L_x_3628:
[----:B------:R-:W-:Y:S05]  /*4f00*/  BSYNC.RECONVERGENT B2 ;  /* 0x0000000000027941 */ /* 0x000fea0003800200 */
.L_x_3627:
[----:B0-----:R-:W-:-:S04]  /*4f10*/  FMUL.FTZ R8, R11, 1.1920928955078125e-07 ;  /* 0x340000000b087820 */ /* 0x001fc80000410000 */
[----:B------:R-:W-:-:S07]  /*4f20*/  FMUL.FTZ R11, R17, R8 ;  /* 0x00000008110b7220 */ /* 0x000fce0000410000 */
.L_x_3622:
[----:B------:R-:W-:Y:S05]  /*4f30*/  BSYNC.RECONVERGENT B0 ;  /* 0x0000000000007941 */ /* 0x000fea0003800200 */
.L_x_3621:
        /* <DEDUP_REMOVED lines=28> */
.L_x_3620:
[----:B------:R-:W0:Y:S02]  /*5100*/  MUFU.RCP R9, R9 ;  /* 0x0000000900097308 */ /* 0x000e240000001000 */
[----:B0-----:R-:W-:-:S05]  /*5110*/  FMUL.FTZ R8, R4, R9 ;  /* 0x0000000904087220 */ /* 0x001fca0000410000 */
[----:B------:R-:W-:-:S07]  /*5120*/  F2FP.BF16.F32.PACK_AB R8, RZ, R8 ;  /* 0x00000008ff08723e */ /* 0x000fce00000010ff */
.L_x_3630:
[----:B------:R-:W-:Y:S05]  /*5130*/  BSYNC.RECONVERGENT B1 ;  /* 0x0000000000017941 */ /* 0x000fea0003800200 */
.L_x_3619:
        /* <DEDUP_REMOVED lines=31> */
.L_x_3638:
[----:B------:R-:W-:Y:S01]  /*5330*/  FSETP.GEU.FTZ.AND P0, PT, R14, -R9, PT ;  /* 0x800000090e00720b */ /* 0x000fe20003f1e000 */
[----:B------:R-:W-:-:S12]  /*5340*/  FADD.FTZ R11, R11, -1 ;  /* 0xbf8000000b0b7421 */ /* 0x000fd80000010000 */
[----:B------:R-:W-:-:S07]  /*5350*/  @!P0 FADD.FTZ R11, R11, -1 ;  /* 0xbf8000000b0b8421 */ /* 0x000fce0000010000 */
.L_x_3637:
[----:B------:R-:W-:Y:S05]  /*5360*/  BSYNC.RECONVERGENT B2 ;  /* 0x0000000000027941 */ /* 0x000fea0003800200 */
.L_x_3636:
[----:B------:R-:W-:Y:S01]  /*5370*/  FFMA.FTZ R10, -R9, R11, R10 ;  /* 0x0000000b090a7223 */ /* 0x000fe2000001010a */
[----:B------:R-:W-:Y:S06]  /*5380*/  BRA `(.L_x_3634) ;  /* 0x0000000000807947 */ /* 0x000fec0003800000 */
.L_x_3635:
        /* <DEDUP_REMOVED lines=16> */
.L_x_3641:
        /* <DEDUP_REMOVED lines=13> */
.L_x_3640:
[----:B------:R-:W-:Y:S05]  /*5560*/  BSYNC.RECONVERGENT B2 ;  /* 0x0000000000027941 */ /* 0x000fea0003800200 */
.L_x_3639:
[----:B------:R-:W-:-:S04]  /*5570*/  FMUL.FTZ R10, R10, 1.1920928955078125e-07 ;  /* 0x340000000a0a7820 */ /* 0x000fc80000410000 */
[----:B------:R-:W-:-:S07]  /*5580*/  FMUL.FTZ R10, R17, R10 ;  /* 0x0000000a110a7220 */ /* 0x000fce0000410000 */
.L_x_3634:
[----:B------:R-:W-:Y:S05]  /*5590*/  BSYNC.RECONVERGENT B0 ;  /* 0x0000000000007941 */ /* 0x000fea0003800200 */
.L_x_3633:
        /* <DEDUP_REMOVED lines=28> */
.L_x_3632:
[----:B------:R-:W0:Y:S02]  /*5760*/  MUFU.RCP R7, R7 ;  /* 0x0000000700077308 */ /* 0x000e240000001000 */
[----:B0-----:R-:W-:-:S05]  /*5770*/  FMUL.FTZ R9, R4, R7 ;  /* 0x0000000704097220 */ /* 0x001fca0000410000 */
[----:B------:R-:W-:-:S07]  /*5780*/  F2FP.BF16.F32.PACK_AB R9, RZ, R9 ;  /* 0x00000009ff09723e */ /* 0x000fce00000010ff */
.L_x_3642:
[----:B------:R-:W-:Y:S05]  /*5790*/  BSYNC.RECONVERGENT B1 ;  /* 0x0000000000017941 */ /* 0x000fea0003800200 */
.L_x_3631:
[C---:B------:R-:W-:Y:S01]  /*57a0*/  IMAD.U32 R7, R6.reuse, 0x10000, RZ ;  /* 0x0001000006077824 */ /* 0x040fe200078e00ff */
        /* <DEDUP_REMOVED lines=31> */
.L_x_3650:
[----:B------:R-:W-:Y:S01]  /*59a0*/  FSETP.GEU.FTZ.AND P0, PT, R14, -R10, PT ;  /* 0x8000000a0e00720b */ /* 0x000fe20003f1e000 */
[----:B------:R-:W-:-:S12]  /*59b0*/  FADD.FTZ R12, R12, -1 ;  /* 0xbf8000000c0c7421 */ /* 0x000fd80000010000 */
[----:B------:R-:W-:-:S07]  /*59c0*/  @!P0 FADD.FTZ R12, R12, -1 ;  /* 0xbf8000000c0c8421 */ /* 0x000fce0000010000 */
.L_x_3649:
[----:B------:R-:W-:Y:S05]  /*59d0*/  BSYNC.RECONVERGENT B2 ;  /* 0x0000000000027941 */ /* 0x000fea0003800200 */
.L_x_3648:
[----:B------:R-:W-:Y:S01]  /*59e0*/  FFMA.FTZ R11, -R10, R12, R11 ;  /* 0x0000000c0a0b7223 */ /* 0x000fe2000001010b */
[----:B------:R-:W-:Y:S06]  /*59f0*/  BRA `(.L_x_3646) ;  /* 0x0000000000807947 */ /* 0x000fec0003800000 */
.L_x_3647:
        /* <DEDUP_REMOVED lines=16> */
.L_x_3653:
        /* <DEDUP_REMOVED lines=13> */
.L_x_3652:
[----:B------:R-:W-:Y:S05]  /*5bd0*/  BSYNC.RECONVERGENT B2 ;  /* 0x0000000000027941 */ /* 0x000fea0003800200 */
.L_x_3651:
[----:B0-----:R-:W-:-:S04]  /*5be0*/  FMUL.FTZ R10, R11, 1.1920928955078125e-07 ;  /* 0x340000000b0a7820 */ /* 0x001fc80000410000 */
[----:B------:R-:W-:-:S07]  /*5bf0*/  FMUL.FTZ R11, R19, R10 ;  /* 0x0000000a130b7220 */ /* 0x000fce0000410000 */
.L_x_3646:
[----:B------:R-:W-:Y:S05]  /*5c00*/  BSYNC.RECONVERGENT B0 ;  /* 0x0000000000007941 */ /* 0x000fea0003800200 */
.L_x_3645:
        /* <DEDUP_REMOVED lines=28> */
.L_x_3644:
[----:B------:R-:W0:Y:S02]  /*5dd0*/  MUFU.RCP R7, R7 ;  /* 0x0000000700077308 */ /* 0x000e240000001000 */
[----:B0-----:R-:W-:-:S05]  /*5de0*/  FMUL.FTZ R10, R4, R7 ;  /* 0x00000007040a7220 */ /* 0x001fca0000410000 */
[----:B------:R-:W-:-:S07]  /*5df0*/  F2FP.BF16.F32.PACK_AB R10, RZ, R10 ;  /* 0x0000000aff0a723e */ /* 0x000fce00000010ff */
.L_x_3654:
[----:B------:R-:W-:Y:S05]  /*5e00*/  BSYNC.RECONVERGENT B1 ;  /* 0x0000000000017941 */ /* 0x000fea0003800200 */
.L_x_3643:
[----:B------:R-:W-:Y:S01]  /*5e10*/  SHF.L.U32 R7, R6, 0x10, RZ ;  /* 0x0000001006077819 */ /* 0x000fe200000006ff */
[----:B------:R-:W-:Y:S03]  /*5e20*/  BSSY.RECONVERGENT B1, `(.L_x_3655) ;  /* 0x0000064000017945 */ /* 0x000fe60003800200 */
        /* <DEDUP_REMOVED lines=29> */
.L_x_3662:
[----:B------:R-:W-:Y:S01]  /*6000*/  FSETP.GEU.FTZ.AND P0, PT, R14, -R6, PT ;  /* 0x800000060e00720b */ /* 0x000fe20003f1e000 */
[----:B------:R-:W-:-:S12]  /*6010*/  FADD.FTZ R12, R12, -1 ;  /* 0xbf8000000c0c7421 */ /* 0x000fd80000010000 */
[----:B------:R-:W-:-:S07]  /*6020*/  @!P0 FADD.FTZ R12, R12, -1 ;  /* 0xbf8000000c0c8421 */ /* 0x000fce0000010000 */
.L_x_3661:
[----:B------:R-:W-:Y:S05]  /*6030*/  BSYNC.RECONVERGENT B2 ;  /* 0x0000000000027941 */ /* 0x000fea0003800200 */
.L_x_3660:
[----:B------:R-:W-:Y:S01]  /*6040*/  FFMA.FTZ R11, -R6, R12, R11 ;  /* 0x0000000c060b7223 */ /* 0x000fe2000001010b */
[----:B------:R-:W-:Y:S06]  /*6050*/  BRA `(.L_x_3658) ;  /* 0x0000000000807947 */ /* 0x000fec0003800000 */
.L_x_3659:
        /* <DEDUP_REMOVED lines=16> */
.L_x_3665:
        /* <DEDUP_REMOVED lines=13> */
.L_x_3664:
[----:B------:R-:W-:Y:S05]  /*6230*/  BSYNC.RECONVERGENT B2 ;  /* 0x0000000000027941 */ /* 0x000fea0003800200 */
.L_x_3663:
[----:B0-----:R-:W-:-:S04]  /*6240*/  FMUL.FTZ R6, R11, 1.1920928955078125e-07 ;  /* 0x340000000b067820 */ /* 0x001fc80000410000 */
[----:B------:R-:W-:-:S07]  /*6250*/  FMUL.FTZ R11, R19, R6 ;  /* 0x00000006130b7220 */ /* 0x000fce0000410000 */
.L_x_3658:
[----:B------:R-:W-:Y:S05]  /*6260*/  BSYNC.RECONVERGENT B0 ;  /* 0x0000000000007941 */ /* 0x000fea0003800200 */
.L_x_3657:
        /* <DEDUP_REMOVED lines=28> */
.L_x_3656:
[----:B------:R-:W0:Y:S02]  /*6430*/  MUFU.RCP R7, R7 ;  /* 0x0000000700077308 */ /* 0x000e240000001000 */
[----:B0-----:R-:W-:-:S05]  /*6440*/  FMUL.FTZ R6, R4, R7 ;  /* 0x0000000704067220 */ /* 0x001fca0000410000 */
[----:B------:R-:W-:-:S07]  /*6450*/  F2FP.BF16.F32.PACK_AB R6, RZ, R6 ;  /* 0x00000006ff06723e */ /* 0x000fce00000010ff */
.L_x_3666:
[----:B------:R-:W-:Y:S05]  /*6460*/  BSYNC.RECONVERGENT B1 ;  /* 0x0000000000017941 */ /* 0x000fea0003800200 */
.L_x_3655:
        /* <DEDUP_REMOVED lines=32> */
.L_x_3674:
[----:B------:R-:W-:Y:S01]  /*6670*/  FSETP.GEU.FTZ.AND P0, PT, R18, -R11, PT ;  /* 0x8000000b1200720b */ /* 0x000fe20003f1e000 */
[----:B------:R-:W-:-:S12]  /*6680*/  FADD.FTZ R13, R13, -1 ;  /* 0xbf8000000d0d7421 */ /* 0x000fd80000010000 */
[----:B------:R-:W-:-:S07]  /*6690*/  @!P0 FADD.FTZ R13, R13, -1 ;  /* 0xbf8000000d0d8421 */ /* 0x000fce0000010000 */
.L_x_3673:
[----:B------:R-:W-:Y:S05]  /*66a0*/  BSYNC.RECONVERGENT B2 ;  /* 0x0000000000027941 */ /* 0x000fea0003800200 */
.L_x_3672:
[----:B------:R-:W-:Y:S01]  /*66b0*/  FFMA.FTZ R12, -R11, R13, R12 ;  /* 0x0000000d0b0c7223 */ /* 0x000fe2000001010c */
[----:B------:R-:W-:Y:S06]  /*66c0*/  BRA `(.L_x_3670) ;  /* 0x0000000000807947 */ /* 0x000fec0003800000 */
.L_x_3671:
        /* <DEDUP_REMOVED lines=16> */
.L_x_3677:
        /* <DEDUP_REMOVED lines=13> */
.L_x_3676:
[----:B------:R-:W-:Y:S05]  /*68a0*/  BSYNC.RECONVERGENT B2 ;  /* 0x0000000000027941 */ /* 0x000fea0003800200 */
.L_x_3675:
[----:B------:R-:W-:-:S04]  /*68b0*/  FMUL.FTZ R12, R12, 1.1920928955078125e-07 ;  /* 0x340000000c0c7820 */ /* 0x000fc80000410000 */
[----:B------:R-:W-:-:S07]  /*68c0*/  FMUL.FTZ R12, R11, R12 ;  /* 0x0000000c0b0c7220 */ /* 0x000fce0000410000 */
.L_x_3670:
[----:B------:R-:W-:Y:S05]  /*68d0*/  BSYNC.RECONVERGENT B0 ;  /* 0x0000000000007941 */ /* 0x000fea0003800200 */
.L_x_3669:
        /* <DEDUP_REMOVED lines=28> */
.L_x_3668:
[----:B------:R-:W0:Y:S02]  /*6aa0*/  MUFU.RCP R7, R7 ;  /* 0x0000000700077308 */ /* 0x000e240000001000 */
[----:B0-----:R-:W-:-:S05]  /*6ab0*/  FMUL.FTZ R11, R4, R7 ;  /* 0x00000007040b7220 */ /* 0x001fca0000410000 */
[----:B------:R-:W-:-:S07]  /*6ac0*/  F2FP.BF16.F32.PACK_AB R11, RZ, R11 ;  /* 0x0000000bff0b723e */ /* 0x000fce00000010ff */
.L_x_3678:
[----:B------:R-:W-:Y:S05]  /*6ad0*/  BSYNC.RECONVERGENT B1 ;  /* 0x0000000000017941 */ /* 0x000fea0003800200 */
.L_x_3667:
        /* <DEDUP_REMOVED lines=31> */
.L_x_3686:
[----:B------:R-:W-:Y:S01]  /*6cd0*/  FSETP.GEU.FTZ.AND P0, PT, R18, -R7, PT ;  /* 0x800000071200720b */ /* 0x000fe20003f1e000 */
[----:B------:R-:W-:-:S12]  /*6ce0*/  FADD.FTZ R13, R13, -1 ;  /* 0xbf8000000d0d7421 */ /* 0x000fd80000010000 */
[----:B------:R-:W-:-:S07]  /*6cf0*/  @!P0 FADD.FTZ R13, R13, -1 ;  /* 0xbf8000000d0d8421 */ /* 0x000fce0000010000 */
.L_x_3685:
[----:B------:R-:W-:Y:S05]  /*6d00*/  BSYNC.RECONVERGENT B2 ;  /* 0x0000000000027941 */ /* 0x000fea0003800200 */
.L_x_3684:
[----:B------:R-:W-:Y:S01]  /*6d10*/  FFMA.FTZ R12, -R7, R13, R12 ;  /* 0x0000000d070c7223 */ /* 0x000fe2000001010c */
[----:B------:R-:W-:Y:S06]  /*6d20*/  BRA `(.L_x_3682) ;  /* 0x0000000000807947 */ /* 0x000fec0003800000 */
.L_x_3683:
        /* <DEDUP_REMOVED lines=16> */
.L_x_3689:
        /* <DEDUP_REMOVED lines=13> */
.L_x_3688:
[----:B------:R-:W-:Y:S05]  /*6f00*/  BSYNC.RECONVERGENT B2 ;  /* 0x0000000000027941 */ /* 0x000fea0003800200 */
.L_x_3687:
[----:B------:R-:W-:-:S04]  /*6f10*/  FMUL.FTZ R12, R12, 1.1920928955078125e-07 ;  /* 0x340000000c0c7820 */ /* 0x000fc80000410000 */
[----:B------:R-:W-:-:S07]  /*6f20*/  FMUL.FTZ R12, R7, R12 ;  /* 0x0000000c070c7220 */ /* 0x000fce0000410000 */
.L_x_3682:
[----:B------:R-:W-:Y:S05]  /*6f30*/  BSYNC.RECONVERGENT B0 ;  /* 0x0000000000007941 */ /* 0x000fea0003800200 */
.L_x_3681:
        /* <DEDUP_REMOVED lines=28> */
.L_x_3680:
[----:B------:R-:W0:Y:S02]  /*7100*/  MUFU.RCP R5, R5 ;  /* 0x0000000500057308 */ /* 0x000e240000001000 */
[----:B0-----:R-:W-:-:S05]  /*7110*/  FMUL.FTZ R12, R4, R5 ;  /* 0x00000005040c7220 */ /* 0x001fca0000410000 */
[----:B------:R-:W-:-:S07]  /*7120*/  F2FP.BF16.F32.PACK_AB R12, RZ, R12 ;  /* 0x0000000cff0c723e */ /* 0x000fce00000010ff */
.L_x_3690:
[----:B------:R-:W-:Y:S05]  /*7130*/  BSYNC.RECONVERGENT B1 ;  /* 0x0000000000017941 */ /* 0x000fea0003800200 */
.L_x_3679:
        /* <DEDUP_REMOVED lines=12> */
.L_x_3691:
        /* <DEDUP_REMOVED lines=16> */
.L_x_32841:


//--------------------- .text._ZN2at6native29vectorized_elementwise_kernelILi4ENS0_13AUnaryFunctorIN3c108BFloat16ES4_S4_ZZZNS0_15binary_internal21div_floor_kernel_cudaERNS_18TensorIteratorBaseEENKUlvE1_clEvENKUlvE2_clEvEUlS4_S4_E_EESt5arrayIPcLm2EEEEviT0_T1_ --------------------------
	.section	.text._ZN2at6native29vectorized_elementwise_kernelILi4ENS0_13AUnaryFunctorIN3c108BFloat16ES4_S4_ZZZNS0_15binary_internal21div_floor_kernel_cudaERNS_18TensorIteratorBaseEENKUlvE1_clEvENKUlvE2_clEvEUlS4_S4_E_EESt5arrayIPcLm2EEEEviT0_T1_,"ax",@progbits
	.align	128
        .global         _ZN2at6native29vectorized_elementwise_kernelILi4ENS0_13AUnaryFunctorIN3c108BFloat16ES4_S4_ZZZNS0_15binary_internal21div_floor_kernel_cudaERNS_18TensorIteratorBaseEENKUlvE1_clEvENKUlvE2_clEvEUlS4_S4_E_EESt5arrayIPcLm2EEEEviT0_T1_
        .type           _ZN2at6native29vectorized_elementwise_kernelILi4ENS0_13AUnaryFunctorIN3c108BFloat16ES4_S4_ZZZNS0_15binary_internal21div_floor_kernel_cudaERNS_18TensorIteratorBaseEENKUlvE1_clEvENKUlvE2_clEvEUlS4_S4_E_EESt5arrayIPcLm2EEEEviT0_T1_,@function
        .size           _ZN2at6native29vectorized_elementwise_kernelILi4ENS0_13AUnaryFunctorIN3c108BFloat16ES4_S4_ZZZNS0_15binary_internal21div_floor_kernel_cudaERNS_18TensorIteratorBaseEENKUlvE1_clEvENKUlvE2_clEvEUlS4_S4_E_EESt5arrayIPcLm2EEEEviT0_T1_,(.L_x_32842 - _ZN2at6native29vectorized_elementwise_kernelILi4ENS0_13AUnaryFunctorIN3c108BFloat16ES4_S4_ZZZNS0_15binary_internal21div_floor_kernel_cudaERNS_18TensorIteratorBaseEENKUlvE1_clEvENKUlvE2_clEvEUlS4_S4_E_EESt5arrayIPcLm2EEEEviT0_T1_)
        .other          _ZN2at6native29vectorized_elementwise_kernelILi4ENS0_13AUnaryFunctorIN3c108BFloat16ES4_S4_ZZZNS0_15binary_internal21div_floor_kernel_cudaERNS_18TensorIteratorBaseEENKUlvE1_clEvENKUlvE2_clEvEUlS4_S4_E_EESt5arrayIPcLm2EEEEviT0_T1_,@"STO_CUDA_ENTRY STV_DEFAULT"
_ZN2at6native29vectorized_elementwise_kernelILi4ENS0_13AUnaryFunctorIN3c108BFloat16ES4_S4_ZZZNS0_15binary_internal21div_floor_kernel_cudaERNS_18TensorIteratorBaseEENKUlvE1_clEvENKUlvE2_clEvEUlS4_S4_E_EESt5arrayIPcLm2EEEEviT0_T1_:
.text._ZN2at6native29vectorized_elementwise_kernelILi4ENS0_13AUnaryFunctorIN3c108BFloat16ES4_S4_ZZZNS0_15binary_internal21div_floor_kernel_cudaERNS_18TensorIteratorBaseEENKUlvE1_clEvENKUlvE2_clEvEUlS4_S4_E_EESt5arrayIPcLm2EEEEviT0_T1_:
        /* <DEDUP_REMOVED lines=107> */
.L_x_3699:
[----:B------:R-:W-:Y:S05]  /*06b0*/  BSYNC.RECONVERGENT B2 ;  /* 0x0000000000027941 */ /* 0x000fea0003800200 */
.L_x_3698:
[----:B------:R-:W-:Y:S01]  /*06c0*/  FFMA.FTZ R3, -R8, R4, R3 ;  /* 0x0000000408037223 */ /* 0x000fe20000010103 */
[----:B------:R-:W-:Y:S06]  /*06d0*/  BRA `(.L_x_3696) ;  /* 0x0000000000807947 */ /* 0x000fec0003800000 */
.L_x_3697:
        /* <DEDUP_REMOVED lines=16> */
.L_x_3702:
        /* <DEDUP_REMOVED lines=13> */
.L_x_3701:
[----:B------:R-:W-:Y:S05]  /*08b0*/  BSYNC.RECONVERGENT B2 ;  /* 0x0000000000027941 */ /* 0x000fea0003800200 */
.L_x_3700:
[----:B------:R-:W-:-:S04]  /*08c0*/  FMUL.FTZ R4, R4, 1.1920928955078125e-07 ;  /* 0x3400000004047820 */ /* 0x000fc80000410000 */
[----:B------:R-:W-:-:S07]  /*08d0*/  FMUL.FTZ R3, R3, R4 ;  /* 0x0000000403037220 */ /* 0x000fce0000410000 */
.L_x_3696:
[----:B------:R-:W-:Y:S05]  /*08e0*/  BSYNC.RECONVERGENT B0 ;  /* 0x0000000000007941 */ /* 0x000fea0003800200 */
.L_x_3695:
        /* <DEDUP_REMOVED lines=23> */
.L_x_3703:
[----:B------:R-:W-:-:S04]  /*0a60*/  FMUL.FTZ R5, R2, R5 ;  /* 0x0000000502057220 */ /* 0x000fc80000410000 */
[----:B------:R-:W1:Y:S02]  /*0a70*/  F2F.BF16.F32 R2, R5 ;  /* 0x0000000500027304 */ /* 0x000e640000202000 */
[----:B-1----:R-:W-:-:S05]  /*0a80*/  IMAD.U32 R2, R2, 0x10000, RZ ;  /* 0x0001000002027824 */ /* 0x002fca00078e00ff */
[----:B------:R-:W-:-:S04]  /*0a90*/  LOP3.LUT R2, RZ, 0x80000000, R2, 0xb8, !PT ;  /* 0x80000000ff027812 */ /* 0x000fc800078eb802 */
[----:B------:R-:W-:-:S07]  /*0aa0*/  F2FP.BF16.F32.PACK_AB R2, RZ, R2 ;  /* 0x00000002ff02723e */ /* 0x000fce00000010ff */
.L_x_3694:
[----:B------:R-:W-:Y:S05]  /*0ab0*/  BSYNC.RECONVERGENT B1 ;  /* 0x0000000000017941 */ /* 0x000fea0003800200 */
.L_x_3693:
        /* <DEDUP_REMOVED lines=35> */
.L_x_3712:
[----:B------:R-:W-:Y:S01]  /*0cf0*/  FSETP.GEU.FTZ.AND P0, PT, R8, -R9, PT ;  /* 0x800000090800720b */ /* 0x000fe20003f1e000 */
[----:B------:R-:W-:-:S12]  /*0d00*/  FADD.FTZ R5, R5, -1 ;  /* 0xbf80000005057421 */ /* 0x000fd80000010000 */
[----:B------:R-:W-:-:S07]  /*0d10*/  @!P0 FADD.FTZ R5, R5, -1 ;  /* 0xbf80000005058421 */ /* 0x000fce0000010000 */
.L_x_3711:
[----:B------:R-:W-:Y:S05]  /*0d20*/  BSYNC.RECONVERGENT B2 ;  /* 0x0000000000027941 */ /* 0x000fea0003800200 */
.L_x_3710:
[----:B------:R-:W-:Y:S01]  /*0d30*/  FFMA.FTZ R6, -R9, R5, R6 ;  /* 0x0000000509067223 */ /* 0x000fe20000010106 */
[----:B------:R-:W-:Y:S06]  /*0d40*/  BRA `(.L_x_3708) ;  /* 0x0000000000807947 */ /* 0x000fec0003800000 */
.L_x_3709:
        /* <DEDUP_REMOVED lines=16> */
.L_x_3715:
        /* <DEDUP_REMOVED lines=13> */
.L_x_3714:
[----:B------:R-:W-:Y:S05]  /*0f20*/  BSYNC.RECONVERGENT B2 ;  /* 0x0000000000027941 */ /* 0x000fea0003800200 */
.L_x_3713:
[----:B------:R-:W-:-:S04]  /*0f30*/  FMUL.FTZ R8, R8, 1.1920928955078125e-07 ;  /* 0x3400000008087820 */ /* 0x000fc80000410000 */
[----:B0-----:R-:W-:-:S07]  /*0f40*/  FMUL.FTZ R6, R5, R8 ;  /* 0x0000000805067220 */ /* 0x001fce0000410000 */
.L_x_3708:
[----:B------:R-:W-:Y:S05]  /*0f50*/  BSYNC.RECONVERGENT B0 ;  /* 0x0000000000007941 */ /* 0x000fea0003800200 */
.L_x_3707:
        /* <DEDUP_REMOVED lines=28> */
.L_x_3706:
[----:B------:R-:W1:Y:S01]  /*1120*/  MUFU.RCP R22, R22 ;  /* 0x0000001600167308 */ /* 0x000e620000001000 */
[----:B------:R-:W-:-:S04]  /*1130*/  IMAD.U32 R3, R0, 0x10000, RZ ;  /* 0x0001000000037824 */ /* 0x000fc800078e00ff */
[----:B-1----:R-:W-:-:S05]  /*1140*/  FMUL.FTZ R3, R3, R22 ;  /* 0x0000001603037220 */ /* 0x002fca0000410000 */
[----:B------:R-:W-:-:S07]  /*1150*/  F2FP.BF16.F32.PACK_AB R3, RZ, R3 ;  /* 0x00000003ff03723e */ /* 0x000fce00000010ff */
.L_x_3705:
[----:B------:R-:W-:Y:S05]  /*1160*/  BSYNC.RECONVERGENT B1 ;  /* 0x0000000000017941 */ /* 0x000fea0003800200 */
.L_x_3704:
        /* <DEDUP_REMOVED lines=35> */
.L_x_3724:
[----:B------:R-:W-:Y:S01]  /*13a0*/  FSETP.GEU.FTZ.AND P0, PT, R9, -R11, PT ;  /* 0x8000000b0900720b */ /* 0x000fe20003f1e000 */
[----:B------:R-:W-:-:S12]  /*13b0*/  FADD.FTZ R7, R7, -1 ;  /* 0xbf80000007077421 */ /* 0x000fd80000010000 */
[----:B------:R-:W-:-:S07]  /*13c0*/  @!P0 FADD.FTZ R7, R7, -1 ;  /* 0xbf80000007078421 */ /* 0x000fce0000010000 */
.L_x_3723:
[----:B------:R-:W-:Y:S05]  /*13d0*/  BSYNC.RECONVERGENT B2 ;  /* 0x0000000000027941 */ /* 0x000fea0003800200 */
.L_x_3722:
[----:B------:R-:W-:Y:S01]  /*13e0*/  FFMA.FTZ R6, -R11, R7, R6 ;  /* 0x000000070b067223 */ /* 0x000fe20000010106 */
[----:B------:R-:W-:Y:S06]  /*13f0*/  BRA `(.L_x_3720) ;  /* 0x0000000000807947 */ /* 0x000fec0003800000 */
.L_x_3721:
        /* <DEDUP_REMOVED lines=16> */
.L_x_3727:
        /* <DEDUP_REMOVED lines=13> */
.L_x_3726:
[----:B------:R-:W-:Y:S05]  /*15d0*/  BSYNC.RECONVERGENT B2 ;  /* 0x0000000000027941 */ /* 0x000fea0003800200 */
.L_x_3725:
[----:B------:R-:W-:-:S04]  /*15e0*/  FMUL.FTZ R9, R9, 1.1920928955078125e-07 ;  /* 0x3400000009097820 */ /* 0x000fc80000410000 */
[----:B------:R-:W-:-:S07]  /*15f0*/  FMUL.FTZ R6, R6, R9 ;  /* 0x0000000906067220 */ /* 0x000fce0000410000 */
.L_x_3720:
[----:B------:R-:W-:Y:S05]  /*1600*/  BSYNC.RECONVERGENT B0 ;  /* 0x0000000000007941 */ /* 0x000fea0003800200 */
.L_x_3719:
        /* <DEDUP_REMOVED lines=28> */
.L_x_3718:
[----:B------:R-:W1:Y:S01]  /*17d0*/  MUFU.RCP R24, R24 ;  /* 0x0000001800187308 */ /* 0x000e620000001000 */
[----:B------:R-:W-:-:S04]  /*17e0*/  IMAD.U32 R5, R0, 0x10000, RZ ;  /* 0x0001000000057824 */ /* 0x000fc800078e00ff */
[----:B-1----:R-:W-:-:S05]  /*17f0*/  FMUL.FTZ R5, R5, R24 ;  /* 0x0000001805057220 */ /* 0x002fca0000410000 */
[----:B------:R-:W-:-:S07]  /*1800*/  F2FP.BF16.F32.PACK_AB R5, RZ, R5 ;  /* 0x00000005ff05723e */ /* 0x000fce00000010ff */
.L_x_3717:
[----:B------:R-:W-:Y:S05]  /*1810*/  BSYNC.RECONVERGENT B1 ;  /* 0x0000000000017941 */ /* 0x000fea0003800200 */
.L_x_3716:
        /* <DEDUP_REMOVED lines=35> */
.L_x_3736:
[----:B------:R-:W-:Y:S01]  /*1a50*/  FSETP.GEU.FTZ.AND P0, PT, R10, -R22, PT ;  /* 0x800000160a00720b */ /* 0x000fe20003f1e000 */
[----:B------:R-:W-:-:S12]  /*1a60*/  FADD.FTZ R8, R8, -1 ;  /* 0xbf80000008087421 */ /* 0x000fd80000010000 */
[----:B------:R-:W-:-:S07]  /*1a70*/  @!P0 FADD.FTZ R8, R8, -1 ;  /* 0xbf80000008088421 */ /* 0x000fce0000010000 */
.L_x_3735:
[----:B------:R-:W-:Y:S05]  /*1a80*/  BSYNC.RECONVERGENT B2 ;  /* 0x0000000000027941 */ /* 0x000fea0003800200 */
.L_x_3734:
[----:B------:R-:W-:Y:S01]  /*1a90*/  FFMA.FTZ R7, -R22, R8, R7 ;  /* 0x0000000816077223 */ /* 0x000fe20000010107 */
[----:B------:R-:W-:Y:S06]  /*1aa0*/  BRA `(.L_x_3732) ;  /* 0x0000000000807947 */ /* 0x000fec0003800000 */
.L_x_3733:
        /* <DEDUP_REMOVED lines=16> */
.L_x_3739:
        /* <DEDUP_REMOVED lines=13> */
.L_x_3738:
[----:B------:R-:W-:Y:S05]  /*1c80*/  BSYNC.RECONVERGENT B2 ;  /* 0x0000000000027941 */ /* 0x000fea0003800200 */
.L_x_3737:
[----:B------:R-:W-:-:S04]  /*1c90*/  FMUL.FTZ R10, R10, 1.1920928955078125e-07 ;  /* 0x340000000a0a7820 */ /* 0x000fc80000410000 */
[----:B------:R-:W-:-:S07]  /*1ca0*/  FMUL.FTZ R7, R7, R10 ;  /* 0x0000000a07077220 */ /* 0x000fce0000410000 */
.L_x_3732:
[----:B------:R-:W-:Y:S05]  /*1cb0*/  BSYNC.RECONVERGENT B0 ;  /* 0x0000000000007941 */ /* 0x000fea0003800200 */
.L_x_3731:
        /* <DEDUP_REMOVED lines=28> */
.L_x_3730:
[----:B------:R-:W1:Y:S01]  /*1e80*/  MUFU.RCP R23, R23 ;  /* 0x0000001700177308 */ /* 0x000e620000001000 */
[----:B------:R-:W-:-:S04]  /*1e90*/  IMAD.U32 R6, R0, 0x10000, RZ ;  /* 0x0001000000067824 */ /* 0x000fc800078e00ff */
[----:B-1----:R-:W-:-:S05]  /*1ea0*/  FMUL.FTZ R6, R6, R23 ;  /* 0x0000001706067220 */ /* 0x002fca0000410000 */
[----:B------:R-:W-:-:S07]  /*1eb0*/  F2FP.BF16.F32.PACK_AB R6, RZ, R6 ;  /* 0x00000006ff06723e */ /* 0x000fce00000010ff */
.L_x_3729:
[----:B------:R-:W-:Y:S05]  /*1ec0*/  BSYNC.RECONVERGENT B1 ;  /* 0x0000000000017941 */ /* 0x000fea0003800200 */
.L_x_3728:
        /* <DEDUP_REMOVED lines=35> */
.L_x_3748:
[----:B------:R-:W-:Y:S01]  /*2100*/  FSETP.GEU.FTZ.AND P0, PT, R15, -R13, PT ;  /* 0x8000000d0f00720b */ /* 0x000fe20003f1e000 */
[----:B------:R-:W-:-:S12]  /*2110*/  FADD.FTZ R9, R9, -1 ;  /* 0xbf80000009097421 */ /* 0x000fd80000010000 */
[----:B------:R-:W-:-:S07]  /*2120*/  @!P0 FADD.FTZ R9, R9, -1 ;  /* 0xbf80000009098421 */ /* 0x000fce0000010000 */
.L_x_3747:
[----:B------:R-:W-:Y:S05]  /*2130*/  BSYNC.RECONVERGENT B2 ;  /* 0x0000000000027941 */ /* 0x000fea0003800200 */
.L_x_3746:
[----:B------:R-:W-:Y:S01]  /*2140*/  FFMA.FTZ R10, -R13, R9, R10 ;  /* 0x000000090d0a7223 */ /* 0x000fe2000001010a */
[----:B------:R-:W-:Y:S06]  /*2150*/  BRA `(.L_x_3744) ;  /* 0x0000000000807947 */ /* 0x000fec0003800000 */
.L_x_3745:
        /* <DEDUP_REMOVED lines=16> */
.L_x_3751:
        /* <DEDUP_REMOVED lines=13> */
.L_x_3750:
[----:B------:R-:W-:Y:S05]  /*2330*/  BSYNC.RECONVERGENT B2 ;  /* 0x0000000000027941 */ /* 0x000fea0003800200 */
.L_x_3749:
[----:B0-----:R-:W-:-:S04]  /*2340*/  FMUL.FTZ R10, R13, 1.1920928955078125e-07 ;  /* 0x340000000d0a7820 */ /* 0x001fc80000410000 */
[----:B------:R-:W-:-:S07]  /*2350*/  FMUL.FTZ R10, R9, R10 ;  /* 0x0000000a090a7220 */ /* 0x000fce0000410000 */
.L_x_3744:
[----:B------:R-:W-:Y:S05]  /*2360*/  BSYNC.RECONVERGENT B0 ;  /* 0x0000000000007941 */ /* 0x000fea0003800200 */
.L_x_3743:
        /* <DEDUP_REMOVED lines=28> */
.L_x_3742:
[----:B------:R-:W1:Y:S01]  /*2530*/  MUFU.RCP R8, R8 ;  /* 0x0000000800087308 */ /* 0x000e620000001000 */
[----:B------:R-:W-:-:S04]  /*2540*/  IMAD.U32 R7, R0, 0x10000, RZ ;  /* 0x0001000000077824 */ /* 0x000fc800078e00ff */
[----:B-1----:R-:W-:-:S05]  /*2550*/  FMUL.FTZ R7, R7, R8 ;  /* 0x0000000807077220 */ /* 0x002fca0000410000 */
[----:B------:R-:W-:-:S07]  /*2560*/  F2FP.BF16.F32.PACK_AB R7, RZ, R7 ;  /* 0x00000007ff07723e */ /* 0x000fce00000010ff */
.L_x_3741:
[----:B------:R-:W-:Y:S05]  /*2570*/  BSYNC.RECONVERGENT B1 ;  /* 0x0000000000017941 */ /* 0x000fea0003800200 */
.L_x_3740:
        /* <DEDUP_REMOVED lines=35> */
.L_x_3760:
[----:B------:R-:W-:Y:S01]  /*27b0*/  FSETP.GEU.FTZ.AND P0, PT, R20, -R22, PT ;  /* 0x800000161400720b */ /* 0x000fe20003f1e000 */
[----:B------:R-:W-:-:S12]  /*27c0*/  FADD.FTZ R10, R10, -1 ;  /* 0xbf8000000a0a7421 */ /* 0x000fd80000010000 */
[----:B------:R-:W-:-:S07]  /*27d0*/  @!P0 FADD.FTZ R10, R10, -1 ;  /* 0xbf8000000a0a8421 */ /* 0x000fce0000010000 */
.L_x_3759:
[----:B------:R-:W-:Y:S05]  /*27e0*/  BSYNC.RECONVERGENT B2 ;  /* 0x0000000000027941 */ /* 0x000fea0003800200 */
.L_x_3758:
[----:B------:R-:W-:Y:S01]  /*27f0*/  FFMA.FTZ R11, -R22, R10, R11 ;  /* 0x0000000a160b7223 */ /* 0x000fe2000001010b */
[----:B------:R-:W-:Y:S06]  /*2800*/  BRA `(.L_x_3756) ;  /* 0x0000000000807947 */ /* 0x000fec0003800000 */
.L_x_3757:
        /* <DEDUP_REMOVED lines=16> */
.L_x_3763:
        /* <DEDUP_REMOVED lines=13> */
.L_x_3762:
[----:B------:R-:W-:Y:S05]  /*29e0*/  BSYNC.RECONVERGENT B2 ;  /* 0x0000000000027941 */ /* 0x000fea0003800200 */
.L_x_3761:
[----:B------:R-:W-:-:S04]  /*29f0*/  FMUL.FTZ R15, R15, 1.1920928955078125e-07 ;  /* 0x340000000f0f7820 */ /* 0x000fc80000410000 */
[----:B0-----:R-:W-:-:S07]  /*2a00*/  FMUL.FTZ R11, R10, R15 ;  /* 0x0000000f0a0b7220 */ /* 0x001fce0000410000 */
.L_x_3756:
[----:B------:R-:W-:Y:S05]  /*2a10*/  BSYNC.RECONVERGENT B0 ;  /* 0x0000000000007941 */ /* 0x000fea0003800200 */
.L_x_3755:
        /* <DEDUP_REMOVED lines=28> */
.L_x_3754:
[----:B------:R-:W0:Y:S01]  /*2be0*/  MUFU.RCP R9, R9 ;  /* 0x0000000900097308 */ /* 0x000e220000001000 */
[----:B------:R-:W-:-:S04]  /*2bf0*/  IMAD.U32 R8, R0, 0x10000, RZ ;  /* 0x0001000000087824 */ /* 0x000fc800078e00ff */
[----:B0-----:R-:W-:-:S05]  /*2c00*/  FMUL.FTZ R8, R8, R9 ;  /* 0x0000000908087220 */ /* 0x001fca0000410000 */
[----:B------:R-:W-:-:S07]  /*2c10*/  F2FP.BF16.F32.PACK_AB R8, RZ, R8 ;  /* 0x00000008ff08723e */ /* 0x000fce00000010ff */
.L_x_3753:
[----:B------:R-:W-:Y:S05]  /*2c20*/  BSYNC.RECONVERGENT B1 ;  /* 0x0000000000017941 */ /* 0x000fea0003800200 */
.L_x_3752:
        /* <DEDUP_REMOVED lines=35> */
.L_x_3772:
[----:B------:R-:W-:Y:S01]  /*2e60*/  FSETP.GEU.FTZ.AND P0, PT, R19, -R15, PT ;  /* 0x8000000f1300720b */ /* 0x000fe20003f1e000 */
[----:B------:R-:W-:-:S12]  /*2e70*/  FADD.FTZ R11, R11, -1 ;  /* 0xbf8000000b0b7421 */ /* 0x000fd80000010000 */
[----:B------:R-:W-:-:S07]  /*2e80*/  @!P0 FADD.FTZ R11, R11, -1 ;  /* 0xbf8000000b0b8421 */ /* 0x000fce0000010000 */
.L_x_3771:
[----:B------:R-:W-:Y:S05]  /*2e90*/  BSYNC.RECONVERGENT B2 ;  /* 0x0000000000027941 */ /* 0x000fea0003800200 */
.L_x_3770:
[----:B------:R-:W-:Y:S01]  /*2ea0*/  FFMA.FTZ R10, -R15, R11, R10 ;  /* 0x0000000b0f0a7223 */ /* 0x000fe2000001010a */
[----:B------:R-:W-:Y:S06]  /*2eb0*/  BRA `(.L_x_3768) ;  /* 0x0000000000807947 */ /* 0x000fec0003800000 */
.L_x_3769:
        /* <DEDUP_REMOVED lines=16> */
.L_x_3775:
        /* <DEDUP_REMOVED lines=13> */
.L_x_3774:
[----:B------:R-:W-:Y:S05]  /*3090*/  BSYNC.RECONVERGENT B2 ;  /* 0x0000000000027941 */ /* 0x000fea0003800200 */
.L_x_3773:
[----:B------:R-:W-:-:S04]  /*30a0*/  FMUL.FTZ R15, R15, 1.1920928955078125e-07 ;  /* 0x340000000f0f7820 */ /* 0x000fc80000410000 */
[----:B------:R-:W-:-:S07]  /*30b0*/  FMUL.FTZ R10, R10, R15 ;  /* 0x0000000f0a0a7220 */ /* 0x000fce0000410000 */
.L_x_3768:
[----:B------:R-:W-:Y:S05]  /*30c0*/  BSYNC.RECONVERGENT B0 ;  /* 0x0000000000007941 */ /* 0x000fea0003800200 */
.L_x_3767:
        /* <DEDUP_REMOVED lines=28> */
.L_x_3766:
[----:B------:R-:W1:Y:S01]  /*3290*/  MUFU.RCP R14, R14 ;  /* 0x0000000e000e7308 */ /* 0x000e620000001000 */
[----:B0-----:R-:W-:-:S04]  /*32a0*/  IMAD.U32 R9, R0, 0x10000, RZ ;  /* 0x0001000000097824 */ /* 0x001fc800078e00ff */
[----:B-1----:R-:W-:-:S05]  /*32b0*/  FMUL.FTZ R9, R9, R14 ;  /* 0x0000000e09097220 */ /* 0x002fca0000410000 */
[----:B------:R-:W-:-:S07]  /*32c0*/  F2FP.BF16.F32.PACK_AB R9, RZ, R9 ;  /* 0x00000009ff09723e */ /* 0x000fce00000010ff */
.L_x_3765:
[----:B------:R-:W-:Y:S05]  /*32d0*/  BSYNC.RECONVERGENT B1 ;  /* 0x0000000000017941 */ /* 0x000fea0003800200 */
.L_x_3764:
        /* <DEDUP_REMOVED lines=35> */
.L_x_3784:
[----:B------:R-:W-:Y:S01]  /*3510*/  FSETP.GEU.FTZ.AND P0, PT, R13, -R19, PT ;  /* 0x800000130d00720b */ /* 0x000fe20003f1e000 */
[----:B------:R-:W-:-:S12]  /*3520*/  FADD.FTZ R15, R15, -1 ;  /* 0xbf8000000f0f7421 */ /* 0x000fd80000010000 */
[----:B------:R-:W-:-:S07]  /*3530*/  @!P0 FADD.FTZ R15, R15, -1 ;  /* 0xbf8000000f0f8421 */ /* 0x000fce0000010000 */
.L_x_3783:
[----:B------:R-:W-:Y:S05]  /*3540*/  BSYNC.RECONVERGENT B2 ;  /* 0x0000000000027941 */ /* 0x000fea0003800200 */
.L_x_3782:
[----:B------:R-:W-:Y:S01]  /*3550*/  FFMA.FTZ R0, -R19, R15, R0 ;  /* 0x0000000f13007223 */ /* 0x000fe20000010100 */
[----:B------:R-:W-:Y:S06]  /*3560*/  BRA `(.L_x_3780) ;  /* 0x0000000000807947 */ /* 0x000fec0003800000 */
.L_x_3781:
        /* <DEDUP_REMOVED lines=16> */
.L_x_3787:
        /* <DEDUP_REMOVED lines=13> */
.L_x_3786:
[----:B------:R-:W-:Y:S05]  /*3740*/  BSYNC.RECONVERGENT B2 ;  /* 0x0000000000027941 */ /* 0x000fea0003800200 */
.L_x_3785:
[----:B------:R-:W-:-:S04]  /*3750*/  FMUL.FTZ R13, R10, 1.1920928955078125e-07 ;  /* 0x340000000a0d7820 */ /* 0x000fc80000410000 */
[----:B------:R-:W-:-:S07]  /*3760*/  FMUL.FTZ R0, R0, R13 ;  /* 0x0000000d00007220 */ /* 0x000fce0000410000 */
.L_x_3780:
[----:B------:R-:W-:Y:S05]  /*3770*/  BSYNC.RECONVERGENT B0 ;  /* 0x0000000000007941 */ /* 0x000fea0003800200 */
.L_x_3779:
        /* <DEDUP_REMOVED lines=28> */
.L_x_3778:
[----:B------:R-:W1:Y:S01]  /*3940*/  MUFU.RCP R11, R12 ;  /* 0x0000000c000b7308 */ /* 0x000e620000001000 */
[----:B------:R-:W-:-:S04]  /*3950*/  IMAD.U32 R0, R0, 0x10000, RZ ;  /* 0x0001000000007824 */ /* 0x000fc800078e00ff */
[----:B-1----:R-:W-:-:S05]  /*3960*/  FMUL.FTZ R0, R0, R11 ;  /* 0x0000000b00007220 */ /* 0x002fca0000410000 */
[----:B------:R-:W-:-:S07]  /*3970*/  F2FP.BF16.F32.PACK_AB R0, RZ, R0 ;  /* 0x00000000ff00723e */ /* 0x000fce00000010ff */
.L_x_3777:
[----:B------:R-:W-:Y:S05]  /*3980*/  BSYNC.RECONVERGENT B1 ;  /* 0x0000000000017941 */ /* 0x000fea0003800200 */
.L_x_3776:
        /* <DEDUP_REMOVED lines=16> */
.L_x_3790:
[----:B------:R-:W-:-:S13]  /*3a90*/  ISETP.GE.U32.AND P0, PT, R18, R17, PT ;  /* 0x000000111200720c */ /* 0x000fda0003f06070 */
[----:B------:R-:W-:Y:S05]  /*3aa0*/  @P0 BRA `(.L_x_3792) ;  /* 0x0000000000300947 */ /* 0x000fea0003800000 */
[----:B--2---:R-:W2:Y:S01]  /*3ab0*/  LDC.64 R2, c[0x0][0x388] ;  /* 0x0000e200ff027b82 */ /* 0x004ea20000000a00 */
[----:B------:R-:W-:Y:S02]  /*3ac0*/  IMAD.IADD R11, R16, 0x1, R18 ;  /* 0x00000001100b7824 */ /* 0x000fe400078e0212 */
[----:B------:R-:W-:Y:S02]  /*3ad0*/  VIADD R18, R18, 0x80 ;  /* 0x0000008012127836 */ /* 0x000fe40000000000 */
[----:B--2---:R-:W-:-:S05]  /*3ae0*/  IMAD.WIDE.U32 R2, R11, 0x2, R2 ;  /* 0x000000020b027825 */ /* 0x004fca00078e0002 */
[----:B------:R3:W-:Y:S02]  /*3af0*/  STG.E.U16 desc[UR4][R2.64], R5 ;  /* 0x0000000502007986 */ /* 0x0007e4000c101504 */
.L_x_3791:
[----:B------:R-:W-:-:S13]  /*3b00*/  ISETP.GE.U32.AND P0, PT, R18, R17, PT ;  /* 0x000000111200720c */ /* 0x000fda0003f06070 */
[----:B------:R-:W-:Y:S05]  /*3b10*/  @P0 BRA `(.L_x_3793) ;  /* 0x0000000000300947 */ /* 0x000fea0003800000 */
[----:B--23--:R-:W2:Y:S01]  /*3b20*/  LDC.64 R2, c[0x0][0x388] ;  /* 0x0000e200ff027b82 */ /* 0x00cea20000000a00 */
[----:B------:R-:W-:Y:S01]  /*3b30*/  IADD3 R5, PT, PT, R16, R18, RZ ;  /* 0x0000001210057210 */ /* 0x000fe20007ffe0ff */
[----:B------:R-:W-:-:S04]  /*3b40*/  VIADD R18, R18, 0x80 ;  /* 0x0000008012127836 */ /* 0x000fc80000000000 */
[----:B--2---:R-:W-:-:S05]  /*3b50*/  IMAD.WIDE.U32 R2, R5, 0x2, R2 ;  /* 0x0000000205027825 */ /* 0x004fca00078e0002 */
[----:B------:R3:W-:Y:S02]  /*3b60*/  STG.E.U16 desc[UR4][R2.64], R6 ;  /* 0x0000000602007986 */ /* 0x0007e4000c101504 */
.L_x_3792:
[----:B------:R-:W-:-:S13]  /*3b70*/  ISETP.GE.U32.AND P0, PT, R18, R17, PT ;  /* 0x000000111200720c */ /* 0x000fda0003f06070 */
[----:B------:R-:W-:Y:S05]  /*3b80*/  @P0 BRA `(.L_x_3794) ;  /* 0x0000000000340947 */ /* 0x000fea0003800000 */
[----:B--23--:R-:W2:Y:S01]  /*3b90*/  LDC.64 R2, c[0x0][0x388] ;  /* 0x0000e200ff027b82 */ /* 0x00cea20000000a00 */
[----:B------:R-:W-:Y:S02]  /*3ba0*/  IMAD.IADD R5, R16, 0x1, R18 ;  /* 0x0000000110057824 */ /* 0x000fe400078e0212 */
[----:B------:R-:W-:Y:S02]  /*3bb0*/  VIADD R18, R18, 0x80 ;  /* 0x0000008012127836 */ /* 0x000fe40000000000 */
[----:B--2---:R-:W-:-:S05]  /*3bc0*/  IMAD.WIDE.U32 R2, R5, 0x2, R2 ;  /* 0x0000000205027825 */ /* 0x004fca00078e0002 */
[----:B------:R4:W-:Y:S02]  /*3bd0*/  STG.E.U16 desc[UR4][R2.64], R7 ;  /* 0x0000000702007986 */ /* 0x0009e4000c101504 */
.L_x_3793:
        /* <DEDUP_REMOVED lines=8> */
.L_x_3794:
[----:B------:R-:W-:Y:S05]  /*3c60*/  BSYNC.RELIABLE B1 ;  /* 0x0000000000017941 */ /* 0x000fea0003800100 */
.L_x_3789:
[----:B------:R-:W-:-:S13]  /*3c70*/  ISETP.GE.U32.AND P0, PT, R18, R17, PT ;  /* 0x000000111200720c */ /* 0x000fda0003f06070 */
[----:B--234-:R-:W2:Y:S01]  /*3c80*/  @!P0 LDC.64 R2, c[0x0][0x388] ;  /* 0x0000e200ff028b82 */ /* 0x01cea20000000a00 */
[----:B------:R-:W-:Y:S02]  /*3c90*/  @!P0 IMAD.IADD R5, R16, 0x1, R18 ;  /* 0x0000000110058824 */ /* 0x000fe400078e0212 */
[----:B------:R-:W-:Y:S02]  /*3ca0*/  @!P0 VIADD R18, R18, 0x80 ;  /* 0x0000008012128836 */ /* 0x000fe40000000000 */
[----:B--2---:R-:W-:-:S05]  /*3cb0*/  @!P0 IMAD.WIDE.U32 R2, R5, 0x2, R2 ;  /* 0x0000000205028825 */ /* 0x004fca00078e0002 */
[----:B------:R2:W-:Y:S02]  /*3cc0*/  @!P0 STG.E.U16 desc[UR4][R2.64], R9 ;  /* 0x0000000902008986 */ /* 0x0005e4000c101504 */
.L_x_3795:
[----:B------:R-:W-:Y:S05]  /*3cd0*/  BSYNC.RECONVERGENT B0 ;  /* 0x0000000000007941 */ /* 0x000fea0003800200 */
.L_x_3788:
        /* <DEDUP_REMOVED lines=8> */
.L_x_3692:
[----:B------:R-:W0:Y:S01]  /*3d60*/  S2R R4, SR_TID.X ;  /* 0x0000000000047919 */ /* 0x000e220000002100 */
[----:B------:R-:W1:Y:S02]  /*3d70*/  LDC.64 R2, c[0x0][0x390] ;  /* 0x0000e400ff027b82 */ /* 0x000e640000000a00 */
[----:B-1----:R-:W-:-:S04]  /*3d80*/  IMAD.WIDE.U32 R2, R16, 0x2, R2 ;  /* 0x0000000210027825 */ /* 0x002fc800078e0002 */
[----:B0-----:R-:W-:-:S05]  /*3d90*/  IMAD.WIDE.U32 R10, R4, 0x8, R2 ;  /* 0x00000008040a7825 */ /* 0x001fca00078e0002 */
[----:B------:R-:W3:Y:S04]  /*3da0*/  LDG.E.64 R8, desc[UR4][R10.64] ;  /* 0x000000040a087981 */ /* 0x000ee8000c1e1b00 */
[----:B------:R0:W5:Y:S01]  /*3db0*/  LDG.E.64 R2, desc[UR4][R10.64+0x400] ;  /* 0x000400040a027981 */ /* 0x000162000c1e1b00 */
        /* <DEDUP_REMOVED lines=40> */
.L_x_3802:
[----:B------:R-:W-:Y:S05]  /*4040*/  BSYNC.RECONVERGENT B2 ;  /* 0x0000000000027941 */ /* 0x000fea0003800200 */
.L_x_3801:
[----:B------:R-:W-:Y:S01]  /*4050*/  FFMA.FTZ R5, -R0, R10, R5 ;  /* 0x0000000a00057223 */ /* 0x000fe20000010105 */
[----:B------:R-:W-:Y:S06]  /*4060*/  BRA `(.L_x_3799) ;  /* 0x0000000000807947 */ /* 0x000fec0003800000 */
.L_x_3800:
        /* <DEDUP_REMOVED lines=16> */
.L_x_3805:
        /* <DEDUP_REMOVED lines=13> */
.L_x_3804:
[----:B------:R-:W-:Y:S05]  /*4240*/  BSYNC.RECONVERGENT B2 ;  /* 0x0000000000027941 */ /* 0x000fea0003800200 */
.L_x_3803:
[----:B0-----:R-:W-:-:S04]  /*4250*/  FMUL.FTZ R0, R5, 1.1920928955078125e-07 ;  /* 0x3400000005007820 */ /* 0x001fc80000410000 */
[----:B------:R-:W-:-:S07]  /*4260*/  FMUL.FTZ R5, R15, R0 ;  /* 0x000000000f057220 */ /* 0x000fce0000410000 */
.L_x_3799:
[----:B------:R-:W-:Y:S05]  /*4270*/  BSYNC.RECONVERGENT B0 ;  /* 0x0000000000007941 */ /* 0x000fea0003800200 */
.L_x_3798:
        /* <DEDUP_REMOVED lines=23> */
.L_x_3806:
[----:B------:R-:W-:-:S04]  /*43f0*/  FMUL.FTZ R10, R6, R10 ;  /* 0x0000000a060a7220 */ /* 0x000fc80000410000 */
[----:B------:R-:W0:Y:S02]  /*4400*/  F2F.BF16.F32 R0, R10 ;  /* 0x0000000a00007304 */ /* 0x000e240000202000 */
[----:B0-----:R-:W-:-:S05]  /*4410*/  IMAD.U32 R0, R0, 0x10000, RZ ;  /* 0x0001000000007824 */ /* 0x001fca00078e00ff */
[----:B------:R-:W-:-:S04]  /*4420*/  LOP3.LUT R0, RZ, 0x80000000, R0, 0xb8, !PT ;  /* 0x80000000ff007812 */ /* 0x000fc800078eb800 */
[----:B------:R-:W-:-:S07]  /*4430*/  F2FP.BF16.F32.PACK_AB R5, RZ, R0 ;  /* 0x00000000ff05723e */ /* 0x000fce00000010ff */
.L_x_3797:
[----:B------:R-:W-:Y:S05]  /*4440*/  BSYNC.RECONVERGENT B1 ;  /* 0x0000000000017941 */ /* 0x000fea0003800200 */
.L_x_3796:
        /* <DEDUP_REMOVED lines=31> */
.L_x_3814:
[----:B------:R-:W-:Y:S01]  /*4640*/  FSETP.GEU.FTZ.AND P0, PT, R12, -R0, PT ;  /* 0x800000000c00720b */ /* 0x000fe20003f1e000 */
[----:B------:R-:W-:-:S12]  /*4650*/  FADD.FTZ R8, R8, -1 ;  /* 0xbf80000008087421 */ /* 0x000fd80000010000 */
[----:B------:R-:W-:-:S07]  /*4660*/  @!P0 FADD.FTZ R8, R8, -1 ;  /* 0xbf80000008088421 */ /* 0x000fce0000010000 */
.L_x_3813:
[----:B------:R-:W-:Y:S05]  /*4670*/  BSYNC.RECONVERGENT B2 ;  /* 0x0000000000027941 */ /* 0x000fea0003800200 */
.L_x_3812:
[----:B------:R-:W-:Y:S01]  /*4680*/  FFMA.FTZ R11, -R0, R8, R11 ;  /* 0x00000008000b7223 */ /* 0x000fe2000001010b */
[----:B------:R-:W-:Y:S06]  /*4690*/  BRA `(.L_x_3810) ;  /* 0x0000000000807947 */ /* 0x000fec0003800000 */
.L_x_3811:
        /* <DEDUP_REMOVED lines=16> */
.L_x_3817:
        /* <DEDUP_REMOVED lines=13> */
.L_x_3816:
[----:B------:R-:W-:Y:S05]  /*4870*/  BSYNC.RECONVERGENT B2 ;  /* 0x0000000000027941 */ /* 0x000fea0003800200 */
.L_x_3815:
[----:B0-----:R-:W-:-:S04]  /*4880*/  FMUL.FTZ R0, R11, 1.1920928955078125e-07 ;  /* 0x340000000b007820 */ /* 0x001fc80000410000 */
[----:B------:R-:W-:-:S07]  /*4890*/  FMUL.FTZ R11, R15, R0 ;  /* 0x000000000f0b7220 */ /* 0x000fce0000410000 */
.L_x_3810:
[----:B------:R-:W-:Y:S05]  /*48a0*/  BSYNC.RECONVERGENT B0 ;  /* 0x0000000000007941 */ /* 0x000fea0003800200 */
.L_x_3809:
        /* <DEDUP_REMOVED lines=28> */
.L_x_3808:
[----:B------:R-:W0:Y:S02]  /*4a70*/  MUFU.RCP R7, R7 ;  /* 0x0000000700077308 */ /* 0x000e240000001000 */
[----:B0-----:R-:W-:-:S05]  /*4a80*/  FMUL.FTZ R0, R6, R7 ;  /* 0x0000000706007220 */ /* 0x001fca0000410000 */
[----:B------:R-:W-:-:S07]  /*4a90*/  F2FP.BF16.F32.PACK_AB R0, RZ, R0 ;  /* 0x00000000ff00723e */ /* 0x000fce00000010ff */
.L_x_3818:
[----:B------:R-:W-:Y:S05]  /*4aa0*/  BSYNC.RECONVERGENT B1 ;  /* 0x0000000000017941 */ /* 0x000fea0003800200 */
.L_x_3807:
        /* <DEDUP_REMOVED lines=32> */
.L_x_3826:
[----:B------:R-:W-:Y:S01]  /*4cb0*/  FSETP.GEU.FTZ.AND P0, PT, R13, -R8, PT ;  /* 0x800000080d00720b */ /* 0x000fe20003f1e000 */
[----:B------:R-:W-:-:S12]  /*4cc0*/  FADD.FTZ R10, R10, -1 ;  /* 0xbf8000000a0a7421 */ /* 0x000fd80000010000 */
[----:B------:R-:W-:-:S07]  /*4cd0*/  @!P0 FADD.FTZ R10, R10, -1 ;  /* 0xbf8000000a0a8421 */ /* 0x000fce0000010000 */
.L_x_3825:
[----:B------:R-:W-:Y:S05]  /*4ce0*/  BSYNC.RECONVERGENT B2 ;  /* 0x0000000000027941 */ /* 0x000fea0003800200 */
.L_x_3824:
[----:B------:R-:W-:Y:S01]  /*4cf0*/  FFMA.FTZ R11, -R8, R10, R11 ;  /* 0x0000000a080b7223 */ /* 0x000fe2000001010b */
[----:B------:R-:W-:Y:S06]  /*4d00*/  BRA `(.L_x_3822) ;  /* 0x0000000000807947 */ /* 0x000fec0003800000 */
.L_x_3823:
        /* <DEDUP_REMOVED lines=16> */
.L_x_3829:
        /* <DEDUP_REMOVED lines=13> */
.L_x_3828:
[----:B------:R-:W-:Y:S05]  /*4ee0*/  BSYNC.RECONVERGENT B2 ;  /* 0x0000000000027941 */ /* 0x000fea0003800200 */
.L_x_3827:
[----:B0-----:R-:W-:-:S04]  /*4ef0*/  FMUL.FTZ R8, R11, 1.1920928955078125e-07 ;  /* 0x340000000b087820 */ /* 0x001fc80000410000 */
[----:B------:R-:W-:-:S07]  /*4f00*/  FMUL.FTZ R11, R17, R8 ;  /* 0x00000008110b7220 */ /* 0x000fce0000410000 */
.L_x_3822:
[----:B------:R-:W-:Y:S05]  /*4f10*/  BSYNC.RECONVERGENT B0 ;  /* 0x0000000000007941 */ /* 0x000fea0003800200 */
.L_x_3821:
        /* <DEDUP_REMOVED lines=28> */
.L_x_3820:
[----:B------:R-:W0:Y:S02]  /*50e0*/  MUFU.RCP R7, R7 ;  /* 0x0000000700077308 */ /* 0x000e240000001000 */
[----:B0-----:R-:W-:-:S05]  /*50f0*/  FMUL.FTZ R8, R6, R7 ;  /* 0x0000000706087220 */ /* 0x001fca0000410000 */
[----:B------:R-:W-:-:S07]  /*5100*/  F2FP.BF16.F32.PACK_AB R8, RZ, R8 ;  /* 0x00000008ff08723e */ /* 0x000fce00000010ff */
.L_x_3830:
[----:B------:R-:W-:Y:S05]  /*5110*/  BSYNC.RECONVERGENT B1 ;  /* 0x0000000000017941 */ /* 0x000fea0003800200 */
.L_x_3819:
        /* <DEDUP_REMOVED lines=31> */
.L_x_3838:
[----:B------:R-:W-:Y:S01]  /*5310*/  FSETP.GEU.FTZ.AND P0, PT, R14, -R7, PT ;  /* 0x800000070e00720b */ /* 0x000fe20003f1e000 */
[----:B------:R-:W-:-:S12]  /*5320*/  FADD.FTZ R11, R11, -1 ;  /* 0xbf8000000b0b7421 */ /* 0x000fd80000010000 */
[----:B------:R-:W-:-:S07]  /*5330*/  @!P0 FADD.FTZ R11, R11, -1 ;  /* 0xbf8000000b0b8421 */ /* 0x000fce0000010000 */
.L_x_3837:
[----:B------:R-:W-:Y:S05]  /*5340*/  BSYNC.RECONVERGENT B2 ;  /* 0x0000000000027941 */ /* 0x000fea0003800200 */
.L_x_3836:
[----:B------:R-:W-:Y:S01]  /*5350*/  FFMA.FTZ R10, -R7, R11, R10 ;  /* 0x0000000b070a7223 */ /* 0x000fe2000001010a */
[----:B------:R-:W-:Y:S06]  /*5360*/  BRA `(.L_x_3834) ;  /* 0x0000000000807947 */ /* 0x000fec0003800000 */
.L_x_3835:
        /* <DEDUP_REMOVED lines=16> */
.L_x_3841:
        /* <DEDUP_REMOVED lines=13> */
.L_x_3840:
[----:B------:R-:W-:Y:S05]  /*5540*/  BSYNC.RECONVERGENT B2 ;  /* 0x0000000000027941 */ /* 0x000fea0003800200 */
.L_x_3839:
[----:B------:R-:W-:-:S04]  /*5550*/  FMUL.FTZ R10, R10, 1.1920928955078125e-07 ;  /* 0x340000000a0a7820 */ /* 0x000fc80000410000 */
[----:B------:R-:W-:-:S07]  /*5560*/  FMUL.FTZ R10, R17, R10 ;  /* 0x0000000a110a7220 */ /* 0x000fce0000410000 */
.L_x_3834:
[----:B------:R-:W-:Y:S05]  /*5570*/  BSYNC.RECONVERGENT B0 ;  /* 0x0000000000007941 */ /* 0x000fea0003800200 */
.L_x_3833:
        /* <DEDUP_REMOVED lines=28> */
.L_x_3832:
[----:B------:R-:W0:Y:S02]  /*5740*/  MUFU.RCP R9, R9 ;  /* 0x0000000900097308 */ /* 0x000e240000001000 */
[----:B0-----:R-:W-:-:S05]  /*5750*/  FMUL.FTZ R7, R6, R9 ;  /* 0x0000000906077220 */ /* 0x001fca0000410000 */
[----:B------:R-:W-:-:S07]  /*5760*/  F2FP.BF16.F32.PACK_AB R7, RZ, R7 ;  /* 0x00000007ff07723e */ /* 0x000fce00000010ff */
.L_x_3842:
[----:B------:R-:W-:Y:S05]  /*5770*/  BSYNC.RECONVERGENT B1 ;  /* 0x0000000000017941 */ /* 0x000fea0003800200 */
.L_x_3831:
        /* <DEDUP_REMOVED lines=32> */
.L_x_3850:
[----:B------:R-:W-:Y:S01]  /*5980*/  FSETP.GEU.FTZ.AND P0, PT, R14, -R10, PT ;  /* 0x8000000a0e00720b */ /* 0x000fe20003f1e000 */
[----:B------:R-:W-:-:S12]  /*5990*/  FADD.FTZ R12, R12, -1 ;  /* 0xbf8000000c0c7421 */ /* 0x000fd80000010000 */
[----:B------:R-:W-:-:S07]  /*59a0*/  @!P0 FADD.FTZ R12, R12, -1 ;  /* 0xbf8000000c0c8421 */ /* 0x000fce0000010000 */
.L_x_3849:
[----:B------:R-:W-:Y:S05]  /*59b0*/  BSYNC.RECONVERGENT B2 ;  /* 0x0000000000027941 */ /* 0x000fea0003800200 */
.L_x_3848:
[----:B------:R-:W-:Y:S01]  /*59c0*/  FFMA.FTZ R11, -R10, R12, R11 ;  /* 0x0000000c0a0b7223 */ /* 0x000fe2000001010b */
[----:B------:R-:W-:Y:S06]  /*59d0*/  BRA `(.L_x_3846) ;  /* 0x0000000000807947 */ /* 0x000fec0003800000 */
.L_x_3847:
        /* <DEDUP_REMOVED lines=16> */
.L_x_3853:
        /* <DEDUP_REMOVED lines=13> */
.L_x_3852:
[----:B------:R-:W-:Y:S05]  /*5bb0*/  BSYNC.RECONVERGENT B2 ;  /* 0x0000000000027941 */ /* 0x000fea0003800200 */
.L_x_3851:
[----:B0-----:R-:W-:-:S04]  /*5bc0*/  FMUL.FTZ R10, R11, 1.1920928955078125e-07 ;  /* 0x340000000b0a7820 */ /* 0x001fc80000410000 */
[----:B------:R-:W-:-:S07]  /*5bd0*/  FMUL.FTZ R11, R19, R10 ;  /* 0x0000000a130b7220 */ /* 0x000fce0000410000 */
.L_x_3846:
[----:B------:R-:W-:Y:S05]  /*5be0*/  BSYNC.RECONVERGENT B0 ;  /* 0x0000000000007941 */ /* 0x000fea0003800200 */
.L_x_3845:
        /* <DEDUP_REMOVED lines=28> */
.L_x_3844:
[----:B------:R-:W0:Y:S02]  /*5db0*/  MUFU.RCP R9, R9 ;  /* 0x0000000900097308 */ /* 0x000e240000001000 */
[----:B0-----:R-:W-:-:S05]  /*5dc0*/  FMUL.FTZ R10, R6, R9 ;  /* 0x00000009060a7220 */ /* 0x001fca0000410000 */
[----:B------:R-:W-:-:S07]  /*5dd0*/  F2FP.BF16.F32.PACK_AB R10, RZ, R10 ;  /* 0x0000000aff0a723e */ /* 0x000fce00000010ff */
.L_x_3854:
[----:B------:R-:W-:Y:S05]  /*5de0*/  BSYNC.RECONVERGENT B1 ;  /* 0x0000000000017941 */ /* 0x000fea0003800200 */
.L_x_3843:
        /* <DEDUP_REMOVED lines=31> */
.L_x_3862:
[----:B------:R-:W-:Y:S01]  /*5fe0*/  FSETP.GEU.FTZ.AND P0, PT, R14, -R2, PT ;  /* 0x800000020e00720b */ /* 0x000fe20003f1e000 */
[----:B------:R-:W-:-:S12]  /*5ff0*/  FADD.FTZ R12, R12, -1 ;  /* 0xbf8000000c0c7421 */ /* 0x000fd80000010000 */
[----:B------:R-:W-:-:S07]  /*6000*/  @!P0 FADD.FTZ R12, R12, -1 ;  /* 0xbf8000000c0c8421 */ /* 0x000fce0000010000 */
.L_x_3861:
[----:B------:R-:W-:Y:S05]  /*6010*/  BSYNC.RECONVERGENT B2 ;  /* 0x0000000000027941 */ /* 0x000fea0003800200 */
.L_x_3860:
[----:B------:R-:W-:Y:S01]  /*6020*/  FFMA.FTZ R11, -R2, R12, R11 ;  /* 0x0000000c020b7223 */ /* 0x000fe2000001010b */
[----:B------:R-:W-:Y:S06]  /*6030*/  BRA `(.L_x_3858) ;  /* 0x0000000000807947 */ /* 0x000fec0003800000 */
.L_x_3859:
        /* <DEDUP_REMOVED lines=16> */
.L_x_3865:
        /* <DEDUP_REMOVED lines=13> */
.L_x_3864:
[----:B------:R-:W-:Y:S05]  /*6210*/  BSYNC.RECONVERGENT B2 ;  /* 0x0000000000027941 */ /* 0x000fea0003800200 */
.L_x_3863:
[----:B0-----:R-:W-:-:S04]  /*6220*/  FMUL.FTZ R2, R11, 1.1920928955078125e-07 ;  /* 0x340000000b027820 */ /* 0x001fc80000410000 */
[----:B------:R-:W-:-:S07]  /*6230*/  FMUL.FTZ R11, R19, R2 ;  /* 0x00000002130b7220 */ /* 0x000fce0000410000 */
.L_x_3858:
[----:B------:R-:W-:Y:S05]  /*6240*/  BSYNC.RECONVERGENT B0 ;  /* 0x0000000000007941 */ /* 0x000fea0003800200 */
.L_x_3857:
        /* <DEDUP_REMOVED lines=28> */
.L_x_3856:
[----:B------:R-:W0:Y:S02]  /*6410*/  MUFU.RCP R9, R9 ;  /* 0x0000000900097308 */ /* 0x000e240000001000 */
[----:B0-----:R-:W-:-:S05]  /*6420*/  FMUL.FTZ R2, R6, R9 ;  /* 0x0000000906027220 */ /* 0x001fca0000410000 */
[----:B------:R-:W-:-:S07]  /*6430*/  F2FP.BF16.F32.PACK_AB R2, RZ, R2 ;  /* 0x00000002ff02723e */ /* 0x000fce00000010ff */
.L_x_3866:
[----:B------:R-:W-:Y:S05]  /*6440*/  BSYNC.RECONVERGENT B1 ;  /* 0x0000000000017941 */ /* 0x000fea0003800200 */
.L_x_3855:
        /* <DEDUP_REMOVED lines=32> */
.L_x_3874:
[----:B------:R-:W-:Y:S01]  /*6650*/  FSETP.GEU.FTZ.AND P0, PT, R18, -R11, PT ;  /* 0x8000000b1200720b */ /* 0x000fe20003f1e000 */
[----:B------:R-:W-:-:S12]  /*6660*/  FADD.FTZ R13, R13, -1 ;  /* 0xbf8000000d0d7421 */ /* 0x000fd80000010000 */
[----:B------:R-:W-:-:S07]  /*6670*/  @!P0 FADD.FTZ R13, R13, -1 ;  /* 0xbf8000000d0d8421 */ /* 0x000fce0000010000 */
.L_x_3873:
[----:B------:R-:W-:Y:S05]  /*6680*/  BSYNC.RECONVERGENT B2 ;  /* 0x0000000000027941 */ /* 0x000fea0003800200 */
.L_x_3872:
[----:B------:R-:W-:Y:S01]  /*6690*/  FFMA.FTZ R12, -R11, R13, R12 ;  /* 0x0000000d0b0c7223 */ /* 0x000fe2000001010c */
[----:B------:R-:W-:Y:S06]  /*66a0*/  BRA `(.L_x_3870) ;  /* 0x0000000000807947 */ /* 0x000fec0003800000 */
.L_x_3871:
        /* <DEDUP_REMOVED lines=16> */
.L_x_3877:
        /* <DEDUP_REMOVED lines=13> */
.L_x_3876:
[----:B------:R-:W-:Y:S05]  /*6880*/  BSYNC.RECONVERGENT B2 ;  /* 0x0000000000027941 */ /* 0x000fea0003800200 */
.L_x_3875:
[----:B------:R-:W-:-:S04]  /*6890*/  FMUL.FTZ R12, R12, 1.1920928955078125e-07 ;  /* 0x340000000c0c7820 */ /* 0x000fc80000410000 */
[----:B------:R-:W-:-:S07]  /*68a0*/  FMUL.FTZ R12, R11, R12 ;  /* 0x0000000c0b0c7220 */ /* 0x000fce0000410000 */
.L_x_3870:
[----:B------:R-:W-:Y:S05]  /*68b0*/  BSYNC.RECONVERGENT B0 ;  /* 0x0000000000007941 */ /* 0x000fea0003800200 */
.L_x_3869:
        /* <DEDUP_REMOVED lines=28> */
.L_x_3868:
[----:B------:R-:W0:Y:S02]  /*6a80*/  MUFU.RCP R9, R9 ;  /* 0x0000000900097308 */ /* 0x000e240000001000 */
[----:B0-----:R-:W-:-:S05]  /*6a90*/  FMUL.FTZ R11, R6, R9 ;  /* 0x00000009060b7220 */ /* 0x001fca0000410000 */
[----:B------:R-:W-:-:S07]  /*6aa0*/  F2FP.BF16.F32.PACK_AB R11, RZ, R11 ;  /* 0x0000000bff0b723e */ /* 0x000fce00000010ff */
.L_x_3878:
[----:B------:R-:W-:Y:S05]  /*6ab0*/  BSYNC.RECONVERGENT B1 ;  /* 0x0000000000017941 */ /* 0x000fea0003800200 */
.L_x_3867:
        /* <DEDUP_REMOVED lines=31> */
.L_x_3886:
[----:B------:R-:W-:Y:S01]  /*6cb0*/  FSETP.GEU.FTZ.AND P0, PT, R18, -R9, PT ;  /* 0x800000091200720b */ /* 0x000fe20003f1e000 */
[----:B------:R-:W-:-:S12]  /*6cc0*/  FADD.FTZ R13, R13, -1 ;  /* 0xbf8000000d0d7421 */ /* 0x000fd80000010000 */
[----:B------:R-:W-:-:S07]  /*6cd0*/  @!P0 FADD.FTZ R13, R13, -1 ;  /* 0xbf8000000d0d8421 */ /* 0x000fce0000010000 */
.L_x_3885:
[----:B------:R-:W-:Y:S05]  /*6ce0*/  BSYNC.RECONVERGENT B2 ;  /* 0x0000000000027941 */ /* 0x000fea0003800200 */
.L_x_3884:
[----:B------:R-:W-:Y:S01]  /*6cf0*/  FFMA.FTZ R12, -R9, R13, R12 ;  /* 0x0000000d090c7223 */ /* 0x000fe2000001010c */
[----:B------:R-:W-:Y:S06]  /*6d00*/  BRA `(.L_x_3882) ;  /* 0x0000000000807947 */ /* 0x000fec0003800000 */
.L_x_3883:
        /* <DEDUP_REMOVED lines=16> */
.L_x_3889:
        /* <DEDUP_REMOVED lines=13> */
.L_x_3888:
[----:B------:R-:W-:Y:S05]  /*6ee0*/  BSYNC.RECONVERGENT B2 ;  /* 0x0000000000027941 */ /* 0x000fea0003800200 */
.L_x_3887:
[----:B------:R-:W-:-:S04]  /*6ef0*/  FMUL.FTZ R12, R12, 1.1920928955078125e-07 ;  /* 0x340000000c0c7820 */ /* 0x000fc80000410000 */
[----:B------:R-:W-:-:S07]  /*6f00*/  FMUL.FTZ R12, R9, R12 ;  /* 0x0000000c090c7220 */ /* 0x000fce0000410000 */
.L_x_3882:
[----:B------:R-:W-:Y:S05]  /*6f10*/  BSYNC.RECONVERGENT B0 ;  /* 0x0000000000007941 */ /* 0x000fea0003800200 */
.L_x_3881:
        /* <DEDUP_REMOVED lines=28> */
.L_x_3880:
[----:B------:R-:W0:Y:S02]  /*70e0*/  MUFU.RCP R3, R3 ;  /* 0x0000000300037308 */ /* 0x000e240000001000 */
[----:B0-----:R-:W-:-:S05]  /*70f0*/  FMUL.FTZ R14, R6, R3 ;  /* 0x00000003060e7220 */ /* 0x001fca0000410000 */
[----:B------:R-:W-:-:S07]  /*7100*/  F2FP.BF16.F32.PACK_AB R14, RZ, R14 ;  /* 0x0000000eff0e723e */ /* 0x000fce00000010ff */
.L_x_3890:
[----:B------:R-:W-:Y:S05]  /*7110*/  BSYNC.RECONVERGENT B1 ;  /* 0x0000000000017941 */ /* 0x000fea0003800200 */
.L_x_3879:
        /* <DEDUP_REMOVED lines=10> */
.L_x_3891:
        /* <DEDUP_REMOVED lines=12> */
.L_x_32842:


//--------------------- .text._ZN2at6native29vectorized_elementwise_kernelILi8ENS0_13AUnaryFunctorIN3c108BFloat16ES4_S4_ZZZNS0_15binary_internal21div_floor_kernel_cudaERNS_18TensorIteratorBaseEENKUlvE1_clEvENKUlvE2_clEvEUlS4_S4_E_EESt5arrayIPcLm2EEEEviT0_T1_ --------------------------
	.section	.text._ZN2at6native29vectorized_elementwise_kernelILi8ENS0_13AUnaryFunctorIN3c108BFloat16ES4_S4_ZZZNS0_15binary_internal21div_floor_kernel_cudaERNS_18TensorIteratorBaseEENKUlvE1_clEvENKUlvE2_clEvEUlS4_S4_E_EESt5arrayIPcLm2EEEEviT0_T1_,"ax",@progbits
	.align	128
        .global         _ZN2at6native29vectorized_elementwise_kernelILi8ENS0_13AUnaryFunctorIN3c108BFloat16ES4_S4_ZZZNS0_15binary_internal21div_floor_kernel_cudaERNS_18TensorIteratorBaseEENKUlvE1_clEvENKUlvE2_clEvEUlS4_S4_E_EESt5arrayIPcLm2EEEEviT0_T1_
        .type           _ZN2at6native29vectorized_elementwise_kernelILi8ENS0_13AUnaryFunctorIN3c108BFloat16ES4_S4_ZZZNS0_15binary_internal21div_floor_kernel_cudaERNS_18TensorIteratorBaseEENKUlvE1_clEvENKUlvE2_clEvEUlS4_S4_E_EESt5arrayIPcLm2EEEEviT0_T1_,@function
        .size           _ZN2at6native29vectorized_elementwise_kernelILi8ENS0_13AUnaryFunctorIN3c108BFloat16ES4_S4_ZZZNS0_15binary_internal21div_floor_kernel_cudaERNS_18TensorIteratorBaseEENKUlvE1_clEvENKUlvE2_clEvEUlS4_S4_E_EESt5arrayIPcLm2EEEEviT0_T1_,(.L_x_32843 - _ZN2at6native29vectorized_elementwise_kernelILi8ENS0_13AUnaryFunctorIN3c108BFloat16ES4_S4_ZZZNS0_15binary_internal21div_floor_kernel_cudaERNS_18TensorIteratorBaseEENKUlvE1_clEvENKUlvE2_clEvEUlS4_S4_E_EESt5arrayIPcLm2EEEEviT0_T1_)
        .other          _ZN2at6native29vectorized_elementwise_kernelILi8ENS0_13AUnaryFunctorIN3c108BFloat16ES4_S4_ZZZNS0_15binary_internal21div_floor_kernel_cudaERNS_18TensorIteratorBaseEENKUlvE1_clEvENKUlvE2_clEvEUlS4_S4_E_EESt5arrayIPcLm2EEEEviT0_T1_,@"STO_CUDA_ENTRY STV_DEFAULT"
_ZN2at6native29vectorized_elementwise_kernelILi8ENS0_13AUnaryFunctorIN3c108BFloat16ES4_S4_ZZZNS0_15binary_internal21div_floor_kernel_cudaERNS_18TensorIteratorBaseEENKUlvE1_clEvENKUlvE2_clEvEUlS4_S4_E_EESt5arrayIPcLm2EEEEviT0_T1_:
.text._ZN2at6native29vectorized_elementwise_kernelILi8ENS0_13AUnaryFunctorIN3c108BFloat16ES4_S4_ZZZNS0_15binary_internal21div_floor_kernel_cudaERNS_18TensorIteratorBaseEENKUlvE1_clEvENKUlvE2_clEvEUlS4_S4_E_EESt5arrayIPcLm2EEEEviT0_T1_:
[----:B------:R-:W-:Y:S01]  /*0000*/  LDC R1, c[0x0][0x37c] ;  /* 0x0000df00ff017b82 */ /* 0x000fe20000000800 */
[----:B------:R-:W-:Y:S05]  /*0010*/  EXIT ;  /* 0x000000000000794d */ /* 0x000fea0003800000 */
.L_x_3892:
        /* <DEDUP_REMOVED lines=14> */
.L_x_32843:


//--------------------- .text._ZN2at6native18elementwise_kernelILi128ELi4EZNS0_15gpu_kernel_implINS0_13BinaryFunctorIN3c104HalfES5_S5_ZZZNS0_15binary_internal21div_floor_kernel_cudaERNS_18TensorIteratorBaseEENKUlvE1_clEvENKUlvE1_clEvEUlS5_S5_E_EEEEvS8_RKT_EUliE_EEviT1_ --------------------------
	.section	.text._ZN2at6native18elementwise_kernelILi128ELi4EZNS0_15gpu_kernel_implINS0_13BinaryFunctorIN3c104HalfES5_S5_ZZZNS0_15binary_internal21div_floor_kernel_cudaERNS_18TensorIteratorBaseEENKUlvE1_clEvENKUlvE1_clEvEUlS5_S5_E_EEEEvS8_RKT_EUliE_EEviT1_,"ax",@progbits
	.align	128
        .global         _ZN2at6native18elementwise_kernelILi128ELi4EZNS0_15gpu_kernel_implINS0_13BinaryFunctorIN3c104HalfES5_S5_ZZZNS0_15binary_internal21div_floor_kernel_cudaERNS_18TensorIteratorBaseEENKUlvE1_clEvENKUlvE1_clEvEUlS5_S5_E_EEEEvS8_RKT_EUliE_EEviT1_
        .type           _ZN2at6native18elementwise_kernelILi128ELi4EZNS0_15gpu_kernel_implINS0_13BinaryFunctorIN3c104HalfES5_S5_ZZZNS0_15binary_internal21div_floor_kernel_cudaERNS_18TensorIteratorBaseEENKUlvE1_clEvENKUlvE1_clEvEUlS5_S5_E_EEEEvS8_RKT_EUliE_EEviT1_,@function
        .size           _ZN2at6native18elementwise_kernelILi128ELi4EZNS0_15gpu_kernel_implINS0_13BinaryFunctorIN3c104HalfES5_S5_ZZZNS0_15binary_internal21div_floor_kernel_cudaERNS_18TensorIteratorBaseEENKUlvE1_clEvENKUlvE1_clEvEUlS5_S5_E_EEEEvS8_RKT_EUliE_EEviT1_,(.L_x_32844 - _ZN2at6native18elementwise_kernelILi128ELi4EZNS0_15gpu_kernel_implINS0_13BinaryFunctorIN3c104HalfES5_S5_ZZZNS0_15binary_internal21div_floor_kernel_cudaERNS_18TensorIteratorBaseEENKUlvE1_clEvENKUlvE1_clEvEUlS5_S5_E_EEEEvS8_RKT_EUliE_EEviT1_)
        .other          _ZN2at6native18elementwise_kernelILi128ELi4EZNS0_15gpu_kernel_implINS0_13BinaryFunctorIN3c104HalfES5_S5_ZZZNS0_15binary_internal21div_floor_kernel_cudaERNS_18TensorIteratorBaseEENKUlvE1_clEvENKUlvE1_clEvEUlS5_S5_E_EEEEvS8_RKT_EUliE_EEviT1_,@"STO_CUDA_ENTRY STV_DEFAULT"
_ZN2at6native18elementwise_kernelILi128ELi4EZNS0_15gpu_kernel_implINS0_13BinaryFunctorIN3c104HalfES5_S5_ZZZNS0_15binary_internal21div_floor_kernel_cudaERNS_18TensorIteratorBaseEENKUlvE1_clEvENKUlvE1_clEvEUlS5_S5_E_EEEEvS8_RKT_EUliE_EEviT1_:
.text._ZN2at6native18elementwise_kernelILi128ELi4EZNS0_15gpu_kernel_implINS0_13BinaryFunctorIN3c104HalfES5_S5_ZZZNS0_15binary_internal21div_floor_kernel_cudaERNS_18TensorIteratorBaseEENKUlvE1_clEvENKUlvE1_clEvEUlS5_S5_E_EEEEvS8_RKT_EUliE_EEviT1_:
        /* <DEDUP_REMOVED lines=371> */
.L_x_3895:
[----:B------:R-:W0:Y:S01]  /*1730*/  LDCU.64 UR6, c[0x0][0x5f0] ;  /* 0x0000be00ff0677ac */ /* 0x000e220008000a00 */
[----:B------:R-:W-:-:S04]  /*1740*/  UPRMT UR4, UR39, 0x9910, URZ ;  /* 0x0000991027047896 */ /* 0x000fc800080000ff */
[----:B------:R-:W-:Y:S01]  /*1750*/  UISETP.GT.AND UP0, UPT, UR4, 0x9, UPT ;  /* 0x000000090400788c */ /* 0x000fe2000bf04270 */
[----:B0-----:R-:W-:-:S04]  /*1760*/  IADD3 R2, P0, PT, R0, UR6, RZ ;  /* 0x0000000600027c10 */ /* 0x001fc8000ff1e0ff */
        /* <DEDUP_REMOVED lines=12> */
[----:B0-----:R-:W-:-:S04]  /*1830*/  F2FP.F16.F32.PACK_AB R0, RZ, R0 ;  /* 0x00000000ff00723e */ /* 0x001fc800000000ff */
[----:B------:R-:W-:Y:S01]  /*1840*/  PRMT R19, R0, 0x7610, R19 ;  /* 0x0000761000137816 */ /* 0x000fe20000000013 */
[----:B------:R-:W-:Y:S06]  /*1850*/  BRA `(.L_x_3901) ;  /* 0x0000000c00e87947 */ /* 0x000fec0003800000 */
.L_x_3899:
[----:B------:R-:W2:Y:S02]  /*1860*/  LDG.E.U8 R2, desc[UR36][R2.64] ;  /* 0x0000002402027981 */ /* 0x000ea4000c1e1100 */
[----:B--2---:R-:W-:-:S04]  /*1870*/  I2FP.F32.U32 R0, R2 ;  /* 0x0000000200007245 */ /* 0x004fc80000201000 */
[----:B------:R-:W-:-:S04]  /*1880*/  F2FP.F16.F32.PACK_AB R0, RZ, R0 ;  /* 0x00000000ff00723e */ /* 0x000fc800000000ff */
[----:B------:R-:W-:Y:S01]  /*1890*/  PRMT R19, R0, 0x7610, R19 ;  /* 0x0000761000137816 */ /* 0x000fe20000000013 */
[----:B------:R-:W-:Y:S06]  /*18a0*/  BRA `(.L_x_3901) ;  /* 0x0000000c00d47947 */ /* 0x000fec0003800000 */
.L_x_3898:
        /* <DEDUP_REMOVED lines=8> */
[----:B0-----:R-:W-:-:S04]  /*1930*/  F2FP.F16.F32.PACK_AB R0, RZ, R0 ;  /* 0x00000000ff00723e */ /* 0x001fc800000000ff */
[----:B------:R-:W-:Y:S01]  /*1940*/  PRMT R19, R0, 0x7610, R19 ;  /* 0x0000761000137816 */ /* 0x000fe20000000013 */
[----:B------:R-:W-:Y:S06]  /*1950*/  BRA `(.L_x_3901) ;  /* 0x0000000c00a87947 */ /* 0x000fec0003800000 */
.L_x_3903:
[----:B------:R-:W2:Y:S02]  /*1960*/  LDG.E R2, desc[UR36][R2.64] ;  /* 0x0000002402027981 */ /* 0x000ea4000c1e1900 */
[----:B--2---:R-:W-:-:S04]  /*1970*/  I2FP.F32.S32 R0, R2 ;  /* 0x0000000200007245 */ /* 0x004fc80000201400 */
[----:B------:R-:W-:-:S04]  /*1980*/  F2FP.F16.F32.PACK_AB R0, RZ, R0 ;  /* 0x00000000ff00723e */ /* 0x000fc800000000ff */
[----:B------:R-:W-:Y:S01]  /*1990*/  PRMT R19, R0, 0x7610, R19 ;  /* 0x0000761000137816 */ /* 0x000fe20000000013 */
[----:B------:R-:W-:Y:S06]  /*19a0*/  BRA `(.L_x_3901) ;  /* 0x0000000c00947947 */ /* 0x000fec0003800000 */
.L_x_3902:
[----:B------:R-:W2:Y:S02]  /*19b0*/  LDG.E.U16 R2, desc[UR36][R2.64] ;  /* 0x0000002402027981 */ /* 0x000ea4000c1e1500 */
[----:B--2---:R-:W0:Y:S02]  /*19c0*/  I2F.S16 R0, R2 ;  /* 0x0000000200007306 */ /* 0x004e240000101400 */
[----:B0-----:R-:W-:-:S04]  /*19d0*/  F2FP.F16.F32.PACK_AB R0, RZ, R0 ;  /* 0x00000000ff00723e */ /* 0x001fc800000000ff */
[----:B------:R-:W-:Y:S01]  /*19e0*/  PRMT R19, R0, 0x7610, R19 ;  /* 0x0000761000137816 */ /* 0x000fe20000000013 */
[----:B------:R-:W-:Y:S06]  /*19f0*/  BRA `(.L_x_3901) ;  /* 0x0000000c00807947 */ /* 0x000fec0003800000 */
.L_x_3897:
[----:B------:R-:W-:-:S09]  /*1a00*/  UISETP.GT.AND UP0, UPT, UR4, 0x6, UPT ;  /* 0x000000060400788c */ /* 0x000fd2000bf04270 */
[----:B------:R-:W-:Y:S05]  /*1a10*/  BRA.U UP0, `(.L_x_3904) ;  /* 0x0000000100247547 */ /* 0x000fea000b800000 */
[----:B------:R-:W-:-:S09]  /*1a20*/  UISETP.NE.AND UP0, UPT, UR4, 0x5, UPT ;  /* 0x000000050400788c */ /* 0x000fd2000bf05270 */
[----:B------:R-:W-:Y:S05]  /*1a30*/  BRA.U !UP0, `(.L_x_3905) ;  /* 0x0000000108147547 */ /* 0x000fea000b800000 */
[----:B------:R-:W-:-:S09]  /*1a40*/  UISETP.NE.AND UP0, UPT, UR4, 0x6, UPT ;  /* 0x000000060400788c */ /* 0x000fd2000bf05270 */
[----:B------:R-:W-:Y:S05]  /*1a50*/  BRA.U UP0, `(.L_x_3900) ;  /* 0x0000000900cc7547 */ /* 0x000fea000b800000 */
[----:B------:R-:W2:Y:S02]  /*1a60*/  LDG.E R2, desc[UR36][R2.64] ;  /* 0x0000002402027981 */ /* 0x000ea4000c1e1900 */
[----:B--2---:R-:W-:Y:S01]  /*1a70*/  F2FP.F16.F32.PACK_AB R19, RZ, R2 ;  /* 0x00000002ff13723e */ /* 0x004fe200000000ff */
[----:B------:R-:W-:Y:S06]  /*1a80*/  BRA `(.L_x_3901) ;  /* 0x0000000c005c7947 */ /* 0x000fec0003800000 */
.L_x_3905:
[----:B------:R0:W5:Y:S01]  /*1a90*/  LDG.E.U16 R19, desc[UR36][R2.64] ;  /* 0x0000002402137981 */ /* 0x000162000c1e1500 */
[----:B------:R-:W-:Y:S05]  /*1aa0*/  BRA `(.L_x_3901) ;  /* 0x0000000c00547947 */ /* 0x000fea0003800000 */
.L_x_3904:
[----:B------:R-:W-:-:S09]  /*1ab0*/  UISETP.NE.AND UP0, UPT, UR4, 0x7, UPT ;  /* 0x000000070400788c */ /* 0x000fd2000bf05270 */
[----:B------:R-:W-:Y:S05]  /*1ac0*/  BRA.U !UP0, `(.L_x_3906) ;  /* 0x0000000108247547 */ /* 0x000fea000b800000 */
[----:B------:R-:W-:-:S09]  /*1ad0*/  UISETP.NE.AND UP0, UPT, UR4, 0x8, UPT ;  /* 0x000000080400788c */ /* 0x000fd2000bf05270 */
[----:B------:R-:W-:Y:S05]  /*1ae0*/  BRA.U !UP0, `(.L_x_3907) ;  /* 0x0000000108147547 */ /* 0x000fea000b800000 */
[----:B------:R-:W-:-:S09]  /*1af0*/  UISETP.NE.AND UP0, UPT, UR4, 0x9, UPT ;  /* 0x000000090400788c */ /* 0x000fd2000bf05270 */
[----:B------:R-:W-:Y:S05]  /*1b00*/  BRA.U UP0, `(.L_x_3900) ;  /* 0x0000000900a07547 */ /* 0x000fea000b800000 */
[----:B------:R-:W2:Y:S02]  /*1b10*/  LDG.E R2, desc[UR36][R2.64] ;  /* 0x0000002402027981 */ /* 0x000ea4000c1e1900 */
[----:B--2---:R-:W-:Y:S01]  /*1b20*/  F2FP.F16.F32.PACK_AB R19, RZ, R2 ;  /* 0x00000002ff13723e */ /* 0x004fe200000000ff */
[----:B------:R-:W-:Y:S06]  /*1b30*/  BRA `(.L_x_3901) ;  /* 0x0000000c00307947 */ /* 0x000fec0003800000 */
.L_x_3907:
[----:B------:R1:W5:Y:S01]  /*1b40*/  LDG.E.U16 R19, desc[UR36][R2.64] ;  /* 0x0000002402137981 */ /* 0x000362000c1e1500 */
[----:B------:R-:W-:Y:S05]  /*1b50*/  BRA `(.L_x_3901) ;  /* 0x0000000c00287947 */ /* 0x000fea0003800000 */
.L_x_3906:
        /* <DEDUP_REMOVED lines=10> */
[----:B------:R-:W-:-:S04]  /*1c00*/  F2FP.F16.F32.PACK_AB R0, RZ, R0 ;  /* 0x00000000ff00723e */ /* 0x000fc800000000ff */
[----:B------:R-:W-:Y:S01]  /*1c10*/  PRMT R19, R0, 0x7610, R19 ;  /* 0x0000761000137816 */ /* 0x000fe20000000013 */
[----:B------:R-:W-:Y:S06]  /*1c20*/  BRA `(.L_x_3901) ;  /* 0x0000000800f47947 */ /* 0x000fec0003800000 */
.L_x_3896:
        /* <DEDUP_REMOVED lines=11> */
[----:B------:R-:W-:-:S04]  /*1ce0*/  F2FP.F16.F32.PACK_AB R0, RZ, R0 ;  /* 0x00000000ff00723e */ /* 0x000fc800000000ff */
[----:B------:R-:W-:Y:S01]  /*1cf0*/  PRMT R19, R0, 0x7610, R19 ;  /* 0x0000761000137816 */ /* 0x000fe20000000013 */
[----:B------:R-:W-:Y:S06]  /*1d00*/  BRA `(.L_x_3901) ;  /* 0x0000000800bc7947 */ /* 0x000fec0003800000 */
.L_x_3910:
        /* <DEDUP_REMOVED lines=13> */
.L_x_3909:
        /* <DEDUP_REMOVED lines=16> */
[C---:B------:R-:W-:Y:S02]  /*1ee0*/  SHF.L.U32 R6, R4.reuse, R5, RZ ;  /* 0x0000000504067219 */ /* 0x040fe400000006ff */
[----:B------:R-:W-:Y:S02]  /*1ef0*/  IADD3 R5, PT, PT, R4, 0x1000000, RZ ;  /* 0x0100000004057810 */ /* 0x000fe40007ffe0ff */
[----:B------:R-:W-:Y:S02]  /*1f00*/  LEA.HI R6, R6, -R7, RZ, 0x1c ;  /* 0x8000000706067211 */ /* 0x000fe400078fe0ff */
[----:B------:R-:W-:-:S03]  /*1f10*/  SHF.R.S32.HI R5, RZ, 0x8, R5 ;  /* 0x00000008ff057819 */ /* 0x000fc60000011405 */
[----:B------:R-:W-:-:S05]  /*1f20*/  VIADD R6, R6, 0x3c000000 ;  /* 0x3c00000006067836 */ /* 0x000fca0000000000 */
[----:B------:R-:W-:-:S04]  /*1f30*/  LOP3.LUT R5, R6, 0x7f800000, R5, 0xf8, !PT ;  /* 0x7f80000006057812 */ /* 0x000fc800078ef805 */
[----:B------:R-:W-:-:S04]  /*1f40*/  SEL R5, R5, RZ, P0 ;  /* 0x000000ff05057207 */ /* 0x000fc80000000000 */
[----:B------:R-:W-:-:S04]  /*1f50*/  LOP3.LUT R5, R5, 0x80000000, R0, 0xf8, !PT ;  /* 0x8000000005057812 */ /* 0x000fc800078ef800 */
[----:B------:R-:W-:-:S04]  /*1f60*/  F2FP.F16.F32.PACK_AB R5, RZ, R5 ;  /* 0x00000005ff05723e */ /* 0x000fc800000000ff */
[----:B------:R-:W-:Y:S01]  /*1f70*/  PRMT R19, R5, 0x7610, R19 ;  /* 0x0000761005137816 */ /* 0x000fe20000000013 */
[----:B------:R-:W-:Y:S06]  /*1f80*/  BRA `(.L_x_3901) ;  /* 0x00000008001c7947 */ /* 0x000fec0003800000 */
.L_x_3912:
        /* <DEDUP_REMOVED lines=11> */
[----:B------:R-:W-:-:S04]  /*2040*/  F2FP.F16.F32.PACK_AB R0, RZ, R0 ;  /* 0x00000000ff00723e */ /* 0x000fc800000000ff */
[----:B------:R-:W-:Y:S01]  /*2050*/  PRMT R19, R0, 0x7610, R19 ;  /* 0x0000761000137816 */ /* 0x000fe20000000013 */
[----:B------:R-:W-:Y:S06]  /*2060*/  BRA `(.L_x_3901) ;  /* 0x0000000400e47947 */ /* 0x000fec0003800000 */
.L_x_3911:
[----:B------:R-:W2:Y:S02]  /*2070*/  LDG.E.U16 R0, desc[UR36][R2.64] ;  /* 0x0000002402007981 */ /* 0x000ea4000c1e1500 */
[----:B--2---:R-:W-:-:S05]  /*2080*/  IMAD.U32 R0, R0, 0x10000, RZ ;  /* 0x0001000000007824 */ /* 0x004fca00078e00ff */
[----:B------:R-:W-:-:S04]  /*2090*/  F2FP.F16.F32.PACK_AB R0, RZ, R0 ;  /* 0x00000000ff00723e */ /* 0x000fc800000000ff */
[----:B------:R-:W-:Y:S01]  /*20a0*/  PRMT R19, R0, 0x7610, R19 ;  /* 0x0000761000137816 */ /* 0x000fe20000000013 */
[----:B------:R-:W-:Y:S06]  /*20b0*/  BRA `(.L_x_3901) ;  /* 0x0000000400d07947 */ /* 0x000fec0003800000 */
.L_x_3908:
        /* <DEDUP_REMOVED lines=10> */
[----:B------:R-:W-:-:S04]  /*2160*/  F2FP.F16.F32.PACK_AB R0, RZ, R0 ;  /* 0x00000000ff00723e */ /* 0x000fc800000000ff */
[----:B------:R-:W-:Y:S01]  /*2170*/  PRMT R19, R0, 0x7610, R19 ;  /* 0x0000761000137816 */ /* 0x000fe20000000013 */
[----:B------:R-:W-:Y:S06]  /*2180*/  BRA `(.L_x_3901) ;  /* 0x00000004009c7947 */ /* 0x000fec0003800000 */
.L_x_3915:
        /* <DEDUP_REMOVED lines=21> */
.L_x_3919:
[----:B------:R-:W-:Y:S05]  /*22e0*/  BSYNC.RECONVERGENT B1 ;  /* 0x0000000000017941 */ /* 0x000fea0003800200 */
.L_x_3918:
[----:B------:R-:W-:Y:S01]  /*22f0*/  IMAD.SHL.U32 R0, R0, 0x100000, RZ ;  /* 0x0010000000007824 */ /* 0x000fe200078e00ff */
[----:B------:R-:W-:-:S04]  /*2300*/  LEA R2, R2, 0x3b800000, 0x17 ;  /* 0x3b80000002027811 */ /* 0x000fc800078eb8ff */
[----:B------:R-:W-:-:S07]  /*2310*/  LOP3.LUT R0, R2, R0, R7, 0xfe, !PT ;  /* 0x0000000002007212 */ /* 0x000fce00078efe07 */
.L_x_3917:
[----:B------:R-:W-:Y:S05]  /*2320*/  BSYNC.RECONVERGENT B0 ;  /* 0x0000000000007941 */ /* 0x000fea0003800200 */
.L_x_3916:
[----:B------:R-:W-:-:S04]  /*2330*/  F2FP.F16.F32.PACK_AB R0, RZ, R0 ;  /* 0x00000000ff00723e */ /* 0x000fc800000000ff */
[----:B------:R-:W-:Y:S01]  /*2340*/  PRMT R19, R0, 0x7610, R19 ;  /* 0x0000761000137816 */ /* 0x000fe20000000013 */
[----:B------:R-:W-:Y:S06]  /*2350*/  BRA `(.L_x_3901) ;  /* 0x0000000400287947 */ /* 0x000fec0003800000 */
.L_x_3914:
        /* <DEDUP_REMOVED lines=21> */
.L_x_3923:
[----:B------:R-:W-:Y:S05]  /*24b0*/  BSYNC.RECONVERGENT B1 ;  /* 0x0000000000017941 */ /* 0x000fea0003800200 */
.L_x_3922:
[----:B------:R-:W-:Y:S01]  /*24c0*/  IMAD.SHL.U32 R0, R0, 0x200000, RZ ;  /* 0x0020000000007824 */ /* 0x000fe200078e00ff */
[----:B------:R-:W-:-:S04]  /*24d0*/  LEA R2, R2, 0x37800000, 0x17 ;  /* 0x3780000002027811 */ /* 0x000fc800078eb8ff */
[----:B------:R-:W-:-:S07]  /*24e0*/  LOP3.LUT R0, R2, R0, R7, 0xfe, !PT ;  /* 0x0000000002007212 */ /* 0x000fce00078efe07 */
.L_x_3921:
[----:B------:R-:W-:Y:S05]  /*24f0*/  BSYNC.RECONVERGENT B0 ;  /* 0x0000000000007941 */ /* 0x000fea0003800200 */
.L_x_3920:
[----:B------:R-:W-:-:S04]  /*2500*/  F2FP.F16.F32.PACK_AB R0, RZ, R0 ;  /* 0x00000000ff00723e */ /* 0x000fc800000000ff */
[----:B------:R-:W-:Y:S01]  /*2510*/  PRMT R19, R0, 0x7610, R19 ;  /* 0x0000761000137816 */ /* 0x000fe20000000013 */
[----:B------:R-:W-:Y:S06]  /*2520*/  BRA `(.L_x_3901) ;  /* 0x0000000000b47947 */ /* 0x000fec0003800000 */
.L_x_3913:
[----:B------:R-:W-:-:S09]  /*2530*/  UISETP.NE.AND UP0, UPT, UR4, 0x1c, UPT ;  /* 0x0000001c0400788c */ /* 0x000fd2000bf05270 */
[----:B------:R-:W-:Y:S05]  /*2540*/  BRA.U !UP0, `(.L_x_3924) ;  /* 0x00000001089c7547 */ /* 0x000fea000b800000 */
[----:B------:R-:W-:-:S09]  /*2550*/  UISETP.NE.AND UP0, UPT, UR4, 0x1d, UPT ;  /* 0x0000001d0400788c */ /* 0x000fd2000bf05270 */
[----:B------:R-:W-:Y:S05]  /*2560*/  BRA.U !UP0, `(.L_x_3925) ;  /* 0x0000000108807547 */ /* 0x000fea000b800000 */
[----:B------:R-:W-:-:S09]  /*2570*/  UISETP.NE.AND UP0, UPT, UR4, 0x2c, UPT ;  /* 0x0000002c0400788c */ /* 0x000fd2000bf05270 */
[----:B------:R-:W-:Y:S05]  /*2580*/  BRA.U !UP0, `(.L_x_3926) ;  /* 0x0000000108487547 */ /* 0x000fea000b800000 */
.L_x_3900:
        /* <DEDUP_REMOVED lines=16> */
.L_x_3927:
[----:B------:R-:W-:Y:S01]  /*2690*/  PRMT R19, RZ, 0x7610, R19 ;  /* 0x00007610ff137816 */ /* 0x000fe20000000013 */
[----:B------:R-:W-:Y:S06]  /*26a0*/  BRA `(.L_x_3901) ;  /* 0x0000000000547947 */ /* 0x000fec0003800000 */
.L_x_3926:
        /* <DEDUP_REMOVED lines=8> */
.L_x_3929:
[----:B------:R-:W-:Y:S05]  /*2730*/  BSYNC.RECONVERGENT B0 ;  /* 0x0000000000007941 */ /* 0x000fea0003800200 */
.L_x_3928:
[----:B------:R-:W-:-:S04]  /*2740*/  F2FP.F16.F32.PACK_AB R0, RZ, R0 ;  /* 0x00000000ff00723e */ /* 0x000fc800000000ff */
[----:B------:R-:W-:Y:S01]  /*2750*/  PRMT R19, R0, 0x7610, R19 ;  /* 0x0000761000137816 */ /* 0x000fe20000000013 */
[----:B------:R-:W-:Y:S06]  /*2760*/  BRA `(.L_x_3901) ;  /* 0x0000000000247947 */ /* 0x000fec0003800000 */
.L_x_3925:
[----:B------:R-:W2:Y:S02]  /*2770*/  LDG.E.64 R2, desc[UR36][R2.64] ;  /* 0x0000002402027981 */ /* 0x000ea4000c1e1b00 */
[----:B--2---:R-:W0:Y:S02]  /*2780*/  I2F.U64 R0, R2 ;  /* 0x0000000200007312 */ /* 0x004e240000301000 */
[----:B0-----:R-:W-:-:S04]  /*2790*/  F2FP.F16.F32.PACK_AB R0, RZ, R0 ;  /* 0x00000000ff00723e */ /* 0x001fc800000000ff */
[----:B------:R-:W-:Y:S01]  /*27a0*/  PRMT R19, R0, 0x7610, R19 ;  /* 0x0000761000137816 */ /* 0x000fe20000000013 */
[----:B------:R-:W-:Y:S06]  /*27b0*/  BRA `(.L_x_3901) ;  /* 0x0000000000107947 */ /* 0x000fec0003800000 */
.L_x_3924:
[----:B------:R-:W2:Y:S02]  /*27c0*/  LDG.E R2, desc[UR36][R2.64] ;  /* 0x0000002402027981 */ /* 0x000ea4000c1e1900 */
[----:B--2---:R-:W-:-:S04]  /*27d0*/  I2FP.F32.U32 R0, R2 ;  /* 0x0000000200007245 */ /* 0x004fc80000201000 */
[----:B------:R-:W-:-:S04]  /*27e0*/  F2FP.F16.F32.PACK_AB R0, RZ, R0 ;  /* 0x00000000ff00723e */ /* 0x000fc800000000ff */
[----:B------:R-:W-:-:S07]  /*27f0*/  PRMT R19, R0, 0x7610, R19 ;  /* 0x0000761000137816 */ /* 0x000fce0000000013 */
.L_x_3901:
[----:B------:R-:W0:Y:S01]  /*2800*/  LDCU.64 UR6, c[0x0][0x5f8] ;  /* 0x0000bf00ff0677ac */ /* 0x000e220008000a00 */
[----:B------:R-:W-:-:S04]  /*2810*/  UPRMT UR4, UR42, 0x9910, URZ ;  /* 0x000099102a047896 */ /* 0x000fc800080000ff */
[----:B------:R-:W-:Y:S01]  /*2820*/  UISETP.GT.AND UP0, UPT, UR4, 0x9, UPT ;  /* 0x000000090400788c */ /* 0x000fe2000bf04270 */
[----:B01----:R-:W-:-:S05]  /*2830*/  IADD3 R2, P0, PT, R18, UR6, RZ ;  /* 0x0000000612027c10 */ /* 0x003fca000ff1e0ff */
        /* <DEDUP_REMOVED lines=12> */
[----:B0-----:R-:W-:Y:S01]  /*2900*/  F2FP.F16.F32.PACK_AB R0, RZ, R0 ;  /* 0x00000000ff00723e */ /* 0x001fe200000000ff */
[----:B------:R-:W-:Y:S06]  /*2910*/  BRA `(.L_x_3935) ;  /* 0x0000000c00ac7947 */ /* 0x000fec0003800000 */
.L_x_3933:
[----:B------:R-:W2:Y:S02]  /*2920*/  LDG.E.U8 R2, desc[UR36][R2.64] ;  /* 0x0000002402027981 */ /* 0x000ea4000c1e1100 */
[----:B--2---:R-:W-:-:S04]  /*2930*/  I2FP.F32.U32 R0, R2 ;  /* 0x0000000200007245 */ /* 0x004fc80000201000 */
[----:B------:R-:W-:Y:S01]  /*2940*/  F2FP.F16.F32.PACK_AB R0, RZ, R0 ;  /* 0x00000000ff00723e */ /* 0x000fe200000000ff */
[----:B------:R-:W-:Y:S06]  /*2950*/  BRA `(.L_x_3935) ;  /* 0x0000000c009c7947 */ /* 0x000fec0003800000 */
.L_x_3932:
        /* <DEDUP_REMOVED lines=8> */
[----:B0-----:R-:W-:Y:S01]  /*29e0*/  F2FP.F16.F32.PACK_AB R0, RZ, R0 ;  /* 0x00000000ff00723e */ /* 0x001fe200000000ff */
[----:B------:R-:W-:Y:S06]  /*29f0*/  BRA `(.L_x_3935) ;  /* 0x0000000c00747947 */ /* 0x000fec0003800000 */
.L_x_3937:
[----:B------:R-:W2:Y:S02]  /*2a00*/  LDG.E R2, desc[UR36][R2.64] ;  /* 0x0000002402027981 */ /* 0x000ea4000c1e1900 */
[----:B--2---:R-:W-:-:S04]  /*2a10*/  I2FP.F32.S32 R0, R2 ;  /* 0x0000000200007245 */ /* 0x004fc80000201400 */
[----:B------:R-:W-:Y:S01]  /*2a20*/  F2FP.F16.F32.PACK_AB R0, RZ, R0 ;  /* 0x00000000ff00723e */ /* 0x000fe200000000ff */
[----:B------:R-:W-:Y:S06]  /*2a30*/  BRA `(.L_x_3935) ;  /* 0x0000000c00647947 */ /* 0x000fec0003800000 */
.L_x_3936:
[----:B------:R-:W2:Y:S02]  /*2a40*/  LDG.E.U16 R2, desc[UR36][R2.64] ;  /* 0x0000002402027981 */ /* 0x000ea4000c1e1500 */
[----:B--2---:R-:W0:Y:S02]  /*2a50*/  I2F.S16 R0, R2 ;  /* 0x0000000200007306 */ /* 0x004e240000101400 */
[----:B0-----:R-:W-:Y:S01]  /*2a60*/  F2FP.F16.F32.PACK_AB R0, RZ, R0 ;  /* 0x00000000ff00723e */ /* 0x001fe200000000ff */
[----:B------:R-:W-:Y:S06]  /*2a70*/  BRA `(.L_x_3935) ;  /* 0x0000000c00547947 */ /* 0x000fec0003800000 */
.L_x_3931:
        /* <DEDUP_REMOVED lines=9> */
.L_x_3939:
[----:B------:R1:W5:Y:S01]  /*2b10*/  LDG.E.U16 R0, desc[UR36][R2.64] ;  /* 0x0000002402007981 */ /* 0x000362000c1e1500 */
[----:B------:R-:W-:Y:S05]  /*2b20*/  BRA `(.L_x_3935) ;  /* 0x0000000c00287947 */ /* 0x000fea0003800000 */
.L_x_3938:
        /* <DEDUP_REMOVED lines=9> */
.L_x_3941:
[----:B------:R0:W5:Y:S01]  /*2bc0*/  LDG.E.U16 R0, desc[UR36][R2.64] ;  /* 0x0000002402007981 */ /* 0x000162000c1e1500 */
[----:B------:R-:W-:Y:S05]  /*2bd0*/  BRA `(.L_x_3935) ;  /* 0x0000000800fc7947 */ /* 0x000fea0003800000 */
.L_x_3940:
        /* <DEDUP_REMOVED lines=10> */
[----:B------:R-:W-:Y:S01]  /*2c80*/  F2FP.F16.F32.PACK_AB R0, RZ, R0 ;  /* 0x00000000ff00723e */ /* 0x000fe200000000ff */
[----:B------:R-:W-:Y:S06]  /*2c90*/  BRA `(.L_x_3935) ;  /* 0x0000000800cc7947 */ /* 0x000fec0003800000 */
.L_x_3930:
        /* <DEDUP_REMOVED lines=11> */
[----:B------:R-:W-:Y:S01]  /*2d50*/  F2FP.F16.F32.PACK_AB R0, RZ, R0 ;  /* 0x00000000ff00723e */ /* 0x000fe200000000ff */
[----:B------:R-:W-:Y:S06]  /*2d60*/  BRA `(.L_x_3935) ;  /* 0x0000000800987947 */ /* 0x000fec0003800000 */
.L_x_3944:
        /* <DEDUP_REMOVED lines=12> */
.L_x_3943:
        /* <DEDUP_REMOVED lines=27> */
.L_x_3946:
        /* <DEDUP_REMOVED lines=11> */
[----:B------:R-:W-:Y:S01]  /*3090*/  F2FP.F16.F32.PACK_AB R0, RZ, R0 ;  /* 0x00000000ff00723e */ /* 0x000fe200000000ff */
[----:B------:R-:W-:Y:S06]  /*30a0*/  BRA `(.L_x_3935) ;  /* 0x0000000400c87947 */ /* 0x000fec0003800000 */
.L_x_3945:
[----:B------:R-:W2:Y:S02]  /*30b0*/  LDG.E.U16 R0, desc[UR36][R2.64] ;  /* 0x0000002402007981 */ /* 0x000ea4000c1e1500 */
[----:B--2---:R-:W-:-:S05]  /*30c0*/  IMAD.U32 R0, R0, 0x10000, RZ ;  /* 0x0001000000007824 */ /* 0x004fca00078e00ff */
[----:B------:R-:W-:Y:S01]  /*30d0*/  F2FP.F16.F32.PACK_AB R0, RZ, R0 ;  /* 0x00000000ff00723e */ /* 0x000fe200000000ff */
[----:B------:R-:W-:Y:S06]  /*30e0*/  BRA `(.L_x_3935) ;  /* 0x0000000400b87947 */ /* 0x000fec0003800000 */
.L_x_3942:
        /* <DEDUP_REMOVED lines=10> */
[----:B------:R-:W-:Y:S01]  /*3190*/  F2FP.F16.F32.PACK_AB R0, RZ, R0 ;  /* 0x00000000ff00723e */ /* 0x000fe200000000ff */
[----:B------:R-:W-:Y:S06]  /*31a0*/  BRA `(.L_x_3935) ;  /* 0x0000000400887947 */ /* 0x000fec0003800000 */
.L_x_3949:
        /* <DEDUP_REMOVED lines=21> */
.L_x_3953:
[----:B------:R-:W-:Y:S05]  /*3300*/  BSYNC.RECONVERGENT B1 ;  /* 0x0000000000017941 */ /* 0x000fea0003800200 */
.L_x_3952:
[----:B------:R-:W-:Y:S02]  /*3310*/  SHF.L.U32 R0, R0, 0x14, RZ ;  /* 0x0000001400007819 */ /* 0x000fe400000006ff */
[----:B------:R-:W-:-:S04]  /*3320*/  LEA R2, R2, 0x3b800000, 0x17 ;  /* 0x3b80000002027811 */ /* 0x000fc800078eb8ff */
[----:B------:R-:W-:-:S07]  /*3330*/  LOP3.LUT R0, R2, R0, R7, 0xfe, !PT ;  /* 0x0000000002007212 */ /* 0x000fce00078efe07 */
.L_x_3951:
[----:B------:R-:W-:Y:S05]  /*3340*/  BSYNC.RECONVERGENT B0 ;  /* 0x0000000000007941 */ /* 0x000fea0003800200 */
.L_x_3950:
[----:B------:R-:W-:Y:S01]  /*3350*/  F2FP.F16.F32.PACK_AB R0, RZ, R0 ;  /* 0x00000000ff00723e */ /* 0x000fe200000000ff */
[----:B------:R-:W-:Y:S06]  /*3360*/  BRA `(.L_x_3935) ;  /* 0x0000000400187947 */ /* 0x000fec0003800000 */
.L_x_3948:
        /* <DEDUP_REMOVED lines=21> */
.L_x_3957:
[----:B------:R-:W-:Y:S05]  /*34c0*/  BSYNC.RECONVERGENT B1 ;  /* 0x0000000000017941 */ /* 0x000fea0003800200 */
.L_x_3956:
[----:B------:R-:W-:Y:S01]  /*34d0*/  IMAD.SHL.U32 R0, R0, 0x200000, RZ ;  /* 0x0020000000007824 */ /* 0x000fe200078e00ff */
[----:B------:R-:W-:-:S04]  /*34e0*/  LEA R2, R2, 0x37800000, 0x17 ;  /* 0x3780000002027811 */ /* 0x000fc800078eb8ff */
[----:B------:R-:W-:-:S07]  /*34f0*/  LOP3.LUT R0, R2, R0, R7, 0xfe, !PT ;  /* 0x0000000002007212 */ /* 0x000fce00078efe07 */
.L_x_3955:
[----:B------:R-:W-:Y:S05]  /*3500*/  BSYNC.RECONVERGENT B0 ;  /* 0x0000000000007941 */ /* 0x000fea0003800200 */
.L_x_3954:
[----:B------:R-:W-:Y:S01]  /*3510*/  F2FP.F16.F32.PACK_AB R0, RZ, R0 ;  /* 0x00000000ff00723e */ /* 0x000fe200000000ff */
[----:B------:R-:W-:Y:S06]  /*3520*/  BRA `(.L_x_3935) ;  /* 0x0000000000a87947 */ /* 0x000fec0003800000 */
.L_x_3947:
[----:B------:R-:W-:-:S09]  /*3530*/  UISETP.NE.AND UP0, UPT, UR4, 0x1c, UPT ;  /* 0x0000001c0400788c */ /* 0x000fd2000bf05270 */
[----:B------:R-:W-:Y:S05]  /*3540*/  BRA.U !UP0, `(.L_x_3958) ;  /* 0x0000000108947547 */ /* 0x000fea000b800000 */
[----:B------:R-:W-:-:S09]  /*3550*/  UISETP.NE.AND UP0, UPT, UR4, 0x1d, UPT ;  /* 0x0000001d0400788c */ /* 0x000fd2000bf05270 */
[----:B------:R-:W-:Y:S05]  /*3560*/  BRA.U !UP0, `(.L_x_3959) ;  /* 0x00000001087c7547 */ /* 0x000fea000b800000 */
[----:B------:R-:W-:-:S09]  /*3570*/  UISETP.NE.AND UP0, UPT, UR4, 0x2c, UPT ;  /* 0x0000002c0400788c */ /* 0x000fd2000bf05270 */
[----:B------:R-:W-:Y:S05]  /*3580*/  BRA.U !UP0, `(.L_x_3960) ;  /* 0x0000000108487547 */ /* 0x000fea000b800000 */
.L_x_3934:
        /* <DEDUP_REMOVED lines=8> */
[----:B0-----:R-:W-:Y:S01]  /*3610*/  MOV R4, UR4 ;  /* 0x0000000400047c02 */ /* 0x001fe20008000f00 */
[----:B------:R-:W-:-:S02]  /*3620*/  IMAD.U32 R5, RZ, RZ, UR5 ;  /* 0x00000005ff057e24 */ /* 0x000fc4000f8e00ff */
[----:B-1----:R-:W-:Y:S02]  /*3630*/  IMAD.U32 R6, RZ, RZ, UR6 ;  /* 0x00000006ff067e24 */ /* 0x002fe4000f8e00ff */
[----:B------:R-:W-:Y:S02]  /*3640*/  IMAD.U32 R7, RZ, RZ, UR7 ;  /* 0x00000007ff077e24 */ /* 0x000fe4000f8e00ff */
[----:B---3--:R-:W-:Y:S02]  /*3650*/  IMAD.U32 R10, RZ, RZ, UR8 ;  /* 0x00000008ff0a7e24 */ /* 0x008fe4000f8e00ff */
[----:B------:R-:W-:-:S07]  /*3660*/  IMAD.U32 R11, RZ, RZ, UR9 ;  /* 0x00000009ff0b7e24 */ /* 0x000fce000f8e00ff */
[----:B------:R-:W-:-:S07]  /*3670*/  LEPC R20, `(.L_x_3961) ;  /* 0x000000001014794e */ /* 0x000fce0000000000 */
[----:B--2--5:R-:W-:Y:S05]  /*3680*/  CALL.ABS.NOINC R2 ;  /* 0x0000000002007343 */ /* 0x024fea0003c00000 */
.L_x_3961:
[----:B------:R-:W-:Y:S01]  /*3690*/  PRMT R0, RZ, 0x7610, R0 ;  /* 0x00007610ff007816 */ /* 0x000fe20000000000 */
[----:B------:R-:W-:Y:S06]  /*36a0*/  BRA `(.L_x_3935) ;  /* 0x0000000000487947 */ /* 0x000fec0003800000 */
.L_x_3960:
        /* <DEDUP_REMOVED lines=8> */
.L_x_3963:
[----:B------:R-:W-:Y:S05]  /*3730*/  BSYNC.RECONVERGENT B0 ;  /* 0x0000000000007941 */ /* 0x000fea0003800200 */
.L_x_3962:
[----:B------:R-:W-:Y:S01]  /*3740*/  F2FP.F16.F32.PACK_AB R0, RZ, R0 ;  /* 0x00000000ff00723e */ /* 0x000fe200000000ff */
[----:B------:R-:W-:Y:S06]  /*3750*/  BRA `(.L_x_3935) ;  /* 0x00000000001c7947 */ /* 0x000fec0003800000 */
.L_x_3959:
[----:B------:R-:W2:Y:S02]  /*3760*/  LDG.E.64 R2, desc[UR36][R2.64] ;  /* 0x0000002402027981 */ /* 0x000ea4000c1e1b00 */
[----:B--2---:R-:W0:Y:S02]  /*3770*/  I2F.U64 R0, R2 ;  /* 0x0000000200007312 */ /* 0x004e240000301000 */
[----:B0-----:R-:W-:Y:S01]  /*3780*/  F2FP.F16.F32.PACK_AB R0, RZ, R0 ;  /* 0x00000000ff00723e */ /* 0x001fe200000000ff */
[----:B------:R-:W-:Y:S06]  /*3790*/  BRA `(.L_x_3935) ;  /* 0x00000000000c7947 */ /* 0x000fec0003800000 */
.L_x_3958:
[----:B------:R-:W2:Y:S02]  /*37a0*/  LDG.E R2, desc[UR36][R2.64] ;  /* 0x0000002402027981 */ /* 0x000ea4000c1e1900 */
[----:B--2---:R-:W-:-:S04]  /*37b0*/  I2FP.F32.U32 R0, R2 ;  /* 0x0000000200007245 */ /* 0x004fc80000201000 */
[----:B------:R-:W-:-:S07]  /*37c0*/  F2FP.F16.F32.PACK_AB R0, RZ, R0 ;  /* 0x00000000ff00723e */ /* 0x000fce00000000ff */
.L_x_3935:
[----:B-----5:R-:W-:Y:S01]  /*37d0*/  HADD2.F32 R0, -RZ, R0.H0_H0 ;  /* 0x20000000ff007230 */ /* 0x020fe20000004100 */
[----:B------:R-:W-:Y:S04]  /*37e0*/  BSSY.RECONVERGENT B1, `(.L_x_3964) ;  /* 0x0000065000017945 */ /* 0x000fe80003800200 */
[----:B------:R-:W-:-:S13]  /*37f0*/  FSETP.NEU.FTZ.AND P0, PT, R0, RZ, PT ;  /* 0x000000ff0000720b */ /* 0x000fda0003f1d000 */
[----:B01----:R-:W0:Y:S01]  /*3800*/  @!P0 MUFU.RCP R3, R0 ;  /* 0x0000000000038308 */ /* 0x003e220000001000 */
[----:B------:R-:W-:-:S05]  /*3810*/  @!P0 HADD2.F32 R2, -RZ, R19.H0_H0 ;  /* 0x20000013ff028230 */ /* 0x000fca0000004100 */
[----:B0-----:R-:W-:-:S05]  /*3820*/  @!P0 FMUL.FTZ R2, R2, R3 ;  /* 0x0000000302028220 */ /* 0x001fca0000410000 */
[----:B------:R-:W-:Y:S01]  /*3830*/  @!P0 F2FP.F16.F32.PACK_AB R4, RZ, R2 ;  /* 0x00000002ff04823e */ /* 0x000fe200000000ff */
[----:B------:R-:W-:Y:S06]  /*3840*/  @!P0 BRA `(.L_x_3965) ;  /* 0x0000000400788947 */ /* 0x000fec0003800000 */
[----:B------:R-:W-:Y:S01]  /*3850*/  HADD2.F32 R19, -RZ, R19.H0_H0 ;  /* 0x20000013ff137230 */ /* 0x000fe20000004100 */
[----:B------:R-:W-:Y:S04]  /*3860*/  BSSY.RECONVERGENT B0, `(.L_x_3966) ;  /* 0x0000041000007945 */ /* 0x000fe80003800200 */
        /* <DEDUP_REMOVED lines=29> */
.L_x_3970:
[----:B------:R-:W-:Y:S05]  /*3a40*/  BSYNC.RECONVERGENT B2 ;  /* 0x0000000000027941 */ /* 0x000fea0003800200 */
.L_x_3969:
[----:B------:R-:W-:Y:S01]  /*3a50*/  FFMA.FTZ R2, -R7, R3, R2 ;  /* 0x0000000307027223 */ /* 0x000fe20000010102 */
[----:B------:R-:W-:Y:S06]  /*3a60*/  BRA `(.L_x_3967) ;  /* 0x0000000000807947 */ /* 0x000fec0003800000 */
.L_x_3968:
        /* <DEDUP_REMOVED lines=16> */
.L_x_3973:
        /* <DEDUP_REMOVED lines=13> */
.L_x_3972:
[----:B------:R-:W-:Y:S05]  /*3c40*/  BSYNC.RECONVERGENT B2 ;  /* 0x0000000000027941 */ /* 0x000fea0003800200 */
.L_x_3971:
[----:B------:R-:W-:-:S04]  /*3c50*/  FMUL.FTZ R2, R2, 1.1920928955078125e-07 ;  /* 0x3400000002027820 */ /* 0x000fc80000410000 */
[----:B------:R-:W-:-:S07]  /*3c60*/  FMUL.FTZ R2, R7, R2 ;  /* 0x0000000207027220 */ /* 0x000fce0000410000 */
.L_x_3967:
[----:B------:R-:W-:Y:S05]  /*3c70*/  BSYNC.RECONVERGENT B0 ;  /* 0x0000000000007941 */ /* 0x000fea0003800200 */
.L_x_3966:
        /* <DEDUP_REMOVED lines=13> */
[----:B------:R-:W1:Y:S02]  /*3d50*/  FRND.FTZ.FLOOR R4, R2 ;  /* 0x0000000200047307 */ /* 0x000e640000215000 */
[----:B-1----:R-:W-:-:S05]  /*3d60*/  F2FP.F16.F32.PACK_AB R4, RZ, R4 ;  /* 0x00000004ff04723e */ /* 0x002fca00000000ff */
[----:B------:R-:W-:-:S05]  /*3d70*/  HADD2.F32 R3, -RZ, R4.H0_H0 ;  /* 0x20000004ff037230 */ /* 0x000fca0000004100 */
[----:B------:R-:W-:-:S05]  /*3d80*/  FADD.FTZ R0, -R3, R2 ;  /* 0x0000000203007221 */ /* 0x000fca0000010100 */
[----:B------:R-:W-:-:S13]  /*3d90*/  FSETP.GT.FTZ.AND P0, PT, R0, 0.5, PT ;  /* 0x3f0000000000780b */ /* 0x000fda0003f14000 */
[----:B------:R-:W-:Y:S05]  /*3da0*/  @!P0 BRA `(.L_x_3965) ;  /* 0x0000000000208947 */ /* 0x000fea0003800000 */
[----:B------:R-:W-:-:S05]  /*3db0*/  FADD.FTZ R4, R3, 1 ;  /* 0x3f80000003047421 */ /* 0x000fca0000010000 */
[----:B------:R-:W-:Y:S01]  /*3dc0*/  F2FP.F16.F32.PACK_AB R4, RZ, R4 ;  /* 0x00000004ff04723e */ /* 0x000fe200000000ff */
[----:B------:R-:W-:Y:S06]  /*3dd0*/  BRA `(.L_x_3965) ;  /* 0x0000000000147947 */ /* 0x000fec0003800000 */
.L_x_3974:
[----:B------:R-:W-:-:S05]  /*3de0*/  FMUL.FTZ R19, R19, R4 ;  /* 0x0000000413137220 */ /* 0x000fca0000410000 */
[----:B------:R-:W-:-:S05]  /*3df0*/  F2FP.F16.F32.PACK_AB R19, RZ, R19 ;  /* 0x00000013ff13723e */ /* 0x000fca00000000ff */
[----:B------:R-:W-:-:S05]  /*3e00*/  HADD2.F32 R19, -RZ, R19.H0_H0 ;  /* 0x20000013ff137230 */ /* 0x000fca0000004100 */
[----:B------:R-:W-:-:S04]  /*3e10*/  LOP3.LUT R4, RZ, 0x80000000, R19, 0xb8, !PT ;  /* 0x80000000ff047812 */ /* 0x000fc800078eb813 */
[----:B------:R-:W-:-:S07]  /*3e20*/  F2FP.F16.F32.PACK_AB R4, RZ, R4 ;  /* 0x00000004ff04723e */ /* 0x000fce00000000ff */
.L_x_3965:
[----:B------:R-:W-:Y:S05]  /*3e30*/  BSYNC.RECONVERGENT B1 ;  /* 0x0000000000017941 */ /* 0x000fea0003800200 */
.L_x_3964:
        /* <DEDUP_REMOVED lines=14> */
[----:B------:R-:W-:-:S04]  /*3f20*/  HADD2.F32 R4, -RZ, R4.H0_H0 ;  /* 0x20000004ff047230 */ /* 0x000fc80000004100 */
[----:B------:R-:W1:Y:S02]  /*3f30*/  F2I.FTZ.TRUNC.NTZ R5, R4 ;  /* 0x0000000400057305 */ /* 0x000e64000021f100 */
[----:B-1----:R1:W-:Y:S01]  /*3f40*/  STG.E.U8 desc[UR36][R2.64], R5 ;  /* 0x0000000502007986 */ /* 0x0023e2000c101124 */
[----:B------:R-:W-:Y:S05]  /*3f50*/  BRA `(.L_x_3980) ;  /* 0x0000000c00807947 */ /* 0x000fea0003800000 */
.L_x_3978:
[----:B------:R-:W-:-:S06]  /*3f60*/  HADD2.F32 R5, -RZ, R4.H0_H0 ;  /* 0x20000004ff057230 */ /* 0x000fcc0000004100 */
[----:B------:R-:W1:Y:S02]  /*3f70*/  F2I.S64.TRUNC R4, R5 ;  /* 0x0000000500047311 */ /* 0x000e64000020d900 */
[----:B-1----:R1:W-:Y:S01]  /*3f80*/  STG.E.U8 desc[UR36][R2.64], R4 ;  /* 0x0000000402007986 */ /* 0x0023e2000c101124 */
[----:B------:R-:W-:Y:S05]  /*3f90*/  BRA `(.L_x_3980) ;  /* 0x0000000c00707947 */ /* 0x000fea0003800000 */
.L_x_3977:
[----:B------:R-:W-:-:S09]  /*3fa0*/  UISETP.NE.AND UP0, UPT, UR4, 0x2, UPT ;  /* 0x000000020400788c */ /* 0x000fd2000bf05270 */
[----:B------:R-:W-:Y:S05]  /*3fb0*/  BRA.U !UP0, `(.L_x_3981) ;  /* 0x0000000108307547 */ /* 0x000fea000b800000 */
[----:B------:R-:W-:-:S09]  /*3fc0*/  UISETP.NE.AND UP0, UPT, UR4, 0x3, UPT ;  /* 0x000000030400788c */ /* 0x000fd2000bf05270 */
[----:B------:R-:W-:Y:S05]  /*3fd0*/  BRA.U !UP0, `(.L_x_3982) ;  /* 0x0000000108187547 */ /* 0x000fea000b800000 */
[----:B------:R-:W-:-:S09]  /*3fe0*/  UISETP.NE.AND UP0, UPT, UR4, 0x4, UPT ;  /* 0x000000040400788c */ /* 0x000fd2000bf05270 */
[----:B------:R-:W-:Y:S05]  /*3ff0*/  BRA.U UP0, `(.L_x_3979) ;  /* 0x0000000900b87547 */ /* 0x000fea000b800000 */
[----:B------:R-:W-:-:S06]  /*4000*/  HADD2.F32 R4, -RZ, R4.H0_H0 ;  /* 0x20000004ff047230 */ /* 0x000fcc0000004100 */
[----:B------:R-:W1:Y:S02]  /*4010*/  F2I.S64.TRUNC R4, R4 ;  /* 0x0000000400047311 */ /* 0x000e64000020d900 */
[----:B-1----:R1:W-:Y:S01]  /*4020*/  STG.E.64 desc[UR36][R2.64], R4 ;  /* 0x0000000402007986 */ /* 0x0023e2000c101b24 */
[----:B------:R-:W-:Y:S05]  /*4030*/  BRA `(.L_x_3980) ;  /* 0x0000000c00487947 */ /* 0x000fea0003800000 */
.L_x_3982:
[----:B------:R-:W-:-:S04]  /*4040*/  HADD2.F32 R4, -RZ, R4.H0_H0 ;  /* 0x20000004ff047230 */ /* 0x000fc80000004100 */
[----:B------:R-:W1:Y:S02]  /*4050*/  F2I.FTZ.TRUNC.NTZ R5, R4 ;  /* 0x0000000400057305 */ /* 0x000e64000021f100 */
[----:B-1----:R1:W-:Y:S01]  /*4060*/  STG.E desc[UR36][R2.64], R5 ;  /* 0x0000000502007986 */ /* 0x0023e2000c101924 */
[----:B------:R-:W-:Y:S05]  /*4070*/  BRA `(.L_x_3980) ;  /* 0x0000000c00387947 */ /* 0x000fea0003800000 */
.L_x_3981:
[----:B------:R-:W-:-:S04]  /*4080*/  HADD2.F32 R4, -RZ, R4.H0_H0 ;  /* 0x20000004ff047230 */ /* 0x000fc80000004100 */
[----:B------:R-:W1:Y:S02]  /*4090*/  F2I.FTZ.TRUNC.NTZ R5, R4 ;  /* 0x0000000400057305 */ /* 0x000e64000021f100 */
[----:B-1----:R1:W-:Y:S01]  /*40a0*/  STG.E.U16 desc[UR36][R2.64], R5 ;  /* 0x0000000502007986 */ /* 0x0023e2000c101524 */
[----:B------:R-:W-:Y:S05]  /*40b0*/  BRA `(.L_x_3980) ;  /* 0x0000000c00287947 */ /* 0x000fea0003800000 */
.L_x_3976:
[----:B------:R-:W-:-:S09]  /*40c0*/  UISETP.GT.AND UP0, UPT, UR4, 0x6, UPT ;  /* 0x000000060400788c */ /* 0x000fd2000bf04270 */
[----:B------:R-:W-:Y:S05]  /*40d0*/  BRA.U UP0, `(.L_x_3983) ;  /* 0x0000000100247547 */ /* 0x000fea000b800000 */
[----:B------:R-:W-:-:S09]  /*40e0*/  UISETP.NE.AND UP0, UPT, UR4, 0x5, UPT ;  /* 0x000000050400788c */ /* 0x000fd2000bf05270 */
[----:B------:R-:W-:Y:S05]  /*40f0*/  BRA.U !UP0, `(.L_x_3984) ;  /* 0x0000000108147547 */ /* 0x000fea000b800000 */
[----:B------:R-:W-:-:S09]  /*4100*/  UISETP.NE.AND UP0, UPT, UR4, 0x6, UPT ;  /* 0x000000060400788c */ /* 0x000fd2000bf05270 */
[----:B------:R-:W-:Y:S05]  /*4110*/  BRA.U UP0, `(.L_x_3979) ;  /* 0x0000000900707547 */ /* 0x000fea000b800000 */
[----:B------:R-:W-:-:S05]  /*4120*/  HADD2.F32 R5, -RZ, R4.H0_H0 ;  /* 0x20000004ff057230 */ /* 0x000fca0000004100 */
[----:B------:R1:W-:Y:S01]  /*4130*/  STG.E desc[UR36][R2.64], R5 ;  /* 0x0000000502007986 */ /* 0x0003e2000c101924 */
[----:B------:R-:W-:Y:S05]  /*4140*/  BRA `(.L_x_3980) ;  /* 0x0000000c00047947 */ /* 0x000fea0003800000 */
.L_x_3984:
[----:B------:R1:W-:Y:S01]  /*4150*/  STG.E.U16 desc[UR36][R2.64], R4 ;  /* 0x0000000402007986 */ /* 0x0003e2000c101524 */
[----:B------:R-:W-:Y:S05]  /*4160*/  BRA `(.L_x_3980) ;  /* 0x0000000800fc7947 */ /* 0x000fea0003800000 */
.L_x_3983:
[----:B------:R-:W-:-:S09]  /*4170*/  UISETP.NE.AND UP0, UPT, UR4, 0x7, UPT ;  /* 0x000000070400788c */ /* 0x000fd2000bf05270 */
[----:B------:R-:W-:Y:S05]  /*4180*/  BRA.U !UP0, `(.L_x_3985) ;  /* 0x0000000108347547 */ /* 0x000fea000b800000 */
[----:B------:R-:W-:-:S09]  /*4190*/  UISETP.NE.AND UP0, UPT, UR4, 0x8, UPT ;  /* 0x000000080400788c */ /* 0x000fd2000bf05270 */
[----:B------:R-:W-:Y:S05]  /*41a0*/  BRA.U !UP0, `(.L_x_3986) ;  /* 0x0000000108187547 */ /* 0x000fea000b800000 */
[----:B------:R-:W-:-:S09]  /*41b0*/  UISETP.NE.AND UP0, UPT, UR4, 0x9, UPT ;  /* 0x000000090400788c */ /* 0x000fd2000bf05270 */
[----:B------:R-:W-:Y:S05]  /*41c0*/  BRA.U UP0, `(.L_x_3979) ;  /* 0x0000000900447547 */ /* 0x000fea000b800000 */
[----:B------:R-:W-:Y:S02]  /*41d0*/  HADD2.F32 R4, -RZ, R4.H0_H0 ;  /* 0x20000004ff047230 */ /* 0x000fe40000004100 */
[----:B------:R-:W-:-:S05]  /*41e0*/  IMAD.MOV.U32 R5, RZ, RZ, RZ ;  /* 0x000000ffff057224 */ /* 0x000fca00078e00ff */
[----:B------:R1:W-:Y:S01]  /*41f0*/  STG.E.64 desc[UR36][R2.64], R4 ;  /* 0x0000000402007986 */ /* 0x0003e2000c101b24 */
[----:B------:R-:W-:Y:S05]  /*4200*/  BRA `(.L_x_3980) ;  /* 0x0000000800d47947 */ /* 0x000fea0003800000 */
.L_x_3986:
[----:B------:R-:W-:-:S05]  /*4210*/  HADD2.F32 R0, -RZ, R4.H0_H0 ;  /* 0x20000004ff007230 */ /* 0x000fca0000004100 */
[----:B------:R-:W-:-:S04]  /*4220*/  F2FP.F16.F32.PACK_AB R0, RZ, R0 ;  /* 0x00000000ff00723e */ /* 0x000fc800000000ff */
[----:B------:R-:W-:-:S05]  /*4230*/  PRMT R0, R0, 0x5410, RZ ;  /* 0x0000541000007816 */ /* 0x000fca00000000ff */
[----:B------:R1:W-:Y:S01]  /*4240*/  STG.E desc[UR36][R2.64], R0 ;  /* 0x0000000002007986 */ /* 0x0003e2000c101924 */
[----:B------:R-:W-:Y:S05]  /*4250*/  BRA `(.L_x_3980) ;  /* 0x0000000800c07947 */ /* 0x000fea0003800000 */
.L_x_3985:
[----:B------:R-:W-:-:S05]  /*4260*/  HADD2.F32 R4, -RZ, R4.H0_H0 ;  /* 0x20000004ff047230 */ /* 0x000fca0000004100 */
[----:B------:R-:W-:-:S06]  /*4270*/  FMUL.FTZ R4, R4, 1 ;  /* 0x3f80000004047820 */ /* 0x000fcc0000410000 */
[----:B------:R-:W1:Y:S02]  /*4280*/  F2F.F64.F32 R4, R4 ;  /* 0x0000000400047310 */ /* 0x000e640000201800 */
[----:B-1----:R1:W-:Y:S01]  /*4290*/  STG.E.64 desc[UR36][R2.64], R4 ;  /* 0x0000000402007986 */ /* 0x0023e2000c101b24 */
[----:B------:R-:W-:Y:S05]  /*42a0*/  BRA `(.L_x_3980) ;  /* 0x0000000800ac7947 */ /* 0x000fea0003800000 */
.L_x_3975:
        /* <DEDUP_REMOVED lines=8> */
[----:B------:R-:W-:-:S05]  /*4330*/  HADD2.F32 R4, -RZ, R4.H0_H0 ;  /* 0x20000004ff047230 */ /* 0x000fca0000004100 */
[----:B------:R-:W-:-:S04]  /*4340*/  FSETP.NEU.FTZ.AND P0, PT, R4, RZ, PT ;  /* 0x000000ff0400720b */ /* 0x000fc80003f1d000 */
[----:B------:R-:W-:-:S05]  /*4350*/  SEL R5, RZ, 0x1, !P0 ;  /* 0x00000001ff057807 */ /* 0x000fca0004000000 */
[----:B------:R1:W-:Y:S01]  /*4360*/  STG.E.U8 desc[UR36][R2.64], R5 ;  /* 0x0000000502007986 */ /* 0x0003e2000c101124 */
[----:B------:R-:W-:Y:S05]  /*4370*/  BRA `(.L_x_3980) ;  /* 0x0000000800787947 */ /* 0x000fea0003800000 */
.L_x_3989:
[----:B------:R-:W-:Y:S01]  /*4380*/  HADD2.F32 R4, -RZ, R4.H0_H0 ;  /* 0x20000004ff047230 */ /* 0x000fe20000004100 */
[----:B------:R-:W-:-:S04]  /*4390*/  CS2R R6, SRZ ;  /* 0x0000000000067805 */ /* 0x000fc8000001ff00 */
[----:B------:R-:W-:-:S06]  /*43a0*/  FMUL.FTZ R4, R4, 1 ;  /* 0x3f80000004047820 */ /* 0x000fcc0000410000 */
[----:B------:R-:W1:Y:S02]  /*43b0*/  F2F.F64.F32 R4, R4 ;  /* 0x0000000400047310 */ /* 0x000e640000201800 */
[----:B-1----:R4:W-:Y:S01]  /*43c0*/  STG.E.128 desc[UR36][R2.64], R4 ;  /* 0x0000000402007986 */ /* 0x0029e2000c101d24 */
[----:B------:R-:W-:Y:S05]  /*43d0*/  BRA `(.L_x_3980) ;  /* 0x0000000800607947 */ /* 0x000fea0003800000 */
.L_x_3988:
[----:B------:R-:W-:-:S09]  /*43e0*/  UISETP.NE.AND UP0, UPT, UR4, 0xf, UPT ;  /* 0x0000000f0400788c */ /* 0x000fd2000bf05270 */
[----:B------:R-:W-:Y:S05]  /*43f0*/  BRA.U !UP0, `(.L_x_3990) ;  /* 0x0000000108a07547 */ /* 0x000fea000b800000 */
[----:B------:R-:W-:-:S09]  /*4400*/  UISETP.NE.AND UP0, UPT, UR4, 0x17, UPT ;  /* 0x000000170400788c */ /* 0x000fd2000bf05270 */
[----:B------:R-:W-:Y:S05]  /*4410*/  BRA.U !UP0, `(.L_x_3991) ;  /* 0x00000001084c7547 */ /* 0x000fea000b800000 */
[----:B------:R-:W-:-:S09]  /*4420*/  UISETP.NE.AND UP0, UPT, UR4, 0x18, UPT ;  /* 0x000000180400788c */ /* 0x000fd2000bf05270 */
[----:B------:R-:W-:Y:S05]  /*4430*/  BRA.U UP0, `(.L_x_3979) ;  /* 0x0000000500a87547 */ /* 0x000fea000b800000 */
[----:B------:R-:W-:Y:S01]  /*4440*/  HADD2.F32 R7, -RZ, R4.H0_H0 ;  /* 0x20000004ff077230 */ /* 0x000fe20000004100 */
        /* <DEDUP_REMOVED lines=12> */
.L_x_3993:
[----:B------:R-:W-:Y:S05]  /*4510*/  BSYNC.RECONVERGENT B0 ;  /* 0x0000000000007941 */ /* 0x000fea0003800200 */
.L_x_3992:
[----:B------:R-:W-:-:S05]  /*4520*/  LOP3.LUT R5, R0, 0x80, R5, 0xf8, !PT ;  /* 0x0000008000057812 */ /* 0x000fca00078ef805 */
[----:B------:R2:W-:Y:S01]  /*4530*/  STG.E.U8 desc[UR36][R2.64], R5 ;  /* 0x0000000502007986 */ /* 0x0005e2000c101124 */
[----:B------:R-:W-:Y:S05]  /*4540*/  BRA `(.L_x_3980) ;  /* 0x0000000800047947 */ /* 0x000fea0003800000 */
.L_x_3991:
[----:B------:R-:W-:Y:S01]  /*4550*/  HADD2.F32 R7, -RZ, R4.H0_H0 ;  /* 0x20000004ff077230 */ /* 0x000fe20000004100 */
        /* <DEDUP_REMOVED lines=14> */
.L_x_3995:
[----:B------:R-:W-:Y:S05]  /*4640*/  BSYNC.RECONVERGENT B0 ;  /* 0x0000000000007941 */ /* 0x000fea0003800200 */
.L_x_3994:
[----:B------:R-:W-:-:S05]  /*4650*/  LOP3.LUT R5, R0, 0x80, R5, 0xf8, !PT ;  /* 0x0000008000057812 */ /* 0x000fca00078ef805 */
[----:B------:R3:W-:Y:S01]  /*4660*/  STG.E.U8 desc[UR36][R2.64], R5 ;  /* 0x0000000502007986 */ /* 0x0007e2000c101124 */
[----:B------:R-:W-:Y:S05]  /*4670*/  BRA `(.L_x_3980) ;  /* 0x0000000400b87947 */ /* 0x000fea0003800000 */
.L_x_3990:
[----:B------:R-:W-:-:S05]  /*4680*/  HADD2.F32 R0, -RZ, R4.H0_H0 ;  /* 0x20000004ff007230 */ /* 0x000fca0000004100 */
[----:B------:R-:W-:-:S05]  /*4690*/  F2FP.BF16.F32.PACK_AB R0, RZ, R0 ;  /* 0x00000000ff00723e */ /* 0x000fca00000010ff */
[----:B------:R1:W-:Y:S01]  /*46a0*/  STG.E.U16 desc[UR36][R2.64], R0 ;  /* 0x0000000002007986 */ /* 0x0003e2000c101524 */
[----:B------:R-:W-:Y:S05]  /*46b0*/  BRA `(.L_x_3980) ;  /* 0x0000000400a87947 */ /* 0x000fea0003800000 */
.L_x_3987:
        /* <DEDUP_REMOVED lines=8> */
[----:B------:R-:W-:-:S06]  /*4740*/  HADD2.F32 R5, -RZ, R4.H0_H0 ;  /* 0x20000004ff057230 */ /* 0x000fcc0000004100 */
[----:B------:R-:W1:Y:S02]  /*4750*/  F2I.FTZ.U32.TRUNC.NTZ R5, R5 ;  /* 0x0000000500057305 */ /* 0x000e64000021f000 */
[----:B-1----:R1:W-:Y:S01]  /*4760*/  STG.E.U16 desc[UR36][R2.64], R5 ;  /* 0x0000000502007986 */ /* 0x0023e2000c101524 */
[----:B------:R-:W-:Y:S05]  /*4770*/  BRA `(.L_x_3980) ;  /* 0x0000000400787947 */ /* 0x000fea0003800000 */
.L_x_3998:
[----:B------:R-:W-:Y:S01]  /*4780*/  HADD2.F32 R5, -RZ, R4.H0_H0 ;  /* 0x20000004ff057230 */ /* 0x000fe20000004100 */
        /* <DEDUP_REMOVED lines=12> */
.L_x_4001:
[----:B------:R-:W-:-:S04]  /*4850*/  SHF.R.U32.HI R0, RZ, 0x14, R5 ;  /* 0x00000014ff007819 */ /* 0x000fc80000011605 */
[----:B------:R-:W-:-:S04]  /*4860*/  LOP3.LUT R0, R0, 0x1, RZ, 0xc0, !PT ;  /* 0x0000000100007812 */ /* 0x000fc800078ec0ff */
[----:B------:R-:W-:-:S04]  /*4870*/  IADD3 R0, PT, PT, R5, 0x487ffff, R0 ;  /* 0x0487ffff05007810 */ /* 0x000fc80007ffe000 */
[----:B------:R-:W-:-:S04]  /*4880*/  SHF.R.U32.HI R0, RZ, 0x14, R0 ;  /* 0x00000014ff007819 */ /* 0x000fc80000011600 */
[----:B------:R-:W-:-:S07]  /*4890*/  LOP3.LUT R4, R0, 0xff, RZ, 0xc0, !PT ;  /* 0x000000ff00047812 */ /* 0x000fce00078ec0ff */
.L_x_4002:
[----:B------:R-:W-:-:S04]  /*48a0*/  SHF.R.U32.HI R5, RZ, 0x18, R5 ;  /* 0x00000018ff057819 */ /* 0x000fc80000011605 */
[----:B------:R-:W-:-:S04]  /*48b0*/  LOP3.LUT R4, R4, 0x80, R5, 0xf8, !PT ;  /* 0x0000008004047812 */ /* 0x000fc800078ef805 */
[----:B------:R-:W-:-:S07]  /*48c0*/  PRMT R0, R4, 0x7610, R0 ;  /* 0x0000761004007816 */ /* 0x000fce0000000000 */
.L_x_4000:
[----:B------:R-:W-:Y:S05]  /*48d0*/  BSYNC.RECONVERGENT B0 ;  /* 0x0000000000007941 */ /* 0x000fea0003800200 */
.L_x_3999:
[----:B------:R1:W-:Y:S01]  /*48e0*/  STG.E.U8 desc[UR36][R2.64], R0 ;  /* 0x0000000002007986 */ /* 0x0003e2000c101124 */
[----:B------:R-:W-:Y:S05]  /*48f0*/  BRA `(.L_x_3980) ;  /* 0x0000000400187947 */ /* 0x000fea0003800000 */
.L_x_3997:
        /* <DEDUP_REMOVED lines=13> */
.L_x_4005:
[----:B------:R-:W-:-:S04]  /*49d0*/  SHF.R.U32.HI R0, RZ, 0x15, R5 ;  /* 0x00000015ff007819 */ /* 0x000fc80000011605 */
[----:B------:R-:W-:-:S04]  /*49e0*/  LOP3.LUT R0, R0, 0x1, RZ, 0xc0, !PT ;  /* 0x0000000100007812 */ /* 0x000fc800078ec0ff */
[----:B------:R-:W-:-:S04]  /*49f0*/  IADD3 R0, PT, PT, R5, 0x88fffff, R0 ;  /* 0x088fffff05007810 */ /* 0x000fc80007ffe000 */
[----:B------:R-:W-:-:S04]  /*4a00*/  SHF.R.U32.HI R0, RZ, 0x15, R0 ;  /* 0x00000015ff007819 */ /* 0x000fc80000011600 */
[----:B------:R-:W-:-:S07]  /*4a10*/  LOP3.LUT R4, R0, 0xff, RZ, 0xc0, !PT ;  /* 0x000000ff00047812 */ /* 0x000fce00078ec0ff */
.L_x_4006:
[----:B------:R-:W-:-:S04]  /*4a20*/  SHF.R.U32.HI R5, RZ, 0x18, R5 ;  /* 0x00000018ff057819 */ /* 0x000fc80000011605 */
[----:B------:R-:W-:-:S04]  /*4a30*/  LOP3.LUT R4, R4, 0x80, R5, 0xf8, !PT ;  /* 0x0000008004047812 */ /* 0x000fc800078ef805 */
[----:B------:R-:W-:-:S07]  /*4a40*/  PRMT R0, R4, 0x7610, R0 ;  /* 0x0000761004007816 */ /* 0x000fce0000000000 */
.L_x_4004:
[----:B------:R-:W-:Y:S05]  /*4a50*/  BSYNC.RECONVERGENT B0 ;  /* 0x0000000000007941 */ /* 0x000fea0003800200 */
.L_x_4003:
[----:B------:R1:W-:Y:S01]  /*4a60*/  STG.E.U8 desc[UR36][R2.64], R0 ;  /* 0x0000000002007986 */ /* 0x0003e2000c101124 */
[----:B------:R-:W-:Y:S05]  /*4a70*/  BRA `(.L_x_3980) ;  /* 0x0000000000b87947 */ /* 0x000fea0003800000 */
.L_x_3996:
[----:B------:R-:W-:-:S09]  /*4a80*/  UISETP.NE.AND UP0, UPT, UR4, 0x1c, UPT ;  /* 0x0000001c0400788c */ /* 0x000fd2000bf05270 */
[----:B------:R-:W-:Y:S05]  /*4a90*/  BRA.U !UP0, `(.L_x_4007) ;  /* 0x0000000108a47547 */ /* 0x000fea000b800000 */
[----:B------:R-:W-:-:S09]  /*4aa0*/  UISETP.NE.AND UP0, UPT, UR4, 0x1d, UPT ;  /* 0x0000001d0400788c */ /* 0x000fd2000bf05270 */
[----:B------:R-:W-:Y:S05]  /*4ab0*/  BRA.U !UP0, `(.L_x_4008) ;  /* 0x00000001088c7547 */ /* 0x000fea000b800000 */
[----:B------:R-:W-:-:S09]  /*4ac0*/  UISETP.NE.AND UP0, UPT, UR4, 0x2c, UPT ;  /* 0x0000002c0400788c */ /* 0x000fd2000bf05270 */
[----:B------:R-:W-:Y:S05]  /*4ad0*/  BRA.U !UP0, `(.L_x_4009) ;  /* 0x0000000108447547 */ /* 0x000fea000b800000 */
.L_x_3979:
        /* <DEDUP_REMOVED lines=16> */
.L_x_4010:
[----:B------:R-:W-:Y:S05]  /*4be0*/  BRA `(.L_x_3980) ;  /* 0x00000000005c7947 */ /* 0x000fea0003800000 */
.L_x_4009:
[----:B------:R-:W-:-:S05]  /*4bf0*/  HADD2.F32 R5, -RZ, R4.H0_H0 ;  /* 0x20000004ff057230 */ /* 0x000fca0000004100 */
        /* <DEDUP_REMOVED lines=15> */
.L_x_4008:
[----:B------:R-:W-:-:S06]  /*4cf0*/  HADD2.F32 R4, -RZ, R4.H0_H0 ;  /* 0x20000004ff047230 */ /* 0x000fcc0000004100 */
[----:B------:R-:W1:Y:S02]  /*4d00*/  F2I.U64.TRUNC R4, R4 ;  /* 0x0000000400047311 */ /* 0x000e64000020d800 */
[----:B-1----:R1:W-:Y:S01]  /*4d10*/  STG.E.64 desc[UR36][R2.64], R4 ;  /* 0x0000000402007986 */ /* 0x0023e2000c101b24 */
[----:B------:R-:W-:Y:S05]  /*4d20*/  BRA `(.L_x_3980) ;  /* 0x00000000000c7947 */ /* 0x000fea0003800000 */
.L_x_4007:
[----:B------:R-:W-:-:S04]  /*4d30*/  HADD2.F32 R4, -RZ, R4.H0_H0 ;  /* 0x20000004ff047230 */ /* 0x000fc80000004100 */
[----:B------:R-:W1:Y:S02]  /*4d40*/  F2I.FTZ.U32.TRUNC.NTZ R5, R4 ;  /* 0x0000000400057305 */ /* 0x000e64000021f000 */
[----:B-1----:R1:W-:Y:S02]  /*4d50*/  STG.E desc[UR36][R2.64], R5 ;  /* 0x0000000502007986 */ /* 0x0023e4000c101924 */
.L_x_3980:
[----:B------:R-:W-:-:S07]  /*4d60*/  VIADD R17, R17, 0x80 ;  /* 0x0000008011117836 */ /* 0x000fce0000000000 */
.L_x_3894:
[----:B------:R-:W-:Y:S05]  /*4d70*/  BSYNC.RECONVERGENT B6 ;  /* 0x0000000000067941 */ /* 0x000fea0003800200 */
.L_x_3893:
        /* <DEDUP_REMOVED lines=17> */
[----:B------:R-:W-:-:S04]  /*4e90*/  SHF.R.U32.HI R3, RZ, UR5, R2 ;  /* 0x00000005ff037c19 */ /* 0x000fc80008011602 */
[----:B------:R-:W-:-:S05]  /*4ea0*/  IADD3 R18, PT, PT, -R3, RZ, RZ ;  /* 0x000000ff03127210 */ /* 0x000fca0007ffe1ff */
        /* <DEDUP_REMOVED lines=339> */
.L_x_4013:
        /* <DEDUP_REMOVED lines=16> */
[----:B-1----:R-:W-:-:S04]  /*64e0*/  F2FP.F16.F32.PACK_AB R0, RZ, R0 ;  /* 0x00000000ff00723e */ /* 0x002fc800000000ff */
[----:B------:R-:W-:Y:S01]  /*64f0*/  PRMT R19, R0, 0x7610, R19 ;  /* 0x0000761000137816 */ /* 0x000fe20000000013 */
[----:B------:R-:W-:Y:S06]  /*6500*/  BRA `(.L_x_4019) ;  /* 0x0000000c00e87947 */ /* 0x000fec0003800000 */
.L_x_4017:
[----:B------:R-:W2:Y:S02]  /*6510*/  LDG.E.U8 R2, desc[UR36][R2.64] ;  /* 0x0000002402027981 */ /* 0x000ea4000c1e1100 */
[----:B--2---:R-:W-:-:S04]  /*6520*/  I2FP.F32.U32 R0, R2 ;  /* 0x0000000200007245 */ /* 0x004fc80000201000 */
[----:B------:R-:W-:-:S04]  /*6530*/  F2FP.F16.F32.PACK_AB R0, RZ, R0 ;  /* 0x00000000ff00723e */ /* 0x000fc800000000ff */
[----:B------:R-:W-:Y:S01]  /*6540*/  PRMT R19, R0, 0x7610, R19 ;  /* 0x0000761000137816 */ /* 0x000fe20000000013 */
[----:B------:R-:W-:Y:S06]  /*6550*/  BRA `(.L_x_4019) ;  /* 0x0000000c00d47947 */ /* 0x000fec0003800000 */
.L_x_4016:
        /* <DEDUP_REMOVED lines=8> */
[----:B-1----:R-:W-:-:S04]  /*65e0*/  F2FP.F16.F32.PACK_AB R0, RZ, R0 ;  /* 0x00000000ff00723e */ /* 0x002fc800000000ff */
[----:B------:R-:W-:Y:S01]  /*65f0*/  PRMT R19, R0, 0x7610, R19 ;  /* 0x0000761000137816 */ /* 0x000fe20000000013 */
[----:B------:R-:W-:Y:S06]  /*6600*/  BRA `(.L_x_4019) ;  /* 0x0000000c00a87947 */ /* 0x000fec0003800000 */
.L_x_4021:
[----:B------:R-:W2:Y:S02]  /*6610*/  LDG.E R2, desc[UR36][R2.64] ;  /* 0x0000002402027981 */ /* 0x000ea4000c1e1900 */
[----:B--2---:R-:W-:-:S04]  /*6620*/  I2FP.F32.S32 R0, R2 ;  /* 0x0000000200007245 */ /* 0x004fc80000201400 */
[----:B------:R-:W-:-:S04]  /*6630*/  F2FP.F16.F32.PACK_AB R0, RZ, R0 ;  /* 0x00000000ff00723e */ /* 0x000fc800000000ff */
[----:B------:R-:W-:Y:S01]  /*6640*/  PRMT R19, R0, 0x7610, R19 ;  /* 0x0000761000137816 */ /* 0x000fe20000000013 */
[----:B------:R-:W-:Y:S06]  /*6650*/  BRA `(.L_x_4019) ;  /* 0x0000000c00947947 */ /* 0x000fec0003800000 */
.L_x_4020:
[----:B------:R-:W2:Y:S02]  /*6660*/  LDG.E.U16 R2, desc[UR36][R2.64] ;  /* 0x0000002402027981 */ /* 0x000ea4000c1e1500 */
[----:B--2---:R-:W1:Y:S02]  /*6670*/  I2F.S16 R0, R2 ;  /* 0x0000000200007306 */ /* 0x004e640000101400 */
[----:B-1----:R-:W-:-:S04]  /*6680*/  F2FP.F16.F32.PACK_AB R0, RZ, R0 ;  /* 0x00000000ff00723e */ /* 0x002fc800000000ff */
[----:B------:R-:W-:Y:S01]  /*6690*/  PRMT R19, R0, 0x7610, R19 ;  /* 0x0000761000137816 */ /* 0x000fe20000000013 */
[----:B------:R-:W-:Y:S06]  /*66a0*/  BRA `(.L_x_4019) ;  /* 0x0000000c00807947 */ /* 0x000fec0003800000 */
.L_x_4015:
        /* <DEDUP_REMOVED lines=9> */
.L_x_4023:
[----:B------:R2:W5:Y:S01]  /*6740*/  LDG.E.U16 R19, desc[UR36][R2.64] ;  /* 0x0000002402137981 */ /* 0x000562000c1e1500 */
[----:B------:R-:W-:Y:S05]  /*6750*/  BRA `(.L_x_4019) ;  /* 0x0000000c00547947 */ /* 0x000fea0003800000 */
.L_x_4022:
        /* <DEDUP_REMOVED lines=9> */
.L_x_4025:
[----:B------:R1:W5:Y:S01]  /*67f0*/  LDG.E.U16 R19, desc[UR36][R2.64] ;  /* 0x0000002402137981 */ /* 0x000362000c1e1500 */
[----:B------:R-:W-:Y:S05]  /*6800*/  BRA `(.L_x_4019) ;  /* 0x0000000c00287947 */ /* 0x000fea0003800000 */
.L_x_4024:
        /* <DEDUP_REMOVED lines=10> */
[----:B------:R-:W-:-:S04]  /*68b0*/  F2FP.F16.F32.PACK_AB R0, RZ, R0 ;  /* 0x00000000ff00723e */ /* 0x000fc800000000ff */
[----:B------:R-:W-:Y:S01]  /*68c0*/  PRMT R19, R0, 0x7610, R19 ;  /* 0x0000761000137816 */ /* 0x000fe20000000013 */
[----:B------:R-:W-:Y:S06]  /*68d0*/  BRA `(.L_x_4019) ;  /* 0x0000000800f47947 */ /* 0x000fec0003800000 */
.L_x_4014:
        /* <DEDUP_REMOVED lines=14> */
.L_x_4028:
        /* <DEDUP_REMOVED lines=13> */
.L_x_4027:
        /* <DEDUP_REMOVED lines=27> */
.L_x_4030:
        /* <DEDUP_REMOVED lines=11> */
[----:B------:R-:W-:-:S04]  /*6cf0*/  F2FP.F16.F32.PACK_AB R0, RZ, R0 ;  /* 0x00000000ff00723e */ /* 0x000fc800000000ff */
[----:B------:R-:W-:Y:S01]  /*6d00*/  PRMT R19, R0, 0x7610, R19 ;  /* 0x0000761000137816 */ /* 0x000fe20000000013 */
[----:B------:R-:W-:Y:S06]  /*6d10*/  BRA `(.L_x_4019) ;  /* 0x0000000400e47947 */ /* 0x000fec0003800000 */
.L_x_4029:
[----:B------:R-:W2:Y:S02]  /*6d20*/  LDG.E.U16 R0, desc[UR36][R2.64] ;  /* 0x0000002402007981 */ /* 0x000ea4000c1e1500 */
[----:B--2---:R-:W-:-:S05]  /*6d30*/  IMAD.U32 R0, R0, 0x10000, RZ ;  /* 0x0001000000007824 */ /* 0x004fca00078e00ff */
[----:B------:R-:W-:-:S04]  /*6d40*/  F2FP.F16.F32.PACK_AB R0, RZ, R0 ;  /* 0x00000000ff00723e */ /* 0x000fc800000000ff */
[----:B------:R-:W-:Y:S01]  /*6d50*/  PRMT R19, R0, 0x7610, R19 ;  /* 0x0000761000137816 */ /* 0x000fe20000000013 */
[----:B------:R-:W-:Y:S06]  /*6d60*/  BRA `(.L_x_4019) ;  /* 0x0000000400d07947 */ /* 0x000fec0003800000 */
.L_x_4026:
        /* <DEDUP_REMOVED lines=13> */
.L_x_4033:
        /* <DEDUP_REMOVED lines=21> */
.L_x_4037:
[----:B------:R-:W-:Y:S05]  /*6f90*/  BSYNC.RECONVERGENT B1 ;  /* 0x0000000000017941 */ /* 0x000fea0003800200 */
.L_x_4036:
[----:B------:R-:W-:Y:S01]  /*6fa0*/  IMAD.SHL.U32 R0, R0, 0x100000, RZ ;  /* 0x0010000000007824 */ /* 0x000fe200078e00ff */
[----:B------:R-:W-:-:S04]  /*6fb0*/  LEA R2, R2, 0x3b800000, 0x17 ;  /* 0x3b80000002027811 */ /* 0x000fc800078eb8ff */
[----:B------:R-:W-:-:S07]  /*6fc0*/  LOP3.LUT R0, R2, R0, R7, 0xfe, !PT ;  /* 0x0000000002007212 */ /* 0x000fce00078efe07 */
.L_x_4035:
[----:B------:R-:W-:Y:S05]  /*6fd0*/  BSYNC.RECONVERGENT B0 ;  /* 0x0000000000007941 */ /* 0x000fea0003800200 */
.L_x_4034:
[----:B------:R-:W-:-:S04]  /*6fe0*/  F2FP.F16.F32.PACK_AB R0, RZ, R0 ;  /* 0x00000000ff00723e */ /* 0x000fc800000000ff */
[----:B------:R-:W-:Y:S01]  /*6ff0*/  PRMT R19, R0, 0x7610, R19 ;  /* 0x0000761000137816 */ /* 0x000fe20000000013 */
[----:B------:R-:W-:Y:S06]  /*7000*/  BRA `(.L_x_4019) ;  /* 0x0000000400287947 */ /* 0x000fec0003800000 */
.L_x_4032:
        /* <DEDUP_REMOVED lines=21> */
.L_x_4041:
[----:B------:R-:W-:Y:S05]  /*7160*/  BSYNC.RECONVERGENT B1 ;  /* 0x0000000000017941 */ /* 0x000fea0003800200 */
.L_x_4040:
[----:B------:R-:W-:Y:S01]  /*7170*/  IMAD.SHL.U32 R0, R0, 0x200000, RZ ;  /* 0x0020000000007824 */ /* 0x000fe200078e00ff */
[----:B------:R-:W-:-:S04]  /*7180*/  LEA R2, R2, 0x37800000, 0x17 ;  /* 0x3780000002027811 */ /* 0x000fc800078eb8ff */
[----:B------:R-:W-:-:S07]  /*7190*/  LOP3.LUT R0, R2, R0, R7, 0xfe, !PT ;  /* 0x0000000002007212 */ /* 0x000fce00078efe07 */
.L_x_4039:
[----:B------:R-:W-:Y:S05]  /*71a0*/  BSYNC.RECONVERGENT B0 ;  /* 0x0000000000007941 */ /* 0x000fea0003800200 */
.L_x_4038:
[----:B------:R-:W-:-:S04]  /*71b0*/  F2FP.F16.F32.PACK_AB R0, RZ, R0 ;  /* 0x00000000ff00723e */ /* 0x000fc800000000ff */
[----:B------:R-:W-:Y:S01]  /*71c0*/  PRMT R19, R0, 0x7610, R19 ;  /* 0x0000761000137816 */ /* 0x000fe20000000013 */
[----:B------:R-:W-:Y:S06]  /*71d0*/  BRA `(.L_x_4019) ;  /* 0x0000000000b47947 */ /* 0x000fec0003800000 */
.L_x_4031:
        /* <DEDUP_REMOVED lines=14> */
.L_x_4045:
[----:B------:R-:W-:Y:S05]  /*72c0*/  BSYNC.RECONVERGENT B0 ;  /* 0x0000000000007941 */ /* 0x000fea0003800200 */
.L_x_4044:
[----:B------:R-:W-:-:S04]  /*72d0*/  F2FP.F16.F32.PACK_AB R0, RZ, R0 ;  /* 0x00000000ff00723e */ /* 0x000fc800000000ff */
[----:B------:R-:W-:Y:S01]  /*72e0*/  PRMT R19, R0, 0x7610, R19 ;  /* 0x0000761000137816 */ /* 0x000fe20000000013 */
[----:B------:R-:W-:Y:S06]  /*72f0*/  BRA `(.L_x_4019) ;  /* 0x00000000006c7947 */ /* 0x000fec0003800000 */
.L_x_4018:
        /* <DEDUP_REMOVED lines=16> */
.L_x_4046:
[----:B------:R-:W-:Y:S01]  /*7400*/  PRMT R19, RZ, 0x7610, R19 ;  /* 0x00007610ff137816 */ /* 0x000fe20000000013 */
[----:B------:R-:W-:Y:S06]  /*7410*/  BRA `(.L_x_4019) ;  /* 0x0000000000247947 */ /* 0x000fec0003800000 */
.L_x_4043:
[----:B------:R-:W2:Y:S02]  /*7420*/  LDG.E.64 R2, desc[UR36][R2.64] ;  /* 0x0000002402027981 */ /* 0x000ea4000c1e1b00 */
[----:B--2---:R-:W1:Y:S02]  /*7430*/  I2F.U64 R0, R2 ;  /* 0x0000000200007312 */ /* 0x004e640000301000 */
[----:B-1----:R-:W-:-:S04]  /*7440*/  F2FP.F16.F32.PACK_AB R0, RZ, R0 ;  /* 0x00000000ff00723e */ /* 0x002fc800000000ff */
[----:B------:R-:W-:Y:S01]  /*7450*/  PRMT R19, R0, 0x7610, R19 ;  /* 0x0000761000137816 */ /* 0x000fe20000000013 */
[----:B------:R-:W-:Y:S06]  /*7460*/  BRA `(.L_x_4019) ;  /* 0x0000000000107947 */ /* 0x000fec0003800000 */
.L_x_4042:
[----:B------:R-:W2:Y:S02]  /*7470*/  LDG.E R2, desc[UR36][R2.64] ;  /* 0x0000002402027981 */ /* 0x000ea4000c1e1900 */
[----:B--2---:R-:W-:-:S04]  /*7480*/  I2FP.F32.U32 R0, R2 ;  /* 0x0000000200007245 */ /* 0x004fc80000201000 */
[----:B------:R-:W-:-:S04]  /*7490*/  F2FP.F16.F32.PACK_AB R0, RZ, R0 ;  /* 0x00000000ff00723e */ /* 0x000fc800000000ff */
[----:B------:R-:W-:-:S07]  /*74a0*/  PRMT R19, R0, 0x7610, R19 ;  /* 0x0000761000137816 */ /* 0x000fce0000000013 */
.L_x_4019:
        /* <DEDUP_REMOVED lines=16> */
[----:B-1----:R-:W-:Y:S01]  /*75b0*/  F2FP.F16.F32.PACK_AB R0, RZ, R0 ;  /* 0x00000000ff00723e */ /* 0x002fe200000000ff */
[----:B------:R-:W-:Y:S06]  /*75c0*/  BRA `(.L_x_4052) ;  /* 0x0000000c00ac7947 */ /* 0x000fec0003800000 */
.L_x_4050:
[----:B------:R-:W2:Y:S02]  /*75d0*/  LDG.E.U8 R2, desc[UR36][R2.64] ;  /* 0x0000002402027981 */ /* 0x000ea4000c1e1100 */
[----:B--2---:R-:W-:-:S04]  /*75e0*/  I2FP.F32.U32 R0, R2 ;  /* 0x0000000200007245 */ /* 0x004fc80000201000 */
[----:B------:R-:W-:Y:S01]  /*75f0*/  F2FP.F16.F32.PACK_AB R0, RZ, R0 ;  /* 0x00000000ff00723e */ /* 0x000fe200000000ff */
[----:B------:R-:W-:Y:S06]  /*7600*/  BRA `(.L_x_4052) ;  /* 0x0000000c009c7947 */ /* 0x000fec0003800000 */
.L_x_4049:
        /* <DEDUP_REMOVED lines=8> */
[----:B-1----:R-:W-:Y:S01]  /*7690*/  F2FP.F16.F32.PACK_AB R0, RZ, R0 ;  /* 0x00000000ff00723e */ /* 0x002fe200000000ff */
[----:B------:R-:W-:Y:S06]  /*76a0*/  BRA `(.L_x_4052) ;  /* 0x0000000c00747947 */ /* 0x000fec0003800000 */
.L_x_4054:
[----:B------:R-:W2:Y:S02]  /*76b0*/  LDG.E R2, desc[UR36][R2.64] ;  /* 0x0000002402027981 */ /* 0x000ea4000c1e1900 */
[----:B--2---:R-:W-:-:S04]  /*76c0*/  I2FP.F32.S32 R0, R2 ;  /* 0x0000000200007245 */ /* 0x004fc80000201400 */
[----:B------:R-:W-:Y:S01]  /*76d0*/  F2FP.F16.F32.PACK_AB R0, RZ, R0 ;  /* 0x00000000ff00723e */ /* 0x000fe200000000ff */
[----:B------:R-:W-:Y:S06]  /*76e0*/  BRA `(.L_x_4052) ;  /* 0x0000000c00647947 */ /* 0x000fec0003800000 */
.L_x_4053:
[----:B------:R-:W2:Y:S02]  /*76f0*/  LDG.E.U16 R2, desc[UR36][R2.64] ;  /* 0x0000002402027981 */ /* 0x000ea4000c1e1500 */
[----:B--2---:R-:W1:Y:S02]  /*7700*/  I2F.S16 R0, R2 ;  /* 0x0000000200007306 */ /* 0x004e640000101400 */
[----:B-1----:R-:W-:Y:S01]  /*7710*/  F2FP.F16.F32.PACK_AB R0, RZ, R0 ;  /* 0x00000000ff00723e */ /* 0x002fe200000000ff */
[----:B------:R-:W-:Y:S06]  /*7720*/  BRA `(.L_x_4052) ;  /* 0x0000000c00547947 */ /* 0x000fec0003800000 */
.L_x_4048:
        /* <DEDUP_REMOVED lines=9> */
.L_x_4056:
[----:B------:R1:W5:Y:S01]  /*77c0*/  LDG.E.U16 R0, desc[UR36][R2.64] ;  /* 0x0000002402007981 */ /* 0x000362000c1e1500 */
[----:B------:R-:W-:Y:S05]  /*77d0*/  BRA `(.L_x_4052) ;  /* 0x0000000c00287947 */ /* 0x000fea0003800000 */
.L_x_4055:
        /* <DEDUP_REMOVED lines=9> */
.L_x_4058:
[----:B------:R2:W5:Y:S01]  /*7870*/  LDG.E.U16 R0, desc[UR36][R2.64] ;  /* 0x0000002402007981 */ /* 0x000562000c1e1500 */
[----:B------:R-:W-:Y:S05]  /*7880*/  BRA `(.L_x_4052) ;  /* 0x0000000800fc7947 */ /* 0x000fea0003800000 */
.L_x_4057:
        /* <DEDUP_REMOVED lines=10> */
[----:B------:R-:W-:Y:S01]  /*7930*/  F2FP.F16.F32.PACK_AB R0, RZ, R0 ;  /* 0x00000000ff00723e */ /* 0x000fe200000000ff */
[----:B------:R-:W-:Y:S06]  /*7940*/  BRA `(.L_x_4052) ;  /* 0x0000000800cc7947 */ /* 0x000fec0003800000 */
.L_x_4047:
        /* <DEDUP_REMOVED lines=13> */
.L_x_4061:
        /* <DEDUP_REMOVED lines=12> */
.L_x_4060:
        /* <DEDUP_REMOVED lines=24> */
[----:B------:R-:W-:-:S04]  /*7c60*/  F2FP.F16.F32.PACK_AB R5, RZ, R5 ;  /* 0x00000005ff05723e */ /* 0x000fc800000000ff */
[----:B------:R-:W-:Y:S01]  /*7c70*/  PRMT R0, R5, 0x7610, R0 ;  /* 0x0000761005007816 */ /* 0x000fe20000000000 */
[----:B------:R-:W-:Y:S06]  /*7c80*/  BRA `(.L_x_4052) ;  /* 0x0000000400fc7947 */ /* 0x000fec0003800000 */
.L_x_4063:
        /* <DEDUP_REMOVED lines=11> */
[----:B------:R-:W-:Y:S01]  /*7d40*/  F2FP.F16.F32.PACK_AB R0, RZ, R0 ;  /* 0x00000000ff00723e */ /* 0x000fe200000000ff */
[----:B------:R-:W-:Y:S06]  /*7d50*/  BRA `(.L_x_4052) ;  /* 0x0000000400c87947 */ /* 0x000fec0003800000 */
.L_x_4062:
[----:B------:R-:W2:Y:S02]  /*7d60*/  LDG.E.U16 R0, desc[UR36][R2.64] ;  /* 0x0000002402007981 */ /* 0x000ea4000c1e1500 */
[----:B--2---:R-:W-:-:S05]  /*7d70*/  IMAD.U32 R0, R0, 0x10000, RZ ;  /* 0x0001000000007824 */ /* 0x004fca00078e00ff */
[----:B------:R-:W-:Y:S01]  /*7d80*/  F2FP.F16.F32.PACK_AB R0, RZ, R0 ;  /* 0x00000000ff00723e */ /* 0x000fe200000000ff */
[----:B------:R-:W-:Y:S06]  /*7d90*/  BRA `(.L_x_4052) ;  /* 0x0000000400b87947 */ /* 0x000fec0003800000 */
.L_x_4059:
        /* <DEDUP_REMOVED lines=12> */
.L_x_4066:
        /* <DEDUP_REMOVED lines=21> */
.L_x_4070:
[----:B------:R-:W-:Y:S05]  /*7fb0*/  BSYNC.RECONVERGENT B1 ;  /* 0x0000000000017941 */ /* 0x000fea0003800200 */
.L_x_4069:
[----:B------:R-:W-:Y:S01]  /*7fc0*/  IMAD.SHL.U32 R0, R0, 0x100000, RZ ;  /* 0x0010000000007824 */ /* 0x000fe200078e00ff */
[----:B------:R-:W-:-:S04]  /*7fd0*/  LEA R2, R2, 0x3b800000, 0x17 ;  /* 0x3b80000002027811 */ /* 0x000fc800078eb8ff */
[----:B------:R-:W-:-:S07]  /*7fe0*/  LOP3.LUT R0, R2, R0, R7, 0xfe, !PT ;  /* 0x0000000002007212 */ /* 0x000fce00078efe07 */
.L_x_4068:
[----:B------:R-:W-:Y:S05]  /*7ff0*/  BSYNC.RECONVERGENT B0 ;  /* 0x0000000000007941 */ /* 0x000fea0003800200 */
.L_x_4067:
[----:B------:R-:W-:Y:S01]  /*8000*/  F2FP.F16.F32.PACK_AB R0, RZ, R0 ;  /* 0x00000000ff00723e */ /* 0x000fe200000000ff */
[----:B------:R-:W-:Y:S06]  /*8010*/  BRA `(.L_x_4052) ;  /* 0x0000000400187947 */ /* 0x000fec0003800000 */
.L_x_4065:
        /* <DEDUP_REMOVED lines=21> */
.L_x_4074:
[----:B------:R-:W-:Y:S05]  /*8170*/  BSYNC.RECONVERGENT B1 ;  /* 0x0000000000017941 */ /* 0x000fea0003800200 */
.L_x_4073:
[----:B------:R-:W-:Y:S01]  /*8180*/  IMAD.SHL.U32 R0, R0, 0x200000, RZ ;  /* 0x0020000000007824 */ /* 0x000fe200078e00ff */
[----:B------:R-:W-:-:S04]  /*8190*/  LEA R2, R2, 0x37800000, 0x17 ;  /* 0x3780000002027811 */ /* 0x000fc800078eb8ff */
[----:B------:R-:W-:-:S07]  /*81a0*/  LOP3.LUT R0, R2, R0, R7, 0xfe, !PT ;  /* 0x0000000002007212 */ /* 0x000fce00078efe07 */
.L_x_4072:
[----:B------:R-:W-:Y:S05]  /*81b0*/  BSYNC.RECONVERGENT B0 ;  /* 0x0000000000007941 */ /* 0x000fea0003800200 */
.L_x_4071:
[----:B------:R-:W-:Y:S01]  /*81c0*/  F2FP.F16.F32.PACK_AB R0, RZ, R0 ;  /* 0x00000000ff00723e */ /* 0x000fe200000000ff */
[----:B------:R-:W-:Y:S06]  /*81d0*/  BRA `(.L_x_4052) ;  /* 0x0000000000a87947 */ /* 0x000fec0003800000 */
.L_x_4064:
        /* <DEDUP_REMOVED lines=14> */
.L_x_4078:
[----:B------:R-:W-:Y:S05]  /*82c0*/  BSYNC.RECONVERGENT B0 ;  /* 0x0000000000007941 */ /* 0x000fea0003800200 */
.L_x_4077:
[----:B------:R-:W-:Y:S01]  /*82d0*/  F2FP.F16.F32.PACK_AB R0, RZ, R0 ;  /* 0x00000000ff00723e */ /* 0x000fe200000000ff */
[----:B------:R-:W-:Y:S06]  /*82e0*/  BRA `(.L_x_4052) ;  /* 0x0000000000647947 */ /* 0x000fec0003800000 */
.L_x_4051:
[----:B------:R-:W-:Y:S01]  /*82f0*/  MOV R2, 0x0 ;  /* 0x0000000000027802 */ /* 0x000fe20000000f00 */
[----:B------:R-:W1:Y:S01]  /*8300*/  LDCU.64 UR4, c[0x4][0x178] ;  /* 0x01002f00ff0477ac */ /* 0x000e620008000a00 */
[----:B------:R-:W-:Y:S02]  /*8310*/  HFMA2 R13, -RZ, RZ, 0, 0 ;  /* 0x00000000ff0d7431 */ /* 0x000fe400000001ff */
[----:B------:R-:W-:Y:S01]  /*8320*/  IMAD.MOV.U32 R8, RZ, RZ, 0x4e ;  /* 0x0000004eff087424 */ /* 0x000fe200078e00ff */
[----:B------:R-:W2:Y:S01]  /*8330*/  LDCU.64 UR6, c[0x4][0x180] ;  /* 0x01003000ff0677ac */ /* 0x000ea20008000a00 */
[----:B------:R-:W3:Y:S01]  /*8340*/  LDC.64 R2, c[0x4][R2] ;  /* 0x0100000002027b82 */ /* 0x000ee20000000a00 */
[----:B------:R-:W-:Y:S01]  /*8350*/  IMAD.MOV.U32 R12, RZ, RZ, 0x1 ;  /* 0x00000001ff0c7424 */ /* 0x000fe200078e00ff */
        /* <DEDUP_REMOVED lines=9> */
.L_x_4079:
[----:B------:R-:W-:Y:S01]  /*83f0*/  PRMT R0, RZ, 0x7610, R0 ;  /* 0x00007610ff007816 */ /* 0x000fe20000000000 */
[----:B------:R-:W-:Y:S06]  /*8400*/  BRA `(.L_x_4052) ;  /* 0x00000000001c7947 */ /* 0x000fec0003800000 */
.L_x_4076:
[----:B------:R-:W2:Y:S02]  /*8410*/  LDG.E.64 R2, desc[UR36][R2.64] ;  /* 0x0000002402027981 */ /* 0x000ea4000c1e1b00 */
[----:B--2---:R-:W1:Y:S02]  /*8420*/  I2F.U64 R0, R2 ;  /* 0x0000000200007312 */ /* 0x004e640000301000 */
[----:B-1----:R-:W-:Y:S01]  /*8430*/  F2FP.F16.F32.PACK_AB R0, RZ, R0 ;  /* 0x00000000ff00723e */ /* 0x002fe200000000ff */
[----:B------:R-:W-:Y:S06]  /*8440*/  BRA `(.L_x_4052) ;  /* 0x00000000000c7947 */ /* 0x000fec0003800000 */
.L_x_4075:
[----:B------:R-:W2:Y:S02]  /*8450*/  LDG.E R2, desc[UR36][R2.64] ;  /* 0x0000002402027981 */ /* 0x000ea4000c1e1900 */
[----:B--2---:R-:W-:-:S04]  /*8460*/  I2FP.F32.U32 R0, R2 ;  /* 0x0000000200007245 */ /* 0x004fc80000201000 */
[----:B------:R-:W-:-:S07]  /*8470*/  F2FP.F16.F32.PACK_AB R0, RZ, R0 ;  /* 0x00000000ff00723e */ /* 0x000fce00000000ff */
.L_x_4052:
[----:B-----5:R-:W-:Y:S01]  /*8480*/  HADD2.F32 R0, -RZ, R0.H0_H0 ;  /* 0x20000000ff007230 */ /* 0x020fe20000004100 */
[----:B------:R-:W-:Y:S04]  /*8490*/  BSSY.RECONVERGENT B1, `(.L_x_4080) ;  /* 0x0000065000017945 */ /* 0x000fe80003800200 */
[----:B------:R-:W-:-:S13]  /*84a0*/  FSETP.NEU.FTZ.AND P0, PT, R0, RZ, PT ;  /* 0x000000ff0000720b */ /* 0x000fda0003f1d000 */
[----:B------:R-:W-:Y:S05]  /*84b0*/  @!P0 BRA `(.L_x_4081) ;  /* 0x0000000400788947 */ /* 0x000fea0003800000 */
[----:B------:R-:W-:Y:S01]  /*84c0*/  HADD2.F32 R19, -RZ, R19.H0_H0 ;  /* 0x20000013ff137230 */ /* 0x000fe20000004100 */
[----:B------:R-:W-:Y:S04]  /*84d0*/  BSSY.RECONVERGENT B0, `(.L_x_4082) ;  /* 0x0000041000007945 */ /* 0x000fe80003800200 */
[C---:B------:R-:W-:Y:S01]  /*84e0*/  FSETP.GEU.FTZ.AND P0, PT, |R19|.reuse, |R0|, PT ;  /* 0x400000001300720b */ /* 0x040fe20003f1e200 */
[----:B-12---:R-:W-:-:S12]  /*84f0*/  FADD.FTZ R2, |R19|, -RZ ;  /* 0x800000ff13027221 */ /* 0x006fd80000010200 */
        /* <DEDUP_REMOVED lines=24> */
.L_x_4087:
[----:B------:R-:W-:Y:S01]  /*8680*/  FSETP.GEU.FTZ.AND P0, PT, R5, -R7, PT ;  /* 0x800000070500720b */ /* 0x000fe20003f1e000 */
[----:B------:R-:W-:-:S12]  /*8690*/  FADD.FTZ R3, R3, -1 ;  /* 0xbf80000003037421 */ /* 0x000fd80000010000 */
[----:B------:R-:W-:-:S07]  /*86a0*/  @!P0 FADD.FTZ R3, R3, -1 ;  /* 0xbf80000003038421 */ /* 0x000fce0000010000 */
.L_x_4086:
[----:B------:R-:W-:Y:S05]  /*86b0*/  BSYNC.RECONVERGENT B2 ;  /* 0x0000000000027941 */ /* 0x000fea0003800200 */
.L_x_4085:
[----:B------:R-:W-:Y:S01]  /*86c0*/  FFMA.FTZ R2, -R7, R3, R2 ;  /* 0x0000000307027223 */ /* 0x000fe20000010102 */
[----:B------:R-:W-:Y:S06]  /*86d0*/  BRA `(.L_x_4083) ;  /* 0x0000000000807947 */ /* 0x000fec0003800000 */
.L_x_4084:
        /* <DEDUP_REMOVED lines=16> */
.L_x_4090:
        /* <DEDUP_REMOVED lines=13> */
.L_x_4089:
[----:B------:R-:W-:Y:S05]  /*88b0*/  BSYNC.RECONVERGENT B2 ;  /* 0x0000000000027941 */ /* 0x000fea0003800200 */
.L_x_4088:
[----:B------:R-:W-:-:S04]  /*88c0*/  FMUL.FTZ R2, R2, 1.1920928955078125e-07 ;  /* 0x3400000002027820 */ /* 0x000fc80000410000 */
[----:B------:R-:W-:-:S07]  /*88d0*/  FMUL.FTZ R2, R7, R2 ;  /* 0x0000000207027220 */ /* 0x000fce0000410000 */
.L_x_4083:
[----:B------:R-:W-:Y:S05]  /*88e0*/  BSYNC.RECONVERGENT B0 ;  /* 0x0000000000007941 */ /* 0x000fea0003800200 */
.L_x_4082:
        /* <DEDUP_REMOVED lines=12> */
[----:B------:R-:W-:-:S05]  /*89b0*/  @!P0 FMUL.FTZ R19, R19, R4 ;  /* 0x0000000413138220 */ /* 0x000fca0000410000 */
[----:B------:R-:W-:-:S05]  /*89c0*/  @!P0 F2FP.F16.F32.PACK_AB R19, RZ, R19 ;  /* 0x00000013ff13823e */ /* 0x000fca00000000ff */
[----:B------:R-:W-:-:S05]  /*89d0*/  @!P0 HADD2.F32 R19, -RZ, R19.H0_H0 ;  /* 0x20000013ff138230 */ /* 0x000fca0000004100 */
[----:B------:R-:W-:-:S04]  /*89e0*/  @!P0 LOP3.LUT R19, RZ, 0x80000000, R19, 0xb8, !PT ;  /* 0x80000000ff138812 */ /* 0x000fc800078eb813 */
[----:B------:R-:W-:Y:S01]  /*89f0*/  @!P0 F2FP.F16.F32.PACK_AB R19, RZ, R19 ;  /* 0x00000013ff13823e */ /* 0x000fe200000000ff */
[----:B------:R-:W-:Y:S06]  /*8a00*/  @!P0 BRA `(.L_x_4091) ;  /* 0x0000000000348947 */ /* 0x000fec0003800000 */
        /* <DEDUP_REMOVED lines=9> */
.L_x_4081:
[----:B------:R-:W3:Y:S01]  /*8aa0*/  MUFU.RCP R0, R0 ;  /* 0x0000000000007308 */ /* 0x000ee20000001000 */
[----:B------:R-:W-:-:S05]  /*8ab0*/  HADD2.F32 R19, -RZ, R19.H0_H0 ;  /* 0x20000013ff137230 */ /* 0x000fca0000004100 */
[----:B---3--:R-:W-:-:S05]  /*8ac0*/  FMUL.FTZ R19, R0, R19 ;  /* 0x0000001300137220 */ /* 0x008fca0000410000 */
[----:B------:R-:W-:-:S07]  /*8ad0*/  F2FP.F16.F32.PACK_AB R19, RZ, R19 ;  /* 0x00000013ff13723e */ /* 0x000fce00000000ff */
.L_x_4091:
[----:B------:R-:W-:Y:S05]  /*8ae0*/  BSYNC.RECONVERGENT B1 ;  /* 0x0000000000017941 */ /* 0x000fea0003800200 */
.L_x_4080:
[----:B------:R-:W1:Y:S01]  /*8af0*/  LDCU.64 UR6, c[0x0][0x5e8] ;  /* 0x0000bd00ff0677ac */ /* 0x000e620008000a00 */
[----:B------:R-:W-:-:S04]  /*8b00*/  UPRMT UR4, UR43, 0x9910, URZ ;  /* 0x000099102b047896 */ /* 0x000fc800080000ff */
[----:B------:R-:W-:Y:S01]  /*8b10*/  UISETP.GT.AND UP0, UPT, UR4, 0x9, UPT ;  /* 0x000000090400788c */ /* 0x000fe2000bf04270 */
[----:B-12---:R-:W-:-:S04]  /*8b20*/  IADD3 R2, P0, PT, R16, UR6, RZ ;  /* 0x0000000610027c10 */ /* 0x006fc8000ff1e0ff */
        /* <DEDUP_REMOVED lines=10> */
[----:B------:R-:W-:-:S06]  /*8bd0*/  HADD2.F32 R19, -RZ, R19.H0_H0 ;  /* 0x20000013ff137230 */ /* 0x000fcc0000004100 */
[----:B------:R-:W1:Y:S02]  /*8be0*/  F2I.FTZ.TRUNC.NTZ R19, R19 ;  /* 0x0000001300137305 */ /* 0x000e64000021f100 */
[----:B-1----:R1:W-:Y:S01]  /*8bf0*/  STG.E.U8 desc[UR36][R2.64], R19 ;  /* 0x0000001302007986 */ /* 0x0023e2000c101124 */
[----:B------:R-:W-:Y:S05]  /*8c00*/  BRA `(.L_x_4097) ;  /* 0x0000000c007c7947 */ /* 0x000fea0003800000 */
.L_x_4095:
[----:B------:R-:W-:-:S06]  /*8c10*/  HADD2.F32 R5, -RZ, R19.H0_H0 ;  /* 0x20000013ff057230 */ /* 0x000fcc0000004100 */
[----:B------:R-:W1:Y:S02]  /*8c20*/  F2I.S64.TRUNC R4, R5 ;  /* 0x0000000500047311 */ /* 0x000e64000020d900 */
[----:B-1----:R1:W-:Y:S01]  /*8c30*/  STG.E.U8 desc[UR36][R2.64], R4 ;  /* 0x0000000402007986 */ /* 0x0023e2000c101124 */
[----:B------:R-:W-:Y:S05]  /*8c40*/  BRA `(.L_x_4097) ;  /* 0x0000000c006c7947 */ /* 0x000fea0003800000 */
.L_x_4094:
        /* <DEDUP_REMOVED lines=10> */
.L_x_4099:
[----:B------:R-:W-:-:S06]  /*8cf0*/  HADD2.F32 R19, -RZ, R19.H0_H0 ;  /* 0x20000013ff137230 */ /* 0x000fcc0000004100 */
[----:B------:R-:W1:Y:S02]  /*8d00*/  F2I.FTZ.TRUNC.NTZ R19, R19 ;  /* 0x0000001300137305 */ /* 0x000e64000021f100 */
[----:B-1----:R1:W-:Y:S01]  /*8d10*/  STG.E desc[UR36][R2.64], R19 ;  /* 0x0000001302007986 */ /* 0x0023e2000c101924 */
[----:B------:R-:W-:Y:S05]  /*8d20*/  BRA `(.L_x_4097) ;  /* 0x0000000c00347947 */ /* 0x000fea0003800000 */
.L_x_4098:
[----:B------:R-:W-:-:S06]  /*8d30*/  HADD2.F32 R19, -RZ, R19.H0_H0 ;  /* 0x20000013ff137230 */ /* 0x000fcc0000004100 */
[----:B------:R-:W1:Y:S02]  /*8d40*/  F2I.FTZ.TRUNC.NTZ R19, R19 ;  /* 0x0000001300137305 */ /* 0x000e64000021f100 */
[----:B-1----:R1:W-:Y:S01]  /*8d50*/  STG.E.U16 desc[UR36][R2.64], R19 ;  /* 0x0000001302007986 */ /* 0x0023e2000c101524 */
[----:B------:R-:W-:Y:S05]  /*8d60*/  BRA `(.L_x_4097) ;  /* 0x0000000c00247947 */ /* 0x000fea0003800000 */
.L_x_4093:
        /* <DEDUP_REMOVED lines=9> */
.L_x_4101:
[----:B------:R1:W-:Y:S01]  /*8e00*/  STG.E.U16 desc[UR36][R2.64], R19 ;  /* 0x0000001302007986 */ /* 0x0003e2000c101524 */
[----:B------:R-:W-:Y:S05]  /*8e10*/  BRA `(.L_x_4097) ;  /* 0x0000000800f87947 */ /* 0x000fea0003800000 */
.L_x_4100:
        /* <DEDUP_REMOVED lines=10> */
.L_x_4103:
[----:B------:R-:W-:-:S05]  /*8ec0*/  HADD2.F32 R0, -RZ, R19.H0_H0 ;  /* 0x20000013ff007230 */ /* 0x000fca0000004100 */
[----:B------:R-:W-:-:S04]  /*8ed0*/  F2FP.F16.F32.PACK_AB R0, RZ, R0 ;  /* 0x00000000ff00723e */ /* 0x000fc800000000ff */
[----:B------:R-:W-:-:S05]  /*8ee0*/  PRMT R0, R0, 0x5410, RZ ;  /* 0x0000541000007816 */ /* 0x000fca00000000ff */
[----:B------:R1:W-:Y:S01]  /*8ef0*/  STG.E desc[UR36][R2.64], R0 ;  /* 0x0000000002007986 */ /* 0x0003e2000c101924 */
[----:B------:R-:W-:Y:S05]  /*8f00*/  BRA `(.L_x_4097) ;  /* 0x0000000800bc7947 */ /* 0x000fea0003800000 */
.L_x_4102:
[----:B------:R-:W-:-:S05]  /*8f10*/  HADD2.F32 R4, -RZ, R19.H0_H0 ;  /* 0x20000013ff047230 */ /* 0x000fca0000004100 */
[----:B------:R-:W-:-:S06]  /*8f20*/  FMUL.FTZ R4, R4, 1 ;  /* 0x3f80000004047820 */ /* 0x000fcc0000410000 */
[----:B------:R-:W1:Y:S02]  /*8f30*/  F2F.F64.F32 R4, R4 ;  /* 0x0000000400047310 */ /* 0x000e640000201800 */
[----:B-1----:R1:W-:Y:S01]  /*8f40*/  STG.E.64 desc[UR36][R2.64], R4 ;  /* 0x0000000402007986 */ /* 0x0023e2000c101b24 */
[----:B------:R-:W-:Y:S05]  /*8f50*/  BRA `(.L_x_4097) ;  /* 0x0000000800a87947 */ /* 0x000fea0003800000 */
.L_x_4092:
        /* <DEDUP_REMOVED lines=14> */
.L_x_4107:
[----:B------:R-:W-:Y:S01]  /*9040*/  HADD2.F32 R5, -RZ, R19.H0_H0 ;  /* 0x20000013ff057230 */ /* 0x000fe20000004100 */
        /* <DEDUP_REMOVED lines=17> */
.L_x_4110:
[----:B------:R-:W-:-:S04]  /*9160*/  SHF.R.U32.HI R5, RZ, 0x18, R5 ;  /* 0x00000018ff057819 */ /* 0x000fc80000011605 */
[----:B------:R-:W-:-:S07]  /*9170*/  LOP3.LUT R0, R0, 0x80, R5, 0xf8, !PT ;  /* 0x0000008000007812 */ /* 0x000fce00078ef805 */
.L_x_4109:
[----:B------:R-:W-:Y:S05]  /*9180*/  BSYNC.RECONVERGENT B0 ;  /* 0x0000000000007941 */ /* 0x000fea0003800200 */
.L_x_4108:
[----:B------:R4:W-:Y:S01]  /*9190*/  STG.E.U8 desc[UR36][R2.64], R0 ;  /* 0x0000000002007986 */ /* 0x0009e2000c101124 */
[----:B------:R-:W-:Y:S05]  /*91a0*/  BRA `(.L_x_4097) ;  /* 0x0000000800147947 */ /* 0x000fea0003800000 */
.L_x_4106:
        /* <DEDUP_REMOVED lines=18> */
.L_x_4113:
[----:B------:R-:W-:-:S04]  /*92d0*/  SHF.R.U32.HI R5, RZ, 0x18, R5 ;  /* 0x00000018ff057819 */ /* 0x000fc80000011605 */
[----:B------:R-:W-:-:S07]  /*92e0*/  LOP3.LUT R0, R0, 0x80, R5, 0xf8, !PT ;  /* 0x0000008000007812 */ /* 0x000fce00078ef805 */
.L_x_4112:
[----:B------:R-:W-:Y:S05]  /*92f0*/  BSYNC.RECONVERGENT B0 ;  /* 0x0000000000007941 */ /* 0x000fea0003800200 */
.L_x_4111:
[----:B------:R1:W-:Y:S01]  /*9300*/  STG.E.U8 desc[UR36][R2.64], R0 ;  /* 0x0000000002007986 */ /* 0x0003e2000c101124 */
[----:B------:R-:W-:Y:S05]  /*9310*/  BRA `(.L_x_4097) ;  /* 0x0000000400b87947 */ /* 0x000fea0003800000 */
.L_x_4105:
[----:B------:R-:W-:-:S09]  /*9320*/  UISETP.NE.AND UP0, UPT, UR4, 0x1c, UPT ;  /* 0x0000001c0400788c */ /* 0x000fd2000bf05270 */
[----:B------:R-:W-:Y:S05]  /*9330*/  BRA.U !UP0, `(.L_x_4114) ;  /* 0x0000000108607547 */ /* 0x000fea000b800000 */
[----:B------:R-:W-:-:S09]  /*9340*/  UISETP.NE.AND UP0, UPT, UR4, 0x1d, UPT ;  /* 0x0000001d0400788c */ /* 0x000fd2000bf05270 */
[----:B------:R-:W-:Y:S05]  /*9350*/  BRA.U !UP0, `(.L_x_4115) ;  /* 0x0000000108487547 */ /* 0x000fea000b800000 */
[----:B------:R-:W-:-:S09]  /*9360*/  UISETP.NE.AND UP0, UPT, UR4, 0x2c, UPT ;  /* 0x0000002c0400788c */ /* 0x000fd2000bf05270 */
[----:B------:R-:W-:Y:S05]  /*9370*/  BRA.U UP0, `(.L_x_4096) ;  /* 0x0000000100bc7547 */ /* 0x000fea000b800000 */
[----:B------:R-:W-:Y:S02]  /*9380*/  HADD2.F32 R19, -RZ, R19.H0_H0 ;  /* 0x20000013ff137230 */ /* 0x000fe40000004100 */
        /* <DEDUP_REMOVED lines=15> */
.L_x_4115:
[----:B------:R-:W-:-:S06]  /*9480*/  HADD2.F32 R4, -RZ, R19.H0_H0 ;  /* 0x20000013ff047230 */ /* 0x000fcc0000004100 */
[----:B------:R-:W1:Y:S02]  /*9490*/  F2I.U64.TRUNC R4, R4 ;  /* 0x0000000400047311 */ /* 0x000e64000020d800 */
[----:B-1----:R2:W-:Y:S01]  /*94a0*/  STG.E.64 desc[UR36][R2.64], R4 ;  /* 0x0000000402007986 */ /* 0x0025e2000c101b24 */
[----:B------:R-:W-:Y:S05]  /*94b0*/  BRA `(.L_x_4097) ;  /* 0x0000000400507947 */ /* 0x000fea0003800000 */
.L_x_4114:
[----:B------:R-:W-:-:S06]  /*94c0*/  HADD2.F32 R19, -RZ, R19.H0_H0 ;  /* 0x20000013ff137230 */ /* 0x000fcc0000004100 */
[----:B------:R-:W1:Y:S02]  /*94d0*/  F2I.FTZ.U32.TRUNC.NTZ R19, R19 ;  /* 0x0000001300137305 */ /* 0x000e64000021f000 */
[----:B-1----:R1:W-:Y:S01]  /*94e0*/  STG.E desc[UR36][R2.64], R19 ;  /* 0x0000001302007986 */ /* 0x0023e2000c101924 */
[----:B------:R-:W-:Y:S05]  /*94f0*/  BRA `(.L_x_4097) ;  /* 0x0000000400407947 */ /* 0x000fea0003800000 */
.L_x_4104:
        /* <DEDUP_REMOVED lines=11> */
.L_x_4117:
[----:B------:R-:W-:Y:S01]  /*95b0*/  HADD2.F32 R19, -RZ, R19.H0_H0 ;  /* 0x20000013ff137230 */ /* 0x000fe20000004100 */
[----:B------:R-:W-:-:S04]  /*95c0*/  CS2R R6, SRZ ;  /* 0x0000000000067805 */ /* 0x000fc8000001ff00 */
[----:B------:R-:W-:-:S06]  /*95d0*/  FMUL.FTZ R4, R19, 1 ;  /* 0x3f80000013047820 */ /* 0x000fcc0000410000 */
[----:B------:R-:W1:Y:S02]  /*95e0*/  F2F.F64.F32 R4, R4 ;  /* 0x0000000400047310 */ /* 0x000e640000201800 */
[----:B-1----:R1:W-:Y:S01]  /*95f0*/  STG.E.128 desc[UR36][R2.64], R4 ;  /* 0x0000000402007986 */ /* 0x0023e2000c101d24 */
[----:B------:R-:W-:Y:S05]  /*9600*/  BRA `(.L_x_4097) ;  /* 0x0000000000fc7947 */ /* 0x000fea0003800000 */
.L_x_4116:
[----:B------:R-:W-:-:S09]  /*9610*/  UISETP.NE.AND UP0, UPT, UR4, 0xf, UPT ;  /* 0x0000000f0400788c */ /* 0x000fd2000bf05270 */
[----:B------:R-:W-:Y:S05]  /*9620*/  BRA.U !UP0, `(.L_x_4118) ;  /* 0x0000000108e87547 */ /* 0x000fea000b800000 */
[----:B------:R-:W-:-:S09]  /*9630*/  UISETP.NE.AND UP0, UPT, UR4, 0x17, UPT ;  /* 0x000000170400788c */ /* 0x000fd2000bf05270 */
[----:B------:R-:W-:Y:S05]  /*9640*/  BRA.U !UP0, `(.L_x_4119) ;  /* 0x0000000108907547 */ /* 0x000fea000b800000 */
[----:B------:R-:W-:-:S09]  /*9650*/  UISETP.NE.AND UP0, UPT, UR4, 0x18, UPT ;  /* 0x000000180400788c */ /* 0x000fd2000bf05270 */
[----:B------:R-:W-:Y:S05]  /*9660*/  BRA.U !UP0, `(.L_x_4120) ;  /* 0x0000000108447547 */ /* 0x000fea000b800000 */
.L_x_4096:
        /* <DEDUP_REMOVED lines=8> */
[----:B-1----:R-:W-:Y:S01]  /*96f0*/  MOV R4, UR4 ;  /* 0x0000000400047c02 */ /* 0x002fe20008000f00 */
[----:B------:R-:W-:-:S02]  /*9700*/  IMAD.U32 R5, RZ, RZ, UR5 ;  /* 0x00000005ff057e24 */ /* 0x000fc4000f8e00ff */
[----:B----4-:R-:W-:Y:S02]  /*9710*/  IMAD.U32 R6, RZ, RZ, UR6 ;  /* 0x00000006ff067e24 */ /* 0x010fe4000f8e00ff */
[----:B------:R-:W-:Y:S02]  /*9720*/  IMAD.U32 R7, RZ, RZ, UR7 ;  /* 0x00000007ff077e24 */ /* 0x000fe4000f8e00ff */
[----:B-----5:R-:W-:Y:S01]  /*9730*/  IMAD.U32 R10, RZ, RZ, UR8 ;  /* 0x00000008ff0a7e24 */ /* 0x020fe2000f8e00ff */
[----:B--2---:R-:W-:-:S07]  /*9740*/  MOV R11, UR9 ;  /* 0x00000009000b7c02 */ /* 0x004fce0008000f00 */
[----:B------:R-:W-:-:S07]  /*9750*/  LEPC R20, `(.L_x_4121) ;  /* 0x000000001014794e */ /* 0x000fce0000000000 */
[----:B0--3--:R-:W-:Y:S05]  /*9760*/  CALL.ABS.NOINC R2 ;  /* 0x0000000002007343 */ /* 0x009fea0003c00000 */
.L_x_4121:
[----:B------:R-:W-:Y:S05]  /*9770*/  BRA `(.L_x_4097) ;  /* 0x0000000000a07947 */ /* 0x000fea0003800000 */
.L_x_4120:
[----:B------:R-:W-:Y:S01]  /*9780*/  HADD2.F32 R19, -RZ, R19.H0_H0 ;  /* 0x20000013ff137230 */ /* 0x000fe20000004100 */
        /* <DEDUP_REMOVED lines=12> */
.L_x_4123:
[----:B------:R-:W-:Y:S05]  /*9850*/  BSYNC.RECONVERGENT B0 ;  /* 0x0000000000007941 */ /* 0x000fea0003800200 */
.L_x_4122:
[----:B------:R-:W-:-:S05]  /*9860*/  LOP3.LUT R5, R0, 0x80, R5, 0xf8, !PT ;  /* 0x0000008000057812 */ /* 0x000fca00078ef805 */
[----:B------:R1:W-:Y:S01]  /*9870*/  STG.E.U8 desc[UR36][R2.64], R5 ;  /* 0x0000000502007986 */ /* 0x0003e2000c101124 */
[----:B------:R-:W-:Y:S05]  /*9880*/  BRA `(.L_x_4097) ;  /* 0x00000000005c7947 */ /* 0x000fea0003800000 */
.L_x_4119:
[----:B------:R-:W-:Y:S01]  /*9890*/  HADD2.F32 R5, -RZ, R19.H0_H0 ;  /* 0x20000013ff057230 */ /* 0x000fe20000004100 */
        /* <DEDUP_REMOVED lines=11> */
.L_x_4125:
[----:B------:R-:W-:Y:S01]  /*9950*/  HFMA2 R0, -RZ, RZ, 0, 7.569789886474609375e-06 ;  /* 0x0000007fff007431 */ /* 0x000fe200000001ff */
[----:B------:R-:W-:-:S04]  /*9960*/  ISETP.GT.U32.AND P0, PT, R4, 0x7f800000, PT ;  /* 0x7f8000000400780c */ /* 0x000fc80003f04070 */
[----:B------:R-:W-:-:S09]  /*9970*/  SEL R0, R0, 0x7c, P0 ;  /* 0x0000007c00007807 */ /* 0x000fd20000000000 */
.L_x_4126:
[----:B------:R-:W-:Y:S05]  /*9980*/  BSYNC.RECONVERGENT B0 ;  /* 0x0000000000007941 */ /* 0x000fea0003800200 */
.L_x_4124:
[----:B------:R-:W-:-:S04]  /*9990*/  SHF.R.U32.HI R5, RZ, 0x18, R5 ;  /* 0x00000018ff057819 */ /* 0x000fc80000011605 */
[----:B------:R-:W-:-:S05]  /*99a0*/  LOP3.LUT R5, R0, 0x80, R5, 0xf8, !PT ;  /* 0x0000008000057812 */ /* 0x000fca00078ef805 */
[----:B------:R1:W-:Y:S01]  /*99b0*/  STG.E.U8 desc[UR36][R2.64], R5 ;  /* 0x0000000502007986 */ /* 0x0003e2000c101124 */
[----:B------:R-:W-:Y:S05]  /*99c0*/  BRA `(.L_x_4097) ;  /* 0x00000000000c7947 */ /* 0x000fea0003800000 */
.L_x_4118:
[----:B------:R-:W-:-:S05]  /*99d0*/  HADD2.F32 R0, -RZ, R19.H0_H0 ;  /* 0x20000013ff007230 */ /* 0x000fca0000004100 */
[----:B------:R-:W-:-:S05]  /*99e0*/  F2FP.BF16.F32.PACK_AB R0, RZ, R0 ;  /* 0x00000000ff00723e */ /* 0x000fca00000010ff */
[----:B------:R1:W-:Y:S02]  /*99f0*/  STG.E.U16 desc[UR36][R2.64], R0 ;  /* 0x0000000002007986 */ /* 0x0003e4000c101524 */
.L_x_4097:
[----:B------:R-:W-:-:S07]  /*9a00*/  VIADD R17, R17, 0x80 ;  /* 0x0000008011117836 */ /* 0x000fce0000000000 */
.L_x_4012:
[----:B------:R-:W-:Y:S05]  /*9a10*/  BSYNC.RECONVERGENT B6 ;  /* 0x0000000000067941 */ /* 0x000fea0003800200 */
.L_x_4011:
        /* <DEDUP_REMOVED lines=11> */
[----:B------:R-:W-:Y:S01]  /*9ad0*/  MOV R16, RZ ;  /* 0x000000ff00107202 */ /* 0x000fe20000000f00 */
[----:B------:R-:W1:Y:S01]  /*9ae0*/  LDCU UR6, c[0x0][0x38c] ;  /* 0x00007180ff0677ac */ /* 0x000e620008000800 */
[----:B------:R-:W4:Y:S01]  /*9af0*/  LDCU.64 UR8, c[0x0][0x4b8] ;  /* 0x00009700ff0877ac */ /* 0x000f220008000a00 */
[----:B------:R-:W-:Y:S02]  /*9b00*/  UISETP.NE.AND UP0, UPT, UR41, URZ, UPT ;  /* 0x000000ff2900728c */ /* 0x000fe4000bf05270 */
        /* <DEDUP_REMOVED lines=343> */
.L_x_4129:
        /* <DEDUP_REMOVED lines=19> */
.L_x_4133:
[----:B------:R-:W2:Y:S02]  /*b1b0*/  LDG.E.U8 R2, desc[UR36][R2.64] ;  /* 0x0000002402027981 */ /* 0x000ea4000c1e1100 */
[----:B--2---:R-:W-:-:S04]  /*b1c0*/  I2FP.F32.U32 R0, R2 ;  /* 0x0000000200007245 */ /* 0x004fc80000201000 */
[----:B------:R-:W-:-:S04]  /*b1d0*/  F2FP.F16.F32.PACK_AB R0, RZ, R0 ;  /* 0x00000000ff00723e */ /* 0x000fc800000000ff */
[----:B------:R-:W-:Y:S01]  /*b1e0*/  PRMT R19, R0, 0x7610, R19 ;  /* 0x0000761000137816 */ /* 0x000fe20000000013 */
[----:B------:R-:W-:Y:S06]  /*b1f0*/  BRA `(.L_x_4135) ;  /* 0x0000000c00d47947 */ /* 0x000fec0003800000 */
.L_x_4132:
        /* <DEDUP_REMOVED lines=11> */
.L_x_4137:
[----:B------:R-:W2:Y:S02]  /*b2b0*/  LDG.E R2, desc[UR36][R2.64] ;  /* 0x0000002402027981 */ /* 0x000ea4000c1e1900 */
[----:B--2---:R-:W-:-:S04]  /*b2c0*/  I2FP.F32.S32 R0, R2 ;  /* 0x0000000200007245 */ /* 0x004fc80000201400 */
[----:B------:R-:W-:-:S04]  /*b2d0*/  F2FP.F16.F32.PACK_AB R0, RZ, R0 ;  /* 0x00000000ff00723e */ /* 0x000fc800000000ff */
[----:B------:R-:W-:Y:S01]  /*b2e0*/  PRMT R19, R0, 0x7610, R19 ;  /* 0x0000761000137816 */ /* 0x000fe20000000013 */
[----:B------:R-:W-:Y:S06]  /*b2f0*/  BRA `(.L_x_4135) ;  /* 0x0000000c00947947 */ /* 0x000fec0003800000 */
.L_x_4136:
[----:B------:R-:W2:Y:S02]  /*b300*/  LDG.E.U16 R2, desc[UR36][R2.64] ;  /* 0x0000002402027981 */ /* 0x000ea4000c1e1500 */
[----:B--2---:R-:W1:Y:S02]  /*b310*/  I2F.S16 R0, R2 ;  /* 0x0000000200007306 */ /* 0x004e640000101400 */
[----:B-1----:R-:W-:-:S04]  /*b320*/  F2FP.F16.F32.PACK_AB R0, RZ, R0 ;  /* 0x00000000ff00723e */ /* 0x002fc800000000ff */
[----:B------:R-:W-:Y:S01]  /*b330*/  PRMT R19, R0, 0x7610, R19 ;  /* 0x0000761000137816 */ /* 0x000fe20000000013 */
[----:B------:R-:W-:Y:S06]  /*b340*/  BRA `(.L_x_4135) ;  /* 0x0000000c00807947 */ /* 0x000fec0003800000 */
.L_x_4131:
        /* <DEDUP_REMOVED lines=9> */
.L_x_4139:
[----:B------:R2:W5:Y:S01]  /*b3e0*/  LDG.E.U16 R19, desc[UR36][R2.64] ;  /* 0x0000002402137981 */ /* 0x000562000c1e1500 */
[----:B------:R-:W-:Y:S05]  /*b3f0*/  BRA `(.L_x_4135) ;  /* 0x0000000c00547947 */ /* 0x000fea0003800000 */
.L_x_4138:
        /* <DEDUP_REMOVED lines=9> */
.L_x_4141:
[----:B------:R1:W5:Y:S01]  /*b490*/  LDG.E.U16 R19, desc[UR36][R2.64] ;  /* 0x0000002402137981 */ /* 0x000362000c1e1500 */
[----:B------:R-:W-:Y:S05]  /*b4a0*/  BRA `(.L_x_4135) ;  /* 0x0000000c00287947 */ /* 0x000fea0003800000 */
.L_x_4140:
        /* <DEDUP_REMOVED lines=13> */
.L_x_4130:
        /* <DEDUP_REMOVED lines=14> */
.L_x_4144:
        /* <DEDUP_REMOVED lines=13> */
.L_x_4143:
        /* <DEDUP_REMOVED lines=27> */
.L_x_4146:
        /* <DEDUP_REMOVED lines=14> */
.L_x_4145:
[----:B------:R-:W2:Y:S02]  /*b9c0*/  LDG.E.U16 R0, desc[UR36][R2.64] ;  /* 0x0000002402007981 */ /* 0x000ea4000c1e1500 */
[----:B--2---:R-:W-:-:S04]  /*b9d0*/  SHF.L.U32 R0, R0, 0x10, RZ ;  /* 0x0000001000007819 */ /* 0x004fc800000006ff */
[----:B------:R-:W-:-:S04]  /*b9e0*/  F2FP.F16.F32.PACK_AB R0, RZ, R0 ;  /* 0x00000000ff00723e */ /* 0x000fc800000000ff */
[----:B------:R-:W-:Y:S01]  /*b9f0*/  PRMT R19, R0, 0x7610, R19 ;  /* 0x0000761000137816 */ /* 0x000fe20000000013 */
[----:B------:R-:W-:Y:S06]  /*ba00*/  BRA `(.L_x_4135) ;  /* 0x0000000400d07947 */ /* 0x000fec0003800000 */
.L_x_4142:
        /* <DEDUP_REMOVED lines=13> */
.L_x_4149:
        /* <DEDUP_REMOVED lines=21> */
.L_x_4153:
[----:B------:R-:W-:Y:S05]  /*bc30*/  BSYNC.RECONVERGENT B1 ;  /* 0x0000000000017941 */ /* 0x000fea0003800200 */
.L_x_4152:
[----:B------:R-:W-:Y:S02]  /*bc40*/  SHF.L.U32 R0, R0, 0x14, RZ ;  /* 0x0000001400007819 */ /* 0x000fe400000006ff */
[----:B------:R-:W-:-:S04]  /*bc50*/  LEA R2, R2, 0x3b800000, 0x17 ;  /* 0x3b80000002027811 */ /* 0x000fc800078eb8ff */
[----:B------:R-:W-:-:S07]  /*bc60*/  LOP3.LUT R0, R2, R0, R7, 0xfe, !PT ;  /* 0x0000000002007212 */ /* 0x000fce00078efe07 */
.L_x_4151:
[----:B------:R-:W-:Y:S05]  /*bc70*/  BSYNC.RECONVERGENT B0 ;  /* 0x0000000000007941 */ /* 0x000fea0003800200 */
.L_x_4150:
[----:B------:R-:W-:-:S04]  /*bc80*/  F2FP.F16.F32.PACK_AB R0, RZ, R0 ;  /* 0x00000000ff00723e */ /* 0x000fc800000000ff */
[----:B------:R-:W-:Y:S01]  /*bc90*/  PRMT R19, R0, 0x7610, R19 ;  /* 0x0000761000137816 */ /* 0x000fe20000000013 */
[----:B------:R-:W-:Y:S06]  /*bca0*/  BRA `(.L_x_4135) ;  /* 0x0000000400287947 */ /* 0x000fec0003800000 */
.L_x_4148:
        /* <DEDUP_REMOVED lines=21> */
.L_x_4157:
[----:B------:R-:W-:Y:S05]  /*be00*/  BSYNC.RECONVERGENT B1 ;  /* 0x0000000000017941 */ /* 0x000fea0003800200 */
.L_x_4156:
[----:B------:R-:W-:Y:S02]  /*be10*/  SHF.L.U32 R0, R0, 0x15, RZ ;  /* 0x0000001500007819 */ /* 0x000fe400000006ff */
[----:B------:R-:W-:-:S04]  /*be20*/  LEA R2, R2, 0x37800000, 0x17 ;  /* 0x3780000002027811 */ /* 0x000fc800078eb8ff */
[----:B------:R-:W-:-:S07]  /*be30*/  LOP3.LUT R0, R2, R0, R7, 0xfe, !PT ;  /* 0x0000000002007212 */ /* 0x000fce00078efe07 */
.L_x_4155:
[----:B------:R-:W-:Y:S05]  /*be40*/  BSYNC.RECONVERGENT B0 ;  /* 0x0000000000007941 */ /* 0x000fea0003800200 */
.L_x_4154:
[----:B------:R-:W-:-:S04]  /*be50*/  F2FP.F16.F32.PACK_AB R0, RZ, R0 ;  /* 0x00000000ff00723e */ /* 0x000fc800000000ff */
[----:B------:R-:W-:Y:S01]  /*be60*/  PRMT R19, R0, 0x7610, R19 ;  /* 0x0000761000137816 */ /* 0x000fe20000000013 */
[----:B------:R-:W-:Y:S06]  /*be70*/  BRA `(.L_x_4135) ;  /* 0x0000000000b47947 */ /* 0x000fec0003800000 */
.L_x_4147:
        /* <DEDUP_REMOVED lines=14> */
.L_x_4161:
[----:B------:R-:W-:Y:S05]  /*bf60*/  BSYNC.RECONVERGENT B0 ;  /* 0x0000000000007941 */ /* 0x000fea0003800200 */
.L_x_4160:
[----:B------:R-:W-:-:S04]  /*bf70*/  F2FP.F16.F32.PACK_AB R0, RZ, R0 ;  /* 0x00000000ff00723e */ /* 0x000fc800000000ff */
[----:B------:R-:W-:Y:S01]  /*bf80*/  PRMT R19, R0, 0x7610, R19 ;  /* 0x0000761000137816 */ /* 0x000fe20000000013 */
[----:B------:R-:W-:Y:S06]  /*bf90*/  BRA `(.L_x_4135) ;  /* 0x00000000006c7947 */ /* 0x000fec0003800000 */
.L_x_4134:
        /* <DEDUP_REMOVED lines=12> */
[----:B----4-:R-:W-:Y:S02]  /*c060*/  IMAD.U32 R10, RZ, RZ, UR8 ;  /* 0x00000008ff0a7e24 */ /* 0x010fe4000f8e00ff */
[----:B------:R-:W-:-:S07]  /*c070*/  IMAD.U32 R11, RZ, RZ, UR9 ;  /* 0x00000009ff0b7e24 */ /* 0x000fce000f8e00ff */
[----:B------:R-:W-:-:S07]  /*c080*/  LEPC R20, `(.L_x_4162) ;  /* 0x000000001014794e */ /* 0x000fce0000000000 */
[----:B0--3--:R-:W-:Y:S05]  /*c090*/  CALL.ABS.NOINC R2 ;  /* 0x0000000002007343 */ /* 0x009fea0003c00000 */
.L_x_4162:
[----:B------:R-:W-:Y:S01]  /*c0a0*/  PRMT R19, RZ, 0x7610, R19 ;  /* 0x00007610ff137816 */ /* 0x000fe20000000013 */
[----:B------:R-:W-:Y:S06]  /*c0b0*/  BRA `(.L_x_4135) ;  /* 0x0000000000247947 */ /* 0x000fec0003800000 */
.L_x_4159:
[----:B------:R-:W2:Y:S02]  /*c0c0*/  LDG.E.64 R2, desc[UR36][R2.64] ;  /* 0x0000002402027981 */ /* 0x000ea4000c1e1b00 */
[----:B--2---:R-:W1:Y:S02]  /*c0d0*/  I2F.U64 R0, R2 ;  /* 0x0000000200007312 */ /* 0x004e640000301000 */
[----:B-1----:R-:W-:-:S04]  /*c0e0*/  F2FP.F16.F32.PACK_AB R0, RZ, R0 ;  /* 0x00000000ff00723e */ /* 0x002fc800000000ff */
[----:B------:R-:W-:Y:S01]  /*c0f0*/  PRMT R19, R0, 0x7610, R19 ;  /* 0x0000761000137816 */ /* 0x000fe20000000013 */
[----:B------:R-:W-:Y:S06]  /*c100*/  BRA `(.L_x_4135) ;  /* 0x0000000000107947 */ /* 0x000fec0003800000 */
.L_x_4158:
[----:B------:R-:W2:Y:S02]  /*c110*/  LDG.E R2, desc[UR36][R2.64] ;  /* 0x0000002402027981 */ /* 0x000ea4000c1e1900 */
[----:B--2---:R-:W-:-:S04]  /*c120*/  I2FP.F32.U32 R0, R2 ;  /* 0x0000000200007245 */ /* 0x004fc80000201000 */
[----:B------:R-:W-:-:S04]  /*c130*/  F2FP.F16.F32.PACK_AB R0, RZ, R0 ;  /* 0x00000000ff00723e */ /* 0x000fc800000000ff */
[----:B------:R-:W-:-:S07]  /*c140*/  PRMT R19, R0, 0x7610, R19 ;  /* 0x0000761000137816 */ /* 0x000fce0000000013 */
.L_x_4135:
        /* <DEDUP_REMOVED lines=18> */
.L_x_4166:
[----:B------:R-:W2:Y:S02]  /*c270*/  LDG.E.U8 R2, desc[UR36][R2.64] ;  /* 0x0000002402027981 */ /* 0x000ea4000c1e1100 */
[----:B--2---:R-:W-:-:S04]  /*c280*/  I2FP.F32.U32 R0, R2 ;  /* 0x0000000200007245 */ /* 0x004fc80000201000 */
[----:B------:R-:W-:Y:S01]  /*c290*/  F2FP.F16.F32.PACK_AB R0, RZ, R0 ;  /* 0x00000000ff00723e */ /* 0x000fe200000000ff */
[----:B------:R-:W-:Y:S06]  /*c2a0*/  BRA `(.L_x_4168) ;  /* 0x0000000c009c7947 */ /* 0x000fec0003800000 */
.L_x_4165:
        /* <DEDUP_REMOVED lines=10> */
.L_x_4170:
[----:B------:R-:W2:Y:S02]  /*c350*/  LDG.E R2, desc[UR36][R2.64] ;  /* 0x0000002402027981 */ /* 0x000ea4000c1e1900 */
[----:B--2---:R-:W-:-:S04]  /*c360*/  I2FP.F32.S32 R0, R2 ;  /* 0x0000000200007245 */ /* 0x004fc80000201400 */
[----:B------:R-:W-:Y:S01]  /*c370*/  F2FP.F16.F32.PACK_AB R0, RZ, R0 ;  /* 0x00000000ff00723e */ /* 0x000fe200000000ff */
[----:B------:R-:W-:Y:S06]  /*c380*/  BRA `(.L_x_4168) ;  /* 0x0000000c00647947 */ /* 0x000fec0003800000 */
.L_x_4169:
[----:B------:R-:W2:Y:S02]  /*c390*/  LDG.E.U16 R2, desc[UR36][R2.64] ;  /* 0x0000002402027981 */ /* 0x000ea4000c1e1500 */
[----:B--2---:R-:W1:Y:S02]  /*c3a0*/  I2F.S16 R0, R2 ;  /* 0x0000000200007306 */ /* 0x004e640000101400 */
[----:B-1----:R-:W-:Y:S01]  /*c3b0*/  F2FP.F16.F32.PACK_AB R0, RZ, R0 ;  /* 0x00000000ff00723e */ /* 0x002fe200000000ff */
[----:B------:R-:W-:Y:S06]  /*c3c0*/  BRA `(.L_x_4168) ;  /* 0x0000000c00547947 */ /* 0x000fec0003800000 */
.L_x_4164:
        /* <DEDUP_REMOVED lines=9> */
.L_x_4172:
[----:B------:R1:W5:Y:S01]  /*c460*/  LDG.E.U16 R0, desc[UR36][R2.64] ;  /* 0x0000002402007981 */ /* 0x000362000c1e1500 */
[----:B------:R-:W-:Y:S05]  /*c470*/  BRA `(.L_x_4168) ;  /* 0x0000000c00287947 */ /* 0x000fea0003800000 */
.L_x_4171:
        /* <DEDUP_REMOVED lines=9> */
.L_x_4174:
[----:B------:R2:W5:Y:S01]  /*c510*/  LDG.E.U16 R0, desc[UR36][R2.64] ;  /* 0x0000002402007981 */ /* 0x000562000c1e1500 */
[----:B------:R-:W-:Y:S05]  /*c520*/  BRA `(.L_x_4168) ;  /* 0x0000000800fc7947 */ /* 0x000fea0003800000 */
.L_x_4173:
        /* <DEDUP_REMOVED lines=12> */
.L_x_4163:
        /* <DEDUP_REMOVED lines=13> */
.L_x_4177:
        /* <DEDUP_REMOVED lines=12> */
.L_x_4176:
        /* <DEDUP_REMOVED lines=27> */
.L_x_4179:
        /* <DEDUP_REMOVED lines=13> */
.L_x_4178:
[----:B------:R-:W2:Y:S02]  /*ca00*/  LDG.E.U16 R0, desc[UR36][R2.64] ;  /* 0x0000002402007981 */ /* 0x000ea4000c1e1500 */
[----:B--2---:R-:W-:-:S05]  /*ca10*/  IMAD.U32 R0, R0, 0x10000, RZ ;  /* 0x0001000000007824 */ /* 0x004fca00078e00ff */
[----:B------:R-:W-:Y:S01]  /*ca20*/  F2FP.F16.F32.PACK_AB R0, RZ, R0 ;  /* 0x00000000ff00723e */ /* 0x000fe200000000ff */
[----:B------:R-:W-:Y:S06]  /*ca30*/  BRA `(.L_x_4168) ;  /* 0x0000000400b87947 */ /* 0x000fec0003800000 */
.L_x_4175:
        /* <DEDUP_REMOVED lines=12> */
.L_x_4182:
        /* <DEDUP_REMOVED lines=21> */
.L_x_4186:
[----:B------:R-:W-:Y:S05]  /*cc50*/  BSYNC.RECONVERGENT B1 ;  /* 0x0000000000017941 */ /* 0x000fea0003800200 */
.L_x_4185:
[----:B------:R-:W-:Y:S01]  /*cc60*/  IMAD.SHL.U32 R0, R0, 0x100000, RZ ;  /* 0x0010000000007824 */ /* 0x000fe200078e00ff */
[----:B------:R-:W-:-:S04]  /*cc70*/  LEA R2, R2, 0x3b800000, 0x17 ;  /* 0x3b80000002027811 */ /* 0x000fc800078eb8ff */
[----:B------:R-:W-:-:S07]  /*cc80*/  LOP3.LUT R0, R2, R0, R7, 0xfe, !PT ;  /* 0x0000000002007212 */ /* 0x000fce00078efe07 */
.L_x_4184:
[----:B------:R-:W-:Y:S05]  /*cc90*/  BSYNC.RECONVERGENT B0 ;  /* 0x0000000000007941 */ /* 0x000fea0003800200 */
.L_x_4183:
[----:B------:R-:W-:Y:S01]  /*cca0*/  F2FP.F16.F32.PACK_AB R0, RZ, R0 ;  /* 0x00000000ff00723e */ /* 0x000fe200000000ff */
[----:B------:R-:W-:Y:S06]  /*ccb0*/  BRA `(.L_x_4168) ;  /* 0x0000000400187947 */ /* 0x000fec0003800000 */
.L_x_4181:
        /* <DEDUP_REMOVED lines=21> */
.L_x_4190:
[----:B------:R-:W-:Y:S05]  /*ce10*/  BSYNC.RECONVERGENT B1 ;  /* 0x0000000000017941 */ /* 0x000fea0003800200 */
.L_x_4189:
[----:B------:R-:W-:Y:S01]  /*ce20*/  IMAD.SHL.U32 R0, R0, 0x200000, RZ ;  /* 0x0020000000007824 */ /* 0x000fe200078e00ff */
[----:B------:R-:W-:-:S04]  /*ce30*/  LEA R2, R2, 0x37800000, 0x17 ;  /* 0x3780000002027811 */ /* 0x000fc800078eb8ff */
[----:B------:R-:W-:-:S07]  /*ce40*/  LOP3.LUT R0, R2, R0, R7, 0xfe, !PT ;  /* 0x0000000002007212 */ /* 0x000fce00078efe07 */
.L_x_4188:
[----:B------:R-:W-:Y:S05]  /*ce50*/  BSYNC.RECONVERGENT B0 ;  /* 0x0000000000007941 */ /* 0x000fea0003800200 */
.L_x_4187:
[----:B------:R-:W-:Y:S01]  /*ce60*/  F2FP.F16.F32.PACK_AB R0, RZ, R0 ;  /* 0x00000000ff00723e */ /* 0x000fe200000000ff */
[----:B------:R-:W-:Y:S06]  /*ce70*/  BRA `(.L_x_4168) ;  /* 0x0000000000a87947 */ /* 0x000fec0003800000 */
.L_x_4180:
        /* <DEDUP_REMOVED lines=14> */
.L_x_4194:
[----:B------:R-:W-:Y:S05]  /*cf60*/  BSYNC.RECONVERGENT B0 ;  /* 0x0000000000007941 */ /* 0x000fea0003800200 */
.L_x_4193:
[----:B------:R-:W-:Y:S01]  /*cf70*/  F2FP.F16.F32.PACK_AB R0, RZ, R0 ;  /* 0x00000000ff00723e */ /* 0x000fe200000000ff */
[----:B------:R-:W-:Y:S06]  /*cf80*/  BRA `(.L_x_4168) ;  /* 0x0000000000647947 */ /* 0x000fec0003800000 */
.L_x_4167:
        /* <DEDUP_REMOVED lines=16> */
.L_x_4195:
[----:B------:R-:W-:Y:S01]  /*d090*/  PRMT R0, RZ, 0x7610, R0 ;  /* 0x00007610ff007816 */ /* 0x000fe20000000000 */
[----:B------:R-:W-:Y:S06]  /*d0a0*/  BRA `(.L_x_4168) ;  /* 0x00000000001c7947 */ /* 0x000fec0003800000 */
.L_x_4192:
[----:B------:R-:W2:Y:S02]  /*d0b0*/  LDG.E.64 R2, desc[UR36][R2.64] ;  /* 0x0000002402027981 */ /* 0x000ea4000c1e1b00 */
[----:B--2---:R-:W1:Y:S02]  /*d0c0*/  I2F.U64 R0, R2 ;  /* 0x0000000200007312 */ /* 0x004e640000301000 */
[----:B-1----:R-:W-:Y:S01]  /*d0d0*/  F2FP.F16.F32.PACK_AB R0, RZ, R0 ;  /* 0x00000000ff00723e */ /* 0x002fe200000000ff */
[----:B------:R-:W-:Y:S06]  /*d0e0*/  BRA `(.L_x_4168) ;  /* 0x00000000000c7947 */ /* 0x000fec0003800000 */
.L_x_4191:
[----:B------:R-:W2:Y:S02]  /*d0f0*/  LDG.E R2, desc[UR36][R2.64] ;  /* 0x0000002402027981 */ /* 0x000ea4000c1e1900 */
[----:B--2---:R-:W-:-:S04]  /*d100*/  I2FP.F32.U32 R0, R2 ;  /* 0x0000000200007245 */ /* 0x004fc80000201000 */
[----:B------:R-:W-:-:S07]  /*d110*/  F2FP.F16.F32.PACK_AB R0, RZ, R0 ;  /* 0x00000000ff00723e */ /* 0x000fce00000000ff */
.L_x_4168:
        /* <DEDUP_REMOVED lines=32> */
.L_x_4203:
[----:B------:R-:W-:Y:S01]  /*d320*/  FSETP.GEU.FTZ.AND P0, PT, R5, -R7, PT ;  /* 0x800000070500720b */ /* 0x000fe20003f1e000 */
[----:B------:R-:W-:-:S12]  /*d330*/  FADD.FTZ R3, R3, -1 ;  /* 0xbf80000003037421 */ /* 0x000fd80000010000 */
[----:B------:R-:W-:-:S07]  /*d340*/  @!P0 FADD.FTZ R3, R3, -1 ;  /* 0xbf80000003038421 */ /* 0x000fce0000010000 */
.L_x_4202:
[----:B------:R-:W-:Y:S05]  /*d350*/  BSYNC.RECONVERGENT B2 ;  /* 0x0000000000027941 */ /* 0x000fea0003800200 */
.L_x_4201:
[----:B------:R-:W-:Y:S01]  /*d360*/  FFMA.FTZ R2, -R7, R3, R2 ;  /* 0x0000000307027223 */ /* 0x000fe20000010102 */
[----:B------:R-:W-:Y:S06]  /*d370*/  BRA `(.L_x_4199) ;  /* 0x0000000000807947 */ /* 0x000fec0003800000 */
.L_x_4200:
        /* <DEDUP_REMOVED lines=16> */
.L_x_4206:
        /* <DEDUP_REMOVED lines=13> */
.L_x_4205:
[----:B------:R-:W-:Y:S05]  /*d550*/  BSYNC.RECONVERGENT B2 ;  /* 0x0000000000027941 */ /* 0x000fea0003800200 */
.L_x_4204:
[----:B------:R-:W-:-:S04]  /*d560*/  FMUL.FTZ R2, R2, 1.1920928955078125e-07 ;  /* 0x3400000002027820 */ /* 0x000fc80000410000 */
[----:B------:R-:W-:-:S07]  /*d570*/  FMUL.FTZ R2, R7, R2 ;  /* 0x0000000207027220 */ /* 0x000fce0000410000 */
.L_x_4199:
[----:B------:R-:W-:Y:S05]  /*d580*/  BSYNC.RECONVERGENT B0 ;  /* 0x0000000000007941 */ /* 0x000fea0003800200 */
.L_x_4198:
        /* <DEDUP_REMOVED lines=27> */
.L_x_4197:
[----:B------:R-:W3:Y:S01]  /*d740*/  MUFU.RCP R0, R0 ;  /* 0x0000000000007308 */ /* 0x000ee20000001000 */
[----:B------:R-:W-:-:S05]  /*d750*/  HADD2.F32 R19, -RZ, R19.H0_H0 ;  /* 0x20000013ff137230 */ /* 0x000fca0000004100 */
[----:B---3--:R-:W-:-:S05]  /*d760*/  FMUL.FTZ R19, R0, R19 ;  /* 0x0000001300137220 */ /* 0x008fca0000410000 */
[----:B------:R-:W-:-:S07]  /*d770*/  F2FP.F16.F32.PACK_AB R19, RZ, R19 ;  /* 0x00000013ff13723e */ /* 0x000fce00000000ff */
.L_x_4207:
[----:B------:R-:W-:Y:S05]  /*d780*/  BSYNC.RECONVERGENT B1 ;  /* 0x0000000000017941 */ /* 0x000fea0003800200 */
.L_x_4196:
        /* <DEDUP_REMOVED lines=18> */
.L_x_4211:
[----:B------:R-:W-:-:S06]  /*d8b0*/  HADD2.F32 R5, -RZ, R19.H0_H0 ;  /* 0x20000013ff057230 */ /* 0x000fcc0000004100 */
[----:B------:R-:W1:Y:S02]  /*d8c0*/  F2I.S64.TRUNC R4, R5 ;  /* 0x0000000500047311 */ /* 0x000e64000020d900 */
[----:B-1----:R1:W-:Y:S01]  /*d8d0*/  STG.E.U8 desc[UR36][R2.64], R4 ;  /* 0x0000000402007986 */ /* 0x0023e2000c101124 */
[----:B------:R-:W-:Y:S05]  /*d8e0*/  BRA `(.L_x_4213) ;  /* 0x0000000c006c7947 */ /* 0x000fea0003800000 */
.L_x_4210:
        /* <DEDUP_REMOVED lines=10> */
.L_x_4215:
[----:B------:R-:W-:-:S06]  /*d990*/  HADD2.F32 R19, -RZ, R19.H0_H0 ;  /* 0x20000013ff137230 */ /* 0x000fcc0000004100 */
[----:B------:R-:W1:Y:S02]  /*d9a0*/  F2I.FTZ.TRUNC.NTZ R19, R19 ;  /* 0x0000001300137305 */ /* 0x000e64000021f100 */
[----:B-1----:R1:W-:Y:S01]  /*d9b0*/  STG.E desc[UR36][R2.64], R19 ;  /* 0x0000001302007986 */ /* 0x0023e2000c101924 */
[----:B------:R-:W-:Y:S05]  /*d9c0*/  BRA `(.L_x_4213) ;  /* 0x0000000c00347947 */ /* 0x000fea0003800000 */
.L_x_4214:
[----:B------:R-:W-:-:S06]  /*d9d0*/  HADD2.F32 R19, -RZ, R19.H0_H0 ;  /* 0x20000013ff137230 */ /* 0x000fcc0000004100 */
[----:B------:R-:W1:Y:S02]  /*d9e0*/  F2I.FTZ.TRUNC.NTZ R19, R19 ;  /* 0x0000001300137305 */ /* 0x000e64000021f100 */
[----:B-1----:R1:W-:Y:S01]  /*d9f0*/  STG.E.U16 desc[UR36][R2.64], R19 ;  /* 0x0000001302007986 */ /* 0x0023e2000c101524 */
[----:B------:R-:W-:Y:S05]  /*da00*/  BRA `(.L_x_4213) ;  /* 0x0000000c00247947 */ /* 0x000fea0003800000 */
.L_x_4209:
        /* <DEDUP_REMOVED lines=9> */
.L_x_4217:
[----:B------:R1:W-:Y:S01]  /*daa0*/  STG.E.U16 desc[UR36][R2.64], R19 ;  /* 0x0000001302007986 */ /* 0x0003e2000c101524 */
[----:B------:R-:W-:Y:S05]  /*dab0*/  BRA `(.L_x_4213) ;  /* 0x0000000800f87947 */ /* 0x000fea0003800000 */
.L_x_4216:
        /* <DEDUP_REMOVED lines=10> */
.L_x_4219:
[----:B------:R-:W-:-:S05]  /*db60*/  HADD2.F32 R0, -RZ, R19.H0_H0 ;  /* 0x20000013ff007230 */ /* 0x000fca0000004100 */
[----:B------:R-:W-:-:S04]  /*db70*/  F2FP.F16.F32.PACK_AB R0, RZ, R0 ;  /* 0x00000000ff00723e */ /* 0x000fc800000000ff */
[----:B------:R-:W-:-:S05]  /*db80*/  PRMT R0, R0, 0x5410, RZ ;  /* 0x0000541000007816 */ /* 0x000fca00000000ff */
[----:B------:R3:W-:Y:S01]  /*db90*/  STG.E desc[UR36][R2.64], R0 ;  /* 0x0000000002007986 */ /* 0x0007e2000c101924 */
[----:B------:R-:W-:Y:S05]  /*dba0*/  BRA `(.L_x_4213) ;  /* 0x0000000800bc7947 */ /* 0x000fea0003800000 */
.L_x_4218:
[----:B------:R-:W-:-:S05]  /*dbb0*/  HADD2.F32 R4, -RZ, R19.H0_H0 ;  /* 0x20000013ff047230 */ /* 0x000fca0000004100 */
[----:B------:R-:W-:-:S06]  /*dbc0*/  FMUL.FTZ R4, R4, 1 ;  /* 0x3f80000004047820 */ /* 0x000fcc0000410000 */
[----:B------:R-:W1:Y:S02]  /*dbd0*/  F2F.F64.F32 R4, R4 ;  /* 0x0000000400047310 */ /* 0x000e640000201800 */
[----:B-1----:R1:W-:Y:S01]  /*dbe0*/  STG.E.64 desc[UR36][R2.64], R4 ;  /* 0x0000000402007986 */ /* 0x0023e2000c101b24 */
[----:B------:R-:W-:Y:S05]  /*dbf0*/  BRA `(.L_x_4213) ;  /* 0x0000000800a87947 */ /* 0x000fea0003800000 */
.L_x_4208:
        /* <DEDUP_REMOVED lines=14> */
.L_x_4223:
        /* <DEDUP_REMOVED lines=18> */
.L_x_4226:
[----:B------:R-:W-:-:S04]  /*de00*/  SHF.R.U32.HI R5, RZ, 0x18, R5 ;  /* 0x00000018ff057819 */ /* 0x000fc80000011605 */
[----:B------:R-:W-:-:S07]  /*de10*/  LOP3.LUT R0, R0, 0x80, R5, 0xf8, !PT ;  /* 0x0000008000007812 */ /* 0x000fce00078ef805 */
.L_x_4225:
[----:B------:R-:W-:Y:S05]  /*de20*/  BSYNC.RECONVERGENT B0 ;  /* 0x0000000000007941 */ /* 0x000fea0003800200 */
.L_x_4224:
[----:B------:R1:W-:Y:S01]  /*de30*/  STG.E.U8 desc[UR36][R2.64], R0 ;  /* 0x0000000002007986 */ /* 0x0003e2000c101124 */
[----:B------:R-:W-:Y:S05]  /*de40*/  BRA `(.L_x_4213) ;  /* 0x0000000800147947 */ /* 0x000fea0003800000 */
.L_x_4222:
        /* <DEDUP_REMOVED lines=18> */
.L_x_4229:
[----:B------:R-:W-:-:S04]  /*df70*/  SHF.R.U32.HI R5, RZ, 0x18, R5 ;  /* 0x00000018ff057819 */ /* 0x000fc80000011605 */
[----:B------:R-:W-:-:S07]  /*df80*/  LOP3.LUT R0, R0, 0x80, R5, 0xf8, !PT ;  /* 0x0000008000007812 */ /* 0x000fce00078ef805 */
.L_x_4228:
[----:B------:R-:W-:Y:S05]  /*df90*/  BSYNC.RECONVERGENT B0 ;  /* 0x0000000000007941 */ /* 0x000fea0003800200 */
.L_x_4227:
[----:B------:R1:W-:Y:S01]  /*dfa0*/  STG.E.U8 desc[UR36][R2.64], R0 ;  /* 0x0000000002007986 */ /* 0x0003e2000c101124 */
[----:B------:R-:W-:Y:S05]  /*dfb0*/  BRA `(.L_x_4213) ;  /* 0x0000000400b87947 */ /* 0x000fea0003800000 */
.L_x_4221:
        /* <DEDUP_REMOVED lines=22> */
.L_x_4231:
[----:B------:R-:W-:-:S06]  /*e120*/  HADD2.F32 R4, -RZ, R19.H0_H0 ;  /* 0x20000013ff047230 */ /* 0x000fcc0000004100 */
[----:B------:R-:W1:Y:S02]  /*e130*/  F2I.U64.TRUNC R4, R4 ;  /* 0x0000000400047311 */ /* 0x000e64000020d800 */
[----:B-1----:R1:W-:Y:S01]  /*e140*/  STG.E.64 desc[UR36][R2.64], R4 ;  /* 0x0000000402007986 */ /* 0x0023e2000c101b24 */
[----:B------:R-:W-:Y:S05]  /*e150*/  BRA `(.L_x_4213) ;  /* 0x0000000400507947 */ /* 0x000fea0003800000 */
.L_x_4230:
[----:B------:R-:W-:-:S06]  /*e160*/  HADD2.F32 R19, -RZ, R19.H0_H0 ;  /* 0x20000013ff137230 */ /* 0x000fcc0000004100 */
[----:B------:R-:W1:Y:S02]  /*e170*/  F2I.FTZ.U32.TRUNC.NTZ R19, R19 ;  /* 0x0000001300137305 */ /* 0x000e64000021f000 */
[----:B-1----:R1:W-:Y:S01]  /*e180*/  STG.E desc[UR36][R2.64], R19 ;  /* 0x0000001302007986 */ /* 0x0023e2000c101924 */
[----:B------:R-:W-:Y:S05]  /*e190*/  BRA `(.L_x_4213) ;  /* 0x0000000400407947 */ /* 0x000fea0003800000 */
.L_x_4220:
        /* <DEDUP_REMOVED lines=11> */
.L_x_4233:
[----:B------:R-:W-:Y:S01]  /*e250*/  HADD2.F32 R19, -RZ, R19.H0_H0 ;  /* 0x20000013ff137230 */ /* 0x000fe20000004100 */
[----:B------:R-:W-:-:S04]  /*e260*/  CS2R R6, SRZ ;  /* 0x0000000000067805 */ /* 0x000fc8000001ff00 */
[----:B------:R-:W-:-:S06]  /*e270*/  FMUL.FTZ R4, R19, 1 ;  /* 0x3f80000013047820 */ /* 0x000fcc0000410000 */
[----:B------:R-:W1:Y:S02]  /*e280*/  F2F.F64.F32 R4, R4 ;  /* 0x0000000400047310 */ /* 0x000e640000201800 */
[----:B-1----:R1:W-:Y:S01]  /*e290*/  STG.E.128 desc[UR36][R2.64], R4 ;  /* 0x0000000402007986 */ /* 0x0023e2000c101d24 */
[----:B------:R-:W-:Y:S05]  /*e2a0*/  BRA `(.L_x_4213) ;  /* 0x0000000000fc7947 */ /* 0x000fea0003800000 */
.L_x_4232:
[----:B------:R-:W-:-:S09]  /*e2b0*/  UISETP.NE.AND UP0, UPT, UR4, 0xf, UPT ;  /* 0x0000000f0400788c */ /* 0x000fd2000bf05270 */
[----:B------:R-:W-:Y:S05]  /*e2c0*/  BRA.U !UP0, `(.L_x_4234) ;  /* 0x0000000108e87547 */ /* 0x000fea000b800000 */
[----:B------:R-:W-:-:S09]  /*e2d0*/  UISETP.NE.AND UP0, UPT, UR4, 0x17, UPT ;  /* 0x000000170400788c */ /* 0x000fd2000bf05270 */
[----:B------:R-:W-:Y:S05]  /*e2e0*/  BRA.U !UP0, `(.L_x_4235) ;  /* 0x0000000108907547 */ /* 0x000fea000b800000 */
[----:B------:R-:W-:-:S09]  /*e2f0*/  UISETP.NE.AND UP0, UPT, UR4, 0x18, UPT ;  /* 0x000000180400788c */ /* 0x000fd2000bf05270 */
[----:B------:R-:W-:Y:S05]  /*e300*/  BRA.U !UP0, `(.L_x_4236) ;  /* 0x0000000108447547 */ /* 0x000fea000b800000 */
.L_x_4212:
        /* <DEDUP_REMOVED lines=16> */
.L_x_4237:
[----:B------:R-:W-:Y:S05]  /*e410*/  BRA `(.L_x_4213) ;  /* 0x0000000000a07947 */ /* 0x000fea0003800000 */
.L_x_4236:
        /* <DEDUP_REMOVED lines=13> */
.L_x_4239:
[----:B------:R-:W-:Y:S05]  /*e4f0*/  BSYNC.RECONVERGENT B0 ;  /* 0x0000000000007941 */ /* 0x000fea0003800200 */
.L_x_4238:
[----:B------:R-:W-:-:S05]  /*e500*/  LOP3.LUT R5, R0, 0x80, R5, 0xf8, !PT ;  /* 0x0000008000057812 */ /* 0x000fca00078ef805 */
[----:B------:R1:W-:Y:S01]  /*e510*/  STG.E.U8 desc[UR36][R2.64], R5 ;  /* 0x0000000502007986 */ /* 0x0003e2000c101124 */
[----:B------:R-:W-:Y:S05]  /*e520*/  BRA `(.L_x_4213) ;  /* 0x00000000005c7947 */ /* 0x000fea0003800000 */
.L_x_4235:
        /* <DEDUP_REMOVED lines=12> */
.L_x_4241:
[----:B------:R-:W-:Y:S01]  /*e5f0*/  HFMA2 R0, -RZ, RZ, 0, 7.569789886474609375e-06 ;  /* 0x0000007fff007431 */ /* 0x000fe200000001ff */
[----:B------:R-:W-:-:S04]  /*e600*/  ISETP.GT.U32.AND P0, PT, R4, 0x7f800000, PT ;  /* 0x7f8000000400780c */ /* 0x000fc80003f04070 */
[----:B------:R-:W-:-:S09]  /*e610*/  SEL R0, R0, 0x7c, P0 ;  /* 0x0000007c00007807 */ /* 0x000fd20000000000 */
.L_x_4242:
[----:B------:R-:W-:Y:S05]  /*e620*/  BSYNC.RECONVERGENT B0 ;  /* 0x0000000000007941 */ /* 0x000fea0003800200 */
.L_x_4240:
[----:B------:R-:W-:-:S04]  /*e630*/  SHF.R.U32.HI R5, RZ, 0x18, R5 ;  /* 0x00000018ff057819 */ /* 0x000fc80000011605 */
[----:B------:R-:W-:-:S05]  /*e640*/  LOP3.LUT R5, R0, 0x80, R5, 0xf8, !PT ;  /* 0x0000008000057812 */ /* 0x000fca00078ef805 */
[----:B------:R1:W-:Y:S01]  /*e650*/  STG.E.U8 desc[UR36][R2.64], R5 ;  /* 0x0000000502007986 */ /* 0x0003e2000c101124 */
[----:B------:R-:W-:Y:S05]  /*e660*/  BRA `(.L_x_4213) ;  /* 0x00000000000c7947 */ /* 0x000fea0003800000 */
.L_x_4234:
[----:B------:R-:W-:-:S05]  /*e670*/  HADD2.F32 R0, -RZ, R19.H0_H0 ;  /* 0x20000013ff007230 */ /* 0x000fca0000004100 */
[----:B------:R-:W-:-:S05]  /*e680*/  F2FP.BF16.F32.PACK_AB R0, RZ, R0 ;  /* 0x00000000ff00723e */ /* 0x000fca00000010ff */
[----:B------:R1:W-:Y:S02]  /*e690*/  STG.E.U16 desc[UR36][R2.64], R0 ;  /* 0x0000000002007986 */ /* 0x0003e4000c101524 */
.L_x_4213:
[----:B------:R-:W-:-:S07]  /*e6a0*/  VIADD R17, R17, 0x80 ;  /* 0x0000008011117836 */ /* 0x000fce0000000000 */
.L_x_4128:
[----:B------:R-:W-:Y:S05]  /*e6b0*/  BSYNC.RECONVERGENT B6 ;  /* 0x0000000000067941 */ /* 0x000fea0003800200 */
.L_x_4127:
[----:B------:R-:W5:Y:S02]  /*e6c0*/  LDCU UR4, c[0x0][0x380] ;  /* 0x00007000ff0477ac */ /* 0x000f640008000800 */
[----:B-----5:R-:W-:-:S13]  /*e6d0*/  ISETP.GE.AND P0, PT, R17, UR4, PT ;  /* 0x0000000411007c0c */ /* 0x020fda000bf06270 */
[----:B------:R-:W-:Y:S05]  /*e6e0*/  @P0 EXIT ;  /* 0x000000000000094d */ /* 0x000fea0003800000 */
[----:B------:R-:W5:Y:S01]  /*e6f0*/  LDCU UR4, c[0x0][0x388] ;  /* 0x00007100ff0477ac */ /* 0x000f620008000800 */
[----:B------:R-:W-:Y:S02]  /*e700*/  IMAD.MOV.U32 R18, RZ, RZ, RZ ;  /* 0x000000ffff127224 */ /* 0x000fe400078e00ff */
[----:B-1-34-:R-:W-:Y:S02]  /*e710*/  IMAD.MOV.U32 R0, RZ, RZ, RZ ;  /* 0x000000ffff007224 */ /* 0x01afe400078e00ff */
[----:B------:R-:W-:Y:S01]  /*e720*/  IMAD.MOV.U32 R16, RZ, RZ, RZ ;  /* 0x000000ffff107224 */ /* 0x000fe200078e00ff */
[----:B-----5:R-:W-:-:S09]  /*e730*/  UISETP.NE.AND UP0, UPT, UR4, URZ, UPT ;  /* 0x000000ff0400728c */ /* 0x020fd2000bf05270 */
[----:B------:R-:W-:Y:S05]  /*e740*/  BRA.U !UP0, `(.L_x_4243) ;  /* 0x0000001508707547 */ /* 0x000fea000b800000 */
[----:B------:R-:W2:Y:S01]  /*e750*/  LDCU.64 UR4, c[0x0][0x390] ;  /* 0x00007200ff0477ac */ /* 0x000ea20008000a00 */
[----:B------:R-:W-:Y:S01]  /*e760*/  MOV R16, RZ ;  /* 0x000000ff00107202 */ /* 0x000fe20000000f00 */
[----:B------:R-:W1:Y:S01]  /*e770*/  LDCU UR6, c[0x0][0x38c] ;  /* 0x00007180ff0677ac */ /* 0x000e620008000800 */
[----:B------:R-:W3:Y:S01]  /*e780*/  LDCU.64 UR8, c[0x0][0x4b8] ;  /* 0x00009700ff0877ac */ /* 0x000ee20008000a00 */
[----:B------:R-:W-:Y:S02]  /*e790*/  UISETP.NE.AND UP0, UPT, UR41, URZ, UPT ;  /* 0x000000ff2900728c */ /* 0x000fe4000bf05270 */
[----:B--2---:R-:W-:Y:S01]  /*e7a0*/  IMAD.HI.U32 R2, R17, UR4, R16 ;  /* 0x0000000411027c27 */ /* 0x004fe2000f8e0010 */
[----:B------:R-:W2:Y:S04]  /*e7b0*/  LDCU UR4, c[0x0][0x4c0] ;  /* 0x00009800ff0477ac */ /* 0x000ea80008000800 */
[----:B------:R-:W-:-:S05]  /*e7c0*/  SHF.R.U32.HI R3, RZ, UR5, R2 ;  /* 0x00000005ff037c19 */ /* 0x000fca0008011602 */
[----:B------:R-:W-:-:S04]  /*e7d0*/  IMAD.MOV R0, RZ, RZ, -R3 ;  /* 0x000000ffff007224 */ /* 0x000fc800078e0a03 */
[----:B-1----:R-:W-:-:S04]  /*e7e0*/  IMAD R17, R0, UR6, R17 ;  /* 0x0000000600117c24 */ /* 0x002fc8000f8e0211 */
[C---:B---3--:R-:W-:Y:S02]  /*e7f0*/  IMAD R16, R17.reuse, UR8, RZ ;  /* 0x0000000811107c24 */ /* 0x048fe4000f8e02ff */
        /* <DEDUP_REMOVED lines=337> */
.L_x_4243:
[----:B------:R-:W2:Y:S01]  /*fd10*/  LDCU.64 UR8, c[0x0][0x5f0] ;  /* 0x0000be00ff0877ac */ /* 0x000ea20008000a00 */
[----:B------:R-:W1:Y:S01]  /*fd20*/  LDCU.64 UR6, c[0x0][0x5e8] ;  /* 0x0000bd00ff0677ac */ /* 0x000e620008000a00 */
[----:B------:R-:W-:-:S04]  /*fd30*/  UPRMT UR4, UR39, 0x9910, URZ ;  /* 0x0000991027047896 */ /* 0x000fc800080000ff */
[----:B------:R-:W-:Y:S01]  /*fd40*/  UISETP.GT.AND UP0, UPT, UR4, 0x9, UPT ;  /* 0x000000090400788c */ /* 0x000fe2000bf04270 */
[----:B--2---:R-:W-:Y:S02]  /*fd50*/  IADD3 R2, P1, PT, R0, UR8, RZ ;  /* 0x0000000800027c10 */ /* 0x004fe4000ff3e0ff */
[----:B-1----:R-:W-:-:S03]  /*fd60*/  IADD3 R16, P0, PT, R16, UR6, RZ ;  /* 0x0000000610107c10 */ /* 0x002fc6000ff1e0ff */
        /* <DEDUP_REMOVED lines=16> */
.L_x_4247:
[----:B------:R-:W2:Y:S02]  /*fe70*/  LDG.E.U8 R2, desc[UR36][R2.64] ;  /* 0x0000002402027981 */ /* 0x000ea4000c1e1100 */
[----:B--2---:R-:W-:-:S04]  /*fe80*/  I2FP.F32.U32 R0, R2 ;  /* 0x0000000200007245 */ /* 0x004fc80000201000 */
[----:B------:R-:W-:-:S04]  /*fe90*/  F2FP.F16.F32.PACK_AB R0, RZ, R0 ;  /* 0x00000000ff00723e */ /* 0x000fc800000000ff */
[----:B------:R-:W-:Y:S01]  /*fea0*/  PRMT R19, R0, 0x7610, R19 ;  /* 0x0000761000137816 */ /* 0x000fe20000000013 */
[----:B------:R-:W-:Y:S06]  /*feb0*/  BRA `(.L_x_4249) ;  /* 0x0000000c00d47947 */ /* 0x000fec0003800000 */
.L_x_4246:
        /* <DEDUP_REMOVED lines=11> */
.L_x_4251:
[----:B------:R-:W2:Y:S02]  /*ff70*/  LDG.E R2, desc[UR36][R2.64] ;  /* 0x0000002402027981 */ /* 0x000ea4000c1e1900 */
[----:B--2---:R-:W-:-:S04]  /*ff80*/  I2FP.F32.S32 R0, R2 ;  /* 0x0000000200007245 */ /* 0x004fc80000201400 */
[----:B------:R-:W-:-:S04]  /*ff90*/  F2FP.F16.F32.PACK_AB R0, RZ, R0 ;  /* 0x00000000ff00723e */ /* 0x000fc800000000ff */
[----:B------:R-:W-:Y:S01]  /*ffa0*/  PRMT R19, R0, 0x7610, R19 ;  /* 0x0000761000137816 */ /* 0x000fe20000000013 */
[----:B------:R-:W-:Y:S06]  /*ffb0*/  BRA `(.L_x_4249) ;  /* 0x0000000c00947947 */ /* 0x000fec0003800000 */
.L_x_4250:
[----:B------:R-:W2:Y:S02]  /*ffc0*/  LDG.E.U16 R2, desc[UR36][R2.64] ;  /* 0x0000002402027981 */ /* 0x000ea4000c1e1500 */
[----:B--2---:R-:W1:Y:S02]  /*ffd0*/  I2F.S16 R0, R2 ;  /* 0x0000000200007306 */ /* 0x004e640000101400 */
[----:B-1----:R-:W-:-:S04]  /*ffe0*/  F2FP.F16.F32.PACK_AB R0, RZ, R0 ;  /* 0x00000000ff00723e */ /* 0x002fc800000000ff */
[----:B------:R-:W-:Y:S01]  /*fff0*/  PRMT R19, R0, 0x7610, R19 ;  /* 0x0000761000137816 */ /* 0x000fe20000000013 */
[----:B------:R-:W-:Y:S06]  /*10000*/  BRA `(.L_x_4249) ;  /* 0x0000000c00807947 */ /* 0x000fec0003800000 */
.L_x_4245:
        /* <DEDUP_REMOVED lines=9> */
.L_x_4253:
[----:B------:R2:W5:Y:S01]  /*100a0*/  LDG.E.U16 R19, desc[UR36][R2.64] ;  /* 0x0000002402137981 */ /* 0x000562000c1e1500 */
[----:B------:R-:W-:Y:S05]  /*100b0*/  BRA `(.L_x_4249) ;  /* 0x0000000c00547947 */ /* 0x000fea0003800000 */
.L_x_4252:
        /* <DEDUP_REMOVED lines=9> */
.L_x_4255:
[----:B------:R1:W5:Y:S01]  /*10150*/  LDG.E.U16 R19, desc[UR36][R2.64] ;  /* 0x0000002402137981 */ /* 0x000362000c1e1500 */
[----:B------:R-:W-:Y:S05]  /*10160*/  BRA `(.L_x_4249) ;  /* 0x0000000c00287947 */ /* 0x000fea0003800000 */
.L_x_4254:
        /* <DEDUP_REMOVED lines=13> */
.L_x_4244:
        /* <DEDUP_REMOVED lines=14> */
.L_x_4258:
        /* <DEDUP_REMOVED lines=13> */
.L_x_4257:
        /* <DEDUP_REMOVED lines=27> */
.L_x_4260:
        /* <DEDUP_REMOVED lines=14> */
.L_x_4259:
[----:B------:R-:W2:Y:S02]  /*10680*/  LDG.E.U16 R0, desc[UR36][R2.64] ;  /* 0x0000002402007981 */ /* 0x000ea4000c1e1500 */
[----:B--2---:R-:W-:-:S05]  /*10690*/  IMAD.U32 R0, R0, 0x10000, RZ ;  /* 0x0001000000007824 */ /* 0x004fca00078e00ff */
[----:B------:R-:W-:-:S04]  /*106a0*/  F2FP.F16.F32.PACK_AB R0, RZ, R0 ;  /* 0x00000000ff00723e */ /* 0x000fc800000000ff */
[----:B------:R-:W-:Y:S01]  /*106b0*/  PRMT R19, R0, 0x7610, R19 ;  /* 0x0000761000137816 */ /* 0x000fe20000000013 */
[----:B------:R-:W-:Y:S06]  /*106c0*/  BRA `(.L_x_4249) ;  /* 0x0000000400d07947 */ /* 0x000fec0003800000 */
.L_x_4256:
        /* <DEDUP_REMOVED lines=13> */
.L_x_4263:
        /* <DEDUP_REMOVED lines=21> */
.L_x_4267:
[----:B------:R-:W-:Y:S05]  /*108f0*/  BSYNC.RECONVERGENT B1 ;  /* 0x0000000000017941 */ /* 0x000fea0003800200 */
.L_x_4266:
[----:B------:R-:W-:Y:S01]  /*10900*/  IMAD.SHL.U32 R0, R0, 0x100000, RZ ;  /* 0x0010000000007824 */ /* 0x000fe200078e00ff */
[----:B------:R-:W-:-:S04]  /*10910*/  LEA R2, R2, 0x3b800000, 0x17 ;  /* 0x3b80000002027811 */ /* 0x000fc800078eb8ff */
[----:B------:R-:W-:-:S07]  /*10920*/  LOP3.LUT R0, R2, R0, R7, 0xfe, !PT ;  /* 0x0000000002007212 */ /* 0x000fce00078efe07 */
.L_x_4265:
[----:B------:R-:W-:Y:S05]  /*10930*/  BSYNC.RECONVERGENT B0 ;  /* 0x0000000000007941 */ /* 0x000fea0003800200 */
.L_x_4264:
[----:B------:R-:W-:-:S04]  /*10940*/  F2FP.F16.F32.PACK_AB R0, RZ, R0 ;  /* 0x00000000ff00723e */ /* 0x000fc800000000ff */
[----:B------:R-:W-:Y:S01]  /*10950*/  PRMT R19, R0, 0x7610, R19 ;  /* 0x0000761000137816 */ /* 0x000fe20000000013 */
[----:B------:R-:W-:Y:S06]  /*10960*/  BRA `(.L_x_4249) ;  /* 0x0000000400287947 */ /* 0x000fec0003800000 */
.L_x_4262:
        /* <DEDUP_REMOVED lines=21> */
.L_x_4271:
[----:B------:R-:W-:Y:S05]  /*10ac0*/  BSYNC.RECONVERGENT B1 ;  /* 0x0000000000017941 */ /* 0x000fea0003800200 */
.L_x_4270:
[----:B------:R-:W-:Y:S01]  /*10ad0*/  IMAD.SHL.U32 R0, R0, 0x200000, RZ ;  /* 0x0020000000007824 */ /* 0x000fe200078e00ff */
[----:B------:R-:W-:-:S04]  /*10ae0*/  LEA R2, R2, 0x37800000, 0x17 ;  /* 0x3780000002027811 */ /* 0x000fc800078eb8ff */
[----:B------:R-:W-:-:S07]  /*10af0*/  LOP3.LUT R0, R2, R0, R7, 0xfe, !PT ;  /* 0x0000000002007212 */ /* 0x000fce00078efe07 */
.L_x_4269:
[----:B------:R-:W-:Y:S05]  /*10b00*/  BSYNC.RECONVERGENT B0 ;  /* 0x0000000000007941 */ /* 0x000fea0003800200 */
.L_x_4268:
[----:B------:R-:W-:-:S04]  /*10b10*/  F2FP.F16.F32.PACK_AB R0, RZ, R0 ;  /* 0x00000000ff00723e */ /* 0x000fc800000000ff */
[----:B------:R-:W-:Y:S01]  /*10b20*/  PRMT R19, R0, 0x7610, R19 ;  /* 0x0000761000137816 */ /* 0x000fe20000000013 */
[----:B------:R-:W-:Y:S06]  /*10b30*/  BRA `(.L_x_4249) ;  /* 0x0000000000b47947 */ /* 0x000fec0003800000 */
.L_x_4261:
        /* <DEDUP_REMOVED lines=14> */
.L_x_4275:
[----:B------:R-:W-:Y:S05]  /*10c20*/  BSYNC.RECONVERGENT B0 ;  /* 0x0000000000007941 */ /* 0x000fea0003800200 */
.L_x_4274:
[----:B------:R-:W-:-:S04]  /*10c30*/  F2FP.F16.F32.PACK_AB R0, RZ, R0 ;  /* 0x00000000ff00723e */ /* 0x000fc800000000ff */
[----:B------:R-:W-:Y:S01]  /*10c40*/  PRMT R19, R0, 0x7610, R19 ;  /* 0x0000761000137816 */ /* 0x000fe20000000013 */
[----:B------:R-:W-:Y:S06]  /*10c50*/  BRA `(.L_x_4249) ;  /* 0x00000000006c7947 */ /* 0x000fec0003800000 */
.L_x_4248:
        /* <DEDUP_REMOVED lines=12> */
[----:B----4-:R-:W-:Y:S01]  /*10d20*/  IMAD.U32 R10, RZ, RZ, UR8 ;  /* 0x00000008ff0a7e24 */ /* 0x010fe2000f8e00ff */
[----:B------:R-:W-:-:S07]  /*10d30*/  MOV R11, UR9 ;  /* 0x00000009000b7c02 */ /* 0x000fce0008000f00 */
[----:B------:R-:W-:-:S07]  /*10d40*/  LEPC R20, `(.L_x_4276) ;  /* 0x000000001014794e */ /* 0x000fce0000000000 */
[----:B0--3--:R-:W-:Y:S05]  /*10d50*/  CALL.ABS.NOINC R2 ;  /* 0x0000000002007343 */ /* 0x009fea0003c00000 */
.L_x_4276:
[----:B------:R-:W-:Y:S01]  /*10d60*/  PRMT R19, RZ, 0x7610, R19 ;  /* 0x00007610ff137816 */ /* 0x000fe20000000013 */
[----:B------:R-:W-:Y:S06]  /*10d70*/  BRA `(.L_x_4249) ;  /* 0x0000000000247947 */ /* 0x000fec0003800000 */
.L_x_4273:
[----:B------:R-:W2:Y:S02]  /*10d80*/  LDG.E.64 R2, desc[UR36][R2.64] ;  /* 0x0000002402027981 */ /* 0x000ea4000c1e1b00 */
[----:B--2---:R-:W1:Y:S02]  /*10d90*/  I2F.U64 R0, R2 ;  /* 0x0000000200007312 */ /* 0x004e640000301000 */
[----:B-1----:R-:W-:-:S04]  /*10da0*/  F2FP.F16.F32.PACK_AB R0, RZ, R0 ;  /* 0x00000000ff00723e */ /* 0x002fc800000000ff */
[----:B------:R-:W-:Y:S01]  /*10db0*/  PRMT R19, R0, 0x7610, R19 ;  /* 0x0000761000137816 */ /* 0x000fe20000000013 */
[----:B------:R-:W-:Y:S06]  /*10dc0*/  BRA `(.L_x_4249) ;  /* 0x0000000000107947 */ /* 0x000fec0003800000 */
.L_x_4272:
[----:B------:R-:W2:Y:S02]  /*10dd0*/  LDG.E R2, desc[UR36][R2.64] ;  /* 0x0000002402027981 */ /* 0x000ea4000c1e1900 */
[----:B--2---:R-:W-:-:S04]  /*10de0*/  I2FP.F32.U32 R0, R2 ;  /* 0x0000000200007245 */ /* 0x004fc80000201000 */
[----:B------:R-:W-:-:S04]  /*10df0*/  F2FP.F16.F32.PACK_AB R0, RZ, R0 ;  /* 0x00000000ff00723e */ /* 0x000fc800000000ff */
[----:B------:R-:W-:-:S07]  /*10e00*/  PRMT R19, R0, 0x7610, R19 ;  /* 0x0000761000137816 */ /* 0x000fce0000000013 */
.L_x_4249:
        /* <DEDUP_REMOVED lines=18> */
.L_x_4280:
[----:B------:R-:W2:Y:S02]  /*10f30*/  LDG.E.U8 R2, desc[UR36][R2.64] ;  /* 0x0000002402027981 */ /* 0x000ea4000c1e1100 */
[----:B--2---:R-:W-:-:S04]  /*10f40*/  I2FP.F32.U32 R0, R2 ;  /* 0x0000000200007245 */ /* 0x004fc80000201000 */
[----:B------:R-:W-:Y:S01]  /*10f50*/  F2FP.F16.F32.PACK_AB R0, RZ, R0 ;  /* 0x00000000ff00723e */ /* 0x000fe200000000ff */
[----:B------:R-:W-:Y:S06]  /*10f60*/  BRA `(.L_x_4282) ;  /* 0x0000000c009c7947 */ /* 0x000fec0003800000 */
.L_x_4279:
        /* <DEDUP_REMOVED lines=10> */
.L_x_4284:
[----:B------:R-:W2:Y:S02]  /*11010*/  LDG.E R2, desc[UR36][R2.64] ;  /* 0x0000002402027981 */ /* 0x000ea4000c1e1900 */
[----:B--2---:R-:W-:-:S04]  /*11020*/  I2FP.F32.S32 R0, R2 ;  /* 0x0000000200007245 */ /* 0x004fc80000201400 */
[----:B------:R-:W-:Y:S01]  /*11030*/  F2FP.F16.F32.PACK_AB R0, RZ, R0 ;  /* 0x00000000ff00723e */ /* 0x000fe200000000ff */
[----:B------:R-:W-:Y:S06]  /*11040*/  BRA `(.L_x_4282) ;  /* 0x0000000c00647947 */ /* 0x000fec0003800000 */
.L_x_4283:
[----:B------:R-:W2:Y:S02]  /*11050*/  LDG.E.U16 R2, desc[UR36][R2.64] ;  /* 0x0000002402027981 */ /* 0x000ea4000c1e1500 */
[----:B--2---:R-:W1:Y:S02]  /*11060*/  I2F.S16 R0, R2 ;  /* 0x0000000200007306 */ /* 0x004e640000101400 */
[----:B-1----:R-:W-:Y:S01]  /*11070*/  F2FP.F16.F32.PACK_AB R0, RZ, R0 ;  /* 0x00000000ff00723e */ /* 0x002fe200000000ff */
[----:B------:R-:W-:Y:S06]  /*11080*/  BRA `(.L_x_4282) ;  /* 0x0000000c00547947 */ /* 0x000fec0003800000 */
.L_x_4278:
        /* <DEDUP_REMOVED lines=9> */
.L_x_4286:
[----:B------:R1:W5:Y:S01]  /*11120*/  LDG.E.U16 R0, desc[UR36][R2.64] ;  /* 0x0000002402007981 */ /* 0x000362000c1e1500 */
[----:B------:R-:W-:Y:S05]  /*11130*/  BRA `(.L_x_4282) ;  /* 0x0000000c00287947 */ /* 0x000fea0003800000 */
.L_x_4285:
        /* <DEDUP_REMOVED lines=9> */
.L_x_4288:
[----:B------:R2:W5:Y:S01]  /*111d0*/  LDG.E.U16 R0, desc[UR36][R2.64] ;  /* 0x0000002402007981 */ /* 0x000562000c1e1500 */
[----:B------:R-:W-:Y:S05]  /*111e0*/  BRA `(.L_x_4282) ;  /* 0x0000000800fc7947 */ /* 0x000fea0003800000 */
.L_x_4287:
        /* <DEDUP_REMOVED lines=12> */
.L_x_4277:
        /* <DEDUP_REMOVED lines=13> */
.L_x_4291:
        /* <DEDUP_REMOVED lines=12> */
.L_x_4290:
        /* <DEDUP_REMOVED lines=27> */
.L_x_4293:
        /* <DEDUP_REMOVED lines=13> */
.L_x_4292:
[----:B------:R-:W2:Y:S02]  /*116c0*/  LDG.E.U16 R0, desc[UR36][R2.64] ;  /* 0x0000002402007981 */ /* 0x000ea4000c1e1500 */
[----:B--2---:R-:W-:-:S05]  /*116d0*/  IMAD.U32 R0, R0, 0x10000, RZ ;  /* 0x0001000000007824 */ /* 0x004fca00078e00ff */
[----:B------:R-:W-:Y:S01]  /*116e0*/  F2FP.F16.F32.PACK_AB R0, RZ, R0 ;  /* 0x00000000ff00723e */ /* 0x000fe200000000ff */
[----:B------:R-:W-:Y:S06]  /*116f0*/  BRA `(.L_x_4282) ;  /* 0x0000000400b87947 */ /* 0x000fec0003800000 */
.L_x_4289:
        /* <DEDUP_REMOVED lines=12> */
.L_x_4296:
        /* <DEDUP_REMOVED lines=21> */
.L_x_4300:
[----:B------:R-:W-:Y:S05]  /*11910*/  BSYNC.RECONVERGENT B1 ;  /* 0x0000000000017941 */ /* 0x000fea0003800200 */
.L_x_4299:
[----:B------:R-:W-:Y:S01]  /*11920*/  IMAD.SHL.U32 R0, R0, 0x100000, RZ ;  /* 0x0010000000007824 */ /* 0x000fe200078e00ff */
[----:B------:R-:W-:-:S04]  /*11930*/  LEA R2, R2, 0x3b800000, 0x17 ;  /* 0x3b80000002027811 */ /* 0x000fc800078eb8ff */
[----:B------:R-:W-:-:S07]  /*11940*/  LOP3.LUT R0, R2, R0, R7, 0xfe, !PT ;  /* 0x0000000002007212 */ /* 0x000fce00078efe07 */
.L_x_4298:
[----:B------:R-:W-:Y:S05]  /*11950*/  BSYNC.RECONVERGENT B0 ;  /* 0x0000000000007941 */ /* 0x000fea0003800200 */
.L_x_4297:
[----:B------:R-:W-:Y:S01]  /*11960*/  F2FP.F16.F32.PACK_AB R0, RZ, R0 ;  /* 0x00000000ff00723e */ /* 0x000fe200000000ff */
[----:B------:R-:W-:Y:S06]  /*11970*/  BRA `(.L_x_4282) ;  /* 0x0000000400187947 */ /* 0x000fec0003800000 */
.L_x_4295:
        /* <DEDUP_REMOVED lines=21> */
.L_x_4304:
[----:B------:R-:W-:Y:S05]  /*11ad0*/  BSYNC.RECONVERGENT B1 ;  /* 0x0000000000017941 */ /* 0x000fea0003800200 */
.L_x_4303:
[----:B------:R-:W-:Y:S01]  /*11ae0*/  IMAD.SHL.U32 R0, R0, 0x200000, RZ ;  /* 0x0020000000007824 */ /* 0x000fe200078e00ff */
[----:B------:R-:W-:-:S04]  /*11af0*/  LEA R2, R2, 0x37800000, 0x17 ;  /* 0x3780000002027811 */ /* 0x000fc800078eb8ff */
[----:B------:R-:W-:-:S07]  /*11b00*/  LOP3.LUT R0, R2, R0, R7, 0xfe, !PT ;  /* 0x0000000002007212 */ /* 0x000fce00078efe07 */
.L_x_4302:
[----:B------:R-:W-:Y:S05]  /*11b10*/  BSYNC.RECONVERGENT B0 ;  /* 0x0000000000007941 */ /* 0x000fea0003800200 */
.L_x_4301:
[----:B------:R-:W-:Y:S01]  /*11b20*/  F2FP.F16.F32.PACK_AB R0, RZ, R0 ;  /* 0x00000000ff00723e */ /* 0x000fe200000000ff */
[----:B------:R-:W-:Y:S06]  /*11b30*/  BRA `(.L_x_4282) ;  /* 0x0000000000a87947 */ /* 0x000fec0003800000 */
.L_x_4294:
        /* <DEDUP_REMOVED lines=8> */
[----:B------:R-:W-:Y:S02]  /*11bc0*/  MOV R0, 0x400000 ;  /* 0x0040000000007802 */ /* 0x000fe40000000f00 */
[----:B--2---:R-:W-:-:S13]  /*11bd0*/  ISETP.NE.AND P0, PT, R2, RZ, PT ;  /* 0x000000ff0200720c */ /* 0x004fda0003f05270 */
[----:B------:R-:W-:Y:S05]  /*11be0*/  @!P0 BRA `(.L_x_4308) ;  /* 0x00000000000c8947 */ /* 0x000fea0003800000 */
[----:B------:R-:W-:-:S13]  /*11bf0*/  ISETP.NE.AND P0, PT, R2, 0xff, PT ;  /* 0x000000ff0200780c */ /* 0x000fda0003f05270 */
[----:B------:R-:W-:Y:S02]  /*11c00*/  @!P0 IMAD.MOV.U32 R0, RZ, RZ, 0x7f800001 ;  /* 0x7f800001ff008424 */ /* 0x000fe400078e00ff */
[----:B------:R-:W-:-:S07]  /*11c10*/  @P0 IMAD.SHL.U32 R0, R2, 0x800000, RZ ;  /* 0x0080000002000824 */ /* 0x000fce00078e00ff */
.L_x_4308:
[----:B------:R-:W-:Y:S05]  /*11c20*/  BSYNC.RECONVERGENT B0 ;  /* 0x0000000000007941 */ /* 0x000fea0003800200 */
.L_x_4307:
[----:B------:R-:W-:Y:S01]  /*11c30*/  F2FP.F16.F32.PACK_AB R0, RZ, R0 ;  /* 0x00000000ff00723e */ /* 0x000fe200000000ff */
[----:B------:R-:W-:Y:S06]  /*11c40*/  BRA `(.L_x_4282) ;  /* 0x0000000000647947 */ /* 0x000fec0003800000 */
.L_x_4281:
        /* <DEDUP_REMOVED lines=15> */
[----:B0--3-5:R-:W-:Y:S05]  /*11d40*/  CALL.ABS.NOINC R2 ;  /* 0x0000000002007343 */ /* 0x029fea0003c00000 */
.L_x_4309:
[----:B------:R-:W-:Y:S01]  /*11d50*/  PRMT R0, RZ, 0x7610, R0 ;  /* 0x00007610ff007816 */ /* 0x000fe20000000000 */
[----:B------:R-:W-:Y:S06]  /*11d60*/  BRA `(.L_x_4282) ;  /* 0x00000000001c7947 */ /* 0x000fec0003800000 */
.L_x_4306:
[----:B------:R-:W2:Y:S02]  /*11d70*/  LDG.E.64 R2, desc[UR36][R2.64] ;  /* 0x0000002402027981 */ /* 0x000ea4000c1e1b00 */
[----:B--2---:R-:W1:Y:S02]  /*11d80*/  I2F.U64 R0, R2 ;  /* 0x0000000200007312 */ /* 0x004e640000301000 */
[----:B-1----:R-:W-:Y:S01]  /*11d90*/  F2FP.F16.F32.PACK_AB R0, RZ, R0 ;  /* 0x00000000ff00723e */ /* 0x002fe200000000ff */
[----:B------:R-:W-:Y:S06]  /*11da0*/  BRA `(.L_x_4282) ;  /* 0x00000000000c7947 */ /* 0x000fec0003800000 */
.L_x_4305:
[----:B------:R-:W2:Y:S02]  /*11db0*/  LDG.E R2, desc[UR36][R2.64] ;  /* 0x0000002402027981 */ /* 0x000ea4000c1e1900 */
[----:B--2---:R-:W-:-:S04]  /*11dc0*/  I2FP.F32.U32 R0, R2 ;  /* 0x0000000200007245 */ /* 0x004fc80000201000 */
[----:B------:R-:W-:-:S07]  /*11dd0*/  F2FP.F16.F32.PACK_AB R0, RZ, R0 ;  /* 0x00000000ff00723e */ /* 0x000fce00000000ff */
.L_x_4282:
        /* <DEDUP_REMOVED lines=32> */
.L_x_4317:
[----:B------:R-:W-:Y:S01]  /*11fe0*/  FSETP.GEU.FTZ.AND P0, PT, R5, -R7, PT ;  /* 0x800000070500720b */ /* 0x000fe20003f1e000 */
[----:B------:R-:W-:-:S12]  /*11ff0*/  FADD.FTZ R3, R3, -1 ;  /* 0xbf80000003037421 */ /* 0x000fd80000010000 */
[----:B------:R-:W-:-:S07]  /*12000*/  @!P0 FADD.FTZ R3, R3, -1 ;  /* 0xbf80000003038421 */ /* 0x000fce0000010000 */
.L_x_4316:
[----:B------:R-:W-:Y:S05]  /*12010*/  BSYNC.RECONVERGENT B2 ;  /* 0x0000000000027941 */ /* 0x000fea0003800200 */
.L_x_4315:
[----:B------:R-:W-:Y:S01]  /*12020*/  FFMA.FTZ R2, -R7, R3, R2 ;  /* 0x0000000307027223 */ /* 0x000fe20000010102 */
[----:B------:R-:W-:Y:S06]  /*12030*/  BRA `(.L_x_4313) ;  /* 0x0000000000807947 */ /* 0x000fec0003800000 */
.L_x_4314:
        /* <DEDUP_REMOVED lines=16> */
.L_x_4320:
        /* <DEDUP_REMOVED lines=13> */
.L_x_4319:
[----:B------:R-:W-:Y:S05]  /*12210*/  BSYNC.RECONVERGENT B2 ;  /* 0x0000000000027941 */ /* 0x000fea0003800200 */
.L_x_4318:
[----:B------:R-:W-:-:S04]  /*12220*/  FMUL.FTZ R2, R2, 1.1920928955078125e-07 ;  /* 0x3400000002027820 */ /* 0x000fc80000410000 */
[----:B------:R-:W-:-:S07]  /*12230*/  FMUL.FTZ R2, R7, R2 ;  /* 0x0000000207027220 */ /* 0x000fce0000410000 */
.L_x_4313:
[----:B------:R-:W-:Y:S05]  /*12240*/  BSYNC.RECONVERGENT B1 ;  /* 0x0000000000017941 */ /* 0x000fea0003800200 */
.L_x_4312:
        /* <DEDUP_REMOVED lines=27> */
.L_x_4311:
[----:B------:R-:W3:Y:S01]  /*12400*/  MUFU.RCP R0, R0 ;  /* 0x0000000000007308 */ /* 0x000ee20000001000 */
[----:B------:R-:W-:-:S05]  /*12410*/  HADD2.F32 R19, -RZ, R19.H0_H0 ;  /* 0x20000013ff137230 */ /* 0x000fca0000004100 */
[----:B---3--:R-:W-:-:S05]  /*12420*/  FMUL.FTZ R19, R0, R19 ;  /* 0x0000001300137220 */ /* 0x008fca0000410000 */
[----:B------:R-:W-:-:S07]  /*12430*/  F2FP.F16.F32.PACK_AB R19, RZ, R19 ;  /* 0x00000013ff13723e */ /* 0x000fce00000000ff */
.L_x_4321:
[----:B------:R-:W-:Y:S05]  /*12440*/  BSYNC.RECONVERGENT B0 ;  /* 0x0000000000007941 */ /* 0x000fea0003800200 */
.L_x_4310:
        /* <DEDUP_REMOVED lines=12> */
[----:B------:R-:W3:Y:S02]  /*12510*/  F2I.FTZ.TRUNC.NTZ R19, R19 ;  /* 0x0000001300137305 */ /* 0x000ee4000021f100 */
[----:B---3--:R-:W-:Y:S01]  /*12520*/  STG.E.U8 desc[UR36][R16.64], R19 ;  /* 0x0000001310007986 */ /* 0x008fe2000c101124 */
[----:B------:R-:W-:Y:S05]  /*12530*/  EXIT ;  /* 0x000000000000794d */ /* 0x000fea0003800000 */
.L_x_4325:
[----:B-12---:R-:W-:-:S06]  /*12540*/  HADD2.F32 R3, -RZ, R19.H0_H0 ;  /* 0x20000013ff037230 */ /* 0x006fcc0000004100 */
[----:B------:R-:W1:Y:S02]  /*12550*/  F2I.S64.TRUNC R2, R3 ;  /* 0x0000000300027311 */ /* 0x000e64000020d900 */
[----:B-1----:R-:W-:Y:S01]  /*12560*/  STG.E.U8 desc[UR36][R16.64], R2 ;  /* 0x0000000210007986 */ /* 0x002fe2000c101124 */
[----:B------:R-:W-:Y:S05]  /*12570*/  EXIT ;  /* 0x000000000000794d */ /* 0x000fea0003800000 */
.L_x_4324:
[----:B------:R-:W-:-:S09]  /*12580*/  UISETP.NE.AND UP0, UPT, UR4, 0x2, UPT ;  /* 0x000000020400788c */ /* 0x000fd2000bf05270 */
[----:B------:R-:W-:Y:S05]  /*12590*/  BRA.U !UP0, `(.L_x_4327) ;  /* 0x0000000108307547 */ /* 0x000fea000b800000 */
[----:B------:R-:W-:-:S09]  /*125a0*/  UISETP.NE.AND UP0, UPT, UR4, 0x3, UPT ;  /* 0x000000030400788c */ /* 0x000fd2000bf05270 */
[----:B------:R-:W-:Y:S05]  /*125b0*/  BRA.U !UP0, `(.L_x_4328) ;  /* 0x0000000108187547 */ /* 0x000fea000b800000 */
[----:B------:R-:W-:-:S09]  /*125c0*/  UISETP.NE.AND UP0, UPT, UR4, 0x4, UPT ;  /* 0x000000040400788c */ /* 0x000fd2000bf05270 */
[----:B------:R-:W-:Y:S05]  /*125d0*/  BRA.U UP0, `(.L_x_4326) ;  /* 0x0000000900707547 */ /* 0x000fea000b800000 */
[----:B-12---:R-:W-:-:S06]  /*125e0*/  HADD2.F32 R2, -RZ, R19.H0_H0 ;  /* 0x20000013ff027230 */ /* 0x006fcc0000004100 */
[----:B------:R-:W1:Y:S02]  /*125f0*/  F2I.S64.TRUNC R2, R2 ;  /* 0x0000000200027311 */ /* 0x000e64000020d900 */
[----:B-1----:R-:W-:Y:S01]  /*12600*/  STG.E.64 desc[UR36][R16.64], R2 ;  /* 0x0000000210007986 */ /* 0x002fe2000c101b24 */
[----:B------:R-:W-:Y:S05]  /*12610*/  EXIT ;  /* 0x000000000000794d */ /* 0x000fea0003800000 */
.L_x_4328:
[----:B------:R-:W-:-:S06]  /*12620*/  HADD2.F32 R19, -RZ, R19.H0_H0 ;  /* 0x20000013ff137230 */ /* 0x000fcc0000004100 */
[----:B------:R-:W3:Y:S02]  /*12630*/  F2I.FTZ.TRUNC.NTZ R19, R19 ;  /* 0x0000001300137305 */ /* 0x000ee4000021f100 */
[----:B---3--:R-:W-:Y:S01]  /*12640*/  STG.E desc[UR36][R16.64], R19 ;  /* 0x0000001310007986 */ /* 0x008fe2000c101924 */
[----:B------:R-:W-:Y:S05]  /*12650*/  EXIT ;  /* 0x000000000000794d */ /* 0x000fea0003800000 */
.L_x_4327:
[----:B------:R-:W-:-:S06]  /*12660*/  HADD2.F32 R19, -RZ, R19.H0_H0 ;  /* 0x20000013ff137230 */ /* 0x000fcc0000004100 */
[----:B------:R-:W3:Y:S02]  /*12670*/  F2I.FTZ.TRUNC.NTZ R19, R19 ;  /* 0x0000001300137305 */ /* 0x000ee4000021f100 */
[----:B---3--:R-:W-:Y:S01]  /*12680*/  STG.E.U16 desc[UR36][R16.64], R19 ;  /* 0x0000001310007986 */ /* 0x008fe2000c101524 */
[----:B------:R-:W-:Y:S05]  /*12690*/  EXIT ;  /* 0x000000000000794d */ /* 0x000fea0003800000 */
.L_x_4323:
[----:B------:R-:W-:-:S09]  /*126a0*/  UISETP.GT.AND UP0, UPT, UR4, 0x6, UPT ;  /* 0x000000060400788c */ /* 0x000fd2000bf04270 */
[----:B------:R-:W-:Y:S05]  /*126b0*/  BRA.U UP0, `(.L_x_4329) ;  /* 0x0000000100247547 */ /* 0x000fea000b800000 */
[----:B------:R-:W-:-:S09]  /*126c0*/  UISETP.NE.AND UP0, UPT, UR4, 0x5, UPT ;  /* 0x000000050400788c */ /* 0x000fd2000bf05270 */
[----:B------:R-:W-:Y:S05]  /*126d0*/  BRA.U !UP0, `(.L_x_4330) ;  /* 0x0000000108147547 */ /* 0x000fea000b800000 */
[----:B------:R-:W-:-:S09]  /*126e0*/  UISETP.NE.AND UP0, UPT, UR4, 0x6, UPT ;  /* 0x000000060400788c */ /* 0x000fd2000bf05270 */
[----:B------:R-:W-:Y:S05]  /*126f0*/  BRA.U UP0, `(.L_x_4326) ;  /* 0x0000000900287547 */ /* 0x000fea000b800000 */
[----:B------:R-:W-:-:S05]  /*12700*/  HADD2.F32 R19, -RZ, R19.H0_H0 ;  /* 0x20000013ff137230 */ /* 0x000fca0000004100 */
[----:B------:R-:W-:Y:S01]  /*12710*/  STG.E desc[UR36][R16.64], R19 ;  /* 0x0000001310007986 */ /* 0x000fe2000c101924 */
[----:B------:R-:W-:Y:S05]  /*12720*/  EXIT ;  /* 0x000000000000794d */ /* 0x000fea0003800000 */
.L_x_4330:
[----:B------:R-:W-:Y:S01]  /*12730*/  STG.E.U16 desc[UR36][R16.64], R19 ;  /* 0x0000001310007986 */ /* 0x000fe2000c101524 */
[----:B------:R-:W-:Y:S05]  /*12740*/  EXIT ;  /* 0x000000000000794d */ /* 0x000fea0003800000 */
.L_x_4329:
[----:B------:R-:W-:-:S09]  /*12750*/  UISETP.NE.AND UP0, UPT, UR4, 0x7, UPT ;  /* 0x000000070400788c */ /* 0x000fd2000bf05270 */
[----:B------:R-:W-:Y:S05]  /*12760*/  BRA.U !UP0, `(.L_x_4331) ;  /* 0x0000000108347547 */ /* 0x000fea000b800000 */
[----:B------:R-:W-:-:S09]  /*12770*/  UISETP.NE.AND UP0, UPT, UR4, 0x8, UPT ;  /* 0x000000080400788c */ /* 0x000fd2000bf05270 */
[----:B------:R-:W-:Y:S05]  /*12780*/  BRA.U !UP0, `(.L_x_4332) ;  /* 0x0000000108187547 */ /* 0x000fea000b800000 */
[----:B------:R-:W-:-:S09]  /*12790*/  UISETP.NE.AND UP0, UPT, UR4, 0x9, UPT ;  /* 0x000000090400788c */ /* 0x000fd2000bf05270 */
[----:B------:R-:W-:Y:S05]  /*127a0*/  BRA.U UP0, `(.L_x_4326) ;  /* 0x0000000500fc7547 */ /* 0x000fea000b800000 */
[----:B-12---:R-:W-:Y:S02]  /*127b0*/  HADD2.F32 R2, -RZ, R19.H0_H0 ;  /* 0x20000013ff027230 */ /* 0x006fe40000004100 */
[----:B------:R-:W-:-:S05]  /*127c0*/  IMAD.MOV.U32 R3, RZ, RZ, RZ ;  /* 0x000000ffff037224 */ /* 0x000fca00078e00ff */
[----:B------:R-:W-:Y:S01]  /*127d0*/  STG.E.64 desc[UR36][R16.64], R2 ;  /* 0x0000000210007986 */ /* 0x000fe2000c101b24 */
[----:B------:R-:W-:Y:S05]  /*127e0*/  EXIT ;  /* 0x000000000000794d */ /* 0x000fea0003800000 */
.L_x_4332:
[----:B------:R-:W-:-:S05]  /*127f0*/  HADD2.F32 R0, -RZ, R19.H0_H0 ;  /* 0x20000013ff007230 */ /* 0x000fca0000004100 */
[----:B------:R-:W-:-:S04]  /*12800*/  F2FP.F16.F32.PACK_AB R0, RZ, R0 ;  /* 0x00000000ff00723e */ /* 0x000fc800000000ff */
[----:B------:R-:W-:-:S05]  /*12810*/  PRMT R0, R0, 0x5410, RZ ;  /* 0x0000541000007816 */ /* 0x000fca00000000ff */
[----:B------:R-:W-:Y:S01]  /*12820*/  STG.E desc[UR36][R16.64], R0 ;  /* 0x0000000010007986 */ /* 0x000fe2000c101924 */
[----:B------:R-:W-:Y:S05]  /*12830*/  EXIT ;  /* 0x000000000000794d */ /* 0x000fea0003800000 */
.L_x_4331:
[----:B-12---:R-:W-:-:S05]  /*12840*/  HADD2.F32 R2, -RZ, R19.H0_H0 ;  /* 0x20000013ff027230 */ /* 0x006fca0000004100 */
[----:B------:R-:W-:-:S06]  /*12850*/  FMUL.FTZ R2, R2, 1 ;  /* 0x3f80000002027820 */ /* 0x000fcc0000410000 */
[----:B------:R-:W1:Y:S02]  /*12860*/  F2F.F64.F32 R2, R2 ;  /* 0x0000000200027310 */ /* 0x000e640000201800 */
[----:B-1----:R-:W-:Y:S01]  /*12870*/  STG.E.64 desc[UR36][R16.64], R2 ;  /* 0x0000000210007986 */ /* 0x002fe2000c101b24 */
[----:B------:R-:W-:Y:S05]  /*12880*/  EXIT ;  /* 0x000000000000794d */ /* 0x000fea0003800000 */
.L_x_4322:
        /* <DEDUP_REMOVED lines=10> */
[----:B-12---:R-:W-:-:S06]  /*12930*/  HADD2.F32 R3, -RZ, R19.H0_H0 ;  /* 0x20000013ff037230 */ /* 0x006fcc0000004100 */
[----:B------:R-:W1:Y:S02]  /*12940*/  F2I.FTZ.U32.TRUNC.NTZ R3, R3 ;  /* 0x0000000300037305 */ /* 0x000e64000021f000 */
[----:B-1----:R-:W-:Y:S01]  /*12950*/  STG.E.U16 desc[UR36][R16.64], R3 ;  /* 0x0000000310007986 */ /* 0x002fe2000c101524 */
[----:B------:R-:W-:Y:S05]  /*12960*/  EXIT ;  /* 0x000000000000794d */ /* 0x000fea0003800000 */
.L_x_4336:
[----:B-12---:R-:W-:Y:S01]  /*12970*/  HADD2.F32 R3, -RZ, R19.H0_H0 ;  /* 0x20000013ff037230 */ /* 0x006fe20000004100 */
        /* <DEDUP_REMOVED lines=16> */
.L_x_4339:
[----:B------:R-:W-:-:S04]  /*12a80*/  SHF.R.U32.HI R3, RZ, 0x18, R3 ;  /* 0x00000018ff037819 */ /* 0x000fc80000011603 */
[----:B------:R-:W-:-:S04]  /*12a90*/  LOP3.LUT R0, R0, 0x80, R3, 0xf8, !PT ;  /* 0x0000008000007812 */ /* 0x000fc800078ef803 */
[----:B------:R-:W-:-:S07]  /*12aa0*/  PRMT R8, R0, 0x7610, R8 ;  /* 0x0000761000087816 */ /* 0x000fce0000000008 */
.L_x_4338:
[----:B------:R-:W-:Y:S05]  /*12ab0*/  BSYNC.RECONVERGENT B0 ;  /* 0x0000000000007941 */ /* 0x000fea0003800200 */
.L_x_4337:
[----:B------:R-:W-:Y:S01]  /*12ac0*/  STG.E.U8 desc[UR36][R16.64], R8 ;  /* 0x0000000810007986 */ /* 0x000fe2000c101124 */
[----:B------:R-:W-:Y:S05]  /*12ad0*/  EXIT ;  /* 0x000000000000794d */ /* 0x000fea0003800000 */
.L_x_4335:
        /* <DEDUP_REMOVED lines=17> */
.L_x_4342:
[----:B------:R-:W-:-:S04]  /*12bf0*/  SHF.R.U32.HI R3, RZ, 0x18, R3 ;  /* 0x00000018ff037819 */ /* 0x000fc80000011603 */
[----:B------:R-:W-:-:S04]  /*12c00*/  LOP3.LUT R0, R0, 0x80, R3, 0xf8, !PT ;  /* 0x0000008000007812 */ /* 0x000fc800078ef803 */
[----:B------:R-:W-:-:S07]  /*12c10*/  PRMT R8, R0, 0x7610, R8 ;  /* 0x0000761000087816 */ /* 0x000fce0000000008 */
.L_x_4341:
[----:B------:R-:W-:Y:S05]  /*12c20*/  BSYNC.RECONVERGENT B0 ;  /* 0x0000000000007941 */ /* 0x000fea0003800200 */
.L_x_4340:
[----:B------:R-:W-:Y:S01]  /*12c30*/  STG.E.U8 desc[UR36][R16.64], R8 ;  /* 0x0000000810007986 */ /* 0x000fe2000c101124 */
[----:B------:R-:W-:Y:S05]  /*12c40*/  EXIT ;  /* 0x000000000000794d */ /* 0x000fea0003800000 */
.L_x_4334:
[----:B------:R-:W-:-:S09]  /*12c50*/  UISETP.NE.AND UP0, UPT, UR4, 0x1c, UPT ;  /* 0x0000001c0400788c */ /* 0x000fd2000bf05270 */
[----:B------:R-:W-:Y:S05]  /*12c60*/  BRA.U !UP0, `(.L_x_4343) ;  /* 0x0000000108607547 */ /* 0x000fea000b800000 */
[----:B------:R-:W-:-:S09]  /*12c70*/  UISETP.NE.AND UP0, UPT, UR4, 0x1d, UPT ;  /* 0x0000001d0400788c */ /* 0x000fd2000bf05270 */
[----:B------:R-:W-:Y:S05]  /*12c80*/  BRA.U !UP0, `(.L_x_4344) ;  /* 0x0000000108487547 */ /* 0x000fea000b800000 */
[----:B------:R-:W-:-:S09]  /*12c90*/  UISETP.NE.AND UP0, UPT, UR4, 0x2c, UPT ;  /* 0x0000002c0400788c */ /* 0x000fd2000bf05270 */
[----:B------:R-:W-:Y:S05]  /*12ca0*/  BRA.U UP0, `(.L_x_4326) ;  /* 0x0000000100bc7547 */ /* 0x000fea000b800000 */
[----:B------:R-:W-:Y:S02]  /*12cb0*/  HADD2.F32 R19, -RZ, R19.H0_H0 ;  /* 0x20000013ff137230 */ /* 0x000fe40000004100 */
[----:B-12---:R-:W-:-:S03]  /*12cc0*/  IMAD.MOV.U32 R3, RZ, RZ, 0xff ;  /* 0x000000ffff037424 */ /* 0x006fc600078e00ff */
        /* <DEDUP_REMOVED lines=14> */
.L_x_4344:
[----:B-12---:R-:W-:-:S06]  /*12db0*/  HADD2.F32 R2, -RZ, R19.H0_H0 ;  /* 0x20000013ff027230 */ /* 0x006fcc0000004100 */
[----:B------:R-:W1:Y:S02]  /*12dc0*/  F2I.U64.TRUNC R2, R2 ;  /* 0x0000000200027311 */ /* 0x000e64000020d800 */
[----:B-1----:R-:W-:Y:S01]  /*12dd0*/  STG.E.64 desc[UR36][R16.64], R2 ;  /* 0x0000000210007986 */ /* 0x002fe2000c101b24 */
[----:B------:R-:W-:Y:S05]  /*12de0*/  EXIT ;  /* 0x000000000000794d */ /* 0x000fea0003800000 */
.L_x_4343:
[----:B------:R-:W-:-:S06]  /*12df0*/  HADD2.F32 R19, -RZ, R19.H0_H0 ;  /* 0x20000013ff137230 */ /* 0x000fcc0000004100 */
[----:B------:R-:W3:Y:S02]  /*12e00*/  F2I.FTZ.U32.TRUNC.NTZ R19, R19 ;  /* 0x0000001300137305 */ /* 0x000ee4000021f000 */
[----:B---3--:R-:W-:Y:S01]  /*12e10*/  STG.E desc[UR36][R16.64], R19 ;  /* 0x0000001310007986 */ /* 0x008fe2000c101924 */
[----:B------:R-:W-:Y:S05]  /*12e20*/  EXIT ;  /* 0x000000000000794d */ /* 0x000fea0003800000 */
.L_x_4333:
        /* <DEDUP_REMOVED lines=8> */
[----:B-12---:R-:W-:-:S05]  /*12eb0*/  SEL R3, RZ, 0x1, !P0 ;  /* 0x00000001ff037807 */ /* 0x006fca0004000000 */
[----:B------:R-:W-:Y:S01]  /*12ec0*/  STG.E.U8 desc[UR36][R16.64], R3 ;  /* 0x0000000310007986 */ /* 0x000fe2000c101124 */
[----:B------:R-:W-:Y:S05]  /*12ed0*/  EXIT ;  /* 0x000000000000794d */ /* 0x000fea0003800000 */
.L_x_4346:
[----:B------:R-:W-:Y:S01]  /*12ee0*/  HADD2.F32 R19, -RZ, R19.H0_H0 ;  /* 0x20000013ff137230 */ /* 0x000fe20000004100 */
[----:B------:R-:W-:-:S04]  /*12ef0*/  CS2R R6, SRZ ;  /* 0x0000000000067805 */ /* 0x000fc8000001ff00 */
[----:B------:R-:W-:-:S06]  /*12f00*/  FMUL.FTZ R4, R19, 1 ;  /* 0x3f80000013047820 */ /* 0x000fcc0000410000 */
[----:B------:R-:W3:Y:S02]  /*12f10*/  F2F.F64.F32 R4, R4 ;  /* 0x0000000400047310 */ /* 0x000ee40000201800 */
[----:B---3--:R-:W-:Y:S01]  /*12f20*/  STG.E.128 desc[UR36][R16.64], R4 ;  /* 0x0000000410007986 */ /* 0x008fe2000c101d24 */
[----:B------:R-:W-:Y:S05]  /*12f30*/  EXIT ;  /* 0x000000000000794d */ /* 0x000fea0003800000 */
.L_x_4345:
[----:B------:R-:W-:-:S09]  /*12f40*/  UISETP.NE.AND UP0, UPT, UR4, 0xf, UPT ;  /* 0x0000000f0400788c */ /* 0x000fd2000bf05270 */
[----:B------:R-:W-:Y:S05]  /*12f50*/  BRA.U !UP0, `(.L_x_4347) ;  /* 0x0000000108e87547 */ /* 0x000fea000b800000 */
[----:B------:R-:W-:-:S09]  /*12f60*/  UISETP.NE.AND UP0, UPT, UR4, 0x17, UPT ;  /* 0x000000170400788c */ /* 0x000fd2000bf05270 */
[----:B------:R-:W-:Y:S05]  /*12f70*/  BRA.U !UP0, `(.L_x_4348) ;  /* 0x0000000108907547 */ /* 0x000fea000b800000 */
[----:B------:R-:W-:-:S09]  /*12f80*/  UISETP.NE.AND UP0, UPT, UR4, 0x18, UPT ;  /* 0x000000180400788c */ /* 0x000fd2000bf05270 */
[----:B------:R-:W-:Y:S05]  /*12f90*/  BRA.U !UP0, `(.L_x_4349) ;  /* 0x0000000108447547 */ /* 0x000fea000b800000 */
.L_x_4326:
[----:B------:R-:W-:Y:S01]  /*12fa0*/  MOV R0, 0x0 ;  /* 0x0000000000007802 */ /* 0x000fe20000000f00 */
[----:B------:R-:W3:Y:S01]  /*12fb0*/  LDCU.64 UR4, c[0x4][0x178] ;  /* 0x01002f00ff0477ac */ /* 0x000ee20008000a00 */
[----:B------:R-:W-:Y:S02]  /*12fc0*/  HFMA2 R12, -RZ, RZ, 0, 5.9604644775390625e-08 ;  /* 0x00000001ff0c7431 */ /* 0x000fe400000001ff */
[----:B------:R-:W-:Y:S01]  /*12fd0*/  IMAD.MOV.U32 R8, RZ, RZ, 0x65 ;  /* 0x00000065ff087424 */ /* 0x000fe200078e00ff */
[----:B-12---:R1:W2:Y:S01]  /*12fe0*/  LDC.64 R2, c[0x4][R0] ;  /* 0x0100000000027b82 */ /* 0x0062a20000000a00 */
[----:B------:R-:W4:Y:S01]  /*12ff0*/  LDCU.64 UR6, c[0x4][0x180] ;  /* 0x01003000ff0677ac */ /* 0x000f220008000a00 */
[----:B------:R-:W-:Y:S01]  /*13000*/  IMAD.MOV.U32 R13, RZ, RZ, RZ ;  /* 0x000000ffff0d7224 */ /* 0x000fe200078e00ff */
[----:B------:R-:W5:Y:S01]  /*13010*/  LDCU.64 UR8, c[0x4][0x80] ;  /* 0x01001000ff0877ac */ /* 0x000f620008000a00 */
[----:B---3--:R-:W-:Y:S02]  /*13020*/  IMAD.U32 R4, RZ, RZ, UR4 ;  /* 0x00000004ff047e24 */ /* 0x008fe4000f8e00ff */
[----:B------:R-:W-:Y:S01]  /*13030*/  IMAD.U32 R5, RZ, RZ, UR5 ;  /* 0x00000005ff057e24 */ /* 0x000fe2000f8e00ff */
[----:B----4-:R-:W-:Y:S01]  /*13040*/  MOV R6, UR6 ;  /* 0x0000000600067c02 */ /* 0x010fe20008000f00 */
[----:B------:R-:W-:-:S02]  /*13050*/  IMAD.U32 R7, RZ, RZ, UR7 ;  /* 0x00000007ff077e24 */ /* 0x000fc4000f8e00ff */
[----:B-----5:R-:W-:Y:S02]  /*13060*/  IMAD.U32 R10, RZ, RZ, UR8 ;  /* 0x00000008ff0a7e24 */ /* 0x020fe4000f8e00ff */
[----:B-1----:R-:W-:-:S07]  /*13070*/  IMAD.U32 R11, RZ, RZ, UR9 ;  /* 0x00000009ff0b7e24 */ /* 0x002fce000f8e00ff */
[----:B------:R-:W-:-:S07]  /*13080*/  LEPC R20, `(.L_x_4350) ;  /* 0x000000001014794e */ /* 0x000fce0000000000 */
[----:B0-2---:R-:W-:Y:S05]  /*13090*/  CALL.ABS.NOINC R2 ;  /* 0x0000000002007343 */ /* 0x005fea0003c00000 */
.L_x_4350:
[----:B------:R-:W-:Y:S05]  /*130a0*/  EXIT ;  /* 0x000000000000794d */ /* 0x000fea0003800000 */
.L_x_4349:
[----:B------:R-:W-:Y:S01]  /*130b0*/  HADD2.F32 R19, -RZ, R19.H0_H0 ;  /* 0x20000013ff137230 */ /* 0x000fe20000004100 */
[----:B------:R-:W-:Y:S01]  /*130c0*/  BSSY.RECONVERGENT B0, `(.L_x_4351) ;  /* 0x000000c000007945 */ /* 0x000fe20003800200 */
[----:B------:R-:W-:-:S03]  /*130d0*/  IMAD.MOV.U32 R0, RZ, RZ, 0x7f ;  /* 0x0000007fff007424 */ /* 0x000fc600078e00ff */
[----:B-12---:R-:W-:Y:S02]  /*130e0*/  LOP3.LUT R2, R19, 0x7fffffff, RZ, 0xc0, !PT ;  /* 0x7fffffff13027812 */ /* 0x006fe400078ec0ff */
        /* <DEDUP_REMOVED lines=9> */
.L_x_4352:
[----:B------:R-:W-:Y:S05]  /*13180*/  BSYNC.RECONVERGENT B0 ;  /* 0x0000000000007941 */ /* 0x000fea0003800200 */
.L_x_4351:
[----:B------:R-:W-:-:S05]  /*13190*/  LOP3.LUT R3, R0, 0x80, R3, 0xf8, !PT ;  /* 0x0000008000037812 */ /* 0x000fca00078ef803 */
[----:B------:R-:W-:Y:S01]  /*131a0*/  STG.E.U8 desc[UR36][R16.64], R3 ;  /* 0x0000000310007986 */ /* 0x000fe2000c101124 */
[----:B------:R-:W-:Y:S05]  /*131b0*/  EXIT ;  /* 0x000000000000794d */ /* 0x000fea0003800000 */
.L_x_4348:
[----:B-12---:R-:W-:Y:S01]  /*131c0*/  HADD2.F32 R3, -RZ, R19.H0_H0 ;  /* 0x20000013ff037230 */ /* 0x006fe20000004100 */
        /* <DEDUP_REMOVED lines=11> */
.L_x_4354:
[----:B------:R-:W-:Y:S01]  /*13280*/  IMAD.MOV.U32 R0, RZ, RZ, 0x7f ;  /* 0x0000007fff007424 */ /* 0x000fe200078e00ff */
[----:B------:R-:W-:-:S04]  /*13290*/  ISETP.GT.U32.AND P0, PT, R2, 0x7f800000, PT ;  /* 0x7f8000000200780c */ /* 0x000fc80003f04070 */
[----:B------:R-:W-:-:S09]  /*132a0*/  SEL R0, R0, 0x7c, P0 ;  /* 0x0000007c00007807 */ /* 0x000fd20000000000 */
.L_x_4355:
[----:B------:R-:W-:Y:S05]  /*132b0*/  BSYNC.RECONVERGENT B0 ;  /* 0x0000000000007941 */ /* 0x000fea0003800200 */
.L_x_4353:
[----:B------:R-:W-:-:S04]  /*132c0*/  SHF.R.U32.HI R3, RZ, 0x18, R3 ;  /* 0x00000018ff037819 */ /* 0x000fc80000011603 */
[----:B------:R-:W-:-:S05]  /*132d0*/  LOP3.LUT R3, R0, 0x80, R3, 0xf8, !PT ;  /* 0x0000008000037812 */ /* 0x000fca00078ef803 */
[----:B------:R-:W-:Y:S01]  /*132e0*/  STG.E.U8 desc[UR36][R16.64], R3 ;  /* 0x0000000310007986 */ /* 0x000fe2000c101124 */
[----:B------:R-:W-:Y:S05]  /*132f0*/  EXIT ;  /* 0x000000000000794d */ /* 0x000fea0003800000 */
.L_x_4347:
[----:B------:R-:W-:-:S05]  /*13300*/  HADD2.F32 R0, -RZ, R19.H0_H0 ;  /* 0x20000013ff007230 */ /* 0x000fca0000004100 */
[----:B------:R-:W-:-:S05]  /*13310*/  F2FP.BF16.F32.PACK_AB R0, RZ, R0 ;  /* 0x00000000ff00723e */ /* 0x000fca00000010ff */
[----:B------:R-:W-:Y:S01]  /*13320*/  STG.E.U16 desc[UR36][R16.64], R0 ;  /* 0x0000000010007986 */ /* 0x000fe2000c101524 */
[----:B------:R-:W-:Y:S05]  /*13330*/  EXIT ;  /* 0x000000000000794d */ /* 0x000fea0003800000 */
.L_x_4356:
        /* <DEDUP_REMOVED lines=12> */
.L_x_32844:


//--------------------- .text._ZN2at6native27unrolled_elementwise_kernelINS0_13BinaryFunctorIN3c104HalfES4_S4_ZZZNS0_15binary_internal21div_floor_kernel_cudaERNS_18TensorIteratorBaseEENKUlvE1_clEvENKUlvE1_clEvEUlS4_S4_E_EESt5arrayIPcLm3EELi4E23TrivialOffsetCalculatorILi2EjESF_ILi1EjENS0_6memory12LoadWithCastILi2EEENSI_13StoreWithCastILi1EEEEEviT_T0_T2_T3_T4_T5_ --------------------------
	.section	.text._ZN2at6native27unrolled_elementwise_kernelINS0_13BinaryFunctorIN3c104HalfES4_S4_ZZZNS0_15binary_internal21div_floor_kernel_cudaERNS_18TensorIteratorBaseEENKUlvE1_clEvENKUlvE1_clEvEUlS4_S4_E_EESt5arrayIPcLm3EELi4E23TrivialOffsetCalculatorILi2EjESF_ILi1EjENS0_6memory12LoadWithCastILi2EEENSI_13StoreWithCastILi1EEEEEviT_T0_T2_T3_T4_T5_,"ax",@progbits
	.align	128
        .global         _ZN2at6native27unrolled_elementwise_kernelINS0_13BinaryFunctorIN3c104HalfES4_S4_ZZZNS0_15binary_internal21div_floor_kernel_cudaERNS_18TensorIteratorBaseEENKUlvE1_clEvENKUlvE1_clEvEUlS4_S4_E_EESt5arrayIPcLm3EELi4E23TrivialOffsetCalculatorILi2EjESF_ILi1EjENS0_6memory12LoadWithCastILi2EEENSI_13StoreWithCastILi1EEEEEviT_T0_T2_T3_T4_T5_
        .type           _ZN2at6native27unrolled_elementwise_kernelINS0_13BinaryFunctorIN3c104HalfES4_S4_ZZZNS0_15binary_internal21div_floor_kernel_cudaERNS_18TensorIteratorBaseEENKUlvE1_clEvENKUlvE1_clEvEUlS4_S4_E_EESt5arrayIPcLm3EELi4E23TrivialOffsetCalculatorILi2EjESF_ILi1EjENS0_6memory12LoadWithCastILi2EEENSI_13StoreWithCastILi1EEEEEviT_T0_T2_T3_T4_T5_,@function
        .size           _ZN2at6native27unrolled_elementwise_kernelINS0_13BinaryFunctorIN3c104HalfES4_S4_ZZZNS0_15binary_internal21div_floor_kernel_cudaERNS_18TensorIteratorBaseEENKUlvE1_clEvENKUlvE1_clEvEUlS4_S4_E_EESt5arrayIPcLm3EELi4E23TrivialOffsetCalculatorILi2EjESF_ILi1EjENS0_6memory12LoadWithCastILi2EEENSI_13StoreWithCastILi1EEEEEviT_T0_T2_T3_T4_T5_,(.L_x_32845 - _ZN2at6native27unrolled_elementwise_kernelINS0_13BinaryFunctorIN3c104HalfES4_S4_ZZZNS0_15binary_internal21div_floor_kernel_cudaERNS_18TensorIteratorBaseEENKUlvE1_clEvENKUlvE1_clEvEUlS4_S4_E_EESt5arrayIPcLm3EELi4E23TrivialOffsetCalculatorILi2EjESF_ILi1EjENS0_6memory12LoadWithCastILi2EEENSI_13StoreWithCastILi1EEEEEviT_T0_T2_T3_T4_T5_)
        .other          _ZN2at6native27unrolled_elementwise_kernelINS0_13BinaryFunctorIN3c104HalfES4_S4_ZZZNS0_15binary_internal21div_floor_kernel_cudaERNS_18TensorIteratorBaseEENKUlvE1_clEvENKUlvE1_clEvEUlS4_S4_E_EESt5arrayIPcLm3EELi4E23TrivialOffsetCalculatorILi2EjESF_ILi1EjENS0_6memory12LoadWithCastILi2EEENSI_13StoreWithCastILi1EEEEEviT_T0_T2_T3_T4_T5_,@"STO_CUDA_ENTRY STV_DEFAULT"
_ZN2at6native27unrolled_elementwise_kernelINS0_13BinaryFunctorIN3c104HalfES4_S4_ZZZNS0_15binary_internal21div_floor_kernel_cudaERNS_18TensorIteratorBaseEENKUlvE1_clEvENKUlvE1_clEvEUlS4_S4_E_EESt5arrayIPcLm3EELi4E23TrivialOffsetCalculatorILi2EjESF_ILi1EjENS0_6memory12LoadWithCastILi2EEENSI_13StoreWithCastILi1EEEEEviT_T0_T2_T3_T4_T5_:
.text._ZN2at6native27unrolled_elementwise_kernelINS0_13BinaryFunctorIN3c104HalfES4_S4_ZZZNS0_15binary_internal21div_floor_kernel_cudaERNS_18TensorIteratorBaseEENKUlvE1_clEvENKUlvE1_clEvEUlS4_S4_E_EESt5arrayIPcLm3EELi4E23TrivialOffsetCalculatorILi2EjESF_ILi1EjENS0_6memory12LoadWithCastILi2EEENSI_13StoreWithCastILi1EEEEEviT_T0_T2_T3_T4_T5_:
        /* <DEDUP_REMOVED lines=36> */
.L_x_4362:
[----:B------:R-:W2:Y:S02]  /*0240*/  LDG.E.U8 R2, desc[UR36][R2.64] ;  /* 0x0000002402027981 */ /* 0x000ea4000c1e1100 */
[----:B--2---:R-:W-:-:S04]  /*0250*/  I2FP.F32.U32 R0, R2 ;  /* 0x0000000200007245 */ /* 0x004fc80000201000 */
[----:B------:R-:W-:-:S04]  /*0260*/  F2FP.F16.F32.PACK_AB R0, RZ, R0 ;  /* 0x00000000ff00723e */ /* 0x000fc800000000ff */
[----:B------:R-:W-:Y:S01]  /*0270*/  PRMT R24, R0, 0x7610, R24 ;  /* 0x0000761000187816 */ /* 0x000fe20000000018 */
[----:B------:R-:W-:Y:S06]  /*0280*/  BRA `(.L_x_4364) ;  /* 0x0000000c00d47947 */ /* 0x000fec0003800000 */
.L_x_4361:
        /* <DEDUP_REMOVED lines=11> */
.L_x_4366:
[----:B------:R-:W2:Y:S02]  /*0340*/  LDG.E R2, desc[UR36][R2.64] ;  /* 0x0000002402027981 */ /* 0x000ea4000c1e1900 */
[----:B--2---:R-:W-:-:S04]  /*0350*/  I2FP.F32.S32 R0, R2 ;  /* 0x0000000200007245 */ /* 0x004fc80000201400 */
[----:B------:R-:W-:-:S04]  /*0360*/  F2FP.F16.F32.PACK_AB R0, RZ, R0 ;  /* 0x00000000ff00723e */ /* 0x000fc800000000ff */
[----:B------:R-:W-:Y:S01]  /*0370*/  PRMT R24, R0, 0x7610, R24 ;  /* 0x0000761000187816 */ /* 0x000fe20000000018 */
[----:B------:R-:W-:Y:S06]  /*0380*/  BRA `(.L_x_4364) ;  /* 0x0000000c00947947 */ /* 0x000fec0003800000 */
.L_x_4365:
[----:B------:R-:W2:Y:S02]  /*0390*/  LDG.E.U16 R2, desc[UR36][R2.64] ;  /* 0x0000002402027981 */ /* 0x000ea4000c1e1500 */
[----:B--2---:R-:W0:Y:S02]  /*03a0*/  I2F.S16 R0, R2 ;  /* 0x0000000200007306 */ /* 0x004e240000101400 */
[----:B0-----:R-:W-:-:S04]  /*03b0*/  F2FP.F16.F32.PACK_AB R0, RZ, R0 ;  /* 0x00000000ff00723e */ /* 0x001fc800000000ff */
[----:B------:R-:W-:Y:S01]  /*03c0*/  PRMT R24, R0, 0x7610, R24 ;  /* 0x0000761000187816 */ /* 0x000fe20000000018 */
[----:B------:R-:W-:Y:S06]  /*03d0*/  BRA `(.L_x_4364) ;  /* 0x0000000c00807947 */ /* 0x000fec0003800000 */
.L_x_4360:
        /* <DEDUP_REMOVED lines=9> */
.L_x_4368:
[----:B------:R1:W5:Y:S01]  /*0470*/  LDG.E.U16 R24, desc[UR36][R2.64] ;  /* 0x0000002402187981 */ /* 0x000362000c1e1500 */
[----:B------:R-:W-:Y:S05]  /*0480*/  BRA `(.L_x_4364) ;  /* 0x0000000c00547947 */ /* 0x000fea0003800000 */
.L_x_4367:
        /* <DEDUP_REMOVED lines=9> */
.L_x_4370:
[----:B------:R0:W5:Y:S01]  /*0520*/  LDG.E.U16 R24, desc[UR36][R2.64] ;  /* 0x0000002402187981 */ /* 0x000162000c1e1500 */
[----:B------:R-:W-:Y:S05]  /*0530*/  BRA `(.L_x_4364) ;  /* 0x0000000c00287947 */ /* 0x000fea0003800000 */
.L_x_4369:
        /* <DEDUP_REMOVED lines=13> */
.L_x_4359:
        /* <DEDUP_REMOVED lines=14> */
.L_x_4373:
        /* <DEDUP_REMOVED lines=13> */
.L_x_4372:
        /* <DEDUP_REMOVED lines=27> */
.L_x_4375:
        /* <DEDUP_REMOVED lines=14> */
.L_x_4374:
[----:B------:R-:W2:Y:S02]  /*0a50*/  LDG.E.U16 R0, desc[UR36][R2.64] ;  /* 0x0000002402007981 */ /* 0x000ea4000c1e1500 */
[----:B--2---:R-:W-:-:S05]  /*0a60*/  IMAD.U32 R0, R0, 0x10000, RZ ;  /* 0x0001000000007824 */ /* 0x004fca00078e00ff */
[----:B------:R-:W-:-:S04]  /*0a70*/  F2FP.F16.F32.PACK_AB R0, RZ, R0 ;  /* 0x00000000ff00723e */ /* 0x000fc800000000ff */
[----:B------:R-:W-:Y:S01]  /*0a80*/  PRMT R24, R0, 0x7610, R24 ;  /* 0x0000761000187816 */ /* 0x000fe20000000018 */
[----:B------:R-:W-:Y:S06]  /*0a90*/  BRA `(.L_x_4364) ;  /* 0x0000000400d07947 */ /* 0x000fec0003800000 */
.L_x_4371:
        /* <DEDUP_REMOVED lines=13> */
.L_x_4378:
        /* <DEDUP_REMOVED lines=21> */
.L_x_4382:
[----:B------:R-:W-:Y:S05]  /*0cc0*/  BSYNC.RECONVERGENT B1 ;  /* 0x0000000000017941 */ /* 0x000fea0003800200 */
.L_x_4381:
[----:B------:R-:W-:Y:S01]  /*0cd0*/  IMAD.SHL.U32 R0, R0, 0x100000, RZ ;  /* 0x0010000000007824 */ /* 0x000fe200078e00ff */
[----:B------:R-:W-:-:S04]  /*0ce0*/  LEA R2, R2, 0x3b800000, 0x17 ;  /* 0x3b80000002027811 */ /* 0x000fc800078eb8ff */
[----:B------:R-:W-:-:S07]  /*0cf0*/  LOP3.LUT R0, R2, R0, R7, 0xfe, !PT ;  /* 0x0000000002007212 */ /* 0x000fce00078efe07 */
.L_x_4380:
[----:B------:R-:W-:Y:S05]  /*0d00*/  BSYNC.RECONVERGENT B0 ;  /* 0x0000000000007941 */ /* 0x000fea0003800200 */
.L_x_4379:
[----:B------:R-:W-:-:S04]  /*0d10*/  F2FP.F16.F32.PACK_AB R0, RZ, R0 ;  /* 0x00000000ff00723e */ /* 0x000fc800000000ff */
[----:B------:R-:W-:Y:S01]  /*0d20*/  PRMT R24, R0, 0x7610, R24 ;  /* 0x0000761000187816 */ /* 0x000fe20000000018 */
[----:B------:R-:W-:Y:S06]  /*0d30*/  BRA `(.L_x_4364) ;  /* 0x0000000400287947 */ /* 0x000fec0003800000 */
.L_x_4377:
        /* <DEDUP_REMOVED lines=21> */
.L_x_4386:
[----:B------:R-:W-:Y:S05]  /*0e90*/  BSYNC.RECONVERGENT B1 ;  /* 0x0000000000017941 */ /* 0x000fea0003800200 */
.L_x_4385:
[----:B------:R-:W-:Y:S01]  /*0ea0*/  IMAD.SHL.U32 R0, R0, 0x200000, RZ ;  /* 0x0020000000007824 */ /* 0x000fe200078e00ff */
[----:B------:R-:W-:-:S04]  /*0eb0*/  LEA R2, R2, 0x37800000, 0x17 ;  /* 0x3780000002027811 */ /* 0x000fc800078eb8ff */
[----:B------:R-:W-:-:S07]  /*0ec0*/  LOP3.LUT R0, R2, R0, R7, 0xfe, !PT ;  /* 0x0000000002007212 */ /* 0x000fce00078efe07 */
.L_x_4384:
[----:B------:R-:W-:Y:S05]  /*0ed0*/  BSYNC.RECONVERGENT B0 ;  /* 0x0000000000007941 */ /* 0x000fea0003800200 */
.L_x_4383:
[----:B------:R-:W-:-:S04]  /*0ee0*/  F2FP.F16.F32.PACK_AB R0, RZ, R0 ;  /* 0x00000000ff00723e */ /* 0x000fc800000000ff */
[----:B------:R-:W-:Y:S01]  /*0ef0*/  PRMT R24, R0, 0x7610, R24 ;  /* 0x0000761000187816 */ /* 0x000fe20000000018 */
[----:B------:R-:W-:Y:S06]  /*0f00*/  BRA `(.L_x_4364) ;  /* 0x0000000000b47947 */ /* 0x000fec0003800000 */
.L_x_4376:
[----:B------:R-:W-:-:S09]  /*0f10*/  UISETP.NE.AND UP0, UPT, UR4, 0x1c, UPT ;  /* 0x0000001c0400788c */ /* 0x000fd2000bf05270 */
[----:B------:R-:W-:Y:S05]  /*0f20*/  BRA.U !UP0, `(.L_x_4387) ;  /* 0x00000001089c7547 */ /* 0x000fea000b800000 */
[----:B------:R-:W-:-:S09]  /*0f30*/  UISETP.NE.AND UP0, UPT, UR4, 0x1d, UPT ;  /* 0x0000001d0400788c */ /* 0x000fd2000bf05270 */
[----:B------:R-:W-:Y:S05]  /*0f40*/  BRA.U !UP0, `(.L_x_4388) ;  /* 0x0000000108807547 */ /* 0x000fea000b800000 */
[----:B------:R-:W-:-:S09]  /*0f50*/  UISETP.NE.AND UP0, UPT, UR4, 0x2c, UPT ;  /* 0x0000002c0400788c */ /* 0x000fd2000bf05270 */
[----:B------:R-:W-:Y:S05]  /*0f60*/  BRA.U !UP0, `(.L_x_4389) ;  /* 0x0000000108487547 */ /* 0x000fea000b800000 */
.L_x_4363:
        /* <DEDUP_REMOVED lines=16> */
.L_x_4390:
[----:B------:R-:W-:Y:S01]  /*1070*/  PRMT R24, RZ, 0x7610, R24 ;  /* 0x00007610ff187816 */ /* 0x000fe20000000018 */
[----:B------:R-:W-:Y:S06]  /*1080*/  BRA `(.L_x_4364) ;  /* 0x0000000000547947 */ /* 0x000fec0003800000 */
.L_x_4389:
        /* <DEDUP_REMOVED lines=8> */
.L_x_4392:
[----:B------:R-:W-:Y:S05]  /*1110*/  BSYNC.RECONVERGENT B0 ;  /* 0x0000000000007941 */ /* 0x000fea0003800200 */
.L_x_4391:
[----:B------:R-:W-:-:S04]  /*1120*/  F2FP.F16.F32.PACK_AB R0, RZ, R0 ;  /* 0x00000000ff00723e */ /* 0x000fc800000000ff */
[----:B------:R-:W-:Y:S01]  /*1130*/  PRMT R24, R0, 0x7610, R24 ;  /* 0x0000761000187816 */ /* 0x000fe20000000018 */
[----:B------:R-:W-:Y:S06]  /*1140*/  BRA `(.L_x_4364) ;  /* 0x0000000000247947 */ /* 0x000fec0003800000 */
.L_x_4388:
[----:B------:R-:W2:Y:S02]  /*1150*/  LDG.E.64 R2, desc[UR36][R2.64] ;  /* 0x0000002402027981 */ /* 0x000ea4000c1e1b00 */
[----:B--2---:R-:W0:Y:S02]  /*1160*/  I2F.U64 R0, R2 ;  /* 0x0000000200007312 */ /* 0x004e240000301000 */
[----:B0-----:R-:W-:-:S04]  /*1170*/  F2FP.F16.F32.PACK_AB R0, RZ, R0 ;  /* 0x00000000ff00723e */ /* 0x001fc800000000ff */
[----:B------:R-:W-:Y:S01]  /*1180*/  PRMT R24, R0, 0x7610, R24 ;  /* 0x0000761000187816 */ /* 0x000fe20000000018 */
[----:B------:R-:W-:Y:S06]  /*1190*/  BRA `(.L_x_4364) ;  /* 0x0000000000107947 */ /* 0x000fec0003800000 */
.L_x_4387:
[----:B------:R-:W2:Y:S02]  /*11a0*/  LDG.E R2, desc[UR36][R2.64] ;  /* 0x0000002402027981 */ /* 0x000ea4000c1e1900 */
[----:B--2---:R-:W-:-:S04]  /*11b0*/  I2FP.F32.U32 R0, R2 ;  /* 0x0000000200007245 */ /* 0x004fc80000201000 */
[----:B------:R-:W-:-:S04]  /*11c0*/  F2FP.F16.F32.PACK_AB R0, RZ, R0 ;  /* 0x00000000ff00723e */ /* 0x000fc800000000ff */
[----:B------:R-:W-:-:S07]  /*11d0*/  PRMT R24, R0, 0x7610, R24 ;  /* 0x0000761000187816 */ /* 0x000fce0000000018 */
.L_x_4364:
[----:B01----:R-:W0:Y:S01]  /*11e0*/  LDC.64 R2, c[0x0][0x398] ;  /* 0x0000e600ff027b82 */ /* 0x003e220000000a00 */
        /* <DEDUP_REMOVED lines=20> */
.L_x_4396:
[----:B------:R-:W2:Y:S02]  /*1330*/  LDG.E.U8 R2, desc[UR36][R2.64] ;  /* 0x0000002402027981 */ /* 0x000ea4000c1e1100 */
[----:B--2---:R-:W-:-:S04]  /*1340*/  I2FP.F32.U32 R0, R2 ;  /* 0x0000000200007245 */ /* 0x004fc80000201000 */
[----:B------:R-:W-:-:S04]  /*1350*/  F2FP.F16.F32.PACK_AB R0, RZ, R0 ;  /* 0x00000000ff00723e */ /* 0x000fc800000000ff */
[----:B------:R-:W-:Y:S01]  /*1360*/  PRMT R23, R0, 0x7610, R23 ;  /* 0x0000761000177816 */ /* 0x000fe20000000017 */
[----:B------:R-:W-:Y:S06]  /*1370*/  BRA `(.L_x_4398) ;  /* 0x0000000c00d47947 */ /* 0x000fec0003800000 */
.L_x_4395:
        /* <DEDUP_REMOVED lines=11> */
.L_x_4400:
[----:B------:R-:W2:Y:S02]  /*1430*/  LDG.E R2, desc[UR36][R2.64] ;  /* 0x0000002402027981 */ /* 0x000ea4000c1e1900 */
[----:B--2---:R-:W-:-:S04]  /*1440*/  I2FP.F32.S32 R0, R2 ;  /* 0x0000000200007245 */ /* 0x004fc80000201400 */
[----:B------:R-:W-:-:S04]  /*1450*/  F2FP.F16.F32.PACK_AB R0, RZ, R0 ;  /* 0x00000000ff00723e */ /* 0x000fc800000000ff */
[----:B------:R-:W-:Y:S01]  /*1460*/  PRMT R23, R0, 0x7610, R23 ;  /* 0x0000761000177816 */ /* 0x000fe20000000017 */
[----:B------:R-:W-:Y:S06]  /*1470*/  BRA `(.L_x_4398) ;  /* 0x0000000c00947947 */ /* 0x000fec0003800000 */
.L_x_4399:
[----:B------:R-:W2:Y:S02]  /*1480*/  LDG.E.U16 R2, desc[UR36][R2.64] ;  /* 0x0000002402027981 */ /* 0x000ea4000c1e1500 */
[----:B--2---:R-:W0:Y:S02]  /*1490*/  I2F.S16 R0, R2 ;  /* 0x0000000200007306 */ /* 0x004e240000101400 */
[----:B0-----:R-:W-:-:S04]  /*14a0*/  F2FP.F16.F32.PACK_AB R0, RZ, R0 ;  /* 0x00000000ff00723e */ /* 0x001fc800000000ff */
[----:B------:R-:W-:Y:S01]  /*14b0*/  PRMT R23, R0, 0x7610, R23 ;  /* 0x0000761000177816 */ /* 0x000fe20000000017 */
[----:B------:R-:W-:Y:S06]  /*14c0*/  BRA `(.L_x_4398) ;  /* 0x0000000c00807947 */ /* 0x000fec0003800000 */
.L_x_4394:
        /* <DEDUP_REMOVED lines=9> */
.L_x_4402:
[----:B------:R1:W5:Y:S01]  /*1560*/  LDG.E.U16 R23, desc[UR36][R2.64] ;  /* 0x0000002402177981 */ /* 0x000362000c1e1500 */
[----:B------:R-:W-:Y:S05]  /*1570*/  BRA `(.L_x_4398) ;  /* 0x0000000c00547947 */ /* 0x000fea0003800000 */
.L_x_4401:
        /* <DEDUP_REMOVED lines=9> */
.L_x_4404:
[----:B------:R0:W5:Y:S01]  /*1610*/  LDG.E.U16 R23, desc[UR36][R2.64] ;  /* 0x0000002402177981 */ /* 0x000162000c1e1500 */
[----:B------:R-:W-:Y:S05]  /*1620*/  BRA `(.L_x_4398) ;  /* 0x0000000c00287947 */ /* 0x000fea0003800000 */
.L_x_4403:
        /* <DEDUP_REMOVED lines=13> */
.L_x_4393:
        /* <DEDUP_REMOVED lines=14> */
.L_x_4407:
        /* <DEDUP_REMOVED lines=13> */
.L_x_4406:
        /* <DEDUP_REMOVED lines=27> */
.L_x_4409:
        /* <DEDUP_REMOVED lines=14> */
.L_x_4408:
[----:B------:R-:W2:Y:S02]  /*1b40*/  LDG.E.U16 R0, desc[UR36][R2.64] ;  /* 0x0000002402007981 */ /* 0x000ea4000c1e1500 */
[----:B--2---:R-:W-:-:S05]  /*1b50*/  IMAD.U32 R0, R0, 0x10000, RZ ;  /* 0x0001000000007824 */ /* 0x004fca00078e00ff */
[----:B------:R-:W-:-:S04]  /*1b60*/  F2FP.F16.F32.PACK_AB R0, RZ, R0 ;  /* 0x00000000ff00723e */ /* 0x000fc800000000ff */
[----:B------:R-:W-:Y:S01]  /*1b70*/  PRMT R23, R0, 0x7610, R23 ;  /* 0x0000761000177816 */ /* 0x000fe20000000017 */
[----:B------:R-:W-:Y:S06]  /*1b80*/  BRA `(.L_x_4398) ;  /* 0x0000000400d07947 */ /* 0x000fec0003800000 */
.L_x_4405:
        /* <DEDUP_REMOVED lines=13> */
.L_x_4412:
        /* <DEDUP_REMOVED lines=21> */
.L_x_4416:
[----:B------:R-:W-:Y:S05]  /*1db0*/  BSYNC.RECONVERGENT B1 ;  /* 0x0000000000017941 */ /* 0x000fea0003800200 */
.L_x_4415:
[----:B------:R-:W-:Y:S01]  /*1dc0*/  IMAD.SHL.U32 R0, R0, 0x100000, RZ ;  /* 0x0010000000007824 */ /* 0x000fe200078e00ff */
[----:B------:R-:W-:-:S04]  /*1dd0*/  LEA R2, R2, 0x3b800000, 0x17 ;  /* 0x3b80000002027811 */ /* 0x000fc800078eb8ff */
[----:B------:R-:W-:-:S07]  /*1de0*/  LOP3.LUT R0, R2, R0, R7, 0xfe, !PT ;  /* 0x0000000002007212 */ /* 0x000fce00078efe07 */
.L_x_4414:
[----:B------:R-:W-:Y:S05]  /*1df0*/  BSYNC.RECONVERGENT B0 ;  /* 0x0000000000007941 */ /* 0x000fea0003800200 */
.L_x_4413:
[----:B------:R-:W-:-:S04]  /*1e00*/  F2FP.F16.F32.PACK_AB R0, RZ, R0 ;  /* 0x00000000ff00723e */ /* 0x000fc800000000ff */
[----:B------:R-:W-:Y:S01]  /*1e10*/  PRMT R23, R0, 0x7610, R23 ;  /* 0x0000761000177816 */ /* 0x000fe20000000017 */
[----:B------:R-:W-:Y:S06]  /*1e20*/  BRA `(.L_x_4398) ;  /* 0x0000000400287947 */ /* 0x000fec0003800000 */
.L_x_4411:
        /* <DEDUP_REMOVED lines=21> */
.L_x_4420:
[----:B------:R-:W-:Y:S05]  /*1f80*/  BSYNC.RECONVERGENT B1 ;  /* 0x0000000000017941 */ /* 0x000fea0003800200 */
.L_x_4419:
[----:B------:R-:W-:Y:S01]  /*1f90*/  IMAD.SHL.U32 R0, R0, 0x200000, RZ ;  /* 0x0020000000007824 */ /* 0x000fe200078e00ff */
[----:B------:R-:W-:-:S04]  /*1fa0*/  LEA R2, R2, 0x37800000, 0x17 ;  /* 0x3780000002027811 */ /* 0x000fc800078eb8ff */
[----:B------:R-:W-:-:S07]  /*1fb0*/  LOP3.LUT R0, R2, R0, R7, 0xfe, !PT ;  /* 0x0000000002007212 */ /* 0x000fce00078efe07 */
.L_x_4418:
[----:B------:R-:W-:Y:S05]  /*1fc0*/  BSYNC.RECONVERGENT B0 ;  /* 0x0000000000007941 */ /* 0x000fea0003800200 */
.L_x_4417:
[----:B------:R-:W-:-:S04]  /*1fd0*/  F2FP.F16.F32.PACK_AB R0, RZ, R0 ;  /* 0x00000000ff00723e */ /* 0x000fc800000000ff */
[----:B------:R-:W-:Y:S01]  /*1fe0*/  PRMT R23, R0, 0x7610, R23 ;  /* 0x0000761000177816 */ /* 0x000fe20000000017 */
[----:B------:R-:W-:Y:S06]  /*1ff0*/  BRA `(.L_x_4398) ;  /* 0x0000000000b47947 */ /* 0x000fec0003800000 */
.L_x_4410:
[----:B------:R-:W-:-:S09]  /*2000*/  UISETP.NE.AND UP0, UPT, UR4, 0x1c, UPT ;  /* 0x0000001c0400788c */ /* 0x000fd2000bf05270 */
[----:B------:R-:W-:Y:S05]  /*2010*/  BRA.U !UP0, `(.L_x_4421) ;  /* 0x00000001089c7547 */ /* 0x000fea000b800000 */
[----:B------:R-:W-:-:S09]  /*2020*/  UISETP.NE.AND UP0, UPT, UR4, 0x1d, UPT ;  /* 0x0000001d0400788c */ /* 0x000fd2000bf05270 */
[----:B------:R-:W-:Y:S05]  /*2030*/  BRA.U !UP0, `(.L_x_4422) ;  /* 0x0000000108807547 */ /* 0x000fea000b800000 */
[----:B------:R-:W-:-:S09]  /*2040*/  UISETP.NE.AND UP0, UPT, UR4, 0x2c, UPT ;  /* 0x0000002c0400788c */ /* 0x000fd2000bf05270 */
[----:B------:R-:W-:Y:S05]  /*2050*/  BRA.U !UP0, `(.L_x_4423) ;  /* 0x0000000108487547 */ /* 0x000fea000b800000 */
.L_x_4397:
        /* <DEDUP_REMOVED lines=16> */
.L_x_4424:
[----:B------:R-:W-:Y:S01]  /*2160*/  PRMT R23, RZ, 0x7610, R23 ;  /* 0x00007610ff177816 */ /* 0x000fe20000000017 */
[----:B------:R-:W-:Y:S06]  /*2170*/  BRA `(.L_x_4398) ;  /* 0x0000000000547947 */ /* 0x000fec0003800000 */
.L_x_4423:
        /* <DEDUP_REMOVED lines=8> */
.L_x_4426:
[----:B------:R-:W-:Y:S05]  /*2200*/  BSYNC.RECONVERGENT B0 ;  /* 0x0000000000007941 */ /* 0x000fea0003800200 */
.L_x_4425:
[----:B------:R-:W-:-:S04]  /*2210*/  F2FP.F16.F32.PACK_AB R0, RZ, R0 ;  /* 0x00000000ff00723e */ /* 0x000fc800000000ff */
[----:B------:R-:W-:Y:S01]  /*2220*/  PRMT R23, R0, 0x7610, R23 ;  /* 0x0000761000177816 */ /* 0x000fe20000000017 */
[----:B------:R-:W-:Y:S06]  /*2230*/  BRA `(.L_x_4398) ;  /* 0x0000000000247947 */ /* 0x000fec0003800000 */
.L_x_4422:
[----:B------:R-:W2:Y:S02]  /*2240*/  LDG.E.64 R2, desc[UR36][R2.64] ;  /* 0x0000002402027981 */ /* 0x000ea4000c1e1b00 */
[----:B--2---:R-:W0:Y:S02]  /*2250*/  I2F.U64 R0, R2 ;  /* 0x0000000200007312 */ /* 0x004e240000301000 */
[----:B0-----:R-:W-:-:S04]  /*2260*/  F2FP.F16.F32.PACK_AB R0, RZ, R0 ;  /* 0x00000000ff00723e */ /* 0x001fc800000000ff */
[----:B------:R-:W-:Y:S01]  /*2270*/  PRMT R23, R0, 0x7610, R23 ;  /* 0x0000761000177816 */ /* 0x000fe20000000017 */
[----:B------:R-:W-:Y:S06]  /*2280*/  BRA `(.L_x_4398) ;  /* 0x0000000000107947 */ /* 0x000fec0003800000 */
.L_x_4421:
[----:B------:R-:W2:Y:S02]  /*2290*/  LDG.E R2, desc[UR36][R2.64] ;  /* 0x0000002402027981 */ /* 0x000ea4000c1e1900 */
[----:B--2---:R-:W-:-:S04]  /*22a0*/  I2FP.F32.U32 R0, R2 ;  /* 0x0000000200007245 */ /* 0x004fc80000201000 */
[----:B------:R-:W-:-:S04]  /*22b0*/  F2FP.F16.F32.PACK_AB R0, RZ, R0 ;  /* 0x00000000ff00723e */ /* 0x000fc800000000ff */
[----:B------:R-:W-:-:S07]  /*22c0*/  PRMT R23, R0, 0x7610, R23 ;  /* 0x0000761000177816 */ /* 0x000fce0000000017 */
.L_x_4398:
[----:B------:R-:W-:-:S07]  /*22d0*/  VIADD R26, R22, 0x80 ;  /* 0x00000080161a7836 */ /* 0x000fce0000000000 */
.L_x_4358:
[----:B------:R-:W-:Y:S05]  /*22e0*/  BSYNC.RECONVERGENT B6 ;  /* 0x0000000000067941 */ /* 0x000fea0003800200 */
.L_x_4357:
[----:B------:R-:W-:Y:S01]  /*22f0*/  ISETP.GE.AND P0, PT, R26, R25, PT ;  /* 0x000000191a00720c */ /* 0x000fe20003f06270 */
[----:B------:R-:W-:Y:S01]  /*2300*/  BSSY.RECONVERGENT B6, `(.L_x_4427) ;  /* 0x0000224000067945 */ /* 0x000fe20003800200 */
[----:B------:R-:W-:Y:S02]  /*2310*/  PRMT R19, RZ, 0x7610, R19 ;  /* 0x00007610ff137816 */ /* 0x000fe40000000013 */
[----:B------:R-:W-:-:S09]  /*2320*/  PRMT R18, RZ, 0x7610, R18 ;  /* 0x00007610ff127816 */ /* 0x000fd20000000012 */
[----:B------:R-:W-:Y:S05]  /*2330*/  @P0 BRA `(.L_x_4428) ;  /* 0x0000002000800947 */ /* 0x000fea0003800000 */
[----:B01----:R-:W0:Y:S01]  /*2340*/  LDC.64 R2, c[0x0][0x390] ;  /* 0x0000e400ff027b82 */ /* 0x003e220000000a00 */
        /* <DEDUP_REMOVED lines=21> */
.L_x_4432:
[----:B------:R-:W2:Y:S02]  /*24a0*/  LDG.E.U8 R2, desc[UR36][R2.64] ;  /* 0x0000002402027981 */ /* 0x000ea4000c1e1100 */
[----:B--2---:R-:W-:-:S04]  /*24b0*/  I2FP.F32.U32 R0, R2 ;  /* 0x0000000200007245 */ /* 0x004fc80000201000 */
[----:B------:R-:W-:-:S04]  /*24c0*/  F2FP.F16.F32.PACK_AB R0, RZ, R0 ;  /* 0x00000000ff00723e */ /* 0x000fc800000000ff */
[----:B------:R-:W-:Y:S01]  /*24d0*/  PRMT R19, R0, 0x7610, R19 ;  /* 0x0000761000137816 */ /* 0x000fe20000000013 */
[----:B------:R-:W-:Y:S06]  /*24e0*/  BRA `(.L_x_4434) ;  /* 0x0000000c00d47947 */ /* 0x000fec0003800000 */
.L_x_4431:
        /* <DEDUP_REMOVED lines=11> */
.L_x_4436:
[----:B------:R-:W2:Y:S02]  /*25a0*/  LDG.E R2, desc[UR36][R2.64] ;  /* 0x0000002402027981 */ /* 0x000ea4000c1e1900 */
[----:B--2---:R-:W-:-:S04]  /*25b0*/  I2FP.F32.S32 R0, R2 ;  /* 0x0000000200007245 */ /* 0x004fc80000201400 */
[----:B------:R-:W-:-:S04]  /*25c0*/  F2FP.F16.F32.PACK_AB R0, RZ, R0 ;  /* 0x00000000ff00723e */ /* 0x000fc800000000ff */
[----:B------:R-:W-:Y:S01]  /*25d0*/  PRMT R19, R0, 0x7610, R19 ;  /* 0x0000761000137816 */ /* 0x000fe20000000013 */
[----:B------:R-:W-:Y:S06]  /*25e0*/  BRA `(.L_x_4434) ;  /* 0x0000000c00947947 */ /* 0x000fec0003800000 */
.L_x_4435:
[----:B------:R-:W2:Y:S02]  /*25f0*/  LDG.E.U16 R2, desc[UR36][R2.64] ;  /* 0x0000002402027981 */ /* 0x000ea4000c1e1500 */
[----:B--2---:R-:W0:Y:S02]  /*2600*/  I2F.S16 R0, R2 ;  /* 0x0000000200007306 */ /* 0x004e240000101400 */
[----:B0-----:R-:W-:-:S04]  /*2610*/  F2FP.F16.F32.PACK_AB R0, RZ, R0 ;  /* 0x00000000ff00723e */ /* 0x001fc800000000ff */
[----:B------:R-:W-:Y:S01]  /*2620*/  PRMT R19, R0, 0x7610, R19 ;  /* 0x0000761000137816 */ /* 0x000fe20000000013 */
[----:B------:R-:W-:Y:S06]  /*2630*/  BRA `(.L_x_4434) ;  /* 0x0000000c00807947 */ /* 0x000fec0003800000 */
.L_x_4430:
        /* <DEDUP_REMOVED lines=9> */
.L_x_4438:
[----:B------:R1:W5:Y:S01]  /*26d0*/  LDG.E.U16 R19, desc[UR36][R2.64] ;  /* 0x0000002402137981 */ /* 0x000362000c1e1500 */
[----:B------:R-:W-:Y:S05]  /*26e0*/  BRA `(.L_x_4434) ;  /* 0x0000000c00547947 */ /* 0x000fea0003800000 */
.L_x_4437:
        /* <DEDUP_REMOVED lines=9> */
.L_x_4440:
[----:B------:R0:W5:Y:S01]  /*2780*/  LDG.E.U16 R19, desc[UR36][R2.64] ;  /* 0x0000002402137981 */ /* 0x000162000c1e1500 */
[----:B------:R-:W-:Y:S05]  /*2790*/  BRA `(.L_x_4434) ;  /* 0x0000000c00287947 */ /* 0x000fea0003800000 */
.L_x_4439:
        /* <DEDUP_REMOVED lines=13> */
.L_x_4429:
        /* <DEDUP_REMOVED lines=14> */
.L_x_4443:
        /* <DEDUP_REMOVED lines=13> */
.L_x_4442:
        /* <DEDUP_REMOVED lines=27> */
.L_x_4445:
        /* <DEDUP_REMOVED lines=14> */
.L_x_4444:
[----:B------:R-:W2:Y:S02]  /*2cb0*/  LDG.E.U16 R0, desc[UR36][R2.64] ;  /* 0x0000002402007981 */ /* 0x000ea4000c1e1500 */
[----:B--2---:R-:W-:-:S05]  /*2cc0*/  IMAD.U32 R0, R0, 0x10000, RZ ;  /* 0x0001000000007824 */ /* 0x004fca00078e00ff */
[----:B------:R-:W-:-:S04]  /*2cd0*/  F2FP.F16.F32.PACK_AB R0, RZ, R0 ;  /* 0x00000000ff00723e */ /* 0x000fc800000000ff */
[----:B------:R-:W-:Y:S01]  /*2ce0*/  PRMT R19, R0, 0x7610, R19 ;  /* 0x0000761000137816 */ /* 0x000fe20000000013 */
[----:B------:R-:W-:Y:S06]  /*2cf0*/  BRA `(.L_x_4434) ;  /* 0x0000000400d07947 */ /* 0x000fec0003800000 */
.L_x_4441:
        /* <DEDUP_REMOVED lines=13> */
.L_x_4448:
        /* <DEDUP_REMOVED lines=21> */
.L_x_4452:
[----:B------:R-:W-:Y:S05]  /*2f20*/  BSYNC.RECONVERGENT B1 ;  /* 0x0000000000017941 */ /* 0x000fea0003800200 */
.L_x_4451:
[----:B------:R-:W-:Y:S01]  /*2f30*/  IMAD.SHL.U32 R0, R0, 0x100000, RZ ;  /* 0x0010000000007824 */ /* 0x000fe200078e00ff */
[----:B------:R-:W-:-:S04]  /*2f40*/  LEA R2, R2, 0x3b800000, 0x17 ;  /* 0x3b80000002027811 */ /* 0x000fc800078eb8ff */
[----:B------:R-:W-:-:S07]  /*2f50*/  LOP3.LUT R0, R2, R0, R7, 0xfe, !PT ;  /* 0x0000000002007212 */ /* 0x000fce00078efe07 */
.L_x_4450:
[----:B------:R-:W-:Y:S05]  /*2f60*/  BSYNC.RECONVERGENT B0 ;  /* 0x0000000000007941 */ /* 0x000fea0003800200 */
.L_x_4449:
[----:B------:R-:W-:-:S04]  /*2f70*/  F2FP.F16.F32.PACK_AB R0, RZ, R0 ;  /* 0x00000000ff00723e */ /* 0x000fc800000000ff */
[----:B------:R-:W-:Y:S01]  /*2f80*/  PRMT R19, R0, 0x7610, R19 ;  /* 0x0000761000137816 */ /* 0x000fe20000000013 */
[----:B------:R-:W-:Y:S06]  /*2f90*/  BRA `(.L_x_4434) ;  /* 0x0000000400287947 */ /* 0x000fec0003800000 */
.L_x_4447:
        /* <DEDUP_REMOVED lines=21> */
.L_x_4456:
[----:B------:R-:W-:Y:S05]  /*30f0*/  BSYNC.RECONVERGENT B1 ;  /* 0x0000000000017941 */ /* 0x000fea0003800200 */
.L_x_4455:
[----:B------:R-:W-:Y:S01]  /*3100*/  IMAD.SHL.U32 R0, R0, 0x200000, RZ ;  /* 0x0020000000007824 */ /* 0x000fe200078e00ff */
[----:B------:R-:W-:-:S04]  /*3110*/  LEA R2, R2, 0x37800000, 0x17 ;  /* 0x3780000002027811 */ /* 0x000fc800078eb8ff */
[----:B------:R-:W-:-:S07]  /*3120*/  LOP3.LUT R0, R2, R0, R7, 0xfe, !PT ;  /* 0x0000000002007212 */ /* 0x000fce00078efe07 */
.L_x_4454:
[----:B------:R-:W-:Y:S05]  /*3130*/  BSYNC.RECONVERGENT B0 ;  /* 0x0000000000007941 */ /* 0x000fea0003800200 */
.L_x_4453:
[----:B------:R-:W-:-:S04]  /*3140*/  F2FP.F16.F32.PACK_AB R0, RZ, R0 ;  /* 0x00000000ff00723e */ /* 0x000fc800000000ff */
[----:B------:R-:W-:Y:S01]  /*3150*/  PRMT R19, R0, 0x7610, R19 ;  /* 0x0000761000137816 */ /* 0x000fe20000000013 */
[----:B------:R-:W-:Y:S06]  /*3160*/  BRA `(.L_x_4434) ;  /* 0x0000000000b47947 */ /* 0x000fec0003800000 */
.L_x_4446:
        /* <DEDUP_REMOVED lines=14> */
.L_x_4460:
[----:B------:R-:W-:Y:S05]  /*3250*/  BSYNC.RECONVERGENT B0 ;  /* 0x0000000000007941 */ /* 0x000fea0003800200 */
.L_x_4459:
[----:B------:R-:W-:-:S04]  /*3260*/  F2FP.F16.F32.PACK_AB R0, RZ, R0 ;  /* 0x00000000ff00723e */ /* 0x000fc800000000ff */
[----:B------:R-:W-:Y:S01]  /*3270*/  PRMT R19, R0, 0x7610, R19 ;  /* 0x0000761000137816 */ /* 0x000fe20000000013 */
[----:B------:R-:W-:Y:S06]  /*3280*/  BRA `(.L_x_4434) ;  /* 0x00000000006c7947 */ /* 0x000fec0003800000 */
.L_x_4433:
        /* <DEDUP_REMOVED lines=16> */
.L_x_4461:
[----:B------:R-:W-:Y:S01]  /*3390*/  PRMT R19, RZ, 0x7610, R19 ;  /* 0x00007610ff137816 */ /* 0x000fe20000000013 */
[----:B------:R-:W-:Y:S06]  /*33a0*/  BRA `(.L_x_4434) ;  /* 0x0000000000247947 */ /* 0x000fec0003800000 */
.L_x_4458:
[----:B------:R-:W2:Y:S02]  /*33b0*/  LDG.E.64 R2, desc[UR36][R2.64] ;  /* 0x0000002402027981 */ /* 0x000ea4000c1e1b00 */
[----:B--2---:R-:W0:Y:S02]  /*33c0*/  I2F.U64 R0, R2 ;  /* 0x0000000200007312 */ /* 0x004e240000301000 */
[----:B0-----:R-:W-:-:S04]  /*33d0*/  F2FP.F16.F32.PACK_AB R0, RZ, R0 ;  /* 0x00000000ff00723e */ /* 0x001fc800000000ff */
[----:B------:R-:W-:Y:S01]  /*33e0*/  PRMT R19, R0, 0x7610, R19 ;  /* 0x0000761000137816 */ /* 0x000fe20000000013 */
[----:B------:R-:W-:Y:S06]  /*33f0*/  BRA `(.L_x_4434) ;  /* 0x0000000000107947 */ /* 0x000fec0003800000 */
.L_x_4457:
[----:B------:R-:W2:Y:S02]  /*3400*/  LDG.E R2, desc[UR36][R2.64] ;  /* 0x0000002402027981 */ /* 0x000ea4000c1e1900 */
[----:B--2---:R-:W-:-:S04]  /*3410*/  I2FP.F32.U32 R0, R2 ;  /* 0x0000000200007245 */ /* 0x004fc80000201000 */
[----:B------:R-:W-:-:S04]  /*3420*/  F2FP.F16.F32.PACK_AB R0, RZ, R0 ;  /* 0x00000000ff00723e */ /* 0x000fc800000000ff */
[----:B------:R-:W-:-:S07]  /*3430*/  PRMT R19, R0, 0x7610, R19 ;  /* 0x0000761000137816 */ /* 0x000fce0000000013 */
.L_x_4434:
        /* <DEDUP_REMOVED lines=21> */
.L_x_4465:
[----:B------:R-:W2:Y:S02]  /*3590*/  LDG.E.U8 R2, desc[UR36][R2.64] ;  /* 0x0000002402027981 */ /* 0x000ea4000c1e1100 */
[----:B--2---:R-:W-:-:S04]  /*35a0*/  I2FP.F32.U32 R0, R2 ;  /* 0x0000000200007245 */ /* 0x004fc80000201000 */
[----:B------:R-:W-:-:S04]  /*35b0*/  F2FP.F16.F32.PACK_AB R0, RZ, R0 ;  /* 0x00000000ff00723e */ /* 0x000fc800000000ff */
[----:B------:R-:W-:Y:S01]  /*35c0*/  PRMT R18, R0, 0x7610, R18 ;  /* 0x0000761000127816 */ /* 0x000fe20000000012 */
[----:B------:R-:W-:Y:S06]  /*35d0*/  BRA `(.L_x_4467) ;  /* 0x0000000c00d47947 */ /* 0x000fec0003800000 */
.L_x_4464:
        /* <DEDUP_REMOVED lines=11> */
.L_x_4469:
[----:B------:R-:W2:Y:S02]  /*3690*/  LDG.E R2, desc[UR36][R2.64] ;  /* 0x0000002402027981 */ /* 0x000ea4000c1e1900 */
[----:B--2---:R-:W-:-:S04]  /*36a0*/  I2FP.F32.S32 R0, R2 ;  /* 0x0000000200007245 */ /* 0x004fc80000201400 */
[----:B------:R-:W-:-:S04]  /*36b0*/  F2FP.F16.F32.PACK_AB R0, RZ, R0 ;  /* 0x00000000ff00723e */ /* 0x000fc800000000ff */
[----:B------:R-:W-:Y:S01]  /*36c0*/  PRMT R18, R0, 0x7610, R18 ;  /* 0x0000761000127816 */ /* 0x000fe20000000012 */
[----:B------:R-:W-:Y:S06]  /*36d0*/  BRA `(.L_x_4467) ;  /* 0x0000000c00947947 */ /* 0x000fec0003800000 */
.L_x_4468:
[----:B------:R-:W2:Y:S02]  /*36e0*/  LDG.E.U16 R2, desc[UR36][R2.64] ;  /* 0x0000002402027981 */ /* 0x000ea4000c1e1500 */
[----:B--2---:R-:W0:Y:S02]  /*36f0*/  I2F.S16 R0, R2 ;  /* 0x0000000200007306 */ /* 0x004e240000101400 */
[----:B0-----:R-:W-:-:S04]  /*3700*/  F2FP.F16.F32.PACK_AB R0, RZ, R0 ;  /* 0x00000000ff00723e */ /* 0x001fc800000000ff */
[----:B------:R-:W-:Y:S01]  /*3710*/  PRMT R18, R0, 0x7610, R18 ;  /* 0x0000761000127816 */ /* 0x000fe20000000012 */
[----:B------:R-:W-:Y:S06]  /*3720*/  BRA `(.L_x_4467) ;  /* 0x0000000c00807947 */ /* 0x000fec0003800000 */
.L_x_4463:
        /* <DEDUP_REMOVED lines=9> */
.L_x_4471:
[----:B------:R1:W5:Y:S01]  /*37c0*/  LDG.E.U16 R18, desc[UR36][R2.64] ;  /* 0x0000002402127981 */ /* 0x000362000c1e1500 */
[----:B------:R-:W-:Y:S05]  /*37d0*/  BRA `(.L_x_4467) ;  /* 0x0000000c00547947 */ /* 0x000fea0003800000 */
.L_x_4470:
        /* <DEDUP_REMOVED lines=9> */
.L_x_4473:
[----:B------:R0:W5:Y:S01]  /*3870*/  LDG.E.U16 R18, desc[UR36][R2.64] ;  /* 0x0000002402127981 */ /* 0x000162000c1e1500 */
[----:B------:R-:W-:Y:S05]  /*3880*/  BRA `(.L_x_4467) ;  /* 0x0000000c00287947 */ /* 0x000fea0003800000 */
.L_x_4472:
        /* <DEDUP_REMOVED lines=13> */
.L_x_4462:
        /* <DEDUP_REMOVED lines=14> */
.L_x_4476:
        /* <DEDUP_REMOVED lines=13> */
.L_x_4475:
        /* <DEDUP_REMOVED lines=27> */
.L_x_4478:
        /* <DEDUP_REMOVED lines=14> */
.L_x_4477:
[----:B------:R-:W2:Y:S02]  /*3da0*/  LDG.E.U16 R0, desc[UR36][R2.64] ;  /* 0x0000002402007981 */ /* 0x000ea4000c1e1500 */
[----:B--2---:R-:W-:-:S05]  /*3db0*/  IMAD.U32 R0, R0, 0x10000, RZ ;  /* 0x0001000000007824 */ /* 0x004fca00078e00ff */
[----:B------:R-:W-:-:S04]  /*3dc0*/  F2FP.F16.F32.PACK_AB R0, RZ, R0 ;  /* 0x00000000ff00723e */ /* 0x000fc800000000ff */
[----:B------:R-:W-:Y:S01]  /*3dd0*/  PRMT R18, R0, 0x7610, R18 ;  /* 0x0000761000127816 */ /* 0x000fe20000000012 */
[----:B------:R-:W-:Y:S06]  /*3de0*/  BRA `(.L_x_4467) ;  /* 0x0000000400d07947 */ /* 0x000fec0003800000 */
.L_x_4474:
        /* <DEDUP_REMOVED lines=13> */
.L_x_4481:
        /* <DEDUP_REMOVED lines=21> */
.L_x_4485:
[----:B------:R-:W-:Y:S05]  /*4010*/  BSYNC.RECONVERGENT B1 ;  /* 0x0000000000017941 */ /* 0x000fea0003800200 */
.L_x_4484:
[----:B------:R-:W-:Y:S01]  /*4020*/  IMAD.SHL.U32 R0, R0, 0x100000, RZ ;  /* 0x0010000000007824 */ /* 0x000fe200078e00ff */
[----:B------:R-:W-:-:S04]  /*4030*/  LEA R2, R2, 0x3b800000, 0x17 ;  /* 0x3b80000002027811 */ /* 0x000fc800078eb8ff */
[----:B------:R-:W-:-:S07]  /*4040*/  LOP3.LUT R0, R2, R0, R7, 0xfe, !PT ;  /* 0x0000000002007212 */ /* 0x000fce00078efe07 */
.L_x_4483:
[----:B------:R-:W-:Y:S05]  /*4050*/  BSYNC.RECONVERGENT B0 ;  /* 0x0000000000007941 */ /* 0x000fea0003800200 */
.L_x_4482:
[----:B------:R-:W-:-:S04]  /*4060*/  F2FP.F16.F32.PACK_AB R0, RZ, R0 ;  /* 0x00000000ff00723e */ /* 0x000fc800000000ff */
[----:B------:R-:W-:Y:S01]  /*4070*/  PRMT R18, R0, 0x7610, R18 ;  /* 0x0000761000127816 */ /* 0x000fe20000000012 */
[----:B------:R-:W-:Y:S06]  /*4080*/  BRA `(.L_x_4467) ;  /* 0x0000000400287947 */ /* 0x000fec0003800000 */
.L_x_4480:
        /* <DEDUP_REMOVED lines=21> */
.L_x_4489:
[----:B------:R-:W-:Y:S05]  /*41e0*/  BSYNC.RECONVERGENT B1 ;  /* 0x0000000000017941 */ /* 0x000fea0003800200 */
.L_x_4488:
[----:B------:R-:W-:Y:S01]  /*41f0*/  IMAD.SHL.U32 R0, R0, 0x200000, RZ ;  /* 0x0020000000007824 */ /* 0x000fe200078e00ff */
[----:B------:R-:W-:-:S04]  /*4200*/  LEA R2, R2, 0x37800000, 0x17 ;  /* 0x3780000002027811 */ /* 0x000fc800078eb8ff */
[----:B------:R-:W-:-:S07]  /*4210*/  LOP3.LUT R0, R2, R0, R7, 0xfe, !PT ;  /* 0x0000000002007212 */ /* 0x000fce00078efe07 */
.L_x_4487:
[----:B------:R-:W-:Y:S05]  /*4220*/  BSYNC.RECONVERGENT B0 ;  /* 0x0000000000007941 */ /* 0x000fea0003800200 */
.L_x_4486:
[----:B------:R-:W-:-:S04]  /*4230*/  F2FP.F16.F32.PACK_AB R0, RZ, R0 ;  /* 0x00000000ff00723e */ /* 0x000fc800000000ff */
[----:B------:R-:W-:Y:S01]  /*4240*/  PRMT R18, R0, 0x7610, R18 ;  /* 0x0000761000127816 */ /* 0x000fe20000000012 */
[----:B------:R-:W-:Y:S06]  /*4250*/  BRA `(.L_x_4467) ;  /* 0x0000000000b47947 */ /* 0x000fec0003800000 */
.L_x_4479:
        /* <DEDUP_REMOVED lines=14> */
.L_x_4493:
[----:B------:R-:W-:Y:S05]  /*4340*/  BSYNC.RECONVERGENT B0 ;  /* 0x0000000000007941 */ /* 0x000fea0003800200 */
.L_x_4492:
[----:B------:R-:W-:-:S04]  /*4350*/  F2FP.F16.F32.PACK_AB R0, RZ, R0 ;  /* 0x00000000ff00723e */ /* 0x000fc800000000ff */
[----:B------:R-:W-:Y:S01]  /*4360*/  PRMT R18, R0, 0x7610, R18 ;  /* 0x0000761000127816 */ /* 0x000fe20000000012 */
[----:B------:R-:W-:Y:S06]  /*4370*/  BRA `(.L_x_4467) ;  /* 0x00000000006c7947 */ /* 0x000fec0003800000 */
.L_x_4466:
        /* <DEDUP_REMOVED lines=16> */
.L_x_4494:
[----:B------:R-:W-:Y:S01]  /*4480*/  PRMT R18, RZ, 0x7610, R18 ;  /* 0x00007610ff127816 */ /* 0x000fe20000000012 */
[----:B------:R-:W-:Y:S06]  /*4490*/  BRA `(.L_x_4467) ;  /* 0x0000000000247947 */ /* 0x000fec0003800000 */
.L_x_4491:
[----:B------:R-:W2:Y:S02]  /*44a0*/  LDG.E.64 R2, desc[UR36][R2.64] ;  /* 0x0000002402027981 */ /* 0x000ea4000c1e1b00 */
[----:B--2---:R-:W0:Y:S02]  /*44b0*/  I2F.U64 R0, R2 ;  /* 0x0000000200007312 */ /* 0x004e240000301000 */
[----:B0-----:R-:W-:-:S04]  /*44c0*/  F2FP.F16.F32.PACK_AB R0, RZ, R0 ;  /* 0x00000000ff00723e */ /* 0x001fc800000000ff */
[----:B------:R-:W-:Y:S01]  /*44d0*/  PRMT R18, R0, 0x7610, R18 ;  /* 0x0000761000127816 */ /* 0x000fe20000000012 */
[----:B------:R-:W-:Y:S06]  /*44e0*/  BRA `(.L_x_4467) ;  /* 0x0000000000107947 */ /* 0x000fec0003800000 */
.L_x_4490:
[----:B------:R-:W2:Y:S02]  /*44f0*/  LDG.E R2, desc[UR36][R2.64] ;  /* 0x0000002402027981 */ /* 0x000ea4000c1e1900 */
[----:B--2---:R-:W-:-:S04]  /*4500*/  I2FP.F32.U32 R0, R2 ;  /* 0x0000000200007245 */ /* 0x004fc80000201000 */
[----:B------:R-:W-:-:S04]  /*4510*/  F2FP.F16.F32.PACK_AB R0, RZ, R0 ;  /* 0x00000000ff00723e */ /* 0x000fc800000000ff */
[----:B------:R-:W-:-:S07]  /*4520*/  PRMT R18, R0, 0x7610, R18 ;  /* 0x0000761000127816 */ /* 0x000fce0000000012 */
.L_x_4467:
[----:B------:R-:W-:-:S07]  /*4530*/  VIADD R26, R26, 0x80 ;  /* 0x000000801a1a7836 */ /* 0x000fce0000000000 */
.L_x_4428:
[----:B------:R-:W-:Y:S05]  /*4540*/  BSYNC.RECONVERGENT B6 ;  /* 0x0000000000067941 */ /* 0x000fea0003800200 */
.L_x_4427:
[----:B------:R-:W-:Y:S01]  /*4550*/  ISETP.GE.AND P0, PT, R26, R25, PT ;  /* 0x000000191a00720c */ /* 0x000fe20003f06270 */
[----:B------:R-:W-:Y:S01]  /*4560*/  BSSY.RECONVERGENT B6, `(.L_x_4495) ;  /* 0x0000226000067945 */ /* 0x000fe20003800200 */
[----:B------:R-:W-:Y:S02]  /*4570*/  PRMT R17, RZ, 0x7610, R17 ;  /* 0x00007610ff117816 */ /* 0x000fe40000000011 */
[----:B------:R-:W-:-:S09]  /*4580*/  PRMT R16, RZ, 0x7610, R16 ;  /* 0x00007610ff107816 */ /* 0x000fd20000000010 */
[----:B------:R-:W-:Y:S05]  /*4590*/  @P0 BRA `(.L_x_4496) ;  /* 0x0000002000880947 */ /* 0x000fea0003800000 */
[----:B------:R-:W2:Y:S01]  /*45a0*/  LDC.64 R4, c[0x0][0x390] ;  /* 0x0000e400ff047b82 */ /* 0x000ea20000000a00 */
[----:B------:R-:W3:Y:S01]  /*45b0*/  LDCU UR5, c[0x0][0x3a8] ;  /* 0x00007500ff0577ac */ /* 0x000ee20008000800 */
[----:B01----:R-:W-:Y:S01]  /*45c0*/  IMAD R2, R27, 0x200, R26 ;  /* 0x000002001b027824 */ /* 0x003fe200078e021a */
[----:B------:R-:W-:-:S04]  /*45d0*/  UPRMT UR4, UR38, 0x9910, URZ ;  /* 0x0000991026047896 */ /* 0x000fc800080000ff */
[----:B------:R-:W-:Y:S01]  /*45e0*/  UISETP.GT.AND UP0, UPT, UR4, 0x9, UPT ;  /* 0x000000090400788c */ /* 0x000fe2000bf04270 */
[----:B---3--:R-:W-:-:S05]  /*45f0*/  IMAD R3, R2, UR5, RZ ;  /* 0x0000000502037c24 */ /* 0x008fca000f8e02ff */
[----:B--2---:R-:W-:-:S05]  /*4600*/  IADD3 R4, P0, PT, R3, R4, RZ ;  /* 0x0000000403047210 */ /* 0x004fca0007f1e0ff */
        /* <DEDUP_REMOVED lines=15> */
.L_x_4500:
[----:B------:R-:W2:Y:S02]  /*4700*/  LDG.E.U8 R4, desc[UR36][R4.64] ;  /* 0x0000002404047981 */ /* 0x000ea4000c1e1100 */
[----:B--2---:R-:W-:-:S04]  /*4710*/  I2FP.F32.U32 R0, R4 ;  /* 0x0000000400007245 */ /* 0x004fc80000201000 */
[----:B------:R-:W-:-:S04]  /*4720*/  F2FP.F16.F32.PACK_AB R0, RZ, R0 ;  /* 0x00000000ff00723e */ /* 0x000fc800000000ff */
[----:B------:R-:W-:Y:S01]  /*4730*/  PRMT R17, R0, 0x7610, R17 ;  /* 0x0000761000117816 */ /* 0x000fe20000000011 */
[----:B------:R-:W-:Y:S06]  /*4740*/  BRA `(.L_x_4502) ;  /* 0x0000000c00d87947 */ /* 0x000fec0003800000 */
.L_x_4499:
        /* <DEDUP_REMOVED lines=11> */
.L_x_4504:
[----:B------:R-:W2:Y:S02]  /*4800*/  LDG.E R4, desc[UR36][R4.64] ;  /* 0x0000002404047981 */ /* 0x000ea4000c1e1900 */
[----:B--2---:R-:W-:-:S04]  /*4810*/  I2FP.F32.S32 R0, R4 ;  /* 0x0000000400007245 */ /* 0x004fc80000201400 */
[----:B------:R-:W-:-:S04]  /*4820*/  F2FP.F16.F32.PACK_AB R0, RZ, R0 ;  /* 0x00000000ff00723e */ /* 0x000fc800000000ff */
[----:B------:R-:W-:Y:S01]  /*4830*/  PRMT R17, R0, 0x7610, R17 ;  /* 0x0000761000117816 */ /* 0x000fe20000000011 */
[----:B------:R-:W-:Y:S06]  /*4840*/  BRA `(.L_x_4502) ;  /* 0x0000000c00987947 */ /* 0x000fec0003800000 */
.L_x_4503:
[----:B------:R-:W2:Y:S02]  /*4850*/  LDG.E.U16 R4, desc[UR36][R4.64] ;  /* 0x0000002404047981 */ /* 0x000ea4000c1e1500 */
[----:B--2---:R-:W0:Y:S02]  /*4860*/  I2F.S16 R0, R4 ;  /* 0x0000000400007306 */ /* 0x004e240000101400 */
[----:B0-----:R-:W-:-:S04]  /*4870*/  F2FP.F16.F32.PACK_AB R0, RZ, R0 ;  /* 0x00000000ff00723e */ /* 0x001fc800000000ff */
[----:B------:R-:W-:Y:S01]  /*4880*/  PRMT R17, R0, 0x7610, R17 ;  /* 0x0000761000117816 */ /* 0x000fe20000000011 */
[----:B------:R-:W-:Y:S06]  /*4890*/  BRA `(.L_x_4502) ;  /* 0x0000000c00847947 */ /* 0x000fec0003800000 */
.L_x_4498:
        /* <DEDUP_REMOVED lines=9> */
.L_x_4506:
[----:B------:R1:W5:Y:S01]  /*4930*/  LDG.E.U16 R17, desc[UR36][R4.64] ;  /* 0x0000002404117981 */ /* 0x000362000c1e1500 */
[----:B------:R-:W-:Y:S05]  /*4940*/  BRA `(.L_x_4502) ;  /* 0x0000000c00587947 */ /* 0x000fea0003800000 */
.L_x_4505:
        /* <DEDUP_REMOVED lines=9> */
.L_x_4508:
[----:B------:R0:W5:Y:S01]  /*49e0*/  LDG.E.U16 R17, desc[UR36][R4.64] ;  /* 0x0000002404117981 */ /* 0x000162000c1e1500 */
[----:B------:R-:W-:Y:S05]  /*49f0*/  BRA `(.L_x_4502) ;  /* 0x0000000c002c7947 */ /* 0x000fea0003800000 */
.L_x_4507:
        /* <DEDUP_REMOVED lines=13> */
.L_x_4497:
        /* <DEDUP_REMOVED lines=14> */
.L_x_4511:
        /* <DEDUP_REMOVED lines=13> */
.L_x_4510:
        /* <DEDUP_REMOVED lines=27> */
.L_x_4513:
        /* <DEDUP_REMOVED lines=12> */
[----:B------:R-:W-:-:S04]  /*4ef0*/  F2FP.F16.F32.PACK_AB R0, RZ, R0 ;  /* 0x00000000ff00723e */ /* 0x000fc800000000ff */
[----:B------:R-:W-:Y:S01]  /*4f00*/  PRMT R17, R0, 0x7610, R17 ;  /* 0x0000761000117816 */ /* 0x000fe20000000011 */
[----:B------:R-:W-:Y:S06]  /*4f10*/  BRA `(.L_x_4502) ;  /* 0x0000000400e47947 */ /* 0x000fec0003800000 */
.L_x_4512:
[----:B------:R-:W2:Y:S02]  /*4f20*/  LDG.E.U16 R0, desc[UR36][R4.64] ;  /* 0x0000002404007981 */ /* 0x000ea4000c1e1500 */
[----:B--2---:R-:W-:-:S05]  /*4f30*/  IMAD.U32 R0, R0, 0x10000, RZ ;  /* 0x0001000000007824 */ /* 0x004fca00078e00ff */
[----:B------:R-:W-:-:S04]  /*4f40*/  F2FP.F16.F32.PACK_AB R0, RZ, R0 ;  /* 0x00000000ff00723e */ /* 0x000fc800000000ff */
[----:B------:R-:W-:Y:S01]  /*4f50*/  PRMT R17, R0, 0x7610, R17 ;  /* 0x0000761000117816 */ /* 0x000fe20000000011 */
[----:B------:R-:W-:Y:S06]  /*4f60*/  BRA `(.L_x_4502) ;  /* 0x0000000400d07947 */ /* 0x000fec0003800000 */
.L_x_4509:
        /* <DEDUP_REMOVED lines=13> */
.L_x_4516:
        /* <DEDUP_REMOVED lines=21> */
.L_x_4520:
[----:B------:R-:W-:Y:S05]  /*5190*/  BSYNC.RECONVERGENT B1 ;  /* 0x0000000000017941 */ /* 0x000fea0003800200 */
.L_x_4519:
[----:B------:R-:W-:Y:S01]  /*51a0*/  IMAD.SHL.U32 R0, R0, 0x100000, RZ ;  /* 0x0010000000007824 */ /* 0x000fe200078e00ff */
[----:B------:R-:W-:-:S04]  /*51b0*/  LEA R3, R3, 0x3b800000, 0x17 ;  /* 0x3b80000003037811 */ /* 0x000fc800078eb8ff */
[----:B------:R-:W-:-:S07]  /*51c0*/  LOP3.LUT R0, R3, R0, R7, 0xfe, !PT ;  /* 0x0000000003007212 */ /* 0x000fce00078efe07 */
.L_x_4518:
[----:B------:R-:W-:Y:S05]  /*51d0*/  BSYNC.RECONVERGENT B0 ;  /* 0x0000000000007941 */ /* 0x000fea0003800200 */
.L_x_4517:
[----:B------:R-:W-:-:S04]  /*51e0*/  F2FP.F16.F32.PACK_AB R0, RZ, R0 ;  /* 0x00000000ff00723e */ /* 0x000fc800000000ff */
[----:B------:R-:W-:Y:S01]  /*51f0*/  PRMT R17, R0, 0x7610, R17 ;  /* 0x0000761000117816 */ /* 0x000fe20000000011 */
[----:B------:R-:W-:Y:S06]  /*5200*/  BRA `(.L_x_4502) ;  /* 0x0000000400287947 */ /* 0x000fec0003800000 */
.L_x_4515:
        /* <DEDUP_REMOVED lines=21> */
.L_x_4524:
[----:B------:R-:W-:Y:S05]  /*5360*/  BSYNC.RECONVERGENT B1 ;  /* 0x0000000000017941 */ /* 0x000fea0003800200 */
.L_x_4523:
[----:B------:R-:W-:Y:S01]  /*5370*/  IMAD.SHL.U32 R0, R0, 0x200000, RZ ;  /* 0x0020000000007824 */ /* 0x000fe200078e00ff */
[----:B------:R-:W-:-:S04]  /*5380*/  LEA R3, R3, 0x37800000, 0x17 ;  /* 0x3780000003037811 */ /* 0x000fc800078eb8ff */
[----:B------:R-:W-:-:S07]  /*5390*/  LOP3.LUT R0, R3, R0, R7, 0xfe, !PT ;  /* 0x0000000003007212 */ /* 0x000fce00078efe07 */
.L_x_4522:
[----:B------:R-:W-:Y:S05]  /*53a0*/  BSYNC.RECONVERGENT B0 ;  /* 0x0000000000007941 */ /* 0x000fea0003800200 */
.L_x_4521:
[----:B------:R-:W-:-:S04]  /*53b0*/  F2FP.F16.F32.PACK_AB R0, RZ, R0 ;  /* 0x00000000ff00723e */ /* 0x000fc800000000ff */
[----:B------:R-:W-:Y:S01]  /*53c0*/  PRMT R17, R0, 0x7610, R17 ;  /* 0x0000761000117816 */ /* 0x000fe20000000011 */
[----:B------:R-:W-:Y:S06]  /*53d0*/  BRA `(.L_x_4502) ;  /* 0x0000000000b47947 */ /* 0x000fec0003800000 */
.L_x_4514:
        /* <DEDUP_REMOVED lines=14> */
.L_x_4528:
[----:B------:R-:W-:Y:S05]  /*54c0*/  BSYNC.RECONVERGENT B0 ;  /* 0x0000000000007941 */ /* 0x000fea0003800200 */
.L_x_4527:
[----:B------:R-:W-:-:S04]  /*54d0*/  F2FP.F16.F32.PACK_AB R0, RZ, R0 ;  /* 0x00000000ff00723e */ /* 0x000fc800000000ff */
[----:B------:R-:W-:Y:S01]  /*54e0*/  PRMT R17, R0, 0x7610, R17 ;  /* 0x0000761000117816 */ /* 0x000fe20000000011 */
[----:B------:R-:W-:Y:S06]  /*54f0*/  BRA `(.L_x_4502) ;  /* 0x00000000006c7947 */ /* 0x000fec0003800000 */
.L_x_4501:
        /* <DEDUP_REMOVED lines=16> */
.L_x_4529:
[----:B------:R-:W-:Y:S01]  /*5600*/  PRMT R17, RZ, 0x7610, R17 ;  /* 0x00007610ff117816 */ /* 0x000fe20000000011 */
[----:B------:R-:W-:Y:S06]  /*5610*/  BRA `(.L_x_4502) ;  /* 0x0000000000247947 */ /* 0x000fec0003800000 */
.L_x_4526:
[----:B------:R-:W2:Y:S02]  /*5620*/  LDG.E.64 R4, desc[UR36][R4.64] ;  /* 0x0000002404047981 */ /* 0x000ea4000c1e1b00 */
[----:B--2---:R-:W0:Y:S02]  /*5630*/  I2F.U64 R0, R4 ;  /* 0x0000000400007312 */ /* 0x004e240000301000 */
[----:B0-----:R-:W-:-:S04]  /*5640*/  F2FP.F16.F32.PACK_AB R0, RZ, R0 ;  /* 0x00000000ff00723e */ /* 0x001fc800000000ff */
[----:B------:R-:W-:Y:S01]  /*5650*/  PRMT R17, R0, 0x7610, R17 ;  /* 0x0000761000117816 */ /* 0x000fe20000000011 */
[----:B------:R-:W-:Y:S06]  /*5660*/  BRA `(.L_x_4502) ;  /* 0x0000000000107947 */ /* 0x000fec0003800000 */
.L_x_4525:
[----:B------:R-:W2:Y:S02]  /*5670*/  LDG.E R4, desc[UR36][R4.64] ;  /* 0x0000002404047981 */ /* 0x000ea4000c1e1900 */
[----:B--2---:R-:W-:-:S04]  /*5680*/  I2FP.F32.U32 R0, R4 ;  /* 0x0000000400007245 */ /* 0x004fc80000201000 */
[----:B------:R-:W-:-:S04]  /*5690*/  F2FP.F16.F32.PACK_AB R0, RZ, R0 ;  /* 0x00000000ff00723e */ /* 0x000fc800000000ff */
[----:B------:R-:W-:-:S07]  /*56a0*/  PRMT R17, R0, 0x7610, R17 ;  /* 0x0000761000117816 */ /* 0x000fce0000000011 */
.L_x_4502:
[----:B------:R-:W2:Y:S01]  /*56b0*/  LDCU.U8 UR6, c[0x0][0x3a5] ;  /* 0x000074a0ff0677ac */ /* 0x000ea20008000000 */
[----:B01----:R-:W0:Y:S01]  /*56c0*/  LDC.64 R4, c[0x0][0x398] ;  /* 0x0000e600ff047b82 */ /* 0x003e220000000a00 */
[----:B------:R-:W1:Y:S01]  /*56d0*/  LDCU UR5, c[0x0][0x3ac] ;  /* 0x00007580ff0577ac */ /* 0x000e620008000800 */
[----:B--2---:R-:W-:-:S04]  /*56e0*/  UPRMT UR4, UR6, 0x9910, URZ ;  /* 0x0000991006047896 */ /* 0x004fc800080000ff */
        /* <DEDUP_REMOVED lines=18> */
.L_x_4533:
[----:B------:R-:W2:Y:S02]  /*5810*/  LDG.E.U8 R2, desc[UR36][R2.64] ;  /* 0x0000002402027981 */ /* 0x000ea4000c1e1100 */
[----:B--2---:R-:W-:-:S04]  /*5820*/  I2FP.F32.U32 R0, R2 ;  /* 0x0000000200007245 */ /* 0x004fc80000201000 */
[----:B------:R-:W-:-:S04]  /*5830*/  F2FP.F16.F32.PACK_AB R0, RZ, R0 ;  /* 0x00000000ff00723e */ /* 0x000fc800000000ff */
[----:B------:R-:W-:Y:S01]  /*5840*/  PRMT R16, R0, 0x7610, R16 ;  /* 0x0000761000107816 */ /* 0x000fe20000000010 */
[----:B------:R-:W-:Y:S06]  /*5850*/  BRA `(.L_x_4535) ;  /* 0x0000000c00d47947 */ /* 0x000fec0003800000 */
.L_x_4532:
        /* <DEDUP_REMOVED lines=11> */
.L_x_4537:
[----:B------:R-:W2:Y:S02]  /*5910*/  LDG.E R2, desc[UR36][R2.64] ;  /* 0x0000002402027981 */ /* 0x000ea4000c1e1900 */
[----:B--2---:R-:W-:-:S04]  /*5920*/  I2FP.F32.S32 R0, R2 ;  /* 0x0000000200007245 */ /* 0x004fc80000201400 */
[----:B------:R-:W-:-:S04]  /*5930*/  F2FP.F16.F32.PACK_AB R0, RZ, R0 ;  /* 0x00000000ff00723e */ /* 0x000fc800000000ff */
[----:B------:R-:W-:Y:S01]  /*5940*/  PRMT R16, R0, 0x7610, R16 ;  /* 0x0000761000107816 */ /* 0x000fe20000000010 */
[----:B------:R-:W-:Y:S06]  /*5950*/  BRA `(.L_x_4535) ;  /* 0x0000000c00947947 */ /* 0x000fec0003800000 */
.L_x_4536:
[----:B------:R-:W2:Y:S02]  /*5960*/  LDG.E.U16 R2, desc[UR36][R2.64] ;  /* 0x0000002402027981 */ /* 0x000ea4000c1e1500 */
[----:B--2---:R-:W0:Y:S02]  /*5970*/  I2F.S16 R0, R2 ;  /* 0x0000000200007306 */ /* 0x004e240000101400 */
[----:B0-----:R-:W-:-:S04]  /*5980*/  F2FP.F16.F32.PACK_AB R0, RZ, R0 ;  /* 0x00000000ff00723e */ /* 0x001fc800000000ff */
[----:B------:R-:W-:Y:S01]  /*5990*/  PRMT R16, R0, 0x7610, R16 ;  /* 0x0000761000107816 */ /* 0x000fe20000000010 */
[----:B------:R-:W-:Y:S06]  /*59a0*/  BRA `(.L_x_4535) ;  /* 0x0000000c00807947 */ /* 0x000fec0003800000 */
.L_x_4531:
        /* <DEDUP_REMOVED lines=9> */
.L_x_4539:
[----:B------:R1:W5:Y:S01]  /*5a40*/  LDG.E.U16 R16, desc[UR36][R2.64] ;  /* 0x0000002402107981 */ /* 0x000362000c1e1500 */
[----:B------:R-:W-:Y:S05]  /*5a50*/  BRA `(.L_x_4535) ;  /* 0x0000000c00547947 */ /* 0x000fea0003800000 */
.L_x_4538:
        /* <DEDUP_REMOVED lines=9> */
.L_x_4541:
[----:B------:R0:W5:Y:S01]  /*5af0*/  LDG.E.U16 R16, desc[UR36][R2.64] ;  /* 0x0000002402107981 */ /* 0x000162000c1e1500 */
[----:B------:R-:W-:Y:S05]  /*5b00*/  BRA `(.L_x_4535) ;  /* 0x0000000c00287947 */ /* 0x000fea0003800000 */
.L_x_4540:
        /* <DEDUP_REMOVED lines=13> */
.L_x_4530:
        /* <DEDUP_REMOVED lines=14> */
.L_x_4544:
        /* <DEDUP_REMOVED lines=13> */
.L_x_4543:
        /* <DEDUP_REMOVED lines=27> */
.L_x_4546:
        /* <DEDUP_REMOVED lines=14> */
.L_x_4545:
[----:B------:R-:W2:Y:S02]  /*6020*/  LDG.E.U16 R0, desc[UR36][R2.64] ;  /* 0x0000002402007981 */ /* 0x000ea4000c1e1500 */
[----:B--2---:R-:W-:-:S05]  /*6030*/  IMAD.U32 R0, R0, 0x10000, RZ ;  /* 0x0001000000007824 */ /* 0x004fca00078e00ff */
[----:B------:R-:W-:-:S04]  /*6040*/  F2FP.F16.F32.PACK_AB R0, RZ, R0 ;  /* 0x00000000ff00723e */ /* 0x000fc800000000ff */
[----:B------:R-:W-:Y:S01]  /*6050*/  PRMT R16, R0, 0x7610, R16 ;  /* 0x0000761000107816 */ /* 0x000fe20000000010 */
[----:B------:R-:W-:Y:S06]  /*6060*/  BRA `(.L_x_4535) ;  /* 0x0000000400d07947 */ /* 0x000fec0003800000 */
.L_x_4542:
        /* <DEDUP_REMOVED lines=13> */
.L_x_4549:
        /* <DEDUP_REMOVED lines=21> */
.L_x_4553:
[----:B------:R-:W-:Y:S05]  /*6290*/  BSYNC.RECONVERGENT B1 ;  /* 0x0000000000017941 */ /* 0x000fea0003800200 */
.L_x_4552:
[----:B------:R-:W-:Y:S01]  /*62a0*/  IMAD.SHL.U32 R0, R0, 0x100000, RZ ;  /* 0x0010000000007824 */ /* 0x000fe200078e00ff */
[----:B------:R-:W-:-:S04]  /*62b0*/  LEA R2, R2, 0x3b800000, 0x17 ;  /* 0x3b80000002027811 */ /* 0x000fc800078eb8ff */
[----:B------:R-:W-:-:S07]  /*62c0*/  LOP3.LUT R0, R2, R0, R7, 0xfe, !PT ;  /* 0x0000000002007212 */ /* 0x000fce00078efe07 */
.L_x_4551:
[----:B------:R-:W-:Y:S05]  /*62d0*/  BSYNC.RECONVERGENT B0 ;  /* 0x0000000000007941 */ /* 0x000fea0003800200 */
.L_x_4550:
[----:B------:R-:W-:-:S04]  /*62e0*/  F2FP.F16.F32.PACK_AB R0, RZ, R0 ;  /* 0x00000000ff00723e */ /* 0x000fc800000000ff */
[----:B------:R-:W-:Y:S01]  /*62f0*/  PRMT R16, R0, 0x7610, R16 ;  /* 0x0000761000107816 */ /* 0x000fe20000000010 */
[----:B------:R-:W-:Y:S06]  /*6300*/  BRA `(.L_x_4535) ;  /* 0x0000000400287947 */ /* 0x000fec0003800000 */
.L_x_4548:
        /* <DEDUP_REMOVED lines=21> */
.L_x_4557:
[----:B------:R-:W-:Y:S05]  /*6460*/  BSYNC.RECONVERGENT B1 ;  /* 0x0000000000017941 */ /* 0x000fea0003800200 */
.L_x_4556:
[----:B------:R-:W-:Y:S01]  /*6470*/  IMAD.SHL.U32 R0, R0, 0x200000, RZ ;  /* 0x0020000000007824 */ /* 0x000fe200078e00ff */
[----:B------:R-:W-:-:S04]  /*6480*/  LEA R2, R2, 0x37800000, 0x17 ;  /* 0x3780000002027811 */ /* 0x000fc800078eb8ff */
[----:B------:R-:W-:-:S07]  /*6490*/  LOP3.LUT R0, R2, R0, R7, 0xfe, !PT ;  /* 0x0000000002007212 */ /* 0x000fce00078efe07 */
.L_x_4555:
[----:B------:R-:W-:Y:S05]  /*64a0*/  BSYNC.RECONVERGENT B0 ;  /* 0x0000000000007941 */ /* 0x000fea0003800200 */
.L_x_4554:
[----:B------:R-:W-:-:S04]  /*64b0*/  F2FP.F16.F32.PACK_AB R0, RZ, R0 ;  /* 0x00000000ff00723e */ /* 0x000fc800000000ff */
[----:B------:R-:W-:Y:S01]  /*64c0*/  PRMT R16, R0, 0x7610, R16 ;  /* 0x0000761000107816 */ /* 0x000fe20000000010 */
[----:B------:R-:W-:Y:S06]  /*64d0*/  BRA `(.L_x_4535) ;  /* 0x0000000000b47947 */ /* 0x000fec0003800000 */
.L_x_4547:
        /* <DEDUP_REMOVED lines=14> */
.L_x_4561:
[----:B------:R-:W-:Y:S05]  /*65c0*/  BSYNC.RECONVERGENT B0 ;  /* 0x0000000000007941 */ /* 0x000fea0003800200 */
.L_x_4560:
[----:B------:R-:W-:-:S04]  /*65d0*/  F2FP.F16.F32.PACK_AB R0, RZ, R0 ;  /* 0x00000000ff00723e */ /* 0x000fc800000000ff */
[----:B------:R-:W-:Y:S01]  /*65e0*/  PRMT R16, R0, 0x7610, R16 ;  /* 0x0000761000107816 */ /* 0x000fe20000000010 */
[----:B------:R-:W-:Y:S06]  /*65f0*/  BRA `(.L_x_4535) ;  /* 0x00000000006c7947 */ /* 0x000fec0003800000 */
.L_x_4534:
        /* <DEDUP_REMOVED lines=16> */
.L_x_4562:
[----:B------:R-:W-:Y:S01]  /*6700*/  PRMT R16, RZ, 0x7610, R16 ;  /* 0x00007610ff107816 */ /* 0x000fe20000000010 */
[----:B------:R-:W-:Y:S06]  /*6710*/  BRA `(.L_x_4535) ;  /* 0x0000000000247947 */ /* 0x000fec0003800000 */
.L_x_4559:
[----:B------:R-:W2:Y:S02]  /*6720*/  LDG.E.64 R2, desc[UR36][R2.64] ;  /* 0x0000002402027981 */ /* 0x000ea4000c1e1b00 */
[----:B--2---:R-:W0:Y:S02]  /*6730*/  I2F.U64 R0, R2 ;  /* 0x0000000200007312 */ /* 0x004e240000301000 */
[----:B0-----:R-:W-:-:S04]  /*6740*/  F2FP.F16.F32.PACK_AB R0, RZ, R0 ;  /* 0x00000000ff00723e */ /* 0x001fc800000000ff */
[----:B------:R-:W-:Y:S01]  /*6750*/  PRMT R16, R0, 0x7610, R16 ;  /* 0x0000761000107816 */ /* 0x000fe20000000010 */
[----:B------:R-:W-:Y:S06]  /*6760*/  BRA `(.L_x_4535) ;  /* 0x0000000000107947 */ /* 0x000fec0003800000 */
.L_x_4558:
[----:B------:R-:W2:Y:S02]  /*6770*/  LDG.E R2, desc[UR36][R2.64] ;  /* 0x0000002402027981 */ /* 0x000ea4000c1e1900 */
[----:B--2---:R-:W-:-:S04]  /*6780*/  I2FP.F32.U32 R0, R2 ;  /* 0x0000000200007245 */ /* 0x004fc80000201000 */
[----:B------:R-:W-:-:S04]  /*6790*/  F2FP.F16.F32.PACK_AB R0, RZ, R0 ;  /* 0x00000000ff00723e */ /* 0x000fc800000000ff */
[----:B------:R-:W-:-:S07]  /*67a0*/  PRMT R16, R0, 0x7610, R16 ;  /* 0x0000761000107816 */ /* 0x000fce0000000010 */
.L_x_4535:
[----:B------:R-:W-:-:S07]  /*67b0*/  VIADD R26, R26, 0x80 ;  /* 0x000000801a1a7836 */ /* 0x000fce0000000000 */
.L_x_4496:
[----:B------:R-:W-:Y:S05]  /*67c0*/  BSYNC.RECONVERGENT B6 ;  /* 0x0000000000067941 */ /* 0x000fea0003800200 */
.L_x_4495:
[----:B------:R-:W-:Y:S01]  /*67d0*/  ISETP.GE.AND P0, PT, R26, R25, PT ;  /* 0x000000191a00720c */ /* 0x000fe20003f06270 */
[----:B------:R-:W-:Y:S01]  /*67e0*/  BSSY.RECONVERGENT B6, `(.L_x_4563) ;  /* 0x0000215000067945 */ /* 0x000fe20003800200 */
[----:B01----:R-:W-:Y:S02]  /*67f0*/  PRMT R2, RZ, 0x7610, R2 ;  /* 0x00007610ff027816 */ /* 0x003fe40000000002 */
[----:B------:R-:W-:-:S09]  /*6800*/  PRMT R0, RZ, 0x7610, R0 ;  /* 0x00007610ff007816 */ /* 0x000fd20000000000 */
[----:B------:R-:W-:Y:S05]  /*6810*/  @P0 BRA `(.L_x_4564) ;  /* 0x0000002000440947 */ /* 0x000fea0003800000 */
        /* <DEDUP_REMOVED lines=22> */
.L_x_4568:
[----:B------:R-:W2:Y:S02]  /*6980*/  LDG.E.U8 R4, desc[UR36][R4.64] ;  /* 0x0000002404047981 */ /* 0x000ea4000c1e1100 */
[----:B--2---:R-:W-:-:S04]  /*6990*/  I2FP.F32.U32 R0, R4 ;  /* 0x0000000400007245 */ /* 0x004fc80000201000 */
[----:B------:R-:W-:-:S04]  /*69a0*/  F2FP.F16.F32.PACK_AB R0, RZ, R0 ;  /* 0x00000000ff00723e */ /* 0x000fc800000000ff */
[----:B------:R-:W-:Y:S01]  /*69b0*/  PRMT R2, R0, 0x7610, R2 ;  /* 0x0000761000027816 */ /* 0x000fe20000000002 */
[----:B------:R-:W-:Y:S06]  /*69c0*/  BRA `(.L_x_4570) ;  /* 0x0000000c00d47947 */ /* 0x000fec0003800000 */
.L_x_4567:
        /* <DEDUP_REMOVED lines=11> */
.L_x_4572:
[----:B------:R-:W2:Y:S02]  /*6a80*/  LDG.E R4, desc[UR36][R4.64] ;  /* 0x0000002404047981 */ /* 0x000ea4000c1e1900 */
[----:B--2---:R-:W-:-:S04]  /*6a90*/  I2FP.F32.S32 R0, R4 ;  /* 0x0000000400007245 */ /* 0x004fc80000201400 */
[----:B------:R-:W-:-:S04]  /*6aa0*/  F2FP.F16.F32.PACK_AB R0, RZ, R0 ;  /* 0x00000000ff00723e */ /* 0x000fc800000000ff */
[----:B------:R-:W-:Y:S01]  /*6ab0*/  PRMT R2, R0, 0x7610, R2 ;  /* 0x0000761000027816 */ /* 0x000fe20000000002 */
[----:B------:R-:W-:Y:S06]  /*6ac0*/  BRA `(.L_x_4570) ;  /* 0x0000000c00947947 */ /* 0x000fec0003800000 */
.L_x_4571:
[----:B------:R-:W2:Y:S02]  /*6ad0*/  LDG.E.U16 R4, desc[UR36][R4.64] ;  /* 0x0000002404047981 */ /* 0x000ea4000c1e1500 */
[----:B--2---:R-:W0:Y:S02]  /*6ae0*/  I2F.S16 R0, R4 ;  /* 0x0000000400007306 */ /* 0x004e240000101400 */
[----:B0-----:R-:W-:-:S04]  /*6af0*/  F2FP.F16.F32.PACK_AB R0, RZ, R0 ;  /* 0x00000000ff00723e */ /* 0x001fc800000000ff */
[----:B------:R-:W-:Y:S01]  /*6b00*/  PRMT R2, R0, 0x7610, R2 ;  /* 0x0000761000027816 */ /* 0x000fe20000000002 */
[----:B------:R-:W-:Y:S06]  /*6b10*/  BRA `(.L_x_4570) ;  /* 0x0000000c00807947 */ /* 0x000fec0003800000 */
.L_x_4566:
        /* <DEDUP_REMOVED lines=9> */
.L_x_4574:
[----:B------:R0:W5:Y:S01]  /*6bb0*/  LDG.E.U16 R2, desc[UR36][R4.64] ;  /* 0x0000002404027981 */ /* 0x000162000c1e1500 */
[----:B------:R-:W-:Y:S05]  /*6bc0*/  BRA `(.L_x_4570) ;  /* 0x0000000c00547947 */ /* 0x000fea0003800000 */
.L_x_4573:
        /* <DEDUP_REMOVED lines=9> */
.L_x_4576:
[----:B------:R1:W5:Y:S01]  /*6c60*/  LDG.E.U16 R2, desc[UR36][R4.64] ;  /* 0x0000002404027981 */ /* 0x000362000c1e1500 */
[----:B------:R-:W-:Y:S05]  /*6c70*/  BRA `(.L_x_4570) ;  /* 0x0000000c00287947 */ /* 0x000fea0003800000 */
.L_x_4575:
        /* <DEDUP_REMOVED lines=13> */
.L_x_4565:
        /* <DEDUP_REMOVED lines=14> */
.L_x_4579:
        /* <DEDUP_REMOVED lines=13> */
.L_x_4578:
        /* <DEDUP_REMOVED lines=27> */
.L_x_4581:
        /* <DEDUP_REMOVED lines=14> */
.L_x_4580:
[----:B------:R-:W2:Y:S02]  /*7190*/  LDG.E.U16 R0, desc[UR36][R4.64] ;  /* 0x0000002404007981 */ /* 0x000ea4000c1e1500 */
[----:B--2---:R-:W-:-:S05]  /*71a0*/  IMAD.U32 R0, R0, 0x10000, RZ ;  /* 0x0001000000007824 */ /* 0x004fca00078e00ff */
[----:B------:R-:W-:-:S04]  /*71b0*/  F2FP.F16.F32.PACK_AB R0, RZ, R0 ;  /* 0x00000000ff00723e */ /* 0x000fc800000000ff */
[----:B------:R-:W-:Y:S01]  /*71c0*/  PRMT R2, R0, 0x7610, R2 ;  /* 0x0000761000027816 */ /* 0x000fe20000000002 */
[----:B------:R-:W-:Y:S06]  /*71d0*/  BRA `(.L_x_4570) ;  /* 0x0000000400d07947 */ /* 0x000fec0003800000 */
.L_x_4577:
        /* <DEDUP_REMOVED lines=13> */
.L_x_4584:
        /* <DEDUP_REMOVED lines=21> */
.L_x_4588:
[----:B------:R-:W-:Y:S05]  /*7400*/  BSYNC.RECONVERGENT B1 ;  /* 0x0000000000017941 */ /* 0x000fea0003800200 */
.L_x_4587:
[----:B------:R-:W-:Y:S01]  /*7410*/  IMAD.SHL.U32 R0, R0, 0x100000, RZ ;  /* 0x0010000000007824 */ /* 0x000fe200078e00ff */
[----:B------:R-:W-:-:S04]  /*7420*/  LEA R2, R2, 0x3b800000, 0x17 ;  /* 0x3b80000002027811 */ /* 0x000fc800078eb8ff */
[----:B------:R-:W-:-:S07]  /*7430*/  LOP3.LUT R0, R2, R0, R7, 0xfe, !PT ;  /* 0x0000000002007212 */ /* 0x000fce00078efe07 */
.L_x_4586:
[----:B------:R-:W-:Y:S05]  /*7440*/  BSYNC.RECONVERGENT B0 ;  /* 0x0000000000007941 */ /* 0x000fea0003800200 */
.L_x_4585:
[----:B------:R-:W-:-:S04]  /*7450*/  F2FP.F16.F32.PACK_AB R0, RZ, R0 ;  /* 0x00000000ff00723e */ /* 0x000fc800000000ff */
[----:B------:R-:W-:Y:S01]  /*7460*/  PRMT R2, R0, 0x7610, R2 ;  /* 0x0000761000027816 */ /* 0x000fe20000000002 */
[----:B------:R-:W-:Y:S06]  /*7470*/  BRA `(.L_x_4570) ;  /* 0x0000000400287947 */ /* 0x000fec0003800000 */
.L_x_4583:
        /* <DEDUP_REMOVED lines=21> */
.L_x_4592:
[----:B------:R-:W-:Y:S05]  /*75d0*/  BSYNC.RECONVERGENT B1 ;  /* 0x0000000000017941 */ /* 0x000fea0003800200 */
.L_x_4591:
[----:B------:R-:W-:Y:S01]  /*75e0*/  IMAD.SHL.U32 R0, R0, 0x200000, RZ ;  /* 0x0020000000007824 */ /* 0x000fe200078e00ff */
[----:B------:R-:W-:-:S04]  /*75f0*/  LEA R2, R2, 0x37800000, 0x17 ;  /* 0x3780000002027811 */ /* 0x000fc800078eb8ff */
[----:B------:R-:W-:-:S07]  /*7600*/  LOP3.LUT R0, R2, R0, R7, 0xfe, !PT ;  /* 0x0000000002007212 */ /* 0x000fce00078efe07 */
.L_x_4590:
[----:B------:R-:W-:Y:S05]  /*7610*/  BSYNC.RECONVERGENT B0 ;  /* 0x0000000000007941 */ /* 0x000fea0003800200 */
.L_x_4589:
[----:B------:R-:W-:-:S04]  /*7620*/  F2FP.F16.F32.PACK_AB R0, RZ, R0 ;  /* 0x00000000ff00723e */ /* 0x000fc800000000ff */
[----:B------:R-:W-:Y:S01]  /*7630*/  PRMT R2, R0, 0x7610, R2 ;  /* 0x0000761000027816 */ /* 0x000fe20000000002 */
[----:B------:R-:W-:Y:S06]  /*7640*/  BRA `(.L_x_4570) ;  /* 0x0000000000b47947 */ /* 0x000fec0003800000 */
.L_x_4582:
        /* <DEDUP_REMOVED lines=14> */
.L_x_4596:
[----:B------:R-:W-:Y:S05]  /*7730*/  BSYNC.RECONVERGENT B0 ;  /* 0x0000000000007941 */ /* 0x000fea0003800200 */
.L_x_4595:
[----:B------:R-:W-:-:S04]  /*7740*/  F2FP.F16.F32.PACK_AB R0, RZ, R0 ;  /* 0x00000000ff00723e */ /* 0x000fc800000000ff */
[----:B------:R-:W-:Y:S01]  /*7750*/  PRMT R2, R0, 0x7610, R2 ;  /* 0x0000761000027816 */ /* 0x000fe20000000002 */
[----:B------:R-:W-:Y:S06]  /*7760*/  BRA `(.L_x_4570) ;  /* 0x00000000006c7947 */ /* 0x000fec0003800000 */
.L_x_4569:
        /* <DEDUP_REMOVED lines=16> */
.L_x_4597:
[----:B------:R-:W-:Y:S01]  /*7870*/  PRMT R2, RZ, 0x7610, R2 ;  /* 0x00007610ff027816 */ /* 0x000fe20000000002 */
[----:B------:R-:W-:Y:S06]  /*7880*/  BRA `(.L_x_4570) ;  /* 0x0000000000247947 */ /* 0x000fec0003800000 */
.L_x_4594:
[----:B------:R-:W2:Y:S02]  /*7890*/  LDG.E.64 R4, desc[UR36][R4.64] ;  /* 0x0000002404047981 */ /* 0x000ea4000c1e1b00 */
[----:B--2---:R-:W0:Y:S02]  /*78a0*/  I2F.U64 R0, R4 ;  /* 0x0000000400007312 */ /* 0x004e240000301000 */
[----:B0-----:R-:W-:-:S04]  /*78b0*/  F2FP.F16.F32.PACK_AB R0, RZ, R0 ;  /* 0x00000000ff00723e */ /* 0x001fc800000000ff */
[----:B------:R-:W-:Y:S01]  /*78c0*/  PRMT R2, R0, 0x7610, R2 ;  /* 0x0000761000027816 */ /* 0x000fe20000000002 */
[----:B------:R-:W-:Y:S06]  /*78d0*/  BRA `(.L_x_4570) ;  /* 0x0000000000107947 */ /* 0x000fec0003800000 */
.L_x_4593:
[----:B------:R-:W2:Y:S02]  /*78e0*/  LDG.E R4, desc[UR36][R4.64] ;  /* 0x0000002404047981 */ /* 0x000ea4000c1e1900 */
[----:B--2---:R-:W-:-:S04]  /*78f0*/  I2FP.F32.U32 R0, R4 ;  /* 0x0000000400007245 */ /* 0x004fc80000201000 */
[----:B------:R-:W-:-:S04]  /*7900*/  F2FP.F16.F32.PACK_AB R0, RZ, R0 ;  /* 0x00000000ff00723e */ /* 0x000fc800000000ff */
[----:B------:R-:W-:-:S07]  /*7910*/  PRMT R2, R0, 0x7610, R2 ;  /* 0x0000761000027816 */ /* 0x000fce0000000002 */
.L_x_4570:
        /* <DEDUP_REMOVED lines=21> */
.L_x_4601:
[----:B------:R-:W2:Y:S02]  /*7a70*/  LDG.E.U8 R4, desc[UR36][R4.64] ;  /* 0x0000002404047981 */ /* 0x000ea4000c1e1100 */
[----:B--2---:R-:W-:-:S04]  /*7a80*/  I2FP.F32.U32 R0, R4 ;  /* 0x0000000400007245 */ /* 0x004fc80000201000 */
[----:B------:R-:W-:Y:S01]  /*7a90*/  F2FP.F16.F32.PACK_AB R0, RZ, R0 ;  /* 0x00000000ff00723e */ /* 0x000fe200000000ff */
[----:B------:R-:W-:Y:S06]  /*7aa0*/  BRA `(.L_x_4564) ;  /* 0x0000000c00a07947 */ /* 0x000fec0003800000 */
.L_x_4600:
        /* <DEDUP_REMOVED lines=10> */
.L_x_4604:
[----:B------:R-:W2:Y:S02]  /*7b50*/  LDG.E R4, desc[UR36][R4.64] ;  /* 0x0000002404047981 */ /* 0x000ea4000c1e1900 */
[----:B--2---:R-:W-:-:S04]  /*7b60*/  I2FP.F32.S32 R0, R4 ;  /* 0x0000000400007245 */ /* 0x004fc80000201400 */
[----:B------:R-:W-:Y:S01]  /*7b70*/  F2FP.F16.F32.PACK_AB R0, RZ, R0 ;  /* 0x00000000ff00723e */ /* 0x000fe200000000ff */
[----:B------:R-:W-:Y:S06]  /*7b80*/  BRA `(.L_x_4564) ;  /* 0x0000000c00687947 */ /* 0x000fec0003800000 */
.L_x_4603:
[----:B------:R-:W2:Y:S02]  /*7b90*/  LDG.E.U16 R4, desc[UR36][R4.64] ;  /* 0x0000002404047981 */ /* 0x000ea4000c1e1500 */
[----:B--2---:R-:W0:Y:S02]  /*7ba0*/  I2F.S16 R0, R4 ;  /* 0x0000000400007306 */ /* 0x004e240000101400 */
[----:B0-----:R-:W-:Y:S01]  /*7bb0*/  F2FP.F16.F32.PACK_AB R0, RZ, R0 ;  /* 0x00000000ff00723e */ /* 0x001fe200000000ff */
[----:B------:R-:W-:Y:S06]  /*7bc0*/  BRA `(.L_x_4564) ;  /* 0x0000000c00587947 */ /* 0x000fec0003800000 */
.L_x_4599:
        /* <DEDUP_REMOVED lines=9> */
.L_x_4606:
[----:B------:R0:W5:Y:S01]  /*7c60*/  LDG.E.U16 R0, desc[UR36][R4.64] ;  /* 0x0000002404007981 */ /* 0x000162000c1e1500 */
[----:B------:R-:W-:Y:S05]  /*7c70*/  BRA `(.L_x_4564) ;  /* 0x0000000c002c7947 */ /* 0x000fea0003800000 */
.L_x_4605:
        /* <DEDUP_REMOVED lines=9> */
.L_x_4608:
[----:B------:R1:W5:Y:S01]  /*7d10*/  LDG.E.U16 R0, desc[UR36][R4.64] ;  /* 0x0000002404007981 */ /* 0x000362000c1e1500 */
[----:B------:R-:W-:Y:S05]  /*7d20*/  BRA `(.L_x_4564) ;  /* 0x0000000c00007947 */ /* 0x000fea0003800000 */
.L_x_4607:
        /* <DEDUP_REMOVED lines=12> */
.L_x_4598:
        /* <DEDUP_REMOVED lines=13> */
.L_x_4611:
        /* <DEDUP_REMOVED lines=12> */
.L_x_4610:
        /* <DEDUP_REMOVED lines=27> */
.L_x_4613:
        /* <DEDUP_REMOVED lines=12> */
[----:B------:R-:W-:Y:S01]  /*81f0*/  F2FP.F16.F32.PACK_AB R0, RZ, R0 ;  /* 0x00000000ff00723e */ /* 0x000fe200000000ff */
[----:B------:R-:W-:Y:S06]  /*8200*/  BRA `(.L_x_4564) ;  /* 0x0000000400c87947 */ /* 0x000fec0003800000 */
.L_x_4612:
[----:B------:R-:W2:Y:S02]  /*8210*/  LDG.E.U16 R0, desc[UR36][R4.64] ;  /* 0x0000002404007981 */ /* 0x000ea4000c1e1500 */
[----:B--2---:R-:W-:-:S05]  /*8220*/  IMAD.U32 R0, R0, 0x10000, RZ ;  /* 0x0001000000007824 */ /* 0x004fca00078e00ff */
[----:B------:R-:W-:Y:S01]  /*8230*/  F2FP.F16.F32.PACK_AB R0, RZ, R0 ;  /* 0x00000000ff00723e */ /* 0x000fe200000000ff */
[----:B------:R-:W-:Y:S06]  /*8240*/  BRA `(.L_x_4564) ;  /* 0x0000000400b87947 */ /* 0x000fec0003800000 */
.L_x_4609:
        /* <DEDUP_REMOVED lines=12> */
.L_x_4616:
        /* <DEDUP_REMOVED lines=21> */
.L_x_4620:
[----:B------:R-:W-:Y:S05]  /*8460*/  BSYNC.RECONVERGENT B1 ;  /* 0x0000000000017941 */ /* 0x000fea0003800200 */
.L_x_4619:
[----:B------:R-:W-:Y:S01]  /*8470*/  IMAD.SHL.U32 R0, R0, 0x100000, RZ ;  /* 0x0010000000007824 */ /* 0x000fe200078e00ff */
[----:B------:R-:W-:-:S04]  /*8480*/  LEA R3, R3, 0x3b800000, 0x17 ;  /* 0x3b80000003037811 */ /* 0x000fc800078eb8ff */
[----:B------:R-:W-:-:S07]  /*8490*/  LOP3.LUT R0, R3, R0, R7, 0xfe, !PT ;  /* 0x0000000003007212 */ /* 0x000fce00078efe07 */
.L_x_4618:
[----:B------:R-:W-:Y:S05]  /*84a0*/  BSYNC.RECONVERGENT B0 ;  /* 0x0000000000007941 */ /* 0x000fea0003800200 */
.L_x_4617:
[----:B------:R-:W-:Y:S01]  /*84b0*/  F2FP.F16.F32.PACK_AB R0, RZ, R0 ;  /* 0x00000000ff00723e */ /* 0x000fe200000000ff */
[----:B------:R-:W-:Y:S06]  /*84c0*/  BRA `(.L_x_4564) ;  /* 0x0000000400187947 */ /* 0x000fec0003800000 */
.L_x_4615:
        /* <DEDUP_REMOVED lines=21> */
.L_x_4624:
[----:B------:R-:W-:Y:S05]  /*8620*/  BSYNC.RECONVERGENT B1 ;  /* 0x0000000000017941 */ /* 0x000fea0003800200 */
.L_x_4623:
[----:B------:R-:W-:Y:S01]  /*8630*/  IMAD.SHL.U32 R0, R0, 0x200000, RZ ;  /* 0x0020000000007824 */ /* 0x000fe200078e00ff */
[----:B------:R-:W-:-:S04]  /*8640*/  LEA R3, R3, 0x37800000, 0x17 ;  /* 0x3780000003037811 */ /* 0x000fc800078eb8ff */
[----:B------:R-:W-:-:S07]  /*8650*/  LOP3.LUT R0, R3, R0, R7, 0xfe, !PT ;  /* 0x0000000003007212 */ /* 0x000fce00078efe07 */
.L_x_4622:
[----:B------:R-:W-:Y:S05]  /*8660*/  BSYNC.RECONVERGENT B0 ;  /* 0x0000000000007941 */ /* 0x000fea0003800200 */
.L_x_4621:
[----:B------:R-:W-:Y:S01]  /*8670*/  F2FP.F16.F32.PACK_AB R0, RZ, R0 ;  /* 0x00000000ff00723e */ /* 0x000fe200000000ff */
[----:B------:R-:W-:Y:S06]  /*8680*/  BRA `(.L_x_4564) ;  /* 0x0000000000a87947 */ /* 0x000fec0003800000 */
.L_x_4614:
        /* <DEDUP_REMOVED lines=14> */
.L_x_4628:
[----:B------:R-:W-:Y:S05]  /*8770*/  BSYNC.RECONVERGENT B0 ;  /* 0x0000000000007941 */ /* 0x000fea0003800200 */
.L_x_4627:
[----:B------:R-:W-:Y:S01]  /*8780*/  F2FP.F16.F32.PACK_AB R0, RZ, R0 ;  /* 0x00000000ff00723e */ /* 0x000fe200000000ff */
[----:B------:R-:W-:Y:S06]  /*8790*/  BRA `(.L_x_4564) ;  /* 0x0000000000647947 */ /* 0x000fec0003800000 */
.L_x_4602:
        /* <DEDUP_REMOVED lines=16> */
.L_x_4629:
[----:B------:R-:W-:Y:S01]  /*88a0*/  PRMT R0, RZ, 0x7610, R0 ;  /* 0x00007610ff007816 */ /* 0x000fe20000000000 */
[----:B------:R-:W-:Y:S06]  /*88b0*/  BRA `(.L_x_4564) ;  /* 0x00000000001c7947 */ /* 0x000fec0003800000 */
.L_x_4626:
[----:B------:R-:W2:Y:S02]  /*88c0*/  LDG.E.64 R4, desc[UR36][R4.64] ;  /* 0x0000002404047981 */ /* 0x000ea4000c1e1b00 */
[----:B--2---:R-:W0:Y:S02]  /*88d0*/  I2F.U64 R0, R4 ;  /* 0x0000000400007312 */ /* 0x004e240000301000 */
[----:B0-----:R-:W-:Y:S01]  /*88e0*/  F2FP.F16.F32.PACK_AB R0, RZ, R0 ;  /* 0x00000000ff00723e */ /* 0x001fe200000000ff */
[----:B------:R-:W-:Y:S06]  /*88f0*/  BRA `(.L_x_4564) ;  /* 0x00000000000c7947 */ /* 0x000fec0003800000 */
.L_x_4625:
[----:B------:R-:W2:Y:S02]  /*8900*/  LDG.E R4, desc[UR36][R4.64] ;  /* 0x0000002404047981 */ /* 0x000ea4000c1e1900 */
[----:B--2---:R-:W-:-:S04]  /*8910*/  I2FP.F32.U32 R0, R4 ;  /* 0x0000000400007245 */ /* 0x004fc80000201000 */
[----:B------:R-:W-:-:S07]  /*8920*/  F2FP.F16.F32.PACK_AB R0, RZ, R0 ;  /* 0x00000000ff00723e */ /* 0x000fce00000000ff */
.L_x_4564:
[----:B------:R-:W-:Y:S05]  /*8930*/  BSYNC.RECONVERGENT B6 ;  /* 0x0000000000067941 */ /* 0x000fea0003800200 */
.L_x_4563:
[----:B------:R-:W-:Y:S01]  /*8940*/  ISETP.GE.AND P0, PT, R22, R25, PT ;  /* 0x000000191600720c */ /* 0x000fe20003f06270 */
[----:B------:R-:W-:-:S12]  /*8950*/  BSSY.RECONVERGENT B1, `(.L_x_4630) ;  /* 0x0000067000017945 */ /* 0x000fd80003800200 */
[----:B------:R-:W-:Y:S05]  /*8960*/  @P0 BRA `(.L_x_4631) ;  /* 0x0000000400940947 */ /* 0x000fea0003800000 */
[----:B-----5:R-:W-:-:S05]  /*8970*/  HADD2.F32 R23, -RZ, R23.H0_H0 ;  /* 0x20000017ff177230 */ /* 0x020fca0000004100 */
        /* <DEDUP_REMOVED lines=37> */
.L_x_4636:
[----:B------:R-:W-:Y:S05]  /*8bd0*/  BSYNC.RECONVERGENT B2 ;  /* 0x0000000000027941 */ /* 0x000fea0003800200 */
.L_x_4635:
[----:B------:R-:W-:Y:S01]  /*8be0*/  FFMA.FTZ R3, -R8, R4, R3 ;  /* 0x0000000408037223 */ /* 0x000fe20000010103 */
[----:B------:R-:W-:Y:S06]  /*8bf0*/  BRA `(.L_x_4633) ;  /* 0x0000000000807947 */ /* 0x000fec0003800000 */
.L_x_4634:
        /* <DEDUP_REMOVED lines=16> */
.L_x_4639:
        /* <DEDUP_REMOVED lines=13> */
.L_x_4638:
[----:B------:R-:W-:Y:S05]  /*8dd0*/  BSYNC.RECONVERGENT B2 ;  /* 0x0000000000027941 */ /* 0x000fea0003800200 */
.L_x_4637:
[----:B------:R-:W-:-:S04]  /*8de0*/  FMUL.FTZ R4, R4, 1.1920928955078125e-07 ;  /* 0x3400000004047820 */ /* 0x000fc80000410000 */
[----:B------:R-:W-:-:S07]  /*8df0*/  FMUL.FTZ R3, R3, R4 ;  /* 0x0000000403037220 */ /* 0x000fce0000410000 */
.L_x_4633:
[----:B------:R-:W-:Y:S05]  /*8e00*/  BSYNC.RECONVERGENT B0 ;  /* 0x0000000000007941 */ /* 0x000fea0003800200 */
.L_x_4632:
        /* <DEDUP_REMOVED lines=22> */
.L_x_4640:
[----:B------:R-:W-:-:S05]  /*8f70*/  FMUL.FTZ R24, R24, R5 ;  /* 0x0000000518187220 */ /* 0x000fca0000410000 */
[----:B------:R-:W-:-:S05]  /*8f80*/  F2FP.F16.F32.PACK_AB R24, RZ, R24 ;  /* 0x00000018ff18723e */ /* 0x000fca00000000ff */
[----:B------:R-:W-:-:S05]  /*8f90*/  HADD2.F32 R24, -RZ, R24.H0_H0 ;  /* 0x20000018ff187230 */ /* 0x000fca0000004100 */
[----:B------:R-:W-:-:S04]  /*8fa0*/  LOP3.LUT R4, RZ, 0x80000000, R24, 0xb8, !PT ;  /* 0x80000000ff047812 */ /* 0x000fc800078eb818 */
[----:B------:R-:W-:-:S07]  /*8fb0*/  F2FP.F16.F32.PACK_AB R4, RZ, R4 ;  /* 0x00000004ff04723e */ /* 0x000fce00000000ff */
.L_x_4631:
[----:B------:R-:W-:Y:S05]  /*8fc0*/  BSYNC.RECONVERGENT B1 ;  /* 0x0000000000017941 */ /* 0x000fea0003800200 */
.L_x_4630:
[----:B-----5:R-:W-:Y:S01]  /*8fd0*/  VIADD R24, R22, 0x80 ;  /* 0x0000008016187836 */ /* 0x020fe20000000000 */
[----:B------:R-:W-:Y:S04]  /*8fe0*/  BSSY.RECONVERGENT B1, `(.L_x_4641) ;  /* 0x0000068000017945 */ /* 0x000fe80003800200 */
[----:B------:R-:W-:-:S13]  /*8ff0*/  ISETP.GE.AND P0, PT, R24, R25, PT ;  /* 0x000000191800720c */ /* 0x000fda0003f06270 */
[----:B------:R-:W-:Y:S05]  /*9000*/  @P0 BRA `(.L_x_4642) ;  /* 0x0000000400940947 */ /* 0x000fea0003800000 */
[----:B------:R-:W-:-:S05]  /*9010*/  HADD2.F32 R18, -RZ, R18.H0_H0 ;  /* 0x20000012ff127230 */ /* 0x000fca0000004100 */
[----:B------:R-:W-:-:S13]  /*9020*/  FSETP.NEU.FTZ.AND P0, PT, R18, RZ, PT ;  /* 0x000000ff1200720b */ /* 0x000fda0003f1d000 */
[----:B------:R-:W-:Y:S05]  /*9030*/  @!P0 BRA `(.L_x_4643) ;  /* 0x0000000400788947 */ /* 0x000fea0003800000 */
[----:B------:R-:W-:Y:S01]  /*9040*/  HADD2.F32 R19, -RZ, R19.H0_H0 ;  /* 0x20000013ff137230 */ /* 0x000fe20000004100 */
[----:B------:R-:W-:Y:S04]  /*9050*/  BSSY.RECONVERGENT B0, `(.L_x_4644) ;  /* 0x0000041000007945 */ /* 0x000fe80003800200 */
[C---:B------:R-:W-:Y:S01]  /*9060*/  FSETP.GEU.FTZ.AND P0, PT, |R19|.reuse, |R18|, PT ;  /* 0x400000121300720b */ /* 0x040fe20003f1e200 */
[----:B------:R-:W-:-:S12]  /*9070*/  FADD.FTZ R6, |R19|, -RZ ;  /* 0x800000ff13067221 */ /* 0x000fd80000010200 */
[----:B------:R-:W-:Y:S05]  /*9080*/  @!P0 BRA `(.L_x_4645) ;  /* 0x0000000000f48947 */ /* 0x000fea0003800000 */
[----:B01----:R-:W-:-:S05]  /*9090*/  FMUL.FTZ R5, |R18|, 8388608 ;  /* 0x4b00000012057820 */ /* 0x003fca0000410200 */
        /* <DEDUP_REMOVED lines=22> */
.L_x_4649:
[----:B------:R-:W-:Y:S01]  /*9200*/  FSETP.GEU.FTZ.AND P0, PT, R8, -R7, PT ;  /* 0x800000070800720b */ /* 0x000fe20003f1e000 */
[----:B------:R-:W-:-:S12]  /*9210*/  FADD.FTZ R3, R3, -1 ;  /* 0xbf80000003037421 */ /* 0x000fd80000010000 */
[----:B------:R-:W-:-:S07]  /*9220*/  @!P0 FADD.FTZ R3, R3, -1 ;  /* 0xbf80000003038421 */ /* 0x000fce0000010000 */
.L_x_4648:
[----:B------:R-:W-:Y:S05]  /*9230*/  BSYNC.RECONVERGENT B2 ;  /* 0x0000000000027941 */ /* 0x000fea0003800200 */
.L_x_4647:
[----:B------:R-:W-:Y:S01]  /*9240*/  FFMA.FTZ R6, -R7, R3, R6 ;  /* 0x0000000307067223 */ /* 0x000fe20000010106 */
[----:B------:R-:W-:Y:S06]  /*9250*/  BRA `(.L_x_4645) ;  /* 0x0000000000807947 */ /* 0x000fec0003800000 */
.L_x_4646:
        /* <DEDUP_REMOVED lines=16> */
.L_x_4652:
        /* <DEDUP_REMOVED lines=13> */
.L_x_4651:
[----:B------:R-:W-:Y:S05]  /*9430*/  BSYNC.RECONVERGENT B2 ;  /* 0x0000000000027941 */ /* 0x000fea0003800200 */
.L_x_4650:
[----:B------:R-:W-:-:S04]  /*9440*/  FMUL.FTZ R6, R6, 1.1920928955078125e-07 ;  /* 0x3400000006067820 */ /* 0x000fc80000410000 */
[----:B------:R-:W-:-:S07]  /*9450*/  FMUL.FTZ R6, R3, R6 ;  /* 0x0000000603067220 */ /* 0x000fce0000410000 */
.L_x_4645:
[----:B------:R-:W-:Y:S05]  /*9460*/  BSYNC.RECONVERGENT B0 ;  /* 0x0000000000007941 */ /* 0x000fea0003800200 */
.L_x_4644:
[C---:B------:R-:W-:Y:S01]  /*9470*/  FSETP.NAN.FTZ.AND P0, PT, |R6|.reuse, |R6|, PT ;  /* 0x400000060600720b */ /* 0x040fe20003f18200 */
[----:B01----:R-:W0:Y:S01]  /*9480*/  MUFU.RCP R5, R18 ;  /* 0x0000001200057308 */ /* 0x003e220000001000 */
        /* <DEDUP_REMOVED lines=16> */
[----:B------:R-:W0:Y:S02]  /*9590*/  FRND.FTZ.FLOOR R19, R6 ;  /* 0x0000000600137307 */ /* 0x000e240000215000 */
[----:B0-----:R-:W-:-:S05]  /*95a0*/  F2FP.F16.F32.PACK_AB R19, RZ, R19 ;  /* 0x00000013ff13723e */ /* 0x001fca00000000ff */
[----:B------:R-:W-:-:S05]  /*95b0*/  HADD2.F32 R5, -RZ, R19.H0_H0 ;  /* 0x20000013ff057230 */ /* 0x000fca0000004100 */
[----:B------:R-:W-:-:S05]  /*95c0*/  FADD.FTZ R3, -R5, R6 ;  /* 0x0000000605037221 */ /* 0x000fca0000010100 */
[----:B------:R-:W-:-:S13]  /*95d0*/  FSETP.GT.FTZ.AND P0, PT, R3, 0.5, PT ;  /* 0x3f0000000300780b */ /* 0x000fda0003f14000 */
[----:B------:R-:W-:Y:S05]  /*95e0*/  @!P0 BRA `(.L_x_4642) ;  /* 0x00000000001c8947 */ /* 0x000fea0003800000 */
[----:B------:R-:W-:-:S05]  /*95f0*/  FADD.FTZ R19, R5, 1 ;  /* 0x3f80000005137421 */ /* 0x000fca0000010000 */
[----:B------:R-:W-:Y:S01]  /*9600*/  F2FP.F16.F32.PACK_AB R19, RZ, R19 ;  /* 0x00000013ff13723e */ /* 0x000fe200000000ff */
[----:B------:R-:W-:Y:S06]  /*9610*/  BRA `(.L_x_4642) ;  /* 0x0000000000107947 */ /* 0x000fec0003800000 */
.L_x_4643:
[----:B------:R-:W2:Y:S01]  /*9620*/  MUFU.RCP R18, R18 ;  /* 0x0000001200127308 */ /* 0x000ea20000001000 */
[----:B------:R-:W-:-:S05]  /*9630*/  HADD2.F32 R19, -RZ, R19.H0_H0 ;  /* 0x20000013ff137230 */ /* 0x000fca0000004100 */
[----:B--2---:R-:W-:-:S05]  /*9640*/  FMUL.FTZ R19, R18, R19 ;  /* 0x0000001312137220 */ /* 0x004fca0000410000 */
[----:B------:R-:W-:-:S07]  /*9650*/  F2FP.F16.F32.PACK_AB R19, RZ, R19 ;  /* 0x00000013ff13723e */ /* 0x000fce00000000ff */
.L_x_4642:
[----:B------:R-:W-:Y:S05]  /*9660*/  BSYNC.RECONVERGENT B1 ;  /* 0x0000000000017941 */ /* 0x000fea0003800200 */
.L_x_4641:
[----:B------:R-:W-:Y:S01]  /*9670*/  VIADD R6, R22, 0x100 ;  /* 0x0000010016067836 */ /* 0x000fe20000000000 */
        /* <DEDUP_REMOVED lines=16> */
[----:B------:R-:W2:Y:S01]  /*9780*/  MUFU.RCP R3, R7 ;  /* 0x0000000700037308 */ /* 0x000ea20000001000 */
[----:B01----:R-:W-:Y:S01]  /*9790*/  FADD.FTZ R5, -R7, -RZ ;  /* 0x800000ff07057221 */ /* 0x003fe20000010100 */
[----:B--2---:R-:W-:-:S06]  /*97a0*/  FMUL.FTZ R3, R6, R3 ;  /* 0x0000000306037220 */ /* 0x004fcc0000410000 */
        /* <DEDUP_REMOVED lines=15> */
.L_x_4661:
[----:B------:R-:W-:Y:S01]  /*98a0*/  FSETP.GEU.FTZ.AND P0, PT, R8, -R7, PT ;  /* 0x800000070800720b */ /* 0x000fe20003f1e000 */
[----:B------:R-:W-:-:S12]  /*98b0*/  FADD.FTZ R3, R3, -1 ;  /* 0xbf80000003037421 */ /* 0x000fd80000010000 */
[----:B------:R-:W-:-:S07]  /*98c0*/  @!P0 FADD.FTZ R3, R3, -1 ;  /* 0xbf80000003038421 */ /* 0x000fce0000010000 */
.L_x_4660:
[----:B------:R-:W-:Y:S05]  /*98d0*/  BSYNC.RECONVERGENT B2 ;  /* 0x0000000000027941 */ /* 0x000fea0003800200 */
.L_x_4659:
[----:B------:R-:W-:Y:S01]  /*98e0*/  FFMA.FTZ R6, -R7, R3, R6 ;  /* 0x0000000307067223 */ /* 0x000fe20000010106 */
[----:B------:R-:W-:Y:S06]  /*98f0*/  BRA `(.L_x_4657) ;  /* 0x0000000000807947 */ /* 0x000fec0003800000 */
.L_x_4658:
        /* <DEDUP_REMOVED lines=8> */
[----:B-1----:R-:W-:Y:S01]  /*9980*/  VIADD R5, R3, 0xb800000 ;  /* 0x0b80000003057836 */ /* 0x002fe20000000000 */
[----:B------:R-:W-:-:S04]  /*9990*/  FSEL R3, R9, +QNAN , !P0 ;  /* 0x7fffffff09037808 */ /* 0x000fc80004000000 */
[----:B------:R-:W-:Y:S02]  /*99a0*/  ISETP.NE.AND P1, PT, R5, RZ, PT ;  /* 0x000000ff0500720c */ /* 0x000fe40003f25270 */
[----:B------:R-:W-:-:S11]  /*99b0*/  FSEL R9, R3, +QNAN , P2 ;  /* 0x7fffffff03097808 */ /* 0x000fd60001000000 */
[----:B------:R-:W-:Y:S05]  /*99c0*/  @!P1 BRA `(.L_x_4663) ;  /* 0x0000000000409947 */ /* 0x000fea0003800000 */
[----:B------:R-:W-:-:S04]  /*99d0*/  LOP3.LUT R3, R7, 0x7fffff, RZ, 0xc0, !PT ;  /* 0x007fffff07037812 */ /* 0x000fc800078ec0ff */
[----:B------:R-:W-:-:S04]  /*99e0*/  LOP3.LUT R11, R3, 0x3f800000, RZ, 0xfc, !PT ;  /* 0x3f800000030b7812 */ /* 0x000fc800078efcff */
[----:B------:R0:W1:Y:S03]  /*99f0*/  MUFU.RCP R10, R11 ;  /* 0x0000000b000a7308 */ /* 0x0000660000001000 */
.L_x_4664:
        /* <DEDUP_REMOVED lines=13> */
.L_x_4663:
[----:B------:R-:W-:Y:S05]  /*9ad0*/  BSYNC.RECONVERGENT B2 ;  /* 0x0000000000027941 */ /* 0x000fea0003800200 */
.L_x_4662:
[----:B------:R-:W-:-:S04]  /*9ae0*/  FMUL.FTZ R6, R6, 1.1920928955078125e-07 ;  /* 0x3400000006067820 */ /* 0x000fc80000410000 */
[----:B------:R-:W-:-:S07]  /*9af0*/  FMUL.FTZ R6, R9, R6 ;  /* 0x0000000609067220 */ /* 0x000fce0000410000 */
.L_x_4657:
[----:B------:R-:W-:Y:S05]  /*9b00*/  BSYNC.RECONVERGENT B0 ;  /* 0x0000000000007941 */ /* 0x000fea0003800200 */
.L_x_4656:
        /* <DEDUP_REMOVED lines=27> */
.L_x_4655:
[----:B------:R-:W2:Y:S01]  /*9cc0*/  MUFU.RCP R16, R16 ;  /* 0x0000001000107308 */ /* 0x000ea20000001000 */
[----:B------:R-:W-:-:S05]  /*9cd0*/  HADD2.F32 R17, -RZ, R17.H0_H0 ;  /* 0x20000011ff117230 */ /* 0x000fca0000004100 */
[----:B--2---:R-:W-:-:S05]  /*9ce0*/  FMUL.FTZ R17, R16, R17 ;  /* 0x0000001110117220 */ /* 0x004fca0000410000 */
[----:B------:R-:W-:-:S07]  /*9cf0*/  F2FP.F16.F32.PACK_AB R17, RZ, R17 ;  /* 0x00000011ff11723e */ /* 0x000fce00000000ff */
.L_x_4654:
[----:B------:R-:W-:Y:S05]  /*9d00*/  BSYNC.RECONVERGENT B1 ;  /* 0x0000000000017941 */ /* 0x000fea0003800200 */
.L_x_4653:
        /* <DEDUP_REMOVED lines=17> */
[----:B-1----:R-:W0:Y:S01]  /*9e20*/  MUFU.RCP R5, R9 ;  /* 0x0000000900057308 */ /* 0x002e220000001000 */
        /* <DEDUP_REMOVED lines=17> */
.L_x_4673:
[----:B------:R-:W-:Y:S01]  /*9f40*/  FSETP.GEU.FTZ.AND P0, PT, R7, -R9, PT ;  /* 0x800000090700720b */ /* 0x000fe20003f1e000 */
[----:B------:R-:W-:-:S12]  /*9f50*/  FADD.FTZ R5, R5, -1 ;  /* 0xbf80000005057421 */ /* 0x000fd80000010000 */
[----:B------:R-:W-:-:S07]  /*9f60*/  @!P0 FADD.FTZ R5, R5, -1 ;  /* 0xbf80000005058421 */ /* 0x000fce0000010000 */
.L_x_4672:
[----:B------:R-:W-:Y:S05]  /*9f70*/  BSYNC.RECONVERGENT B2 ;  /* 0x0000000000027941 */ /* 0x000fea0003800200 */
.L_x_4671:
[----:B------:R-:W-:Y:S01]  /*9f80*/  FFMA.FTZ R2, -R9, R5, R2 ;  /* 0x0000000509027223 */ /* 0x000fe20000010102 */
[----:B------:R-:W-:Y:S06]  /*9f90*/  BRA `(.L_x_4669) ;  /* 0x0000000000807947 */ /* 0x000fec0003800000 */
.L_x_4670:
[----:B0-----:R-:W-:Y:S01]  /*9fa0*/  LOP3.LUT R9, R7, 0xff800000, RZ, 0xc0, !PT ;  /* 0xff80000007097812 */ /* 0x001fe200078ec0ff */
[----:B------:R-:W-:Y:S01]  /*9fb0*/  BSSY.RECONVERGENT B2, `(.L_x_4674) ;  /* 0x000001c000027945 */ /* 0x000fe20003800200 */
[----:B------:R-:W-:Y:S02]  /*9fc0*/  ISETP.GT.U32.AND P0, PT, R2, 0x7f7fffff, PT ;  /* 0x7f7fffff0200780c */ /* 0x000fe40003f04070 */
[----:B------:R-:W-:Y:S01]  /*9fd0*/  FSETP.GT.FTZ.AND P2, PT, |R0|, RZ, PT ;  /* 0x000000ff0000720b */ /* 0x000fe20003f54200 */
[C---:B-1----:R-:W-:Y:S01]  /*9fe0*/  IMAD.IADD R5, R2.reuse, 0x1, -R9 ;  /* 0x0000000102057824 */ /* 0x042fe200078e0a09 */
        /* <DEDUP_REMOVED lines=11> */
.L_x_4676:
        /* <DEDUP_REMOVED lines=13> */
.L_x_4675:
[----:B------:R-:W-:Y:S05]  /*a170*/  BSYNC.RECONVERGENT B2 ;  /* 0x0000000000027941 */ /* 0x000fea0003800200 */
.L_x_4674:
[----:B------:R-:W-:-:S04]  /*a180*/  FMUL.FTZ R2, R2, 1.1920928955078125e-07 ;  /* 0x3400000002027820 */ /* 0x000fc80000410000 */
[----:B------:R-:W-:-:S07]  /*a190*/  FMUL.FTZ R2, R9, R2 ;  /* 0x0000000209027220 */ /* 0x000fce0000410000 */
.L_x_4669:
[----:B------:R-:W-:Y:S05]  /*a1a0*/  BSYNC.RECONVERGENT B0 ;  /* 0x0000000000007941 */ /* 0x000fea0003800200 */
.L_x_4668:
        /* <DEDUP_REMOVED lines=27> */
.L_x_4667:
[----:B------:R-:W2:Y:S01]  /*a360*/  MUFU.RCP R3, R0 ;  /* 0x0000000000037308 */ /* 0x000ea20000001000 */
[----:B------:R-:W-:-:S05]  /*a370*/  HADD2.F32 R18, -RZ, R2.H0_H0 ;  /* 0x20000002ff127230 */ /* 0x000fca0000004100 */
[----:B--2---:R-:W-:-:S05]  /*a380*/  FMUL.FTZ R18, R3, R18 ;  /* 0x0000001203127220 */ /* 0x004fca0000410000 */
[----:B------:R-:W-:-:S07]  /*a390*/  F2FP.F16.F32.PACK_AB R18, RZ, R18 ;  /* 0x00000012ff12723e */ /* 0x000fce00000000ff */
.L_x_4666:
[----:B------:R-:W-:Y:S05]  /*a3a0*/  BSYNC.RECONVERGENT B1 ;  /* 0x0000000000017941 */ /* 0x000fea0003800200 */
.L_x_4665:
[----:B------:R-:W2:Y:S01]  /*a3b0*/  LDC.U8 R16, c[0x0][0x3b0] ;  /* 0x0000ec00ff107b82 */ /* 0x000ea20000000000 */
[----:B------:R-:W-:Y:S01]  /*a3c0*/  ISETP.GE.AND P0, PT, R22, R25, PT ;  /* 0x000000191600720c */ /* 0x000fe20003f06270 */
[----:B------:R-:W-:Y:S04]  /*a3d0*/  BSSY.RECONVERGENT B7, `(.L_x_4677) ;  /* 0x0000302000077945 */ /* 0x000fe80003800200 */
[----:B------:R-:W-:Y:S08]  /*a3e0*/  BSSY.RELIABLE B6, `(.L_x_4678) ;  /* 0x000020a000067945 */ /* 0x000ff00003800100 */
[----:B------:R-:W-:Y:S05]  /*a3f0*/  @P0 BRA `(.L_x_4679) ;  /* 0x0000002000140947 */ /* 0x000fea0003800000 */
[----:B------:R-:W0:Y:S01]  /*a400*/  LDCU UR4, c[0x0][0x3b4] ;  /* 0x00007680ff0477ac */ /* 0x000e220008000800 */
[----:B------:R-:W3:Y:S01]  /*a410*/  LDC.64 R2, c[0x0][0x388] ;  /* 0x0000e200ff027b82 */ /* 0x000ee20000000a00 */
[----:B------:R-:W-:Y:S01]  /*a420*/  IMAD R0, R27, 0x200, R22 ;  /* 0x000002001b007824 */ /* 0x000fe200078e0216 */
[----:B--2---:R-:W-:-:S03]  /*a430*/  PRMT R6, R16, 0x9910, RZ ;  /* 0x0000991010067816 */ /* 0x004fc600000000ff */
[----:B01----:R-:W-:Y:S02]  /*a440*/  IMAD R5, R0, UR4, RZ ;  /* 0x0000000400057c24 */ /* 0x003fe4000f8e02ff */
        /* <DEDUP_REMOVED lines=13> */
[----:B------:R-:W-:Y:S02]  /*a520*/  HADD2.F32 R4, -RZ, R4.H0_H0 ;  /* 0x20000004ff047230 */ /* 0x000fe40000004100 */
[----:B------:R-:W-:Y:S02]  /*a530*/  IMAD.MOV.U32 R22, RZ, RZ, R24 ;  /* 0x000000ffff167224 */ /* 0x000fe400078e0018 */
[----:B------:R-:W0:Y:S02]  /*a540*/  F2I.FTZ.TRUNC.NTZ R5, R4 ;  /* 0x0000000400057305 */ /* 0x000e24000021f100 */
[----:B0-----:R0:W-:Y:S01]  /*a550*/  STG.E.U8 desc[UR36][R2.64], R5 ;  /* 0x0000000502007986 */ /* 0x0011e2000c101124 */
[----:B------:R-:W-:Y:S05]  /*a560*/  BRA `(.L_x_4685) ;  /* 0x0000000c00d47947 */ /* 0x000fea0003800000 */
.L_x_4683:
[----:B------:R-:W-:Y:S02]  /*a570*/  HADD2.F32 R5, -RZ, R4.H0_H0 ;  /* 0x20000004ff057230 */ /* 0x000fe40000004100 */
[----:B------:R-:W-:-:S04]  /*a580*/  IMAD.MOV.U32 R22, RZ, RZ, R24 ;  /* 0x000000ffff167224 */ /* 0x000fc800078e0018 */
[----:B------:R-:W0:Y:S02]  /*a590*/  F2I.S64.TRUNC R4, R5 ;  /* 0x0000000500047311 */ /* 0x000e24000020d900 */
[----:B0-----:R0:W-:Y:S01]  /*a5a0*/  STG.E.U8 desc[UR36][R2.64], R4 ;  /* 0x0000000402007986 */ /* 0x0011e2000c101124 */
[----:B------:R-:W-:Y:S05]  /*a5b0*/  BRA `(.L_x_4685) ;  /* 0x0000000c00c07947 */ /* 0x000fea0003800000 */
.L_x_4682:
[----:B------:R-:W-:-:S13]  /*a5c0*/  ISETP.NE.AND P0, PT, R0, 0x2, PT ;  /* 0x000000020000780c */ /* 0x000fda0003f05270 */
[----:B------:R-:W-:Y:S05]  /*a5d0*/  @!P0 BRA `(.L_x_4686) ;  /* 0x0000000000388947 */ /* 0x000fea0003800000 */
[----:B------:R-:W-:-:S13]  /*a5e0*/  ISETP.NE.AND P0, PT, R0, 0x3, PT ;  /* 0x000000030000780c */ /* 0x000fda0003f05270 */
[----:B------:R-:W-:Y:S05]  /*a5f0*/  @!P0 BRA `(.L_x_4687) ;  /* 0x00000000001c8947 */ /* 0x000fea0003800000 */
[----:B------:R-:W-:-:S13]  /*a600*/  ISETP.NE.AND P0, PT, R0, 0x4, PT ;  /* 0x000000040000780c */ /* 0x000fda0003f05270 */
[----:B------:R-:W-:Y:S05]  /*a610*/  @P0 BRA `(.L_x_4684) ;  /* 0x0000000800f80947 */ /* 0x000fea0003800000 */
[----:B------:R-:W-:Y:S02]  /*a620*/  HADD2.F32 R4, -RZ, R4.H0_H0 ;  /* 0x20000004ff047230 */ /* 0x000fe40000004100 */
[----:B------:R-:W-:-:S04]  /*a630*/  IMAD.MOV.U32 R22, RZ, RZ, R24 ;  /* 0x000000ffff167224 */ /* 0x000fc800078e0018 */
[----:B------:R-:W0:Y:S02]  /*a640*/  F2I.S64.TRUNC R4, R4 ;  /* 0x0000000400047311 */ /* 0x000e24000020d900 */
[----:B0-----:R0:W-:Y:S01]  /*a650*/  STG.E.64 desc[UR36][R2.64], R4 ;  /* 0x0000000402007986 */ /* 0x0011e2000c101b24 */
[----:B------:R-:W-:Y:S05]  /*a660*/  BRA `(.L_x_4685) ;  /* 0x0000000c00947947 */ /* 0x000fea0003800000 */
.L_x_4687:
[----:B------:R-:W-:Y:S02]  /*a670*/  HADD2.F32 R4, -RZ, R4.H0_H0 ;  /* 0x20000004ff047230 */ /* 0x000fe40000004100 */
[----:B------:R-:W-:Y:S02]  /*a680*/  IMAD.MOV.U32 R22, RZ, RZ, R24 ;  /* 0x000000ffff167224 */ /* 0x000fe400078e0018 */
[----:B------:R-:W0:Y:S02]  /*a690*/  F2I.FTZ.TRUNC.NTZ R5, R4 ;  /* 0x0000000400057305 */ /* 0x000e24000021f100 */
[----:B0-----:R0:W-:Y:S01]  /*a6a0*/  STG.E desc[UR36][R2.64], R5 ;  /* 0x0000000502007986 */ /* 0x0011e2000c101924 */
[----:B------:R-:W-:Y:S05]  /*a6b0*/  BRA `(.L_x_4685) ;  /* 0x0000000c00807947 */ /* 0x000fea0003800000 */
.L_x_4686:
[----:B------:R-:W-:Y:S02]  /*a6c0*/  HADD2.F32 R4, -RZ, R4.H0_H0 ;  /* 0x20000004ff047230 */ /* 0x000fe40000004100 */
[----:B------:R-:W-:Y:S02]  /*a6d0*/  IMAD.MOV.U32 R22, RZ, RZ, R24 ;  /* 0x000000ffff167224 */ /* 0x000fe400078e0018 */
[----:B------:R-:W0:Y:S02]  /*a6e0*/  F2I.FTZ.TRUNC.NTZ R5, R4 ;  /* 0x0000000400057305 */ /* 0x000e24000021f100 */
[----:B0-----:R0:W-:Y:S01]  /*a6f0*/  STG.E.U16 desc[UR36][R2.64], R5 ;  /* 0x0000000502007986 */ /* 0x0011e2000c101524 */
[----:B------:R-:W-:Y:S05]  /*a700*/  BRA `(.L_x_4685) ;  /* 0x0000000c006c7947 */ /* 0x000fea0003800000 */
.L_x_4681:
[----:B------:R-:W-:-:S13]  /*a710*/  ISETP.GT.AND P0, PT, R0, 0x6, PT ;  /* 0x000000060000780c */ /* 0x000fda0003f04270 */
[----:B------:R-:W-:Y:S05]  /*a720*/  @P0 BRA `(.L_x_4688) ;  /* 0x00000000002c0947 */ /* 0x000fea0003800000 */
[----:B------:R-:W-:-:S13]  /*a730*/  ISETP.NE.AND P0, PT, R0, 0x5, PT ;  /* 0x000000050000780c */ /* 0x000fda0003f05270 */
[----:B------:R-:W-:Y:S05]  /*a740*/  @!P0 BRA `(.L_x_4689) ;  /* 0x0000000000188947 */ /* 0x000fea0003800000 */
[----:B------:R-:W-:-:S13]  /*a750*/  ISETP.NE.AND P0, PT, R0, 0x6, PT ;  /* 0x000000060000780c */ /* 0x000fda0003f05270 */
[----:B------:R-:W-:Y:S05]  /*a760*/  @P0 BRA `(.L_x_4684) ;  /* 0x0000000800a40947 */ /* 0x000fea0003800000 */
[----:B------:R-:W-:Y:S02]  /*a770*/  HADD2.F32 R5, -RZ, R4.H0_H0 ;  /* 0x20000004ff057230 */ /* 0x000fe40000004100 */
[----:B------:R-:W-:-:S03]  /*a780*/  IMAD.MOV.U32 R22, RZ, RZ, R24 ;  /* 0x000000ffff167224 */ /* 0x000fc600078e0018 */
[----:B------:R0:W-:Y:S01]  /*a790*/  STG.E desc[UR36][R2.64], R5 ;  /* 0x0000000502007986 */ /* 0x0001e2000c101924 */
[----:B------:R-:W-:Y:S05]  /*a7a0*/  BRA `(.L_x_4685) ;  /* 0x0000000c00447947 */ /* 0x000fea0003800000 */
.L_x_4689:
[----:B------:R0:W-:Y:S01]  /*a7b0*/  STG.E.U16 desc[UR36][R2.64], R4 ;  /* 0x0000000402007986 */ /* 0x0001e2000c101524 */
[----:B------:R-:W-:Y:S01]  /*a7c0*/  IMAD.MOV.U32 R22, RZ, RZ, R24 ;  /* 0x000000ffff167224 */ /* 0x000fe200078e0018 */
[----:B------:R-:W-:Y:S06]  /*a7d0*/  BRA `(.L_x_4685) ;  /* 0x0000000c00387947 */ /* 0x000fec0003800000 */
.L_x_4688:
[----:B------:R-:W-:-:S13]  /*a7e0*/  ISETP.NE.AND P0, PT, R0, 0x7, PT ;  /* 0x000000070000780c */ /* 0x000fda0003f05270 */
[----:B------:R-:W-:Y:S05]  /*a7f0*/  @!P0 BRA `(.L_x_4690) ;  /* 0x00000000003c8947 */ /* 0x000fea0003800000 */
[----:B------:R-:W-:-:S13]  /*a800*/  ISETP.NE.AND P0, PT, R0, 0x8, PT ;  /* 0x000000080000780c */ /* 0x000fda0003f05270 */
[----:B------:R-:W-:Y:S05]  /*a810*/  @!P0 BRA `(.L_x_4691) ;  /* 0x00000000001c8947 */ /* 0x000fea0003800000 */
[----:B------:R-:W-:-:S13]  /*a820*/  ISETP.NE.AND P0, PT, R0, 0x9, PT ;  /* 0x000000090000780c */ /* 0x000fda0003f05270 */
[----:B------:R-:W-:Y:S05]  /*a830*/  @P0 BRA `(.L_x_4684) ;  /* 0x0000000800700947 */ /* 0x000fea0003800000 */
[----:B------:R-:W-:Y:S02]  /*a840*/  HADD2.F32 R4, -RZ, R4.H0_H0 ;  /* 0x20000004ff047230 */ /* 0x000fe40000004100 */
[----:B------:R-:W-:Y:S02]  /*a850*/  IMAD.MOV.U32 R5, RZ, RZ, RZ ;  /* 0x000000ffff057224 */ /* 0x000fe400078e00ff */
[----:B------:R-:W-:-:S03]  /*a860*/  IMAD.MOV.U32 R22, RZ, RZ, R24 ;  /* 0x000000ffff167224 */ /* 0x000fc600078e0018 */
[----:B------:R0:W-:Y:S01]  /*a870*/  STG.E.64 desc[UR36][R2.64], R4 ;  /* 0x0000000402007986 */ /* 0x0001e2000c101b24 */
[----:B------:R-:W-:Y:S05]  /*a880*/  BRA `(.L_x_4685) ;  /* 0x0000000c000c7947 */ /* 0x000fea0003800000 */
.L_x_4691:
[----:B------:R-:W-:Y:S02]  /*a890*/  HADD2.F32 R0, -RZ, R4.H0_H0 ;  /* 0x20000004ff007230 */ /* 0x000fe40000004100 */
[----:B------:R-:W-:-:S03]  /*a8a0*/  IMAD.MOV.U32 R22, RZ, RZ, R24 ;  /* 0x000000ffff167224 */ /* 0x000fc600078e0018 */
[----:B------:R-:W-:-:S04]  /*a8b0*/  F2FP.F16.F32.PACK_AB R0, RZ, R0 ;  /* 0x00000000ff00723e */ /* 0x000fc800000000ff */
[----:B------:R-:W-:-:S05]  /*a8c0*/  PRMT R0, R0, 0x5410, RZ ;  /* 0x0000541000007816 */ /* 0x000fca00000000ff */
[----:B------:R0:W-:Y:S01]  /*a8d0*/  STG.E desc[UR36][R2.64], R0 ;  /* 0x0000000002007986 */ /* 0x0001e2000c101924 */
[----:B------:R-:W-:Y:S05]  /*a8e0*/  BRA `(.L_x_4685) ;  /* 0x0000000800f47947 */ /* 0x000fea0003800000 */
.L_x_4690:
[----:B------:R-:W-:Y:S02]  /*a8f0*/  HADD2.F32 R4, -RZ, R4.H0_H0 ;  /* 0x20000004ff047230 */ /* 0x000fe40000004100 */
[----:B------:R-:W-:-:S03]  /*a900*/  IMAD.MOV.U32 R22, RZ, RZ, R24 ;  /* 0x000000ffff167224 */ /* 0x000fc600078e0018 */
[----:B------:R-:W-:-:S06]  /*a910*/  FMUL.FTZ R4, R4, 1 ;  /* 0x3f80000004047820 */ /* 0x000fcc0000410000 */
[----:B------:R-:W0:Y:S02]  /*a920*/  F2F.F64.F32 R4, R4 ;  /* 0x0000000400047310 */ /* 0x000e240000201800 */
[----:B0-----:R0:W-:Y:S01]  /*a930*/  STG.E.64 desc[UR36][R2.64], R4 ;  /* 0x0000000402007986 */ /* 0x0011e2000c101b24 */
[----:B------:R-:W-:Y:S05]  /*a940*/  BRA `(.L_x_4685) ;  /* 0x0000000800dc7947 */ /* 0x000fea0003800000 */
.L_x_4680:
        /* <DEDUP_REMOVED lines=10> */
[----:B------:R-:W-:-:S04]  /*a9f0*/  FSETP.NEU.FTZ.AND P0, PT, R4, RZ, PT ;  /* 0x000000ff0400720b */ /* 0x000fc80003f1d000 */
[----:B------:R-:W-:-:S05]  /*aa00*/  SEL R5, RZ, 0x1, !P0 ;  /* 0x00000001ff057807 */ /* 0x000fca0004000000 */
[----:B------:R0:W-:Y:S01]  /*aa10*/  STG.E.U8 desc[UR36][R2.64], R5 ;  /* 0x0000000502007986 */ /* 0x0001e2000c101124 */
[----:B------:R-:W-:Y:S05]  /*aa20*/  BRA `(.L_x_4685) ;  /* 0x0000000800a47947 */ /* 0x000fea0003800000 */
.L_x_4694:
[----:B------:R-:W-:Y:S01]  /*aa30*/  HADD2.F32 R4, -RZ, R4.H0_H0 ;  /* 0x20000004ff047230 */ /* 0x000fe20000004100 */
[----:B------:R-:W-:Y:S01]  /*aa40*/  CS2R R6, SRZ ;  /* 0x0000000000067805 */ /* 0x000fe2000001ff00 */
[----:B------:R-:W-:-:S03]  /*aa50*/  IMAD.MOV.U32 R22, RZ, RZ, R24 ;  /* 0x000000ffff167224 */ /* 0x000fc600078e0018 */
[----:B------:R-:W-:-:S06]  /*aa60*/  FMUL.FTZ R4, R4, 1 ;  /* 0x3f80000004047820 */ /* 0x000fcc0000410000 */
[----:B------:R-:W0:Y:S02]  /*aa70*/  F2F.F64.F32 R4, R4 ;  /* 0x0000000400047310 */ /* 0x000e240000201800 */
[----:B0-----:R0:W-:Y:S01]  /*aa80*/  STG.E.128 desc[UR36][R2.64], R4 ;  /* 0x0000000402007986 */ /* 0x0011e2000c101d24 */
[----:B------:R-:W-:Y:S05]  /*aa90*/  BRA `(.L_x_4685) ;  /* 0x0000000800887947 */ /* 0x000fea0003800000 */
.L_x_4693:
[----:B------:R-:W-:-:S13]  /*aaa0*/  ISETP.NE.AND P0, PT, R0, 0xf, PT ;  /* 0x0000000f0000780c */ /* 0x000fda0003f05270 */
[----:B------:R-:W-:Y:S05]  /*aab0*/  @!P0 BRA `(.L_x_4695) ;  /* 0x0000000000a88947 */ /* 0x000fea0003800000 */
[----:B------:R-:W-:-:S13]  /*aac0*/  ISETP.NE.AND P0, PT, R0, 0x17, PT ;  /* 0x000000170000780c */ /* 0x000fda0003f05270 */
[----:B------:R-:W-:Y:S05]  /*aad0*/  @!P0 BRA `(.L_x_4696) ;  /* 0x0000000000508947 */ /* 0x000fea0003800000 */
[----:B------:R-:W-:-:S13]  /*aae0*/  ISETP.NE.AND P0, PT, R0, 0x18, PT ;  /* 0x000000180000780c */ /* 0x000fda0003f05270 */
[----:B------:R-:W-:Y:S05]  /*aaf0*/  @P0 BRA `(.L_x_4684) ;  /* 0x0000000400c00947 */ /* 0x000fea0003800000 */
        /* <DEDUP_REMOVED lines=13> */
.L_x_4698:
[----:B------:R-:W-:Y:S05]  /*abd0*/  BSYNC.RECONVERGENT B0 ;  /* 0x0000000000007941 */ /* 0x000fea0003800200 */
.L_x_4697:
[----:B------:R-:W-:Y:S01]  /*abe0*/  LOP3.LUT R5, R0, 0x80, R5, 0xf8, !PT ;  /* 0x0000008000057812 */ /* 0x000fe200078ef805 */
[----:B------:R-:W-:-:S04]  /*abf0*/  IMAD.MOV.U32 R22, RZ, RZ, R24 ;  /* 0x000000ffff167224 */ /* 0x000fc800078e0018 */
[----:B------:R0:W-:Y:S01]  /*ac00*/  STG.E.U8 desc[UR36][R2.64], R5 ;  /* 0x0000000502007986 */ /* 0x0001e2000c101124 */
[----:B------:R-:W-:Y:S05]  /*ac10*/  BRA `(.L_x_4685) ;  /* 0x0000000800287947 */ /* 0x000fea0003800000 */
.L_x_4696:
        /* <DEDUP_REMOVED lines=15> */
.L_x_4700:
[----:B------:R-:W-:Y:S05]  /*ad10*/  BSYNC.RECONVERGENT B0 ;  /* 0x0000000000007941 */ /* 0x000fea0003800200 */
.L_x_4699:
[----:B------:R-:W-:Y:S01]  /*ad20*/  LOP3.LUT R5, R0, 0x80, R5, 0xf8, !PT ;  /* 0x0000008000057812 */ /* 0x000fe200078ef805 */
[----:B------:R-:W-:-:S04]  /*ad30*/  IMAD.MOV.U32 R22, RZ, RZ, R24 ;  /* 0x000000ffff167224 */ /* 0x000fc800078e0018 */
[----:B------:R0:W-:Y:S01]  /*ad40*/  STG.E.U8 desc[UR36][R2.64], R5 ;  /* 0x0000000502007986 */ /* 0x0001e2000c101124 */
[----:B------:R-:W-:Y:S05]  /*ad50*/  BRA `(.L_x_4685) ;  /* 0x0000000400d87947 */ /* 0x000fea0003800000 */
.L_x_4695:
[----:B------:R-:W-:Y:S02]  /*ad60*/  HADD2.F32 R0, -RZ, R4.H0_H0 ;  /* 0x20000004ff007230 */ /* 0x000fe40000004100 */
[----:B------:R-:W-:-:S03]  /*ad70*/  IMAD.MOV.U32 R22, RZ, RZ, R24 ;  /* 0x000000ffff167224 */ /* 0x000fc600078e0018 */
[----:B------:R-:W-:-:S05]  /*ad80*/  F2FP.BF16.F32.PACK_AB R0, RZ, R0 ;  /* 0x00000000ff00723e */ /* 0x000fca00000010ff */
[----:B------:R0:W-:Y:S01]  /*ad90*/  STG.E.U16 desc[UR36][R2.64], R0 ;  /* 0x0000000002007986 */ /* 0x0001e2000c101524 */
[----:B------:R-:W-:Y:S05]  /*ada0*/  BRA `(.L_x_4685) ;  /* 0x0000000400c47947 */ /* 0x000fea0003800000 */
.L_x_4692:
        /* <DEDUP_REMOVED lines=10> */
[----:B------:R-:W0:Y:S02]  /*ae50*/  F2I.FTZ.U32.TRUNC.NTZ R5, R5 ;  /* 0x0000000500057305 */ /* 0x000e24000021f000 */
[----:B0-----:R1:W-:Y:S01]  /*ae60*/  STG.E.U16 desc[UR36][R2.64], R5 ;  /* 0x0000000502007986 */ /* 0x0013e2000c101524 */
[----:B------:R-:W-:Y:S05]  /*ae70*/  BRA `(.L_x_4685) ;  /* 0x0000000400907947 */ /* 0x000fea0003800000 */
.L_x_4703:
        /* <DEDUP_REMOVED lines=13> */
.L_x_4706:
[----:B------:R-:W-:-:S04]  /*af50*/  SHF.R.U32.HI R0, RZ, 0x14, R5 ;  /* 0x00000014ff007819 */ /* 0x000fc80000011605 */
[----:B------:R-:W-:-:S04]  /*af60*/  LOP3.LUT R0, R0, 0x1, RZ, 0xc0, !PT ;  /* 0x0000000100007812 */ /* 0x000fc800078ec0ff */
[----:B------:R-:W-:-:S04]  /*af70*/  IADD3 R0, PT, PT, R5, 0x487ffff, R0 ;  /* 0x0487ffff05007810 */ /* 0x000fc80007ffe000 */
[----:B------:R-:W-:-:S04]  /*af80*/  SHF.R.U32.HI R0, RZ, 0x14, R0 ;  /* 0x00000014ff007819 */ /* 0x000fc80000011600 */
[----:B------:R-:W-:-:S07]  /*af90*/  LOP3.LUT R4, R0, 0xff, RZ, 0xc0, !PT ;  /* 0x000000ff00047812 */ /* 0x000fce00078ec0ff */
.L_x_4707:
[----:B------:R-:W-:-:S04]  /*afa0*/  SHF.R.U32.HI R5, RZ, 0x18, R5 ;  /* 0x00000018ff057819 */ /* 0x000fc80000011605 */
[----:B------:R-:W-:-:S04]  /*afb0*/  LOP3.LUT R4, R4, 0x80, R5, 0xf8, !PT ;  /* 0x0000008004047812 */ /* 0x000fc800078ef805 */
[----:B------:R-:W-:-:S07]  /*afc0*/  PRMT R0, R4, 0x7610, R0 ;  /* 0x0000761004007816 */ /* 0x000fce0000000000 */
.L_x_4705:
[----:B------:R-:W-:Y:S05]  /*afd0*/  BSYNC.RECONVERGENT B0 ;  /* 0x0000000000007941 */ /* 0x000fea0003800200 */
.L_x_4704:
[----:B------:R2:W-:Y:S01]  /*afe0*/  STG.E.U8 desc[UR36][R2.64], R0 ;  /* 0x0000000002007986 */ /* 0x0005e2000c101124 */
[----:B------:R-:W-:Y:S01]  /*aff0*/  IMAD.MOV.U32 R22, RZ, RZ, R24 ;  /* 0x000000ffff167224 */ /* 0x000fe200078e0018 */
[----:B------:R-:W-:Y:S06]  /*b000*/  BRA `(.L_x_4685) ;  /* 0x00000004002c7947 */ /* 0x000fec0003800000 */
.L_x_4702:
        /* <DEDUP_REMOVED lines=13> */
.L_x_4710:
[----:B------:R-:W-:-:S04]  /*b0e0*/  SHF.R.U32.HI R0, RZ, 0x15, R5 ;  /* 0x00000015ff007819 */ /* 0x000fc80000011605 */
[----:B------:R-:W-:-:S04]  /*b0f0*/  LOP3.LUT R0, R0, 0x1, RZ, 0xc0, !PT ;  /* 0x0000000100007812 */ /* 0x000fc800078ec0ff */
[----:B------:R-:W-:-:S04]  /*b100*/  IADD3 R0, PT, PT, R5, 0x88fffff, R0 ;  /* 0x088fffff05007810 */ /* 0x000fc80007ffe000 */
[----:B------:R-:W-:-:S04]  /*b110*/  SHF.R.U32.HI R0, RZ, 0x15, R0 ;  /* 0x00000015ff007819 */ /* 0x000fc80000011600 */
[----:B------:R-:W-:-:S07]  /*b120*/  LOP3.LUT R4, R0, 0xff, RZ, 0xc0, !PT ;  /* 0x000000ff00047812 */ /* 0x000fce00078ec0ff */
.L_x_4711:
[----:B------:R-:W-:-:S04]  /*b130*/  SHF.R.U32.HI R5, RZ, 0x18, R5 ;  /* 0x00000018ff057819 */ /* 0x000fc80000011605 */
[----:B------:R-:W-:-:S04]  /*b140*/  LOP3.LUT R4, R4, 0x80, R5, 0xf8, !PT ;  /* 0x0000008004047812 */ /* 0x000fc800078ef805 */
[----:B------:R-:W-:-:S07]  /*b150*/  PRMT R0, R4, 0x7610, R0 ;  /* 0x0000761004007816 */ /* 0x000fce0000000000 */
.L_x_4709:
[----:B------:R-:W-:Y:S05]  /*b160*/  BSYNC.RECONVERGENT B0 ;  /* 0x0000000000007941 */ /* 0x000fea0003800200 */
.L_x_4708:
[----:B------:R0:W-:Y:S01]  /*b170*/  STG.E.U8 desc[UR36][R2.64], R0 ;  /* 0x0000000002007986 */ /* 0x0001e2000c101124 */
[----:B------:R-:W-:Y:S01]  /*b180*/  IMAD.MOV.U32 R22, RZ, RZ, R24 ;  /* 0x000000ffff167224 */ /* 0x000fe200078e0018 */
[----:B------:R-:W-:Y:S06]  /*b190*/  BRA `(.L_x_4685) ;  /* 0x0000000000c87947 */ /* 0x000fec0003800000 */
.L_x_4701:
[----:B------:R-:W-:-:S13]  /*b1a0*/  ISETP.NE.AND P0, PT, R0, 0x1c, PT ;  /* 0x0000001c0000780c */ /* 0x000fda0003f05270 */
[----:B------:R-:W-:Y:S05]  /*b1b0*/  @!P0 BRA `(.L_x_4712) ;  /* 0x0000000000b08947 */ /* 0x000fea0003800000 */
[----:B------:R-:W-:-:S13]  /*b1c0*/  ISETP.NE.AND P0, PT, R0, 0x1d, PT ;  /* 0x0000001d0000780c */ /* 0x000fda0003f05270 */
[----:B------:R-:W-:Y:S05]  /*b1d0*/  @!P0 BRA `(.L_x_4713) ;  /* 0x0000000000948947 */ /* 0x000fea0003800000 */
[----:B------:R-:W-:-:S13]  /*b1e0*/  ISETP.NE.AND P0, PT, R0, 0x2c, PT ;  /* 0x0000002c0000780c */ /* 0x000fda0003f05270 */
[----:B------:R-:W-:Y:S05]  /*b1f0*/  @!P0 BRA `(.L_x_4714) ;  /* 0x0000000000488947 */ /* 0x000fea0003800000 */
.L_x_4684:
        /* <DEDUP_REMOVED lines=16> */
.L_x_4715:
[----:B------:R-:W-:Y:S01]  /*b300*/  IMAD.MOV.U32 R22, RZ, RZ, R24 ;  /* 0x000000ffff167224 */ /* 0x000fe200078e0018 */
[----:B------:R-:W-:Y:S06]  /*b310*/  BRA `(.L_x_4685) ;  /* 0x0000000000687947 */ /* 0x000fec0003800000 */
.L_x_4714:
[----:B------:R-:W-:Y:S02]  /*b320*/  HADD2.F32 R5, -RZ, R4.H0_H0 ;  /* 0x20000004ff057230 */ /* 0x000fe40000004100 */
        /* <DEDUP_REMOVED lines=16> */
.L_x_4713:
[----:B------:R-:W-:Y:S02]  /*b430*/  HADD2.F32 R4, -RZ, R4.H0_H0 ;  /* 0x20000004ff047230 */ /* 0x000fe40000004100 */
[----:B------:R-:W-:-:S04]  /*b440*/  IMAD.MOV.U32 R22, RZ, RZ, R24 ;  /* 0x000000ffff167224 */ /* 0x000fc800078e0018 */
[----:B------:R-:W0:Y:S02]  /*b450*/  F2I.U64.TRUNC R4, R4 ;  /* 0x0000000400047311 */ /* 0x000e24000020d800 */
[----:B0-----:R4:W-:Y:S01]  /*b460*/  STG.E.64 desc[UR36][R2.64], R4 ;  /* 0x0000000402007986 */ /* 0x0019e2000c101b24 */
[----:B------:R-:W-:Y:S05]  /*b470*/  BRA `(.L_x_4685) ;  /* 0x0000000000107947 */ /* 0x000fea0003800000 */
.L_x_4712:
[----:B------:R-:W-:Y:S02]  /*b480*/  HADD2.F32 R4, -RZ, R4.H0_H0 ;  /* 0x20000004ff047230 */ /* 0x000fe40000004100 */
[----:B------:R-:W-:Y:S02]  /*b490*/  IMAD.MOV.U32 R22, RZ, RZ, R24 ;  /* 0x000000ffff167224 */ /* 0x000fe400078e0018 */
[----:B------:R-:W0:Y:S02]  /*b4a0*/  F2I.FTZ.U32.TRUNC.NTZ R5, R4 ;  /* 0x0000000400057305 */ /* 0x000e24000021f000 */
[----:B0-----:R3:W-:Y:S03]  /*b4b0*/  STG.E desc[UR36][R2.64], R5 ;  /* 0x0000000502007986 */ /* 0x0017e6000c101924 */
.L_x_4685:
        /* <DEDUP_REMOVED lines=21> */
[----:B------:R-:W-:-:S06]  /*b610*/  HADD2.F32 R19, -RZ, R19.H0_H0 ;  /* 0x20000013ff137230 */ /* 0x000fcc0000004100 */
[----:B------:R-:W0:Y:S02]  /*b620*/  F2I.FTZ.TRUNC.NTZ R19, R19 ;  /* 0x0000001300137305 */ /* 0x000e24000021f100 */
[----:B0-----:R0:W-:Y:S01]  /*b630*/  STG.E.U8 desc[UR36][R2.64], R19 ;  /* 0x0000001302007986 */ /* 0x0011e2000c101124 */
[----:B------:R-:W-:Y:S05]  /*b640*/  BRA `(.L_x_4722) ;  /* 0x0000000c007c7947 */ /* 0x000fea0003800000 */
.L_x_4720:
[----:B------:R-:W-:-:S06]  /*b650*/  HADD2.F32 R5, -RZ, R19.H0_H0 ;  /* 0x20000013ff057230 */ /* 0x000fcc0000004100 */
[----:B------:R-:W0:Y:S02]  /*b660*/  F2I.S64.TRUNC R4, R5 ;  /* 0x0000000500047311 */ /* 0x000e24000020d900 */
[----:B0-----:R0:W-:Y:S01]  /*b670*/  STG.E.U8 desc[UR36][R2.64], R4 ;  /* 0x0000000402007986 */ /* 0x0011e2000c101124 */
[----:B------:R-:W-:Y:S05]  /*b680*/  BRA `(.L_x_4722) ;  /* 0x0000000c006c7947 */ /* 0x000fea0003800000 */
.L_x_4719:
[----:B------:R-:W-:-:S13]  /*b690*/  ISETP.NE.AND P0, PT, R0, 0x2, PT ;  /* 0x000000020000780c */ /* 0x000fda0003f05270 */
[----:B------:R-:W-:Y:S05]  /*b6a0*/  @!P0 BRA `(.L_x_4723) ;  /* 0x0000000000308947 */ /* 0x000fea0003800000 */
[----:B------:R-:W-:-:S13]  /*b6b0*/  ISETP.NE.AND P0, PT, R0, 0x3, PT ;  /* 0x000000030000780c */ /* 0x000fda0003f05270 */
[----:B------:R-:W-:Y:S05]  /*b6c0*/  @!P0 BRA `(.L_x_4724) ;  /* 0x0000000000188947 */ /* 0x000fea0003800000 */
[----:B------:R-:W-:-:S13]  /*b6d0*/  ISETP.NE.AND P0, PT, R0, 0x4, PT ;  /* 0x000000040000780c */ /* 0x000fda0003f05270 */
[----:B------:R-:W-:Y:S05]  /*b6e0*/  @P0 BRA `(.L_x_4721) ;  /* 0x0000000800700947 */ /* 0x000fea0003800000 */
[----:B------:R-:W-:-:S06]  /*b6f0*/  HADD2.F32 R4, -RZ, R19.H0_H0 ;  /* 0x20000013ff047230 */ /* 0x000fcc0000004100 */
[----:B------:R-:W0:Y:S02]  /*b700*/  F2I.S64.TRUNC R4, R4 ;  /* 0x0000000400047311 */ /* 0x000e24000020d900 */
[----:B0-----:R0:W-:Y:S01]  /*b710*/  STG.E.64 desc[UR36][R2.64], R4 ;  /* 0x0000000402007986 */ /* 0x0011e2000c101b24 */
[----:B------:R-:W-:Y:S05]  /*b720*/  BRA `(.L_x_4722) ;  /* 0x0000000c00447947 */ /* 0x000fea0003800000 */
.L_x_4724:
[----:B------:R-:W-:-:S06]  /*b730*/  HADD2.F32 R19, -RZ, R19.H0_H0 ;  /* 0x20000013ff137230 */ /* 0x000fcc0000004100 */
[----:B------:R-:W0:Y:S02]  /*b740*/  F2I.FTZ.TRUNC.NTZ R19, R19 ;  /* 0x0000001300137305 */ /* 0x000e24000021f100 */
[----:B0-----:R0:W-:Y:S01]  /*b750*/  STG.E desc[UR36][R2.64], R19 ;  /* 0x0000001302007986 */ /* 0x0011e2000c101924 */
[----:B------:R-:W-:Y:S05]  /*b760*/  BRA `(.L_x_4722) ;  /* 0x0000000c00347947 */ /* 0x000fea0003800000 */
.L_x_4723:
[----:B------:R-:W-:-:S06]  /*b770*/  HADD2.F32 R19, -RZ, R19.H0_H0 ;  /* 0x20000013ff137230 */ /* 0x000fcc0000004100 */
[----:B------:R-:W0:Y:S02]  /*b780*/  F2I.FTZ.TRUNC.NTZ R19, R19 ;  /* 0x0000001300137305 */ /* 0x000e24000021f100 */
[----:B0-----:R0:W-:Y:S01]  /*b790*/  STG.E.U16 desc[UR36][R2.64], R19 ;  /* 0x0000001302007986 */ /* 0x0011e2000c101524 */
[----:B------:R-:W-:Y:S05]  /*b7a0*/  BRA `(.L_x_4722) ;  /* 0x0000000c00247947 */ /* 0x000fea0003800000 */
.L_x_4718:
[----:B------:R-:W-:-:S13]  /*b7b0*/  ISETP.GT.AND P0, PT, R0, 0x6, PT ;  /* 0x000000060000780c */ /* 0x000fda0003f04270 */
[----:B------:R-:W-:Y:S05]  /*b7c0*/  @P0 BRA `(.L_x_4725) ;  /* 0x0000000000240947 */ /* 0x000fea0003800000 */
[----:B------:R-:W-:-:S13]  /*b7d0*/  ISETP.NE.AND P0, PT, R0, 0x5, PT ;  /* 0x000000050000780c */ /* 0x000fda0003f05270 */
[----:B------:R-:W-:Y:S05]  /*b7e0*/  @!P0 BRA `(.L_x_4726) ;  /* 0x0000000000148947 */ /* 0x000fea0003800000 */
[----:B------:R-:W-:-:S13]  /*b7f0*/  ISETP.NE.AND P0, PT, R0, 0x6, PT ;  /* 0x000000060000780c */ /* 0x000fda0003f05270 */
[----:B------:R-:W-:Y:S05]  /*b800*/  @P0 BRA `(.L_x_4721) ;  /* 0x0000000800280947 */ /* 0x000fea0003800000 */
[----:B------:R-:W-:-:S05]  /*b810*/  HADD2.F32 R19, -RZ, R19.H0_H0 ;  /* 0x20000013ff137230 */ /* 0x000fca0000004100 */
[----:B------:R1:W-:Y:S01]  /*b820*/  STG.E desc[UR36][R2.64], R19 ;  /* 0x0000001302007986 */ /* 0x0003e2000c101924 */
[----:B------:R-:W-:Y:S05]  /*b830*/  BRA `(.L_x_4722) ;  /* 0x0000000c00007947 */ /* 0x000fea0003800000 */
.L_x_4726:
[----:B------:R0:W-:Y:S01]  /*b840*/  STG.E.U16 desc[UR36][R2.64], R19 ;  /* 0x0000001302007986 */ /* 0x0001e2000c101524 */
[----:B------:R-:W-:Y:S05]  /*b850*/  BRA `(.L_x_4722) ;  /* 0x0000000800f87947 */ /* 0x000fea0003800000 */
.L_x_4725:
[----:B------:R-:W-:-:S13]  /*b860*/  ISETP.NE.AND P0, PT, R0, 0x7, PT ;  /* 0x000000070000780c */ /* 0x000fda0003f05270 */
[----:B------:R-:W-:Y:S05]  /*b870*/  @!P0 BRA `(.L_x_4727) ;  /* 0x0000000000348947 */ /* 0x000fea0003800000 */
[----:B------:R-:W-:-:S13]  /*b880*/  ISETP.NE.AND P0, PT, R0, 0x8, PT ;  /* 0x000000080000780c */ /* 0x000fda0003f05270 */
[----:B------:R-:W-:Y:S05]  /*b890*/  @!P0 BRA `(.L_x_4728) ;  /* 0x0000000000188947 */ /* 0x000fea0003800000 */
[----:B------:R-:W-:-:S13]  /*b8a0*/  ISETP.NE.AND P0, PT, R0, 0x9, PT ;  /* 0x000000090000780c */ /* 0x000fda0003f05270 */
[----:B------:R-:W-:Y:S05]  /*b8b0*/  @P0 BRA `(.L_x_4721) ;  /* 0x0000000400fc0947 */ /* 0x000fea0003800000 */
[----:B------:R-:W-:Y:S02]  /*b8c0*/  HADD2.F32 R4, -RZ, R19.H0_H0 ;  /* 0x20000013ff047230 */ /* 0x000fe40000004100 */
[----:B------:R-:W-:-:S05]  /*b8d0*/  IMAD.MOV.U32 R5, RZ, RZ, RZ ;  /* 0x000000ffff057224 */ /* 0x000fca00078e00ff */
[----:B------:R2:W-:Y:S01]  /*b8e0*/  STG.E.64 desc[UR36][R2.64], R4 ;  /* 0x0000000402007986 */ /* 0x0005e2000c101b24 */
[----:B------:R-:W-:Y:S05]  /*b8f0*/  BRA `(.L_x_4722) ;  /* 0x0000000800d07947 */ /* 0x000fea0003800000 */
.L_x_4728:
[----:B------:R-:W-:-:S05]  /*b900*/  HADD2.F32 R0, -RZ, R19.H0_H0 ;  /* 0x20000013ff007230 */ /* 0x000fca0000004100 */
[----:B------:R-:W-:-:S04]  /*b910*/  F2FP.F16.F32.PACK_AB R0, RZ, R0 ;  /* 0x00000000ff00723e */ /* 0x000fc800000000ff */
[----:B------:R-:W-:-:S05]  /*b920*/  PRMT R0, R0, 0x5410, RZ ;  /* 0x0000541000007816 */ /* 0x000fca00000000ff */
[----:B------:R3:W-:Y:S01]  /*b930*/  STG.E desc[UR36][R2.64], R0 ;  /* 0x0000000002007986 */ /* 0x0007e2000c101924 */
[----:B------:R-:W-:Y:S05]  /*b940*/  BRA `(.L_x_4722) ;  /* 0x0000000800bc7947 */ /* 0x000fea0003800000 */
.L_x_4727:
[----:B------:R-:W-:-:S05]  /*b950*/  HADD2.F32 R4, -RZ, R19.H0_H0 ;  /* 0x20000013ff047230 */ /* 0x000fca0000004100 */
[----:B------:R-:W-:-:S06]  /*b960*/  FMUL.FTZ R4, R4, 1 ;  /* 0x3f80000004047820 */ /* 0x000fcc0000410000 */
[----:B------:R-:W0:Y:S02]  /*b970*/  F2F.F64.F32 R4, R4 ;  /* 0x0000000400047310 */ /* 0x000e240000201800 */
[----:B0-----:R4:W-:Y:S01]  /*b980*/  STG.E.64 desc[UR36][R2.64], R4 ;  /* 0x0000000402007986 */ /* 0x0019e2000c101b24 */
[----:B------:R-:W-:Y:S05]  /*b990*/  BRA `(.L_x_4722) ;  /* 0x0000000800a87947 */ /* 0x000fea0003800000 */
.L_x_4717:
        /* <DEDUP_REMOVED lines=10> */
[----:B------:R-:W-:-:S06]  /*ba40*/  HADD2.F32 R5, -RZ, R19.H0_H0 ;  /* 0x20000013ff057230 */ /* 0x000fcc0000004100 */
[----:B------:R-:W0:Y:S02]  /*ba50*/  F2I.FTZ.U32.TRUNC.NTZ R5, R5 ;  /* 0x0000000500057305 */ /* 0x000e24000021f000 */
[----:B0-----:R0:W-:Y:S01]  /*ba60*/  STG.E.U16 desc[UR36][R2.64], R5 ;  /* 0x0000000502007986 */ /* 0x0011e2000c101524 */
[----:B------:R-:W-:Y:S05]  /*ba70*/  BRA `(.L_x_4722) ;  /* 0x0000000800707947 */ /* 0x000fea0003800000 */
.L_x_4732:
        /* <DEDUP_REMOVED lines=18> */
.L_x_4735:
[----:B------:R-:W-:-:S04]  /*bba0*/  SHF.R.U32.HI R5, RZ, 0x18, R5 ;  /* 0x00000018ff057819 */ /* 0x000fc80000011605 */
[----:B------:R-:W-:-:S07]  /*bbb0*/  LOP3.LUT R0, R0, 0x80, R5, 0xf8, !PT ;  /* 0x0000008000007812 */ /* 0x000fce00078ef805 */
.L_x_4734:
[----:B------:R-:W-:Y:S05]  /*bbc0*/  BSYNC.RECONVERGENT B0 ;  /* 0x0000000000007941 */ /* 0x000fea0003800200 */
.L_x_4733:
[----:B------:R0:W-:Y:S01]  /*bbd0*/  STG.E.U8 desc[UR36][R2.64], R0 ;  /* 0x0000000002007986 */ /* 0x0001e2000c101124 */
[----:B------:R-:W-:Y:S05]  /*bbe0*/  BRA `(.L_x_4722) ;  /* 0x0000000800147947 */ /* 0x000fea0003800000 */
.L_x_4731:
        /* <DEDUP_REMOVED lines=18> */
.L_x_4738:
[----:B------:R-:W-:-:S04]  /*bd10*/  SHF.R.U32.HI R5, RZ, 0x18, R5 ;  /* 0x00000018ff057819 */ /* 0x000fc80000011605 */
[----:B------:R-:W-:-:S07]  /*bd20*/  LOP3.LUT R0, R0, 0x80, R5, 0xf8, !PT ;  /* 0x0000008000007812 */ /* 0x000fce00078ef805 */
.L_x_4737:
[----:B------:R-:W-:Y:S05]  /*bd30*/  BSYNC.RECONVERGENT B0 ;  /* 0x0000000000007941 */ /* 0x000fea0003800200 */
.L_x_4736:
[----:B------:R0:W-:Y:S01]  /*bd40*/  STG.E.U8 desc[UR36][R2.64], R0 ;  /* 0x0000000002007986 */ /* 0x0001e2000c101124 */
[----:B------:R-:W-:Y:S05]  /*bd50*/  BRA `(.L_x_4722) ;  /* 0x0000000400b87947 */ /* 0x000fea0003800000 */
.L_x_4730:
[----:B------:R-:W-:-:S13]  /*bd60*/  ISETP.NE.AND P0, PT, R0, 0x1c, PT ;  /* 0x0000001c0000780c */ /* 0x000fda0003f05270 */
[----:B------:R-:W-:Y:S05]  /*bd70*/  @!P0 BRA `(.L_x_4739) ;  /* 0x0000000000608947 */ /* 0x000fea0003800000 */
[----:B------:R-:W-:-:S13]  /*bd80*/  ISETP.NE.AND P0, PT, R0, 0x1d, PT ;  /* 0x0000001d0000780c */ /* 0x000fda0003f05270 */
[----:B------:R-:W-:Y:S05]  /*bd90*/  @!P0 BRA `(.L_x_4740) ;  /* 0x0000000000488947 */ /* 0x000fea0003800000 */
[----:B------:R-:W-:-:S13]  /*bda0*/  ISETP.NE.AND P0, PT, R0, 0x2c, PT ;  /* 0x0000002c0000780c */ /* 0x000fda0003f05270 */
[----:B------:R-:W-:Y:S05]  /*bdb0*/  @P0 BRA `(.L_x_4721) ;  /* 0x0000000000bc0947 */ /* 0x000fea0003800000 */
        /* <DEDUP_REMOVED lines=16> */
.L_x_4740:
[----:B------:R-:W-:-:S06]  /*bec0*/  HADD2.F32 R4, -RZ, R19.H0_H0 ;  /* 0x20000013ff047230 */ /* 0x000fcc0000004100 */
[----:B------:R-:W0:Y:S02]  /*bed0*/  F2I.U64.TRUNC R4, R4 ;  /* 0x0000000400047311 */ /* 0x000e24000020d800 */
[----:B0-----:R0:W-:Y:S01]  /*bee0*/  STG.E.64 desc[UR36][R2.64], R4 ;  /* 0x0000000402007986 */ /* 0x0011e2000c101b24 */
[----:B------:R-:W-:Y:S05]  /*bef0*/  BRA `(.L_x_4722) ;  /* 0x0000000400507947 */ /* 0x000fea0003800000 */
.L_x_4739:
[----:B------:R-:W-:-:S06]  /*bf00*/  HADD2.F32 R19, -RZ, R19.H0_H0 ;  /* 0x20000013ff137230 */ /* 0x000fcc0000004100 */
[----:B------:R-:W0:Y:S02]  /*bf10*/  F2I.FTZ.U32.TRUNC.NTZ R19, R19 ;  /* 0x0000001300137305 */ /* 0x000e24000021f000 */
[----:B0-----:R0:W-:Y:S01]  /*bf20*/  STG.E desc[UR36][R2.64], R19 ;  /* 0x0000001302007986 */ /* 0x0011e2000c101924 */
[----:B------:R-:W-:Y:S05]  /*bf30*/  BRA `(.L_x_4722) ;  /* 0x0000000400407947 */ /* 0x000fea0003800000 */
.L_x_4729:
[----:B------:R-:W-:-:S13]  /*bf40*/  ISETP.GT.AND P0, PT, R0, 0xe, PT ;  /* 0x0000000e0000780c */ /* 0x000fda0003f04270 */
[----:B------:R-:W-:Y:S05]  /*bf50*/  @P0 BRA `(.L_x_4741) ;  /* 0x00000000003c0947 */ /* 0x000fea0003800000 */
[----:B------:R-:W-:-:S13]  /*bf60*/  ISETP.NE.AND P0, PT, R0, 0xa, PT ;  /* 0x0000000a0000780c */ /* 0x000fda0003f05270 */
[----:B------:R-:W-:Y:S05]  /*bf70*/  @!P0 BRA `(.L_x_4742) ;  /* 0x00000000001c8947 */ /* 0x000fea0003800000 */
[----:B------:R-:W-:-:S13]  /*bf80*/  ISETP.NE.AND P0, PT, R0, 0xb, PT ;  /* 0x0000000b0000780c */ /* 0x000fda0003f05270 */
[----:B------:R-:W-:Y:S05]  /*bf90*/  @P0 BRA `(.L_x_4721) ;  /* 0x0000000000440947 */ /* 0x000fea0003800000 */
[----:B------:R-:W-:-:S05]  /*bfa0*/  HADD2.F32 R19, -RZ, R19.H0_H0 ;  /* 0x20000013ff137230 */ /* 0x000fca0000004100 */
[----:B------:R-:W-:-:S04]  /*bfb0*/  FSETP.NEU.FTZ.AND P0, PT, R19, RZ, PT ;  /* 0x000000ff1300720b */ /* 0x000fc80003f1d000 */
[----:B------:R-:W-:-:S05]  /*bfc0*/  SEL R5, RZ, 0x1, !P0 ;  /* 0x00000001ff057807 */ /* 0x000fca0004000000 */
[----:B------:R0:W-:Y:S01]  /*bfd0*/  STG.E.U8 desc[UR36][R2.64], R5 ;  /* 0x0000000502007986 */ /* 0x0001e2000c101124 */
[----:B------:R-:W-:Y:S05]  /*bfe0*/  BRA `(.L_x_4722) ;  /* 0x0000000400147947 */ /* 0x000fea0003800000 */
.L_x_4742:
[----:B------:R-:W-:Y:S01]  /*bff0*/  HADD2.F32 R19, -RZ, R19.H0_H0 ;  /* 0x20000013ff137230 */ /* 0x000fe20000004100 */
[----:B------:R-:W-:-:S04]  /*c000*/  CS2R R6, SRZ ;  /* 0x0000000000067805 */ /* 0x000fc8000001ff00 */
[----:B------:R-:W-:-:S06]  /*c010*/  FMUL.FTZ R4, R19, 1 ;  /* 0x3f80000013047820 */ /* 0x000fcc0000410000 */
[----:B------:R-:W0:Y:S02]  /*c020*/  F2F.F64.F32 R4, R4 ;  /* 0x0000000400047310 */ /* 0x000e240000201800 */
[----:B0-----:R0:W-:Y:S01]  /*c030*/  STG.E.128 desc[UR36][R2.64], R4 ;  /* 0x0000000402007986 */ /* 0x0011e2000c101d24 */
[----:B------:R-:W-:Y:S05]  /*c040*/  BRA `(.L_x_4722) ;  /* 0x0000000000fc7947 */ /* 0x000fea0003800000 */
.L_x_4741:
[----:B------:R-:W-:-:S13]  /*c050*/  ISETP.NE.AND P0, PT, R0, 0xf, PT ;  /* 0x0000000f0000780c */ /* 0x000fda0003f05270 */
[----:B------:R-:W-:Y:S05]  /*c060*/  @!P0 BRA `(.L_x_4743) ;  /* 0x0000000000e88947 */ /* 0x000fea0003800000 */
[----:B------:R-:W-:-:S13]  /*c070*/  ISETP.NE.AND P0, PT, R0, 0x17, PT ;  /* 0x000000170000780c */ /* 0x000fda0003f05270 */
[----:B------:R-:W-:Y:S05]  /*c080*/  @!P0 BRA `(.L_x_4744) ;  /* 0x0000000000908947 */ /* 0x000fea0003800000 */
[----:B------:R-:W-:-:S13]  /*c090*/  ISETP.NE.AND P0, PT, R0, 0x18, PT ;  /* 0x000000180000780c */ /* 0x000fda0003f05270 */
[----:B------:R-:W-:Y:S05]  /*c0a0*/  @!P0 BRA `(.L_x_4745) ;  /* 0x0000000000448947 */ /* 0x000fea0003800000 */
.L_x_4721:
        /* <DEDUP_REMOVED lines=16> */
.L_x_4746:
[----:B------:R-:W-:Y:S05]  /*c1b0*/  BRA `(.L_x_4722) ;  /* 0x0000000000a07947 */ /* 0x000fea0003800000 */
.L_x_4745:
        /* <DEDUP_REMOVED lines=13> */
.L_x_4748:
[----:B------:R-:W-:Y:S05]  /*c290*/  BSYNC.RECONVERGENT B0 ;  /* 0x0000000000007941 */ /* 0x000fea0003800200 */
.L_x_4747:
[----:B------:R-:W-:-:S05]  /*c2a0*/  LOP3.LUT R5, R0, 0x80, R5, 0xf8, !PT ;  /* 0x0000008000057812 */ /* 0x000fca00078ef805 */
[----:B------:R0:W-:Y:S01]  /*c2b0*/  STG.E.U8 desc[UR36][R2.64], R5 ;  /* 0x0000000502007986 */ /* 0x0001e2000c101124 */
[----:B------:R-:W-:Y:S05]  /*c2c0*/  BRA `(.L_x_4722) ;  /* 0x00000000005c7947 */ /* 0x000fea0003800000 */
.L_x_4744:
        /* <DEDUP_REMOVED lines=12> */
.L_x_4750:
[----:B------:R-:W-:Y:S01]  /*c390*/  IMAD.MOV.U32 R0, RZ, RZ, 0x7f ;  /* 0x0000007fff007424 */ /* 0x000fe200078e00ff */
[----:B------:R-:W-:-:S04]  /*c3a0*/  ISETP.GT.U32.AND P0, PT, R4, 0x7f800000, PT ;  /* 0x7f8000000400780c */ /* 0x000fc80003f04070 */
[----:B------:R-:W-:-:S09]  /*c3b0*/  SEL R0, R0, 0x7c, P0 ;  /* 0x0000007c00007807 */ /* 0x000fd20000000000 */
.L_x_4751:
[----:B------:R-:W-:Y:S05]  /*c3c0*/  BSYNC.RECONVERGENT B0 ;  /* 0x0000000000007941 */ /* 0x000fea0003800200 */
.L_x_4749:
[----:B------:R-:W-:-:S04]  /*c3d0*/  SHF.R.U32.HI R5, RZ, 0x18, R5 ;  /* 0x00000018ff057819 */ /* 0x000fc80000011605 */
[----:B------:R-:W-:-:S05]  /*c3e0*/  LOP3.LUT R5, R0, 0x80, R5, 0xf8, !PT ;  /* 0x0000008000057812 */ /* 0x000fca00078ef805 */
[----:B------:R0:W-:Y:S01]  /*c3f0*/  STG.E.U8 desc[UR36][R2.64], R5 ;  /* 0x0000000502007986 */ /* 0x0001e2000c101124 */
[----:B------:R-:W-:Y:S05]  /*c400*/  BRA `(.L_x_4722) ;  /* 0x00000000000c7947 */ /* 0x000fea0003800000 */
.L_x_4743:
[----:B------:R-:W-:-:S05]  /*c410*/  HADD2.F32 R0, -RZ, R19.H0_H0 ;  /* 0x20000013ff007230 */ /* 0x000fca0000004100 */
[----:B------:R-:W-:-:S05]  /*c420*/  F2FP.BF16.F32.PACK_AB R0, RZ, R0 ;  /* 0x00000000ff00723e */ /* 0x000fca00000010ff */
[----:B------:R0:W-:Y:S02]  /*c430*/  STG.E.U16 desc[UR36][R2.64], R0 ;  /* 0x0000000002007986 */ /* 0x0001e4000c101524 */
.L_x_4722:
[----:B------:R-:W-:-:S07]  /*c440*/  VIADD R22, R22, 0x80 ;  /* 0x0000008016167836 */ /* 0x000fce0000000000 */
.L_x_4679:
[----:B------:R-:W-:-:S13]  /*c450*/  ISETP.GE.AND P0, PT, R22, R25, PT ;  /* 0x000000191600720c */ /* 0x000fda0003f06270 */
[----:B------:R-:W-:Y:S05]  /*c460*/  @P0 BREAK.RELIABLE B6 ;  /* 0x0000000000060942 */ /* 0x000fea0003800100 */
[----:B------:R-:W-:Y:S05]  /*c470*/  @P0 BRA `(.L_x_4716) ;  /* 0x0000000c00dc0947 */ /* 0x000fea0003800000 */
[----:B------:R-:W-:Y:S05]  /*c480*/  BSYNC.RELIABLE B6 ;  /* 0x0000000000067941 */ /* 0x000fea0003800100 */
.L_x_4678:
        /* <DEDUP_REMOVED lines=22> */
.L_x_4755:
[----:B------:R-:W-:-:S06]  /*c5f0*/  HADD2.F32 R5, -RZ, R17.H0_H0 ;  /* 0x20000011ff057230 */ /* 0x000fcc0000004100 */
[----:B------:R-:W0:Y:S02]  /*c600*/  F2I.S64.TRUNC R4, R5 ;  /* 0x0000000500047311 */ /* 0x000e24000020d900 */
[----:B0-----:R0:W-:Y:S01]  /*c610*/  STG.E.U8 desc[UR36][R2.64], R4 ;  /* 0x0000000402007986 */ /* 0x0011e2000c101124 */
[----:B------:R-:W-:Y:S05]  /*c620*/  BRA `(.L_x_4757) ;  /* 0x0000000c006c7947 */ /* 0x000fea0003800000 */
.L_x_4754:
        /* <DEDUP_REMOVED lines=10> */
.L_x_4759:
[----:B------:R-:W-:-:S06]  /*c6d0*/  HADD2.F32 R17, -RZ, R17.H0_H0 ;  /* 0x20000011ff117230 */ /* 0x000fcc0000004100 */
[----:B------:R-:W0:Y:S02]  /*c6e0*/  F2I.FTZ.TRUNC.NTZ R17, R17 ;  /* 0x0000001100117305 */ /* 0x000e24000021f100 */
[----:B0-----:R0:W-:Y:S01]  /*c6f0*/  STG.E desc[UR36][R2.64], R17 ;  /* 0x0000001102007986 */ /* 0x0011e2000c101924 */
[----:B------:R-:W-:Y:S05]  /*c700*/  BRA `(.L_x_4757) ;  /* 0x0000000c00347947 */ /* 0x000fea0003800000 */
.L_x_4758:
[----:B------:R-:W-:-:S06]  /*c710*/  HADD2.F32 R17, -RZ, R17.H0_H0 ;  /* 0x20000011ff117230 */ /* 0x000fcc0000004100 */
[----:B------:R-:W0:Y:S02]  /*c720*/  F2I.FTZ.TRUNC.NTZ R17, R17 ;  /* 0x0000001100117305 */ /* 0x000e24000021f100 */
[----:B0-----:R0:W-:Y:S01]  /*c730*/  STG.E.U16 desc[UR36][R2.64], R17 ;  /* 0x0000001102007986 */ /* 0x0011e2000c101524 */
[----:B------:R-:W-:Y:S05]  /*c740*/  BRA `(.L_x_4757) ;  /* 0x0000000c00247947 */ /* 0x000fea0003800000 */
.L_x_4753:
        /* <DEDUP_REMOVED lines=9> */
.L_x_4761:
[----:B------:R0:W-:Y:S01]  /*c7e0*/  STG.E.U16 desc[UR36][R2.64], R17 ;  /* 0x0000001102007986 */ /* 0x0001e2000c101524 */
[----:B------:R-:W-:Y:S05]  /*c7f0*/  BRA `(.L_x_4757) ;  /* 0x0000000800f87947 */ /* 0x000fea0003800000 */
.L_x_4760:
        /* <DEDUP_REMOVED lines=10> */
.L_x_4763:
[----:B------:R-:W-:-:S05]  /*c8a0*/  HADD2.F32 R0, -RZ, R17.H0_H0 ;  /* 0x20000011ff007230 */ /* 0x000fca0000004100 */
[----:B------:R-:W-:-:S04]  /*c8b0*/  F2FP.F16.F32.PACK_AB R0, RZ, R0 ;  /* 0x00000000ff00723e */ /* 0x000fc800000000ff */
[----:B------:R-:W-:-:S05]  /*c8c0*/  PRMT R0, R0, 0x5410, RZ ;  /* 0x0000541000007816 */ /* 0x000fca00000000ff */
[----:B------:R0:W-:Y:S01]  /*c8d0*/  STG.E desc[UR36][R2.64], R0 ;  /* 0x0000000002007986 */ /* 0x0001e2000c101924 */
[----:B------:R-:W-:Y:S05]  /*c8e0*/  BRA `(.L_x_4757) ;  /* 0x0000000800bc7947 */ /* 0x000fea0003800000 */
.L_x_4762:
[----:B------:R-:W-:-:S05]  /*c8f0*/  HADD2.F32 R4, -RZ, R17.H0_H0 ;  /* 0x20000011ff047230 */ /* 0x000fca0000004100 */
[----:B------:R-:W-:-:S06]  /*c900*/  FMUL.FTZ R4, R4, 1 ;  /* 0x3f80000004047820 */ /* 0x000fcc0000410000 */
[----:B------:R-:W0:Y:S02]  /*c910*/  F2F.F64.F32 R4, R4 ;  /* 0x0000000400047310 */ /* 0x000e240000201800 */
[----:B0-----:R0:W-:Y:S01]  /*c920*/  STG.E.64 desc[UR36][R2.64], R4 ;  /* 0x0000000402007986 */ /* 0x0011e2000c101b24 */
[----:B------:R-:W-:Y:S05]  /*c930*/  BRA `(.L_x_4757) ;  /* 0x0000000800a87947 */ /* 0x000fea0003800000 */
.L_x_4752:
        /* <DEDUP_REMOVED lines=14> */
.L_x_4767:
        /* <DEDUP_REMOVED lines=18> */
.L_x_4770:
[----:B------:R-:W-:-:S04]  /*cb40*/  SHF.R.U32.HI R5, RZ, 0x18, R5 ;  /* 0x00000018ff057819 */ /* 0x000fc80000011605 */
[----:B------:R-:W-:-:S07]  /*cb50*/  LOP3.LUT R0, R0, 0x80, R5, 0xf8, !PT ;  /* 0x0000008000007812 */ /* 0x000fce00078ef805 */
.L_x_4769:
[----:B------:R-:W-:Y:S05]  /*cb60*/  BSYNC.RECONVERGENT B0 ;  /* 0x0000000000007941 */ /* 0x000fea0003800200 */
.L_x_4768:
[----:B------:R0:W-:Y:S01]  /*cb70*/  STG.E.U8 desc[UR36][R2.64], R0 ;  /* 0x0000000002007986 */ /* 0x0001e2000c101124 */
[----:B------:R-:W-:Y:S05]  /*cb80*/  BRA `(.L_x_4757) ;  /* 0x0000000800147947 */ /* 0x000fea0003800000 */
.L_x_4766:
        /* <DEDUP_REMOVED lines=18> */
.L_x_4773:
[----:B------:R-:W-:-:S04]  /*ccb0*/  SHF.R.U32.HI R5, RZ, 0x18, R5 ;  /* 0x00000018ff057819 */ /* 0x000fc80000011605 */
[----:B------:R-:W-:-:S07]  /*ccc0*/  LOP3.LUT R0, R0, 0x80, R5, 0xf8, !PT ;  /* 0x0000008000007812 */ /* 0x000fce00078ef805 */
.L_x_4772:
[----:B------:R-:W-:Y:S05]  /*ccd0*/  BSYNC.RECONVERGENT B0 ;  /* 0x0000000000007941 */ /* 0x000fea0003800200 */
.L_x_4771:
[----:B------:R0:W-:Y:S01]  /*cce0*/  STG.E.U8 desc[UR36][R2.64], R0 ;  /* 0x0000000002007986 */ /* 0x0001e2000c101124 */
[----:B------:R-:W-:Y:S05]  /*ccf0*/  BRA `(.L_x_4757) ;  /* 0x0000000400b87947 */ /* 0x000fea0003800000 */
.L_x_4765:
        /* <DEDUP_REMOVED lines=22> */
.L_x_4775:
[----:B------:R-:W-:-:S06]  /*ce60*/  HADD2.F32 R4, -RZ, R17.H0_H0 ;  /* 0x20000011ff047230 */ /* 0x000fcc0000004100 */
[----:B------:R-:W0:Y:S02]  /*ce70*/  F2I.U64.TRUNC R4, R4 ;  /* 0x0000000400047311 */ /* 0x000e24000020d800 */
[----:B0-----:R0:W-:Y:S01]  /*ce80*/  STG.E.64 desc[UR36][R2.64], R4 ;  /* 0x0000000402007986 */ /* 0x0011e2000c101b24 */
[----:B------:R-:W-:Y:S05]  /*ce90*/  BRA `(.L_x_4757) ;  /* 0x0000000400507947 */ /* 0x000fea0003800000 */
.L_x_4774:
[----:B------:R-:W-:-:S06]  /*cea0*/  HADD2.F32 R17, -RZ, R17.H0_H0 ;  /* 0x20000011ff117230 */ /* 0x000fcc0000004100 */
[----:B------:R-:W0:Y:S02]  /*ceb0*/  F2I.FTZ.U32.TRUNC.NTZ R17, R17 ;  /* 0x0000001100117305 */ /* 0x000e24000021f000 */
[----:B0-----:R0:W-:Y:S01]  /*cec0*/  STG.E desc[UR36][R2.64], R17 ;  /* 0x0000001102007986 */ /* 0x0011e2000c101924 */
[----:B------:R-:W-:Y:S05]  /*ced0*/  BRA `(.L_x_4757) ;  /* 0x0000000400407947 */ /* 0x000fea0003800000 */
.L_x_4764:
        /* <DEDUP_REMOVED lines=11> */
.L_x_4777:
[----:B------:R-:W-:Y:S01]  /*cf90*/  HADD2.F32 R17, -RZ, R17.H0_H0 ;  /* 0x20000011ff117230 */ /* 0x000fe20000004100 */
[----:B------:R-:W-:-:S04]  /*cfa0*/  CS2R R6, SRZ ;  /* 0x0000000000067805 */ /* 0x000fc8000001ff00 */
[----:B------:R-:W-:-:S06]  /*cfb0*/  FMUL.FTZ R4, R17, 1 ;  /* 0x3f80000011047820 */ /* 0x000fcc0000410000 */
[----:B------:R-:W0:Y:S02]  /*cfc0*/  F2F.F64.F32 R4, R4 ;  /* 0x0000000400047310 */ /* 0x000e240000201800 */
[----:B0-----:R4:W-:Y:S01]  /*cfd0*/  STG.E.128 desc[UR36][R2.64], R4 ;  /* 0x0000000402007986 */ /* 0x0019e2000c101d24 */
[----:B------:R-:W-:Y:S05]  /*cfe0*/  BRA `(.L_x_4757) ;  /* 0x0000000000fc7947 */ /* 0x000fea0003800000 */
.L_x_4776:
[----:B------:R-:W-:-:S13]  /*cff0*/  ISETP.NE.AND P0, PT, R0, 0xf, PT ;  /* 0x0000000f0000780c */ /* 0x000fda0003f05270 */
[----:B------:R-:W-:Y:S05]  /*d000*/  @!P0 BRA `(.L_x_4778) ;  /* 0x0000000000e88947 */ /* 0x000fea0003800000 */
[----:B------:R-:W-:-:S13]  /*d010*/  ISETP.NE.AND P0, PT, R0, 0x17, PT ;  /* 0x000000170000780c */ /* 0x000fda0003f05270 */
[----:B------:R-:W-:Y:S05]  /*d020*/  @!P0 BRA `(.L_x_4779) ;  /* 0x0000000000908947 */ /* 0x000fea0003800000 */
[----:B------:R-:W-:-:S13]  /*d030*/  ISETP.NE.AND P0, PT, R0, 0x18, PT ;  /* 0x000000180000780c */ /* 0x000fda0003f05270 */
[----:B------:R-:W-:Y:S05]  /*d040*/  @!P0 BRA `(.L_x_4780) ;  /* 0x0000000000448947 */ /* 0x000fea0003800000 */
.L_x_4756:
        /* <DEDUP_REMOVED lines=16> */
.L_x_4781:
[----:B------:R-:W-:Y:S05]  /*d150*/  BRA `(.L_x_4757) ;  /* 0x0000000000a07947 */ /* 0x000fea0003800000 */
.L_x_4780:
        /* <DEDUP_REMOVED lines=13> */
.L_x_4783:
[----:B------:R-:W-:Y:S05]  /*d230*/  BSYNC.RECONVERGENT B0 ;  /* 0x0000000000007941 */ /* 0x000fea0003800200 */
.L_x_4782:
[----:B------:R-:W-:-:S05]  /*d240*/  LOP3.LUT R5, R0, 0x80, R5, 0xf8, !PT ;  /* 0x0000008000057812 */ /* 0x000fca00078ef805 */
[----:B------:R1:W-:Y:S01]  /*d250*/  STG.E.U8 desc[UR36][R2.64], R5 ;  /* 0x0000000502007986 */ /* 0x0003e2000c101124 */
[----:B------:R-:W-:Y:S05]  /*d260*/  BRA `(.L_x_4757) ;  /* 0x00000000005c7947 */ /* 0x000fea0003800000 */
.L_x_4779:
        /* <DEDUP_REMOVED lines=12> */
.L_x_4785:
[----:B------:R-:W-:Y:S01]  /*d330*/  IMAD.MOV.U32 R0, RZ, RZ, 0x7f ;  /* 0x0000007fff007424 */ /* 0x000fe200078e00ff */
[----:B------:R-:W-:-:S04]  /*d340*/  ISETP.GT.U32.AND P0, PT, R4, 0x7f800000, PT ;  /* 0x7f8000000400780c */ /* 0x000fc80003f04070 */
[----:B------:R-:W-:-:S09]  /*d350*/  SEL R0, R0, 0x7c, P0 ;  /* 0x0000007c00007807 */ /* 0x000fd20000000000 */
.L_x_4786:
[----:B------:R-:W-:Y:S05]  /*d360*/  BSYNC.RECONVERGENT B0 ;  /* 0x0000000000007941 */ /* 0x000fea0003800200 */
.L_x_4784:
[----:B------:R-:W-:-:S04]  /*d370*/  SHF.R.U32.HI R5, RZ, 0x18, R5 ;  /* 0x00000018ff057819 */ /* 0x000fc80000011605 */
[----:B------:R-:W-:-:S05]  /*d380*/  LOP3.LUT R5, R0, 0x80, R5, 0xf8, !PT ;  /* 0x0000008000057812 */ /* 0x000fca00078ef805 */
[----:B------:R0:W-:Y:S01]  /*d390*/  STG.E.U8 desc[UR36][R2.64], R5 ;  /* 0x0000000502007986 */ /* 0x0001e2000c101124 */
[----:B------:R-:W-:Y:S05]  /*d3a0*/  BRA `(.L_x_4757) ;  /* 0x00000000000c7947 */ /* 0x000fea0003800000 */
.L_x_4778:
[----:B------:R-:W-:-:S05]  /*d3b0*/  HADD2.F32 R0, -RZ, R17.H0_H0 ;  /* 0x20000011ff007230 */ /* 0x000fca0000004100 */
[----:B------:R-:W-:-:S05]  /*d3c0*/  F2FP.BF16.F32.PACK_AB R0, RZ, R0 ;  /* 0x00000000ff00723e */ /* 0x000fca00000010ff */
[----:B------:R2:W-:Y:S02]  /*d3d0*/  STG.E.U16 desc[UR36][R2.64], R0 ;  /* 0x0000000002007986 */ /* 0x0005e4000c101524 */
.L_x_4757:
[----:B------:R-:W-:-:S07]  /*d3e0*/  VIADD R22, R22, 0x80 ;  /* 0x0000008016167836 */ /* 0x000fce0000000000 */
.L_x_4716:
[----:B------:R-:W-:Y:S05]  /*d3f0*/  BSYNC.RECONVERGENT B7 ;  /* 0x0000000000077941 */ /* 0x000fea0003800200 */
.L_x_4677:
[----:B------:R-:W-:-:S13]  /*d400*/  ISETP.GE.AND P0, PT, R22, R25, PT ;  /* 0x000000191600720c */ /* 0x000fda0003f06270 */
[----:B------:R-:W-:Y:S05]  /*d410*/  @P0 EXIT ;  /* 0x000000000000094d */ /* 0x000fea0003800000 */
[----:B01234-:R-:W0:Y:S01]  /*d420*/  LDC.64 R2, c[0x0][0x388] ;  /* 0x0000e200ff027b82 */ /* 0x01fe220000000a00 */
[----:B------:R-:W1:Y:S01]  /*d430*/  LDCU UR4, c[0x0][0x3b4] ;  /* 0x00007680ff0477ac */ /* 0x000e620008000800 */
[----:B------:R-:W-:Y:S01]  /*d440*/  PRMT R0, R16, 0x9910, RZ ;  /* 0x0000991010007816 */ /* 0x000fe200000000ff */
[----:B------:R-:W-:-:S03]  /*d450*/  IMAD R22, R27, 0x200, R22 ;  /* 0x000002001b167824 */ /* 0x000fc600078e0216 */
[----:B------:R-:W-:Y:S01]  /*d460*/  ISETP.GT.AND P1, PT, R0, 0x9, PT ;  /* 0x000000090000780c */ /* 0x000fe20003f24270 */
[----:B-1----:R-:W-:-:S05]  /*d470*/  IMAD R5, R22, UR4, RZ ;  /* 0x0000000416057c24 */ /* 0x002fca000f8e02ff */
        /* <DEDUP_REMOVED lines=11> */
[----:B------:R-:W-:-:S04]  /*d530*/  HADD2.F32 R18, -RZ, R18.H0_H0 ;  /* 0x20000012ff127230 */ /* 0x000fc80000004100 */
[----:B------:R-:W0:Y:S02]  /*d540*/  F2I.FTZ.TRUNC.NTZ R5, R18 ;  /* 0x0000001200057305 */ /* 0x000e24000021f100 */
[----:B0-----:R-:W-:Y:S01]  /*d550*/  STG.E.U8 desc[UR36][R2.64], R5 ;  /* 0x0000000502007986 */ /* 0x001fe2000c101124 */
[----:B------:R-:W-:Y:S05]  /*d560*/  EXIT ;  /* 0x000000000000794d */ /* 0x000fea0003800000 */
.L_x_4790:
[----:B------:R-:W-:-:S06]  /*d570*/  HADD2.F32 R5, -RZ, R18.H0_H0 ;  /* 0x20000012ff057230 */ /* 0x000fcc0000004100 */
[----:B------:R-:W0:Y:S02]  /*d580*/  F2I.S64.TRUNC R4, R5 ;  /* 0x0000000500047311 */ /* 0x000e24000020d900 */
[----:B0-----:R-:W-:Y:S01]  /*d590*/  STG.E.U8 desc[UR36][R2.64], R4 ;  /* 0x0000000402007986 */ /* 0x001fe2000c101124 */
[----:B------:R-:W-:Y:S05]  /*d5a0*/  EXIT ;  /* 0x000000000000794d */ /* 0x000fea0003800000 */
.L_x_4789:
        /* <DEDUP_REMOVED lines=8> */
[----:B0-----:R-:W-:Y:S01]  /*d630*/  STG.E.64 desc[UR36][R2.64], R4 ;  /* 0x0000000402007986 */ /* 0x001fe2000c101b24 */
[----:B------:R-:W-:Y:S05]  /*d640*/  EXIT ;  /* 0x000000000000794d */ /* 0x000fea0003800000 */
.L_x_4793:
[----:B------:R-:W-:-:S04]  /*d650*/  HADD2.F32 R18, -RZ, R18.H0_H0 ;  /* 0x20000012ff127230 */ /* 0x000fc80000004100 */
[----:B------:R-:W0:Y:S02]  /*d660*/  F2I.FTZ.TRUNC.NTZ R5, R18 ;  /* 0x0000001200057305 */ /* 0x000e24000021f100 */
[----:B0-----:R-:W-:Y:S01]  /*d670*/  STG.E desc[UR36][R2.64], R5 ;  /* 0x0000000502007986 */ /* 0x001fe2000c101924 */
[----:B------:R-:W-:Y:S05]  /*d680*/  EXIT ;  /* 0x000000000000794d */ /* 0x000fea0003800000 */
.L_x_4792:
[----:B------:R-:W-:-:S04]  /*d690*/  HADD2.F32 R18, -RZ, R18.H0_H0 ;  /* 0x20000012ff127230 */ /* 0x000fc80000004100 */
[----:B------:R-:W0:Y:S02]  /*d6a0*/  F2I.FTZ.TRUNC.NTZ R5, R18 ;  /* 0x0000001200057305 */ /* 0x000e24000021f100 */
[----:B0-----:R-:W-:Y:S01]  /*d6b0*/  STG.E.U16 desc[UR36][R2.64], R5 ;  /* 0x0000000502007986 */ /* 0x001fe2000c101524 */
[----:B------:R-:W-:Y:S05]  /*d6c0*/  EXIT ;  /* 0x000000000000794d */ /* 0x000fea0003800000 */
.L_x_4788:
[----:B------:R-:W-:-:S13]  /*d6d0*/  ISETP.GT.AND P0, PT, R0, 0x6, PT ;  /* 0x000000060000780c */ /* 0x000fda0003f04270 */
[----:B------:R-:W-:Y:S05]  /*d6e0*/  @P0 BRA `(.L_x_4794) ;  /* 0x0000000000240947 */ /* 0x000fea0003800000 */
[----:B------:R-:W-:-:S13]  /*d6f0*/  ISETP.NE.AND P0, PT, R0, 0x5, PT ;  /* 0x000000050000780c */ /* 0x000fda0003f05270 */
[----:B------:R-:W-:Y:S05]  /*d700*/  @!P0 BRA `(.L_x_4795) ;  /* 0x0000000000148947 */ /* 0x000fea0003800000 */
[----:B------:R-:W-:-:S13]  /*d710*/  ISETP.NE.AND P0, PT, R0, 0x6, PT ;  /* 0x000000060000780c */ /* 0x000fda0003f05270 */
[----:B------:R-:W-:Y:S05]  /*d720*/  @P0 BRA `(.L_x_4791) ;  /* 0x0000000800280947 */ /* 0x000fea0003800000 */
[----:B------:R-:W-:-:S05]  /*d730*/  HADD2.F32 R5, -RZ, R18.H0_H0 ;  /* 0x20000012ff057230 */ /* 0x000fca0000004100 */
[----:B------:R-:W-:Y:S01]  /*d740*/  STG.E desc[UR36][R2.64], R5 ;  /* 0x0000000502007986 */ /* 0x000fe2000c101924 */
[----:B------:R-:W-:Y:S05]  /*d750*/  EXIT ;  /* 0x000000000000794d */ /* 0x000fea0003800000 */
.L_x_4795:
[----:B------:R-:W-:Y:S01]  /*d760*/  STG.E.U16 desc[UR36][R2.64], R18 ;  /* 0x0000001202007986 */ /* 0x000fe2000c101524 */
[----:B------:R-:W-:Y:S05]  /*d770*/  EXIT ;  /* 0x000000000000794d */ /* 0x000fea0003800000 */
.L_x_4794:
        /* <DEDUP_REMOVED lines=8> */
[----:B------:R-:W-:Y:S01]  /*d800*/  STG.E.64 desc[UR36][R2.64], R18 ;  /* 0x0000001202007986 */ /* 0x000fe2000c101b24 */
[----:B------:R-:W-:Y:S05]  /*d810*/  EXIT ;  /* 0x000000000000794d */ /* 0x000fea0003800000 */
.L_x_4797:
[----:B------:R-:W-:-:S05]  /*d820*/  HADD2.F32 R0, -RZ, R18.H0_H0 ;  /* 0x20000012ff007230 */ /* 0x000fca0000004100 */
[----:B------:R-:W-:-:S04]  /*d830*/  F2FP.F16.F32.PACK_AB R0, RZ, R0 ;  /* 0x00000000ff00723e */ /* 0x000fc800000000ff */
[----:B------:R-:W-:-:S05]  /*d840*/  PRMT R0, R0, 0x5410, RZ ;  /* 0x0000541000007816 */ /* 0x000fca00000000ff */
[----:B------:R-:W-:Y:S01]  /*d850*/  STG.E desc[UR36][R2.64], R0 ;  /* 0x0000000002007986 */ /* 0x000fe2000c101924 */
[----:B------:R-:W-:Y:S05]  /*d860*/  EXIT ;  /* 0x000000000000794d */ /* 0x000fea0003800000 */
.L_x_4796:
[----:B------:R-:W-:-:S05]  /*d870*/  HADD2.F32 R4, -RZ, R18.H0_H0 ;  /* 0x20000012ff047230 */ /* 0x000fca0000004100 */
[----:B------:R-:W-:-:S06]  /*d880*/  FMUL.FTZ R4, R4, 1 ;  /* 0x3f80000004047820 */ /* 0x000fcc0000410000 */
[----:B------:R-:W0:Y:S02]  /*d890*/  F2F.F64.F32 R4, R4 ;  /* 0x0000000400047310 */ /* 0x000e240000201800 */
[----:B0-----:R-:W-:Y:S01]  /*d8a0*/  STG.E.64 desc[UR36][R2.64], R4 ;  /* 0x0000000402007986 */ /* 0x001fe2000c101b24 */
[----:B------:R-:W-:Y:S05]  /*d8b0*/  EXIT ;  /* 0x000000000000794d */ /* 0x000fea0003800000 */
.L_x_4787:
        /* <DEDUP_REMOVED lines=12> */
[----:B0-----:R-:W-:Y:S01]  /*d980*/  STG.E.U16 desc[UR36][R2.64], R5 ;  /* 0x0000000502007986 */ /* 0x001fe2000c101524 */
[----:B------:R-:W-:Y:S05]  /*d990*/  EXIT ;  /* 0x000000000000794d */ /* 0x000fea0003800000 */
.L_x_4801:
        /* <DEDUP_REMOVED lines=18> */
.L_x_4804:
[----:B------:R-:W-:-:S04]  /*dac0*/  SHF.R.U32.HI R5, RZ, 0x18, R5 ;  /* 0x00000018ff057819 */ /* 0x000fc80000011605 */
[----:B------:R-:W-:-:S07]  /*dad0*/  LOP3.LUT R0, R0, 0x80, R5, 0xf8, !PT ;  /* 0x0000008000007812 */ /* 0x000fce00078ef805 */
.L_x_4803:
[----:B------:R-:W-:Y:S05]  /*dae0*/  BSYNC.RECONVERGENT B0 ;  /* 0x0000000000007941 */ /* 0x000fea0003800200 */
.L_x_4802:
[----:B------:R-:W-:Y:S01]  /*daf0*/  STG.E.U8 desc[UR36][R2.64], R0 ;  /* 0x0000000002007986 */ /* 0x000fe2000c101124 */
[----:B------:R-:W-:Y:S05]  /*db00*/  EXIT ;  /* 0x000000000000794d */ /* 0x000fea0003800000 */
.L_x_4800:
        /* <DEDUP_REMOVED lines=18> */
.L_x_4807:
[----:B------:R-:W-:-:S04]  /*dc30*/  SHF.R.U32.HI R5, RZ, 0x18, R5 ;  /* 0x00000018ff057819 */ /* 0x000fc80000011605 */
[----:B------:R-:W-:-:S07]  /*dc40*/  LOP3.LUT R0, R0, 0x80, R5, 0xf8, !PT ;  /* 0x0000008000007812 */ /* 0x000fce00078ef805 */
.L_x_4806:
[----:B------:R-:W-:Y:S05]  /*dc50*/  BSYNC.RECONVERGENT B0 ;  /* 0x0000000000007941 */ /* 0x000fea0003800200 */
.L_x_4805:
[----:B------:R-:W-:Y:S01]  /*dc60*/  STG.E.U8 desc[UR36][R2.64], R0 ;  /* 0x0000000002007986 */ /* 0x000fe2000c101124 */
[----:B------:R-:W-:Y:S05]  /*dc70*/  EXIT ;  /* 0x000000000000794d */ /* 0x000fea0003800000 */
.L_x_4799:
[----:B------:R-:W-:-:S13]  /*dc80*/  ISETP.NE.AND P0, PT, R0, 0x1c, PT ;  /* 0x0000001c0000780c */ /* 0x000fda0003f05270 */
[----:B------:R-:W-:Y:S05]  /*dc90*/  @!P0 BRA `(.L_x_4808) ;  /* 0x0000000000608947 */ /* 0x000fea0003800000 */
[----:B------:R-:W-:-:S13]  /*dca0*/  ISETP.NE.AND P0, PT, R0, 0x1d, PT ;  /* 0x0000001d0000780c */ /* 0x000fda0003f05270 */
[----:B------:R-:W-:Y:S05]  /*dcb0*/  @!P0 BRA `(.L_x_4809) ;  /* 0x0000000000488947 */ /* 0x000fea0003800000 */
[----:B------:R-:W-:-:S13]  /*dcc0*/  ISETP.NE.AND P0, PT, R0, 0x2c, PT ;  /* 0x0000002c0000780c */ /* 0x000fda0003f05270 */
[----:B------:R-:W-:Y:S05]  /*dcd0*/  @P0 BRA `(.L_x_4791) ;  /* 0x0000000000bc0947 */ /* 0x000fea0003800000 */
        /* <DEDUP_REMOVED lines=16> */
.L_x_4809:
[----:B------:R-:W-:-:S06]  /*dde0*/  HADD2.F32 R4, -RZ, R18.H0_H0 ;  /* 0x20000012ff047230 */ /* 0x000fcc0000004100 */
[----:B------:R-:W0:Y:S02]  /*ddf0*/  F2I.U64.TRUNC R4, R4 ;  /* 0x0000000400047311 */ /* 0x000e24000020d800 */
[----:B0-----:R-:W-:Y:S01]  /*de00*/  STG.E.64 desc[UR36][R2.64], R4 ;  /* 0x0000000402007986 */ /* 0x001fe2000c101b24 */
[----:B------:R-:W-:Y:S05]  /*de10*/  EXIT ;  /* 0x000000000000794d */ /* 0x000fea0003800000 */
.L_x_4808:
[----:B------:R-:W-:-:S04]  /*de20*/  HADD2.F32 R18, -RZ, R18.H0_H0 ;  /* 0x20000012ff127230 */ /* 0x000fc80000004100 */
[----:B------:R-:W0:Y:S02]  /*de30*/  F2I.FTZ.U32.TRUNC.NTZ R5, R18 ;  /* 0x0000001200057305 */ /* 0x000e24000021f000 */
[----:B0-----:R-:W-:Y:S01]  /*de40*/  STG.E desc[UR36][R2.64], R5 ;  /* 0x0000000502007986 */ /* 0x001fe2000c101924 */
[----:B------:R-:W-:Y:S05]  /*de50*/  EXIT ;  /* 0x000000000000794d */ /* 0x000fea0003800000 */
.L_x_4798:
        /* <DEDUP_REMOVED lines=9> */
[----:B------:R-:W-:Y:S01]  /*def0*/  STG.E.U8 desc[UR36][R2.64], R5 ;  /* 0x0000000502007986 */ /* 0x000fe2000c101124 */
[----:B------:R-:W-:Y:S05]  /*df00*/  EXIT ;  /* 0x000000000000794d */ /* 0x000fea0003800000 */
.L_x_4811:
[----:B------:R-:W-:Y:S01]  /*df10*/  HADD2.F32 R18, -RZ, R18.H0_H0 ;  /* 0x20000012ff127230 */ /* 0x000fe20000004100 */
[----:B------:R-:W-:-:S04]  /*df20*/  CS2R R6, SRZ ;  /* 0x0000000000067805 */ /* 0x000fc8000001ff00 */
[----:B------:R-:W-:-:S06]  /*df30*/  FMUL.FTZ R4, R18, 1 ;  /* 0x3f80000012047820 */ /* 0x000fcc0000410000 */
[----:B------:R-:W0:Y:S02]  /*df40*/  F2F.F64.F32 R4, R4 ;  /* 0x0000000400047310 */ /* 0x000e240000201800 */
[----:B0-----:R-:W-:Y:S01]  /*df50*/  STG.E.128 desc[UR36][R2.64], R4 ;  /* 0x0000000402007986 */ /* 0x001fe2000c101d24 */
[----:B------:R-:W-:Y:S05]  /*df60*/  EXIT ;  /* 0x000000000000794d */ /* 0x000fea0003800000 */
.L_x_4810:
[----:B------:R-:W-:-:S13]  /*df70*/  ISETP.NE.AND P0, PT, R0, 0xf, PT ;  /* 0x0000000f0000780c */ /* 0x000fda0003f05270 */
[----:B------:R-:W-:Y:S05]  /*df80*/  @!P0 BRA `(.L_x_4812) ;  /* 0x0000000000e88947 */ /* 0x000fea0003800000 */
[----:B------:R-:W-:-:S13]  /*df90*/  ISETP.NE.AND P0, PT, R0, 0x17, PT ;  /* 0x000000170000780c */ /* 0x000fda0003f05270 */
[----:B------:R-:W-:Y:S05]  /*dfa0*/  @!P0 BRA `(.L_x_4813) ;  /* 0x0000000000908947 */ /* 0x000fea0003800000 */
[----:B------:R-:W-:-:S13]  /*dfb0*/  ISETP.NE.AND P0, PT, R0, 0x18, PT ;  /* 0x000000180000780c */ /* 0x000fda0003f05270 */
[----:B------:R-:W-:Y:S05]  /*dfc0*/  @!P0 BRA `(.L_x_4814) ;  /* 0x0000000000448947 */ /* 0x000fea0003800000 */
.L_x_4791:
        /* <DEDUP_REMOVED lines=16> */
.L_x_4815:
[----:B------:R-:W-:Y:S05]  /*e0d0*/  EXIT ;  /* 0x000000000000794d */ /* 0x000fea0003800000 */
.L_x_4814:
        /* <DEDUP_REMOVED lines=13> */
.L_x_4817:
[----:B------:R-:W-:Y:S05]  /*e1b0*/  BSYNC.RECONVERGENT B0 ;  /* 0x0000000000007941 */ /* 0x000fea0003800200 */
.L_x_4816:
[----:B------:R-:W-:-:S05]  /*e1c0*/  LOP3.LUT R5, R0, 0x80, R5, 0xf8, !PT ;  /* 0x0000008000057812 */ /* 0x000fca00078ef805 */
[----:B------:R-:W-:Y:S01]  /*e1d0*/  STG.E.U8 desc[UR36][R2.64], R5 ;  /* 0x0000000502007986 */ /* 0x000fe2000c101124 */
[----:B------:R-:W-:Y:S05]  /*e1e0*/  EXIT ;  /* 0x000000000000794d */ /* 0x000fea0003800000 */
.L_x_4813:
        /* <DEDUP_REMOVED lines=12> */
.L_x_4819:
[----:B------:R-:W-:Y:S01]  /*e2b0*/  IMAD.MOV.U32 R0, RZ, RZ, 0x7f ;  /* 0x0000007fff007424 */ /* 0x000fe200078e00ff */
[----:B------:R-:W-:-:S04]  /*e2c0*/  ISETP.GT.U32.AND P0, PT, R4, 0x7f800000, PT ;  /* 0x7f8000000400780c */ /* 0x000fc80003f04070 */
[----:B------:R-:W-:-:S09]  /*e2d0*/  SEL R0, R0, 0x7c, P0 ;  /* 0x0000007c00007807 */ /* 0x000fd20000000000 */
.L_x_4820:
[----:B------:R-:W-:Y:S05]  /*e2e0*/  BSYNC.RECONVERGENT B0 ;  /* 0x0000000000007941 */ /* 0x000fea0003800200 */
.L_x_4818:
[----:B------:R-:W-:-:S04]  /*e2f0*/  SHF.R.U32.HI R5, RZ, 0x18, R5 ;  /* 0x00000018ff057819 */ /* 0x000fc80000011605 */
[----:B------:R-:W-:-:S05]  /*e300*/  LOP3.LUT R5, R0, 0x80, R5, 0xf8, !PT ;  /* 0x0000008000057812 */ /* 0x000fca00078ef805 */
[----:B------:R-:W-:Y:S01]  /*e310*/  STG.E.U8 desc[UR36][R2.64], R5 ;  /* 0x0000000502007986 */ /* 0x000fe2000c101124 */
[----:B------:R-:W-:Y:S05]  /*e320*/  EXIT ;  /* 0x000000000000794d */ /* 0x000fea0003800000 */
.L_x_4812:
[----:B------:R-:W-:-:S05]  /*e330*/  HADD2.F32 R0, -RZ, R18.H0_H0 ;  /* 0x20000012ff007230 */ /* 0x000fca0000004100 */
[----:B------:R-:W-:-:S05]  /*e340*/  F2FP.BF16.F32.PACK_AB R0, RZ, R0 ;  /* 0x00000000ff00723e */ /* 0x000fca00000010ff */
[----:B------:R-:W-:Y:S01]  /*e350*/  STG.E.U16 desc[UR36][R2.64], R0 ;  /* 0x0000000002007986 */ /* 0x000fe2000c101524 */
[----:B------:R-:W-:Y:S05]  /*e360*/  EXIT ;  /* 0x000000000000794d */ /* 0x000fea0003800000 */
.L_x_4821:
        /* <DEDUP_REMOVED lines=9> */
.L_x_32845:


//--------------------- .text._ZN2at6native18elementwise_kernelILi128ELi4EZNS0_22gpu_kernel_impl_nocastINS0_13BinaryFunctorIN3c104HalfES5_S5_ZZZNS0_15binary_internal21div_floor_kernel_cudaERNS_18TensorIteratorBaseEENKUlvE1_clEvENKUlvE1_clEvEUlS5_S5_E_EEEEvS8_RKT_EUliE_EEviT1_ --------------------------
	.section	.text._ZN2at6native18elementwise_kernelILi128ELi4EZNS0_22gpu_kernel_impl_nocastINS0_13BinaryFunctorIN3c104HalfES5_S5_ZZZNS0_15binary_internal21div_floor_kernel_cudaERNS_18TensorIteratorBaseEENKUlvE1_clEvENKUlvE1_clEvEUlS5_S5_E_EEEEvS8_RKT_EUliE_EEviT1_,"ax",@progbits
	.align	128
        .global         _ZN2at6native18elementwise_kernelILi128ELi4EZNS0_22gpu_kernel_impl_nocastINS0_13BinaryFunctorIN3c104HalfES5_S5_ZZZNS0_15binary_internal21div_floor_kernel_cudaERNS_18TensorIteratorBaseEENKUlvE1_clEvENKUlvE1_clEvEUlS5_S5_E_EEEEvS8_RKT_EUliE_EEviT1_
        .type           _ZN2at6native18elementwise_kernelILi128ELi4EZNS0_22gpu_kernel_impl_nocastINS0_13BinaryFunctorIN3c104HalfES5_S5_ZZZNS0_15binary_internal21div_floor_kernel_cudaERNS_18TensorIteratorBaseEENKUlvE1_clEvENKUlvE1_clEvEUlS5_S5_E_EEEEvS8_RKT_EUliE_EEviT1_,@function
        .size           _ZN2at6native18elementwise_kernelILi128ELi4EZNS0_22gpu_kernel_impl_nocastINS0_13BinaryFunctorIN3c104HalfES5_S5_ZZZNS0_15binary_internal21div_floor_kernel_cudaERNS_18TensorIteratorBaseEENKUlvE1_clEvENKUlvE1_clEvEUlS5_S5_E_EEEEvS8_RKT_EUliE_EEviT1_,(.L_x_32846 - _ZN2at6native18elementwise_kernelILi128ELi4EZNS0_22gpu_kernel_impl_nocastINS0_13BinaryFunctorIN3c104HalfES5_S5_ZZZNS0_15binary_internal21div_floor_kernel_cudaERNS_18TensorIteratorBaseEENKUlvE1_clEvENKUlvE1_clEvEUlS5_S5_E_EEEEvS8_RKT_EUliE_EEviT1_)
        .other          _ZN2at6native18elementwise_kernelILi128ELi4EZNS0_22gpu_kernel_impl_nocastINS0_13BinaryFunctorIN3c104HalfES5_S5_ZZZNS0_15binary_internal21div_floor_kernel_cudaERNS_18TensorIteratorBaseEENKUlvE1_clEvENKUlvE1_clEvEUlS5_S5_E_EEEEvS8_RKT_EUliE_EEviT1_,@"STO_CUDA_ENTRY STV_DEFAULT"
_ZN2at6native18elementwise_kernelILi128ELi4EZNS0_22gpu_kernel_impl_nocastINS0_13BinaryFunctorIN3c104HalfES5_S5_ZZZNS0_15binary_internal21div_floor_kernel_cudaERNS_18TensorIteratorBaseEENKUlvE1_clEvENKUlvE1_clEvEUlS5_S5_E_EEEEvS8_RKT_EUliE_EEviT1_:
.text._ZN2at6native18elementwise_kernelILi128ELi4EZNS0_22gpu_kernel_impl_nocastINS0_13BinaryFunctorIN3c104HalfES5_S5_ZZZNS0_15binary_internal21div_floor_kernel_cudaERNS_18TensorIteratorBaseEENKUlvE1_clEvENKUlvE1_clEvEUlS5_S5_E_EEEEvS8_RKT_EUliE_EEviT1_:
        /* <DEDUP_REMOVED lines=18> */
[----:B--2---:R-:W-:-:S05]  /*0120*/  HADD2.F32 R0, -RZ, R0.H0_H0 ;  /* 0x20000000ff007230 */ /* 0x004fca0000004100 */
[----:B------:R-:W-:-:S13]  /*0130*/  FSETP.NEU.FTZ.AND P0, PT, R0, RZ, PT ;  /* 0x000000ff0000720b */ /* 0x000fda0003f1d000 */
[----:B0-----:R-:W-:Y:S05]  /*0140*/  @!P0 BRA `(.L_x_4826) ;  /* 0x0000000400608947 */ /* 0x001fea0003800000 */
[----:B-----5:R-:W-:-:S05]  /*0150*/  HADD2.F32 R5, -RZ, R5.H0_H0 ;  /* 0x20000005ff057230 */ /* 0x020fca0000004100 */
        /* <DEDUP_REMOVED lines=25> */
.L_x_4830:
[----:B------:R-:W-:Y:S01]  /*02f0*/  FSETP.GEU.FTZ.AND P0, PT, R9, -R2, PT ;  /* 0x800000020900720b */ /* 0x000fe20003f1e000 */
[----:B------:R-:W-:-:S12]  /*0300*/  FADD.FTZ R4, R4, -1 ;  /* 0xbf80000004047421 */ /* 0x000fd80000010000 */
[----:B------:R-:W-:-:S07]  /*0310*/  @!P0 FADD.FTZ R4, R4, -1 ;  /* 0xbf80000004048421 */ /* 0x000fce0000010000 */
.L_x_4829:
[----:B------:R-:W-:Y:S01]  /*0320*/  FFMA.FTZ R7, -R2, R4, R7 ;  /* 0x0000000402077223 */ /* 0x000fe20000010107 */
[----:B------:R-:W-:Y:S06]  /*0330*/  BRA `(.L_x_4827) ;  /* 0x0000000000787947 */ /* 0x000fec0003800000 */
.L_x_4828:
        /* <DEDUP_REMOVED lines=15> */
.L_x_4832:
        /* <DEDUP_REMOVED lines=13> */
.L_x_4831:
[----:B0-----:R-:W-:-:S04]  /*0500*/  FMUL.FTZ R2, R7, 1.1920928955078125e-07 ;  /* 0x3400000007027820 */ /* 0x001fc80000410000 */
[----:B------:R-:W-:-:S07]  /*0510*/  FMUL.FTZ R7, R11, R2 ;  /* 0x000000020b077220 */ /* 0x000fce0000410000 */
.L_x_4827:
        /* <DEDUP_REMOVED lines=27> */
.L_x_4826:
[----:B------:R-:W0:Y:S01]  /*06d0*/  MUFU.RCP R0, R0 ;  /* 0x0000000000007308 */ /* 0x000e220000001000 */
[----:B-----5:R-:W-:-:S05]  /*06e0*/  HADD2.F32 R5, -RZ, R5.H0_H0 ;  /* 0x20000005ff057230 */ /* 0x020fca0000004100 */
[----:B0-----:R-:W-:-:S05]  /*06f0*/  FMUL.FTZ R5, R5, R0 ;  /* 0x0000000005057220 */ /* 0x001fca0000410000 */
[----:B------:R-:W-:-:S07]  /*0700*/  F2FP.F16.F32.PACK_AB R6, RZ, R5 ;  /* 0x00000005ff06723e */ /* 0x000fce00000000ff */
.L_x_4833:
        /* <DEDUP_REMOVED lines=39> */
.L_x_4839:
[----:B------:R-:W-:Y:S01]  /*0980*/  FSETP.GEU.FTZ.AND P0, PT, R9, -R2, PT ;  /* 0x800000020900720b */ /* 0x000fe20003f1e000 */
[----:B------:R-:W-:-:S12]  /*0990*/  FADD.FTZ R4, R4, -1 ;  /* 0xbf80000004047421 */ /* 0x000fd80000010000 */
[----:B------:R-:W-:-:S07]  /*09a0*/  @!P0 FADD.FTZ R4, R4, -1 ;  /* 0xbf80000004048421 */ /* 0x000fce0000010000 */
.L_x_4838:
[----:B------:R-:W-:Y:S01]  /*09b0*/  FFMA.FTZ R7, -R2, R4, R7 ;  /* 0x0000000402077223 */ /* 0x000fe20000010107 */
[----:B------:R-:W-:Y:S06]  /*09c0*/  BRA `(.L_x_4836) ;  /* 0x0000000000787947 */ /* 0x000fec0003800000 */
.L_x_4837:
        /* <DEDUP_REMOVED lines=15> */
.L_x_4841:
        /* <DEDUP_REMOVED lines=13> */
.L_x_4840:
[----:B0-----:R-:W-:-:S04]  /*0b90*/  FMUL.FTZ R2, R7, 1.1920928955078125e-07 ;  /* 0x3400000007027820 */ /* 0x001fc80000410000 */
[----:B------:R-:W-:-:S07]  /*0ba0*/  FMUL.FTZ R7, R11, R2 ;  /* 0x000000020b077220 */ /* 0x000fce0000410000 */
.L_x_4836:
        /* <DEDUP_REMOVED lines=27> */
.L_x_4835:
[----:B------:R-:W0:Y:S01]  /*0d60*/  MUFU.RCP R0, R0 ;  /* 0x0000000000007308 */ /* 0x000e220000001000 */
[----:B-----5:R-:W-:-:S05]  /*0d70*/  HADD2.F32 R5, -RZ, R5.H0_H0 ;  /* 0x20000005ff057230 */ /* 0x020fca0000004100 */
[----:B0-----:R-:W-:-:S05]  /*0d80*/  FMUL.FTZ R5, R5, R0 ;  /* 0x0000000005057220 */ /* 0x001fca0000410000 */
[----:B------:R-:W-:-:S07]  /*0d90*/  F2FP.F16.F32.PACK_AB R6, RZ, R5 ;  /* 0x00000005ff06723e */ /* 0x000fce00000000ff */
.L_x_4842:
[----:B------:R-:W0:Y:S01]  /*0da0*/  LDC.64 R4, c[0x0][0x5e8] ;  /* 0x00017a00ff047b82 */ /* 0x000e220000000a00 */
[----:B------:R-:W-:Y:S01]  /*0db0*/  IADD3 R3, PT, PT, R3, 0x80, RZ ;  /* 0x0000008003037810 */ /* 0x000fe20007ffe0ff */
[----:B0-----:R0:W-:Y:S06]  /*0dc0*/  STG.E.U16 desc[UR6][R4.64], R6 ;  /* 0x0000000604007986 */ /* 0x0011ec000c101506 */
.L_x_4825:
[----:B------:R-:W-:-:S13]  /*0dd0*/  ISETP.GE.AND P0, PT, R3, UR4, PT ;  /* 0x0000000403007c0c */ /* 0x000fda000bf06270 */
[----:B------:R-:W-:Y:S05]  /*0de0*/  @P0 BREAK.RELIABLE B2 ;  /* 0x0000000000020942 */ /* 0x000fea0003800100 */
[----:B------:R-:W-:Y:S05]  /*0df0*/  @P0 BRA `(.L_x_4834) ;  /* 0x0000000400bc0947 */ /* 0x000fea0003800000 */
[----:B------:R-:W-:Y:S05]  /*0e00*/  BSYNC.RELIABLE B2 ;  /* 0x0000000000027941 */ /* 0x000fea0003800100 */
.L_x_4824:
[----:B0-----:R-:W0:Y:S08]  /*0e10*/  LDC.64 R6, c[0x0][0x5f8] ;  /* 0x00017e00ff067b82 */ /* 0x001e300000000a00 */
[----:B------:R-:W1:Y:S01]  /*0e20*/  LDC.64 R4, c[0x0][0x5f0] ;  /* 0x00017c00ff047b82 */ /* 0x000e620000000a00 */
[----:B0-----:R-:W2:Y:S04]  /*0e30*/  LDG.E.U16 R0, desc[UR6][R6.64] ;  /* 0x0000000606007981 */ /* 0x001ea8000c1e1500 */
[----:B-1----:R0:W5:Y:S01]  /*0e40*/  LDG.E.U16 R5, desc[UR6][R4.64] ;  /* 0x0000000604057981 */ /* 0x002162000c1e1500 */
[----:B------:R-:W-:Y:S01]  /*0e50*/  BSSY.RECONVERGENT B1, `(.L_x_4843) ;  /* 0x0000066000017945 */ /* 0x000fe20003800200 */
[----:B--2---:R-:W-:-:S05]  /*0e60*/  HADD2.F32 R0, -RZ, R0.H0_H0 ;  /* 0x20000000ff007230 */ /* 0x004fca0000004100 */
[----:B------:R-:W-:-:S13]  /*0e70*/  FSETP.NEU.FTZ.AND P0, PT, R0, RZ, PT ;  /* 0x000000ff0000720b */ /* 0x000fda0003f1d000 */
[----:B0-----:R-:W-:Y:S05]  /*0e80*/  @!P0 BRA `(.L_x_4844) ;  /* 0x0000000400788947 */ /* 0x001fea0003800000 */
[----:B-----5:R-:W-:-:S05]  /*0e90*/  HADD2.F32 R5, -RZ, R5.H0_H0 ;  /* 0x20000005ff057230 */ /* 0x020fca0000004100 */
        /* <DEDUP_REMOVED lines=27> */
.L_x_4849:
[----:B------:R-:W-:Y:S01]  /*1050*/  FSETP.GEU.FTZ.AND P0, PT, R9, -R2, PT ;  /* 0x800000020900720b */ /* 0x000fe20003f1e000 */
[----:B------:R-:W-:-:S12]  /*1060*/  FADD.FTZ R4, R4, -1 ;  /* 0xbf80000004047421 */ /* 0x000fd80000010000 */
[----:B------:R-:W-:-:S07]  /*1070*/  @!P0 FADD.FTZ R4, R4, -1 ;  /* 0xbf80000004048421 */ /* 0x000fce0000010000 */
.L_x_4848:
[----:B------:R-:W-:Y:S05]  /*1080*/  BSYNC.RECONVERGENT B4 ;  /* 0x0000000000047941 */ /* 0x000fea0003800200 */
.L_x_4847:
[----:B------:R-:W-:Y:S01]  /*1090*/  FFMA.FTZ R7, -R2, R4, R7 ;  /* 0x0000000402077223 */ /* 0x000fe20000010107 */
[----:B------:R-:W-:Y:S06]  /*10a0*/  BRA `(.L_x_4850) ;  /* 0x0000000000807947 */ /* 0x000fec0003800000 */
.L_x_4846:
        /* <DEDUP_REMOVED lines=16> */
.L_x_4853:
        /* <DEDUP_REMOVED lines=13> */
.L_x_4852:
[----:B------:R-:W-:Y:S05]  /*1280*/  BSYNC.RECONVERGENT B4 ;  /* 0x0000000000047941 */ /* 0x000fea0003800200 */
.L_x_4851:
[----:B0-----:R-:W-:-:S04]  /*1290*/  FMUL.FTZ R2, R7, 1.1920928955078125e-07 ;  /* 0x3400000007027820 */ /* 0x001fc80000410000 */
[----:B------:R-:W-:-:S07]  /*12a0*/  FMUL.FTZ R7, R11, R2 ;  /* 0x000000020b077220 */ /* 0x000fce0000410000 */
.L_x_4850:
[----:B------:R-:W-:Y:S05]  /*12b0*/  BSYNC.RECONVERGENT B0 ;  /* 0x0000000000007941 */ /* 0x000fea0003800200 */
.L_x_4845:
        /* <DEDUP_REMOVED lines=27> */
.L_x_4844:
[----:B------:R-:W0:Y:S01]  /*1470*/  MUFU.RCP R0, R0 ;  /* 0x0000000000007308 */ /* 0x000e220000001000 */
[----:B-----5:R-:W-:-:S05]  /*1480*/  HADD2.F32 R5, -RZ, R5.H0_H0 ;  /* 0x20000005ff057230 */ /* 0x020fca0000004100 */
[----:B0-----:R-:W-:-:S05]  /*1490*/  FMUL.FTZ R5, R5, R0 ;  /* 0x0000000005057220 */ /* 0x001fca0000410000 */
[----:B------:R-:W-:-:S07]  /*14a0*/  F2FP.F16.F32.PACK_AB R6, RZ, R5 ;  /* 0x00000005ff06723e */ /* 0x000fce00000000ff */
.L_x_4854:
[----:B------:R-:W-:Y:S05]  /*14b0*/  BSYNC.RECONVERGENT B1 ;  /* 0x0000000000017941 */ /* 0x000fea0003800200 */
.L_x_4843:
[----:B------:R-:W0:Y:S01]  /*14c0*/  LDC.64 R4, c[0x0][0x5e8] ;  /* 0x00017a00ff047b82 */ /* 0x000e220000000a00 */
[----:B------:R-:W-:Y:S01]  /*14d0*/  IADD3 R3, PT, PT, R3, 0x80, RZ ;  /* 0x0000008003037810 */ /* 0x000fe20007ffe0ff */
[----:B0-----:R1:W-:Y:S06]  /*14e0*/  STG.E.U16 desc[UR6][R4.64], R6 ;  /* 0x0000000604007986 */ /* 0x0013ec000c101506 */
.L_x_4834:
[----:B------:R-:W-:Y:S05]  /*14f0*/  BSYNC.RECONVERGENT B3 ;  /* 0x0000000000037941 */ /* 0x000fea0003800200 */
.L_x_4823:
[----:B------:R-:W-:Y:S05]  /*1500*/  WARPSYNC.ALL ;  /* 0x0000000000007948 */ /* 0x000fea0003800000 */
[----:B------:R-:W-:-:S13]  /*1510*/  ISETP.GE.AND P0, PT, R3, UR4, PT ;  /* 0x0000000403007c0c */ /* 0x000fda000bf06270 */
[----:B------:R-:W-:Y:S05]  /*1520*/  @P0 EXIT ;  /* 0x000000000000094d */ /* 0x000fea0003800000 */
[----:B01----:R-:W0:Y:S08]  /*1530*/  LDC.64 R4, c[0x0][0x5f8] ;  /* 0x00017e00ff047b82 */ /* 0x003e300000000a00 */
        /* <DEDUP_REMOVED lines=32> */
.L_x_4859:
[----:B------:R-:W-:Y:S01]  /*1740*/  FSETP.GEU.FTZ.AND P0, PT, R7, -R2, PT ;  /* 0x800000020700720b */ /* 0x000fe20003f1e000 */
[----:B------:R-:W-:-:S12]  /*1750*/  FADD.FTZ R4, R4, -1 ;  /* 0xbf80000004047421 */ /* 0x000fd80000010000 */
[----:B------:R-:W-:-:S07]  /*1760*/  @!P0 FADD.FTZ R4, R4, -1 ;  /* 0xbf80000004048421 */ /* 0x000fce0000010000 */
.L_x_4858:
[----:B------:R-:W-:Y:S01]  /*1770*/  FFMA.FTZ R5, -R2, R4, R5 ;  /* 0x0000000402057223 */ /* 0x000fe20000010105 */
[----:B------:R-:W-:Y:S06]  /*1780*/  BRA `(.L_x_4856) ;  /* 0x0000000000787947 */ /* 0x000fec0003800000 */
.L_x_4857:
        /* <DEDUP_REMOVED lines=15> */
.L_x_4861:
        /* <DEDUP_REMOVED lines=13> */
.L_x_4860:
[----:B------:R-:W-:-:S04]  /*1950*/  FMUL.FTZ R5, R5, 1.1920928955078125e-07 ;  /* 0x3400000005057820 */ /* 0x000fc80000410000 */
[----:B------:R-:W-:-:S07]  /*1960*/  FMUL.FTZ R5, R10, R5 ;  /* 0x000000050a057220 */ /* 0x000fce0000410000 */
.L_x_4856:
        /* <DEDUP_REMOVED lines=27> */
.L_x_4855:
[----:B------:R-:W0:Y:S01]  /*1b20*/  MUFU.RCP R0, R0 ;  /* 0x0000000000007308 */ /* 0x000e220000001000 */
[----:B-----5:R-:W-:-:S05]  /*1b30*/  HADD2.F32 R3, -RZ, R3.H0_H0 ;  /* 0x20000003ff037230 */ /* 0x020fca0000004100 */
[----:B0-----:R-:W-:-:S05]  /*1b40*/  FMUL.FTZ R3, R3, R0 ;  /* 0x0000000003037220 */ /* 0x001fca0000410000 */
[----:B------:R-:W-:-:S07]  /*1b50*/  F2FP.F16.F32.PACK_AB R4, RZ, R3 ;  /* 0x00000003ff04723e */ /* 0x000fce00000000ff */
.L_x_4862:
[----:B------:R-:W0:Y:S02]  /*1b60*/  LDC.64 R2, c[0x0][0x5e8] ;  /* 0x00017a00ff027b82 */ /* 0x000e240000000a00 */
[----:B0-----:R-:W-:Y:S01]  /*1b70*/  STG.E.U16 desc[UR6][R2.64], R4 ;  /* 0x0000000402007986 */ /* 0x001fe2000c101506 */
[----:B------:R-:W-:Y:S05]  /*1b80*/  EXIT ;  /* 0x000000000000794d */ /* 0x000fea0003800000 */
.L_x_4822:
        /* <DEDUP_REMOVED lines=356> */
.L_x_4866:
        /* <DEDUP_REMOVED lines=8> */
[----:B--2---:R-:W-:-:S05]  /*3250*/  HADD2.F32 R4, -RZ, R8.H0_H0 ;  /* 0x20000008ff047230 */ /* 0x004fca0000004100 */
[----:B------:R-:W-:-:S13]  /*3260*/  FSETP.NEU.FTZ.AND P0, PT, R4, RZ, PT ;  /* 0x000000ff0400720b */ /* 0x000fda0003f1d000 */
[----:B------:R-:W0:Y:S01]  /*3270*/  @!P0 MUFU.RCP R11, R4 ;  /* 0x00000004000b8308 */ /* 0x000e220000001000 */
[----:B---3--:R-:W-:-:S05]  /*3280*/  @!P0 HADD2.F32 R10, -RZ, R7.H0_H0 ;  /* 0x20000007ff0a8230 */ /* 0x008fca0000004100 */
        /* <DEDUP_REMOVED lines=34> */
.L_x_4873:
[----:B------:R-:W-:Y:S05]  /*34b0*/  BSYNC.RECONVERGENT B4 ;  /* 0x0000000000047941 */ /* 0x000fea0003800200 */
.L_x_4872:
[----:B------:R-:W-:Y:S01]  /*34c0*/  FFMA.FTZ R6, -R13, R11, R6 ;  /* 0x0000000b0d067223 */ /* 0x000fe20000010106 */
[----:B------:R-:W-:Y:S06]  /*34d0*/  BRA `(.L_x_4870) ;  /* 0x0000000000807947 */ /* 0x000fec0003800000 */
.L_x_4871:
        /* <DEDUP_REMOVED lines=16> */
.L_x_4876:
        /* <DEDUP_REMOVED lines=13> */
.L_x_4875:
[----:B------:R-:W-:Y:S05]  /*36b0*/  BSYNC.RECONVERGENT B4 ;  /* 0x0000000000047941 */ /* 0x000fea0003800200 */
.L_x_4874:
[----:B------:R-:W-:-:S04]  /*36c0*/  FMUL.FTZ R9, R6, 1.1920928955078125e-07 ;  /* 0x3400000006097820 */ /* 0x000fc80000410000 */
[----:B------:R-:W-:-:S07]  /*36d0*/  FMUL.FTZ R6, R12, R9 ;  /* 0x000000090c067220 */ /* 0x000fce0000410000 */
.L_x_4870:
[----:B------:R-:W-:Y:S05]  /*36e0*/  BSYNC.RECONVERGENT B2 ;  /* 0x0000000000027941 */ /* 0x000fea0003800200 */
.L_x_4869:
        /* <DEDUP_REMOVED lines=22> */
.L_x_4877:
[----:B------:R-:W-:-:S05]  /*3850*/  FMUL.FTZ R7, R7, R8 ;  /* 0x0000000807077220 */ /* 0x000fca0000410000 */
[----:B------:R-:W-:-:S05]  /*3860*/  F2FP.F16.F32.PACK_AB R7, RZ, R7 ;  /* 0x00000007ff07723e */ /* 0x000fca00000000ff */
[----:B------:R-:W-:-:S05]  /*3870*/  HADD2.F32 R7, -RZ, R7.H0_H0 ;  /* 0x20000007ff077230 */ /* 0x000fca0000004100 */
[----:B------:R-:W-:-:S04]  /*3880*/  LOP3.LUT R7, RZ, 0x80000000, R7, 0xb8, !PT ;  /* 0x80000000ff077812 */ /* 0x000fc800078eb807 */
[----:B------:R-:W-:-:S07]  /*3890*/  F2FP.F16.F32.PACK_AB R10, RZ, R7 ;  /* 0x00000007ff0a723e */ /* 0x000fce00000000ff */
.L_x_4868:
[----:B------:R-:W-:Y:S05]  /*38a0*/  BSYNC.RECONVERGENT B3 ;  /* 0x0000000000037941 */ /* 0x000fea0003800200 */
.L_x_4867:
        /* <DEDUP_REMOVED lines=356> */
.L_x_4879:
[----:B------:R-:W1:Y:S02]  /*4ef0*/  LDCU.128 UR8, c[0x0][0x5f0] ;  /* 0x0000be00ff0877ac */ /* 0x000e640008000c00 */
[----:B-1----:R-:W-:-:S04]  /*4f00*/  IADD3 R8, P0, PT, R6, UR10, RZ ;  /* 0x0000000a06087c10 */ /* 0x002fc8000ff1e0ff */
[----:B------:R-:W-:-:S05]  /*4f10*/  IADD3.X R9, PT, PT, RZ, UR11, RZ, P0, !PT ;  /* 0x0000000bff097c10 */ /* 0x000fca00087fe4ff */
[----:B------:R-:W2:Y:S01]  /*4f20*/  LDG.E.U16 R8, desc[UR6][R8.64] ;  /* 0x0000000608087981 */ /* 0x000ea2000c1e1500 */
[----:B------:R-:W-:-:S04]  /*4f30*/  IADD3 R6, P0, PT, R4, UR8, RZ ;  /* 0x0000000804067c10 */ /* 0x000fc8000ff1e0ff */
[----:B------:R-:W-:-:S06]  /*4f40*/  IADD3.X R7, PT, PT, RZ, UR9, RZ, P0, !PT ;  /* 0x00000009ff077c10 */ /* 0x000fcc00087fe4ff */
[----:B------:R1:W5:Y:S01]  /*4f50*/  LDG.E.U16 R7, desc[UR6][R6.64] ;  /* 0x0000000606077981 */ /* 0x000362000c1e1500 */
[----:B------:R-:W-:Y:S01]  /*4f60*/  BSSY.RECONVERGENT B3, `(.L_x_4880) ;  /* 0x0000066000037945 */ /* 0x000fe20003800200 */
[----:B--2---:R-:W-:-:S05]  /*4f70*/  HADD2.F32 R4, -RZ, R8.H0_H0 ;  /* 0x20000008ff047230 */ /* 0x004fca0000004100 */
[----:B------:R-:W-:-:S13]  /*4f80*/  FSETP.NEU.FTZ.AND P0, PT, R4, RZ, PT ;  /* 0x000000ff0400720b */ /* 0x000fda0003f1d000 */
[----:B-1----:R-:W-:Y:S05]  /*4f90*/  @!P0 BRA `(.L_x_4881) ;  /* 0x0000000400788947 */ /* 0x002fea0003800000 */
[----:B-----5:R-:W-:Y:S01]  /*4fa0*/  HADD2.F32 R7, -RZ, R7.H0_H0 ;  /* 0x20000007ff077230 */ /* 0x020fe20000004100 */
        /* <DEDUP_REMOVED lines=27> */
.L_x_4887:
[----:B------:R-:W-:Y:S01]  /*5160*/  FSETP.GEU.FTZ.AND P0, PT, R9, -R13, PT ;  /* 0x8000000d0900720b */ /* 0x000fe20003f1e000 */
[----:B------:R-:W-:-:S12]  /*5170*/  FADD.FTZ R11, R11, -1 ;  /* 0xbf8000000b0b7421 */ /* 0x000fd80000010000 */
[----:B------:R-:W-:-:S07]  /*5180*/  @!P0 FADD.FTZ R11, R11, -1 ;  /* 0xbf8000000b0b8421 */ /* 0x000fce0000010000 */
.L_x_4886:
[----:B------:R-:W-:Y:S05]  /*5190*/  BSYNC.RECONVERGENT B4 ;  /* 0x0000000000047941 */ /* 0x000fea0003800200 */
.L_x_4885:
[----:B------:R-:W-:Y:S01]  /*51a0*/  FFMA.FTZ R6, -R13, R11, R6 ;  /* 0x0000000b0d067223 */ /* 0x000fe20000010106 */
[----:B------:R-:W-:Y:S06]  /*51b0*/  BRA `(.L_x_4883) ;  /* 0x0000000000807947 */ /* 0x000fec0003800000 */
.L_x_4884:
        /* <DEDUP_REMOVED lines=16> */
.L_x_4890:
        /* <DEDUP_REMOVED lines=13> */
.L_x_4889:
[----:B------:R-:W-:Y:S05]  /*5390*/  BSYNC.RECONVERGENT B4 ;  /* 0x0000000000047941 */ /* 0x000fea0003800200 */
.L_x_4888:
[----:B------:R-:W-:-:S04]  /*53a0*/  FMUL.FTZ R9, R6, 1.1920928955078125e-07 ;  /* 0x3400000006097820 */ /* 0x000fc80000410000 */
[----:B------:R-:W-:-:S07]  /*53b0*/  FMUL.FTZ R6, R12, R9 ;  /* 0x000000090c067220 */ /* 0x000fce0000410000 */
.L_x_4883:
[----:B------:R-:W-:Y:S05]  /*53c0*/  BSYNC.RECONVERGENT B2 ;  /* 0x0000000000027941 */ /* 0x000fea0003800200 */
.L_x_4882:
        /* <DEDUP_REMOVED lines=27> */
.L_x_4881:
[----:B------:R-:W1:Y:S01]  /*5580*/  MUFU.RCP R4, R4 ;  /* 0x0000000400047308 */ /* 0x000e620000001000 */
[----:B-----5:R-:W-:-:S05]  /*5590*/  HADD2.F32 R7, -RZ, R7.H0_H0 ;  /* 0x20000007ff077230 */ /* 0x020fca0000004100 */
[----:B-1----:R-:W-:-:S05]  /*55a0*/  FMUL.FTZ R7, R4, R7 ;  /* 0x0000000704077220 */ /* 0x002fca0000410000 */
[----:B------:R-:W-:-:S07]  /*55b0*/  F2FP.F16.F32.PACK_AB R7, RZ, R7 ;  /* 0x00000007ff07723e */ /* 0x000fce00000000ff */
.L_x_4891:
[----:B------:R-:W-:Y:S05]  /*55c0*/  BSYNC.RECONVERGENT B3 ;  /* 0x0000000000037941 */ /* 0x000fea0003800200 */
.L_x_4880:
[----:B------:R-:W1:Y:S01]  /*55d0*/  LDCU.64 UR8, c[0x0][0x5e8] ;  /* 0x0000bd00ff0877ac */ /* 0x000e620008000a00 */
[----:B------:R-:W-:Y:S02]  /*55e0*/  IADD3 R3, PT, PT, R3, 0x80, RZ ;  /* 0x0000008003037810 */ /* 0x000fe40007ffe0ff */
[----:B-1----:R-:W-:-:S04]  /*55f0*/  IADD3 R4, P0, PT, R5, UR8, RZ ;  /* 0x0000000805047c10 */ /* 0x002fc8000ff1e0ff */
[----:B------:R-:W-:-:S05]  /*5600*/  IADD3.X R5, PT, PT, RZ, UR9, RZ, P0, !PT ;  /* 0x00000009ff057c10 */ /* 0x000fca00087fe4ff */
[----:B------:R1:W-:Y:S04]  /*5610*/  STG.E.U16 desc[UR6][R4.64], R7 ;  /* 0x0000000704007986 */ /* 0x0003e8000c101506 */
.L_x_4865:
[----:B------:R-:W-:-:S13]  /*5620*/  ISETP.GE.AND P0, PT, R3, UR4, PT ;  /* 0x0000000403007c0c */ /* 0x000fda000bf06270 */
[----:B------:R-:W-:Y:S05]  /*5630*/  @P0 BREAK.RELIABLE B0 ;  /* 0x0000000000000942 */ /* 0x000fea0003800100 */
[----:B------:R-:W-:Y:S05]  /*5640*/  @P0 BRA `(.L_x_4878) ;  /* 0x0000001c00400947 */ /* 0x000fea0003800000 */
[----:B------:R-:W-:Y:S05]  /*5650*/  BSYNC.RELIABLE B0 ;  /* 0x0000000000007941 */ /* 0x000fea0003800100 */
.L_x_4864:
        /* <DEDUP_REMOVED lines=348> */
.L_x_4892:
        /* <DEDUP_REMOVED lines=39> */
.L_x_4900:
[----:B------:R-:W-:Y:S01]  /*6e90*/  FSETP.GEU.FTZ.AND P0, PT, R9, -R13, PT ;  /* 0x8000000d0900720b */ /* 0x000fe20003f1e000 */
[----:B------:R-:W-:-:S12]  /*6ea0*/  FADD.FTZ R11, R11, -1 ;  /* 0xbf8000000b0b7421 */ /* 0x000fd80000010000 */
[----:B------:R-:W-:-:S07]  /*6eb0*/  @!P0 FADD.FTZ R11, R11, -1 ;  /* 0xbf8000000b0b8421 */ /* 0x000fce0000010000 */
.L_x_4899:
[----:B------:R-:W-:Y:S05]  /*6ec0*/  BSYNC.RECONVERGENT B4 ;  /* 0x0000000000047941 */ /* 0x000fea0003800200 */
.L_x_4898:
[----:B------:R-:W-:Y:S01]  /*6ed0*/  FFMA.FTZ R6, -R13, R11, R6 ;  /* 0x0000000b0d067223 */ /* 0x000fe20000010106 */
[----:B------:R-:W-:Y:S06]  /*6ee0*/  BRA `(.L_x_4896) ;  /* 0x0000000000807947 */ /* 0x000fec0003800000 */
.L_x_4897:
        /* <DEDUP_REMOVED lines=16> */
.L_x_4903:
        /* <DEDUP_REMOVED lines=13> */
.L_x_4902:
[----:B------:R-:W-:Y:S05]  /*70c0*/  BSYNC.RECONVERGENT B4 ;  /* 0x0000000000047941 */ /* 0x000fea0003800200 */
.L_x_4901:
[----:B------:R-:W-:-:S04]  /*70d0*/  FMUL.FTZ R9, R6, 1.1920928955078125e-07 ;  /* 0x3400000006097820 */ /* 0x000fc80000410000 */
[----:B------:R-:W-:-:S07]  /*70e0*/  FMUL.FTZ R6, R12, R9 ;  /* 0x000000090c067220 */ /* 0x000fce0000410000 */
.L_x_4896:
[----:B------:R-:W-:Y:S05]  /*70f0*/  BSYNC.RECONVERGENT B2 ;  /* 0x0000000000027941 */ /* 0x000fea0003800200 */
.L_x_4895:
        /* <DEDUP_REMOVED lines=27> */
.L_x_4894:
[----:B------:R-:W1:Y:S01]  /*72b0*/  MUFU.RCP R4, R4 ;  /* 0x0000000400047308 */ /* 0x000e620000001000 */
[----:B-----5:R-:W-:-:S05]  /*72c0*/  HADD2.F32 R7, -RZ, R7.H0_H0 ;  /* 0x20000007ff077230 */ /* 0x020fca0000004100 */
[----:B-1----:R-:W-:-:S05]  /*72d0*/  FMUL.FTZ R7, R4, R7 ;  /* 0x0000000704077220 */ /* 0x002fca0000410000 */
[----:B------:R-:W-:-:S07]  /*72e0*/  F2FP.F16.F32.PACK_AB R7, RZ, R7 ;  /* 0x00000007ff07723e */ /* 0x000fce00000000ff */
.L_x_4904:
[----:B------:R-:W-:Y:S05]  /*72f0*/  BSYNC.RECONVERGENT B3 ;  /* 0x0000000000037941 */ /* 0x000fea0003800200 */
.L_x_4893:
[----:B------:R-:W1:Y:S01]  /*7300*/  LDCU.64 UR8, c[0x0][0x5e8] ;  /* 0x0000bd00ff0877ac */ /* 0x000e620008000a00 */
[----:B------:R-:W-:Y:S02]  /*7310*/  IADD3 R3, PT, PT, R3, 0x80, RZ ;  /* 0x0000008003037810 */ /* 0x000fe40007ffe0ff */
[----:B-1----:R-:W-:-:S04]  /*7320*/  IADD3 R4, P0, PT, R5, UR8, RZ ;  /* 0x0000000805047c10 */ /* 0x002fc8000ff1e0ff */
[----:B------:R-:W-:-:S05]  /*7330*/  IADD3.X R5, PT, PT, RZ, UR9, RZ, P0, !PT ;  /* 0x00000009ff057c10 */ /* 0x000fca00087fe4ff */
[----:B------:R2:W-:Y:S04]  /*7340*/  STG.E.U16 desc[UR6][R4.64], R7 ;  /* 0x0000000704007986 */ /* 0x0005e8000c101506 */
.L_x_4878:
[----:B------:R-:W-:Y:S05]  /*7350*/  BSYNC.RECONVERGENT B1 ;  /* 0x0000000000017941 */ /* 0x000fea0003800200 */
.L_x_4863:
        /* <DEDUP_REMOVED lines=351> */
.L_x_4905:
        /* <DEDUP_REMOVED lines=9> */
[----:B------:R-:W-:Y:S03]  /*89e0*/  BSSY.RECONVERGENT B1, `(.L_x_4906) ;  /* 0x0000067000017945 */ /* 0x000fe60003800200 */
[----:B------:R-:W-:Y:S01]  /*89f0*/  IADD3.X R3, PT, PT, RZ, UR5, RZ, P1, !PT ;  /* 0x00000005ff037c10 */ /* 0x000fe20008ffe4ff */
[----:B---3--:R-:W-:-:S05]  /*8a00*/  HADD2.F32 R0, -RZ, R0.H0_H0 ;  /* 0x20000000ff007230 */ /* 0x008fca0000004100 */
        /* <DEDUP_REMOVED lines=30> */
.L_x_4913:
[----:B------:R-:W-:Y:S01]  /*8bf0*/  FSETP.GEU.FTZ.AND P0, PT, R7, -R11, PT ;  /* 0x8000000b0700720b */ /* 0x000fe20003f1e000 */
[----:B------:R-:W-:-:S12]  /*8c00*/  FADD.FTZ R9, R9, -1 ;  /* 0xbf80000009097421 */ /* 0x000fd80000010000 */
[----:B------:R-:W-:-:S07]  /*8c10*/  @!P0 FADD.FTZ R9, R9, -1 ;  /* 0xbf80000009098421 */ /* 0x000fce0000010000 */
.L_x_4912:
[----:B------:R-:W-:Y:S05]  /*8c20*/  BSYNC.RECONVERGENT B3 ;  /* 0x0000000000037941 */ /* 0x000fea0003800200 */
.L_x_4911:
[----:B------:R-:W-:Y:S01]  /*8c30*/  FFMA.FTZ R4, -R11, R9, R4 ;  /* 0x000000090b047223 */ /* 0x000fe20000010104 */
[----:B------:R-:W-:Y:S06]  /*8c40*/  BRA `(.L_x_4909) ;  /* 0x0000000000807947 */ /* 0x000fec0003800000 */
.L_x_4910:
        /* <DEDUP_REMOVED lines=16> */
.L_x_4916:
        /* <DEDUP_REMOVED lines=13> */
.L_x_4915:
[----:B------:R-:W-:Y:S05]  /*8e20*/  BSYNC.RECONVERGENT B3 ;  /* 0x0000000000037941 */ /* 0x000fea0003800200 */
.L_x_4914:
[----:B------:R-:W-:-:S04]  /*8e30*/  FMUL.FTZ R7, R4, 1.1920928955078125e-07 ;  /* 0x3400000004077820 */ /* 0x000fc80000410000 */
[----:B------:R-:W-:-:S07]  /*8e40*/  FMUL.FTZ R4, R10, R7 ;  /* 0x000000070a047220 */ /* 0x000fce0000410000 */
.L_x_4909:
[----:B------:R-:W-:Y:S05]  /*8e50*/  BSYNC.RECONVERGENT B2 ;  /* 0x0000000000027941 */ /* 0x000fea0003800200 */
.L_x_4908:
        /* <DEDUP_REMOVED lines=18> */
[----:B------:R-:W2:Y:S02]  /*8f80*/  FRND.FTZ.FLOOR R5, R4 ;  /* 0x0000000400057307 */ /* 0x000ea40000215000 */
[----:B--2---:R-:W-:-:S05]  /*8f90*/  F2FP.F16.F32.PACK_AB R5, RZ, R5 ;  /* 0x00000005ff05723e */ /* 0x004fca00000000ff */
[----:B------:R-:W-:-:S05]  /*8fa0*/  HADD2.F32 R7, -RZ, R5.H0_H0 ;  /* 0x20000005ff077230 */ /* 0x000fca0000004100 */
[----:B------:R-:W-:-:S05]  /*8fb0*/  FADD.FTZ R0, -R7, R4 ;  /* 0x0000000407007221 */ /* 0x000fca0000010100 */
[----:B------:R-:W-:-:S13]  /*8fc0*/  FSETP.GT.FTZ.AND P0, PT, R0, 0.5, PT ;  /* 0x3f0000000000780b */ /* 0x000fda0003f14000 */
[----:B------:R-:W-:Y:S05]  /*8fd0*/  @!P0 BRA `(.L_x_4917) ;  /* 0x00000000001c8947 */ /* 0x000fea0003800000 */
[----:B------:R-:W-:-:S05]  /*8fe0*/  FADD.FTZ R5, R7, 1 ;  /* 0x3f80000007057421 */ /* 0x000fca0000010000 */
[----:B------:R-:W-:Y:S01]  /*8ff0*/  F2FP.F16.F32.PACK_AB R5, RZ, R5 ;  /* 0x00000005ff05723e */ /* 0x000fe200000000ff */
[----:B------:R-:W-:Y:S06]  /*9000*/  BRA `(.L_x_4917) ;  /* 0x0000000000107947 */ /* 0x000fec0003800000 */
.L_x_4907:
[----:B------:R-:W1:Y:S01]  /*9010*/  MUFU.RCP R0, R0 ;  /* 0x0000000000007308 */ /* 0x000e620000001000 */
[----:B-----5:R-:W-:-:S05]  /*9020*/  HADD2.F32 R5, -RZ, R5.H0_H0 ;  /* 0x20000005ff057230 */ /* 0x020fca0000004100 */
[----:B-1----:R-:W-:-:S05]  /*9030*/  FMUL.FTZ R5, R0, R5 ;  /* 0x0000000500057220 */ /* 0x002fca0000410000 */
[----:B------:R-:W-:-:S07]  /*9040*/  F2FP.F16.F32.PACK_AB R5, RZ, R5 ;  /* 0x00000005ff05723e */ /* 0x000fce00000000ff */
.L_x_4917:
[----:B------:R-:W-:Y:S05]  /*9050*/  BSYNC.RECONVERGENT B1 ;  /* 0x0000000000017941 */ /* 0x000fea0003800200 */
.L_x_4906:
[----:B------:R-:W-:Y:S01]  /*9060*/  STG.E.U16 desc[UR6][R2.64], R5 ;  /* 0x0000000502007986 */ /* 0x000fe2000c101506 */
[----:B------:R-:W-:Y:S05]  /*9070*/  EXIT ;  /* 0x000000000000794d */ /* 0x000fea0003800000 */
.L_x_4918:
        /* <DEDUP_REMOVED lines=16> */
.L_x_32846:


//--------------------- .text._ZN2at6native27unrolled_elementwise_kernelINS0_13BinaryFunctorIN3c104HalfES4_S4_ZZZNS0_15binary_internal21div_floor_kernel_cudaERNS_18TensorIteratorBaseEENKUlvE1_clEvENKUlvE1_clEvEUlS4_S4_E_EESt5arrayIPcLm3EELi4E23TrivialOffsetCalculatorILi2EjESF_ILi1EjENS0_6memory15LoadWithoutCastENSI_16StoreWithoutCastEEEviT_T0_T2_T3_T4_T5_ --------------------------
	.section	.text._ZN2at6native27unrolled_elementwise_kernelINS0_13BinaryFunctorIN3c104HalfES4_S4_ZZZNS0_15binary_internal21div_floor_kernel_cudaERNS_18TensorIteratorBaseEENKUlvE1_clEvENKUlvE1_clEvEUlS4_S4_E_EESt5arrayIPcLm3EELi4E23TrivialOffsetCalculatorILi2EjESF_ILi1EjENS0_6memory15LoadWithoutCastENSI_16StoreWithoutCastEEEviT_T0_T2_T3_T4_T5_,"ax",@progbits
	.align	128
        .global         _ZN2at6native27unrolled_elementwise_kernelINS0_13BinaryFunctorIN3c104HalfES4_S4_ZZZNS0_15binary_internal21div_floor_kernel_cudaERNS_18TensorIteratorBaseEENKUlvE1_clEvENKUlvE1_clEvEUlS4_S4_E_EESt5arrayIPcLm3EELi4E23TrivialOffsetCalculatorILi2EjESF_ILi1EjENS0_6memory15LoadWithoutCastENSI_16StoreWithoutCastEEEviT_T0_T2_T3_T4_T5_
        .type           _ZN2at6native27unrolled_elementwise_kernelINS0_13BinaryFunctorIN3c104HalfES4_S4_ZZZNS0_15binary_internal21div_floor_kernel_cudaERNS_18TensorIteratorBaseEENKUlvE1_clEvENKUlvE1_clEvEUlS4_S4_E_EESt5arrayIPcLm3EELi4E23TrivialOffsetCalculatorILi2EjESF_ILi1EjENS0_6memory15LoadWithoutCastENSI_16StoreWithoutCastEEEviT_T0_T2_T3_T4_T5_,@function
        .size           _ZN2at6native27unrolled_elementwise_kernelINS0_13BinaryFunctorIN3c104HalfES4_S4_ZZZNS0_15binary_internal21div_floor_kernel_cudaERNS_18TensorIteratorBaseEENKUlvE1_clEvENKUlvE1_clEvEUlS4_S4_E_EESt5arrayIPcLm3EELi4E23TrivialOffsetCalculatorILi2EjESF_ILi1EjENS0_6memory15LoadWithoutCastENSI_16StoreWithoutCastEEEviT_T0_T2_T3_T4_T5_,(.L_x_32847 - _ZN2at6native27unrolled_elementwise_kernelINS0_13BinaryFunctorIN3c104HalfES4_S4_ZZZNS0_15binary_internal21div_floor_kernel_cudaERNS_18TensorIteratorBaseEENKUlvE1_clEvENKUlvE1_clEvEUlS4_S4_E_EESt5arrayIPcLm3EELi4E23TrivialOffsetCalculatorILi2EjESF_ILi1EjENS0_6memory15LoadWithoutCastENSI_16StoreWithoutCastEEEviT_T0_T2_T3_T4_T5_)
        .other          _ZN2at6native27unrolled_elementwise_kernelINS0_13BinaryFunctorIN3c104HalfES4_S4_ZZZNS0_15binary_internal21div_floor_kernel_cudaERNS_18TensorIteratorBaseEENKUlvE1_clEvENKUlvE1_clEvEUlS4_S4_E_EESt5arrayIPcLm3EELi4E23TrivialOffsetCalculatorILi2EjESF_ILi1EjENS0_6memory15LoadWithoutCastENSI_16StoreWithoutCastEEEviT_T0_T2_T3_T4_T5_,@"STO_CUDA_ENTRY STV_DEFAULT"
_ZN2at6native27unrolled_elementwise_kernelINS0_13BinaryFunctorIN3c104HalfES4_S4_ZZZNS0_15binary_internal21div_floor_kernel_cudaERNS_18TensorIteratorBaseEENKUlvE1_clEvENKUlvE1_clEvEUlS4_S4_E_EESt5arrayIPcLm3EELi4E23TrivialOffsetCalculatorILi2EjESF_ILi1EjENS0_6memory15LoadWithoutCastENSI_16StoreWithoutCastEEEviT_T0_T2_T3_T4_T5_:
.text._ZN2at6native27unrolled_elementwise_kernelINS0_13BinaryFunctorIN3c104HalfES4_S4_ZZZNS0_15binary_internal21div_floor_kernel_cudaERNS_18TensorIteratorBaseEENKUlvE1_clEvENKUlvE1_clEvEUlS4_S4_E_EESt5arrayIPcLm3EELi4E23TrivialOffsetCalculatorILi2EjESF_ILi1EjENS0_6memory15LoadWithoutCastENSI_16StoreWithoutCastEEEviT_T0_T2_T3_T4_T5_:
        /* <DEDUP_REMOVED lines=24> */
[----:B------:R-:W-:Y:S01]  /*0180*/  @!P1 IMAD R27, R0, 0x200, R25 ;  /* 0x00000200001b9824 */ /* 0x000fe200078e0219 */
[----:B------:R-:W-:-:S04]  /*0190*/  @!P1 IADD3 R25, PT, PT, R25, 0x80, RZ ;  /* 0x0000008019199810 */ /* 0x000fc80007ffe0ff */
[----:B------:R-:W-:Y:S01]  /*01a0*/  ISETP.GE.AND P3, PT, R25, R18, PT ;  /* 0x000000121900720c */ /* 0x000fe20003f66270 */
[----:B----4-:R-:W-:Y:S01]  /*01b0*/  @!P1 IMAD.WIDE.U32 R16, R27, 0x2, R16 ;  /* 0x000000021b109825 */ /* 0x010fe200078e0010 */
[----:B-1----:R-:W-:Y:S02]  /*01c0*/  PRMT R13, RZ, 0x7610, R13 ;  /* 0x00007610ff0d7816 */ /* 0x002fe4000000000d */
[----:B------:R-:W-:Y:S02]  /*01d0*/  PRMT R12, RZ, 0x7610, R12 ;  /* 0x00007610ff0c7816 */ /* 0x000fe4000000000c */
[----:B------:R1:W5:Y:S07]  /*01e0*/  @!P1 LDG.E.U16 R22, desc[UR4][R16.64] ;  /* 0x0000000410169981 */ /* 0x00036e000c1e1500 */
[----:B------:R-:W-:-:S02]  /*01f0*/  @!P3 IMAD R23, R0, 0x200, R25 ;  /* 0x000002000017b824 */ /* 0x000fc400078e0219 */
[----:B------:R-:W-:Y:S02]  /*0200*/  @!P3 VIADD R25, R25, 0x80 ;  /* 0x000000801919b836 */ /* 0x000fe40000000000 */
        /* <DEDUP_REMOVED lines=9> */
[----:B------:R-:W-:Y:S01]  /*02a0*/  @!P2 LEA R25, R0, R25, 0x9 ;  /* 0x000000190019a211 */ /* 0x000fe200078e48ff */
[----:B------:R1:W5:Y:S04]  /*02b0*/  @!P3 LDG.E.U16 R23, desc[UR4][R8.64] ;  /* 0x000000040817b981 */ /* 0x000368000c1e1500 */
        /* <DEDUP_REMOVED lines=9> */
[----:B-----5:R-:W-:-:S05]  /*0350*/  HADD2.F32 R21, -RZ, R21.H0_H0 ;  /* 0x20000015ff157230 */ /* 0x020fca0000004100 */
[----:B------:R-:W-:-:S13]  /*0360*/  FSETP.NEU.FTZ.AND P0, PT, R21, RZ, PT ;  /* 0x000000ff1500720b */ /* 0x000fda0003f1d000 */
[----:B------:R-:W0:Y:S01]  /*0370*/  @!P0 MUFU.RCP R3, R21 ;  /* 0x0000001500038308 */ /* 0x000e220000001000 */
        /* <DEDUP_REMOVED lines=35> */
.L_x_4925:
[----:B------:R-:W-:Y:S05]  /*05b0*/  BSYNC.RECONVERGENT B2 ;  /* 0x0000000000027941 */ /* 0x000fea0003800200 */
.L_x_4924:
[----:B------:R-:W-:Y:S01]  /*05c0*/  FFMA.FTZ R3, -R6, R2, R3 ;  /* 0x0000000206037223 */ /* 0x000fe20000010103 */
[----:B------:R-:W-:Y:S06]  /*05d0*/  BRA `(.L_x_4922) ;  /* 0x0000000000807947 */ /* 0x000fec0003800000 */
.L_x_4923:
        /* <DEDUP_REMOVED lines=16> */
.L_x_4928:
        /* <DEDUP_REMOVED lines=13> */
.L_x_4927:
[----:B------:R-:W-:Y:S05]  /*07b0*/  BSYNC.RECONVERGENT B2 ;  /* 0x0000000000027941 */ /* 0x000fea0003800200 */
.L_x_4926:
[----:B------:R-:W-:-:S04]  /*07c0*/  FMUL.FTZ R3, R3, 1.1920928955078125e-07 ;  /* 0x3400000003037820 */ /* 0x000fc80000410000 */
[----:B------:R-:W-:-:S07]  /*07d0*/  FMUL.FTZ R3, R2, R3 ;  /* 0x0000000302037220 */ /* 0x000fce0000410000 */
.L_x_4922:
[----:B------:R-:W-:Y:S05]  /*07e0*/  BSYNC.RECONVERGENT B0 ;  /* 0x0000000000007941 */ /* 0x000fea0003800200 */
.L_x_4921:
        /* <DEDUP_REMOVED lines=22> */
.L_x_4929:
[----:B------:R-:W-:-:S05]  /*0950*/  FMUL.FTZ R20, R20, R4 ;  /* 0x0000000414147220 */ /* 0x000fca0000410000 */
[----:B------:R-:W-:-:S05]  /*0960*/  F2FP.F16.F32.PACK_AB R20, RZ, R20 ;  /* 0x00000014ff14723e */ /* 0x000fca00000000ff */
[----:B------:R-:W-:-:S05]  /*0970*/  HADD2.F32 R20, -RZ, R20.H0_H0 ;  /* 0x20000014ff147230 */ /* 0x000fca0000004100 */
[----:B------:R-:W-:-:S04]  /*0980*/  LOP3.LUT R2, RZ, 0x80000000, R20, 0xb8, !PT ;  /* 0x80000000ff027812 */ /* 0x000fc800078eb814 */
[----:B------:R-:W-:-:S07]  /*0990*/  F2FP.F16.F32.PACK_AB R2, RZ, R2 ;  /* 0x00000002ff02723e */ /* 0x000fce00000000ff */
.L_x_4920:
[----:B------:R-:W-:Y:S05]  /*09a0*/  BSYNC.RECONVERGENT B1 ;  /* 0x0000000000017941 */ /* 0x000fea0003800200 */
.L_x_4919:
[----:B------:R-:W-:Y:S01]  /*09b0*/  VIADD R3, R19, 0x80 ;  /* 0x0000008013037836 */ /* 0x000fe20000000000 */
[----:B------:R-:W-:Y:S04]  /*09c0*/  BSSY.RECONVERGENT B1, `(.L_x_4930) ;  /* 0x0000068000017945 */ /* 0x000fe80003800200 */
[----:B------:R-:W-:-:S13]  /*09d0*/  ISETP.GE.AND P0, PT, R3, R18, PT ;  /* 0x000000120300720c */ /* 0x000fda0003f06270 */
[----:B------:R-:W-:Y:S05]  /*09e0*/  @P0 BRA `(.L_x_4931) ;  /* 0x0000000400940947 */ /* 0x000fea0003800000 */
[----:B-----5:R-:W-:-:S05]  /*09f0*/  HADD2.F32 R25, -RZ, R25.H0_H0 ;  /* 0x20000019ff197230 */ /* 0x020fca0000004100 */
        /* <DEDUP_REMOVED lines=30> */
.L_x_4938:
[----:B------:R-:W-:Y:S01]  /*0be0*/  FSETP.GEU.FTZ.AND P0, PT, R7, -R8, PT ;  /* 0x800000080700720b */ /* 0x000fe20003f1e000 */
[----:B------:R-:W-:-:S12]  /*0bf0*/  FADD.FTZ R4, R4, -1 ;  /* 0xbf80000004047421 */ /* 0x000fd80000010000 */
[----:B------:R-:W-:-:S07]  /*0c00*/  @!P0 FADD.FTZ R4, R4, -1 ;  /* 0xbf80000004048421 */ /* 0x000fce0000010000 */
.L_x_4937:
[----:B------:R-:W-:Y:S05]  /*0c10*/  BSYNC.RECONVERGENT B2 ;  /* 0x0000000000027941 */ /* 0x000fea0003800200 */
.L_x_4936:
[----:B------:R-:W-:Y:S01]  /*0c20*/  FFMA.FTZ R5, -R8, R4, R5 ;  /* 0x0000000408057223 */ /* 0x000fe20000010105 */
[----:B------:R-:W-:Y:S06]  /*0c30*/  BRA `(.L_x_4934) ;  /* 0x0000000000807947 */ /* 0x000fec0003800000 */
.L_x_4935:
[----:B0-----:R-:W-:Y:S01]  /*0c40*/  LOP3.LUT R8, R6, 0xff800000, RZ, 0xc0, !PT ;  /* 0xff80000006087812 */ /* 0x001fe200078ec0ff */
[----:B------:R-:W-:Y:S01]  /*0c50*/  BSSY.RECONVERGENT B2, `(.L_x_4939) ;  /* 0x000001c000027945 */ /* 0x000fe20003800200 */
[C---:B------:R-:W-:Y:S02]  /*0c60*/  ISETP.GT.U32.AND P0, PT, R5.reuse, 0x7f7fffff, PT ;  /* 0x7f7fffff0500780c */ /* 0x040fe40003f04070 */
[C---:B------:R-:W-:Y:S02]  /*0c70*/  IADD3 R4, PT, PT, R5.reuse, -R8, RZ ;  /* 0x8000000805047210 */ /* 0x040fe40007ffe0ff */
[----:B------:R-:W-:Y:S02]  /*0c80*/  LOP3.LUT R5, R5, 0x7fffff, RZ, 0xc0, !PT ;  /* 0x007fffff05057812 */ /* 0x000fe400078ec0ff */
[----:B------:R-:W-:Y:S02]  /*0c90*/  LOP3.LUT R4, R4, 0xff800000, RZ, 0xc0, !PT ;  /* 0xff80000004047812 */ /* 0x000fe400078ec0ff */
[----:B------:R-:W-:-:S02]  /*0ca0*/  FSETP.GT.FTZ.AND P2, PT, |R25|, RZ, PT ;  /* 0x000000ff1900720b */ /* 0x000fc40003f54200 */
[----:B------:R-:W-:Y:S01]  /*0cb0*/  LOP3.LUT R5, R5, 0x3f800000, RZ, 0xfc, !PT ;  /* 0x3f80000005057812 */ /* 0x000fe200078efcff */
        /* <DEDUP_REMOVED lines=8> */
.L_x_4941:
        /* <DEDUP_REMOVED lines=13> */
.L_x_4940:
[----:B------:R-:W-:Y:S05]  /*0e10*/  BSYNC.RECONVERGENT B2 ;  /* 0x0000000000027941 */ /* 0x000fea0003800200 */
.L_x_4939:
[----:B------:R-:W-:-:S04]  /*0e20*/  FMUL.FTZ R5, R5, 1.1920928955078125e-07 ;  /* 0x3400000005057820 */ /* 0x000fc80000410000 */
[----:B------:R-:W-:-:S07]  /*0e30*/  FMUL.FTZ R5, R4, R5 ;  /* 0x0000000504057220 */ /* 0x000fce0000410000 */
.L_x_4934:
[----:B------:R-:W-:Y:S05]  /*0e40*/  BSYNC.RECONVERGENT B0 ;  /* 0x0000000000007941 */ /* 0x000fea0003800200 */
.L_x_4933:
        /* <DEDUP_REMOVED lines=20> */
[----:B0-----:R-:W-:-:S05]  /*0f90*/  HADD2.F32 R8, -RZ, R4.H0_H0 ;  /* 0x20000004ff087230 */ /* 0x001fca0000004100 */
[----:B------:R-:W-:-:S05]  /*0fa0*/  FADD.FTZ R6, -R8, R5 ;  /* 0x0000000508067221 */ /* 0x000fca0000010100 */
[----:B------:R-:W-:-:S13]  /*0fb0*/  FSETP.GT.FTZ.AND P0, PT, R6, 0.5, PT ;  /* 0x3f0000000600780b */ /* 0x000fda0003f14000 */
[----:B------:R-:W-:Y:S05]  /*0fc0*/  @!P0 BRA `(.L_x_4931) ;  /* 0x00000000001c8947 */ /* 0x000fea0003800000 */
[----:B------:R-:W-:-:S05]  /*0fd0*/  FADD.FTZ R4, R8, 1 ;  /* 0x3f80000008047421 */ /* 0x000fca0000010000 */
[----:B------:R-:W-:Y:S01]  /*0fe0*/  F2FP.F16.F32.PACK_AB R4, RZ, R4 ;  /* 0x00000004ff04723e */ /* 0x000fe200000000ff */
[----:B------:R-:W-:Y:S06]  /*0ff0*/  BRA `(.L_x_4931) ;  /* 0x0000000000107947 */ /* 0x000fec0003800000 */
.L_x_4932:
[----:B------:R-:W1:Y:S01]  /*1000*/  MUFU.RCP R25, R25 ;  /* 0x0000001900197308 */ /* 0x000e620000001000 */
[----:B------:R-:W-:-:S05]  /*1010*/  HADD2.F32 R4, -RZ, R22.H0_H0 ;  /* 0x20000016ff047230 */ /* 0x000fca0000004100 */
[----:B-1----:R-:W-:-:S05]  /*1020*/  FMUL.FTZ R4, R25, R4 ;  /* 0x0000000419047220 */ /* 0x002fca0000410000 */
[----:B------:R-:W-:-:S07]  /*1030*/  F2FP.F16.F32.PACK_AB R4, RZ, R4 ;  /* 0x00000004ff04723e */ /* 0x000fce00000000ff */
.L_x_4931:
[----:B------:R-:W-:Y:S05]  /*1040*/  BSYNC.RECONVERGENT B1 ;  /* 0x0000000000017941 */ /* 0x000fea0003800200 */
.L_x_4930:
[----:B------:R-:W-:Y:S01]  /*1050*/  IADD3 R5, PT, PT, R19, 0x100, RZ ;  /* 0x0000010013057810 */ /* 0x000fe20007ffe0ff */
[----:B------:R-:W-:Y:S03]  /*1060*/  BSSY.RECONVERGENT B1, `(.L_x_4942) ;  /* 0x0000068000017945 */ /* 0x000fe60003800200 */
        /* <DEDUP_REMOVED lines=33> */
.L_x_4950:
[----:B------:R-:W-:Y:S01]  /*1280*/  FSETP.GEU.FTZ.AND P0, PT, R8, -R9, PT ;  /* 0x800000090800720b */ /* 0x000fe20003f1e000 */
[----:B------:R-:W-:-:S12]  /*1290*/  FADD.FTZ R5, R5, -1 ;  /* 0xbf80000005057421 */ /* 0x000fd80000010000 */
[----:B------:R-:W-:-:S07]  /*12a0*/  @!P0 FADD.FTZ R5, R5, -1 ;  /* 0xbf80000005058421 */ /* 0x000fce0000010000 */
.L_x_4949:
[----:B------:R-:W-:Y:S05]  /*12b0*/  BSYNC.RECONVERGENT B2 ;  /* 0x0000000000027941 */ /* 0x000fea0003800200 */
.L_x_4948:
[----:B------:R-:W-:Y:S01]  /*12c0*/  FFMA.FTZ R6, -R9, R5, R6 ;  /* 0x0000000509067223 */ /* 0x000fe20000010106 */
[----:B------:R-:W-:Y:S06]  /*12d0*/  BRA `(.L_x_4946) ;  /* 0x0000000000807947 */ /* 0x000fec0003800000 */
.L_x_4947:
        /* <DEDUP_REMOVED lines=11> */
[----:B0-----:R-:W-:-:S11]  /*1390*/  FSEL R10, R5, +QNAN , P2 ;  /* 0x7fffffff050a7808 */ /* 0x001fd60001000000 */
[----:B------:R-:W-:Y:S05]  /*13a0*/  @!P1 BRA `(.L_x_4952) ;  /* 0x0000000000409947 */ /* 0x000fea0003800000 */
[----:B------:R-:W-:-:S04]  /*13b0*/  LOP3.LUT R5, R9, 0x7fffff, RZ, 0xc0, !PT ;  /* 0x007fffff09057812 */ /* 0x000fc800078ec0ff */
[----:B------:R-:W-:-:S04]  /*13c0*/  LOP3.LUT R11, R5, 0x3f800000, RZ, 0xfc, !PT ;  /* 0x3f800000050b7812 */ /* 0x000fc800078efcff */
[----:B------:R0:W1:Y:S03]  /*13d0*/  MUFU.RCP R14, R11 ;  /* 0x0000000b000e7308 */ /* 0x0000660000001000 */
.L_x_4953:
        /* <DEDUP_REMOVED lines=13> */
.L_x_4952:
[----:B------:R-:W-:Y:S05]  /*14b0*/  BSYNC.RECONVERGENT B2 ;  /* 0x0000000000027941 */ /* 0x000fea0003800200 */
.L_x_4951:
[----:B------:R-:W-:-:S04]  /*14c0*/  FMUL.FTZ R5, R6, 1.1920928955078125e-07 ;  /* 0x3400000006057820 */ /* 0x000fc80000410000 */
[----:B------:R-:W-:-:S07]  /*14d0*/  FMUL.FTZ R6, R10, R5 ;  /* 0x000000050a067220 */ /* 0x000fce0000410000 */
.L_x_4946:
[----:B------:R-:W-:Y:S05]  /*14e0*/  BSYNC.RECONVERGENT B0 ;  /* 0x0000000000007941 */ /* 0x000fea0003800200 */
.L_x_4945:
        /* <DEDUP_REMOVED lines=27> */
.L_x_4944:
[----:B------:R-:W1:Y:S01]  /*16a0*/  MUFU.RCP R24, R24 ;  /* 0x0000001800187308 */ /* 0x000e620000001000 */
[----:B------:R-:W-:-:S05]  /*16b0*/  HADD2.F32 R5, -RZ, R23.H0_H0 ;  /* 0x20000017ff057230 */ /* 0x000fca0000004100 */
[----:B-1----:R-:W-:-:S05]  /*16c0*/  FMUL.FTZ R5, R24, R5 ;  /* 0x0000000518057220 */ /* 0x002fca0000410000 */
[----:B------:R-:W-:-:S07]  /*16d0*/  F2FP.F16.F32.PACK_AB R5, RZ, R5 ;  /* 0x00000005ff05723e */ /* 0x000fce00000000ff */
.L_x_4943:
[----:B------:R-:W-:Y:S05]  /*16e0*/  BSYNC.RECONVERGENT B1 ;  /* 0x0000000000017941 */ /* 0x000fea0003800200 */
.L_x_4942:
        /* <DEDUP_REMOVED lines=35> */
.L_x_4962:
[----:B------:R-:W-:Y:S01]  /*1920*/  FSETP.GEU.FTZ.AND P0, PT, R9, -R11, PT ;  /* 0x8000000b0900720b */ /* 0x000fe20003f1e000 */
[----:B------:R-:W-:-:S12]  /*1930*/  FADD.FTZ R7, R7, -1 ;  /* 0xbf80000007077421 */ /* 0x000fd80000010000 */
[----:B------:R-:W-:-:S07]  /*1940*/  @!P0 FADD.FTZ R7, R7, -1 ;  /* 0xbf80000007078421 */ /* 0x000fce0000010000 */
.L_x_4961:
[----:B------:R-:W-:Y:S05]  /*1950*/  BSYNC.RECONVERGENT B2 ;  /* 0x0000000000027941 */ /* 0x000fea0003800200 */
.L_x_4960:
[----:B------:R-:W-:Y:S01]  /*1960*/  FFMA.FTZ R6, -R11, R7, R6 ;  /* 0x000000070b067223 */ /* 0x000fe20000010106 */
[----:B------:R-:W-:Y:S06]  /*1970*/  BRA `(.L_x_4958) ;  /* 0x0000000000807947 */ /* 0x000fec0003800000 */
.L_x_4959:
        /* <DEDUP_REMOVED lines=16> */
.L_x_4965:
        /* <DEDUP_REMOVED lines=13> */
.L_x_4964:
[----:B------:R-:W-:Y:S05]  /*1b50*/  BSYNC.RECONVERGENT B2 ;  /* 0x0000000000027941 */ /* 0x000fea0003800200 */
.L_x_4963:
[----:B------:R-:W-:-:S04]  /*1b60*/  FMUL.FTZ R6, R6, 1.1920928955078125e-07 ;  /* 0x3400000006067820 */ /* 0x000fc80000410000 */
[----:B------:R-:W-:-:S07]  /*1b70*/  FMUL.FTZ R6, R11, R6 ;  /* 0x000000060b067220 */ /* 0x000fce0000410000 */
.L_x_4958:
[----:B------:R-:W-:Y:S05]  /*1b80*/  BSYNC.RECONVERGENT B0 ;  /* 0x0000000000007941 */ /* 0x000fea0003800200 */
.L_x_4957:
        /* <DEDUP_REMOVED lines=27> */
.L_x_4956:
[----:B------:R-:W1:Y:S01]  /*1d40*/  MUFU.RCP R7, R12 ;  /* 0x0000000c00077308 */ /* 0x000e620000001000 */
[----:B------:R-:W-:-:S05]  /*1d50*/  HADD2.F32 R6, -RZ, R13.H0_H0 ;  /* 0x2000000dff067230 */ /* 0x000fca0000004100 */
[----:B-1----:R-:W-:-:S05]  /*1d60*/  FMUL.FTZ R6, R7, R6 ;  /* 0x0000000607067220 */ /* 0x002fca0000410000 */
[----:B------:R-:W-:-:S07]  /*1d70*/  F2FP.F16.F32.PACK_AB R6, RZ, R6 ;  /* 0x00000006ff06723e */ /* 0x000fce00000000ff */
.L_x_4955:
[----:B------:R-:W-:Y:S05]  /*1d80*/  BSYNC.RECONVERGENT B1 ;  /* 0x0000000000017941 */ /* 0x000fea0003800200 */
.L_x_4954:
[----:B------:R-:W-:Y:S01]  /*1d90*/  ISETP.GE.AND P0, PT, R19, R18, PT ;  /* 0x000000121300720c */ /* 0x000fe20003f06270 */
[----:B------:R-:W-:Y:S04]  /*1da0*/  BSSY.RECONVERGENT B0, `(.L_x_4966) ;  /* 0x0000017000007945 */ /* 0x000fe80003800200 */
[----:B------:R-:W-:Y:S08]  /*1db0*/  BSSY.RELIABLE B1, `(.L_x_4967) ;  /* 0x000000f000017945 */ /* 0x000ff00003800100 */
[----:B------:R-:W-:Y:S05]  /*1dc0*/  @P0 BRA `(.L_x_4968) ;  /* 0x0000000000340947 */ /* 0x000fea0003800000 */
[----:B0-----:R-:W0:Y:S01]  /*1dd0*/  LDC.64 R8, c[0x0][0x388] ;  /* 0x0000e200ff087b82 */ /* 0x001e220000000a00 */
[----:B------:R-:W-:Y:S02]  /*1de0*/  IMAD R7, R0, 0x200, R19 ;  /* 0x0000020000077824 */ /* 0x000fe400078e0213 */
[----:B------:R-:W-:-:S05]  /*1df0*/  IMAD.MOV.U32 R19, RZ, RZ, R3 ;  /* 0x000000ffff137224 */ /* 0x000fca00078e0003 */
[----:B------:R-:W-:-:S13]  /*1e00*/  ISETP.GE.AND P0, PT, R19, R18, PT ;  /* 0x000000121300720c */ /* 0x000fda0003f06270 */
[----:B------:R-:W-:Y:S05]  /*1e10*/  @P0 BREAK.RELIABLE B1 ;  /* 0x0000000000010942 */ /* 0x000fea0003800100 */
[----:B0-----:R-:W-:-:S05]  /*1e20*/  IMAD.WIDE.U32 R8, R7, 0x2, R8 ;  /* 0x0000000207087825 */ /* 0x001fca00078e0008 */
[----:B------:R0:W-:Y:S01]  /*1e30*/  STG.E.U16 desc[UR4][R8.64], R2 ;  /* 0x0000000208007986 */ /* 0x0001e2000c101504 */
[----:B------:R-:W-:Y:S05]  /*1e40*/  @P0 BRA `(.L_x_4969) ;  /* 0x0000000000300947 */ /* 0x000fea0003800000 */
[----:B0-----:R-:W0:Y:S01]  /*1e50*/  LDC.64 R2, c[0x0][0x388] ;  /* 0x0000e200ff027b82 */ /* 0x001e220000000a00 */
[----:B------:R-:W-:Y:S01]  /*1e60*/  LEA R7, R0, R19, 0x9 ;  /* 0x0000001300077211 */ /* 0x000fe200078e48ff */
[----:B------:R-:W-:-:S04]  /*1e70*/  VIADD R19, R19, 0x80 ;  /* 0x0000008013137836 */ /* 0x000fc80000000000 */
[----:B0-----:R-:W-:-:S05]  /*1e80*/  IMAD.WIDE.U32 R2, R7, 0x2, R2 ;  /* 0x0000000207027825 */ /* 0x001fca00078e0002 */
[----:B------:R1:W-:Y:S02]  /*1e90*/  STG.E.U16 desc[UR4][R2.64], R4 ;  /* 0x0000000402007986 */ /* 0x0003e4000c101504 */
.L_x_4968:
[----:B------:R-:W-:Y:S05]  /*1ea0*/  BSYNC.RELIABLE B1 ;  /* 0x0000000000017941 */ /* 0x000fea0003800100 */
.L_x_4967:
[----:B------:R-:W-:-:S13]  /*1eb0*/  ISETP.GE.AND P0, PT, R19, R18, PT ;  /* 0x000000121300720c */ /* 0x000fda0003f06270 */
[----:B-1----:R-:W1:Y:S01]  /*1ec0*/  @!P0 LDC.64 R2, c[0x0][0x388] ;  /* 0x0000e200ff028b82 */ /* 0x002e620000000a00 */
[----:B------:R-:W-:Y:S01]  /*1ed0*/  @!P0 IMAD R7, R0, 0x200, R19 ;  /* 0x0000020000078824 */ /* 0x000fe200078e0213 */
[----:B------:R-:W-:-:S03]  /*1ee0*/  @!P0 IADD3 R19, PT, PT, R19, 0x80, RZ ;  /* 0x0000008013138810 */ /* 0x000fc60007ffe0ff */
[----:B-1----:R-:W-:-:S05]  /*1ef0*/  @!P0 IMAD.WIDE.U32 R2, R7, 0x2, R2 ;  /* 0x0000000207028825 */ /* 0x002fca00078e0002 */
[----:B------:R1:W-:Y:S02]  /*1f00*/  @!P0 STG.E.U16 desc[UR4][R2.64], R5 ;  /* 0x0000000502008986 */ /* 0x0003e4000c101504 */
.L_x_4969:
[----:B------:R-:W-:Y:S05]  /*1f10*/  BSYNC.RECONVERGENT B0 ;  /* 0x0000000000007941 */ /* 0x000fea0003800200 */
.L_x_4966:
        /* <DEDUP_REMOVED lines=8> */
.L_x_4970:
        /* <DEDUP_REMOVED lines=14> */
.L_x_32847:


//--------------------- .text._ZN2at6native29vectorized_elementwise_kernelILi2ENS0_13BinaryFunctorIN3c104HalfES4_S4_ZZZNS0_15binary_internal21div_floor_kernel_cudaERNS_18TensorIteratorBaseEENKUlvE1_clEvENKUlvE1_clEvEUlS4_S4_E_EESt5arrayIPcLm3EEEEviT0_T1_ --------------------------
	.section	.text._ZN2at6native29vectorized_elementwise_kernelILi2ENS0_13BinaryFunctorIN3c104HalfES4_S4_ZZZNS0_15binary_internal21div_floor_kernel_cudaERNS_18TensorIteratorBaseEENKUlvE1_clEvENKUlvE1_clEvEUlS4_S4_E_EESt5arrayIPcLm3EEEEviT0_T1_,"ax",@progbits
	.align	128
        .global         _ZN2at6native29vectorized_elementwise_kernelILi2ENS0_13BinaryFunctorIN3c104HalfES4_S4_ZZZNS0_15binary_internal21div_floor_kernel_cudaERNS_18TensorIteratorBaseEENKUlvE1_clEvENKUlvE1_clEvEUlS4_S4_E_EESt5arrayIPcLm3EEEEviT0_T1_
        .type           _ZN2at6native29vectorized_elementwise_kernelILi2ENS0_13BinaryFunctorIN3c104HalfES4_S4_ZZZNS0_15binary_internal21div_floor_kernel_cudaERNS_18TensorIteratorBaseEENKUlvE1_clEvENKUlvE1_clEvEUlS4_S4_E_EESt5arrayIPcLm3EEEEviT0_T1_,@function
        .size           _ZN2at6native29vectorized_elementwise_kernelILi2ENS0_13BinaryFunctorIN3c104HalfES4_S4_ZZZNS0_15binary_internal21div_floor_kernel_cudaERNS_18TensorIteratorBaseEENKUlvE1_clEvENKUlvE1_clEvEUlS4_S4_E_EESt5arrayIPcLm3EEEEviT0_T1_,(.L_x_32848 - _ZN2at6native29vectorized_elementwise_kernelILi2ENS0_13BinaryFunctorIN3c104HalfES4_S4_ZZZNS0_15binary_internal21div_floor_kernel_cudaERNS_18TensorIteratorBaseEENKUlvE1_clEvENKUlvE1_clEvEUlS4_S4_E_EESt5arrayIPcLm3EEEEviT0_T1_)
        .other          _ZN2at6native29vectorized_elementwise_kernelILi2ENS0_13BinaryFunctorIN3c104HalfES4_S4_ZZZNS0_15binary_internal21div_floor_kernel_cudaERNS_18TensorIteratorBaseEENKUlvE1_clEvENKUlvE1_clEvEUlS4_S4_E_EESt5arrayIPcLm3EEEEviT0_T1_,@"STO_CUDA_ENTRY STV_DEFAULT"
_ZN2at6native29vectorized_elementwise_kernelILi2ENS0_13BinaryFunctorIN3c104HalfES4_S4_ZZZNS0_15binary_internal21div_floor_kernel_cudaERNS_18TensorIteratorBaseEENKUlvE1_clEvENKUlvE1_clEvEUlS4_S4_E_EESt5arrayIPcLm3EEEEviT0_T1_:
.text._ZN2at6native29vectorized_elementwise_kernelILi2ENS0_13BinaryFunctorIN3c104HalfES4_S4_ZZZNS0_15binary_internal21div_floor_kernel_cudaERNS_18TensorIteratorBaseEENKUlvE1_clEvENKUlvE1_clEvEUlS4_S4_E_EESt5arrayIPcLm3EEEEviT0_T1_:
        /* <DEDUP_REMOVED lines=28> */
[----:B------:R-:W-:Y:S01]  /*01c0*/  @!P0 IADD3 R26, PT, PT, R26, 0x80, RZ ;  /* 0x000000801a1a8810 */ /* 0x000fe20007ffe0ff */
[----:B------:R4:W5:Y:S03]  /*01d0*/  @!P3 LDG.E.U16 R7, desc[UR4][R10.64] ;  /* 0x000000040a07b981 */ /* 0x000966000c1e1500 */
[----:B------:R-:W-:Y:S01]  /*01e0*/  ISETP.GE.U32.AND P1, PT, R26, R5, PT ;  /* 0x000000051a00720c */ /* 0x000fe20003f26070 */
[----:B--2---:R-:W2:-:S12]  /*01f0*/  LDC.64 R14, c[0x0][0x390] ;  /* 0x0000e400ff0e7b82 */ /* 0x004e980000000a00 */
[----:B------:R-:W-:Y:S02]  /*0200*/  @!P1 IMAD.IADD R9, R4, 0x1, R26 ;  /* 0x0000000104099824 */ /* 0x000fe400078e021a */
[----:B------:R-:W-:-:S05]  /*0210*/  @!P1 VIADD R26, R26, 0x80 ;  /* 0x000000801a1a9836 */ /* 0x000fca0000000000 */
[----:B------:R-:W-:Y:S01]  /*0220*/  ISETP.GE.U32.AND P2, PT, R26, R5, PT ;  /* 0x000000051a00720c */ /* 0x000fe20003f46070 */
[----:B---3--:R-:W-:Y:S01]  /*0230*/  @!P0 IMAD.WIDE.U32 R22, R17, 0x2, R22 ;  /* 0x0000000211168825 */ /* 0x008fe200078e0016 */
[----:B----4-:R-:W-:-:S11]  /*0240*/  PRMT R11, RZ, 0x7610, R11 ;  /* 0x00007610ff0b7816 */ /* 0x010fd6000000000b */
[----:B------:R-:W-:Y:S01]  /*0250*/  @!P2 IMAD.IADD R27, R4, 0x1, R26 ;  /* 0x00000001041ba824 */ /* 0x000fe200078e021a */
[----:B------:R-:W-:-:S04]  /*0260*/  @!P2 IADD3 R26, PT, PT, R26, 0x80, RZ ;  /* 0x000000801a1aa810 */ /* 0x000fc80007ffe0ff */
[----:B------:R-:W-:Y:S01]  /*0270*/  ISETP.GE.U32.AND P3, PT, R26, R5, PT ;  /* 0x000000051a00720c */ /* 0x000fe20003f66070 */
[----:B------:R-:W-:Y:S02]  /*0280*/  @!P0 IMAD.WIDE.U32 R12, R17, 0x2, R12 ;  /* 0x00000002110c8825 */ /* 0x000fe400078e000c */
        /* <DEDUP_REMOVED lines=17> */
[----:B------:R-:W-:Y:S02]  /*03a0*/  @!P0 IMAD.IADD R27, R4, 0x1, R26 ;  /* 0x00000001041b8824 */ /* 0x000fe400078e021a */
[----:B------:R-:W-:Y:S01]  /*03b0*/  @!P0 VIADD R26, R26, 0x80 ;  /* 0x000000801a1a8836 */ /* 0x000fe20000000000 */
[----:B------:R-:W-:-:S04]  /*03c0*/  PRMT R21, RZ, 0x7610, R21 ;  /* 0x00007610ff157816 */ /* 0x000fc80000000015 */
[----:B------:R-:W-:Y:S02]  /*03d0*/  ISETP.GE.U32.AND P1, PT, R26, R5, PT ;  /* 0x000000051a00720c */ /* 0x000fe40003f26070 */
[----:B---3--:R-:W-:Y:S01]  /*03e0*/  PRMT R24, RZ, 0x7610, R24 ;  /* 0x00007610ff187816 */ /* 0x008fe20000000018 */
[----:B------:R3:W5:Y:S01]  /*03f0*/  @!P2 LDG.E.U16 R21, desc[UR4][R18.64] ;  /* 0x000000041215a981 */ /* 0x000762000c1e1500 */
[----:B------:R-:W-:Y:S01]  /*0400*/  PRMT R2, RZ, 0x7610, R2 ;  /* 0x00007610ff027816 */ /* 0x000fe20000000002 */
[----:B-1----:R-:W-:-:S03]  /*0410*/  @!P0 IMAD.WIDE.U32 R22, R27, 0x2, R22 ;  /* 0x000000021b168825 */ /* 0x002fc600078e0016 */
[----:B------:R1:W5:Y:S01]  /*0420*/  @!P2 LDG.E.U16 R24, desc[UR4][R16.64] ;  /* 0x000000041018a981 */ /* 0x000362000c1e1500 */
[----:B--2---:R-:W-:-:S03]  /*0430*/  @!P3 IMAD.WIDE.U32 R14, R3, 0x2, R14 ;  /* 0x00000002030eb825 */ /* 0x004fc600078e000e */
[----:B------:R2:W5:Y:S01]  /*0440*/  @!P0 LDG.E.U16 R2, desc[UR4][R22.64] ;  /* 0x0000000416028981 */ /* 0x000562000c1e1500 */
[----:B---3--:R-:W3:Y:S01]  /*0450*/  LDC.64 R18, c[0x0][0x390] ;  /* 0x0000e400ff127b82 */ /* 0x008ee20000000a00 */
[----:B0-----:R-:W-:Y:S01]  /*0460*/  @!P3 IMAD.WIDE.U32 R12, R3, 0x2, R12 ;  /* 0x00000002030cb825 */ /* 0x001fe200078e000c */
[----:B------:R-:W-:-:S06]  /*0470*/  PRMT R3, RZ, 0x7610, R3 ;  /* 0x00007610ff037816 */ /* 0x000fcc0000000003 */
[----:B-1----:R-:W0:Y:S01]  /*0480*/  LDC.64 R16, c[0x0][0x398] ;  /* 0x0000e600ff107b82 */ /* 0x002e220000000a00 */
[----:B------:R-:W-:Y:S01]  /*0490*/  @!P0 IMAD.WIDE.U32 R28, R27, 0x2, R28 ;  /* 0x000000021b1c8825 */ /* 0x000fe200078e001c */
[----:B--2---:R-:W-:-:S03]  /*04a0*/  @!P1 IADD3 R23, PT, PT, R4, R26, RZ ;  /* 0x0000001a04179210 */ /* 0x004fc60007ffe0ff */
[----:B------:R-:W-:Y:S01]  /*04b0*/  @!P1 VIADD R26, R26, 0x80 ;  /* 0x000000801a1a9836 */ /* 0x000fe20000000000 */
[----:B------:R1:W5:Y:S04]  /*04c0*/  @!P0 LDG.E.U16 R3, desc[UR4][R28.64] ;  /* 0x000000041c038981 */ /* 0x000368000c1e1500 */
[----:B------:R-:W-:Y:S02]  /*04d0*/  ISETP.GE.U32.AND P0, PT, R26, R5, PT ;  /* 0x000000051a00720c */ /* 0x000fe40003f06070 */
[----:B------:R-:W-:Y:S01]  /*04e0*/  PRMT R27, RZ, 0x7610, R27 ;  /* 0x00007610ff1b7816 */ /* 0x000fe2000000001b */
[----:B---3--:R-:W-:-:S05]  /*04f0*/  @!P1 IMAD.WIDE.U32 R18, R23, 0x2, R18 ;  /* 0x0000000217129825 */ /* 0x008fca00078e0012 */
[----:B------:R-:W5:Y:S05]  /*0500*/  @!P1 LDG.E.U16 R27, desc[UR4][R18.64] ;  /* 0x00000004121b9981 */ /* 0x000f6a000c1e1500 */
[--C-:B-1----:R-:W-:Y:S01]  /*0510*/  @!P0 IMAD.IADD R29, R4, 0x1, R26.reuse ;  /* 0x00000001041d8824 */ /* 0x102fe200078e021a */
[----:B------:R-:W-:Y:S01]  /*0520*/  PRMT R26, RZ, 0x7610, R26 ;  /* 0x00007610ff1a7816 */ /* 0x000fe2000000001a */
[----:B0-----:R-:W-:-:S05]  /*0530*/  @!P1 IMAD.WIDE.U32 R16, R23, 0x2, R16 ;  /* 0x0000000217109825 */ /* 0x001fca00078e0010 */
        /* <DEDUP_REMOVED lines=54> */
.L_x_4978:
[----:B------:R-:W-:Y:S05]  /*08a0*/  BSYNC.RECONVERGENT B2 ;  /* 0x0000000000027941 */ /* 0x000fea0003800200 */
.L_x_4977:
[----:B------:R-:W-:Y:S01]  /*08b0*/  FFMA.FTZ R8, -R13, R17, R8 ;  /* 0x000000110d087223 */ /* 0x000fe20000010108 */
[----:B------:R-:W-:Y:S06]  /*08c0*/  BRA `(.L_x_4975) ;  /* 0x0000000000807947 */ /* 0x000fec0003800000 */
.L_x_4976:
        /* <DEDUP_REMOVED lines=16> */
.L_x_4981:
        /* <DEDUP_REMOVED lines=13> */
.L_x_4980:
[----:B------:R-:W-:Y:S05]  /*0aa0*/  BSYNC.RECONVERGENT B2 ;  /* 0x0000000000027941 */ /* 0x000fea0003800200 */
.L_x_4979:
[----:B------:R-:W-:-:S04]  /*0ab0*/  FMUL.FTZ R13, R16, 1.1920928955078125e-07 ;  /* 0x34000000100d7820 */ /* 0x000fc80000410000 */
[----:B------:R-:W-:-:S07]  /*0ac0*/  FMUL.FTZ R8, R8, R13 ;  /* 0x0000000d08087220 */ /* 0x000fce0000410000 */
.L_x_4975:
[----:B------:R-:W-:Y:S05]  /*0ad0*/  BSYNC.RECONVERGENT B0 ;  /* 0x0000000000007941 */ /* 0x000fea0003800200 */
.L_x_4974:
        /* <DEDUP_REMOVED lines=22> */
.L_x_4982:
[----:B------:R-:W-:-:S05]  /*0c40*/  FMUL.FTZ R7, R7, R14 ;  /* 0x0000000e07077220 */ /* 0x000fca0000410000 */
[----:B------:R-:W-:-:S05]  /*0c50*/  F2FP.F16.F32.PACK_AB R7, RZ, R7 ;  /* 0x00000007ff07723e */ /* 0x000fca00000000ff */
[----:B------:R-:W-:-:S05]  /*0c60*/  HADD2.F32 R7, -RZ, R7.H0_H0 ;  /* 0x20000007ff077230 */ /* 0x000fca0000004100 */
[----:B------:R-:W-:-:S04]  /*0c70*/  LOP3.LUT R7, RZ, 0x80000000, R7, 0xb8, !PT ;  /* 0x80000000ff077812 */ /* 0x000fc800078eb807 */
[----:B------:R-:W-:-:S07]  /*0c80*/  F2FP.F16.F32.PACK_AB R8, RZ, R7 ;  /* 0x00000007ff08723e */ /* 0x000fce00000000ff */
.L_x_4973:
[----:B------:R-:W-:Y:S05]  /*0c90*/  BSYNC.RECONVERGENT B1 ;  /* 0x0000000000017941 */ /* 0x000fea0003800200 */
.L_x_4972:
[----:B------:R-:W-:Y:S01]  /*0ca0*/  VIADD R12, R6, 0x80 ;  /* 0x00000080060c7836 */ /* 0x000fe20000000000 */
[----:B------:R-:W-:Y:S04]  /*0cb0*/  BSSY.RECONVERGENT B1, `(.L_x_4983) ;  /* 0x0000068000017945 */ /* 0x000fe80003800200 */
[----:B------:R-:W-:-:S13]  /*0cc0*/  ISETP.GE.U32.AND P0, PT, R12, R5, PT ;  /* 0x000000050c00720c */ /* 0x000fda0003f06070 */
        /* <DEDUP_REMOVED lines=32> */
.L_x_4991:
[----:B------:R-:W-:Y:S01]  /*0ed0*/  FSETP.GEU.FTZ.AND P0, PT, R16, -R15, PT ;  /* 0x8000000f1000720b */ /* 0x000fe20003f1e000 */
[----:B------:R-:W-:-:S12]  /*0ee0*/  FADD.FTZ R7, R7, -1 ;  /* 0xbf80000007077421 */ /* 0x000fd80000010000 */
[----:B------:R-:W-:-:S07]  /*0ef0*/  @!P0 FADD.FTZ R7, R7, -1 ;  /* 0xbf80000007078421 */ /* 0x000fce0000010000 */
.L_x_4990:
[----:B------:R-:W-:Y:S05]  /*0f00*/  BSYNC.RECONVERGENT B2 ;  /* 0x0000000000027941 */ /* 0x000fea0003800200 */
.L_x_4989:
[----:B------:R-:W-:Y:S01]  /*0f10*/  FFMA.FTZ R14, -R15, R7, R14 ;  /* 0x000000070f0e7223 */ /* 0x000fe2000001010e */
[----:B------:R-:W-:Y:S06]  /*0f20*/  BRA `(.L_x_4987) ;  /* 0x0000000000807947 */ /* 0x000fec0003800000 */
.L_x_4988:
[----:B------:R-:W-:Y:S01]  /*0f30*/  LOP3.LUT R17, R15, 0xff800000, RZ, 0xc0, !PT ;  /* 0xff8000000f117812 */ /* 0x000fe200078ec0ff */
        /* <DEDUP_REMOVED lines=15> */
.L_x_4994:
        /* <DEDUP_REMOVED lines=13> */
.L_x_4993:
[----:B------:R-:W-:Y:S05]  /*1100*/  BSYNC.RECONVERGENT B2 ;  /* 0x0000000000027941 */ /* 0x000fea0003800200 */
.L_x_4992:
[----:B------:R-:W-:-:S04]  /*1110*/  FMUL.FTZ R16, R16, 1.1920928955078125e-07 ;  /* 0x3400000010107820 */ /* 0x000fc80000410000 */
[----:B0-----:R-:W-:-:S07]  /*1120*/  FMUL.FTZ R14, R7, R16 ;  /* 0x00000010070e7220 */ /* 0x001fce0000410000 */
.L_x_4987:
[----:B------:R-:W-:Y:S05]  /*1130*/  BSYNC.RECONVERGENT B0 ;  /* 0x0000000000007941 */ /* 0x000fea0003800200 */
.L_x_4986:
        /* <DEDUP_REMOVED lines=27> */
.L_x_4985:
[----:B------:R-:W0:Y:S01]  /*12f0*/  MUFU.RCP R10, R10 ;  /* 0x0000000a000a7308 */ /* 0x000e220000001000 */
[----:B------:R-:W-:-:S05]  /*1300*/  HADD2.F32 R7, -RZ, R9.H0_H0 ;  /* 0x20000009ff077230 */ /* 0x000fca0000004100 */
[----:B0-----:R-:W-:-:S05]  /*1310*/  FMUL.FTZ R7, R10, R7 ;  /* 0x000000070a077220 */ /* 0x001fca0000410000 */
[----:B------:R-:W-:-:S07]  /*1320*/  F2FP.F16.F32.PACK_AB R7, RZ, R7 ;  /* 0x00000007ff07723e */ /* 0x000fce00000000ff */
.L_x_4984:
[----:B------:R-:W-:Y:S05]  /*1330*/  BSYNC.RECONVERGENT B1 ;  /* 0x0000000000017941 */ /* 0x000fea0003800200 */
.L_x_4983:
[----:B-----5:R-:W-:Y:S01]  /*1340*/  VIADD R10, R6, 0x100 ;  /* 0x00000100060a7836 */ /* 0x020fe20000000000 */
[----:B------:R-:W-:Y:S04]  /*1350*/  BSSY.RECONVERGENT B1, `(.L_x_4995) ;  /* 0x000006a000017945 */ /* 0x000fe80003800200 */
[----:B------:R-:W-:-:S13]  /*1360*/  ISETP.GE.U32.AND P0, PT, R10, R5, PT ;  /* 0x000000050a00720c */ /* 0x000fda0003f06070 */
        /* <DEDUP_REMOVED lines=32> */
.L_x_5003:
[----:B------:R-:W-:Y:S01]  /*1570*/  FSETP.GEU.FTZ.AND P0, PT, R14, -R15, PT ;  /* 0x8000000f0e00720b */ /* 0x000fe20003f1e000 */
[----:B------:R-:W-:-:S12]  /*1580*/  FADD.FTZ R9, R9, -1 ;  /* 0xbf80000009097421 */ /* 0x000fd80000010000 */
[----:B------:R-:W-:-:S07]  /*1590*/  @!P0 FADD.FTZ R9, R9, -1 ;  /* 0xbf80000009098421 */ /* 0x000fce0000010000 */
.L_x_5002:
[----:B------:R-:W-:Y:S05]  /*15a0*/  BSYNC.RECONVERGENT B2 ;  /* 0x0000000000027941 */ /* 0x000fea0003800200 */
.L_x_5001:
[----:B------:R-:W-:Y:S01]  /*15b0*/  FFMA.FTZ R10, -R15, R9, R10 ;  /* 0x000000090f0a7223 */ /* 0x000fe2000001010a */
[----:B------:R-:W-:Y:S06]  /*15c0*/  BRA `(.L_x_4999) ;  /* 0x0000000000887947 */ /* 0x000fec0003800000 */
.L_x_5000:
        /* <DEDUP_REMOVED lines=17> */
.L_x_5006:
        /* <DEDUP_REMOVED lines=11> */
[----:B------:R-:W-:Y:S02]  /*1790*/  ISETP.NE.AND P0, PT, R16, RZ, PT ;  /* 0x000000ff1000720c */ /* 0x000fe40003f05270 */
[----:B------:R-:W-:-:S11]  /*17a0*/  MOV R15, R16 ;  /* 0x00000010000f7202 */ /* 0x000fd60000000f00 */
[----:B------:R-:W-:Y:S05]  /*17b0*/  @P0 BRA P1, `(.L_x_5006) ;  /* 0xfffffffc00c80947 */ /* 0x000fea000083ffff */
.L_x_5005:
[----:B------:R-:W-:Y:S05]  /*17c0*/  BSYNC.RECONVERGENT B2 ;  /* 0x0000000000027941 */ /* 0x000fea0003800200 */
.L_x_5004:
[----:B0-----:R-:W-:-:S04]  /*17d0*/  FMUL.FTZ R10, R15, 1.1920928955078125e-07 ;  /* 0x340000000f0a7820 */ /* 0x001fc80000410000 */
[----:B------:R-:W-:-:S07]  /*17e0*/  FMUL.FTZ R10, R9, R10 ;  /* 0x0000000a090a7220 */ /* 0x000fce0000410000 */
.L_x_4999:
[----:B------:R-:W-:Y:S05]  /*17f0*/  BSYNC.RECONVERGENT B0 ;  /* 0x0000000000007941 */ /* 0x000fea0003800200 */
.L_x_4998:
        /* <DEDUP_REMOVED lines=27> */
.L_x_4997:
[----:B------:R-:W0:Y:S01]  /*19b0*/  MUFU.RCP R20, R20 ;  /* 0x0000001400147308 */ /* 0x000e220000001000 */
[----:B------:R-:W-:-:S05]  /*19c0*/  HADD2.F32 R9, -RZ, R11.H0_H0 ;  /* 0x2000000bff097230 */ /* 0x000fca0000004100 */
[----:B0-----:R-:W-:-:S05]  /*19d0*/  FMUL.FTZ R9, R20, R9 ;  /* 0x0000000914097220 */ /* 0x001fca0000410000 */
[----:B------:R-:W-:-:S07]  /*19e0*/  F2FP.F16.F32.PACK_AB R9, RZ, R9 ;  /* 0x00000009ff09723e */ /* 0x000fce00000000ff */
.L_x_4996:
[----:B------:R-:W-:Y:S05]  /*19f0*/  BSYNC.RECONVERGENT B1 ;  /* 0x0000000000017941 */ /* 0x000fea0003800200 */
.L_x_4995:
[----:B------:R-:W-:Y:S01]  /*1a00*/  VIADD R10, R6, 0x180 ;  /* 0x00000180060a7836 */ /* 0x000fe20000000000 */
        /* <DEDUP_REMOVED lines=34> */
.L_x_5015:
[----:B------:R-:W-:Y:S01]  /*1c30*/  FSETP.GEU.FTZ.AND P0, PT, R14, -R15, PT ;  /* 0x8000000f0e00720b */ /* 0x000fe20003f1e000 */
[----:B------:R-:W-:-:S12]  /*1c40*/  FADD.FTZ R11, R11, -1 ;  /* 0xbf8000000b0b7421 */ /* 0x000fd80000010000 */
[----:B------:R-:W-:-:S07]  /*1c50*/  @!P0 FADD.FTZ R11, R11, -1 ;  /* 0xbf8000000b0b8421 */ /* 0x000fce0000010000 */
.L_x_5014:
[----:B------:R-:W-:Y:S05]  /*1c60*/  BSYNC.RECONVERGENT B2 ;  /* 0x0000000000027941 */ /* 0x000fea0003800200 */
.L_x_5013:
[----:B------:R-:W-:Y:S01]  /*1c70*/  FFMA.FTZ R10, -R15, R11, R10 ;  /* 0x0000000b0f0a7223 */ /* 0x000fe2000001010a */
[----:B------:R-:W-:Y:S06]  /*1c80*/  BRA `(.L_x_5011) ;  /* 0x0000000000887947 */ /* 0x000fec0003800000 */
.L_x_5012:
        /* <DEDUP_REMOVED lines=17> */
.L_x_5018:
        /* <DEDUP_REMOVED lines=14> */
.L_x_5017:
[----:B------:R-:W-:Y:S05]  /*1e80*/  BSYNC.RECONVERGENT B2 ;  /* 0x0000000000027941 */ /* 0x000fea0003800200 */
.L_x_5016:
[----:B------:R-:W-:-:S04]  /*1e90*/  FMUL.FTZ R15, R15, 1.1920928955078125e-07 ;  /* 0x340000000f0f7820 */ /* 0x000fc80000410000 */
[----:B------:R-:W-:-:S07]  /*1ea0*/  FMUL.FTZ R10, R10, R15 ;  /* 0x0000000f0a0a7220 */ /* 0x000fce0000410000 */
.L_x_5011:
[----:B------:R-:W-:Y:S05]  /*1eb0*/  BSYNC.RECONVERGENT B0 ;  /* 0x0000000000007941 */ /* 0x000fea0003800200 */
.L_x_5010:
        /* <DEDUP_REMOVED lines=27> */
.L_x_5009:
[----:B------:R-:W0:Y:S01]  /*2070*/  MUFU.RCP R11, R24 ;  /* 0x00000018000b7308 */ /* 0x000e220000001000 */
[----:B------:R-:W-:-:S05]  /*2080*/  HADD2.F32 R10, -RZ, R21.H0_H0 ;  /* 0x20000015ff0a7230 */ /* 0x000fca0000004100 */
[----:B0-----:R-:W-:-:S05]  /*2090*/  FMUL.FTZ R10, R11, R10 ;  /* 0x0000000a0b0a7220 */ /* 0x001fca0000410000 */
[----:B------:R-:W-:-:S07]  /*20a0*/  F2FP.F16.F32.PACK_AB R10, RZ, R10 ;  /* 0x0000000aff0a723e */ /* 0x000fce00000000ff */
.L_x_5008:
[----:B------:R-:W-:Y:S05]  /*20b0*/  BSYNC.RECONVERGENT B1 ;  /* 0x0000000000017941 */ /* 0x000fea0003800200 */
.L_x_5007:
        /* <DEDUP_REMOVED lines=35> */
.L_x_5027:
[----:B------:R-:W-:Y:S01]  /*22f0*/  FSETP.GEU.FTZ.AND P0, PT, R16, -R18, PT ;  /* 0x800000121000720b */ /* 0x000fe20003f1e000 */
[----:B------:R-:W-:-:S12]  /*2300*/  FADD.FTZ R14, R14, -1 ;  /* 0xbf8000000e0e7421 */ /* 0x000fd80000010000 */
[----:B------:R-:W-:-:S07]  /*2310*/  @!P0 FADD.FTZ R14, R14, -1 ;  /* 0xbf8000000e0e8421 */ /* 0x000fce0000010000 */
.L_x_5026:
[----:B------:R-:W-:Y:S05]  /*2320*/  BSYNC.RECONVERGENT B2 ;  /* 0x0000000000027941 */ /* 0x000fea0003800200 */
.L_x_5025:
[----:B------:R-:W-:Y:S01]  /*2330*/  FFMA.FTZ R13, -R18, R14, R13 ;  /* 0x0000000e120d7223 */ /* 0x000fe2000001010d */
[----:B------:R-:W-:Y:S06]  /*2340*/  BRA `(.L_x_5023) ;  /* 0x00000000008c7947 */ /* 0x000fec0003800000 */
.L_x_5024:
        /* <DEDUP_REMOVED lines=19> */
.L_x_5030:
        /* <DEDUP_REMOVED lines=13> */
.L_x_5029:
[----:B------:R-:W-:Y:S05]  /*2550*/  BSYNC.RECONVERGENT B2 ;  /* 0x0000000000027941 */ /* 0x000fea0003800200 */
.L_x_5028:
[----:B------:R-:W-:-:S04]  /*2560*/  FMUL.FTZ R18, R18, 1.1920928955078125e-07 ;  /* 0x3400000012127820 */ /* 0x000fc80000410000 */
[----:B------:R-:W-:-:S07]  /*2570*/  FMUL.FTZ R13, R13, R18 ;  /* 0x000000120d0d7220 */ /* 0x000fce0000410000 */
.L_x_5023:
[----:B------:R-:W-:Y:S05]  /*2580*/  BSYNC.RECONVERGENT B0 ;  /* 0x0000000000007941 */ /* 0x000fea0003800200 */
.L_x_5022:
        /* <DEDUP_REMOVED lines=27> */
.L_x_5021:
[----:B------:R-:W0:Y:S01]  /*2740*/  MUFU.RCP R11, R11 ;  /* 0x0000000b000b7308 */ /* 0x000e220000001000 */
[----:B------:R-:W-:-:S05]  /*2750*/  HADD2.F32 R0, -RZ, R25.H0_H0 ;  /* 0x20000019ff007230 */ /* 0x000fca0000004100 */
[----:B0-----:R-:W-:-:S05]  /*2760*/  FMUL.FTZ R0, R11, R0 ;  /* 0x000000000b007220 */ /* 0x001fca0000410000 */
[----:B------:R-:W-:-:S07]  /*2770*/  F2FP.F16.F32.PACK_AB R0, RZ, R0 ;  /* 0x00000000ff00723e */ /* 0x000fce00000000ff */
.L_x_5020:
[----:B------:R-:W-:Y:S05]  /*2780*/  BSYNC.RECONVERGENT B1 ;  /* 0x0000000000017941 */ /* 0x000fea0003800200 */
.L_x_5019:
        /* <DEDUP_REMOVED lines=35> */
.L_x_5039:
[----:B------:R-:W-:Y:S01]  /*29c0*/  FSETP.GEU.FTZ.AND P0, PT, R14, -R18, PT ;  /* 0x800000120e00720b */ /* 0x000fe20003f1e000 */
[----:B------:R-:W-:-:S12]  /*29d0*/  FADD.FTZ R16, R16, -1 ;  /* 0xbf80000010107421 */ /* 0x000fd80000010000 */
[----:B------:R-:W-:-:S07]  /*29e0*/  @!P0 FADD.FTZ R16, R16, -1 ;  /* 0xbf80000010108421 */ /* 0x000fce0000010000 */
.L_x_5038:
[----:B------:R-:W-:Y:S05]  /*29f0*/  BSYNC.RECONVERGENT B2 ;  /* 0x0000000000027941 */ /* 0x000fea0003800200 */
.L_x_5037:
[----:B------:R-:W-:Y:S01]  /*2a00*/  FFMA.FTZ R3, -R18, R16, R3 ;  /* 0x0000001012037223 */ /* 0x000fe20000010103 */
[----:B------:R-:W-:Y:S06]  /*2a10*/  BRA `(.L_x_5035) ;  /* 0x0000000000807947 */ /* 0x000fec0003800000 */
.L_x_5036:
        /* <DEDUP_REMOVED lines=16> */
.L_x_5042:
        /* <DEDUP_REMOVED lines=13> */
.L_x_5041:
[----:B------:R-:W-:Y:S05]  /*2bf0*/  BSYNC.RECONVERGENT B2 ;  /* 0x0000000000027941 */ /* 0x000fea0003800200 */
.L_x_5040:
[----:B------:R-:W-:-:S04]  /*2c00*/  FMUL.FTZ R14, R15, 1.1920928955078125e-07 ;  /* 0x340000000f0e7820 */ /* 0x000fc80000410000 */
[----:B------:R-:W-:-:S07]  /*2c10*/  FMUL.FTZ R3, R3, R14 ;  /* 0x0000000e03037220 */ /* 0x000fce0000410000 */
.L_x_5035:
[----:B------:R-:W-:Y:S05]  /*2c20*/  BSYNC.RECONVERGENT B0 ;  /* 0x0000000000007941 */ /* 0x000fea0003800200 */
.L_x_5034:
        /* <DEDUP_REMOVED lines=27> */
.L_x_5033:
[----:B------:R-:W0:Y:S01]  /*2de0*/  MUFU.RCP R11, R11 ;  /* 0x0000000b000b7308 */ /* 0x000e220000001000 */
[----:B------:R-:W-:-:S05]  /*2df0*/  HADD2.F32 R2, -RZ, R3.H0_H0 ;  /* 0x20000003ff027230 */ /* 0x000fca0000004100 */
[----:B0-----:R-:W-:-:S05]  /*2e00*/  FMUL.FTZ R2, R11, R2 ;  /* 0x000000020b027220 */ /* 0x001fca0000410000 */
[----:B------:R-:W-:-:S07]  /*2e10*/  F2FP.F16.F32.PACK_AB R2, RZ, R2 ;  /* 0x00000002ff02723e */ /* 0x000fce00000000ff */
.L_x_5032:
[----:B------:R-:W-:Y:S05]  /*2e20*/  BSYNC.RECONVERGENT B1 ;  /* 0x0000000000017941 */ /* 0x000fea0003800200 */
.L_x_5031:
[----:B------:R-:W-:Y:S01]  /*2e30*/  IADD3 R14, PT, PT, R6, 0x300, RZ ;  /* 0x00000300060e7810 */ /* 0x000fe20007ffe0ff */
[----:B------:R-:W-:Y:S03]  /*2e40*/  BSSY.RECONVERGENT B1, `(.L_x_5043) ;  /* 0x0000068000017945 */ /* 0x000fe60003800200 */
        /* <DEDUP_REMOVED lines=33> */
.L_x_5051:
[----:B------:R-:W-:Y:S01]  /*3060*/  FSETP.GEU.FTZ.AND P0, PT, R15, -R13, PT ;  /* 0x8000000d0f00720b */ /* 0x000fe20003f1e000 */
[----:B------:R-:W-:-:S12]  /*3070*/  FADD.FTZ R3, R3, -1 ;  /* 0xbf80000003037421 */ /* 0x000fd80000010000 */
[----:B------:R-:W-:-:S07]  /*3080*/  @!P0 FADD.FTZ R3, R3, -1 ;  /* 0xbf80000003038421 */ /* 0x000fce0000010000 */
.L_x_5050:
[----:B------:R-:W-:Y:S05]  /*3090*/  BSYNC.RECONVERGENT B2 ;  /* 0x0000000000027941 */ /* 0x000fea0003800200 */
.L_x_5049:
[----:B------:R-:W-:Y:S01]  /*30a0*/  FFMA.FTZ R14, -R13, R3, R14 ;  /* 0x000000030d0e7223 */ /* 0x000fe2000001010e */
[----:B------:R-:W-:Y:S06]  /*30b0*/  BRA `(.L_x_5047) ;  /* 0x0000000000807947 */ /* 0x000fec0003800000 */
.L_x_5048:
        /* <DEDUP_REMOVED lines=16> */
.L_x_5054:
        /* <DEDUP_REMOVED lines=13> */
.L_x_5053:
[----:B------:R-:W-:Y:S05]  /*3290*/  BSYNC.RECONVERGENT B2 ;  /* 0x0000000000027941 */ /* 0x000fea0003800200 */
.L_x_5052:
[----:B------:R-:W-:-:S04]  /*32a0*/  FMUL.FTZ R14, R14, 1.1920928955078125e-07 ;  /* 0x340000000e0e7820 */ /* 0x000fc80000410000 */
[----:B------:R-:W-:-:S07]  /*32b0*/  FMUL.FTZ R14, R3, R14 ;  /* 0x0000000e030e7220 */ /* 0x000fce0000410000 */
.L_x_5047:
[----:B------:R-:W-:Y:S05]  /*32c0*/  BSYNC.RECONVERGENT B0 ;  /* 0x0000000000007941 */ /* 0x000fea0003800200 */
.L_x_5046:
        /* <DEDUP_REMOVED lines=27> */
.L_x_5045:
[----:B------:R-:W0:Y:S01]  /*3480*/  MUFU.RCP R26, R26 ;  /* 0x0000001a001a7308 */ /* 0x000e220000001000 */
[----:B------:R-:W-:-:S05]  /*3490*/  HADD2.F32 R3, -RZ, R27.H0_H0 ;  /* 0x2000001bff037230 */ /* 0x000fca0000004100 */
[----:B0-----:R-:W-:-:S05]  /*34a0*/  FMUL.FTZ R3, R26, R3 ;  /* 0x000000031a037220 */ /* 0x001fca0000410000 */
[----:B------:R-:W-:-:S07]  /*34b0*/  F2FP.F16.F32.PACK_AB R3, RZ, R3 ;  /* 0x00000003ff03723e */ /* 0x000fce00000000ff */
.L_x_5044:
[----:B------:R-:W-:Y:S05]  /*34c0*/  BSYNC.RECONVERGENT B1 ;  /* 0x0000000000017941 */ /* 0x000fea0003800200 */
.L_x_5043:
        /* <DEDUP_REMOVED lines=35> */
.L_x_5063:
[----:B------:R-:W-:Y:S01]  /*3700*/  FSETP.GEU.FTZ.AND P0, PT, R16, -R15, PT ;  /* 0x8000000f1000720b */ /* 0x000fe20003f1e000 */
[----:B------:R-:W-:-:S12]  /*3710*/  FADD.FTZ R11, R11, -1 ;  /* 0xbf8000000b0b7421 */ /* 0x000fd80000010000 */
[----:B------:R-:W-:-:S07]  /*3720*/  @!P0 FADD.FTZ R11, R11, -1 ;  /* 0xbf8000000b0b8421 */ /* 0x000fce0000010000 */
.L_x_5062:
[----:B------:R-:W-:Y:S05]  /*3730*/  BSYNC.RECONVERGENT B2 ;  /* 0x0000000000027941 */ /* 0x000fea0003800200 */
.L_x_5061:
[----:B------:R-:W-:Y:S01]  /*3740*/  FFMA.FTZ R14, -R15, R11, R14 ;  /* 0x0000000b0f0e7223 */ /* 0x000fe2000001010e */
[----:B------:R-:W-:Y:S06]  /*3750*/  BRA `(.L_x_5059) ;  /* 0x0000000000807947 */ /* 0x000fec0003800000 */
.L_x_5060:
        /* <DEDUP_REMOVED lines=16> */
.L_x_5066:
        /* <DEDUP_REMOVED lines=13> */
.L_x_5065:
[----:B------:R-:W-:Y:S05]  /*3930*/  BSYNC.RECONVERGENT B2 ;  /* 0x0000000000027941 */ /* 0x000fea0003800200 */
.L_x_5064:
[----:B------:R-:W-:-:S04]  /*3940*/  FMUL.FTZ R14, R14, 1.1920928955078125e-07 ;  /* 0x340000000e0e7820 */ /* 0x000fc80000410000 */
[----:B------:R-:W-:-:S07]  /*3950*/  FMUL.FTZ R14, R11, R14 ;  /* 0x0000000e0b0e7220 */ /* 0x000fce0000410000 */
.L_x_5059:
[----:B------:R-:W-:Y:S05]  /*3960*/  BSYNC.RECONVERGENT B0 ;  /* 0x0000000000007941 */ /* 0x000fea0003800200 */
.L_x_5058:
        /* <DEDUP_REMOVED lines=27> */
.L_x_5057:
[----:B------:R-:W0:Y:S01]  /*3b20*/  MUFU.RCP R22, R22 ;  /* 0x0000001600167308 */ /* 0x000e220000001000 */
[----:B------:R-:W-:-:S05]  /*3b30*/  HADD2.F32 R11, -RZ, R23.H0_H0 ;  /* 0x20000017ff0b7230 */ /* 0x000fca0000004100 */
[----:B0-----:R-:W-:-:S05]  /*3b40*/  FMUL.FTZ R11, R22, R11 ;  /* 0x0000000b160b7220 */ /* 0x001fca0000410000 */
[----:B------:R-:W-:-:S07]  /*3b50*/  F2FP.F16.F32.PACK_AB R11, RZ, R11 ;  /* 0x0000000bff0b723e */ /* 0x000fce00000000ff */
.L_x_5056:
[----:B------:R-:W-:Y:S05]  /*3b60*/  BSYNC.RECONVERGENT B1 ;  /* 0x0000000000017941 */ /* 0x000fea0003800200 */
.L_x_5055:
        /* <DEDUP_REMOVED lines=11> */
[----:B------:R-:W2:Y:S01]  /*3c20*/  LDC.64 R12, c[0x0][0x388] ;  /* 0x0000e200ff0c7b82 */ /* 0x000ea20000000a00 */
[----:B-1----:R-:W-:Y:S01]  /*3c30*/  IADD3 R15, PT, PT, R4, R6, RZ ;  /* 0x00000006040f7210 */ /* 0x002fe20007ffe0ff */
[----:B------:R-:W-:-:S04]  /*3c40*/  VIADD R6, R6, 0x80 ;  /* 0x0000008006067836 */ /* 0x000fc80000000000 */
[----:B--2---:R-:W-:-:S05]  /*3c50*/  IMAD.WIDE.U32 R12, R15, 0x2, R12 ;  /* 0x000000020f0c7825 */ /* 0x004fca00078e000c */
[----:B------:R1:W-:Y:S02]  /*3c60*/  STG.E.U16 desc[UR4][R12.64], R7 ;  /* 0x000000070c007986 */ /* 0x0003e4000c101504 */
.L_x_5069:
[----:B------:R-:W-:-:S13]  /*3c70*/  ISETP.GE.U32.AND P0, PT, R6, R5, PT ;  /* 0x000000050600720c */ /* 0x000fda0003f06070 */
[----:B------:R-:W-:Y:S05]  /*3c80*/  @P0 BRA `(.L_x_5071) ;  /* 0x0000000000300947 */ /* 0x000fea0003800000 */
[----:B-1----:R-:W1:Y:S01]  /*3c90*/  LDC.64 R12, c[0x0][0x388] ;  /* 0x0000e200ff0c7b82 */ /* 0x002e620000000a00 */
[----:B------:R-:W-:Y:S02]  /*3ca0*/  IMAD.IADD R7, R4, 0x1, R6 ;  /* 0x0000000104077824 */ /* 0x000fe400078e0206 */
[----:B------:R-:W-:Y:S02]  /*3cb0*/  VIADD R6, R6, 0x80 ;  /* 0x0000008006067836 */ /* 0x000fe40000000000 */
[----:B-1----:R-:W-:-:S05]  /*3cc0*/  IMAD.WIDE.U32 R12, R7, 0x2, R12 ;  /* 0x00000002070c7825 */ /* 0x002fca00078e000c */
[----:B------:R2:W-:Y:S02]  /*3cd0*/  STG.E.U16 desc[UR4][R12.64], R9 ;  /* 0x000000090c007986 */ /* 0x0005e4000c101504 */
.L_x_5070:
[----:B------:R-:W-:-:S13]  /*3ce0*/  ISETP.GE.U32.AND P0, PT, R6, R5, PT ;  /* 0x000000050600720c */ /* 0x000fda0003f06070 */
[----:B------:R-:W-:Y:S05]  /*3cf0*/  @P0 BRA `(.L_x_5072) ;  /* 0x0000000000300947 */ /* 0x000fea0003800000 */
[----:B-12---:R-:W1:Y:S01]  /*3d00*/  LDC.64 R8, c[0x0][0x388] ;  /* 0x0000e200ff087b82 */ /* 0x006e620000000a00 */
[----:B------:R-:W-:Y:S01]  /*3d10*/  IADD3 R7, PT, PT, R4, R6, RZ ;  /* 0x0000000604077210 */ /* 0x000fe20007ffe0ff */
[----:B------:R-:W-:-:S04]  /*3d20*/  VIADD R6, R6, 0x80 ;  /* 0x0000008006067836 */ /* 0x000fc80000000000 */
[----:B-1----:R-:W-:-:S05]  /*3d30*/  IMAD.WIDE.U32 R8, R7, 0x2, R8 ;  /* 0x0000000207087825 */ /* 0x002fca00078e0008 */
[----:B------:R2:W-:Y:S02]  /*3d40*/  STG.E.U16 desc[UR4][R8.64], R10 ;  /* 0x0000000a08007986 */ /* 0x0005e4000c101504 */
.L_x_5071:
[----:B------:R-:W-:-:S13]  /*3d50*/  ISETP.GE.U32.AND P0, PT, R6, R5, PT ;  /* 0x000000050600720c */ /* 0x000fda0003f06070 */
[----:B------:R-:W-:Y:S05]  /*3d60*/  @P0 BRA `(.L_x_5073) ;  /* 0x0000000000340947 */ /* 0x000fea0003800000 */
[----:B--2---:R-:W2:Y:S01]  /*3d70*/  LDC.64 R8, c[0x0][0x388] ;  /* 0x0000e200ff087b82 */ /* 0x004ea20000000a00 */
[----:B-1----:R-:W-:Y:S02]  /*3d80*/  IMAD.IADD R7, R4, 0x1, R6 ;  /* 0x0000000104077824 */ /* 0x002fe400078e0206 */
[----:B------:R-:W-:Y:S02]  /*3d90*/  VIADD R6, R6, 0x80 ;  /* 0x0000008006067836 */ /* 0x000fe40000000000 */
[----:B--2---:R-:W-:-:S05]  /*3da0*/  IMAD.WIDE.U32 R8, R7, 0x2, R8 ;  /* 0x0000000207087825 */ /* 0x004fca00078e0008 */
[----:B------:R3:W-:Y:S02]  /*3db0*/  STG.E.U16 desc[UR4][R8.64], R0 ;  /* 0x0000000008007986 */ /* 0x0007e4000c101504 */
.L_x_5072:
        /* <DEDUP_REMOVED lines=8> */
.L_x_5073:
[----:B------:R-:W-:Y:S05]  /*3e40*/  BSYNC.RELIABLE B1 ;  /* 0x0000000000017941 */ /* 0x000fea0003800100 */
.L_x_5068:
[----:B------:R-:W-:-:S13]  /*3e50*/  ISETP.GE.U32.AND P0, PT, R6, R5, PT ;  /* 0x000000050600720c */ /* 0x000fda0003f06070 */
[----:B--23--:R-:W2:Y:S01]  /*3e60*/  @!P0 LDC.64 R8, c[0x0][0x388] ;  /* 0x0000e200ff088b82 */ /* 0x00cea20000000a00 */
[----:B-1----:R-:W-:Y:S02]  /*3e70*/  @!P0 IMAD.IADD R7, R4, 0x1, R6 ;  /* 0x0000000104078824 */ /* 0x002fe400078e0206 */
[----:B------:R-:W-:Y:S02]  /*3e80*/  @!P0 VIADD R6, R6, 0x80 ;  /* 0x0000008006068836 */ /* 0x000fe40000000000 */
[----:B--2---:R-:W-:-:S05]  /*3e90*/  @!P0 IMAD.WIDE.U32 R8, R7, 0x2, R8 ;  /* 0x0000000207088825 */ /* 0x004fca00078e0008 */
[----:B------:R4:W-:Y:S02]  /*3ea0*/  @!P0 STG.E.U16 desc[UR4][R8.64], R3 ;  /* 0x0000000308008986 */ /* 0x0009e4000c101504 */
.L_x_5074:
[----:B------:R-:W-:Y:S05]  /*3eb0*/  BSYNC.RECONVERGENT B0 ;  /* 0x0000000000007941 */ /* 0x000fea0003800200 */
.L_x_5067:
[----:B------:R-:W-:Y:S05]  /*3ec0*/  WARPSYNC.ALL ;  /* 0x0000000000007948 */ /* 0x000fea0003800000 */
[----:B------:R-:W-:-:S13]  /*3ed0*/  ISETP.GE.U32.AND P0, PT, R6, R5, PT ;  /* 0x000000050600720c */ /* 0x000fda0003f06070 */
[----:B------:R-:W-:Y:S05]  /*3ee0*/  @P0 EXIT ;  /* 0x000000000000094d */ /* 0x000fea0003800000 */
[----:B----4-:R-:W4:Y:S01]  /*3ef0*/  LDC.64 R2, c[0x0][0x388] ;  /* 0x0000e200ff027b82 */ /* 0x010f220000000a00 */
[----:B------:R-:W-:-:S05]  /*3f00*/  IADD3 R5, PT, PT, R4, R6, RZ ;  /* 0x0000000604057210 */ /* 0x000fca0007ffe0ff */
[----:B----4-:R-:W-:-:S05]  /*3f10*/  IMAD.WIDE.U32 R2, R5, 0x2, R2 ;  /* 0x0000000205027825 */ /* 0x010fca00078e0002 */
[----:B------:R-:W-:Y:S01]  /*3f20*/  STG.E.U16 desc[UR4][R2.64], R11 ;  /* 0x0000000b02007986 */ /* 0x000fe2000c101504 */
[----:B------:R-:W-:Y:S05]  /*3f30*/  EXIT ;  /* 0x000000000000794d */ /* 0x000fea0003800000 */
.L_x_4971:
[----:B------:R-:W0:Y:S01]  /*3f40*/  S2R R6, SR_TID.X ;  /* 0x0000000000067919 */ /* 0x000e220000002100 */
[----:B------:R-:W1:Y:S02]  /*3f50*/  LDC.64 R2, c[0x0][0x398] ;  /* 0x0000e600ff027b82 */ /* 0x000e640000000a00 */
[----:B-1----:R-:W-:-:S04]  /*3f60*/  IMAD.WIDE.U32 R2, R4, 0x2, R2 ;  /* 0x0000000204027825 */ /* 0x002fc800078e0002 */
[----:B0-----:R-:W-:Y:S02]  /*3f70*/  IMAD.WIDE.U32 R16, R6, 0x4, R2 ;  /* 0x0000000406107825 */ /* 0x001fe400078e0002 */
[----:B------:R-:W0:Y:S03]  /*3f80*/  LDC.64 R2, c[0x0][0x390] ;  /* 0x0000e400ff027b82 */ /* 0x000e260000000a00 */
[----:B------:R-:W2:Y:S04]  /*3f90*/  LDG.E R8, desc[UR4][R16.64] ;  /* 0x0000000410087981 */ /* 0x000ea8000c1e1900 */
[----:B------:R1:W5:Y:S04]  /*3fa0*/  LDG.E R11, desc[UR4][R16.64+0x200] ;  /* 0x00020004100b7981 */ /* 0x000368000c1e1900 */
[----:B------:R1:W5:Y:S01]  /*3fb0*/  LDG.E R0, desc[UR4][R16.64+0x600] ;  /* 0x0006000410007981 */ /* 0x000362000c1e1900 */
[----:B0-----:R-:W-:-:S04]  /*3fc0*/  IMAD.WIDE.U32 R2, R4, 0x2, R2 ;  /* 0x0000000204027825 */ /* 0x001fc800078e0002 */
[----:B------:R-:W-:Y:S02]  /*3fd0*/  IMAD.WIDE.U32 R14, R6, 0x4, R2 ;  /* 0x00000004060e7825 */ /* 0x000fe400078e0002 */
[----:B------:R1:W5:Y:S04]  /*3fe0*/  LDG.E R2, desc[UR4][R16.64+0x400] ;  /* 0x0004000410027981 */ /* 0x000368000c1e1900 */
[----:B------:R-:W3:Y:S04]  /*3ff0*/  LDG.E R9, desc[UR4][R14.64] ;  /* 0x000000040e097981 */ /* 0x000ee8000c1e1900 */
[----:B------:R1:W5:Y:S04]  /*4000*/  LDG.E R10, desc[UR4][R14.64+0x200] ;  /* 0x000200040e0a7981 */ /* 0x000368000c1e1900 */
[----:B------:R1:W5:Y:S04]  /*4010*/  LDG.E R5, desc[UR4][R14.64+0x400] ;  /* 0x000400040e057981 */ /* 0x000368000c1e1900 */
[----:B------:R1:W5:Y:S01]  /*4020*/  LDG.E R3, desc[UR4][R14.64+0x600] ;  /* 0x000600040e037981 */ /* 0x000362000c1e1900 */
[----:B------:R-:W-:Y:S01]  /*4030*/  BSSY.RECONVERGENT B1, `(.L_x_5075) ;  /* 0x0000066000017945 */ /* 0x000fe20003800200 */
[----:B--2---:R-:W-:-:S05]  /*4040*/  HADD2.F32 R12, -RZ, R8.H0_H0 ;  /* 0x20000008ff0c7230 */ /* 0x004fca0000004100 */
[----:B------:R-:W-:-:S13]  /*4050*/  FSETP.NEU.FTZ.AND P0, PT, R12, RZ, PT ;  /* 0x000000ff0c00720b */ /* 0x000fda0003f1d000 */
[----:B------:R-:W0:Y:S01]  /*4060*/  @!P0 MUFU.RCP R18, R12 ;  /* 0x0000000c00128308 */ /* 0x000e220000001000 */
[----:B---3--:R-:W-:-:S05]  /*4070*/  @!P0 HADD2.F32 R7, -RZ, R9.H0_H0 ;  /* 0x20000009ff078230 */ /* 0x008fca0000004100 */
[----:B0-----:R-:W-:-:S05]  /*4080*/  @!P0 FMUL.FTZ R7, R7, R18 ;  /* 0x0000001207078220 */ /* 0x001fca0000410000 */
[----:B------:R-:W-:Y:S01]  /*4090*/  @!P0 F2FP.F16.F32.PACK_AB R7, RZ, R7 ;  /* 0x00000007ff07823e */ /* 0x000fe200000000ff */
[----:B-1----:R-:W-:Y:S06]  /*40a0*/  @!P0 BRA `(.L_x_5076) ;  /* 0x0000000400788947 */ /* 0x002fec0003800000 */
        /* <DEDUP_REMOVED lines=31> */
.L_x_5081:
[----:B------:R-:W-:Y:S05]  /*42a0*/  BSYNC.RECONVERGENT B2 ;  /* 0x0000000000027941 */ /* 0x000fea0003800200 */
.L_x_5080:
[----:B------:R-:W-:Y:S01]  /*42b0*/  FFMA.FTZ R14, -R13, R15, R14 ;  /* 0x0000000f0d0e7223 */ /* 0x000fe2000001010e */
[----:B------:R-:W-:Y:S06]  /*42c0*/  BRA `(.L_x_5078) ;  /* 0x0000000000807947 */ /* 0x000fec0003800000 */
.L_x_5079:
        /* <DEDUP_REMOVED lines=16> */
.L_x_5084:
        /* <DEDUP_REMOVED lines=13> */
.L_x_5083:
[----:B------:R-:W-:Y:S05]  /*44a0*/  BSYNC.RECONVERGENT B2 ;  /* 0x0000000000027941 */ /* 0x000fea0003800200 */
.L_x_5082:
[----:B------:R-:W-:-:S04]  /*44b0*/  FMUL.FTZ R14, R14, 1.1920928955078125e-07 ;  /* 0x340000000e0e7820 */ /* 0x000fc80000410000 */
[----:B------:R-:W-:-:S07]  /*44c0*/  FMUL.FTZ R14, R13, R14 ;  /* 0x0000000e0d0e7220 */ /* 0x000fce0000410000 */
.L_x_5078:
[----:B------:R-:W-:Y:S05]  /*44d0*/  BSYNC.RECONVERGENT B0 ;  /* 0x0000000000007941 */ /* 0x000fea0003800200 */
.L_x_5077:
        /* <DEDUP_REMOVED lines=22> */
.L_x_5085:
[----:B------:R-:W-:-:S05]  /*4640*/  FMUL.FTZ R7, R7, R15 ;  /* 0x0000000f07077220 */ /* 0x000fca0000410000 */
[----:B------:R-:W-:-:S05]  /*4650*/  F2FP.F16.F32.PACK_AB R7, RZ, R7 ;  /* 0x00000007ff07723e */ /* 0x000fca00000000ff */
[----:B------:R-:W-:-:S05]  /*4660*/  HADD2.F32 R7, -RZ, R7.H0_H0 ;  /* 0x20000007ff077230 */ /* 0x000fca0000004100 */
[----:B------:R-:W-:-:S04]  /*4670*/  LOP3.LUT R7, RZ, 0x80000000, R7, 0xb8, !PT ;  /* 0x80000000ff077812 */ /* 0x000fc800078eb807 */
[----:B------:R-:W-:-:S07]  /*4680*/  F2FP.F16.F32.PACK_AB R7, RZ, R7 ;  /* 0x00000007ff07723e */ /* 0x000fce00000000ff */
.L_x_5076:
[----:B------:R-:W-:Y:S05]  /*4690*/  BSYNC.RECONVERGENT B1 ;  /* 0x0000000000017941 */ /* 0x000fea0003800200 */
.L_x_5075:
[----:B------:R-:W-:Y:S01]  /*46a0*/  HADD2.F32 R12, -RZ, R8.H1_H1 ;  /* 0x30000008ff0c7230 */ /* 0x000fe20000004100 */
[----:B------:R-:W-:Y:S04]  /*46b0*/  BSSY.RECONVERGENT B1, `(.L_x_5086) ;  /* 0x0000065000017945 */ /* 0x000fe80003800200 */
[----:B------:R-:W-:-:S13]  /*46c0*/  FSETP.NEU.FTZ.AND P0, PT, R12, RZ, PT ;  /* 0x000000ff0c00720b */ /* 0x000fda0003f1d000 */
[----:B------:R-:W-:Y:S05]  /*46d0*/  @!P0 BRA `(.L_x_5087) ;  /* 0x0000000400788947 */ /* 0x000fea0003800000 */
[----:B------:R-:W-:Y:S01]  /*46e0*/  HADD2.F32 R9, -RZ, R9.H1_H1 ;  /* 0x30000009ff097230 */ /* 0x000fe20000004100 */
        /* <DEDUP_REMOVED lines=27> */
.L_x_5093:
[----:B------:R-:W-:Y:S01]  /*48a0*/  FSETP.GEU.FTZ.AND P0, PT, R17, -R8, PT ;  /* 0x800000081100720b */ /* 0x000fe20003f1e000 */
[----:B------:R-:W-:-:S12]  /*48b0*/  FADD.FTZ R14, R14, -1 ;  /* 0xbf8000000e0e7421 */ /* 0x000fd80000010000 */
[----:B------:R-:W-:-:S07]  /*48c0*/  @!P0 FADD.FTZ R14, R14, -1 ;  /* 0xbf8000000e0e8421 */ /* 0x000fce0000010000 */
.L_x_5092:
[----:B------:R-:W-:Y:S05]  /*48d0*/  BSYNC.RECONVERGENT B2 ;  /* 0x0000000000027941 */ /* 0x000fea0003800200 */
.L_x_5091:
[----:B------:R-:W-:Y:S01]  /*48e0*/  FFMA.FTZ R13, -R8, R14, R13 ;  /* 0x0000000e080d7223 */ /* 0x000fe2000001010d */
[----:B------:R-:W-:Y:S06]  /*48f0*/  BRA `(.L_x_5089) ;  /* 0x0000000000807947 */ /* 0x000fec0003800000 */
.L_x_5090:
        /* <DEDUP_REMOVED lines=16> */
.L_x_5096:
        /* <DEDUP_REMOVED lines=13> */
.L_x_5095:
[----:B------:R-:W-:Y:S05]  /*4ad0*/  BSYNC.RECONVERGENT B2 ;  /* 0x0000000000027941 */ /* 0x000fea0003800200 */
.L_x_5094:
[----:B------:R-:W-:-:S04]  /*4ae0*/  FMUL.FTZ R13, R13, 1.1920928955078125e-07 ;  /* 0x340000000d0d7820 */ /* 0x000fc80000410000 */
[----:B------:R-:W-:-:S07]  /*4af0*/  FMUL.FTZ R13, R8, R13 ;  /* 0x0000000d080d7220 */ /* 0x000fce0000410000 */
.L_x_5089:
[----:B------:R-:W-:Y:S05]  /*4b00*/  BSYNC.RECONVERGENT B0 ;  /* 0x0000000000007941 */ /* 0x000fea0003800200 */
.L_x_5088:
        /* <DEDUP_REMOVED lines=27> */
.L_x_5087:
[----:B------:R-:W0:Y:S01]  /*4cc0*/  MUFU.RCP R12, R12 ;  /* 0x0000000c000c7308 */ /* 0x000e220000001000 */
[----:B------:R-:W-:-:S05]  /*4cd0*/  HADD2.F32 R9, -RZ, R9.H1_H1 ;  /* 0x30000009ff097230 */ /* 0x000fca0000004100 */
[----:B0-----:R-:W-:-:S05]  /*4ce0*/  FMUL.FTZ R8, R9, R12 ;  /* 0x0000000c09087220 */ /* 0x001fca0000410000 */
[----:B------:R-:W-:-:S07]  /*4cf0*/  F2FP.F16.F32.PACK_AB R8, RZ, R8 ;  /* 0x00000008ff08723e */ /* 0x000fce00000000ff */
.L_x_5097:
[----:B------:R-:W-:Y:S05]  /*4d00*/  BSYNC.RECONVERGENT B1 ;  /* 0x0000000000017941 */ /* 0x000fea0003800200 */
.L_x_5086:
[----:B-----5:R-:W-:Y:S01]  /*4d10*/  HADD2.F32 R12, -RZ, R11.H0_H0 ;  /* 0x2000000bff0c7230 */ /* 0x020fe20000004100 */
[----:B------:R-:W-:Y:S04]  /*4d20*/  BSSY.RECONVERGENT B1, `(.L_x_5098) ;  /* 0x0000065000017945 */ /* 0x000fe80003800200 */
        /* <DEDUP_REMOVED lines=30> */
.L_x_5105:
[----:B------:R-:W-:Y:S01]  /*4f10*/  FSETP.GEU.FTZ.AND P0, PT, R17, -R13, PT ;  /* 0x8000000d1100720b */ /* 0x000fe20003f1e000 */
[----:B------:R-:W-:-:S12]  /*4f20*/  FADD.FTZ R15, R15, -1 ;  /* 0xbf8000000f0f7421 */ /* 0x000fd80000010000 */
[----:B------:R-:W-:-:S07]  /*4f30*/  @!P0 FADD.FTZ R15, R15, -1 ;  /* 0xbf8000000f0f8421 */ /* 0x000fce0000010000 */
.L_x_5104:
[----:B------:R-:W-:Y:S05]  /*4f40*/  BSYNC.RECONVERGENT B2 ;  /* 0x0000000000027941 */ /* 0x000fea0003800200 */
.L_x_5103:
[----:B------:R-:W-:Y:S01]  /*4f50*/  FFMA.FTZ R14, -R13, R15, R14 ;  /* 0x0000000f0d0e7223 */ /* 0x000fe2000001010e */
[----:B------:R-:W-:Y:S06]  /*4f60*/  BRA `(.L_x_5101) ;  /* 0x0000000000807947 */ /* 0x000fec0003800000 */
.L_x_5102:
        /* <DEDUP_REMOVED lines=16> */
.L_x_5108:
        /* <DEDUP_REMOVED lines=13> */
.L_x_5107:
[----:B------:R-:W-:Y:S05]  /*5140*/  BSYNC.RECONVERGENT B2 ;  /* 0x0000000000027941 */ /* 0x000fea0003800200 */
.L_x_5106:
[----:B------:R-:W-:-:S04]  /*5150*/  FMUL.FTZ R14, R14, 1.1920928955078125e-07 ;  /* 0x340000000e0e7820 */ /* 0x000fc80000410000 */
[----:B------:R-:W-:-:S07]  /*5160*/  FMUL.FTZ R14, R13, R14 ;  /* 0x0000000e0d0e7220 */ /* 0x000fce0000410000 */
.L_x_5101:
[----:B------:R-:W-:Y:S05]  /*5170*/  BSYNC.RECONVERGENT B0 ;  /* 0x0000000000007941 */ /* 0x000fea0003800200 */
.L_x_5100:
        /* <DEDUP_REMOVED lines=27> */
.L_x_5099:
[----:B------:R-:W0:Y:S01]  /*5330*/  MUFU.RCP R12, R12 ;  /* 0x0000000c000c7308 */ /* 0x000e220000001000 */
[----:B------:R-:W-:-:S05]  /*5340*/  HADD2.F32 R9, -RZ, R10.H0_H0 ;  /* 0x2000000aff097230 */ /* 0x000fca0000004100 */
[----:B0-----:R-:W-:-:S05]  /*5350*/  FMUL.FTZ R9, R9, R12 ;  /* 0x0000000c09097220 */ /* 0x001fca0000410000 */
[----:B------:R-:W-:-:S07]  /*5360*/  F2FP.F16.F32.PACK_AB R9, RZ, R9 ;  /* 0x00000009ff09723e */ /* 0x000fce00000000ff */
.L_x_5109:
[----:B------:R-:W-:Y:S05]  /*5370*/  BSYNC.RECONVERGENT B1 ;  /* 0x0000000000017941 */ /* 0x000fea0003800200 */
.L_x_5098:
        /* <DEDUP_REMOVED lines=32> */
.L_x_5117:
[----:B------:R-:W-:Y:S01]  /*5580*/  FSETP.GEU.FTZ.AND P0, PT, R16, -R12, PT ;  /* 0x8000000c1000720b */ /* 0x000fe20003f1e000 */
[----:B------:R-:W-:-:S12]  /*5590*/  FADD.FTZ R14, R14, -1 ;  /* 0xbf8000000e0e7421 */ /* 0x000fd80000010000 */
[----:B------:R-:W-:-:S07]  /*55a0*/  @!P0 FADD.FTZ R14, R14, -1 ;  /* 0xbf8000000e0e8421 */ /* 0x000fce0000010000 */
.L_x_5116:
[----:B------:R-:W-:Y:S05]  /*55b0*/  BSYNC.RECONVERGENT B2 ;  /* 0x0000000000027941 */ /* 0x000fea0003800200 */
.L_x_5115:
[----:B------:R-:W-:Y:S01]  /*55c0*/  FFMA.FTZ R13, -R12, R14, R13 ;  /* 0x0000000e0c0d7223 */ /* 0x000fe2000001010d */
[----:B------:R-:W-:Y:S06]  /*55d0*/  BRA `(.L_x_5113) ;  /* 0x0000000000807947 */ /* 0x000fec0003800000 */
.L_x_5114:
        /* <DEDUP_REMOVED lines=16> */
.L_x_5120:
        /* <DEDUP_REMOVED lines=13> */
.L_x_5119:
[----:B------:R-:W-:Y:S05]  /*57b0*/  BSYNC.RECONVERGENT B2 ;  /* 0x0000000000027941 */ /* 0x000fea0003800200 */
.L_x_5118:
[----:B------:R-:W-:-:S04]  /*57c0*/  FMUL.FTZ R13, R13, 1.1920928955078125e-07 ;  /* 0x340000000d0d7820 */ /* 0x000fc80000410000 */
[----:B------:R-:W-:-:S07]  /*57d0*/  FMUL.FTZ R13, R12, R13 ;  /* 0x0000000d0c0d7220 */ /* 0x000fce0000410000 */
.L_x_5113:
[----:B------:R-:W-:Y:S05]  /*57e0*/  BSYNC.RECONVERGENT B0 ;  /* 0x0000000000007941 */ /* 0x000fea0003800200 */
.L_x_5112:
        /* <DEDUP_REMOVED lines=27> */
.L_x_5111:
[----:B------:R-:W0:Y:S01]  /*59a0*/  MUFU.RCP R11, R11 ;  /* 0x0000000b000b7308 */ /* 0x000e220000001000 */
[----:B------:R-:W-:-:S05]  /*59b0*/  HADD2.F32 R10, -RZ, R10.H1_H1 ;  /* 0x3000000aff0a7230 */ /* 0x000fca0000004100 */
[----:B0-----:R-:W-:-:S05]  /*59c0*/  FMUL.FTZ R10, R10, R11 ;  /* 0x0000000b0a0a7220 */ /* 0x001fca0000410000 */
[----:B------:R-:W-:-:S07]  /*59d0*/  F2FP.F16.F32.PACK_AB R10, RZ, R10 ;  /* 0x0000000aff0a723e */ /* 0x000fce00000000ff */
.L_x_5121:
[----:B------:R-:W-:Y:S05]  /*59e0*/  BSYNC.RECONVERGENT B1 ;  /* 0x0000000000017941 */ /* 0x000fea0003800200 */
.L_x_5110:
[----:B------:R-:W-:Y:S01]  /*59f0*/  HADD2.F32 R12, -RZ, R2.H0_H0 ;  /* 0x20000002ff0c7230 */ /* 0x000fe20000004100 */
        /* <DEDUP_REMOVED lines=31> */
.L_x_5129:
[----:B------:R-:W-:Y:S01]  /*5bf0*/  FSETP.GEU.FTZ.AND P0, PT, R17, -R13, PT ;  /* 0x8000000d1100720b */ /* 0x000fe20003f1e000 */
[----:B------:R-:W-:-:S12]  /*5c00*/  FADD.FTZ R15, R15, -1 ;  /* 0xbf8000000f0f7421 */ /* 0x000fd80000010000 */
[----:B------:R-:W-:-:S07]  /*5c10*/  @!P0 FADD.FTZ R15, R15, -1 ;  /* 0xbf8000000f0f8421 */ /* 0x000fce0000010000 */
.L_x_5128:
[----:B------:R-:W-:Y:S05]  /*5c20*/  BSYNC.RECONVERGENT B2 ;  /* 0x0000000000027941 */ /* 0x000fea0003800200 */
.L_x_5127:
[----:B------:R-:W-:Y:S01]  /*5c30*/  FFMA.FTZ R14, -R13, R15, R14 ;  /* 0x0000000f0d0e7223 */ /* 0x000fe2000001010e */
[----:B------:R-:W-:Y:S06]  /*5c40*/  BRA `(.L_x_5125) ;  /* 0x0000000000807947 */ /* 0x000fec0003800000 */
.L_x_5126:
        /* <DEDUP_REMOVED lines=16> */
.L_x_5132:
        /* <DEDUP_REMOVED lines=13> */
.L_x_5131:
[----:B------:R-:W-:Y:S05]  /*5e20*/  BSYNC.RECONVERGENT B2 ;  /* 0x0000000000027941 */ /* 0x000fea0003800200 */
.L_x_5130:
[----:B------:R-:W-:-:S04]  /*5e30*/  FMUL.FTZ R14, R14, 1.1920928955078125e-07 ;  /* 0x340000000e0e7820 */ /* 0x000fc80000410000 */
[----:B------:R-:W-:-:S07]  /*5e40*/  FMUL.FTZ R14, R13, R14 ;  /* 0x0000000e0d0e7220 */ /* 0x000fce0000410000 */
.L_x_5125:
[----:B------:R-:W-:Y:S05]  /*5e50*/  BSYNC.RECONVERGENT B0 ;  /* 0x0000000000007941 */ /* 0x000fea0003800200 */
.L_x_5124:
        /* <DEDUP_REMOVED lines=27> */
.L_x_5123:
[----:B------:R-:W0:Y:S01]  /*6010*/  MUFU.RCP R12, R12 ;  /* 0x0000000c000c7308 */ /* 0x000e220000001000 */
[----:B------:R-:W-:-:S05]  /*6020*/  HADD2.F32 R11, -RZ, R5.H0_H0 ;  /* 0x20000005ff0b7230 */ /* 0x000fca0000004100 */
[----:B0-----:R-:W-:-:S05]  /*6030*/  FMUL.FTZ R11, R11, R12 ;  /* 0x0000000c0b0b7220 */ /* 0x001fca0000410000 */
[----:B------:R-:W-:-:S07]  /*6040*/  F2FP.F16.F32.PACK_AB R11, RZ, R11 ;  /* 0x0000000bff0b723e */ /* 0x000fce00000000ff */
.L_x_5133:
[----:B------:R-:W-:Y:S05]  /*6050*/  BSYNC.RECONVERGENT B1 ;  /* 0x0000000000017941 */ /* 0x000fea0003800200 */
.L_x_5122:
        /* <DEDUP_REMOVED lines=32> */
.L_x_5141:
[----:B------:R-:W-:Y:S01]  /*6260*/  FSETP.GEU.FTZ.AND P0, PT, R17, -R12, PT ;  /* 0x8000000c1100720b */ /* 0x000fe20003f1e000 */
[----:B------:R-:W-:-:S12]  /*6270*/  FADD.FTZ R14, R14, -1 ;  /* 0xbf8000000e0e7421 */ /* 0x000fd80000010000 */
[----:B------:R-:W-:-:S07]  /*6280*/  @!P0 FADD.FTZ R14, R14, -1 ;  /* 0xbf8000000e0e8421 */ /* 0x000fce0000010000 */
.L_x_5140:
[----:B------:R-:W-:Y:S05]  /*6290*/  BSYNC.RECONVERGENT B2 ;  /* 0x0000000000027941 */ /* 0x000fea0003800200 */
.L_x_5139:
[----:B------:R-:W-:Y:S01]  /*62a0*/  FFMA.FTZ R13, -R12, R14, R13 ;  /* 0x0000000e0c0d7223 */ /* 0x000fe2000001010d */
[----:B------:R-:W-:Y:S06]  /*62b0*/  BRA `(.L_x_5137) ;  /* 0x0000000000807947 */ /* 0x000fec0003800000 */
.L_x_5138:
        /* <DEDUP_REMOVED lines=16> */
.L_x_5144:
        /* <DEDUP_REMOVED lines=13> */
.L_x_5143:
[----:B------:R-:W-:Y:S05]  /*6490*/  BSYNC.RECONVERGENT B2 ;  /* 0x0000000000027941 */ /* 0x000fea0003800200 */
.L_x_5142:
[----:B------:R-:W-:-:S04]  /*64a0*/  FMUL.FTZ R13, R13, 1.1920928955078125e-07 ;  /* 0x340000000d0d7820 */ /* 0x000fc80000410000 */
[----:B------:R-:W-:-:S07]  /*64b0*/  FMUL.FTZ R13, R12, R13 ;  /* 0x0000000d0c0d7220 */ /* 0x000fce0000410000 */
.L_x_5137:
[----:B------:R-:W-:Y:S05]  /*64c0*/  BSYNC.RECONVERGENT B0 ;  /* 0x0000000000007941 */ /* 0x000fea0003800200 */
.L_x_5136:
        /* <DEDUP_REMOVED lines=27> */
.L_x_5135:
[----:B------:R-:W0:Y:S01]  /*6680*/  MUFU.RCP R2, R2 ;  /* 0x0000000200027308 */ /* 0x000e220000001000 */
[----:B------:R-:W-:-:S05]  /*6690*/  HADD2.F32 R5, -RZ, R5.H1_H1 ;  /* 0x30000005ff057230 */ /* 0x000fca0000004100 */
[----:B0-----:R-:W-:-:S05]  /*66a0*/  FMUL.FTZ R5, R5, R2 ;  /* 0x0000000205057220 */ /* 0x001fca0000410000 */
[----:B------:R-:W-:-:S07]  /*66b0*/  F2FP.F16.F32.PACK_AB R5, RZ, R5 ;  /* 0x00000005ff05723e */ /* 0x000fce00000000ff */
.L_x_5145:
[----:B------:R-:W-:Y:S05]  /*66c0*/  BSYNC.RECONVERGENT B1 ;  /* 0x0000000000017941 */ /* 0x000fea0003800200 */
.L_x_5134:
        /* <DEDUP_REMOVED lines=32> */
.L_x_5153:
[----:B------:R-:W-:Y:S01]  /*68d0*/  FSETP.GEU.FTZ.AND P0, PT, R17, -R12, PT ;  /* 0x8000000c1100720b */ /* 0x000fe20003f1e000 */
[----:B------:R-:W-:-:S12]  /*68e0*/  FADD.FTZ R14, R14, -1 ;  /* 0xbf8000000e0e7421 */ /* 0x000fd80000010000 */
[----:B------:R-:W-:-:S07]  /*68f0*/  @!P0 FADD.FTZ R14, R14, -1 ;  /* 0xbf8000000e0e8421 */ /* 0x000fce0000010000 */
.L_x_5152:
[----:B------:R-:W-:Y:S05]  /*6900*/  BSYNC.RECONVERGENT B2 ;  /* 0x0000000000027941 */ /* 0x000fea0003800200 */
.L_x_5151:
[----:B------:R-:W-:Y:S01]  /*6910*/  FFMA.FTZ R15, -R12, R14, R15 ;  /* 0x0000000e0c0f7223 */ /* 0x000fe2000001010f */
[----:B------:R-:W-:Y:S06]  /*6920*/  BRA `(.L_x_5149) ;  /* 0x0000000000807947 */ /* 0x000fec0003800000 */
.L_x_5150:
        /* <DEDUP_REMOVED lines=16> */
.L_x_5156:
        /* <DEDUP_REMOVED lines=13> */
.L_x_5155:
[----:B------:R-:W-:Y:S05]  /*6b00*/  BSYNC.RECONVERGENT B2 ;  /* 0x0000000000027941 */ /* 0x000fea0003800200 */
.L_x_5154:
[----:B------:R-:W-:-:S04]  /*6b10*/  FMUL.FTZ R15, R15, 1.1920928955078125e-07 ;  /* 0x340000000f0f7820 */ /* 0x000fc80000410000 */
[----:B------:R-:W-:-:S07]  /*6b20*/  FMUL.FTZ R15, R12, R15 ;  /* 0x0000000f0c0f7220 */ /* 0x000fce0000410000 */
.L_x_5149:
[----:B------:R-:W-:Y:S05]  /*6b30*/  BSYNC.RECONVERGENT B0 ;  /* 0x0000000000007941 */ /* 0x000fea0003800200 */
.L_x_5148:
        /* <DEDUP_REMOVED lines=27> */
.L_x_5147:
[----:B------:R-:W0:Y:S01]  /*6cf0*/  MUFU.RCP R13, R13 ;  /* 0x0000000d000d7308 */ /* 0x000e220000001000 */
[----:B------:R-:W-:-:S05]  /*6d00*/  HADD2.F32 R2, -RZ, R3.H0_H0 ;  /* 0x20000003ff027230 */ /* 0x000fca0000004100 */
[----:B0-----:R-:W-:-:S05]  /*6d10*/  FMUL.FTZ R2, R2, R13 ;  /* 0x0000000d02027220 */ /* 0x001fca0000410000 */
[----:B------:R-:W-:-:S07]  /*6d20*/  F2FP.F16.F32.PACK_AB R2, RZ, R2 ;  /* 0x00000002ff02723e */ /* 0x000fce00000000ff */
.L_x_5157:
[----:B------:R-:W-:Y:S05]  /*6d30*/  BSYNC.RECONVERGENT B1 ;  /* 0x0000000000017941 */ /* 0x000fea0003800200 */
.L_x_5146:
        /* <DEDUP_REMOVED lines=32> */
.L_x_5165:
[----:B------:R-:W-:Y:S01]  /*6f40*/  FSETP.GEU.FTZ.AND P0, PT, R17, -R12, PT ;  /* 0x8000000c1100720b */ /* 0x000fe20003f1e000 */
[----:B------:R-:W-:-:S12]  /*6f50*/  FADD.FTZ R14, R14, -1 ;  /* 0xbf8000000e0e7421 */ /* 0x000fd80000010000 */
[----:B------:R-:W-:-:S07]  /*6f60*/  @!P0 FADD.FTZ R14, R14, -1 ;  /* 0xbf8000000e0e8421 */ /* 0x000fce0000010000 */
.L_x_5164:
[----:B------:R-:W-:Y:S05]  /*6f70*/  BSYNC.RECONVERGENT B2 ;  /* 0x0000000000027941 */ /* 0x000fea0003800200 */
.L_x_5163:
[----:B------:R-:W-:Y:S01]  /*6f80*/  FFMA.FTZ R13, -R12, R14, R13 ;  /* 0x0000000e0c0d7223 */ /* 0x000fe2000001010d */
[----:B------:R-:W-:Y:S06]  /*6f90*/  BRA `(.L_x_5161) ;  /* 0x0000000000807947 */ /* 0x000fec0003800000 */
.L_x_5162:
        /* <DEDUP_REMOVED lines=16> */
.L_x_5168:
        /* <DEDUP_REMOVED lines=13> */
.L_x_5167:
[----:B------:R-:W-:Y:S05]  /*7170*/  BSYNC.RECONVERGENT B2 ;  /* 0x0000000000027941 */ /* 0x000fea0003800200 */
.L_x_5166:
[----:B------:R-:W-:-:S04]  /*7180*/  FMUL.FTZ R13, R13, 1.1920928955078125e-07 ;  /* 0x340000000d0d7820 */ /* 0x000fc80000410000 */
[----:B------:R-:W-:-:S07]  /*7190*/  FMUL.FTZ R13, R12, R13 ;  /* 0x0000000d0c0d7220 */ /* 0x000fce0000410000 */
.L_x_5161:
[----:B------:R-:W-:Y:S05]  /*71a0*/  BSYNC.RECONVERGENT B0 ;  /* 0x0000000000007941 */ /* 0x000fea0003800200 */
.L_x_5160:
        /* <DEDUP_REMOVED lines=27> */
.L_x_5159:
[----:B------:R-:W0:Y:S01]  /*7360*/  MUFU.RCP R0, R0 ;  /* 0x0000000000007308 */ /* 0x000e220000001000 */
[----:B------:R-:W-:-:S05]  /*7370*/  HADD2.F32 R3, -RZ, R3.H1_H1 ;  /* 0x30000003ff037230 */ /* 0x000fca0000004100 */
[----:B0-----:R-:W-:-:S05]  /*7380*/  FMUL.FTZ R3, R3, R0 ;  /* 0x0000000003037220 */ /* 0x001fca0000410000 */
[----:B------:R-:W-:-:S07]  /*7390*/  F2FP.F16.F32.PACK_AB R3, RZ, R3 ;  /* 0x00000003ff03723e */ /* 0x000fce00000000ff */
.L_x_5169:
[----:B------:R-:W-:Y:S05]  /*73a0*/  BSYNC.RECONVERGENT B1 ;  /* 0x0000000000017941 */ /* 0x000fea0003800200 */
.L_x_5158:
        /* <DEDUP_REMOVED lines=12> */
.L_x_5170:
        /* <DEDUP_REMOVED lines=9> */
.L_x_32848:


//--------------------- .text._ZN2at6native29vectorized_elementwise_kernelILi4ENS0_13BinaryFunctorIN3c104HalfES4_S4_ZZZNS0_15binary_internal21div_floor_kernel_cudaERNS_18TensorIteratorBaseEENKUlvE1_clEvENKUlvE1_clEvEUlS4_S4_E_EESt5arrayIPcLm3EEEEviT0_T1_ --------------------------
	.section	.text._ZN2at6native29vectorized_elementwise_kernelILi4ENS0_13BinaryFunctorIN3c104HalfES4_S4_ZZZNS0_15binary_internal21div_floor_kernel_cudaERNS_18TensorIteratorBaseEENKUlvE1_clEvENKUlvE1_clEvEUlS4_S4_E_EESt5arrayIPcLm3EEEEviT0_T1_,"ax",@progbits
	.align	128
        .global         _ZN2at6native29vectorized_elementwise_kernelILi4ENS0_13BinaryFunctorIN3c104HalfES4_S4_ZZZNS0_15binary_internal21div_floor_kernel_cudaERNS_18TensorIteratorBaseEENKUlvE1_clEvENKUlvE1_clEvEUlS4_S4_E_EESt5arrayIPcLm3EEEEviT0_T1_
        .type           _ZN2at6native29vectorized_elementwise_kernelILi4ENS0_13BinaryFunctorIN3c104HalfES4_S4_ZZZNS0_15binary_internal21div_floor_kernel_cudaERNS_18TensorIteratorBaseEENKUlvE1_clEvENKUlvE1_clEvEUlS4_S4_E_EESt5arrayIPcLm3EEEEviT0_T1_,@function
        .size           _ZN2at6native29vectorized_elementwise_kernelILi4ENS0_13BinaryFunctorIN3c104HalfES4_S4_ZZZNS0_15binary_internal21div_floor_kernel_cudaERNS_18TensorIteratorBaseEENKUlvE1_clEvENKUlvE1_clEvEUlS4_S4_E_EESt5arrayIPcLm3EEEEviT0_T1_,(.L_x_32849 - _ZN2at6native29vectorized_elementwise_kernelILi4ENS0_13BinaryFunctorIN3c104HalfES4_S4_ZZZNS0_15binary_internal21div_floor_kernel_cudaERNS_18TensorIteratorBaseEENKUlvE1_clEvENKUlvE1_clEvEUlS4_S4_E_EESt5arrayIPcLm3EEEEviT0_T1_)
        .other          _ZN2at6native29vectorized_elementwise_kernelILi4ENS0_13BinaryFunctorIN3c104HalfES4_S4_ZZZNS0_15binary_internal21div_floor_kernel_cudaERNS_18TensorIteratorBaseEENKUlvE1_clEvENKUlvE1_clEvEUlS4_S4_E_EESt5arrayIPcLm3EEEEviT0_T1_,@"STO_CUDA_ENTRY STV_DEFAULT"
_ZN2at6native29vectorized_elementwise_kernelILi4ENS0_13BinaryFunctorIN3c104HalfES4_S4_ZZZNS0_15binary_internal21div_floor_kernel_cudaERNS_18TensorIteratorBaseEENKUlvE1_clEvENKUlvE1_clEvEUlS4_S4_E_EESt5arrayIPcLm3EEEEviT0_T1_:
.text._ZN2at6native29vectorized_elementwise_kernelILi4ENS0_13BinaryFunctorIN3c104HalfES4_S4_ZZZNS0_15binary_internal21div_floor_kernel_cudaERNS_18TensorIteratorBaseEENKUlvE1_clEvENKUlvE1_clEvEUlS4_S4_E_EESt5arrayIPcLm3EEEEviT0_T1_:
        /* <DEDUP_REMOVED lines=138> */
.L_x_5178:
[----:B------:R-:W-:Y:S05]  /*08a0*/  BSYNC.RECONVERGENT B2 ;  /* 0x0000000000027941 */ /* 0x000fea0003800200 */
.L_x_5177:
[----:B------:R-:W-:Y:S01]  /*08b0*/  FFMA.FTZ R8, -R13, R17, R8 ;  /* 0x000000110d087223 */ /* 0x000fe20000010108 */
[----:B------:R-:W-:Y:S06]  /*08c0*/  BRA `(.L_x_5175) ;  /* 0x0000000000807947 */ /* 0x000fec0003800000 */
.L_x_5176:
        /* <DEDUP_REMOVED lines=16> */
.L_x_5181:
        /* <DEDUP_REMOVED lines=13> */
.L_x_5180:
[----:B------:R-:W-:Y:S05]  /*0aa0*/  BSYNC.RECONVERGENT B2 ;  /* 0x0000000000027941 */ /* 0x000fea0003800200 */
.L_x_5179:
[----:B------:R-:W-:-:S04]  /*0ab0*/  FMUL.FTZ R13, R16, 1.1920928955078125e-07 ;  /* 0x34000000100d7820 */ /* 0x000fc80000410000 */
[----:B------:R-:W-:-:S07]  /*0ac0*/  FMUL.FTZ R8, R8, R13 ;  /* 0x0000000d08087220 */ /* 0x000fce0000410000 */
.L_x_5175:
[----:B------:R-:W-:Y:S05]  /*0ad0*/  BSYNC.RECONVERGENT B0 ;  /* 0x0000000000007941 */ /* 0x000fea0003800200 */
.L_x_5174:
        /* <DEDUP_REMOVED lines=22> */
.L_x_5182:
[----:B------:R-:W-:-:S05]  /*0c40*/  FMUL.FTZ R7, R7, R14 ;  /* 0x0000000e07077220 */ /* 0x000fca0000410000 */
[----:B------:R-:W-:-:S05]  /*0c50*/  F2FP.F16.F32.PACK_AB R7, RZ, R7 ;  /* 0x00000007ff07723e */ /* 0x000fca00000000ff */
[----:B------:R-:W-:-:S05]  /*0c60*/  HADD2.F32 R7, -RZ, R7.H0_H0 ;  /* 0x20000007ff077230 */ /* 0x000fca0000004100 */
[----:B------:R-:W-:-:S04]  /*0c70*/  LOP3.LUT R7, RZ, 0x80000000, R7, 0xb8, !PT ;  /* 0x80000000ff077812 */ /* 0x000fc800078eb807 */
[----:B------:R-:W-:-:S07]  /*0c80*/  F2FP.F16.F32.PACK_AB R8, RZ, R7 ;  /* 0x00000007ff08723e */ /* 0x000fce00000000ff */
.L_x_5173:
[----:B------:R-:W-:Y:S05]  /*0c90*/  BSYNC.RECONVERGENT B1 ;  /* 0x0000000000017941 */ /* 0x000fea0003800200 */
.L_x_5172:
        /* <DEDUP_REMOVED lines=35> */
.L_x_5191:
[----:B------:R-:W-:Y:S01]  /*0ed0*/  FSETP.GEU.FTZ.AND P0, PT, R16, -R15, PT ;  /* 0x8000000f1000720b */ /* 0x000fe20003f1e000 */
[----:B------:R-:W-:-:S12]  /*0ee0*/  FADD.FTZ R7, R7, -1 ;  /* 0xbf80000007077421 */ /* 0x000fd80000010000 */
[----:B------:R-:W-:-:S07]  /*0ef0*/  @!P0 FADD.FTZ R7, R7, -1 ;  /* 0xbf80000007078421 */ /* 0x000fce0000010000 */
.L_x_5190:
[----:B------:R-:W-:Y:S05]  /*0f00*/  BSYNC.RECONVERGENT B2 ;  /* 0x0000000000027941 */ /* 0x000fea0003800200 */
.L_x_5189:
[----:B------:R-:W-:Y:S01]  /*0f10*/  FFMA.FTZ R14, -R15, R7, R14 ;  /* 0x000000070f0e7223 */ /* 0x000fe2000001010e */
[----:B------:R-:W-:Y:S06]  /*0f20*/  BRA `(.L_x_5187) ;  /* 0x0000000000807947 */ /* 0x000fec0003800000 */
.L_x_5188:
        /* <DEDUP_REMOVED lines=16> */
.L_x_5194:
        /* <DEDUP_REMOVED lines=13> */
.L_x_5193:
[----:B------:R-:W-:Y:S05]  /*1100*/  BSYNC.RECONVERGENT B2 ;  /* 0x0000000000027941 */ /* 0x000fea0003800200 */
.L_x_5192:
[----:B------:R-:W-:-:S04]  /*1110*/  FMUL.FTZ R16, R16, 1.1920928955078125e-07 ;  /* 0x3400000010107820 */ /* 0x000fc80000410000 */
[----:B0-----:R-:W-:-:S07]  /*1120*/  FMUL.FTZ R14, R7, R16 ;  /* 0x00000010070e7220 */ /* 0x001fce0000410000 */
.L_x_5187:
[----:B------:R-:W-:Y:S05]  /*1130*/  BSYNC.RECONVERGENT B0 ;  /* 0x0000000000007941 */ /* 0x000fea0003800200 */
.L_x_5186:
        /* <DEDUP_REMOVED lines=27> */
.L_x_5185:
[----:B------:R-:W0:Y:S01]  /*12f0*/  MUFU.RCP R10, R10 ;  /* 0x0000000a000a7308 */ /* 0x000e220000001000 */
[----:B------:R-:W-:-:S05]  /*1300*/  HADD2.F32 R7, -RZ, R9.H0_H0 ;  /* 0x20000009ff077230 */ /* 0x000fca0000004100 */
[----:B0-----:R-:W-:-:S05]  /*1310*/  FMUL.FTZ R7, R10, R7 ;  /* 0x000000070a077220 */ /* 0x001fca0000410000 */
[----:B------:R-:W-:-:S07]  /*1320*/  F2FP.F16.F32.PACK_AB R7, RZ, R7 ;  /* 0x00000007ff07723e */ /* 0x000fce00000000ff */
.L_x_5184:
[----:B------:R-:W-:Y:S05]  /*1330*/  BSYNC.RECONVERGENT B1 ;  /* 0x0000000000017941 */ /* 0x000fea0003800200 */
.L_x_5183:
        /* <DEDUP_REMOVED lines=35> */
.L_x_5203:
[----:B------:R-:W-:Y:S01]  /*1570*/  FSETP.GEU.FTZ.AND P0, PT, R14, -R15, PT ;  /* 0x8000000f0e00720b */ /* 0x000fe20003f1e000 */
[----:B------:R-:W-:-:S12]  /*1580*/  FADD.FTZ R9, R9, -1 ;  /* 0xbf80000009097421 */ /* 0x000fd80000010000 */
[----:B------:R-:W-:-:S07]  /*1590*/  @!P0 FADD.FTZ R9, R9, -1 ;  /* 0xbf80000009098421 */ /* 0x000fce0000010000 */
.L_x_5202:
[----:B------:R-:W-:Y:S05]  /*15a0*/  BSYNC.RECONVERGENT B2 ;  /* 0x0000000000027941 */ /* 0x000fea0003800200 */
.L_x_5201:
[----:B------:R-:W-:Y:S01]  /*15b0*/  FFMA.FTZ R10, -R15, R9, R10 ;  /* 0x000000090f0a7223 */ /* 0x000fe2000001010a */
[----:B------:R-:W-:Y:S06]  /*15c0*/  BRA `(.L_x_5199) ;  /* 0x0000000000887947 */ /* 0x000fec0003800000 */
.L_x_5200:
        /* <DEDUP_REMOVED lines=17> */
.L_x_5206:
        /* <DEDUP_REMOVED lines=14> */
.L_x_5205:
[----:B------:R-:W-:Y:S05]  /*17c0*/  BSYNC.RECONVERGENT B2 ;  /* 0x0000000000027941 */ /* 0x000fea0003800200 */
.L_x_5204:
[----:B0-----:R-:W-:-:S04]  /*17d0*/  FMUL.FTZ R10, R15, 1.1920928955078125e-07 ;  /* 0x340000000f0a7820 */ /* 0x001fc80000410000 */
[----:B------:R-:W-:-:S07]  /*17e0*/  FMUL.FTZ R10, R9, R10 ;  /* 0x0000000a090a7220 */ /* 0x000fce0000410000 */
.L_x_5199:
[----:B------:R-:W-:Y:S05]  /*17f0*/  BSYNC.RECONVERGENT B0 ;  /* 0x0000000000007941 */ /* 0x000fea0003800200 */
.L_x_5198:
        /* <DEDUP_REMOVED lines=27> */
.L_x_5197:
[----:B------:R-:W0:Y:S01]  /*19b0*/  MUFU.RCP R20, R20 ;  /* 0x0000001400147308 */ /* 0x000e220000001000 */
[----:B------:R-:W-:-:S05]  /*19c0*/  HADD2.F32 R9, -RZ, R11.H0_H0 ;  /* 0x2000000bff097230 */ /* 0x000fca0000004100 */
[----:B0-----:R-:W-:-:S05]  /*19d0*/  FMUL.FTZ R9, R20, R9 ;  /* 0x0000000914097220 */ /* 0x001fca0000410000 */
[----:B------:R-:W-:-:S07]  /*19e0*/  F2FP.F16.F32.PACK_AB R9, RZ, R9 ;  /* 0x00000009ff09723e */ /* 0x000fce00000000ff */
.L_x_5196:
[----:B------:R-:W-:Y:S05]  /*19f0*/  BSYNC.RECONVERGENT B1 ;  /* 0x0000000000017941 */ /* 0x000fea0003800200 */
.L_x_5195:
        /* <DEDUP_REMOVED lines=35> */
.L_x_5215:
[----:B------:R-:W-:Y:S01]  /*1c30*/  FSETP.GEU.FTZ.AND P0, PT, R14, -R15, PT ;  /* 0x8000000f0e00720b */ /* 0x000fe20003f1e000 */
[----:B------:R-:W-:-:S12]  /*1c40*/  FADD.FTZ R11, R11, -1 ;  /* 0xbf8000000b0b7421 */ /* 0x000fd80000010000 */
[----:B------:R-:W-:-:S07]  /*1c50*/  @!P0 FADD.FTZ R11, R11, -1 ;  /* 0xbf8000000b0b8421 */ /* 0x000fce0000010000 */
.L_x_5214:
[----:B------:R-:W-:Y:S05]  /*1c60*/  BSYNC.RECONVERGENT B2 ;  /* 0x0000000000027941 */ /* 0x000fea0003800200 */
.L_x_5213:
[----:B------:R-:W-:Y:S01]  /*1c70*/  FFMA.FTZ R10, -R15, R11, R10 ;  /* 0x0000000b0f0a7223 */ /* 0x000fe2000001010a */
[----:B------:R-:W-:Y:S06]  /*1c80*/  BRA `(.L_x_5211) ;  /* 0x0000000000887947 */ /* 0x000fec0003800000 */
.L_x_5212:
        /* <DEDUP_REMOVED lines=17> */
.L_x_5218:
        /* <DEDUP_REMOVED lines=14> */
.L_x_5217:
[----:B------:R-:W-:Y:S05]  /*1e80*/  BSYNC.RECONVERGENT B2 ;  /* 0x0000000000027941 */ /* 0x000fea0003800200 */
.L_x_5216:
[----:B------:R-:W-:-:S04]  /*1e90*/  FMUL.FTZ R15, R15, 1.1920928955078125e-07 ;  /* 0x340000000f0f7820 */ /* 0x000fc80000410000 */
[----:B------:R-:W-:-:S07]  /*1ea0*/  FMUL.FTZ R10, R10, R15 ;  /* 0x0000000f0a0a7220 */ /* 0x000fce0000410000 */
.L_x_5211:
[----:B------:R-:W-:Y:S05]  /*1eb0*/  BSYNC.RECONVERGENT B0 ;  /* 0x0000000000007941 */ /* 0x000fea0003800200 */
.L_x_5210:
        /* <DEDUP_REMOVED lines=27> */
.L_x_5209:
[----:B------:R-:W0:Y:S01]  /*2070*/  MUFU.RCP R11, R24 ;  /* 0x00000018000b7308 */ /* 0x000e220000001000 */
[----:B------:R-:W-:-:S05]  /*2080*/  HADD2.F32 R10, -RZ, R21.H0_H0 ;  /* 0x20000015ff0a7230 */ /* 0x000fca0000004100 */
[----:B0-----:R-:W-:-:S05]  /*2090*/  FMUL.FTZ R10, R11, R10 ;  /* 0x0000000a0b0a7220 */ /* 0x001fca0000410000 */
[----:B------:R-:W-:-:S07]  /*20a0*/  F2FP.F16.F32.PACK_AB R10, RZ, R10 ;  /* 0x0000000aff0a723e */ /* 0x000fce00000000ff */
.L_x_5208:
[----:B------:R-:W-:Y:S05]  /*20b0*/  BSYNC.RECONVERGENT B1 ;  /* 0x0000000000017941 */ /* 0x000fea0003800200 */
.L_x_5207:
        /* <DEDUP_REMOVED lines=35> */
.L_x_5227:
[----:B------:R-:W-:Y:S01]  /*22f0*/  FSETP.GEU.FTZ.AND P0, PT, R16, -R18, PT ;  /* 0x800000121000720b */ /* 0x000fe20003f1e000 */
[----:B------:R-:W-:-:S12]  /*2300*/  FADD.FTZ R14, R14, -1 ;  /* 0xbf8000000e0e7421 */ /* 0x000fd80000010000 */
[----:B------:R-:W-:-:S07]  /*2310*/  @!P0 FADD.FTZ R14, R14, -1 ;  /* 0xbf8000000e0e8421 */ /* 0x000fce0000010000 */
.L_x_5226:
[----:B------:R-:W-:Y:S05]  /*2320*/  BSYNC.RECONVERGENT B2 ;  /* 0x0000000000027941 */ /* 0x000fea0003800200 */
.L_x_5225:
[----:B------:R-:W-:Y:S01]  /*2330*/  FFMA.FTZ R13, -R18, R14, R13 ;  /* 0x0000000e120d7223 */ /* 0x000fe2000001010d */
[----:B------:R-:W-:Y:S06]  /*2340*/  BRA `(.L_x_5223) ;  /* 0x00000000008c7947 */ /* 0x000fec0003800000 */
.L_x_5224:
        /* <DEDUP_REMOVED lines=19> */
.L_x_5230:
        /* <DEDUP_REMOVED lines=13> */
.L_x_5229:
[----:B------:R-:W-:Y:S05]  /*2550*/  BSYNC.RECONVERGENT B2 ;  /* 0x0000000000027941 */ /* 0x000fea0003800200 */
.L_x_5228:
[----:B------:R-:W-:-:S04]  /*2560*/  FMUL.FTZ R18, R18, 1.1920928955078125e-07 ;  /* 0x3400000012127820 */ /* 0x000fc80000410000 */
[----:B------:R-:W-:-:S07]  /*2570*/  FMUL.FTZ R13, R13, R18 ;  /* 0x000000120d0d7220 */ /* 0x000fce0000410000 */
.L_x_5223:
[----:B------:R-:W-:Y:S05]  /*2580*/  BSYNC.RECONVERGENT B0 ;  /* 0x0000000000007941 */ /* 0x000fea0003800200 */
.L_x_5222:
        /* <DEDUP_REMOVED lines=27> */
.L_x_5221:
[----:B------:R-:W0:Y:S01]  /*2740*/  MUFU.RCP R11, R11 ;  /* 0x0000000b000b7308 */ /* 0x000e220000001000 */
[----:B------:R-:W-:-:S05]  /*2750*/  HADD2.F32 R0, -RZ, R25.H0_H0 ;  /* 0x20000019ff007230 */ /* 0x000fca0000004100 */
[----:B0-----:R-:W-:-:S05]  /*2760*/  FMUL.FTZ R0, R11, R0 ;  /* 0x000000000b007220 */ /* 0x001fca0000410000 */
[----:B------:R-:W-:-:S07]  /*2770*/  F2FP.F16.F32.PACK_AB R0, RZ, R0 ;  /* 0x00000000ff00723e */ /* 0x000fce00000000ff */
.L_x_5220:
[----:B------:R-:W-:Y:S05]  /*2780*/  BSYNC.RECONVERGENT B1 ;  /* 0x0000000000017941 */ /* 0x000fea0003800200 */
.L_x_5219:
        /* <DEDUP_REMOVED lines=35> */
.L_x_5239:
[----:B------:R-:W-:Y:S01]  /*29c0*/  FSETP.GEU.FTZ.AND P0, PT, R14, -R18, PT ;  /* 0x800000120e00720b */ /* 0x000fe20003f1e000 */
[----:B------:R-:W-:-:S12]  /*29d0*/  FADD.FTZ R16, R16, -1 ;  /* 0xbf80000010107421 */ /* 0x000fd80000010000 */
[----:B------:R-:W-:-:S07]  /*29e0*/  @!P0 FADD.FTZ R16, R16, -1 ;  /* 0xbf80000010108421 */ /* 0x000fce0000010000 */
.L_x_5238:
[----:B------:R-:W-:Y:S05]  /*29f0*/  BSYNC.RECONVERGENT B2 ;  /* 0x0000000000027941 */ /* 0x000fea0003800200 */
.L_x_5237:
[----:B------:R-:W-:Y:S01]  /*2a00*/  FFMA.FTZ R3, -R18, R16, R3 ;  /* 0x0000001012037223 */ /* 0x000fe20000010103 */
[----:B------:R-:W-:Y:S06]  /*2a10*/  BRA `(.L_x_5235) ;  /* 0x0000000000807947 */ /* 0x000fec0003800000 */
.L_x_5236:
        /* <DEDUP_REMOVED lines=16> */
.L_x_5242:
        /* <DEDUP_REMOVED lines=13> */
.L_x_5241:
[----:B------:R-:W-:Y:S05]  /*2bf0*/  BSYNC.RECONVERGENT B2 ;  /* 0x0000000000027941 */ /* 0x000fea0003800200 */
.L_x_5240:
[----:B------:R-:W-:-:S04]  /*2c00*/  FMUL.FTZ R14, R15, 1.1920928955078125e-07 ;  /* 0x340000000f0e7820 */ /* 0x000fc80000410000 */
[----:B------:R-:W-:-:S07]  /*2c10*/  FMUL.FTZ R3, R3, R14 ;  /* 0x0000000e03037220 */ /* 0x000fce0000410000 */
.L_x_5235:
[----:B------:R-:W-:Y:S05]  /*2c20*/  BSYNC.RECONVERGENT B0 ;  /* 0x0000000000007941 */ /* 0x000fea0003800200 */
.L_x_5234:
        /* <DEDUP_REMOVED lines=27> */
.L_x_5233:
[----:B------:R-:W0:Y:S01]  /*2de0*/  MUFU.RCP R11, R11 ;  /* 0x0000000b000b7308 */ /* 0x000e220000001000 */
[----:B------:R-:W-:-:S05]  /*2df0*/  HADD2.F32 R2, -RZ, R3.H0_H0 ;  /* 0x20000003ff027230 */ /* 0x000fca0000004100 */
[----:B0-----:R-:W-:-:S05]  /*2e00*/  FMUL.FTZ R2, R11, R2 ;  /* 0x000000020b027220 */ /* 0x001fca0000410000 */
[----:B------:R-:W-:-:S07]  /*2e10*/  F2FP.F16.F32.PACK_AB R2, RZ, R2 ;  /* 0x00000002ff02723e */ /* 0x000fce00000000ff */
.L_x_5232:
[----:B------:R-:W-:Y:S05]  /*2e20*/  BSYNC.RECONVERGENT B1 ;  /* 0x0000000000017941 */ /* 0x000fea0003800200 */
.L_x_5231:
        /* <DEDUP_REMOVED lines=35> */
.L_x_5251:
[----:B------:R-:W-:Y:S01]  /*3060*/  FSETP.GEU.FTZ.AND P0, PT, R15, -R13, PT ;  /* 0x8000000d0f00720b */ /* 0x000fe20003f1e000 */
[----:B------:R-:W-:-:S12]  /*3070*/  FADD.FTZ R3, R3, -1 ;  /* 0xbf80000003037421 */ /* 0x000fd80000010000 */
[----:B------:R-:W-:-:S07]  /*3080*/  @!P0 FADD.FTZ R3, R3, -1 ;  /* 0xbf80000003038421 */ /* 0x000fce0000010000 */
.L_x_5250:
[----:B------:R-:W-:Y:S05]  /*3090*/  BSYNC.RECONVERGENT B2 ;  /* 0x0000000000027941 */ /* 0x000fea0003800200 */
.L_x_5249:
[----:B------:R-:W-:Y:S01]  /*30a0*/  FFMA.FTZ R14, -R13, R3, R14 ;  /* 0x000000030d0e7223 */ /* 0x000fe2000001010e */
[----:B------:R-:W-:Y:S06]  /*30b0*/  BRA `(.L_x_5247) ;  /* 0x0000000000807947 */ /* 0x000fec0003800000 */
.L_x_5248:
        /* <DEDUP_REMOVED lines=16> */
.L_x_5254:
        /* <DEDUP_REMOVED lines=13> */
.L_x_5253:
[----:B------:R-:W-:Y:S05]  /*3290*/  BSYNC.RECONVERGENT B2 ;  /* 0x0000000000027941 */ /* 0x000fea0003800200 */
.L_x_5252:
[----:B------:R-:W-:-:S04]  /*32a0*/  FMUL.FTZ R14, R14, 1.1920928955078125e-07 ;  /* 0x340000000e0e7820 */ /* 0x000fc80000410000 */
[----:B------:R-:W-:-:S07]  /*32b0*/  FMUL.FTZ R14, R3, R14 ;  /* 0x0000000e030e7220 */ /* 0x000fce0000410000 */
.L_x_5247:
[----:B------:R-:W-:Y:S05]  /*32c0*/  BSYNC.RECONVERGENT B0 ;  /* 0x0000000000007941 */ /* 0x000fea0003800200 */
.L_x_5246:
        /* <DEDUP_REMOVED lines=27> */
.L_x_5245:
[----:B------:R-:W0:Y:S01]  /*3480*/  MUFU.RCP R26, R26 ;  /* 0x0000001a001a7308 */ /* 0x000e220000001000 */
[----:B------:R-:W-:-:S05]  /*3490*/  HADD2.F32 R3, -RZ, R27.H0_H0 ;  /* 0x2000001bff037230 */ /* 0x000fca0000004100 */
[----:B0-----:R-:W-:-:S05]  /*34a0*/  FMUL.FTZ R3, R26, R3 ;  /* 0x000000031a037220 */ /* 0x001fca0000410000 */
[----:B------:R-:W-:-:S07]  /*34b0*/  F2FP.F16.F32.PACK_AB R3, RZ, R3 ;  /* 0x00000003ff03723e */ /* 0x000fce00000000ff */
.L_x_5244:
[----:B------:R-:W-:Y:S05]  /*34c0*/  BSYNC.RECONVERGENT B1 ;  /* 0x0000000000017941 */ /* 0x000fea0003800200 */
.L_x_5243:
        /* <DEDUP_REMOVED lines=35> */
.L_x_5263:
[----:B------:R-:W-:Y:S01]  /*3700*/  FSETP.GEU.FTZ.AND P0, PT, R16, -R15, PT ;  /* 0x8000000f1000720b */ /* 0x000fe20003f1e000 */
[----:B------:R-:W-:-:S12]  /*3710*/  FADD.FTZ R11, R11, -1 ;  /* 0xbf8000000b0b7421 */ /* 0x000fd80000010000 */
[----:B------:R-:W-:-:S07]  /*3720*/  @!P0 FADD.FTZ R11, R11, -1 ;  /* 0xbf8000000b0b8421 */ /* 0x000fce0000010000 */
.L_x_5262:
[----:B------:R-:W-:Y:S05]  /*3730*/  BSYNC.RECONVERGENT B2 ;  /* 0x0000000000027941 */ /* 0x000fea0003800200 */
.L_x_5261:
[----:B------:R-:W-:Y:S01]  /*3740*/  FFMA.FTZ R14, -R15, R11, R14 ;  /* 0x0000000b0f0e7223 */ /* 0x000fe2000001010e */
[----:B------:R-:W-:Y:S06]  /*3750*/  BRA `(.L_x_5259) ;  /* 0x0000000000807947 */ /* 0x000fec0003800000 */
.L_x_5260:
        /* <DEDUP_REMOVED lines=16> */
.L_x_5266:
        /* <DEDUP_REMOVED lines=13> */
.L_x_5265:
[----:B------:R-:W-:Y:S05]  /*3930*/  BSYNC.RECONVERGENT B2 ;  /* 0x0000000000027941 */ /* 0x000fea0003800200 */
.L_x_5264:
[----:B------:R-:W-:-:S04]  /*3940*/  FMUL.FTZ R14, R14, 1.1920928955078125e-07 ;  /* 0x340000000e0e7820 */ /* 0x000fc80000410000 */
[----:B------:R-:W-:-:S07]  /*3950*/  FMUL.FTZ R14, R11, R14 ;  /* 0x0000000e0b0e7220 */ /* 0x000fce0000410000 */
.L_x_5259:
[----:B------:R-:W-:Y:S05]  /*3960*/  BSYNC.RECONVERGENT B0 ;  /* 0x0000000000007941 */ /* 0x000fea0003800200 */
.L_x_5258:
        /* <DEDUP_REMOVED lines=27> */
.L_x_5257:
[----:B------:R-:W0:Y:S01]  /*3b20*/  MUFU.RCP R22, R22 ;  /* 0x0000001600167308 */ /* 0x000e220000001000 */
[----:B------:R-:W-:-:S05]  /*3b30*/  HADD2.F32 R11, -RZ, R23.H0_H0 ;  /* 0x20000017ff0b7230 */ /* 0x000fca0000004100 */
[----:B0-----:R-:W-:-:S05]  /*3b40*/  FMUL.FTZ R11, R22, R11 ;  /* 0x0000000b160b7220 */ /* 0x001fca0000410000 */
[----:B------:R-:W-:-:S07]  /*3b50*/  F2FP.F16.F32.PACK_AB R11, RZ, R11 ;  /* 0x0000000bff0b723e */ /* 0x000fce00000000ff */
.L_x_5256:
[----:B------:R-:W-:Y:S05]  /*3b60*/  BSYNC.RECONVERGENT B1 ;  /* 0x0000000000017941 */ /* 0x000fea0003800200 */
.L_x_5255:
        /* <DEDUP_REMOVED lines=16> */
.L_x_5269:
[----:B------:R-:W-:-:S13]  /*3c70*/  ISETP.GE.U32.AND P0, PT, R6, R5, PT ;  /* 0x000000050600720c */ /* 0x000fda0003f06070 */
[----:B------:R-:W-:Y:S05]  /*3c80*/  @P0 BRA `(.L_x_5271) ;  /* 0x0000000000300947 */ /* 0x000fea0003800000 */
[----:B-1----:R-:W1:Y:S01]  /*3c90*/  LDC.64 R12, c[0x0][0x388] ;  /* 0x0000e200ff0c7b82 */ /* 0x002e620000000a00 */
[----:B------:R-:W-:Y:S02]  /*3ca0*/  IMAD.IADD R7, R4, 0x1, R6 ;  /* 0x0000000104077824 */ /* 0x000fe400078e0206 */
[----:B------:R-:W-:Y:S02]  /*3cb0*/  VIADD R6, R6, 0x80 ;  /* 0x0000008006067836 */ /* 0x000fe40000000000 */
[----:B-1----:R-:W-:-:S05]  /*3cc0*/  IMAD.WIDE.U32 R12, R7, 0x2, R12 ;  /* 0x00000002070c7825 */ /* 0x002fca00078e000c */
[----:B------:R2:W-:Y:S02]  /*3cd0*/  STG.E.U16 desc[UR4][R12.64], R9 ;  /* 0x000000090c007986 */ /* 0x0005e4000c101504 */
.L_x_5270:
[----:B------:R-:W-:-:S13]  /*3ce0*/  ISETP.GE.U32.AND P0, PT, R6, R5, PT ;  /* 0x000000050600720c */ /* 0x000fda0003f06070 */
[----:B------:R-:W-:Y:S05]  /*3cf0*/  @P0 BRA `(.L_x_5272) ;  /* 0x0000000000300947 */ /* 0x000fea0003800000 */
[----:B-12---:R-:W1:Y:S01]  /*3d00*/  LDC.64 R8, c[0x0][0x388] ;  /* 0x0000e200ff087b82 */ /* 0x006e620000000a00 */
[----:B------:R-:W-:Y:S01]  /*3d10*/  IADD3 R7, PT, PT, R4, R6, RZ ;  /* 0x0000000604077210 */ /* 0x000fe20007ffe0ff */
[----:B------:R-:W-:-:S04]  /*3d20*/  VIADD R6, R6, 0x80 ;  /* 0x0000008006067836 */ /* 0x000fc80000000000 */
[----:B-1----:R-:W-:-:S05]  /*3d30*/  IMAD.WIDE.U32 R8, R7, 0x2, R8 ;  /* 0x0000000207087825 */ /* 0x002fca00078e0008 */
[----:B------:R2:W-:Y:S02]  /*3d40*/  STG.E.U16 desc[UR4][R8.64], R10 ;  /* 0x0000000a08007986 */ /* 0x0005e4000c101504 */
.L_x_5271:
[----:B------:R-:W-:-:S13]  /*3d50*/  ISETP.GE.U32.AND P0, PT, R6, R5, PT ;  /* 0x000000050600720c */ /* 0x000fda0003f06070 */
[----:B------:R-:W-:Y:S05]  /*3d60*/  @P0 BRA `(.L_x_5273) ;  /* 0x0000000000340947 */ /* 0x000fea0003800000 */
[----:B--2---:R-:W2:Y:S01]  /*3d70*/  LDC.64 R8, c[0x0][0x388] ;  /* 0x0000e200ff087b82 */ /* 0x004ea20000000a00 */
[----:B-1----:R-:W-:Y:S02]  /*3d80*/  IMAD.IADD R7, R4, 0x1, R6 ;  /* 0x0000000104077824 */ /* 0x002fe400078e0206 */
[----:B------:R-:W-:Y:S02]  /*3d90*/  VIADD R6, R6, 0x80 ;  /* 0x0000008006067836 */ /* 0x000fe40000000000 */
[----:B--2---:R-:W-:-:S05]  /*3da0*/  IMAD.WIDE.U32 R8, R7, 0x2, R8 ;  /* 0x0000000207087825 */ /* 0x004fca00078e0008 */
[----:B------:R3:W-:Y:S02]  /*3db0*/  STG.E.U16 desc[UR4][R8.64], R0 ;  /* 0x0000000008007986 */ /* 0x0007e4000c101504 */
.L_x_5272:
        /* <DEDUP_REMOVED lines=8> */
.L_x_5273:
[----:B------:R-:W-:Y:S05]  /*3e40*/  BSYNC.RELIABLE B1 ;  /* 0x0000000000017941 */ /* 0x000fea0003800100 */
.L_x_5268:
[----:B------:R-:W-:-:S13]  /*3e50*/  ISETP.GE.U32.AND P0, PT, R6, R5, PT ;  /* 0x000000050600720c */ /* 0x000fda0003f06070 */
[----:B--23--:R-:W2:Y:S01]  /*3e60*/  @!P0 LDC.64 R8, c[0x0][0x388] ;  /* 0x0000e200ff088b82 */ /* 0x00cea20000000a00 */
[----:B-1----:R-:W-:Y:S02]  /*3e70*/  @!P0 IMAD.IADD R7, R4, 0x1, R6 ;  /* 0x0000000104078824 */ /* 0x002fe400078e0206 */
[----:B------:R-:W-:Y:S02]  /*3e80*/  @!P0 VIADD R6, R6, 0x80 ;  /* 0x0000008006068836 */ /* 0x000fe40000000000 */
[----:B--2---:R-:W-:-:S05]  /*3e90*/  @!P0 IMAD.WIDE.U32 R8, R7, 0x2, R8 ;  /* 0x0000000207088825 */ /* 0x004fca00078e0008 */
[----:B------:R4:W-:Y:S02]  /*3ea0*/  @!P0 STG.E.U16 desc[UR4][R8.64], R3 ;  /* 0x0000000308008986 */ /* 0x0009e4000c101504 */
.L_x_5274:
[----:B------:R-:W-:Y:S05]  /*3eb0*/  BSYNC.RECONVERGENT B0 ;  /* 0x0000000000007941 */ /* 0x000fea0003800200 */
.L_x_5267:
        /* <DEDUP_REMOVED lines=8> */
.L_x_5171:
[----:B------:R-:W0:Y:S01]  /*3f40*/  S2R R0, SR_TID.X ;  /* 0x0000000000007919 */ /* 0x000e220000002100 */
[----:B------:R-:W1:Y:S02]  /*3f50*/  LDC.64 R2, c[0x0][0x398] ;  /* 0x0000e600ff027b82 */ /* 0x000e640000000a00 */
[----:B-1----:R-:W-:-:S04]  /*3f60*/  IMAD.WIDE.U32 R2, R4, 0x2, R2 ;  /* 0x0000000204027825 */ /* 0x002fc800078e0002 */
[----:B0-----:R-:W-:Y:S02]  /*3f70*/  IMAD.WIDE.U32 R16, R0, 0x8, R2 ;  /* 0x0000000800107825 */ /* 0x001fe400078e0002 */
[----:B------:R-:W0:Y:S03]  /*3f80*/  LDC.64 R2, c[0x0][0x390] ;  /* 0x0000e400ff027b82 */ /* 0x000e260000000a00 */
[----:B------:R-:W2:Y:S01]  /*3f90*/  LDG.E.64 R10, desc[UR4][R16.64] ;  /* 0x00000004100a7981 */ /* 0x000ea2000c1e1b00 */
[----:B0-----:R-:W-:-:S04]  /*3fa0*/  IMAD.WIDE.U32 R2, R4, 0x2, R2 ;  /* 0x0000000204027825 */ /* 0x001fc800078e0002 */
[----:B------:R-:W-:Y:S02]  /*3fb0*/  IMAD.WIDE.U32 R14, R0, 0x8, R2 ;  /* 0x00000008000e7825 */ /* 0x000fe400078e0002 */
[----:B------:R0:W5:Y:S04]  /*3fc0*/  LDG.E.64 R2, desc[UR4][R16.64+0x400] ;  /* 0x0004000410027981 */ /* 0x000168000c1e1b00 */
[----:B------:R-:W3:Y:S04]  /*3fd0*/  LDG.E.64 R8, desc[UR4][R14.64] ;  /* 0x000000040e087981 */ /* 0x000ee8000c1e1b00 */
[----:B------:R0:W5:Y:S01]  /*3fe0*/  LDG.E.64 R6, desc[UR4][R14.64+0x400] ;  /* 0x000400040e067981 */ /* 0x000162000c1e1b00 */
[----:B------:R-:W-:Y:S01]  /*3ff0*/  BSSY.RECONVERGENT B1, `(.L_x_5275) ;  /* 0x0000066000017945 */ /* 0x000fe20003800200 */
[----:B--2---:R-:W-:-:S05]  /*4000*/  HADD2.F32 R12, -RZ, R10.H0_H0 ;  /* 0x2000000aff0c7230 */ /* 0x004fca0000004100 */
[----:B------:R-:W-:-:S13]  /*4010*/  FSETP.NEU.FTZ.AND P0, PT, R12, RZ, PT ;  /* 0x000000ff0c00720b */ /* 0x000fda0003f1d000 */
[----:B------:R-:W1:Y:S01]  /*4020*/  @!P0 MUFU.RCP R18, R12 ;  /* 0x0000000c00128308 */ /* 0x000e620000001000 */
[----:B---3--:R-:W-:-:S05]  /*4030*/  @!P0 HADD2.F32 R5, -RZ, R8.H0_H0 ;  /* 0x20000008ff058230 */ /* 0x008fca0000004100 */
[----:B-1----:R-:W-:-:S05]  /*4040*/  @!P0 FMUL.FTZ R5, R5, R18 ;  /* 0x0000001205058220 */ /* 0x002fca0000410000 */
[----:B------:R-:W-:Y:S01]  /*4050*/  @!P0 F2FP.F16.F32.PACK_AB R5, RZ, R5 ;  /* 0x00000005ff05823e */ /* 0x000fe200000000ff */
[----:B0-----:R-:W-:Y:S06]  /*4060*/  @!P0 BRA `(.L_x_5276) ;  /* 0x0000000400788947 */ /* 0x001fec0003800000 */
        /* <DEDUP_REMOVED lines=31> */
.L_x_5281:
[----:B------:R-:W-:Y:S05]  /*4260*/  BSYNC.RECONVERGENT B2 ;  /* 0x0000000000027941 */ /* 0x000fea0003800200 */
.L_x_5280:
[----:B------:R-:W-:Y:S01]  /*4270*/  FFMA.FTZ R14, -R13, R15, R14 ;  /* 0x0000000f0d0e7223 */ /* 0x000fe2000001010e */
[----:B------:R-:W-:Y:S06]  /*4280*/  BRA `(.L_x_5278) ;  /* 0x0000000000807947 */ /* 0x000fec0003800000 */
.L_x_5279:
        /* <DEDUP_REMOVED lines=16> */
.L_x_5284:
        /* <DEDUP_REMOVED lines=13> */
.L_x_5283:
[----:B------:R-:W-:Y:S05]  /*4460*/  BSYNC.RECONVERGENT B2 ;  /* 0x0000000000027941 */ /* 0x000fea0003800200 */
.L_x_5282:
[----:B------:R-:W-:-:S04]  /*4470*/  FMUL.FTZ R14, R14, 1.1920928955078125e-07 ;  /* 0x340000000e0e7820 */ /* 0x000fc80000410000 */
[----:B------:R-:W-:-:S07]  /*4480*/  FMUL.FTZ R14, R13, R14 ;  /* 0x0000000e0d0e7220 */ /* 0x000fce0000410000 */
.L_x_5278:
[----:B------:R-:W-:Y:S05]  /*4490*/  BSYNC.RECONVERGENT B0 ;  /* 0x0000000000007941 */ /* 0x000fea0003800200 */
.L_x_5277:
        /* <DEDUP_REMOVED lines=22> */
.L_x_5285:
[----:B------:R-:W-:-:S05]  /*4600*/  FMUL.FTZ R5, R5, R15 ;  /* 0x0000000f05057220 */ /* 0x000fca0000410000 */
[----:B------:R-:W-:-:S05]  /*4610*/  F2FP.F16.F32.PACK_AB R5, RZ, R5 ;  /* 0x00000005ff05723e */ /* 0x000fca00000000ff */
[----:B------:R-:W-:-:S05]  /*4620*/  HADD2.F32 R5, -RZ, R5.H0_H0 ;  /* 0x20000005ff057230 */ /* 0x000fca0000004100 */
[----:B------:R-:W-:-:S04]  /*4630*/  LOP3.LUT R5, RZ, 0x80000000, R5, 0xb8, !PT ;  /* 0x80000000ff057812 */ /* 0x000fc800078eb805 */
[----:B------:R-:W-:-:S07]  /*4640*/  F2FP.F16.F32.PACK_AB R5, RZ, R5 ;  /* 0x00000005ff05723e */ /* 0x000fce00000000ff */
.L_x_5276:
[----:B------:R-:W-:Y:S05]  /*4650*/  BSYNC.RECONVERGENT B1 ;  /* 0x0000000000017941 */ /* 0x000fea0003800200 */
.L_x_5275:
        /* <DEDUP_REMOVED lines=32> */
.L_x_5293:
[----:B------:R-:W-:Y:S01]  /*4860*/  FSETP.GEU.FTZ.AND P0, PT, R17, -R8, PT ;  /* 0x800000081100720b */ /* 0x000fe20003f1e000 */
[----:B------:R-:W-:-:S12]  /*4870*/  FADD.FTZ R12, R12, -1 ;  /* 0xbf8000000c0c7421 */ /* 0x000fd80000010000 */
[----:B------:R-:W-:-:S07]  /*4880*/  @!P0 FADD.FTZ R12, R12, -1 ;  /* 0xbf8000000c0c8421 */ /* 0x000fce0000010000 */
.L_x_5292:
[----:B------:R-:W-:Y:S05]  /*4890*/  BSYNC.RECONVERGENT B2 ;  /* 0x0000000000027941 */ /* 0x000fea0003800200 */
.L_x_5291:
[----:B------:R-:W-:Y:S01]  /*48a0*/  FFMA.FTZ R15, -R8, R12, R15 ;  /* 0x0000000c080f7223 */ /* 0x000fe2000001010f */
[----:B------:R-:W-:Y:S06]  /*48b0*/  BRA `(.L_x_5289) ;  /* 0x0000000000807947 */ /* 0x000fec0003800000 */
.L_x_5290:
        /* <DEDUP_REMOVED lines=16> */
.L_x_5296:
        /* <DEDUP_REMOVED lines=13> */
.L_x_5295:
[----:B------:R-:W-:Y:S05]  /*4a90*/  BSYNC.RECONVERGENT B2 ;  /* 0x0000000000027941 */ /* 0x000fea0003800200 */
.L_x_5294:
[----:B------:R-:W-:-:S04]  /*4aa0*/  FMUL.FTZ R15, R15, 1.1920928955078125e-07 ;  /* 0x340000000f0f7820 */ /* 0x000fc80000410000 */
[----:B------:R-:W-:-:S07]  /*4ab0*/  FMUL.FTZ R15, R8, R15 ;  /* 0x0000000f080f7220 */ /* 0x000fce0000410000 */
.L_x_5289:
[----:B------:R-:W-:Y:S05]  /*4ac0*/  BSYNC.RECONVERGENT B0 ;  /* 0x0000000000007941 */ /* 0x000fea0003800200 */
.L_x_5288:
        /* <DEDUP_REMOVED lines=27> */
.L_x_5287:
[----:B------:R-:W0:Y:S01]  /*4c80*/  MUFU.RCP R13, R10 ;  /* 0x0000000a000d7308 */ /* 0x000e220000001000 */
[----:B------:R-:W-:-:S05]  /*4c90*/  HADD2.F32 R8, -RZ, R8.H1_H1 ;  /* 0x30000008ff087230 */ /* 0x000fca0000004100 */
[----:B0-----:R-:W-:-:S05]  /*4ca0*/  FMUL.FTZ R8, R8, R13 ;  /* 0x0000000d08087220 */ /* 0x001fca0000410000 */
[----:B------:R-:W-:-:S07]  /*4cb0*/  F2FP.F16.F32.PACK_AB R8, RZ, R8 ;  /* 0x00000008ff08723e */ /* 0x000fce00000000ff */
.L_x_5297:
[----:B------:R-:W-:Y:S05]  /*4cc0*/  BSYNC.RECONVERGENT B1 ;  /* 0x0000000000017941 */ /* 0x000fea0003800200 */
.L_x_5286:
        /* <DEDUP_REMOVED lines=32> */
.L_x_5305:
[----:B------:R-:W-:Y:S01]  /*4ed0*/  FSETP.GEU.FTZ.AND P0, PT, R17, -R12, PT ;  /* 0x8000000c1100720b */ /* 0x000fe20003f1e000 */
[----:B------:R-:W-:-:S12]  /*4ee0*/  FADD.FTZ R14, R14, -1 ;  /* 0xbf8000000e0e7421 */ /* 0x000fd80000010000 */
[----:B------:R-:W-:-:S07]  /*4ef0*/  @!P0 FADD.FTZ R14, R14, -1 ;  /* 0xbf8000000e0e8421 */ /* 0x000fce0000010000 */
.L_x_5304:
[----:B------:R-:W-:Y:S05]  /*4f00*/  BSYNC.RECONVERGENT B2 ;  /* 0x0000000000027941 */ /* 0x000fea0003800200 */
.L_x_5303:
[----:B------:R-:W-:Y:S01]  /*4f10*/  FFMA.FTZ R15, -R12, R14, R15 ;  /* 0x0000000e0c0f7223 */ /* 0x000fe2000001010f */
[----:B------:R-:W-:Y:S06]  /*4f20*/  BRA `(.L_x_5301) ;  /* 0x0000000000807947 */ /* 0x000fec0003800000 */
.L_x_5302:
        /* <DEDUP_REMOVED lines=16> */
.L_x_5308:
        /* <DEDUP_REMOVED lines=13> */
.L_x_5307:
[----:B------:R-:W-:Y:S05]  /*5100*/  BSYNC.RECONVERGENT B2 ;  /* 0x0000000000027941 */ /* 0x000fea0003800200 */
.L_x_5306:
[----:B------:R-:W-:-:S04]  /*5110*/  FMUL.FTZ R15, R15, 1.1920928955078125e-07 ;  /* 0x340000000f0f7820 */ /* 0x000fc80000410000 */
[----:B------:R-:W-:-:S07]  /*5120*/  FMUL.FTZ R15, R12, R15 ;  /* 0x0000000f0c0f7220 */ /* 0x000fce0000410000 */
.L_x_5301:
[----:B------:R-:W-:Y:S05]  /*5130*/  BSYNC.RECONVERGENT B0 ;  /* 0x0000000000007941 */ /* 0x000fea0003800200 */
.L_x_5300:
        /* <DEDUP_REMOVED lines=27> */
.L_x_5299:
[----:B------:R-:W0:Y:S01]  /*52f0*/  MUFU.RCP R13, R13 ;  /* 0x0000000d000d7308 */ /* 0x000e220000001000 */
[----:B------:R-:W-:-:S05]  /*5300*/  HADD2.F32 R10, -RZ, R9.H0_H0 ;  /* 0x20000009ff0a7230 */ /* 0x000fca0000004100 */
[----:B0-----:R-:W-:-:S05]  /*5310*/  FMUL.FTZ R10, R10, R13 ;  /* 0x0000000d0a0a7220 */ /* 0x001fca0000410000 */
[----:B------:R-:W-:-:S07]  /*5320*/  F2FP.F16.F32.PACK_AB R10, RZ, R10 ;  /* 0x0000000aff0a723e */ /* 0x000fce00000000ff */
.L_x_5309:
[----:B------:R-:W-:Y:S05]  /*5330*/  BSYNC.RECONVERGENT B1 ;  /* 0x0000000000017941 */ /* 0x000fea0003800200 */
.L_x_5298:
        /* <DEDUP_REMOVED lines=32> */
.L_x_5317:
[----:B------:R-:W-:Y:S01]  /*5540*/  FSETP.GEU.FTZ.AND P0, PT, R16, -R9, PT ;  /* 0x800000091000720b */ /* 0x000fe20003f1e000 */
[----:B------:R-:W-:-:S12]  /*5550*/  FADD.FTZ R13, R13, -1 ;  /* 0xbf8000000d0d7421 */ /* 0x000fd80000010000 */
[----:B------:R-:W-:-:S07]  /*5560*/  @!P0 FADD.FTZ R13, R13, -1 ;  /* 0xbf8000000d0d8421 */ /* 0x000fce0000010000 */
.L_x_5316:
[----:B------:R-:W-:Y:S05]  /*5570*/  BSYNC.RECONVERGENT B2 ;  /* 0x0000000000027941 */ /* 0x000fea0003800200 */
.L_x_5315:
[----:B------:R-:W-:Y:S01]  /*5580*/  FFMA.FTZ R14, -R9, R13, R14 ;  /* 0x0000000d090e7223 */ /* 0x000fe2000001010e */
[----:B------:R-:W-:Y:S06]  /*5590*/  BRA `(.L_x_5313) ;  /* 0x0000000000807947 */ /* 0x000fec0003800000 */
.L_x_5314:
        /* <DEDUP_REMOVED lines=16> */
.L_x_5320:
        /* <DEDUP_REMOVED lines=13> */
.L_x_5319:
[----:B------:R-:W-:Y:S05]  /*5770*/  BSYNC.RECONVERGENT B2 ;  /* 0x0000000000027941 */ /* 0x000fea0003800200 */
.L_x_5318:
[----:B------:R-:W-:-:S04]  /*5780*/  FMUL.FTZ R14, R14, 1.1920928955078125e-07 ;  /* 0x340000000e0e7820 */ /* 0x000fc80000410000 */
[----:B------:R-:W-:-:S07]  /*5790*/  FMUL.FTZ R14, R9, R14 ;  /* 0x0000000e090e7220 */ /* 0x000fce0000410000 */
.L_x_5313:
[----:B------:R-:W-:Y:S05]  /*57a0*/  BSYNC.RECONVERGENT B0 ;  /* 0x0000000000007941 */ /* 0x000fea0003800200 */
.L_x_5312:
        /* <DEDUP_REMOVED lines=27> */
.L_x_5311:
[----:B------:R-:W0:Y:S01]  /*5960*/  MUFU.RCP R12, R11 ;  /* 0x0000000b000c7308 */ /* 0x000e220000001000 */
[----:B------:R-:W-:-:S05]  /*5970*/  HADD2.F32 R9, -RZ, R9.H1_H1 ;  /* 0x30000009ff097230 */ /* 0x000fca0000004100 */
[----:B0-----:R-:W-:-:S05]  /*5980*/  FMUL.FTZ R9, R9, R12 ;  /* 0x0000000c09097220 */ /* 0x001fca0000410000 */
[----:B------:R-:W-:-:S07]  /*5990*/  F2FP.F16.F32.PACK_AB R9, RZ, R9 ;  /* 0x00000009ff09723e */ /* 0x000fce00000000ff */
.L_x_5321:
[----:B------:R-:W-:Y:S05]  /*59a0*/  BSYNC.RECONVERGENT B1 ;  /* 0x0000000000017941 */ /* 0x000fea0003800200 */
.L_x_5310:
        /* <DEDUP_REMOVED lines=32> */
.L_x_5329:
[----:B------:R-:W-:Y:S01]  /*5bb0*/  FSETP.GEU.FTZ.AND P0, PT, R17, -R13, PT ;  /* 0x8000000d1100720b */ /* 0x000fe20003f1e000 */
[----:B------:R-:W-:-:S12]  /*5bc0*/  FADD.FTZ R15, R15, -1 ;  /* 0xbf8000000f0f7421 */ /* 0x000fd80000010000 */
[----:B------:R-:W-:-:S07]  /*5bd0*/  @!P0 FADD.FTZ R15, R15, -1 ;  /* 0xbf8000000f0f8421 */ /* 0x000fce0000010000 */
.L_x_5328:
[----:B------:R-:W-:Y:S05]  /*5be0*/  BSYNC.RECONVERGENT B2 ;  /* 0x0000000000027941 */ /* 0x000fea0003800200 */
.L_x_5327:
[----:B------:R-:W-:Y:S01]  /*5bf0*/  FFMA.FTZ R14, -R13, R15, R14 ;  /* 0x0000000f0d0e7223 */ /* 0x000fe2000001010e */
[----:B------:R-:W-:Y:S06]  /*5c00*/  BRA `(.L_x_5325) ;  /* 0x0000000000807947 */ /* 0x000fec0003800000 */
.L_x_5326:
        /* <DEDUP_REMOVED lines=16> */
.L_x_5332:
        /* <DEDUP_REMOVED lines=13> */
.L_x_5331:
[----:B------:R-:W-:Y:S05]  /*5de0*/  BSYNC.RECONVERGENT B2 ;  /* 0x0000000000027941 */ /* 0x000fea0003800200 */
.L_x_5330:
[----:B------:R-:W-:-:S04]  /*5df0*/  FMUL.FTZ R14, R14, 1.1920928955078125e-07 ;  /* 0x340000000e0e7820 */ /* 0x000fc80000410000 */
[----:B------:R-:W-:-:S07]  /*5e00*/  FMUL.FTZ R14, R13, R14 ;  /* 0x0000000e0d0e7220 */ /* 0x000fce0000410000 */
.L_x_5325:
[----:B------:R-:W-:Y:S05]  /*5e10*/  BSYNC.RECONVERGENT B0 ;  /* 0x0000000000007941 */ /* 0x000fea0003800200 */
.L_x_5324:
        /* <DEDUP_REMOVED lines=27> */
.L_x_5323:
[----:B------:R-:W0:Y:S01]  /*5fd0*/  MUFU.RCP R12, R12 ;  /* 0x0000000c000c7308 */ /* 0x000e220000001000 */
[----:B------:R-:W-:-:S05]  /*5fe0*/  HADD2.F32 R11, -RZ, R6.H0_H0 ;  /* 0x20000006ff0b7230 */ /* 0x000fca0000004100 */
[----:B0-----:R-:W-:-:S05]  /*5ff0*/  FMUL.FTZ R11, R11, R12 ;  /* 0x0000000c0b0b7220 */ /* 0x001fca0000410000 */
[----:B------:R-:W-:-:S07]  /*6000*/  F2FP.F16.F32.PACK_AB R11, RZ, R11 ;  /* 0x0000000bff0b723e */ /* 0x000fce00000000ff */
.L_x_5333:
[----:B------:R-:W-:Y:S05]  /*6010*/  BSYNC.RECONVERGENT B1 ;  /* 0x0000000000017941 */ /* 0x000fea0003800200 */
.L_x_5322:
        /* <DEDUP_REMOVED lines=32> */
.L_x_5341:
[----:B------:R-:W-:Y:S01]  /*6220*/  FSETP.GEU.FTZ.AND P0, PT, R17, -R6, PT ;  /* 0x800000061100720b */ /* 0x000fe20003f1e000 */
[----:B------:R-:W-:-:S12]  /*6230*/  FADD.FTZ R12, R12, -1 ;  /* 0xbf8000000c0c7421 */ /* 0x000fd80000010000 */
[----:B------:R-:W-:-:S07]  /*6240*/  @!P0 FADD.FTZ R12, R12, -1 ;  /* 0xbf8000000c0c8421 */ /* 0x000fce0000010000 */
.L_x_5340:
[----:B------:R-:W-:Y:S05]  /*6250*/  BSYNC.RECONVERGENT B2 ;  /* 0x0000000000027941 */ /* 0x000fea0003800200 */
.L_x_5339:
[----:B------:R-:W-:Y:S01]  /*6260*/  FFMA.FTZ R15, -R6, R12, R15 ;  /* 0x0000000c060f7223 */ /* 0x000fe2000001010f */
[----:B------:R-:W-:Y:S06]  /*6270*/  BRA `(.L_x_5337) ;  /* 0x0000000000807947 */ /* 0x000fec0003800000 */
.L_x_5338:
        /* <DEDUP_REMOVED lines=16> */
.L_x_5344:
        /* <DEDUP_REMOVED lines=13> */
.L_x_5343:
[----:B------:R-:W-:Y:S05]  /*6450*/  BSYNC.RECONVERGENT B2 ;  /* 0x0000000000027941 */ /* 0x000fea0003800200 */
.L_x_5342:
[----:B------:R-:W-:-:S04]  /*6460*/  FMUL.FTZ R15, R15, 1.1920928955078125e-07 ;  /* 0x340000000f0f7820 */ /* 0x000fc80000410000 */
[----:B------:R-:W-:-:S07]  /*6470*/  FMUL.FTZ R15, R6, R15 ;  /* 0x0000000f060f7220 */ /* 0x000fce0000410000 */
.L_x_5337:
[----:B------:R-:W-:Y:S05]  /*6480*/  BSYNC.RECONVERGENT B0 ;  /* 0x0000000000007941 */ /* 0x000fea0003800200 */
.L_x_5336:
        /* <DEDUP_REMOVED lines=27> */
.L_x_5335:
[----:B------:R-:W0:Y:S01]  /*6640*/  MUFU.RCP R13, R2 ;  /* 0x00000002000d7308 */ /* 0x000e220000001000 */
[----:B------:R-:W-:-:S05]  /*6650*/  HADD2.F32 R6, -RZ, R6.H1_H1 ;  /* 0x30000006ff067230 */ /* 0x000fca0000004100 */
[----:B0-----:R-:W-:-:S05]  /*6660*/  FMUL.FTZ R6, R6, R13 ;  /* 0x0000000d06067220 */ /* 0x001fca0000410000 */
[----:B------:R-:W-:-:S07]  /*6670*/  F2FP.F16.F32.PACK_AB R6, RZ, R6 ;  /* 0x00000006ff06723e */ /* 0x000fce00000000ff */
.L_x_5345:
[----:B------:R-:W-:Y:S05]  /*6680*/  BSYNC.RECONVERGENT B1 ;  /* 0x0000000000017941 */ /* 0x000fea0003800200 */
.L_x_5334:
        /* <DEDUP_REMOVED lines=32> */
.L_x_5353:
[----:B------:R-:W-:Y:S01]  /*6890*/  FSETP.GEU.FTZ.AND P0, PT, R17, -R12, PT ;  /* 0x8000000c1100720b */ /* 0x000fe20003f1e000 */
[----:B------:R-:W-:-:S12]  /*68a0*/  FADD.FTZ R14, R14, -1 ;  /* 0xbf8000000e0e7421 */ /* 0x000fd80000010000 */
[----:B------:R-:W-:-:S07]  /*68b0*/  @!P0 FADD.FTZ R14, R14, -1 ;  /* 0xbf8000000e0e8421 */ /* 0x000fce0000010000 */
.L_x_5352:
[----:B------:R-:W-:Y:S05]  /*68c0*/  BSYNC.RECONVERGENT B2 ;  /* 0x0000000000027941 */ /* 0x000fea0003800200 */
.L_x_5351:
[----:B------:R-:W-:Y:S01]  /*68d0*/  FFMA.FTZ R15, -R12, R14, R15 ;  /* 0x0000000e0c0f7223 */ /* 0x000fe2000001010f */
[----:B------:R-:W-:Y:S06]  /*68e0*/  BRA `(.L_x_5349) ;  /* 0x0000000000807947 */ /* 0x000fec0003800000 */
.L_x_5350:
        /* <DEDUP_REMOVED lines=16> */
.L_x_5356:
        /* <DEDUP_REMOVED lines=13> */
.L_x_5355:
[----:B------:R-:W-:Y:S05]  /*6ac0*/  BSYNC.RECONVERGENT B2 ;  /* 0x0000000000027941 */ /* 0x000fea0003800200 */
.L_x_5354:
[----:B------:R-:W-:-:S04]  /*6ad0*/  FMUL.FTZ R15, R15, 1.1920928955078125e-07 ;  /* 0x340000000f0f7820 */ /* 0x000fc80000410000 */
[----:B------:R-:W-:-:S07]  /*6ae0*/  FMUL.FTZ R15, R12, R15 ;  /* 0x0000000f0c0f7220 */ /* 0x000fce0000410000 */
.L_x_5349:
[----:B------:R-:W-:Y:S05]  /*6af0*/  BSYNC.RECONVERGENT B0 ;  /* 0x0000000000007941 */ /* 0x000fea0003800200 */
.L_x_5348:
        /* <DEDUP_REMOVED lines=27> */
.L_x_5347:
[----:B------:R-:W0:Y:S01]  /*6cb0*/  MUFU.RCP R13, R13 ;  /* 0x0000000d000d7308 */ /* 0x000e220000001000 */
[----:B------:R-:W-:-:S05]  /*6cc0*/  HADD2.F32 R2, -RZ, R7.H0_H0 ;  /* 0x20000007ff027230 */ /* 0x000fca0000004100 */
[----:B0-----:R-:W-:-:S05]  /*6cd0*/  FMUL.FTZ R2, R2, R13 ;  /* 0x0000000d02027220 */ /* 0x001fca0000410000 */
[----:B------:R-:W-:-:S07]  /*6ce0*/  F2FP.F16.F32.PACK_AB R2, RZ, R2 ;  /* 0x00000002ff02723e */ /* 0x000fce00000000ff */
.L_x_5357:
[----:B------:R-:W-:Y:S05]  /*6cf0*/  BSYNC.RECONVERGENT B1 ;  /* 0x0000000000017941 */ /* 0x000fea0003800200 */
.L_x_5346:
        /* <DEDUP_REMOVED lines=32> */
.L_x_5365:
[----:B------:R-:W-:Y:S01]  /*6f00*/  FSETP.GEU.FTZ.AND P0, PT, R16, -R7, PT ;  /* 0x800000071000720b */ /* 0x000fe20003f1e000 */
[----:B------:R-:W-:-:S12]  /*6f10*/  FADD.FTZ R13, R13, -1 ;  /* 0xbf8000000d0d7421 */ /* 0x000fd80000010000 */
[----:B------:R-:W-:-:S07]  /*6f20*/  @!P0 FADD.FTZ R13, R13, -1 ;  /* 0xbf8000000d0d8421 */ /* 0x000fce0000010000 */
.L_x_5364:
[----:B------:R-:W-:Y:S05]  /*6f30*/  BSYNC.RECONVERGENT B2 ;  /* 0x0000000000027941 */ /* 0x000fea0003800200 */
.L_x_5363:
[----:B------:R-:W-:Y:S01]  /*6f40*/  FFMA.FTZ R14, -R7, R13, R14 ;  /* 0x0000000d070e7223 */ /* 0x000fe2000001010e */
[----:B------:R-:W-:Y:S06]  /*6f50*/  BRA `(.L_x_5361) ;  /* 0x0000000000807947 */ /* 0x000fec0003800000 */
.L_x_5362:
        /* <DEDUP_REMOVED lines=16> */
.L_x_5368:
        /* <DEDUP_REMOVED lines=13> */
.L_x_5367:
[----:B------:R-:W-:Y:S05]  /*7130*/  BSYNC.RECONVERGENT B2 ;  /* 0x0000000000027941 */ /* 0x000fea0003800200 */
.L_x_5366:
[----:B------:R-:W-:-:S04]  /*7140*/  FMUL.FTZ R14, R14, 1.1920928955078125e-07 ;  /* 0x340000000e0e7820 */ /* 0x000fc80000410000 */
[----:B------:R-:W-:-:S07]  /*7150*/  FMUL.FTZ R14, R7, R14 ;  /* 0x0000000e070e7220 */ /* 0x000fce0000410000 */
.L_x_5361:
[----:B------:R-:W-:Y:S05]  /*7160*/  BSYNC.RECONVERGENT B0 ;  /* 0x0000000000007941 */ /* 0x000fea0003800200 */
.L_x_5360:
        /* <DEDUP_REMOVED lines=27> */
.L_x_5359:
[----:B------:R-:W0:Y:S01]  /*7320*/  MUFU.RCP R12, R3 ;  /* 0x00000003000c7308 */ /* 0x000e220000001000 */
[----:B------:R-:W-:-:S05]  /*7330*/  HADD2.F32 R7, -RZ, R7.H1_H1 ;  /* 0x30000007ff077230 */ /* 0x000fca0000004100 */
[----:B0-----:R-:W-:-:S05]  /*7340*/  FMUL.FTZ R7, R7, R12 ;  /* 0x0000000c07077220 */ /* 0x001fca0000410000 */
[----:B------:R-:W-:-:S07]  /*7350*/  F2FP.F16.F32.PACK_AB R14, RZ, R7 ;  /* 0x00000007ff0e723e */ /* 0x000fce00000000ff */
.L_x_5369:
[----:B------:R-:W-:Y:S05]  /*7360*/  BSYNC.RECONVERGENT B1 ;  /* 0x0000000000017941 */ /* 0x000fea0003800200 */
.L_x_5358:
        /* <DEDUP_REMOVED lines=10> */
.L_x_5370:
        /* <DEDUP_REMOVED lines=15> */
.L_x_32849:


//--------------------- .text._ZN2at6native29vectorized_elementwise_kernelILi8ENS0_13BinaryFunctorIN3c104HalfES4_S4_ZZZNS0_15binary_internal21div_floor_kernel_cudaERNS_18TensorIteratorBaseEENKUlvE1_clEvENKUlvE1_clEvEUlS4_S4_E_EESt5arrayIPcLm3EEEEviT0_T1_ --------------------------
	.section	.text._ZN2at6native29vectorized_elementwise_kernelILi8ENS0_13BinaryFunctorIN3c104HalfES4_S4_ZZZNS0_15binary_internal21div_floor_kernel_cudaERNS_18TensorIteratorBaseEENKUlvE1_clEvENKUlvE1_clEvEUlS4_S4_E_EESt5arrayIPcLm3EEEEviT0_T1_,"ax",@progbits
	.align	128
        .global         _ZN2at6native29vectorized_elementwise_kernelILi8ENS0_13BinaryFunctorIN3c104HalfES4_S4_ZZZNS0_15binary_internal21div_floor_kernel_cudaERNS_18TensorIteratorBaseEENKUlvE1_clEvENKUlvE1_clEvEUlS4_S4_E_EESt5arrayIPcLm3EEEEviT0_T1_
        .type           _ZN2at6native29vectorized_elementwise_kernelILi8ENS0_13BinaryFunctorIN3c104HalfES4_S4_ZZZNS0_15binary_internal21div_floor_kernel_cudaERNS_18TensorIteratorBaseEENKUlvE1_clEvENKUlvE1_clEvEUlS4_S4_E_EESt5arrayIPcLm3EEEEviT0_T1_,@function
        .size           _ZN2at6native29vectorized_elementwise_kernelILi8ENS0_13BinaryFunctorIN3c104HalfES4_S4_ZZZNS0_15binary_internal21div_floor_kernel_cudaERNS_18TensorIteratorBaseEENKUlvE1_clEvENKUlvE1_clEvEUlS4_S4_E_EESt5arrayIPcLm3EEEEviT0_T1_,(.L_x_32850 - _ZN2at6native29vectorized_elementwise_kernelILi8ENS0_13BinaryFunctorIN3c104HalfES4_S4_ZZZNS0_15binary_internal21div_floor_kernel_cudaERNS_18TensorIteratorBaseEENKUlvE1_clEvENKUlvE1_clEvEUlS4_S4_E_EESt5arrayIPcLm3EEEEviT0_T1_)
        .other          _ZN2at6native29vectorized_elementwise_kernelILi8ENS0_13BinaryFunctorIN3c104HalfES4_S4_ZZZNS0_15binary_internal21div_floor_kernel_cudaERNS_18TensorIteratorBaseEENKUlvE1_clEvENKUlvE1_clEvEUlS4_S4_E_EESt5arrayIPcLm3EEEEviT0_T1_,@"STO_CUDA_ENTRY STV_DEFAULT"
_ZN2at6native29vectorized_elementwise_kernelILi8ENS0_13BinaryFunctorIN3c104HalfES4_S4_ZZZNS0_15binary_internal21div_floor_kernel_cudaERNS_18TensorIteratorBaseEENKUlvE1_clEvENKUlvE1_clEvEUlS4_S4_E_EESt5arrayIPcLm3EEEEviT0_T1_:
.text._ZN2at6native29vectorized_elementwise_kernelILi8ENS0_13BinaryFunctorIN3c104HalfES4_S4_ZZZNS0_15binary_internal21div_floor_kernel_cudaERNS_18TensorIteratorBaseEENKUlvE1_clEvENKUlvE1_clEvEUlS4_S4_E_EESt5arrayIPcLm3EEEEviT0_T1_:
[----:B------:R-:W-:Y:S01]  /*0000*/  LDC R1, c[0x0][0x37c] ;  /* 0x0000df00ff017b82 */ /* 0x000fe20000000800 */
[----:B------:R-:W-:Y:S05]  /*0010*/  EXIT ;  /* 0x000000000000794d */ /* 0x000fea0003800000 */
.L_x_5371:
        /* <DEDUP_REMOVED lines=14> */
.L_x_32850:


//--------------------- .text._ZN2at6native18elementwise_kernelILi128ELi4EZNS0_15gpu_kernel_implINS0_13BUnaryFunctorIN3c104HalfES5_S5_ZZZNS0_15binary_internal21div_floor_kernel_cudaERNS_18TensorIteratorBaseEENKUlvE1_clEvENKUlvE1_clEvEUlS5_S5_E_EEEEvS8_RKT_EUliE_EEviT1_ --------------------------
	.section	.text._ZN2at6native18elementwise_kernelILi128ELi4EZNS0_15gpu_kernel_implINS0_13BUnaryFunctorIN3c104HalfES5_S5_ZZZNS0_15binary_internal21div_floor_kernel_cudaERNS_18TensorIteratorBaseEENKUlvE1_clEvENKUlvE1_clEvEUlS5_S5_E_EEEEvS8_RKT_EUliE_EEviT1_,"ax",@progbits
	.align	128
        .global         _ZN2at6native18elementwise_kernelILi128ELi4EZNS0_15gpu_kernel_implINS0_13BUnaryFunctorIN3c104HalfES5_S5_ZZZNS0_15binary_internal21div_floor_kernel_cudaERNS_18TensorIteratorBaseEENKUlvE1_clEvENKUlvE1_clEvEUlS5_S5_E_EEEEvS8_RKT_EUliE_EEviT1_
        .type           _ZN2at6native18elementwise_kernelILi128ELi4EZNS0_15gpu_kernel_implINS0_13BUnaryFunctorIN3c104HalfES5_S5_ZZZNS0_15binary_internal21div_floor_kernel_cudaERNS_18TensorIteratorBaseEENKUlvE1_clEvENKUlvE1_clEvEUlS5_S5_E_EEEEvS8_RKT_EUliE_EEviT1_,@function
        .size           _ZN2at6native18elementwise_kernelILi128ELi4EZNS0_15gpu_kernel_implINS0_13BUnaryFunctorIN3c104HalfES5_S5_ZZZNS0_15binary_internal21div_floor_kernel_cudaERNS_18TensorIteratorBaseEENKUlvE1_clEvENKUlvE1_clEvEUlS5_S5_E_EEEEvS8_RKT_EUliE_EEviT1_,(.L_x_32851 - _ZN2at6native18elementwise_kernelILi128ELi4EZNS0_15gpu_kernel_implINS0_13BUnaryFunctorIN3c104HalfES5_S5_ZZZNS0_15binary_internal21div_floor_kernel_cudaERNS_18TensorIteratorBaseEENKUlvE1_clEvENKUlvE1_clEvEUlS5_S5_E_EEEEvS8_RKT_EUliE_EEviT1_)
        .other          _ZN2at6native18elementwise_kernelILi128ELi4EZNS0_15gpu_kernel_implINS0_13BUnaryFunctorIN3c104HalfES5_S5_ZZZNS0_15binary_internal21div_floor_kernel_cudaERNS_18TensorIteratorBaseEENKUlvE1_clEvENKUlvE1_clEvEUlS5_S5_E_EEEEvS8_RKT_EUliE_EEviT1_,@"STO_CUDA_ENTRY STV_DEFAULT"
_ZN2at6native18elementwise_kernelILi128ELi4EZNS0_15gpu_kernel_implINS0_13BUnaryFunctorIN3c104HalfES5_S5_ZZZNS0_15binary_internal21div_floor_kernel_cudaERNS_18TensorIteratorBaseEENKUlvE1_clEvENKUlvE1_clEvEUlS5_S5_E_EEEEvS8_RKT_EUliE_EEviT1_:
.text._ZN2at6native18elementwise_kernelILi128ELi4EZNS0_15gpu_kernel_implINS0_13BUnaryFunctorIN3c104HalfES5_S5_ZZZNS0_15binary_internal21div_floor_kernel_cudaERNS_18TensorIteratorBaseEENKUlvE1_clEvENKUlvE1_clEvEUlS5_S5_E_EEEEvS8_RKT_EUliE_EEviT1_:
        /* <DEDUP_REMOVED lines=16> */
[----:B0-----:R-:W-:Y:S05]  /*0100*/  @P0 BRA `(.L_x_5373) ;  /* 0x0000003800580947 */ /* 0x001fea0003800000 */
[----:B------:R-:W-:Y:S01]  /*0110*/  UISETP.NE.AND UP0, UPT, UR39, URZ, UPT ;  /* 0x000000ff2700728c */ /* 0x000fe2000bf05270 */
[----:B------:R-:W-:Y:S02]  /*0120*/  IMAD.MOV.U32 R0, RZ, RZ, RZ ;  /* 0x000000ffff007224 */ /* 0x000fe400078e00ff */
[----:B------:R-:W-:-:S06]  /*0130*/  IMAD.MOV.U32 R16, RZ, RZ, RZ ;  /* 0x000000ffff107224 */ /* 0x000fcc00078e00ff */
[----:B------:R-:W-:Y:S05]  /*0140*/  BRA.U !UP0, `(.L_x_5374) ;  /* 0x0000001108a87547 */ /* 0x000fea000b800000 */
[----:B------:R-:W0:Y:S01]  /*0150*/  LDCU.64 UR4, c[0x0][0x390] ;  /* 0x00007200ff0477ac */ /* 0x000e220008000a00 */
[----:B------:R-:W-:Y:S01]  /*0160*/  IMAD.MOV.U32 R16, RZ, RZ, RZ ;  /* 0x000000ffff107224 */ /* 0x000fe200078e00ff */
[----:B------:R-:W1:Y:S01]  /*0170*/  LDCU UR6, c[0x0][0x38c] ;  /* 0x00007180ff0677ac */ /* 0x000e620008000800 */
[----:B------:R-:W2:Y:S01]  /*0180*/  LDCU.64 UR8, c[0x0][0x4b8] ;  /* 0x00009700ff0877ac */ /* 0x000ea20008000a00 */
[----:B------:R-:W-:Y:S01]  /*0190*/  UISETP.NE.AND UP0, UPT, UR40, URZ, UPT ;  /* 0x000000ff2800728c */ /* 0x000fe2000bf05270 */
[----:B0-----:R-:W-:-:S05]  /*01a0*/  IMAD.HI.U32 R2, R17, UR4, R16 ;  /* 0x0000000411027c27 */ /* 0x001fca000f8e0010 */
[----:B------:R-:W-:-:S04]  /*01b0*/  SHF.R.U32.HI R3, RZ, UR5, R2 ;  /* 0x00000005ff037c19 */ /* 0x000fc80008011602 */
[----:B------:R-:W-:-:S05]  /*01c0*/  IADD3 R0, PT, PT, -R3, RZ, RZ ;  /* 0x000000ff03007210 */ /* 0x000fca0007ffe1ff */
[----:B-1----:R-:W-:-:S04]  /*01d0*/  IMAD R0, R0, UR6, R17 ;  /* 0x0000000600007c24 */ /* 0x002fc8000f8e0211 */
[C---:B--2---:R-:W-:Y:S02]  /*01e0*/  IMAD R16, R0.reuse, UR8, RZ ;  /* 0x0000000800107c24 */ /* 0x044fe4000f8e02ff */
[----:B------:R-:W-:Y:S01]  /*01f0*/  IMAD R0, R0, UR9, RZ ;  /* 0x0000000900007c24 */ /* 0x000fe2000f8e02ff */
        /* <DEDUP_REMOVED lines=287> */
.L_x_5374:
        /* <DEDUP_REMOVED lines=19> */
.L_x_5378:
[----:B------:R-:W2:Y:S02]  /*1520*/  LDG.E.U8 R2, desc[UR36][R2.64] ;  /* 0x0000002402027981 */ /* 0x000ea4000c1e1100 */
[----:B--2---:R-:W-:-:S04]  /*1530*/  I2FP.F32.U32 R0, R2 ;  /* 0x0000000200007245 */ /* 0x004fc80000201000 */
[----:B------:R-:W-:-:S04]  /*1540*/  F2FP.F16.F32.PACK_AB R0, RZ, R0 ;  /* 0x00000000ff00723e */ /* 0x000fc800000000ff */
[----:B------:R-:W-:Y:S01]  /*1550*/  PRMT R4, R0, 0x7610, R4 ;  /* 0x0000761000047816 */ /* 0x000fe20000000004 */
[----:B------:R-:W-:Y:S06]  /*1560*/  BRA `(.L_x_5380) ;  /* 0x0000000c00d47947 */ /* 0x000fec0003800000 */
.L_x_5377:
        /* <DEDUP_REMOVED lines=11> */
.L_x_5382:
[----:B------:R-:W2:Y:S02]  /*1620*/  LDG.E R2, desc[UR36][R2.64] ;  /* 0x0000002402027981 */ /* 0x000ea4000c1e1900 */
[----:B--2---:R-:W-:-:S04]  /*1630*/  I2FP.F32.S32 R0, R2 ;  /* 0x0000000200007245 */ /* 0x004fc80000201400 */
[----:B------:R-:W-:-:S04]  /*1640*/  F2FP.F16.F32.PACK_AB R0, RZ, R0 ;  /* 0x00000000ff00723e */ /* 0x000fc800000000ff */
[----:B------:R-:W-:Y:S01]  /*1650*/  PRMT R4, R0, 0x7610, R4 ;  /* 0x0000761000047816 */ /* 0x000fe20000000004 */
[----:B------:R-:W-:Y:S06]  /*1660*/  BRA `(.L_x_5380) ;  /* 0x0000000c00947947 */ /* 0x000fec0003800000 */
.L_x_5381:
[----:B------:R-:W2:Y:S02]  /*1670*/  LDG.E.U16 R2, desc[UR36][R2.64] ;  /* 0x0000002402027981 */ /* 0x000ea4000c1e1500 */
[----:B--2---:R-:W0:Y:S02]  /*1680*/  I2F.S16 R0, R2 ;  /* 0x0000000200007306 */ /* 0x004e240000101400 */
[----:B0-----:R-:W-:-:S04]  /*1690*/  F2FP.F16.F32.PACK_AB R0, RZ, R0 ;  /* 0x00000000ff00723e */ /* 0x001fc800000000ff */
[----:B------:R-:W-:Y:S01]  /*16a0*/  PRMT R4, R0, 0x7610, R4 ;  /* 0x0000761000047816 */ /* 0x000fe20000000004 */
[----:B------:R-:W-:Y:S06]  /*16b0*/  BRA `(.L_x_5380) ;  /* 0x0000000c00807947 */ /* 0x000fec0003800000 */
.L_x_5376:
        /* <DEDUP_REMOVED lines=9> */
.L_x_5384:
[----:B------:R0:W5:Y:S01]  /*1750*/  LDG.E.U16 R4, desc[UR36][R2.64] ;  /* 0x0000002402047981 */ /* 0x000162000c1e1500 */
[----:B------:R-:W-:Y:S05]  /*1760*/  BRA `(.L_x_5380) ;  /* 0x0000000c00547947 */ /* 0x000fea0003800000 */
.L_x_5383:
        /* <DEDUP_REMOVED lines=9> */
.L_x_5386:
[----:B------:R1:W5:Y:S01]  /*1800*/  LDG.E.U16 R4, desc[UR36][R2.64] ;  /* 0x0000002402047981 */ /* 0x000362000c1e1500 */
[----:B------:R-:W-:Y:S05]  /*1810*/  BRA `(.L_x_5380) ;  /* 0x0000000c00287947 */ /* 0x000fea0003800000 */
.L_x_5385:
        /* <DEDUP_REMOVED lines=13> */
.L_x_5375:
        /* <DEDUP_REMOVED lines=14> */
.L_x_5389:
        /* <DEDUP_REMOVED lines=13> */
.L_x_5388:
        /* <DEDUP_REMOVED lines=27> */
.L_x_5391:
        /* <DEDUP_REMOVED lines=14> */
.L_x_5390:
[----:B------:R-:W2:Y:S02]  /*1d30*/  LDG.E.U16 R0, desc[UR36][R2.64] ;  /* 0x0000002402007981 */ /* 0x000ea4000c1e1500 */
[----:B--2---:R-:W-:-:S05]  /*1d40*/  IMAD.U32 R0, R0, 0x10000, RZ ;  /* 0x0001000000007824 */ /* 0x004fca00078e00ff */
[----:B------:R-:W-:-:S04]  /*1d50*/  F2FP.F16.F32.PACK_AB R0, RZ, R0 ;  /* 0x00000000ff00723e */ /* 0x000fc800000000ff */
[----:B------:R-:W-:Y:S01]  /*1d60*/  PRMT R4, R0, 0x7610, R4 ;  /* 0x0000761000047816 */ /* 0x000fe20000000004 */
[----:B------:R-:W-:Y:S06]  /*1d70*/  BRA `(.L_x_5380) ;  /* 0x0000000400d07947 */ /* 0x000fec0003800000 */
.L_x_5387:
        /* <DEDUP_REMOVED lines=13> */
.L_x_5394:
        /* <DEDUP_REMOVED lines=21> */
.L_x_5398:
[----:B------:R-:W-:Y:S05]  /*1fa0*/  BSYNC.RECONVERGENT B1 ;  /* 0x0000000000017941 */ /* 0x000fea0003800200 */
.L_x_5397:
[----:B------:R-:W-:Y:S02]  /*1fb0*/  SHF.L.U32 R0, R0, 0x14, RZ ;  /* 0x0000001400007819 */ /* 0x000fe400000006ff */
[----:B------:R-:W-:-:S04]  /*1fc0*/  LEA R2, R2, 0x3b800000, 0x17 ;  /* 0x3b80000002027811 */ /* 0x000fc800078eb8ff */
[----:B------:R-:W-:-:S07]  /*1fd0*/  LOP3.LUT R0, R2, R0, R7, 0xfe, !PT ;  /* 0x0000000002007212 */ /* 0x000fce00078efe07 */
.L_x_5396:
[----:B------:R-:W-:Y:S05]  /*1fe0*/  BSYNC.RECONVERGENT B0 ;  /* 0x0000000000007941 */ /* 0x000fea0003800200 */
.L_x_5395:
[----:B------:R-:W-:-:S04]  /*1ff0*/  F2FP.F16.F32.PACK_AB R0, RZ, R0 ;  /* 0x00000000ff00723e */ /* 0x000fc800000000ff */
[----:B------:R-:W-:Y:S01]  /*2000*/  PRMT R4, R0, 0x7610, R4 ;  /* 0x0000761000047816 */ /* 0x000fe20000000004 */
[----:B------:R-:W-:Y:S06]  /*2010*/  BRA `(.L_x_5380) ;  /* 0x0000000400287947 */ /* 0x000fec0003800000 */
.L_x_5393:
        /* <DEDUP_REMOVED lines=17> */
[----:B------:R-:W-:Y:S02]  /*2130*/  IADD3 R5, PT, PT, R3, -0x1d, RZ ;  /* 0xffffffe303057810 */ /* 0x000fe40007ffe0ff */
[----:B------:R-:W-:Y:S02]  /*2140*/  IADD3 R2, PT, PT, R2, 0x1e, -R3 ;  /* 0x0000001e02027810 */ /* 0x000fe40007ffe803 */
[----:B------:R-:W-:-:S04]  /*2150*/  SHF.L.U32 R5, R0, R5, RZ ;  /* 0x0000000500057219 */ /* 0x000fc800000006ff */
[----:B------:R-:W-:-:S07]  /*2160*/  LOP3.LUT R0, R5, 0x3, RZ, 0xc0, !PT ;  /* 0x0000000305007812 */ /* 0x000fce00078ec0ff */
.L_x_5402:
[----:B------:R-:W-:Y:S05]  /*2170*/  BSYNC.RECONVERGENT B1 ;  /* 0x0000000000017941 */ /* 0x000fea0003800200 */
.L_x_5401:
[----:B------:R-:W-:Y:S01]  /*2180*/  IMAD.SHL.U32 R0, R0, 0x200000, RZ ;  /* 0x0020000000007824 */ /* 0x000fe200078e00ff */
[----:B------:R-:W-:-:S04]  /*2190*/  LEA R2, R2, 0x37800000, 0x17 ;  /* 0x3780000002027811 */ /* 0x000fc800078eb8ff */
[----:B------:R-:W-:-:S07]  /*21a0*/  LOP3.LUT R0, R2, R0, R7, 0xfe, !PT ;  /* 0x0000000002007212 */ /* 0x000fce00078efe07 */
.L_x_5400:
[----:B------:R-:W-:Y:S05]  /*21b0*/  BSYNC.RECONVERGENT B0 ;  /* 0x0000000000007941 */ /* 0x000fea0003800200 */
.L_x_5399:
[----:B------:R-:W-:-:S04]  /*21c0*/  F2FP.F16.F32.PACK_AB R0, RZ, R0 ;  /* 0x00000000ff00723e */ /* 0x000fc800000000ff */
[----:B------:R-:W-:Y:S01]  /*21d0*/  PRMT R4, R0, 0x7610, R4 ;  /* 0x0000761000047816 */ /* 0x000fe20000000004 */
[----:B------:R-:W-:Y:S06]  /*21e0*/  BRA `(.L_x_5380) ;  /* 0x0000000000b47947 */ /* 0x000fec0003800000 */
.L_x_5392:
[----:B------:R-:W-:-:S09]  /*21f0*/  UISETP.NE.AND UP0, UPT, UR4, 0x1c, UPT ;  /* 0x0000001c0400788c */ /* 0x000fd2000bf05270 */
[----:B------:R-:W-:Y:S05]  /*2200*/  BRA.U !UP0, `(.L_x_5403) ;  /* 0x00000001089c7547 */ /* 0x000fea000b800000 */
[----:B------:R-:W-:-:S09]  /*2210*/  UISETP.NE.AND UP0, UPT, UR4, 0x1d, UPT ;  /* 0x0000001d0400788c */ /* 0x000fd2000bf05270 */
[----:B------:R-:W-:Y:S05]  /*2220*/  BRA.U !UP0, `(.L_x_5404) ;  /* 0x0000000108807547 */ /* 0x000fea000b800000 */
[----:B------:R-:W-:-:S09]  /*2230*/  UISETP.NE.AND UP0, UPT, UR4, 0x2c, UPT ;  /* 0x0000002c0400788c */ /* 0x000fd2000bf05270 */
[----:B------:R-:W-:Y:S05]  /*2240*/  BRA.U !UP0, `(.L_x_5405) ;  /* 0x0000000108487547 */ /* 0x000fea000b800000 */
.L_x_5379:
        /* <DEDUP_REMOVED lines=16> */
.L_x_5406:
[----:B------:R-:W-:Y:S01]  /*2350*/  PRMT R4, RZ, 0x7610, R4 ;  /* 0x00007610ff047816 */ /* 0x000fe20000000004 */
[----:B------:R-:W-:Y:S06]  /*2360*/  BRA `(.L_x_5380) ;  /* 0x0000000000547947 */ /* 0x000fec0003800000 */
.L_x_5405:
        /* <DEDUP_REMOVED lines=8> */
.L_x_5408:
[----:B------:R-:W-:Y:S05]  /*23f0*/  BSYNC.RECONVERGENT B0 ;  /* 0x0000000000007941 */ /* 0x000fea0003800200 */
.L_x_5407:
[----:B------:R-:W-:-:S04]  /*2400*/  F2FP.F16.F32.PACK_AB R0, RZ, R0 ;  /* 0x00000000ff00723e */ /* 0x000fc800000000ff */
[----:B------:R-:W-:Y:S01]  /*2410*/  PRMT R4, R0, 0x7610, R4 ;  /* 0x0000761000047816 */ /* 0x000fe20000000004 */
[----:B------:R-:W-:Y:S06]  /*2420*/  BRA `(.L_x_5380) ;  /* 0x0000000000247947 */ /* 0x000fec0003800000 */
.L_x_5404:
[----:B------:R-:W2:Y:S02]  /*2430*/  LDG.E.64 R2, desc[UR36][R2.64] ;  /* 0x0000002402027981 */ /* 0x000ea4000c1e1b00 */
[----:B--2---:R-:W0:Y:S02]  /*2440*/  I2F.U64 R0, R2 ;  /* 0x0000000200007312 */ /* 0x004e240000301000 */
[----:B0-----:R-:W-:-:S04]  /*2450*/  F2FP.F16.F32.PACK_AB R0, RZ, R0 ;  /* 0x00000000ff00723e */ /* 0x001fc800000000ff */
[----:B------:R-:W-:Y:S01]  /*2460*/  PRMT R4, R0, 0x7610, R4 ;  /* 0x0000761000047816 */ /* 0x000fe20000000004 */
[----:B------:R-:W-:Y:S06]  /*2470*/  BRA `(.L_x_5380) ;  /* 0x0000000000107947 */ /* 0x000fec0003800000 */
.L_x_5403:
[----:B------:R-:W2:Y:S02]  /*2480*/  LDG.E R2, desc[UR36][R2.64] ;  /* 0x0000002402027981 */ /* 0x000ea4000c1e1900 */
[----:B--2---:R-:W-:-:S04]  /*2490*/  I2FP.F32.U32 R0, R2 ;  /* 0x0000000200007245 */ /* 0x004fc80000201000 */
[----:B------:R-:W-:-:S04]  /*24a0*/  F2FP.F16.F32.PACK_AB R0, RZ, R0 ;  /* 0x00000000ff00723e */ /* 0x000fc800000000ff */
[----:B------:R-:W-:-:S07]  /*24b0*/  PRMT R4, R0, 0x7610, R4 ;  /* 0x0000761000047816 */ /* 0x000fce0000000004 */
.L_x_5380:
[----:B------:R-:W2:Y:S02]  /*24c0*/  LDC.U16 R0, c[0x0][0x592] ;  /* 0x00016480ff007b82 */ /* 0x000ea40000000400 */
[----:B--2---:R-:W-:-:S05]  /*24d0*/  HADD2.F32 R0, -RZ, R0.H0_H0 ;  /* 0x20000000ff007230 */ /* 0x004fca0000004100 */
[----:B------:R-:W-:-:S13]  /*24e0*/  FSETP.NEU.FTZ.AND P0, PT, R0, RZ, PT ;  /* 0x000000ff0000720b */ /* 0x000fda0003f1d000 */
[----:B01----:R-:W0:Y:S01]  /*24f0*/  @!P0 MUFU.RCP R3, R0 ;  /* 0x0000000000038308 */ /* 0x003e220000001000 */
[----:B-----5:R-:W-:-:S05]  /*2500*/  @!P0 HADD2.F32 R2, -RZ, R4.H0_H0 ;  /* 0x20000004ff028230 */ /* 0x020fca0000004100 */
        /* <DEDUP_REMOVED lines=34> */
.L_x_5414:
[----:B------:R-:W-:Y:S05]  /*2730*/  BSYNC.RECONVERGENT B1 ;  /* 0x0000000000017941 */ /* 0x000fea0003800200 */
.L_x_5413:
[----:B------:R-:W-:Y:S01]  /*2740*/  FFMA.FTZ R5, -R2, R4, R5 ;  /* 0x0000000402057223 */ /* 0x000fe20000010105 */
[----:B------:R-:W-:Y:S06]  /*2750*/  BRA `(.L_x_5411) ;  /* 0x0000000000807947 */ /* 0x000fec0003800000 */
.L_x_5412:
        /* <DEDUP_REMOVED lines=16> */
.L_x_5417:
        /* <DEDUP_REMOVED lines=13> */
.L_x_5416:
[----:B------:R-:W-:Y:S05]  /*2930*/  BSYNC.RECONVERGENT B1 ;  /* 0x0000000000017941 */ /* 0x000fea0003800200 */
.L_x_5415:
[----:B------:R-:W-:-:S04]  /*2940*/  FMUL.FTZ R5, R5, 1.1920928955078125e-07 ;  /* 0x3400000005057820 */ /* 0x000fc80000410000 */
[----:B------:R-:W-:-:S07]  /*2950*/  FMUL.FTZ R5, R10, R5 ;  /* 0x000000050a057220 */ /* 0x000fce0000410000 */
.L_x_5411:
[----:B------:R-:W-:Y:S05]  /*2960*/  BSYNC.RECONVERGENT B0 ;  /* 0x0000000000007941 */ /* 0x000fea0003800200 */
.L_x_5410:
        /* <DEDUP_REMOVED lines=23> */
.L_x_5418:
[----:B------:R-:W-:-:S05]  /*2ae0*/  FMUL.FTZ R3, R3, R4 ;  /* 0x0000000403037220 */ /* 0x000fca0000410000 */
[----:B------:R-:W-:-:S05]  /*2af0*/  F2FP.F16.F32.PACK_AB R3, RZ, R3 ;  /* 0x00000003ff03723e */ /* 0x000fca00000000ff */
[----:B------:R-:W-:-:S05]  /*2b00*/  HADD2.F32 R3, -RZ, R3.H0_H0 ;  /* 0x20000003ff037230 */ /* 0x000fca0000004100 */
[----:B------:R-:W-:-:S04]  /*2b10*/  LOP3.LUT R3, RZ, 0x80000000, R3, 0xb8, !PT ;  /* 0x80000000ff037812 */ /* 0x000fc800078eb803 */
[----:B------:R-:W-:-:S07]  /*2b20*/  F2FP.F16.F32.PACK_AB R5, RZ, R3 ;  /* 0x00000003ff05723e */ /* 0x000fce00000000ff */
.L_x_5419:
[----:B------:R-:W-:Y:S05]  /*2b30*/  BSYNC.RECONVERGENT B0 ;  /* 0x0000000000007941 */ /* 0x000fea0003800200 */
.L_x_5409:
        /* <DEDUP_REMOVED lines=15> */
[----:B------:R-:W0:Y:S02]  /*2c30*/  F2I.FTZ.TRUNC.NTZ R5, R5 ;  /* 0x0000000500057305 */ /* 0x000e24000021f100 */
[----:B0-----:R0:W-:Y:S01]  /*2c40*/  STG.E.U8 desc[UR36][R2.64], R5 ;  /* 0x0000000502007986 */ /* 0x0011e2000c101124 */
[----:B------:R-:W-:Y:S05]  /*2c50*/  BRA `(.L_x_5425) ;  /* 0x0000000c00807947 */ /* 0x000fea0003800000 */
.L_x_5423:
[----:B------:R-:W-:-:S06]  /*2c60*/  HADD2.F32 R5, -RZ, R5.H0_H0 ;  /* 0x20000005ff057230 */ /* 0x000fcc0000004100 */
[----:B------:R-:W0:Y:S02]  /*2c70*/  F2I.S64.TRUNC R4, R5 ;  /* 0x0000000500047311 */ /* 0x000e24000020d900 */
[----:B0-----:R0:W-:Y:S01]  /*2c80*/  STG.E.U8 desc[UR36][R2.64], R4 ;  /* 0x0000000402007986 */ /* 0x0011e2000c101124 */
[----:B------:R-:W-:Y:S05]  /*2c90*/  BRA `(.L_x_5425) ;  /* 0x0000000c00707947 */ /* 0x000fea0003800000 */
.L_x_5422:
[----:B------:R-:W-:-:S09]  /*2ca0*/  UISETP.NE.AND UP0, UPT, UR4, 0x2, UPT ;  /* 0x000000020400788c */ /* 0x000fd2000bf05270 */
[----:B------:R-:W-:Y:S05]  /*2cb0*/  BRA.U !UP0, `(.L_x_5426) ;  /* 0x0000000108307547 */ /* 0x000fea000b800000 */
[----:B------:R-:W-:-:S09]  /*2cc0*/  UISETP.NE.AND UP0, UPT, UR4, 0x3, UPT ;  /* 0x000000030400788c */ /* 0x000fd2000bf05270 */
[----:B------:R-:W-:Y:S05]  /*2cd0*/  BRA.U !UP0, `(.L_x_5427) ;  /* 0x0000000108187547 */ /* 0x000fea000b800000 */
[----:B------:R-:W-:-:S09]  /*2ce0*/  UISETP.NE.AND UP0, UPT, UR4, 0x4, UPT ;  /* 0x000000040400788c */ /* 0x000fd2000bf05270 */
[----:B------:R-:W-:Y:S05]  /*2cf0*/  BRA.U UP0, `(.L_x_5424) ;  /* 0x0000000900b87547 */ /* 0x000fea000b800000 */
[----:B------:R-:W-:-:S06]  /*2d00*/  HADD2.F32 R5, -RZ, R5.H0_H0 ;  /* 0x20000005ff057230 */ /* 0x000fcc0000004100 */
[----:B------:R-:W0:Y:S02]  /*2d10*/  F2I.S64.TRUNC R4, R5 ;  /* 0x0000000500047311 */ /* 0x000e24000020d900 */
[----:B0-----:R0:W-:Y:S01]  /*2d20*/  STG.E.64 desc[UR36][R2.64], R4 ;  /* 0x0000000402007986 */ /* 0x0011e2000c101b24 */
[----:B------:R-:W-:Y:S05]  /*2d30*/  BRA `(.L_x_5425) ;  /* 0x0000000c00487947 */ /* 0x000fea0003800000 */
.L_x_5427:
[----:B------:R-:W-:-:S06]  /*2d40*/  HADD2.F32 R5, -RZ, R5.H0_H0 ;  /* 0x20000005ff057230 */ /* 0x000fcc0000004100 */
[----:B------:R-:W0:Y:S02]  /*2d50*/  F2I.FTZ.TRUNC.NTZ R5, R5 ;  /* 0x0000000500057305 */ /* 0x000e24000021f100 */
[----:B0-----:R0:W-:Y:S01]  /*2d60*/  STG.E desc[UR36][R2.64], R5 ;  /* 0x0000000502007986 */ /* 0x0011e2000c101924 */
[----:B------:R-:W-:Y:S05]  /*2d70*/  BRA `(.L_x_5425) ;  /* 0x0000000c00387947 */ /* 0x000fea0003800000 */
.L_x_5426:
[----:B------:R-:W-:-:S06]  /*2d80*/  HADD2.F32 R5, -RZ, R5.H0_H0 ;  /* 0x20000005ff057230 */ /* 0x000fcc0000004100 */
[----:B------:R-:W0:Y:S02]  /*2d90*/  F2I.FTZ.TRUNC.NTZ R5, R5 ;  /* 0x0000000500057305 */ /* 0x000e24000021f100 */
[----:B0-----:R0:W-:Y:S01]  /*2da0*/  STG.E.U16 desc[UR36][R2.64], R5 ;  /* 0x0000000502007986 */ /* 0x0011e2000c101524 */
[----:B------:R-:W-:Y:S05]  /*2db0*/  BRA `(.L_x_5425) ;  /* 0x0000000c00287947 */ /* 0x000fea0003800000 */
.L_x_5421:
        /* <DEDUP_REMOVED lines=9> */
.L_x_5429:
[----:B------:R0:W-:Y:S01]  /*2e50*/  STG.E.U16 desc[UR36][R2.64], R5 ;  /* 0x0000000502007986 */ /* 0x0001e2000c101524 */
[----:B------:R-:W-:Y:S05]  /*2e60*/  BRA `(.L_x_5425) ;  /* 0x0000000800fc7947 */ /* 0x000fea0003800000 */
.L_x_5428:
        /* <DEDUP_REMOVED lines=10> */
.L_x_5431:
[----:B------:R-:W-:-:S05]  /*2f10*/  HADD2.F32 R0, -RZ, R5.H0_H0 ;  /* 0x20000005ff007230 */ /* 0x000fca0000004100 */
[----:B------:R-:W-:-:S04]  /*2f20*/  F2FP.F16.F32.PACK_AB R0, RZ, R0 ;  /* 0x00000000ff00723e */ /* 0x000fc800000000ff */
[----:B------:R-:W-:-:S05]  /*2f30*/  PRMT R0, R0, 0x5410, RZ ;  /* 0x0000541000007816 */ /* 0x000fca00000000ff */
[----:B------:R0:W-:Y:S01]  /*2f40*/  STG.E desc[UR36][R2.64], R0 ;  /* 0x0000000002007986 */ /* 0x0001e2000c101924 */
[----:B------:R-:W-:Y:S05]  /*2f50*/  BRA `(.L_x_5425) ;  /* 0x0000000800c07947 */ /* 0x000fea0003800000 */
.L_x_5430:
[----:B------:R-:W-:-:S05]  /*2f60*/  HADD2.F32 R4, -RZ, R5.H0_H0 ;  /* 0x20000005ff047230 */ /* 0x000fca0000004100 */
[----:B------:R-:W-:-:S06]  /*2f70*/  FMUL.FTZ R4, R4, 1 ;  /* 0x3f80000004047820 */ /* 0x000fcc0000410000 */
[----:B------:R-:W0:Y:S02]  /*2f80*/  F2F.F64.F32 R4, R4 ;  /* 0x0000000400047310 */ /* 0x000e240000201800 */
[----:B0-----:R0:W-:Y:S01]  /*2f90*/  STG.E.64 desc[UR36][R2.64], R4 ;  /* 0x0000000402007986 */ /* 0x0011e2000c101b24 */
[----:B------:R-:W-:Y:S05]  /*2fa0*/  BRA `(.L_x_5425) ;  /* 0x0000000800ac7947 */ /* 0x000fea0003800000 */
.L_x_5420:
        /* <DEDUP_REMOVED lines=13> */
.L_x_5434:
[----:B------:R-:W-:Y:S01]  /*3080*/  HADD2.F32 R5, -RZ, R5.H0_H0 ;  /* 0x20000005ff057230 */ /* 0x000fe20000004100 */
[----:B------:R-:W-:-:S04]  /*3090*/  CS2R R6, SRZ ;  /* 0x0000000000067805 */ /* 0x000fc8000001ff00 */
[----:B------:R-:W-:-:S06]  /*30a0*/  FMUL.FTZ R5, R5, 1 ;  /* 0x3f80000005057820 */ /* 0x000fcc0000410000 */
[----:B------:R-:W0:Y:S02]  /*30b0*/  F2F.F64.F32 R4, R5 ;  /* 0x0000000500047310 */ /* 0x000e240000201800 */
[----:B0-----:R0:W-:Y:S01]  /*30c0*/  STG.E.128 desc[UR36][R2.64], R4 ;  /* 0x0000000402007986 */ /* 0x0011e2000c101d24 */
[----:B------:R-:W-:Y:S05]  /*30d0*/  BRA `(.L_x_5425) ;  /* 0x0000000800607947 */ /* 0x000fea0003800000 */
.L_x_5433:
        /* <DEDUP_REMOVED lines=19> */
.L_x_5438:
[----:B------:R-:W-:Y:S05]  /*3210*/  BSYNC.RECONVERGENT B0 ;  /* 0x0000000000007941 */ /* 0x000fea0003800200 */
.L_x_5437:
[----:B------:R-:W-:-:S05]  /*3220*/  LOP3.LUT R5, R0, 0x80, R5, 0xf8, !PT ;  /* 0x0000008000057812 */ /* 0x000fca00078ef805 */
[----:B------:R0:W-:Y:S01]  /*3230*/  STG.E.U8 desc[UR36][R2.64], R5 ;  /* 0x0000000502007986 */ /* 0x0001e2000c101124 */
[----:B------:R-:W-:Y:S05]  /*3240*/  BRA `(.L_x_5425) ;  /* 0x0000000800047947 */ /* 0x000fea0003800000 */
.L_x_5436:
        /* <DEDUP_REMOVED lines=15> */
.L_x_5440:
[----:B------:R-:W-:Y:S05]  /*3340*/  BSYNC.RECONVERGENT B0 ;  /* 0x0000000000007941 */ /* 0x000fea0003800200 */
.L_x_5439:
[----:B------:R-:W-:-:S05]  /*3350*/  LOP3.LUT R5, R0, 0x80, R5, 0xf8, !PT ;  /* 0x0000008000057812 */ /* 0x000fca00078ef805 */
[----:B------:R0:W-:Y:S01]  /*3360*/  STG.E.U8 desc[UR36][R2.64], R5 ;  /* 0x0000000502007986 */ /* 0x0001e2000c101124 */
[----:B------:R-:W-:Y:S05]  /*3370*/  BRA `(.L_x_5425) ;  /* 0x0000000400b87947 */ /* 0x000fea0003800000 */
.L_x_5435:
[----:B------:R-:W-:-:S05]  /*3380*/  HADD2.F32 R0, -RZ, R5.H0_H0 ;  /* 0x20000005ff007230 */ /* 0x000fca0000004100 */
[----:B------:R-:W-:-:S05]  /*3390*/  F2FP.BF16.F32.PACK_AB R0, RZ, R0 ;  /* 0x00000000ff00723e */ /* 0x000fca00000010ff */
[----:B------:R0:W-:Y:S01]  /*33a0*/  STG.E.U16 desc[UR36][R2.64], R0 ;  /* 0x0000000002007986 */ /* 0x0001e2000c101524 */
[----:B------:R-:W-:Y:S05]  /*33b0*/  BRA `(.L_x_5425) ;  /* 0x0000000400a87947 */ /* 0x000fea0003800000 */
.L_x_5432:
        /* <DEDUP_REMOVED lines=9> */
[----:B------:R-:W0:Y:S02]  /*3450*/  F2I.FTZ.U32.TRUNC.NTZ R5, R5 ;  /* 0x0000000500057305 */ /* 0x000e24000021f000 */
[----:B0-----:R0:W-:Y:S01]  /*3460*/  STG.E.U16 desc[UR36][R2.64], R5 ;  /* 0x0000000502007986 */ /* 0x0011e2000c101524 */
[----:B------:R-:W-:Y:S05]  /*3470*/  BRA `(.L_x_5425) ;  /* 0x0000000400787947 */ /* 0x000fea0003800000 */
.L_x_5443:
[----:B------:R-:W-:Y:S01]  /*3480*/  HADD2.F32 R5, -RZ, R5.H0_H0 ;  /* 0x20000005ff057230 */ /* 0x000fe20000004100 */
        /* <DEDUP_REMOVED lines=12> */
.L_x_5446:
[----:B------:R-:W-:-:S04]  /*3550*/  SHF.R.U32.HI R0, RZ, 0x14, R5 ;  /* 0x00000014ff007819 */ /* 0x000fc80000011605 */
[----:B------:R-:W-:-:S04]  /*3560*/  LOP3.LUT R0, R0, 0x1, RZ, 0xc0, !PT ;  /* 0x0000000100007812 */ /* 0x000fc800078ec0ff */
[----:B------:R-:W-:-:S04]  /*3570*/  IADD3 R0, PT, PT, R5, 0x487ffff, R0 ;  /* 0x0487ffff05007810 */ /* 0x000fc80007ffe000 */
[----:B------:R-:W-:-:S04]  /*3580*/  SHF.R.U32.HI R0, RZ, 0x14, R0 ;  /* 0x00000014ff007819 */ /* 0x000fc80000011600 */
[----:B------:R-:W-:-:S07]  /*3590*/  LOP3.LUT R4, R0, 0xff, RZ, 0xc0, !PT ;  /* 0x000000ff00047812 */ /* 0x000fce00078ec0ff */
.L_x_5447:
[----:B------:R-:W-:-:S04]  /*35a0*/  SHF.R.U32.HI R5, RZ, 0x18, R5 ;  /* 0x00000018ff057819 */ /* 0x000fc80000011605 */
[----:B------:R-:W-:-:S04]  /*35b0*/  LOP3.LUT R4, R4, 0x80, R5, 0xf8, !PT ;  /* 0x0000008004047812 */ /* 0x000fc800078ef805 */
[----:B------:R-:W-:-:S07]  /*35c0*/  PRMT R0, R4, 0x7610, R0 ;  /* 0x0000761004007816 */ /* 0x000fce0000000000 */
.L_x_5445:
[----:B------:R-:W-:Y:S05]  /*35d0*/  BSYNC.RECONVERGENT B0 ;  /* 0x0000000000007941 */ /* 0x000fea0003800200 */
.L_x_5444:
[----:B------:R4:W-:Y:S01]  /*35e0*/  STG.E.U8 desc[UR36][R2.64], R0 ;  /* 0x0000000002007986 */ /* 0x0009e2000c101124 */
[----:B------:R-:W-:Y:S05]  /*35f0*/  BRA `(.L_x_5425) ;  /* 0x0000000400187947 */ /* 0x000fea0003800000 */
.L_x_5442:
        /* <DEDUP_REMOVED lines=13> */
.L_x_5450:
[----:B------:R-:W-:-:S04]  /*36d0*/  SHF.R.U32.HI R0, RZ, 0x15, R5 ;  /* 0x00000015ff007819 */ /* 0x000fc80000011605 */
[----:B------:R-:W-:-:S04]  /*36e0*/  LOP3.LUT R0, R0, 0x1, RZ, 0xc0, !PT ;  /* 0x0000000100007812 */ /* 0x000fc800078ec0ff */
[----:B------:R-:W-:-:S04]  /*36f0*/  IADD3 R0, PT, PT, R5, 0x88fffff, R0 ;  /* 0x088fffff05007810 */ /* 0x000fc80007ffe000 */
[----:B------:R-:W-:-:S04]  /*3700*/  SHF.R.U32.HI R0, RZ, 0x15, R0 ;  /* 0x00000015ff007819 */ /* 0x000fc80000011600 */
[----:B------:R-:W-:-:S07]  /*3710*/  LOP3.LUT R4, R0, 0xff, RZ, 0xc0, !PT ;  /* 0x000000ff00047812 */ /* 0x000fce00078ec0ff */
.L_x_5451:
[----:B------:R-:W-:-:S04]  /*3720*/  SHF.R.U32.HI R5, RZ, 0x18, R5 ;  /* 0x00000018ff057819 */ /* 0x000fc80000011605 */
[----:B------:R-:W-:-:S04]  /*3730*/  LOP3.LUT R4, R4, 0x80, R5, 0xf8, !PT ;  /* 0x0000008004047812 */ /* 0x000fc800078ef805 */
[----:B------:R-:W-:-:S07]  /*3740*/  PRMT R0, R4, 0x7610, R0 ;  /* 0x0000761004007816 */ /* 0x000fce0000000000 */
.L_x_5449:
[----:B------:R-:W-:Y:S05]  /*3750*/  BSYNC.RECONVERGENT B0 ;  /* 0x0000000000007941 */ /* 0x000fea0003800200 */
.L_x_5448:
[----:B------:R3:W-:Y:S01]  /*3760*/  STG.E.U8 desc[UR36][R2.64], R0 ;  /* 0x0000000002007986 */ /* 0x0007e2000c101124 */
[----:B------:R-:W-:Y:S05]  /*3770*/  BRA `(.L_x_5425) ;  /* 0x0000000000b87947 */ /* 0x000fea0003800000 */
.L_x_5441:
[----:B------:R-:W-:-:S09]  /*3780*/  UISETP.NE.AND UP0, UPT, UR4, 0x1c, UPT ;  /* 0x0000001c0400788c */ /* 0x000fd2000bf05270 */
[----:B------:R-:W-:Y:S05]  /*3790*/  BRA.U !UP0, `(.L_x_5452) ;  /* 0x0000000108a47547 */ /* 0x000fea000b800000 */
[----:B------:R-:W-:-:S09]  /*37a0*/  UISETP.NE.AND UP0, UPT, UR4, 0x1d, UPT ;  /* 0x0000001d0400788c */ /* 0x000fd2000bf05270 */
[----:B------:R-:W-:Y:S05]  /*37b0*/  BRA.U !UP0, `(.L_x_5453) ;  /* 0x00000001088c7547 */ /* 0x000fea000b800000 */
[----:B------:R-:W-:-:S09]  /*37c0*/  UISETP.NE.AND UP0, UPT, UR4, 0x2c, UPT ;  /* 0x0000002c0400788c */ /* 0x000fd2000bf05270 */
[----:B------:R-:W-:Y:S05]  /*37d0*/  BRA.U !UP0, `(.L_x_5454) ;  /* 0x0000000108447547 */ /* 0x000fea000b800000 */
.L_x_5424:
[----:B------:R-:W-:Y:S01]  /*37e0*/  MOV R0, 0x0 ;  /* 0x0000000000007802 */ /* 0x000fe20000000f00 */
[----:B------:R-:W0:Y:S01]  /*37f0*/  LDCU.64 UR6, c[0x4][0x178] ;  /* 0x01002f00ff0677ac */ /* 0x000e220008000a00 */
[----:B------:R-:W-:Y:S02]  /*3800*/  HFMA2 R8, -RZ, RZ, 0, 6.020069122314453125e-06 ;  /* 0x00000065ff087431 */ /* 0x000fe400000001ff */
[----:B------:R-:W-:Y:S01]  /*3810*/  IMAD.MOV.U32 R12, RZ, RZ, 0x1 ;  /* 0x00000001ff0c7424 */ /* 0x000fe200078e00ff */
[----:B------:R1:W2:Y:S01]  /*3820*/  LDC.64 R2, c[0x4][R0] ;  /* 0x0100000000027b82 */ /* 0x0002a20000000a00 */
[----:B------:R-:W3:Y:S01]  /*3830*/  LDCU.64 UR8, c[0x4][0x180] ;  /* 0x01003000ff0877ac */ /* 0x000ee20008000a00 */
[----:B------:R-:W-:Y:S01]  /*3840*/  IMAD.MOV.U32 R13, RZ, RZ, RZ ;  /* 0x000000ffff0d7224 */ /* 0x000fe200078e00ff */
[----:B------:R-:W4:Y:S01]  /*3850*/  LDCU.64 UR4, c[0x4][0x80] ;  /* 0x01001000ff0477ac */ /* 0x000f220008000a00 */
[----:B0-----:R-:W-:Y:S02]  /*3860*/  IMAD.U32 R4, RZ, RZ, UR6 ;  /* 0x00000006ff047e24 */ /* 0x001fe4000f8e00ff */
[----:B------:R-:W-:Y:S01]  /*3870*/  IMAD.U32 R5, RZ, RZ, UR7 ;  /* 0x00000007ff057e24 */ /* 0x000fe2000f8e00ff */
[----:B---3--:R-:W-:Y:S01]  /*3880*/  MOV R6, UR8 ;  /* 0x0000000800067c02 */ /* 0x008fe20008000f00 */
[----:B------:R-:W-:-:S02]  /*3890*/  IMAD.U32 R7, RZ, RZ, UR9 ;  /* 0x00000009ff077e24 */ /* 0x000fc4000f8e00ff */
[----:B----4-:R-:W-:Y:S02]  /*38a0*/  IMAD.U32 R10, RZ, RZ, UR4 ;  /* 0x00000004ff0a7e24 */ /* 0x010fe4000f8e00ff */
[----:B-1----:R-:W-:-:S07]  /*38b0*/  IMAD.U32 R11, RZ, RZ, UR5 ;  /* 0x00000005ff0b7e24 */ /* 0x002fce000f8e00ff */
[----:B------:R-:W-:-:S07]  /*38c0*/  LEPC R20, `(.L_x_5455) ;  /* 0x000000001014794e */ /* 0x000fce0000000000 */
[----:B--2---:R-:W-:Y:S05]  /*38d0*/  CALL.ABS.NOINC R2 ;  /* 0x0000000002007343 */ /* 0x004fea0003c00000 */
.L_x_5455:
[----:B------:R-:W-:Y:S05]  /*38e0*/  BRA `(.L_x_5425) ;  /* 0x00000000005c7947 */ /* 0x000fea0003800000 */
.L_x_5454:
        /* <DEDUP_REMOVED lines=16> */
.L_x_5453:
[----:B------:R-:W-:-:S06]  /*39f0*/  HADD2.F32 R5, -RZ, R5.H0_H0 ;  /* 0x20000005ff057230 */ /* 0x000fcc0000004100 */
[----:B------:R-:W0:Y:S02]  /*3a00*/  F2I.U64.TRUNC R4, R5 ;  /* 0x0000000500047311 */ /* 0x000e24000020d800 */
[----:B0-----:R1:W-:Y:S01]  /*3a10*/  STG.E.64 desc[UR36][R2.64], R4 ;  /* 0x0000000402007986 */ /* 0x0013e2000c101b24 */
[----:B------:R-:W-:Y:S05]  /*3a20*/  BRA `(.L_x_5425) ;  /* 0x00000000000c7947 */ /* 0x000fea0003800000 */
.L_x_5452:
[----:B------:R-:W-:-:S06]  /*3a30*/  HADD2.F32 R5, -RZ, R5.H0_H0 ;  /* 0x20000005ff057230 */ /* 0x000fcc0000004100 */
[----:B------:R-:W0:Y:S02]  /*3a40*/  F2I.FTZ.U32.TRUNC.NTZ R5, R5 ;  /* 0x0000000500057305 */ /* 0x000e24000021f000 */
[----:B0-----:R0:W-:Y:S02]  /*3a50*/  STG.E desc[UR36][R2.64], R5 ;  /* 0x0000000502007986 */ /* 0x0011e4000c101924 */
.L_x_5425:
[----:B------:R-:W-:-:S07]  /*3a60*/  VIADD R17, R17, 0x80 ;  /* 0x0000008011117836 */ /* 0x000fce0000000000 */
.L_x_5373:
[----:B------:R-:W-:Y:S05]  /*3a70*/  BSYNC.RECONVERGENT B6 ;  /* 0x0000000000067941 */ /* 0x000fea0003800200 */
.L_x_5372:
[----:B------:R-:W5:Y:S01]  /*3a80*/  LDCU UR4, c[0x0][0x380] ;  /* 0x00007000ff0477ac */ /* 0x000f620008000800 */
[----:B------:R-:W-:Y:S01]  /*3a90*/  BSSY.RECONVERGENT B6, `(.L_x_5456) ;  /* 0x0000399000067945 */ /* 0x000fe20003800200 */
[----:B-----5:R-:W-:-:S13]  /*3aa0*/  ISETP.GE.AND P0, PT, R17, UR4, PT ;  /* 0x0000000411007c0c */ /* 0x020fda000bf06270 */
[----:B------:R-:W-:Y:S05]  /*3ab0*/  @P0 BRA `(.L_x_5457) ;  /* 0x0000003800580947 */ /* 0x000fea0003800000 */
[----:B------:R-:W5:Y:S01]  /*3ac0*/  LDCU UR4, c[0x0][0x388] ;  /* 0x00007100ff0477ac */ /* 0x000f620008000800 */
[----:B0--34-:R-:W-:Y:S02]  /*3ad0*/  HFMA2 R0, -RZ, RZ, 0, 0 ;  /* 0x00000000ff007431 */ /* 0x019fe400000001ff */
[----:B------:R-:W-:Y:S01]  /*3ae0*/  IMAD.MOV.U32 R16, RZ, RZ, RZ ;  /* 0x000000ffff107224 */ /* 0x000fe200078e00ff */
[----:B-----5:R-:W-:-:S09]  /*3af0*/  UISETP.NE.AND UP0, UPT, UR4, URZ, UPT ;  /* 0x000000ff0400728c */ /* 0x020fd2000bf05270 */
        /* <DEDUP_REMOVED lines=299> */
.L_x_5458:
        /* <DEDUP_REMOVED lines=19> */
.L_x_5462:
[----:B------:R-:W2:Y:S02]  /*4ee0*/  LDG.E.U8 R2, desc[UR36][R2.64] ;  /* 0x0000002402027981 */ /* 0x000ea4000c1e1100 */
[----:B--2---:R-:W-:-:S04]  /*4ef0*/  I2FP.F32.U32 R0, R2 ;  /* 0x0000000200007245 */ /* 0x004fc80000201000 */
[----:B------:R-:W-:-:S04]  /*4f00*/  F2FP.F16.F32.PACK_AB R0, RZ, R0 ;  /* 0x00000000ff00723e */ /* 0x000fc800000000ff */
[----:B------:R-:W-:Y:S01]  /*4f10*/  PRMT R4, R0, 0x7610, R4 ;  /* 0x0000761000047816 */ /* 0x000fe20000000004 */
[----:B------:R-:W-:Y:S06]  /*4f20*/  BRA `(.L_x_5464) ;  /* 0x0000000c00d47947 */ /* 0x000fec0003800000 */
.L_x_5461:
        /* <DEDUP_REMOVED lines=11> */
.L_x_5466:
[----:B------:R-:W2:Y:S02]  /*4fe0*/  LDG.E R2, desc[UR36][R2.64] ;  /* 0x0000002402027981 */ /* 0x000ea4000c1e1900 */
[----:B--2---:R-:W-:-:S04]  /*4ff0*/  I2FP.F32.S32 R0, R2 ;  /* 0x0000000200007245 */ /* 0x004fc80000201400 */
[----:B------:R-:W-:-:S04]  /*5000*/  F2FP.F16.F32.PACK_AB R0, RZ, R0 ;  /* 0x00000000ff00723e */ /* 0x000fc800000000ff */
[----:B------:R-:W-:Y:S01]  /*5010*/  PRMT R4, R0, 0x7610, R4 ;  /* 0x0000761000047816 */ /* 0x000fe20000000004 */
[----:B------:R-:W-:Y:S06]  /*5020*/  BRA `(.L_x_5464) ;  /* 0x0000000c00947947 */ /* 0x000fec0003800000 */
.L_x_5465:
[----:B------:R-:W2:Y:S02]  /*5030*/  LDG.E.U16 R2, desc[UR36][R2.64] ;  /* 0x0000002402027981 */ /* 0x000ea4000c1e1500 */
[----:B--2---:R-:W0:Y:S02]  /*5040*/  I2F.S16 R0, R2 ;  /* 0x0000000200007306 */ /* 0x004e240000101400 */
[----:B0-----:R-:W-:-:S04]  /*5050*/  F2FP.F16.F32.PACK_AB R0, RZ, R0 ;  /* 0x00000000ff00723e */ /* 0x001fc800000000ff */
[----:B------:R-:W-:Y:S01]  /*5060*/  PRMT R4, R0, 0x7610, R4 ;  /* 0x0000761000047816 */ /* 0x000fe20000000004 */
[----:B------:R-:W-:Y:S06]  /*5070*/  BRA `(.L_x_5464) ;  /* 0x0000000c00807947 */ /* 0x000fec0003800000 */
.L_x_5460:
        /* <DEDUP_REMOVED lines=9> */
.L_x_5468:
[----:B------:R0:W5:Y:S01]  /*5110*/  LDG.E.U16 R4, desc[UR36][R2.64] ;  /* 0x0000002402047981 */ /* 0x000162000c1e1500 */
[----:B------:R-:W-:Y:S05]  /*5120*/  BRA `(.L_x_5464) ;  /* 0x0000000c00547947 */ /* 0x000fea0003800000 */
.L_x_5467:
        /* <DEDUP_REMOVED lines=9> */
.L_x_5470:
[----:B------:R1:W5:Y:S01]  /*51c0*/  LDG.E.U16 R4, desc[UR36][R2.64] ;  /* 0x0000002402047981 */ /* 0x000362000c1e1500 */
[----:B------:R-:W-:Y:S05]  /*51d0*/  BRA `(.L_x_5464) ;  /* 0x0000000c00287947 */ /* 0x000fea0003800000 */
.L_x_5469:
        /* <DEDUP_REMOVED lines=13> */
.L_x_5459:
        /* <DEDUP_REMOVED lines=14> */
.L_x_5473:
        /* <DEDUP_REMOVED lines=13> */
.L_x_5472:
        /* <DEDUP_REMOVED lines=27> */
.L_x_5475:
        /* <DEDUP_REMOVED lines=14> */
.L_x_5474:
[----:B------:R-:W2:Y:S02]  /*56f0*/  LDG.E.U16 R0, desc[UR36][R2.64] ;  /* 0x0000002402007981 */ /* 0x000ea4000c1e1500 */
[----:B--2---:R-:W-:-:S05]  /*5700*/  IMAD.U32 R0, R0, 0x10000, RZ ;  /* 0x0001000000007824 */ /* 0x004fca00078e00ff */
[----:B------:R-:W-:-:S04]  /*5710*/  F2FP.F16.F32.PACK_AB R0, RZ, R0 ;  /* 0x00000000ff00723e */ /* 0x000fc800000000ff */
[----:B------:R-:W-:Y:S01]  /*5720*/  PRMT R4, R0, 0x7610, R4 ;  /* 0x0000761000047816 */ /* 0x000fe20000000004 */
[----:B------:R-:W-:Y:S06]  /*5730*/  BRA `(.L_x_5464) ;  /* 0x0000000400d07947 */ /* 0x000fec0003800000 */
.L_x_5471:
        /* <DEDUP_REMOVED lines=13> */
.L_x_5478:
        /* <DEDUP_REMOVED lines=21> */
.L_x_5482:
[----:B------:R-:W-:Y:S05]  /*5960*/  BSYNC.RECONVERGENT B1 ;  /* 0x0000000000017941 */ /* 0x000fea0003800200 */
.L_x_5481:
[----:B------:R-:W-:Y:S01]  /*5970*/  IMAD.SHL.U32 R0, R0, 0x100000, RZ ;  /* 0x0010000000007824 */ /* 0x000fe200078e00ff */
[----:B------:R-:W-:-:S04]  /*5980*/  LEA R2, R2, 0x3b800000, 0x17 ;  /* 0x3b80000002027811 */ /* 0x000fc800078eb8ff */
[----:B------:R-:W-:-:S07]  /*5990*/  LOP3.LUT R0, R2, R0, R7, 0xfe, !PT ;  /* 0x0000000002007212 */ /* 0x000fce00078efe07 */
.L_x_5480:
[----:B------:R-:W-:Y:S05]  /*59a0*/  BSYNC.RECONVERGENT B0 ;  /* 0x0000000000007941 */ /* 0x000fea0003800200 */
.L_x_5479:
[----:B------:R-:W-:-:S04]  /*59b0*/  F2FP.F16.F32.PACK_AB R0, RZ, R0 ;  /* 0x00000000ff00723e */ /* 0x000fc800000000ff */
[----:B------:R-:W-:Y:S01]  /*59c0*/  PRMT R4, R0, 0x7610, R4 ;  /* 0x0000761000047816 */ /* 0x000fe20000000004 */
[----:B------:R-:W-:Y:S06]  /*59d0*/  BRA `(.L_x_5464) ;  /* 0x0000000400287947 */ /* 0x000fec0003800000 */
.L_x_5477:
        /* <DEDUP_REMOVED lines=21> */
.L_x_5486:
[----:B------:R-:W-:Y:S05]  /*5b30*/  BSYNC.RECONVERGENT B1 ;  /* 0x0000000000017941 */ /* 0x000fea0003800200 */
.L_x_5485:
[----:B------:R-:W-:Y:S02]  /*5b40*/  SHF.L.U32 R0, R0, 0x15, RZ ;  /* 0x0000001500007819 */ /* 0x000fe400000006ff */
[----:B------:R-:W-:-:S04]  /*5b50*/  LEA R2, R2, 0x37800000, 0x17 ;  /* 0x3780000002027811 */ /* 0x000fc800078eb8ff */
[----:B------:R-:W-:-:S07]  /*5b60*/  LOP3.LUT R0, R2, R0, R7, 0xfe, !PT ;  /* 0x0000000002007212 */ /* 0x000fce00078efe07 */
.L_x_5484:
[----:B------:R-:W-:Y:S05]  /*5b70*/  BSYNC.RECONVERGENT B0 ;  /* 0x0000000000007941 */ /* 0x000fea0003800200 */
.L_x_5483:
[----:B------:R-:W-:-:S04]  /*5b80*/  F2FP.F16.F32.PACK_AB R0, RZ, R0 ;  /* 0x00000000ff00723e */ /* 0x000fc800000000ff */
[----:B------:R-:W-:Y:S01]  /*5b90*/  PRMT R4, R0, 0x7610, R4 ;  /* 0x0000761000047816 */ /* 0x000fe20000000004 */
[----:B------:R-:W-:Y:S06]  /*5ba0*/  BRA `(.L_x_5464) ;  /* 0x0000000000b47947 */ /* 0x000fec0003800000 */
.L_x_5476:
        /* <DEDUP_REMOVED lines=14> */
.L_x_5490:
[----:B------:R-:W-:Y:S05]  /*5c90*/  BSYNC.RECONVERGENT B0 ;  /* 0x0000000000007941 */ /* 0x000fea0003800200 */
.L_x_5489:
[----:B------:R-:W-:-:S04]  /*5ca0*/  F2FP.F16.F32.PACK_AB R0, RZ, R0 ;  /* 0x00000000ff00723e */ /* 0x000fc800000000ff */
[----:B------:R-:W-:Y:S01]  /*5cb0*/  PRMT R4, R0, 0x7610, R4 ;  /* 0x0000761000047816 */ /* 0x000fe20000000004 */
[----:B------:R-:W-:Y:S06]  /*5cc0*/  BRA `(.L_x_5464) ;  /* 0x00000000006c7947 */ /* 0x000fec0003800000 */
.L_x_5463:
        /* <DEDUP_REMOVED lines=16> */
.L_x_5491:
[----:B------:R-:W-:Y:S01]  /*5dd0*/  PRMT R4, RZ, 0x7610, R4 ;  /* 0x00007610ff047816 */ /* 0x000fe20000000004 */
[----:B------:R-:W-:Y:S06]  /*5de0*/  BRA `(.L_x_5464) ;  /* 0x0000000000247947 */ /* 0x000fec0003800000 */
.L_x_5488:
[----:B------:R-:W2:Y:S02]  /*5df0*/  LDG.E.64 R2, desc[UR36][R2.64] ;  /* 0x0000002402027981 */ /* 0x000ea4000c1e1b00 */
[----:B--2---:R-:W0:Y:S02]  /*5e00*/  I2F.U64 R0, R2 ;  /* 0x0000000200007312 */ /* 0x004e240000301000 */
[----:B0-----:R-:W-:-:S04]  /*5e10*/  F2FP.F16.F32.PACK_AB R0, RZ, R0 ;  /* 0x00000000ff00723e */ /* 0x001fc800000000ff */
[----:B------:R-:W-:Y:S01]  /*5e20*/  PRMT R4, R0, 0x7610, R4 ;  /* 0x0000761000047816 */ /* 0x000fe20000000004 */
[----:B------:R-:W-:Y:S06]  /*5e30*/  BRA `(.L_x_5464) ;  /* 0x0000000000107947 */ /* 0x000fec0003800000 */
.L_x_5487:
[----:B------:R-:W2:Y:S02]  /*5e40*/  LDG.E R2, desc[UR36][R2.64] ;  /* 0x0000002402027981 */ /* 0x000ea4000c1e1900 */
[----:B--2---:R-:W-:-:S04]  /*5e50*/  I2FP.F32.U32 R0, R2 ;  /* 0x0000000200007245 */ /* 0x004fc80000201000 */
[----:B------:R-:W-:-:S04]  /*5e60*/  F2FP.F16.F32.PACK_AB R0, RZ, R0 ;  /* 0x00000000ff00723e */ /* 0x000fc800000000ff */
[----:B------:R-:W-:-:S07]  /*5e70*/  PRMT R4, R0, 0x7610, R4 ;  /* 0x0000761000047816 */ /* 0x000fce0000000004 */
.L_x_5464:
[----:B------:R-:W2:Y:S01]  /*5e80*/  LDC.U16 R0, c[0x0][0x592] ;  /* 0x00016480ff007b82 */ /* 0x000ea20000000400 */
[----:B------:R-:W-:Y:S01]  /*5e90*/  BSSY.RECONVERGENT B1, `(.L_x_5492) ;  /* 0x0000066000017945 */ /* 0x000fe20003800200 */
[----:B--2---:R-:W-:-:S05]  /*5ea0*/  HADD2.F32 R0, -RZ, R0.H0_H0 ;  /* 0x20000000ff007230 */ /* 0x004fca0000004100 */
[----:B------:R-:W-:-:S13]  /*5eb0*/  FSETP.NEU.FTZ.AND P0, PT, R0, RZ, PT ;  /* 0x000000ff0000720b */ /* 0x000fda0003f1d000 */
[----:B------:R-:W-:Y:S05]  /*5ec0*/  @!P0 BRA `(.L_x_5493) ;  /* 0x0000000400788947 */ /* 0x000fea0003800000 */
[----:B01---5:R-:W-:Y:S01]  /*5ed0*/  HADD2.F32 R3, -RZ, R4.H0_H0 ;  /* 0x20000004ff037230 */ /* 0x023fe20000004100 */
        /* <DEDUP_REMOVED lines=27> */
.L_x_5499:
[----:B------:R-:W-:Y:S01]  /*6090*/  FSETP.GEU.FTZ.AND P0, PT, R7, -R6, PT ;  /* 0x800000060700720b */ /* 0x000fe20003f1e000 */
[----:B------:R-:W-:-:S12]  /*60a0*/  FADD.FTZ R5, R5, -1 ;  /* 0xbf80000005057421 */ /* 0x000fd80000010000 */
[----:B------:R-:W-:-:S07]  /*60b0*/  @!P0 FADD.FTZ R5, R5, -1 ;  /* 0xbf80000005058421 */ /* 0x000fce0000010000 */
.L_x_5498:
[----:B------:R-:W-:Y:S05]  /*60c0*/  BSYNC.RECONVERGENT B2 ;  /* 0x0000000000027941 */ /* 0x000fea0003800200 */
.L_x_5497:
[----:B------:R-:W-:Y:S01]  /*60d0*/  FFMA.FTZ R2, -R6, R5, R2 ;  /* 0x0000000506027223 */ /* 0x000fe20000010102 */
[----:B------:R-:W-:Y:S06]  /*60e0*/  BRA `(.L_x_5495) ;  /* 0x0000000000807947 */ /* 0x000fec0003800000 */
.L_x_5496:
        /* <DEDUP_REMOVED lines=16> */
.L_x_5502:
        /* <DEDUP_REMOVED lines=13> */
.L_x_5501:
[----:B------:R-:W-:Y:S05]  /*62c0*/  BSYNC.RECONVERGENT B2 ;  /* 0x0000000000027941 */ /* 0x000fea0003800200 */
.L_x_5500:
[----:B------:R-:W-:-:S04]  /*62d0*/  FMUL.FTZ R5, R2, 1.1920928955078125e-07 ;  /* 0x3400000002057820 */ /* 0x000fc80000410000 */
[----:B------:R-:W-:-:S07]  /*62e0*/  FMUL.FTZ R2, R8, R5 ;  /* 0x0000000508027220 */ /* 0x000fce0000410000 */
.L_x_5495:
[----:B------:R-:W-:Y:S05]  /*62f0*/  BSYNC.RECONVERGENT B0 ;  /* 0x0000000000007941 */ /* 0x000fea0003800200 */
.L_x_5494:
        /* <DEDUP_REMOVED lines=27> */
.L_x_5493:
[----:B01----:R-:W0:Y:S01]  /*64b0*/  MUFU.RCP R3, R0 ;  /* 0x0000000000037308 */ /* 0x003e220000001000 */
[----:B-----5:R-:W-:-:S05]  /*64c0*/  HADD2.F32 R4, -RZ, R4.H0_H0 ;  /* 0x20000004ff047230 */ /* 0x020fca0000004100 */
[----:B0-----:R-:W-:-:S05]  /*64d0*/  FMUL.FTZ R4, R3, R4 ;  /* 0x0000000403047220 */ /* 0x001fca0000410000 */
[----:B------:R-:W-:-:S07]  /*64e0*/  F2FP.F16.F32.PACK_AB R4, RZ, R4 ;  /* 0x00000004ff04723e */ /* 0x000fce00000000ff */
.L_x_5503:
[----:B------:R-:W-:Y:S05]  /*64f0*/  BSYNC.RECONVERGENT B1 ;  /* 0x0000000000017941 */ /* 0x000fea0003800200 */
.L_x_5492:
        /* <DEDUP_REMOVED lines=18> */
.L_x_5507:
[----:B------:R-:W-:-:S06]  /*6620*/  HADD2.F32 R5, -RZ, R4.H0_H0 ;  /* 0x20000004ff057230 */ /* 0x000fcc0000004100 */
[----:B------:R-:W1:Y:S02]  /*6630*/  F2I.S64.TRUNC R4, R5 ;  /* 0x0000000500047311 */ /* 0x000e64000020d900 */
[----:B-1----:R1:W-:Y:S01]  /*6640*/  STG.E.U8 desc[UR36][R2.64], R4 ;  /* 0x0000000402007986 */ /* 0x0023e2000c101124 */
[----:B------:R-:W-:Y:S05]  /*6650*/  BRA `(.L_x_5509) ;  /* 0x0000000c006c7947 */ /* 0x000fea0003800000 */
.L_x_5506:
        /* <DEDUP_REMOVED lines=10> */
.L_x_5511:
[----:B------:R-:W-:-:S04]  /*6700*/  HADD2.F32 R4, -RZ, R4.H0_H0 ;  /* 0x20000004ff047230 */ /* 0x000fc80000004100 */
[----:B------:R-:W1:Y:S02]  /*6710*/  F2I.FTZ.TRUNC.NTZ R5, R4 ;  /* 0x0000000400057305 */ /* 0x000e64000021f100 */
[----:B-1----:R1:W-:Y:S01]  /*6720*/  STG.E desc[UR36][R2.64], R5 ;  /* 0x0000000502007986 */ /* 0x0023e2000c101924 */
[----:B------:R-:W-:Y:S05]  /*6730*/  BRA `(.L_x_5509) ;  /* 0x0000000c00347947 */ /* 0x000fea0003800000 */
.L_x_5510:
[----:B------:R-:W-:-:S04]  /*6740*/  HADD2.F32 R4, -RZ, R4.H0_H0 ;  /* 0x20000004ff047230 */ /* 0x000fc80000004100 */
[----:B------:R-:W1:Y:S02]  /*6750*/  F2I.FTZ.TRUNC.NTZ R5, R4 ;  /* 0x0000000400057305 */ /* 0x000e64000021f100 */
[----:B-1----:R1:W-:Y:S01]  /*6760*/  STG.E.U16 desc[UR36][R2.64], R5 ;  /* 0x0000000502007986 */ /* 0x0023e2000c101524 */
[----:B------:R-:W-:Y:S05]  /*6770*/  BRA `(.L_x_5509) ;  /* 0x0000000c00247947 */ /* 0x000fea0003800000 */
.L_x_5505:
        /* <DEDUP_REMOVED lines=9> */
.L_x_5513:
[----:B------:R1:W-:Y:S01]  /*6810*/  STG.E.U16 desc[UR36][R2.64], R4 ;  /* 0x0000000402007986 */ /* 0x0003e2000c101524 */
[----:B------:R-:W-:Y:S05]  /*6820*/  BRA `(.L_x_5509) ;  /* 0x0000000800f87947 */ /* 0x000fea0003800000 */
.L_x_5512:
        /* <DEDUP_REMOVED lines=10> */
.L_x_5515:
[----:B------:R-:W-:-:S05]  /*68d0*/  HADD2.F32 R0, -RZ, R4.H0_H0 ;  /* 0x20000004ff007230 */ /* 0x000fca0000004100 */
[----:B------:R-:W-:-:S04]  /*68e0*/  F2FP.F16.F32.PACK_AB R0, RZ, R0 ;  /* 0x00000000ff00723e */ /* 0x000fc800000000ff */
[----:B------:R-:W-:-:S05]  /*68f0*/  PRMT R0, R0, 0x5410, RZ ;  /* 0x0000541000007816 */ /* 0x000fca00000000ff */
[----:B------:R1:W-:Y:S01]  /*6900*/  STG.E desc[UR36][R2.64], R0 ;  /* 0x0000000002007986 */ /* 0x0003e2000c101924 */
[----:B------:R-:W-:Y:S05]  /*6910*/  BRA `(.L_x_5509) ;  /* 0x0000000800bc7947 */ /* 0x000fea0003800000 */
.L_x_5514:
[----:B------:R-:W-:-:S05]  /*6920*/  HADD2.F32 R4, -RZ, R4.H0_H0 ;  /* 0x20000004ff047230 */ /* 0x000fca0000004100 */
[----:B------:R-:W-:-:S06]  /*6930*/  FMUL.FTZ R4, R4, 1 ;  /* 0x3f80000004047820 */ /* 0x000fcc0000410000 */
[----:B------:R-:W1:Y:S02]  /*6940*/  F2F.F64.F32 R4, R4 ;  /* 0x0000000400047310 */ /* 0x000e640000201800 */
[----:B-1----:R1:W-:Y:S01]  /*6950*/  STG.E.64 desc[UR36][R2.64], R4 ;  /* 0x0000000402007986 */ /* 0x0023e2000c101b24 */
[----:B------:R-:W-:Y:S05]  /*6960*/  BRA `(.L_x_5509) ;  /* 0x0000000800a87947 */ /* 0x000fea0003800000 */
.L_x_5504:
        /* <DEDUP_REMOVED lines=14> */
.L_x_5519:
        /* <DEDUP_REMOVED lines=18> */
.L_x_5522:
[----:B------:R-:W-:-:S04]  /*6b70*/  SHF.R.U32.HI R5, RZ, 0x18, R5 ;  /* 0x00000018ff057819 */ /* 0x000fc80000011605 */
[----:B------:R-:W-:-:S07]  /*6b80*/  LOP3.LUT R0, R0, 0x80, R5, 0xf8, !PT ;  /* 0x0000008000007812 */ /* 0x000fce00078ef805 */
.L_x_5521:
[----:B------:R-:W-:Y:S05]  /*6b90*/  BSYNC.RECONVERGENT B0 ;  /* 0x0000000000007941 */ /* 0x000fea0003800200 */
.L_x_5520:
[----:B------:R1:W-:Y:S01]  /*6ba0*/  STG.E.U8 desc[UR36][R2.64], R0 ;  /* 0x0000000002007986 */ /* 0x0003e2000c101124 */
[----:B------:R-:W-:Y:S05]  /*6bb0*/  BRA `(.L_x_5509) ;  /* 0x0000000800147947 */ /* 0x000fea0003800000 */
.L_x_5518:
        /* <DEDUP_REMOVED lines=18> */
.L_x_5525:
[----:B------:R-:W-:-:S04]  /*6ce0*/  SHF.R.U32.HI R5, RZ, 0x18, R5 ;  /* 0x00000018ff057819 */ /* 0x000fc80000011605 */
[----:B------:R-:W-:-:S07]  /*6cf0*/  LOP3.LUT R0, R0, 0x80, R5, 0xf8, !PT ;  /* 0x0000008000007812 */ /* 0x000fce00078ef805 */
.L_x_5524:
[----:B------:R-:W-:Y:S05]  /*6d00*/  BSYNC.RECONVERGENT B0 ;  /* 0x0000000000007941 */ /* 0x000fea0003800200 */
.L_x_5523:
[----:B------:R1:W-:Y:S01]  /*6d10*/  STG.E.U8 desc[UR36][R2.64], R0 ;  /* 0x0000000002007986 */ /* 0x0003e2000c101124 */
[----:B------:R-:W-:Y:S05]  /*6d20*/  BRA `(.L_x_5509) ;  /* 0x0000000400b87947 */ /* 0x000fea0003800000 */
.L_x_5517:
[----:B------:R-:W-:-:S09]  /*6d30*/  UISETP.NE.AND UP0, UPT, UR4, 0x1c, UPT ;  /* 0x0000001c0400788c */ /* 0x000fd2000bf05270 */
[----:B------:R-:W-:Y:S05]  /*6d40*/  BRA.U !UP0, `(.L_x_5526) ;  /* 0x0000000108607547 */ /* 0x000fea000b800000 */
[----:B------:R-:W-:-:S09]  /*6d50*/  UISETP.NE.AND UP0, UPT, UR4, 0x1d, UPT ;  /* 0x0000001d0400788c */ /* 0x000fd2000bf05270 */
[----:B------:R-:W-:Y:S05]  /*6d60*/  BRA.U !UP0, `(.L_x_5527) ;  /* 0x0000000108487547 */ /* 0x000fea000b800000 */
[----:B------:R-:W-:-:S09]  /*6d70*/  UISETP.NE.AND UP0, UPT, UR4, 0x2c, UPT ;  /* 0x0000002c0400788c */ /* 0x000fd2000bf05270 */
[----:B------:R-:W-:Y:S05]  /*6d80*/  BRA.U UP0, `(.L_x_5508) ;  /* 0x0000000100bc7547 */ /* 0x000fea000b800000 */
        /* <DEDUP_REMOVED lines=16> */
.L_x_5527:
[----:B------:R-:W-:-:S06]  /*6e90*/  HADD2.F32 R4, -RZ, R4.H0_H0 ;  /* 0x20000004ff047230 */ /* 0x000fcc0000004100 */
[----:B------:R-:W1:Y:S02]  /*6ea0*/  F2I.U64.TRUNC R4, R4 ;  /* 0x0000000400047311 */ /* 0x000e64000020d800 */
[----:B-1----:R1:W-:Y:S01]  /*6eb0*/  STG.E.64 desc[UR36][R2.64], R4 ;  /* 0x0000000402007986 */ /* 0x0023e2000c101b24 */
[----:B------:R-:W-:Y:S05]  /*6ec0*/  BRA `(.L_x_5509) ;  /* 0x0000000400507947 */ /* 0x000fea0003800000 */
.L_x_5526:
[----:B------:R-:W-:-:S04]  /*6ed0*/  HADD2.F32 R4, -RZ, R4.H0_H0 ;  /* 0x20000004ff047230 */ /* 0x000fc80000004100 */
[----:B------:R-:W1:Y:S02]  /*6ee0*/  F2I.FTZ.U32.TRUNC.NTZ R5, R4 ;  /* 0x0000000400057305 */ /* 0x000e64000021f000 */
[----:B-1----:R1:W-:Y:S01]  /*6ef0*/  STG.E desc[UR36][R2.64], R5 ;  /* 0x0000000502007986 */ /* 0x0023e2000c101924 */
[----:B------:R-:W-:Y:S05]  /*6f00*/  BRA `(.L_x_5509) ;  /* 0x0000000400407947 */ /* 0x000fea0003800000 */
.L_x_5516:
        /* <DEDUP_REMOVED lines=11> */
.L_x_5529:
[----:B------:R-:W-:Y:S01]  /*6fc0*/  HADD2.F32 R4, -RZ, R4.H0_H0 ;  /* 0x20000004ff047230 */ /* 0x000fe20000004100 */
[----:B------:R-:W-:-:S04]  /*6fd0*/  CS2R R6, SRZ ;  /* 0x0000000000067805 */ /* 0x000fc8000001ff00 */
[----:B------:R-:W-:-:S06]  /*6fe0*/  FMUL.FTZ R4, R4, 1 ;  /* 0x3f80000004047820 */ /* 0x000fcc0000410000 */
[----:B------:R-:W1:Y:S02]  /*6ff0*/  F2F.F64.F32 R4, R4 ;  /* 0x0000000400047310 */ /* 0x000e640000201800 */
[----:B-1----:R1:W-:Y:S01]  /*7000*/  STG.E.128 desc[UR36][R2.64], R4 ;  /* 0x0000000402007986 */ /* 0x0023e2000c101d24 */
[----:B------:R-:W-:Y:S05]  /*7010*/  BRA `(.L_x_5509) ;  /* 0x0000000000fc7947 */ /* 0x000fea0003800000 */
.L_x_5528:
[----:B------:R-:W-:-:S09]  /*7020*/  UISETP.NE.AND UP0, UPT, UR4, 0xf, UPT ;  /* 0x0000000f0400788c */ /* 0x000fd2000bf05270 */
[----:B------:R-:W-:Y:S05]  /*7030*/  BRA.U !UP0, `(.L_x_5530) ;  /* 0x0000000108e87547 */ /* 0x000fea000b800000 */
[----:B------:R-:W-:-:S09]  /*7040*/  UISETP.NE.AND UP0, UPT, UR4, 0x17, UPT ;  /* 0x000000170400788c */ /* 0x000fd2000bf05270 */
[----:B------:R-:W-:Y:S05]  /*7050*/  BRA.U !UP0, `(.L_x_5531) ;  /* 0x0000000108907547 */ /* 0x000fea000b800000 */
[----:B------:R-:W-:-:S09]  /*7060*/  UISETP.NE.AND UP0, UPT, UR4, 0x18, UPT ;  /* 0x000000180400788c */ /* 0x000fd2000bf05270 */
[----:B------:R-:W-:Y:S05]  /*7070*/  BRA.U !UP0, `(.L_x_5532) ;  /* 0x0000000108447547 */ /* 0x000fea000b800000 */
.L_x_5508:
        /* <DEDUP_REMOVED lines=8> */
[----:B-1----:R-:W-:Y:S01]  /*7100*/  IMAD.U32 R4, RZ, RZ, UR4 ;  /* 0x00000004ff047e24 */ /* 0x002fe2000f8e00ff */
[----:B------:R-:W-:Y:S01]  /*7110*/  MOV R5, UR5 ;  /* 0x0000000500057c02 */ /* 0x000fe20008000f00 */
[----:B----4-:R-:W-:-:S02]  /*7120*/  IMAD.U32 R6, RZ, RZ, UR6 ;  /* 0x00000006ff067e24 */ /* 0x010fc4000f8e00ff */
[----:B------:R-:W-:Y:S02]  /*7130*/  IMAD.U32 R7, RZ, RZ, UR7 ;  /* 0x00000007ff077e24 */ /* 0x000fe4000f8e00ff */
[----:B-----5:R-:W-:Y:S01]  /*7140*/  IMAD.U32 R10, RZ, RZ, UR8 ;  /* 0x00000008ff0a7e24 */ /* 0x020fe2000f8e00ff */
[----:B--2---:R-:W-:-:S07]  /*7150*/  MOV R11, UR9 ;  /* 0x00000009000b7c02 */ /* 0x004fce0008000f00 */
[----:B------:R-:W-:-:S07]  /*7160*/  LEPC R20, `(.L_x_5533) ;  /* 0x000000001014794e */ /* 0x000fce0000000000 */
[----:B0--3--:R-:W-:Y:S05]  /*7170*/  CALL.ABS.NOINC R2 ;  /* 0x0000000002007343 */ /* 0x009fea0003c00000 */
.L_x_5533:
[----:B------:R-:W-:Y:S05]  /*7180*/  BRA `(.L_x_5509) ;  /* 0x0000000000a07947 */ /* 0x000fea0003800000 */
.L_x_5532:
[----:B------:R-:W-:Y:S01]  /*7190*/  HADD2.F32 R7, -RZ, R4.H0_H0 ;  /* 0x20000004ff077230 */ /* 0x000fe20000004100 */
[----:B------:R-:W-:Y:S01]  /*71a0*/  BSSY.RECONVERGENT B0, `(.L_x_5534) ;  /* 0x000000c000007945 */ /* 0x000fe20003800200 */
[----:B------:R-:W-:-:S03]  /*71b0*/  HFMA2 R0, -RZ, RZ, 0, 7.569789886474609375e-06 ;  /* 0x0000007fff007431 */ /* 0x000fc600000001ff */
        /* <DEDUP_REMOVED lines=10> */
.L_x_5535:
[----:B------:R-:W-:Y:S05]  /*7260*/  BSYNC.RECONVERGENT B0 ;  /* 0x0000000000007941 */ /* 0x000fea0003800200 */
.L_x_5534:
[----:B------:R-:W-:-:S05]  /*7270*/  LOP3.LUT R5, R0, 0x80, R5, 0xf8, !PT ;  /* 0x0000008000057812 */ /* 0x000fca00078ef805 */
[----:B------:R3:W-:Y:S01]  /*7280*/  STG.E.U8 desc[UR36][R2.64], R5 ;  /* 0x0000000502007986 */ /* 0x0007e2000c101124 */
[----:B------:R-:W-:Y:S05]  /*7290*/  BRA `(.L_x_5509) ;  /* 0x00000000005c7947 */ /* 0x000fea0003800000 */
.L_x_5531:
        /* <DEDUP_REMOVED lines=12> */
.L_x_5537:
[----:B------:R-:W-:Y:S01]  /*7360*/  IMAD.MOV.U32 R0, RZ, RZ, 0x7f ;  /* 0x0000007fff007424 */ /* 0x000fe200078e00ff */
[----:B------:R-:W-:-:S04]  /*7370*/  ISETP.GT.U32.AND P0, PT, R4, 0x7f800000, PT ;  /* 0x7f8000000400780c */ /* 0x000fc80003f04070 */
[----:B------:R-:W-:-:S09]  /*7380*/  SEL R0, R0, 0x7c, P0 ;  /* 0x0000007c00007807 */ /* 0x000fd20000000000 */
.L_x_5538:
[----:B------:R-:W-:Y:S05]  /*7390*/  BSYNC.RECONVERGENT B0 ;  /* 0x0000000000007941 */ /* 0x000fea0003800200 */
.L_x_5536:
[----:B------:R-:W-:-:S04]  /*73a0*/  SHF.R.U32.HI R5, RZ, 0x18, R5 ;  /* 0x00000018ff057819 */ /* 0x000fc80000011605 */
[----:B------:R-:W-:-:S05]  /*73b0*/  LOP3.LUT R5, R0, 0x80, R5, 0xf8, !PT ;  /* 0x0000008000057812 */ /* 0x000fca00078ef805 */
[----:B------:R2:W-:Y:S01]  /*73c0*/  STG.E.U8 desc[UR36][R2.64], R5 ;  /* 0x0000000502007986 */ /* 0x0005e2000c101124 */
[----:B------:R-:W-:Y:S05]  /*73d0*/  BRA `(.L_x_5509) ;  /* 0x00000000000c7947 */ /* 0x000fea0003800000 */
.L_x_5530:
[----:B------:R-:W-:-:S05]  /*73e0*/  HADD2.F32 R0, -RZ, R4.H0_H0 ;  /* 0x20000004ff007230 */ /* 0x000fca0000004100 */
[----:B------:R-:W-:-:S05]  /*73f0*/  F2FP.BF16.F32.PACK_AB R0, RZ, R0 ;  /* 0x00000000ff00723e */ /* 0x000fca00000010ff */
[----:B------:R1:W-:Y:S02]  /*7400*/  STG.E.U16 desc[UR36][R2.64], R0 ;  /* 0x0000000002007986 */ /* 0x0003e4000c101524 */
.L_x_5509:
[----:B------:R-:W-:-:S07]  /*7410*/  VIADD R17, R17, 0x80 ;  /* 0x0000008011117836 */ /* 0x000fce0000000000 */
.L_x_5457:
[----:B------:R-:W-:Y:S05]  /*7420*/  BSYNC.RECONVERGENT B6 ;  /* 0x0000000000067941 */ /* 0x000fea0003800200 */
.L_x_5456:
[----:B------:R-:W5:Y:S01]  /*7430*/  LDCU UR4, c[0x0][0x380] ;  /* 0x00007000ff0477ac */ /* 0x000f620008000800 */
[----:B------:R-:W-:Y:S01]  /*7440*/  BSSY.RECONVERGENT B6, `(.L_x_5539) ;  /* 0x0000399000067945 */ /* 0x000fe20003800200 */
[----:B-----5:R-:W-:-:S13]  /*7450*/  ISETP.GE.AND P0, PT, R17, UR4, PT ;  /* 0x0000000411007c0c */ /* 0x020fda000bf06270 */
[----:B------:R-:W-:Y:S05]  /*7460*/  @P0 BRA `(.L_x_5540) ;  /* 0x0000003800580947 */ /* 0x000fea0003800000 */
[----:B------:R-:W5:Y:S01]  /*7470*/  LDCU UR4, c[0x0][0x388] ;  /* 0x00007100ff0477ac */ /* 0x000f620008000800 */
[----:B01-34-:R-:W-:Y:S01]  /*7480*/  IMAD.MOV.U32 R0, RZ, RZ, RZ ;  /* 0x000000ffff007224 */ /* 0x01bfe200078e00ff */
[----:B------:R-:W-:Y:S01]  /*7490*/  MOV R16, RZ ;  /* 0x000000ff00107202 */ /* 0x000fe20000000f00 */
[----:B-----5:R-:W-:-:S09]  /*74a0*/  UISETP.NE.AND UP0, UPT, UR4, URZ, UPT ;  /* 0x000000ff0400728c */ /* 0x020fd2000bf05270 */
[----:B------:R-:W-:Y:S05]  /*74b0*/  BRA.U !UP0, `(.L_x_5541) ;  /* 0x0000001108a87547 */ /* 0x000fea000b800000 */
[----:B------:R-:W2:Y:S01]  /*74c0*/  LDCU.64 UR4, c[0x0][0x390] ;  /* 0x00007200ff0477ac */ /* 0x000ea20008000a00 */
[----:B------:R-:W-:Y:S01]  /*74d0*/  IMAD.MOV.U32 R16, RZ, RZ, RZ ;  /* 0x000000ffff107224 */ /* 0x000fe200078e00ff */
[----:B------:R-:W0:Y:S01]  /*74e0*/  LDCU UR6, c[0x0][0x38c] ;  /* 0x00007180ff0677ac */ /* 0x000e220008000800 */
[----:B------:R-:W1:Y:S01]  /*74f0*/  LDCU.64 UR8, c[0x0][0x4b8] ;  /* 0x00009700ff0877ac */ /* 0x000e620008000a00 */
[----:B------:R-:W-:Y:S01]  /*7500*/  UISETP.NE.AND UP0, UPT, UR40, URZ, UPT ;  /* 0x000000ff2800728c */ /* 0x000fe2000bf05270 */
[----:B--2---:R-:W-:-:S05]  /*7510*/  IMAD.HI.U32 R2, R17, UR4, R16 ;  /* 0x0000000411027c27 */ /* 0x004fca000f8e0010 */
[----:B------:R-:W-:-:S05]  /*7520*/  SHF.R.U32.HI R3, RZ, UR5, R2 ;  /* 0x00000005ff037c19 */ /* 0x000fca0008011602 */
[----:B------:R-:W-:-:S04]  /*7530*/  IMAD.MOV R0, RZ, RZ, -R3 ;  /* 0x000000ffff007224 */ /* 0x000fc800078e0a03 */
[----:B0-----:R-:W-:-:S04]  /*7540*/  IMAD R0, R0, UR6, R17 ;  /* 0x0000000600007c24 */ /* 0x001fc8000f8e0211 */
[C---:B-1----:R-:W-:Y:S02]  /*7550*/  IMAD R16, R0.reuse, UR8, RZ ;  /* 0x0000000800107c24 */ /* 0x042fe4000f8e02ff */
        /* <DEDUP_REMOVED lines=288> */
.L_x_5541:
[----:B------:R-:W2:Y:S01]  /*8760*/  LDCU.64 UR6, c[0x0][0x588] ;  /* 0x0000b100ff0677ac */ /* 0x000ea20008000a00 */
[----:B------:R-:W-:-:S04]  /*8770*/  UPRMT UR4, UR42, 0x9910, URZ ;  /* 0x000099102a047896 */ /* 0x000fc800080000ff */
[----:B------:R-:W-:Y:S01]  /*8780*/  UISETP.GT.AND UP0, UPT, UR4, 0x9, UPT ;  /* 0x000000090400788c */ /* 0x000fe2000bf04270 */
[----:B--2---:R-:W-:-:S05]  /*8790*/  IADD3 R2, P0, PT, R0, UR6, RZ ;  /* 0x0000000600027c10 */ /* 0x004fca000ff1e0ff */
        /* <DEDUP_REMOVED lines=15> */
.L_x_5545:
[----:B------:R-:W2:Y:S02]  /*8890*/  LDG.E.U8 R2, desc[UR36][R2.64] ;  /* 0x0000002402027981 */ /* 0x000ea4000c1e1100 */
[----:B--2---:R-:W-:-:S04]  /*88a0*/  I2FP.F32.U32 R0, R2 ;  /* 0x0000000200007245 */ /* 0x004fc80000201000 */
[----:B------:R-:W-:-:S04]  /*88b0*/  F2FP.F16.F32.PACK_AB R0, RZ, R0 ;  /* 0x00000000ff00723e */ /* 0x000fc800000000ff */
[----:B------:R-:W-:Y:S01]  /*88c0*/  PRMT R4, R0, 0x7610, R4 ;  /* 0x0000761000047816 */ /* 0x000fe20000000004 */
[----:B------:R-:W-:Y:S06]  /*88d0*/  BRA `(.L_x_5547) ;  /* 0x0000000c00d47947 */ /* 0x000fec0003800000 */
.L_x_5544:
        /* <DEDUP_REMOVED lines=11> */
.L_x_5549:
[----:B------:R-:W2:Y:S02]  /*8990*/  LDG.E R2, desc[UR36][R2.64] ;  /* 0x0000002402027981 */ /* 0x000ea4000c1e1900 */
[----:B--2---:R-:W-:-:S04]  /*89a0*/  I2FP.F32.S32 R0, R2 ;  /* 0x0000000200007245 */ /* 0x004fc80000201400 */
[----:B------:R-:W-:-:S04]  /*89b0*/  F2FP.F16.F32.PACK_AB R0, RZ, R0 ;  /* 0x00000000ff00723e */ /* 0x000fc800000000ff */
[----:B------:R-:W-:Y:S01]  /*89c0*/  PRMT R4, R0, 0x7610, R4 ;  /* 0x0000761000047816 */ /* 0x000fe20000000004 */
[----:B------:R-:W-:Y:S06]  /*89d0*/  BRA `(.L_x_5547) ;  /* 0x0000000c00947947 */ /* 0x000fec0003800000 */
.L_x_5548:
[----:B------:R-:W2:Y:S02]  /*89e0*/  LDG.E.U16 R2, desc[UR36][R2.64] ;  /* 0x0000002402027981 */ /* 0x000ea4000c1e1500 */
[----:B--2---:R-:W0:Y:S02]  /*89f0*/  I2F.S16 R0, R2 ;  /* 0x0000000200007306 */ /* 0x004e240000101400 */
[----:B0-----:R-:W-:-:S04]  /*8a00*/  F2FP.F16.F32.PACK_AB R0, RZ, R0 ;  /* 0x00000000ff00723e */ /* 0x001fc800000000ff */
[----:B------:R-:W-:Y:S01]  /*8a10*/  PRMT R4, R0, 0x7610, R4 ;  /* 0x0000761000047816 */ /* 0x000fe20000000004 */
[----:B------:R-:W-:Y:S06]  /*8a20*/  BRA `(.L_x_5547) ;  /* 0x0000000c00807947 */ /* 0x000fec0003800000 */
.L_x_5543:
        /* <DEDUP_REMOVED lines=9> */
.L_x_5551:
[----:B------:R1:W5:Y:S01]  /*8ac0*/  LDG.E.U16 R4, desc[UR36][R2.64] ;  /* 0x0000002402047981 */ /* 0x000362000c1e1500 */
[----:B------:R-:W-:Y:S05]  /*8ad0*/  BRA `(.L_x_5547) ;  /* 0x0000000c00547947 */ /* 0x000fea0003800000 */
.L_x_5550:
        /* <DEDUP_REMOVED lines=9> */
.L_x_5553:
[----:B------:R0:W5:Y:S01]  /*8b70*/  LDG.E.U16 R4, desc[UR36][R2.64] ;  /* 0x0000002402047981 */ /* 0x000162000c1e1500 */
[----:B------:R-:W-:Y:S05]  /*8b80*/  BRA `(.L_x_5547) ;  /* 0x0000000c00287947 */ /* 0x000fea0003800000 */
.L_x_5552:
        /* <DEDUP_REMOVED lines=13> */
.L_x_5542:
        /* <DEDUP_REMOVED lines=14> */
.L_x_5556:
        /* <DEDUP_REMOVED lines=13> */
.L_x_5555:
        /* <DEDUP_REMOVED lines=27> */
.L_x_5558:
        /* <DEDUP_REMOVED lines=14> */
.L_x_5557:
[----:B------:R-:W2:Y:S02]  /*90a0*/  LDG.E.U16 R0, desc[UR36][R2.64] ;  /* 0x0000002402007981 */ /* 0x000ea4000c1e1500 */
[----:B--2---:R-:W-:-:S05]  /*90b0*/  IMAD.U32 R0, R0, 0x10000, RZ ;  /* 0x0001000000007824 */ /* 0x004fca00078e00ff */
[----:B------:R-:W-:-:S04]  /*90c0*/  F2FP.F16.F32.PACK_AB R0, RZ, R0 ;  /* 0x00000000ff00723e */ /* 0x000fc800000000ff */
[----:B------:R-:W-:Y:S01]  /*90d0*/  PRMT R4, R0, 0x7610, R4 ;  /* 0x0000761000047816 */ /* 0x000fe20000000004 */
[----:B------:R-:W-:Y:S06]  /*90e0*/  BRA `(.L_x_5547) ;  /* 0x0000000400d07947 */ /* 0x000fec0003800000 */
.L_x_5554:
        /* <DEDUP_REMOVED lines=13> */
.L_x_5561:
        /* <DEDUP_REMOVED lines=21> */
.L_x_5565:
[----:B------:R-:W-:Y:S05]  /*9310*/  BSYNC.RECONVERGENT B1 ;  /* 0x0000000000017941 */ /* 0x000fea0003800200 */
.L_x_5564:
[----:B------:R-:W-:Y:S02]  /*9320*/  SHF.L.U32 R0, R0, 0x14, RZ ;  /* 0x0000001400007819 */ /* 0x000fe400000006ff */
[----:B------:R-:W-:-:S04]  /*9330*/  LEA R2, R2, 0x3b800000, 0x17 ;  /* 0x3b80000002027811 */ /* 0x000fc800078eb8ff */
[----:B------:R-:W-:-:S07]  /*9340*/  LOP3.LUT R0, R2, R0, R7, 0xfe, !PT ;  /* 0x0000000002007212 */ /* 0x000fce00078efe07 */
.L_x_5563:
[----:B------:R-:W-:Y:S05]  /*9350*/  BSYNC.RECONVERGENT B0 ;  /* 0x0000000000007941 */ /* 0x000fea0003800200 */
.L_x_5562:
[----:B------:R-:W-:-:S04]  /*9360*/  F2FP.F16.F32.PACK_AB R0, RZ, R0 ;  /* 0x00000000ff00723e */ /* 0x000fc800000000ff */
[----:B------:R-:W-:Y:S01]  /*9370*/  PRMT R4, R0, 0x7610, R4 ;  /* 0x0000761000047816 */ /* 0x000fe20000000004 */
[----:B------:R-:W-:Y:S06]  /*9380*/  BRA `(.L_x_5547) ;  /* 0x0000000400287947 */ /* 0x000fec0003800000 */
.L_x_5560:
        /* <DEDUP_REMOVED lines=21> */
.L_x_5569:
[----:B------:R-:W-:Y:S05]  /*94e0*/  BSYNC.RECONVERGENT B1 ;  /* 0x0000000000017941 */ /* 0x000fea0003800200 */
.L_x_5568:
[----:B------:R-:W-:Y:S01]  /*94f0*/  IMAD.SHL.U32 R0, R0, 0x200000, RZ ;  /* 0x0020000000007824 */ /* 0x000fe200078e00ff */
[----:B------:R-:W-:-:S04]  /*9500*/  LEA R2, R2, 0x37800000, 0x17 ;  /* 0x3780000002027811 */ /* 0x000fc800078eb8ff */
[----:B------:R-:W-:-:S07]  /*9510*/  LOP3.LUT R0, R2, R0, R7, 0xfe, !PT ;  /* 0x0000000002007212 */ /* 0x000fce00078efe07 */
.L_x_5567:
[----:B------:R-:W-:Y:S05]  /*9520*/  BSYNC.RECONVERGENT B0 ;  /* 0x0000000000007941 */ /* 0x000fea0003800200 */
.L_x_5566:
[----:B------:R-:W-:-:S04]  /*9530*/  F2FP.F16.F32.PACK_AB R0, RZ, R0 ;  /* 0x00000000ff00723e */ /* 0x000fc800000000ff */
[----:B------:R-:W-:Y:S01]  /*9540*/  PRMT R4, R0, 0x7610, R4 ;  /* 0x0000761000047816 */ /* 0x000fe20000000004 */
[----:B------:R-:W-:Y:S06]  /*9550*/  BRA `(.L_x_5547) ;  /* 0x0000000000b47947 */ /* 0x000fec0003800000 */
.L_x_5559:
        /* <DEDUP_REMOVED lines=14> */
.L_x_5573:
[----:B------:R-:W-:Y:S05]  /*9640*/  BSYNC.RECONVERGENT B0 ;  /* 0x0000000000007941 */ /* 0x000fea0003800200 */
.L_x_5572:
[----:B------:R-:W-:-:S04]  /*9650*/  F2FP.F16.F32.PACK_AB R0, RZ, R0 ;  /* 0x00000000ff00723e */ /* 0x000fc800000000ff */
[----:B------:R-:W-:Y:S01]  /*9660*/  PRMT R4, R0, 0x7610, R4 ;  /* 0x0000761000047816 */ /* 0x000fe20000000004 */
[----:B------:R-:W-:Y:S06]  /*9670*/  BRA `(.L_x_5547) ;  /* 0x00000000006c7947 */ /* 0x000fec0003800000 */
.L_x_5546:
        /* <DEDUP_REMOVED lines=10> */
[----:B-1----:R-:W-:Y:S01]  /*9720*/  IMAD.U32 R6, RZ, RZ, UR6 ;  /* 0x00000006ff067e24 */ /* 0x002fe2000f8e00ff */
[----:B------:R-:W-:Y:S01]  /*9730*/  MOV R7, UR7 ;  /* 0x0000000700077c02 */ /* 0x000fe20008000f00 */
[----:B---3--:R-:W-:Y:S02]  /*9740*/  IMAD.U32 R10, RZ, RZ, UR8 ;  /* 0x00000008ff0a7e24 */ /* 0x008fe4000f8e00ff */
[----:B------:R-:W-:-:S07]  /*9750*/  IMAD.U32 R11, RZ, RZ, UR9 ;  /* 0x00000009ff0b7e24 */ /* 0x000fce000f8e00ff */
[----:B------:R-:W-:-:S07]  /*9760*/  LEPC R20, `(.L_x_5574) ;  /* 0x000000001014794e */ /* 0x000fce0000000000 */
[----:B--2---:R-:W-:Y:S05]  /*9770*/  CALL.ABS.NOINC R2 ;  /* 0x0000000002007343 */ /* 0x004fea0003c00000 */
.L_x_5574:
[----:B------:R-:W-:Y:S01]  /*9780*/  PRMT R4, RZ, 0x7610, R4 ;  /* 0x00007610ff047816 */ /* 0x000fe20000000004 */
[----:B------:R-:W-:Y:S06]  /*9790*/  BRA `(.L_x_5547) ;  /* 0x0000000000247947 */ /* 0x000fec0003800000 */
.L_x_5571:
[----:B------:R-:W2:Y:S02]  /*97a0*/  LDG.E.64 R2, desc[UR36][R2.64] ;  /* 0x0000002402027981 */ /* 0x000ea4000c1e1b00 */
[----:B--2---:R-:W0:Y:S02]  /*97b0*/  I2F.U64 R0, R2 ;  /* 0x0000000200007312 */ /* 0x004e240000301000 */
[----:B0-----:R-:W-:-:S04]  /*97c0*/  F2FP.F16.F32.PACK_AB R0, RZ, R0 ;  /* 0x00000000ff00723e */ /* 0x001fc800000000ff */
[----:B------:R-:W-:Y:S01]  /*97d0*/  PRMT R4, R0, 0x7610, R4 ;  /* 0x0000761000047816 */ /* 0x000fe20000000004 */
[----:B------:R-:W-:Y:S06]  /*97e0*/  BRA `(.L_x_5547) ;  /* 0x0000000000107947 */ /* 0x000fec0003800000 */
.L_x_5570:
[----:B------:R-:W2:Y:S02]  /*97f0*/  LDG.E R2, desc[UR36][R2.64] ;  /* 0x0000002402027981 */ /* 0x000ea4000c1e1900 */
[----:B--2---:R-:W-:-:S04]  /*9800*/  I2FP.F32.U32 R0, R2 ;  /* 0x0000000200007245 */ /* 0x004fc80000201000 */
[----:B------:R-:W-:-:S04]  /*9810*/  F2FP.F16.F32.PACK_AB R0, RZ, R0 ;  /* 0x00000000ff00723e */ /* 0x000fc800000000ff */
[----:B------:R-:W-:-:S07]  /*9820*/  PRMT R4, R0, 0x7610, R4 ;  /* 0x0000761000047816 */ /* 0x000fce0000000004 */
.L_x_5547:
        /* <DEDUP_REMOVED lines=33> */
.L_x_5582:
[----:B------:R-:W-:Y:S01]  /*9a40*/  FSETP.GEU.FTZ.AND P0, PT, R7, -R6, PT ;  /* 0x800000060700720b */ /* 0x000fe20003f1e000 */
[----:B------:R-:W-:-:S12]  /*9a50*/  FADD.FTZ R5, R5, -1 ;  /* 0xbf80000005057421 */ /* 0x000fd80000010000 */
[----:B------:R-:W-:-:S07]  /*9a60*/  @!P0 FADD.FTZ R5, R5, -1 ;  /* 0xbf80000005058421 */ /* 0x000fce0000010000 */
.L_x_5581:
[----:B------:R-:W-:Y:S05]  /*9a70*/  BSYNC.RECONVERGENT B2 ;  /* 0x0000000000027941 */ /* 0x000fea0003800200 */
.L_x_5580:
[----:B------:R-:W-:Y:S01]  /*9a80*/  FFMA.FTZ R2, -R6, R5, R2 ;  /* 0x0000000506027223 */ /* 0x000fe20000010102 */
[----:B------:R-:W-:Y:S06]  /*9a90*/  BRA `(.L_x_5578) ;  /* 0x0000000000807947 */ /* 0x000fec0003800000 */
.L_x_5579:
        /* <DEDUP_REMOVED lines=16> */
.L_x_5585:
        /* <DEDUP_REMOVED lines=13> */
.L_x_5584:
[----:B------:R-:W-:Y:S05]  /*9c70*/  BSYNC.RECONVERGENT B2 ;  /* 0x0000000000027941 */ /* 0x000fea0003800200 */
.L_x_5583:
[----:B------:R-:W-:-:S04]  /*9c80*/  FMUL.FTZ R5, R2, 1.1920928955078125e-07 ;  /* 0x3400000002057820 */ /* 0x000fc80000410000 */
[----:B------:R-:W-:-:S07]  /*9c90*/  FMUL.FTZ R2, R8, R5 ;  /* 0x0000000508027220 */ /* 0x000fce0000410000 */
.L_x_5578:
[----:B------:R-:W-:Y:S05]  /*9ca0*/  BSYNC.RECONVERGENT B0 ;  /* 0x0000000000007941 */ /* 0x000fea0003800200 */
.L_x_5577:
        /* <DEDUP_REMOVED lines=27> */
.L_x_5576:
[----:B01----:R-:W0:Y:S01]  /*9e60*/  MUFU.RCP R3, R0 ;  /* 0x0000000000037308 */ /* 0x003e220000001000 */
[----:B-----5:R-:W-:-:S05]  /*9e70*/  HADD2.F32 R4, -RZ, R4.H0_H0 ;  /* 0x20000004ff047230 */ /* 0x020fca0000004100 */
[----:B0-----:R-:W-:-:S05]  /*9e80*/  FMUL.FTZ R4, R3, R4 ;  /* 0x0000000403047220 */ /* 0x001fca0000410000 */
[----:B------:R-:W-:-:S07]  /*9e90*/  F2FP.F16.F32.PACK_AB R4, RZ, R4 ;  /* 0x00000004ff04723e */ /* 0x000fce00000000ff */
.L_x_5586:
[----:B------:R-:W-:Y:S05]  /*9ea0*/  BSYNC.RECONVERGENT B1 ;  /* 0x0000000000017941 */ /* 0x000fea0003800200 */
.L_x_5575:
        /* <DEDUP_REMOVED lines=18> */
.L_x_5590:
[----:B------:R-:W-:-:S06]  /*9fd0*/  HADD2.F32 R5, -RZ, R4.H0_H0 ;  /* 0x20000004ff057230 */ /* 0x000fcc0000004100 */
[----:B------:R-:W1:Y:S02]  /*9fe0*/  F2I.S64.TRUNC R4, R5 ;  /* 0x0000000500047311 */ /* 0x000e64000020d900 */
[----:B-1----:R1:W-:Y:S01]  /*9ff0*/  STG.E.U8 desc[UR36][R2.64], R4 ;  /* 0x0000000402007986 */ /* 0x0023e2000c101124 */
[----:B------:R-:W-:Y:S05]  /*a000*/  BRA `(.L_x_5592) ;  /* 0x0000000c006c7947 */ /* 0x000fea0003800000 */
.L_x_5589:
        /* <DEDUP_REMOVED lines=10> */
.L_x_5594:
[----:B------:R-:W-:-:S04]  /*a0b0*/  HADD2.F32 R4, -RZ, R4.H0_H0 ;  /* 0x20000004ff047230 */ /* 0x000fc80000004100 */
[----:B------:R-:W1:Y:S02]  /*a0c0*/  F2I.FTZ.TRUNC.NTZ R5, R4 ;  /* 0x0000000400057305 */ /* 0x000e64000021f100 */
[----:B-1----:R1:W-:Y:S01]  /*a0d0*/  STG.E desc[UR36][R2.64], R5 ;  /* 0x0000000502007986 */ /* 0x0023e2000c101924 */
[----:B------:R-:W-:Y:S05]  /*a0e0*/  BRA `(.L_x_5592) ;  /* 0x0000000c00347947 */ /* 0x000fea0003800000 */
.L_x_5593:
[----:B------:R-:W-:-:S04]  /*a0f0*/  HADD2.F32 R4, -RZ, R4.H0_H0 ;  /* 0x20000004ff047230 */ /* 0x000fc80000004100 */
[----:B------:R-:W1:Y:S02]  /*a100*/  F2I.FTZ.TRUNC.NTZ R5, R4 ;  /* 0x0000000400057305 */ /* 0x000e64000021f100 */
[----:B-1----:R1:W-:Y:S01]  /*a110*/  STG.E.U16 desc[UR36][R2.64], R5 ;  /* 0x0000000502007986 */ /* 0x0023e2000c101524 */
[----:B------:R-:W-:Y:S05]  /*a120*/  BRA `(.L_x_5592) ;  /* 0x0000000c00247947 */ /* 0x000fea0003800000 */
.L_x_5588:
        /* <DEDUP_REMOVED lines=9> */
.L_x_5596:
[----:B------:R1:W-:Y:S01]  /*a1c0*/  STG.E.U16 desc[UR36][R2.64], R4 ;  /* 0x0000000402007986 */ /* 0x0003e2000c101524 */
[----:B------:R-:W-:Y:S05]  /*a1d0*/  BRA `(.L_x_5592) ;  /* 0x0000000800f87947 */ /* 0x000fea0003800000 */
.L_x_5595:
        /* <DEDUP_REMOVED lines=10> */
.L_x_5598:
[----:B------:R-:W-:-:S05]  /*a280*/  HADD2.F32 R0, -RZ, R4.H0_H0 ;  /* 0x20000004ff007230 */ /* 0x000fca0000004100 */
[----:B------:R-:W-:-:S04]  /*a290*/  F2FP.F16.F32.PACK_AB R0, RZ, R0 ;  /* 0x00000000ff00723e */ /* 0x000fc800000000ff */
[----:B------:R-:W-:-:S05]  /*a2a0*/  PRMT R0, R0, 0x5410, RZ ;  /* 0x0000541000007816 */ /* 0x000fca00000000ff */
[----:B------:R1:W-:Y:S01]  /*a2b0*/  STG.E desc[UR36][R2.64], R0 ;  /* 0x0000000002007986 */ /* 0x0003e2000c101924 */
[----:B------:R-:W-:Y:S05]  /*a2c0*/  BRA `(.L_x_5592) ;  /* 0x0000000800bc7947 */ /* 0x000fea0003800000 */
.L_x_5597:
[----:B------:R-:W-:-:S05]  /*a2d0*/  HADD2.F32 R4, -RZ, R4.H0_H0 ;  /* 0x20000004ff047230 */ /* 0x000fca0000004100 */
[----:B------:R-:W-:-:S06]  /*a2e0*/  FMUL.FTZ R4, R4, 1 ;  /* 0x3f80000004047820 */ /* 0x000fcc0000410000 */
[----:B------:R-:W1:Y:S02]  /*a2f0*/  F2F.F64.F32 R4, R4 ;  /* 0x0000000400047310 */ /* 0x000e640000201800 */
[----:B-1----:R1:W-:Y:S01]  /*a300*/  STG.E.64 desc[UR36][R2.64], R4 ;  /* 0x0000000402007986 */ /* 0x0023e2000c101b24 */
[----:B------:R-:W-:Y:S05]  /*a310*/  BRA `(.L_x_5592) ;  /* 0x0000000800a87947 */ /* 0x000fea0003800000 */
.L_x_5587:
        /* <DEDUP_REMOVED lines=14> */
.L_x_5602:
[----:B------:R-:W-:Y:S01]  /*a400*/  HADD2.F32 R5, -RZ, R4.H0_H0 ;  /* 0x20000004ff057230 */ /* 0x000fe20000004100 */
        /* <DEDUP_REMOVED lines=17> */
.L_x_5605:
[----:B------:R-:W-:-:S04]  /*a520*/  SHF.R.U32.HI R5, RZ, 0x18, R5 ;  /* 0x00000018ff057819 */ /* 0x000fc80000011605 */
[----:B------:R-:W-:-:S07]  /*a530*/  LOP3.LUT R0, R0, 0x80, R5, 0xf8, !PT ;  /* 0x0000008000007812 */ /* 0x000fce00078ef805 */
.L_x_5604:
[----:B------:R-:W-:Y:S05]  /*a540*/  BSYNC.RECONVERGENT B0 ;  /* 0x0000000000007941 */ /* 0x000fea0003800200 */
.L_x_5603:
[----:B------:R1:W-:Y:S01]  /*a550*/  STG.E.U8 desc[UR36][R2.64], R0 ;  /* 0x0000000002007986 */ /* 0x0003e2000c101124 */
[----:B------:R-:W-:Y:S05]  /*a560*/  BRA `(.L_x_5592) ;  /* 0x0000000800147947 */ /* 0x000fea0003800000 */
.L_x_5601:
        /* <DEDUP_REMOVED lines=18> */
.L_x_5608:
[----:B------:R-:W-:-:S04]  /*a690*/  SHF.R.U32.HI R5, RZ, 0x18, R5 ;  /* 0x00000018ff057819 */ /* 0x000fc80000011605 */
[----:B------:R-:W-:-:S07]  /*a6a0*/  LOP3.LUT R0, R0, 0x80, R5, 0xf8, !PT ;  /* 0x0000008000007812 */ /* 0x000fce00078ef805 */
.L_x_5607:
[----:B------:R-:W-:Y:S05]  /*a6b0*/  BSYNC.RECONVERGENT B0 ;  /* 0x0000000000007941 */ /* 0x000fea0003800200 */
.L_x_5606:
[----:B------:R1:W-:Y:S01]  /*a6c0*/  STG.E.U8 desc[UR36][R2.64], R0 ;  /* 0x0000000002007986 */ /* 0x0003e2000c101124 */
[----:B------:R-:W-:Y:S05]  /*a6d0*/  BRA `(.L_x_5592) ;  /* 0x0000000400b87947 */ /* 0x000fea0003800000 */
.L_x_5600:
        /* <DEDUP_REMOVED lines=22> */
.L_x_5610:
[----:B------:R-:W-:-:S06]  /*a840*/  HADD2.F32 R4, -RZ, R4.H0_H0 ;  /* 0x20000004ff047230 */ /* 0x000fcc0000004100 */
[----:B------:R-:W1:Y:S02]  /*a850*/  F2I.U64.TRUNC R4, R4 ;  /* 0x0000000400047311 */ /* 0x000e64000020d800 */
[----:B-1----:R1:W-:Y:S01]  /*a860*/  STG.E.64 desc[UR36][R2.64], R4 ;  /* 0x0000000402007986 */ /* 0x0023e2000c101b24 */
[----:B------:R-:W-:Y:S05]  /*a870*/  BRA `(.L_x_5592) ;  /* 0x0000000400507947 */ /* 0x000fea0003800000 */
.L_x_5609:
[----:B------:R-:W-:-:S04]  /*a880*/  HADD2.F32 R4, -RZ, R4.H0_H0 ;  /* 0x20000004ff047230 */ /* 0x000fc80000004100 */
[----:B------:R-:W1:Y:S02]  /*a890*/  F2I.FTZ.U32.TRUNC.NTZ R5, R4 ;  /* 0x0000000400057305 */ /* 0x000e64000021f000 */
[----:B-1----:R1:W-:Y:S01]  /*a8a0*/  STG.E desc[UR36][R2.64], R5 ;  /* 0x0000000502007986 */ /* 0x0023e2000c101924 */
[----:B------:R-:W-:Y:S05]  /*a8b0*/  BRA `(.L_x_5592) ;  /* 0x0000000400407947 */ /* 0x000fea0003800000 */
.L_x_5599:
        /* <DEDUP_REMOVED lines=11> */
.L_x_5612:
[----:B------:R-:W-:Y:S01]  /*a970*/  HADD2.F32 R4, -RZ, R4.H0_H0 ;  /* 0x20000004ff047230 */ /* 0x000fe20000004100 */
[----:B------:R-:W-:-:S04]  /*a980*/  CS2R R6, SRZ ;  /* 0x0000000000067805 */ /* 0x000fc8000001ff00 */
[----:B------:R-:W-:-:S06]  /*a990*/  FMUL.FTZ R4, R4, 1 ;  /* 0x3f80000004047820 */ /* 0x000fcc0000410000 */
[----:B------:R-:W1:Y:S02]  /*a9a0*/  F2F.F64.F32 R4, R4 ;  /* 0x0000000400047310 */ /* 0x000e640000201800 */
[----:B-1----:R2:W-:Y:S01]  /*a9b0*/  STG.E.128 desc[UR36][R2.64], R4 ;  /* 0x0000000402007986 */ /* 0x0025e2000c101d24 */
[----:B------:R-:W-:Y:S05]  /*a9c0*/  BRA `(.L_x_5592) ;  /* 0x0000000000fc7947 */ /* 0x000fea0003800000 */
.L_x_5611:
[----:B------:R-:W-:-:S09]  /*a9d0*/  UISETP.NE.AND UP0, UPT, UR4, 0xf, UPT ;  /* 0x0000000f0400788c */ /* 0x000fd2000bf05270 */
[----:B------:R-:W-:Y:S05]  /*a9e0*/  BRA.U !UP0, `(.L_x_5613) ;  /* 0x0000000108e87547 */ /* 0x000fea000b800000 */
[----:B------:R-:W-:-:S09]  /*a9f0*/  UISETP.NE.AND UP0, UPT, UR4, 0x17, UPT ;  /* 0x000000170400788c */ /* 0x000fd2000bf05270 */
[----:B------:R-:W-:Y:S05]  /*aa00*/  BRA.U !UP0, `(.L_x_5614) ;  /* 0x0000000108907547 */ /* 0x000fea000b800000 */
[----:B------:R-:W-:-:S09]  /*aa10*/  UISETP.NE.AND UP0, UPT, UR4, 0x18, UPT ;  /* 0x000000180400788c */ /* 0x000fd2000bf05270 */
[----:B------:R-:W-:Y:S05]  /*aa20*/  BRA.U !UP0, `(.L_x_5615) ;  /* 0x0000000108447547 */ /* 0x000fea000b800000 */
.L_x_5591:
[----:B------:R-:W-:Y:S01]  /*aa30*/  MOV R0, 0x0 ;  /* 0x0000000000007802 */ /* 0x000fe20000000f00 */
[----:B------:R-:W1:Y:S01]  /*aa40*/  LDCU.64 UR4, c[0x4][0x178] ;  /* 0x01002f00ff0477ac */ /* 0x000e620008000a00 */
[----:B------:R-:W-:Y:S02]  /*aa50*/  HFMA2 R12, -RZ, RZ, 0, 5.9604644775390625e-08 ;  /* 0x00000001ff0c7431 */ /* 0x000fe400000001ff */
[----:B------:R-:W-:Y:S01]  /*aa60*/  IMAD.MOV.U32 R8, RZ, RZ, 0x65 ;  /* 0x00000065ff087424 */ /* 0x000fe200078e00ff */
[----:B------:R2:W3:Y:S01]  /*aa70*/  LDC.64 R2, c[0x4][R0] ;  /* 0x0100000000027b82 */ /* 0x0004e20000000a00 */
[----:B------:R-:W4:Y:S01]  /*aa80*/  LDCU.64 UR6, c[0x4][0x180] ;  /* 0x01003000ff0677ac */ /* 0x000f220008000a00 */
[----:B------:R-:W-:Y:S01]  /*aa90*/  IMAD.MOV.U32 R13, RZ, RZ, RZ ;  /* 0x000000ffff0d7224 */ /* 0x000fe200078e00ff */
[----:B------:R-:W5:Y:S01]  /*aaa0*/  LDCU.64 UR8, c[0x4][0x80] ;  /* 0x01001000ff0877ac */ /* 0x000f620008000a00 */
[----:B-1----:R-:W-:Y:S01]  /*aab0*/  IMAD.U32 R4, RZ, RZ, UR4 ;  /* 0x00000004ff047e24 */ /* 0x002fe2000f8e00ff */
[----:B------:R-:W-:Y:S01]  /*aac0*/  MOV R5, UR5 ;  /* 0x0000000500057c02 */ /* 0x000fe20008000f00 */
[----:B----4-:R-:W-:-:S02]  /*aad0*/  IMAD.U32 R6, RZ, RZ, UR6 ;  /* 0x00000006ff067e24 */ /* 0x010fc4000f8e00ff */
[----:B------:R-:W-:Y:S01]  /*aae0*/  IMAD.U32 R7, RZ, RZ, UR7 ;  /* 0x00000007ff077e24 */ /* 0x000fe2000f8e00ff */
[----:B-----5:R-:W-:Y:S01]  /*aaf0*/  MOV R10, UR8 ;  /* 0x00000008000a7c02 */ /* 0x020fe20008000f00 */
[----:B--2---:R-:W-:-:S07]  /*ab00*/  IMAD.U32 R11, RZ, RZ, UR9 ;  /* 0x00000009ff0b7e24 */ /* 0x004fce000f8e00ff */
[----:B------:R-:W-:-:S07]  /*ab10*/  LEPC R20, `(.L_x_5616) ;  /* 0x000000001014794e */ /* 0x000fce0000000000 */
[----:B0--3--:R-:W-:Y:S05]  /*ab20*/  CALL.ABS.NOINC R2 ;  /* 0x0000000002007343 */ /* 0x009fea0003c00000 */
.L_x_5616:
[----:B------:R-:W-:Y:S05]  /*ab30*/  BRA `(.L_x_5592) ;  /* 0x0000000000a07947 */ /* 0x000fea0003800000 */
.L_x_5615:
        /* <DEDUP_REMOVED lines=13> */
.L_x_5618:
[----:B------:R-:W-:Y:S05]  /*ac10*/  BSYNC.RECONVERGENT B0 ;  /* 0x0000000000007941 */ /* 0x000fea0003800200 */
.L_x_5617:
[----:B------:R-:W-:-:S05]  /*ac20*/  LOP3.LUT R5, R0, 0x80, R5, 0xf8, !PT ;  /* 0x0000008000057812 */ /* 0x000fca00078ef805 */
[----:B------:R4:W-:Y:S01]  /*ac30*/  STG.E.U8 desc[UR36][R2.64], R5 ;  /* 0x0000000502007986 */ /* 0x0009e2000c101124 */
[----:B------:R-:W-:Y:S05]  /*ac40*/  BRA `(.L_x_5592) ;  /* 0x00000000005c7947 */ /* 0x000fea0003800000 */
.L_x_5614:
        /* <DEDUP_REMOVED lines=12> */
.L_x_5620:
[----:B------:R-:W-:Y:S02]  /*ad10*/  ISETP.GT.U32.AND P0, PT, R4, 0x7f800000, PT ;  /* 0x7f8000000400780c */ /* 0x000fe40003f04070 */
[----:B------:R-:W-:-:S04]  /*ad20*/  MOV R0, 0x7f ;  /* 0x0000007f00007802 */ /* 0x000fc80000000f00 */
[----:B------:R-:W-:-:S07]  /*ad30*/  SEL R0, R0, 0x7c, P0 ;  /* 0x0000007c00007807 */ /* 0x000fce0000000000 */
.L_x_5621:
[----:B------:R-:W-:Y:S05]  /*ad40*/  BSYNC.RECONVERGENT B0 ;  /* 0x0000000000007941 */ /* 0x000fea0003800200 */
.L_x_5619:
[----:B------:R-:W-:-:S04]  /*ad50*/  SHF.R.U32.HI R5, RZ, 0x18, R5 ;  /* 0x00000018ff057819 */ /* 0x000fc80000011605 */
[----:B------:R-:W-:-:S05]  /*ad60*/  LOP3.LUT R5, R0, 0x80, R5, 0xf8, !PT ;  /* 0x0000008000057812 */ /* 0x000fca00078ef805 */
[----:B------:R3:W-:Y:S01]  /*ad70*/  STG.E.U8 desc[UR36][R2.64], R5 ;  /* 0x0000000502007986 */ /* 0x0007e2000c101124 */
[----:B------:R-:W-:Y:S05]  /*ad80*/  BRA `(.L_x_5592) ;  /* 0x00000000000c7947 */ /* 0x000fea0003800000 */
.L_x_5613:
[----:B------:R-:W-:-:S05]  /*ad90*/  HADD2.F32 R0, -RZ, R4.H0_H0 ;  /* 0x20000004ff007230 */ /* 0x000fca0000004100 */
[----:B------:R-:W-:-:S05]  /*ada0*/  F2FP.BF16.F32.PACK_AB R0, RZ, R0 ;  /* 0x00000000ff00723e */ /* 0x000fca00000010ff */
[----:B------:R1:W-:Y:S02]  /*adb0*/  STG.E.U16 desc[UR36][R2.64], R0 ;  /* 0x0000000002007986 */ /* 0x0003e4000c101524 */
.L_x_5592:
[----:B------:R-:W-:-:S07]  /*adc0*/  VIADD R17, R17, 0x80 ;  /* 0x0000008011117836 */ /* 0x000fce0000000000 */
.L_x_5540:
[----:B------:R-:W-:Y:S05]  /*add0*/  BSYNC.RECONVERGENT B6 ;  /* 0x0000000000067941 */ /* 0x000fea0003800200 */
.L_x_5539:
[----:B------:R-:W5:Y:S02]  /*ade0*/  LDCU UR4, c[0x0][0x380] ;  /* 0x00007000ff0477ac */ /* 0x000f640008000800 */
[----:B-----5:R-:W-:-:S13]  /*adf0*/  ISETP.GE.AND P0, PT, R17, UR4, PT ;  /* 0x0000000411007c0c */ /* 0x020fda000bf06270 */
[----:B------:R-:W-:Y:S05]  /*ae00*/  @P0 EXIT ;  /* 0x000000000000094d */ /* 0x000fea0003800000 */
[----:B------:R-:W5:Y:S01]  /*ae10*/  LDCU UR4, c[0x0][0x388] ;  /* 0x00007100ff0477ac */ /* 0x000f620008000800 */
[----:B------:R-:W-:Y:S02]  /*ae20*/  HFMA2 R16, -RZ, RZ, 0, 0 ;  /* 0x00000000ff107431 */ /* 0x000fe400000001ff */
[----:B01-34-:R-:W-:Y:S01]  /*ae30*/  IMAD.MOV.U32 R0, RZ, RZ, RZ ;  /* 0x000000ffff007224 */ /* 0x01bfe200078e00ff */
        /* <DEDUP_REMOVED lines=300> */
.L_x_5622:
[----:B------:R-:W2:Y:S01]  /*c100*/  LDCU.128 UR8, c[0x0][0x580] ;  /* 0x0000b000ff0877ac */ /* 0x000ea20008000c00 */
[----:B------:R-:W-:-:S04]  /*c110*/  UPRMT UR4, UR42, 0x9910, URZ ;  /* 0x000099102a047896 */ /* 0x000fc800080000ff */
[----:B------:R-:W-:Y:S01]  /*c120*/  UISETP.GT.AND UP0, UPT, UR4, 0x9, UPT ;  /* 0x000000090400788c */ /* 0x000fe2000bf04270 */
[----:B--2---:R-:W-:Y:S02]  /*c130*/  IADD3 R2, P1, PT, R0, UR10, RZ ;  /* 0x0000000a00027c10 */ /* 0x004fe4000ff3e0ff */
        /* <DEDUP_REMOVED lines=17> */
.L_x_5626:
[----:B------:R-:W2:Y:S02]  /*c250*/  LDG.E.U8 R2, desc[UR36][R2.64] ;  /* 0x0000002402027981 */ /* 0x000ea4000c1e1100 */
[----:B--2---:R-:W-:-:S04]  /*c260*/  I2FP.F32.U32 R0, R2 ;  /* 0x0000000200007245 */ /* 0x004fc80000201000 */
[----:B------:R-:W-:-:S04]  /*c270*/  F2FP.F16.F32.PACK_AB R0, RZ, R0 ;  /* 0x00000000ff00723e */ /* 0x000fc800000000ff */
[----:B------:R-:W-:Y:S01]  /*c280*/  PRMT R4, R0, 0x7610, R4 ;  /* 0x0000761000047816 */ /* 0x000fe20000000004 */
[----:B------:R-:W-:Y:S06]  /*c290*/  BRA `(.L_x_5628) ;  /* 0x0000000c00d47947 */ /* 0x000fec0003800000 */
.L_x_5625:
        /* <DEDUP_REMOVED lines=11> */
.L_x_5630:
[----:B------:R-:W2:Y:S02]  /*c350*/  LDG.E R2, desc[UR36][R2.64] ;  /* 0x0000002402027981 */ /* 0x000ea4000c1e1900 */
[----:B--2---:R-:W-:-:S04]  /*c360*/  I2FP.F32.S32 R0, R2 ;  /* 0x0000000200007245 */ /* 0x004fc80000201400 */
[----:B------:R-:W-:-:S04]  /*c370*/  F2FP.F16.F32.PACK_AB R0, RZ, R0 ;  /* 0x00000000ff00723e */ /* 0x000fc800000000ff */
[----:B------:R-:W-:Y:S01]  /*c380*/  PRMT R4, R0, 0x7610, R4 ;  /* 0x0000761000047816 */ /* 0x000fe20000000004 */
[----:B------:R-:W-:Y:S06]  /*c390*/  BRA `(.L_x_5628) ;  /* 0x0000000c00947947 */ /* 0x000fec0003800000 */
.L_x_5629:
[----:B------:R-:W2:Y:S02]  /*c3a0*/  LDG.E.U16 R2, desc[UR36][R2.64] ;  /* 0x0000002402027981 */ /* 0x000ea4000c1e1500 */
[----:B--2---:R-:W0:Y:S02]  /*c3b0*/  I2F.S16 R0, R2 ;  /* 0x0000000200007306 */ /* 0x004e240000101400 */
[----:B0-----:R-:W-:-:S04]  /*c3c0*/  F2FP.F16.F32.PACK_AB R0, RZ, R0 ;  /* 0x00000000ff00723e */ /* 0x001fc800000000ff */
[----:B------:R-:W-:Y:S01]  /*c3d0*/  PRMT R4, R0, 0x7610, R4 ;  /* 0x0000761000047816 */ /* 0x000fe20000000004 */
[----:B------:R-:W-:Y:S06]  /*c3e0*/  BRA `(.L_x_5628) ;  /* 0x0000000c00807947 */ /* 0x000fec0003800000 */
.L_x_5624:
        /* <DEDUP_REMOVED lines=9> */
.L_x_5632:
[----:B------:R0:W5:Y:S01]  /*c480*/  LDG.E.U16 R4, desc[UR36][R2.64] ;  /* 0x0000002402047981 */ /* 0x000162000c1e1500 */
[----:B------:R-:W-:Y:S05]  /*c490*/  BRA `(.L_x_5628) ;  /* 0x0000000c00547947 */ /* 0x000fea0003800000 */
.L_x_5631:
        /* <DEDUP_REMOVED lines=9> */
.L_x_5634:
[----:B------:R1:W5:Y:S01]  /*c530*/  LDG.E.U16 R4, desc[UR36][R2.64] ;  /* 0x0000002402047981 */ /* 0x000362000c1e1500 */
[----:B------:R-:W-:Y:S05]  /*c540*/  BRA `(.L_x_5628) ;  /* 0x0000000c00287947 */ /* 0x000fea0003800000 */
.L_x_5633:
        /* <DEDUP_REMOVED lines=13> */
.L_x_5623:
        /* <DEDUP_REMOVED lines=14> */
.L_x_5637:
        /* <DEDUP_REMOVED lines=13> */
.L_x_5636:
        /* <DEDUP_REMOVED lines=27> */
.L_x_5639:
        /* <DEDUP_REMOVED lines=14> */
.L_x_5638:
[----:B------:R-:W2:Y:S02]  /*ca60*/  LDG.E.U16 R0, desc[UR36][R2.64] ;  /* 0x0000002402007981 */ /* 0x000ea4000c1e1500 */
[----:B--2---:R-:W-:-:S05]  /*ca70*/  IMAD.U32 R0, R0, 0x10000, RZ ;  /* 0x0001000000007824 */ /* 0x004fca00078e00ff */
[----:B------:R-:W-:-:S04]  /*ca80*/  F2FP.F16.F32.PACK_AB R0, RZ, R0 ;  /* 0x00000000ff00723e */ /* 0x000fc800000000ff */
[----:B------:R-:W-:Y:S01]  /*ca90*/  PRMT R4, R0, 0x7610, R4 ;  /* 0x0000761000047816 */ /* 0x000fe20000000004 */
[----:B------:R-:W-:Y:S06]  /*caa0*/  BRA `(.L_x_5628) ;  /* 0x0000000400d07947 */ /* 0x000fec0003800000 */
.L_x_5635:
        /* <DEDUP_REMOVED lines=13> */
.L_x_5642:
        /* <DEDUP_REMOVED lines=21> */
.L_x_5646:
[----:B------:R-:W-:Y:S05]  /*ccd0*/  BSYNC.RECONVERGENT B1 ;  /* 0x0000000000017941 */ /* 0x000fea0003800200 */
.L_x_5645:
[----:B------:R-:W-:Y:S01]  /*cce0*/  IMAD.SHL.U32 R0, R0, 0x100000, RZ ;  /* 0x0010000000007824 */ /* 0x000fe200078e00ff */
[----:B------:R-:W-:-:S04]  /*ccf0*/  LEA R2, R2, 0x3b800000, 0x17 ;  /* 0x3b80000002027811 */ /* 0x000fc800078eb8ff */
[----:B------:R-:W-:-:S07]  /*cd00*/  LOP3.LUT R0, R2, R0, R7, 0xfe, !PT ;  /* 0x0000000002007212 */ /* 0x000fce00078efe07 */
.L_x_5644:
[----:B------:R-:W-:Y:S05]  /*cd10*/  BSYNC.RECONVERGENT B0 ;  /* 0x0000000000007941 */ /* 0x000fea0003800200 */
.L_x_5643:
[----:B------:R-:W-:-:S04]  /*cd20*/  F2FP.F16.F32.PACK_AB R0, RZ, R0 ;  /* 0x00000000ff00723e */ /* 0x000fc800000000ff */
[----:B------:R-:W-:Y:S01]  /*cd30*/  PRMT R4, R0, 0x7610, R4 ;  /* 0x0000761000047816 */ /* 0x000fe20000000004 */
[----:B------:R-:W-:Y:S06]  /*cd40*/  BRA `(.L_x_5628) ;  /* 0x0000000400287947 */ /* 0x000fec0003800000 */
.L_x_5641:
        /* <DEDUP_REMOVED lines=21> */
.L_x_5650:
[----:B------:R-:W-:Y:S05]  /*cea0*/  BSYNC.RECONVERGENT B1 ;  /* 0x0000000000017941 */ /* 0x000fea0003800200 */
.L_x_5649:
[----:B------:R-:W-:Y:S02]  /*ceb0*/  SHF.L.U32 R0, R0, 0x15, RZ ;  /* 0x0000001500007819 */ /* 0x000fe400000006ff */
[----:B------:R-:W-:-:S04]  /*cec0*/  LEA R2, R2, 0x37800000, 0x17 ;  /* 0x3780000002027811 */ /* 0x000fc800078eb8ff */
[----:B------:R-:W-:-:S07]  /*ced0*/  LOP3.LUT R0, R2, R0, R7, 0xfe, !PT ;  /* 0x0000000002007212 */ /* 0x000fce00078efe07 */
.L_x_5648:
[----:B------:R-:W-:Y:S05]  /*cee0*/  BSYNC.RECONVERGENT B0 ;  /* 0x0000000000007941 */ /* 0x000fea0003800200 */
.L_x_5647:
[----:B------:R-:W-:-:S04]  /*cef0*/  F2FP.F16.F32.PACK_AB R0, RZ, R0 ;  /* 0x00000000ff00723e */ /* 0x000fc800000000ff */
[----:B------:R-:W-:Y:S01]  /*cf00*/  PRMT R4, R0, 0x7610, R4 ;  /* 0x0000761000047816 */ /* 0x000fe20000000004 */
[----:B------:R-:W-:Y:S06]  /*cf10*/  BRA `(.L_x_5628) ;  /* 0x0000000000b47947 */ /* 0x000fec0003800000 */
.L_x_5640:
        /* <DEDUP_REMOVED lines=14> */
.L_x_5654:
[----:B------:R-:W-:Y:S05]  /*d000*/  BSYNC.RECONVERGENT B0 ;  /* 0x0000000000007941 */ /* 0x000fea0003800200 */
.L_x_5653:
[----:B------:R-:W-:-:S04]  /*d010*/  F2FP.F16.F32.PACK_AB R0, RZ, R0 ;  /* 0x00000000ff00723e */ /* 0x000fc800000000ff */
[----:B------:R-:W-:Y:S01]  /*d020*/  PRMT R4, R0, 0x7610, R4 ;  /* 0x0000761000047816 */ /* 0x000fe20000000004 */
[----:B------:R-:W-:Y:S06]  /*d030*/  BRA `(.L_x_5628) ;  /* 0x00000000006c7947 */ /* 0x000fec0003800000 */
.L_x_5627:
[----:B------:R-:W-:Y:S01]  /*d040*/  MOV R0, 0x0 ;  /* 0x0000000000007802 */ /* 0x000fe20000000f00 */
[----:B------:R-:W0:Y:S01]  /*d050*/  LDCU.64 UR4, c[0x4][0x178] ;  /* 0x01002f00ff0477ac */ /* 0x000e220008000a00 */
[----:B------:R-:W-:Y:S02]  /*d060*/  HFMA2 R13, -RZ, RZ, 0, 0 ;  /* 0x00000000ff0d7431 */ /* 0x000fe400000001ff */
[----:B------:R-:W-:Y:S01]  /*d070*/  IMAD.MOV.U32 R8, RZ, RZ, 0x4e ;  /* 0x0000004eff087424 */ /* 0x000fe200078e00ff */
[----:B------:R1:W2:Y:S01]  /*d080*/  LDC.64 R2, c[0x4][R0] ;  /* 0x0100000000027b82 */ /* 0x0002a20000000a00 */
[----:B------:R-:W3:Y:S01]  /*d090*/  LDCU.64 UR6, c[0x4][0x180] ;  /* 0x01003000ff0677ac */ /* 0x000ee20008000a00 */
[----:B------:R-:W-:Y:S01]  /*d0a0*/  IMAD.MOV.U32 R12, RZ, RZ, 0x1 ;  /* 0x00000001ff0c7424 */ /* 0x000fe200078e00ff */
[----:B------:R-:W4:Y:S01]  /*d0b0*/  LDCU.64 UR8, c[0x4][0x78] ;  /* 0x01000f00ff0877ac */ /* 0x000f220008000a00 */
[----:B0-----:R-:W-:Y:S02]  /*d0c0*/  IMAD.U32 R4, RZ, RZ, UR4 ;  /* 0x00000004ff047e24 */ /* 0x001fe4000f8e00ff */
[----:B------:R-:W-:Y:S01]  /*d0d0*/  IMAD.U32 R5, RZ, RZ, UR5 ;  /* 0x00000005ff057e24 */ /* 0x000fe2000f8e00ff */
[----:B---3--:R-:W-:Y:S01]  /*d0e0*/  MOV R6, UR6 ;  /* 0x0000000600067c02 */ /* 0x008fe20008000f00 */
[----:B------:R-:W-:-:S02]  /*d0f0*/  IMAD.U32 R7, RZ, RZ, UR7 ;  /* 0x00000007ff077e24 */ /* 0x000fc4000f8e00ff */
[----:B----4-:R-:W-:Y:S01]  /*d100*/  IMAD.U32 R10, RZ, RZ, UR8 ;  /* 0x00000008ff0a7e24 */ /* 0x010fe2000f8e00ff */
[----:B-1----:R-:W-:-:S07]  /*d110*/  MOV R11, UR9 ;  /* 0x00000009000b7c02 */ /* 0x002fce0008000f00 */
[----:B------:R-:W-:-:S07]  /*d120*/  LEPC R20, `(.L_x_5655) ;  /* 0x000000001014794e */ /* 0x000fce0000000000 */
[----:B--2---:R-:W-:Y:S05]  /*d130*/  CALL.ABS.NOINC R2 ;  /* 0x0000000002007343 */ /* 0x004fea0003c00000 */
.L_x_5655:
[----:B------:R-:W-:Y:S01]  /*d140*/  PRMT R4, RZ, 0x7610, R4 ;  /* 0x00007610ff047816 */ /* 0x000fe20000000004 */
[----:B------:R-:W-:Y:S06]  /*d150*/  BRA `(.L_x_5628) ;  /* 0x0000000000247947 */ /* 0x000fec0003800000 */
.L_x_5652:
[----:B------:R-:W2:Y:S02]  /*d160*/  LDG.E.64 R2, desc[UR36][R2.64] ;  /* 0x0000002402027981 */ /* 0x000ea4000c1e1b00 */
[----:B--2---:R-:W0:Y:S02]  /*d170*/  I2F.U64 R0, R2 ;  /* 0x0000000200007312 */ /* 0x004e240000301000 */
[----:B0-----:R-:W-:-:S04]  /*d180*/  F2FP.F16.F32.PACK_AB R0, RZ, R0 ;  /* 0x00000000ff00723e */ /* 0x001fc800000000ff */
[----:B------:R-:W-:Y:S01]  /*d190*/  PRMT R4, R0, 0x7610, R4 ;  /* 0x0000761000047816 */ /* 0x000fe20000000004 */
[----:B------:R-:W-:Y:S06]  /*d1a0*/  BRA `(.L_x_5628) ;  /* 0x0000000000107947 */ /* 0x000fec0003800000 */
.L_x_5651:
[----:B------:R-:W2:Y:S02]  /*d1b0*/  LDG.E R2, desc[UR36][R2.64] ;  /* 0x0000002402027981 */ /* 0x000ea4000c1e1900 */
[----:B--2---:R-:W-:-:S04]  /*d1c0*/  I2FP.F32.U32 R0, R2 ;  /* 0x0000000200007245 */ /* 0x004fc80000201000 */
[----:B------:R-:W-:-:S04]  /*d1d0*/  F2FP.F16.F32.PACK_AB R0, RZ, R0 ;  /* 0x00000000ff00723e */ /* 0x000fc800000000ff */
[----:B------:R-:W-:-:S07]  /*d1e0*/  PRMT R4, R0, 0x7610, R4 ;  /* 0x0000761000047816 */ /* 0x000fce0000000004 */
.L_x_5628:
        /* <DEDUP_REMOVED lines=33> */
.L_x_5663:
[----:B------:R-:W-:Y:S01]  /*d400*/  FSETP.GEU.FTZ.AND P0, PT, R7, -R6, PT ;  /* 0x800000060700720b */ /* 0x000fe20003f1e000 */
[----:B------:R-:W-:-:S12]  /*d410*/  FADD.FTZ R5, R5, -1 ;  /* 0xbf80000005057421 */ /* 0x000fd80000010000 */
[----:B------:R-:W-:-:S07]  /*d420*/  @!P0 FADD.FTZ R5, R5, -1 ;  /* 0xbf80000005058421 */ /* 0x000fce0000010000 */
.L_x_5662:
[----:B------:R-:W-:Y:S05]  /*d430*/  BSYNC.RECONVERGENT B2 ;  /* 0x0000000000027941 */ /* 0x000fea0003800200 */
.L_x_5661:
[----:B------:R-:W-:Y:S01]  /*d440*/  FFMA.FTZ R2, -R6, R5, R2 ;  /* 0x0000000506027223 */ /* 0x000fe20000010102 */
[----:B------:R-:W-:Y:S06]  /*d450*/  BRA `(.L_x_5659) ;  /* 0x0000000000807947 */ /* 0x000fec0003800000 */
.L_x_5660:
        /* <DEDUP_REMOVED lines=16> */
.L_x_5666:
        /* <DEDUP_REMOVED lines=13> */
.L_x_5665:
[----:B------:R-:W-:Y:S05]  /*d630*/  BSYNC.RECONVERGENT B2 ;  /* 0x0000000000027941 */ /* 0x000fea0003800200 */
.L_x_5664:
[----:B------:R-:W-:-:S04]  /*d640*/  FMUL.FTZ R5, R2, 1.1920928955078125e-07 ;  /* 0x3400000002057820 */ /* 0x000fc80000410000 */
[----:B------:R-:W-:-:S07]  /*d650*/  FMUL.FTZ R2, R8, R5 ;  /* 0x0000000508027220 */ /* 0x000fce0000410000 */
.L_x_5659:
[----:B------:R-:W-:Y:S05]  /*d660*/  BSYNC.RECONVERGENT B1 ;  /* 0x0000000000017941 */ /* 0x000fea0003800200 */
.L_x_5658:
        /* <DEDUP_REMOVED lines=27> */
.L_x_5657:
[----:B------:R-:W2:Y:S01]  /*d820*/  MUFU.RCP R0, R0 ;  /* 0x0000000000007308 */ /* 0x000ea20000001000 */
[----:B01---5:R-:W-:-:S05]  /*d830*/  HADD2.F32 R3, -RZ, R4.H0_H0 ;  /* 0x20000004ff037230 */ /* 0x023fca0000004100 */
[----:B--2---:R-:W-:-:S05]  /*d840*/  FMUL.FTZ R3, R0, R3 ;  /* 0x0000000300037220 */ /* 0x004fca0000410000 */
[----:B------:R-:W-:-:S07]  /*d850*/  F2FP.F16.F32.PACK_AB R3, RZ, R3 ;  /* 0x00000003ff03723e */ /* 0x000fce00000000ff */
.L_x_5667:
[----:B------:R-:W-:Y:S05]  /*d860*/  BSYNC.RECONVERGENT B0 ;  /* 0x0000000000007941 */ /* 0x000fea0003800200 */
.L_x_5656:
        /* <DEDUP_REMOVED lines=13> */
[----:B-1----:R-:W-:Y:S01]  /*d940*/  STG.E.U8 desc[UR36][R16.64], R3 ;  /* 0x0000000310007986 */ /* 0x002fe2000c101124 */
[----:B------:R-:W-:Y:S05]  /*d950*/  EXIT ;  /* 0x000000000000794d */ /* 0x000fea0003800000 */
.L_x_5671:
[----:B------:R-:W-:-:S06]  /*d960*/  HADD2.F32 R3, -RZ, R3.H0_H0 ;  /* 0x20000003ff037230 */ /* 0x000fcc0000004100 */
[----:B------:R-:W1:Y:S02]  /*d970*/  F2I.S64.TRUNC R2, R3 ;  /* 0x0000000300027311 */ /* 0x000e64000020d900 */
[----:B-1----:R-:W-:Y:S01]  /*d980*/  STG.E.U8 desc[UR36][R16.64], R2 ;  /* 0x0000000210007986 */ /* 0x002fe2000c101124 */
[----:B------:R-:W-:Y:S05]  /*d990*/  EXIT ;  /* 0x000000000000794d */ /* 0x000fea0003800000 */
.L_x_5670:
        /* <DEDUP_REMOVED lines=8> */
[----:B-1----:R-:W-:Y:S01]  /*da20*/  STG.E.64 desc[UR36][R16.64], R2 ;  /* 0x0000000210007986 */ /* 0x002fe2000c101b24 */
[----:B------:R-:W-:Y:S05]  /*da30*/  EXIT ;  /* 0x000000000000794d */ /* 0x000fea0003800000 */
.L_x_5674:
[----:B------:R-:W-:-:S06]  /*da40*/  HADD2.F32 R3, -RZ, R3.H0_H0 ;  /* 0x20000003ff037230 */ /* 0x000fcc0000004100 */
[----:B------:R-:W1:Y:S02]  /*da50*/  F2I.FTZ.TRUNC.NTZ R3, R3 ;  /* 0x0000000300037305 */ /* 0x000e64000021f100 */
[----:B-1----:R-:W-:Y:S01]  /*da60*/  STG.E desc[UR36][R16.64], R3 ;  /* 0x0000000310007986 */ /* 0x002fe2000c101924 */
[----:B------:R-:W-:Y:S05]  /*da70*/  EXIT ;  /* 0x000000000000794d */ /* 0x000fea0003800000 */
.L_x_5673:
[----:B------:R-:W-:-:S06]  /*da80*/  HADD2.F32 R3, -RZ, R3.H0_H0 ;  /* 0x20000003ff037230 */ /* 0x000fcc0000004100 */
[----:B------:R-:W1:Y:S02]  /*da90*/  F2I.FTZ.TRUNC.NTZ R3, R3 ;  /* 0x0000000300037305 */ /* 0x000e64000021f100 */
[----:B-1----:R-:W-:Y:S01]  /*daa0*/  STG.E.U16 desc[UR36][R16.64], R3 ;  /* 0x0000000310007986 */ /* 0x002fe2000c101524 */
[----:B------:R-:W-:Y:S05]  /*dab0*/  EXIT ;  /* 0x000000000000794d */ /* 0x000fea0003800000 */
.L_x_5669:
        /* <DEDUP_REMOVED lines=9> */
.L_x_5676:
[----:B------:R-:W-:Y:S01]  /*db50*/  STG.E.U16 desc[UR36][R16.64], R3 ;  /* 0x0000000310007986 */ /* 0x000fe2000c101524 */
[----:B------:R-:W-:Y:S05]  /*db60*/  EXIT ;  /* 0x000000000000794d */ /* 0x000fea0003800000 */
.L_x_5675:
        /* <DEDUP_REMOVED lines=8> */
[----:B------:R-:W-:Y:S01]  /*dbf0*/  STG.E.64 desc[UR36][R16.64], R2 ;  /* 0x0000000210007986 */ /* 0x000fe2000c101b24 */
[----:B------:R-:W-:Y:S05]  /*dc00*/  EXIT ;  /* 0x000000000000794d */ /* 0x000fea0003800000 */
.L_x_5678:
[----:B------:R-:W-:-:S05]  /*dc10*/  HADD2.F32 R0, -RZ, R3.H0_H0 ;  /* 0x20000003ff007230 */ /* 0x000fca0000004100 */
[----:B------:R-:W-:-:S04]  /*dc20*/  F2FP.F16.F32.PACK_AB R0, RZ, R0 ;  /* 0x00000000ff00723e */ /* 0x000fc800000000ff */
[----:B------:R-:W-:-:S05]  /*dc30*/  PRMT R0, R0, 0x5410, RZ ;  /* 0x0000541000007816 */ /* 0x000fca00000000ff */
[----:B------:R-:W-:Y:S01]  /*dc40*/  STG.E desc[UR36][R16.64], R0 ;  /* 0x0000000010007986 */ /* 0x000fe2000c101924 */
[----:B------:R-:W-:Y:S05]  /*dc50*/  EXIT ;  /* 0x000000000000794d */ /* 0x000fea0003800000 */
.L_x_5677:
[----:B------:R-:W-:-:S05]  /*dc60*/  HADD2.F32 R2, -RZ, R3.H0_H0 ;  /* 0x20000003ff027230 */ /* 0x000fca0000004100 */
[----:B------:R-:W-:-:S06]  /*dc70*/  FMUL.FTZ R2, R2, 1 ;  /* 0x3f80000002027820 */ /* 0x000fcc0000410000 */
[----:B------:R-:W1:Y:S02]  /*dc80*/  F2F.F64.F32 R2, R2 ;  /* 0x0000000200027310 */ /* 0x000e640000201800 */
[----:B-1----:R-:W-:Y:S01]  /*dc90*/  STG.E.64 desc[UR36][R16.64], R2 ;  /* 0x0000000210007986 */ /* 0x002fe2000c101b24 */
[----:B------:R-:W-:Y:S05]  /*dca0*/  EXIT ;  /* 0x000000000000794d */ /* 0x000fea0003800000 */
.L_x_5668:
        /* <DEDUP_REMOVED lines=12> */
[----:B-1----:R-:W-:Y:S01]  /*dd70*/  STG.E.U16 desc[UR36][R16.64], R3 ;  /* 0x0000000310007986 */ /* 0x002fe2000c101524 */
[----:B------:R-:W-:Y:S05]  /*dd80*/  EXIT ;  /* 0x000000000000794d */ /* 0x000fea0003800000 */
.L_x_5682:
        /* <DEDUP_REMOVED lines=17> */
.L_x_5685:
[----:B------:R-:W-:-:S04]  /*dea0*/  SHF.R.U32.HI R3, RZ, 0x18, R3 ;  /* 0x00000018ff037819 */ /* 0x000fc80000011603 */
[----:B------:R-:W-:-:S04]  /*deb0*/  LOP3.LUT R0, R0, 0x80, R3, 0xf8, !PT ;  /* 0x0000008000007812 */ /* 0x000fc800078ef803 */
[----:B------:R-:W-:-:S07]  /*dec0*/  PRMT R8, R0, 0x7610, R8 ;  /* 0x0000761000087816 */ /* 0x000fce0000000008 */
.L_x_5684:
[----:B------:R-:W-:Y:S05]  /*ded0*/  BSYNC.RECONVERGENT B0 ;  /* 0x0000000000007941 */ /* 0x000fea0003800200 */
.L_x_5683:
[----:B------:R-:W-:Y:S01]  /*dee0*/  STG.E.U8 desc[UR36][R16.64], R8 ;  /* 0x0000000810007986 */ /* 0x000fe2000c101124 */
[----:B------:R-:W-:Y:S05]  /*def0*/  EXIT ;  /* 0x000000000000794d */ /* 0x000fea0003800000 */
.L_x_5681:
        /* <DEDUP_REMOVED lines=17> */
.L_x_5688:
[----:B------:R-:W-:-:S04]  /*e010*/  SHF.R.U32.HI R3, RZ, 0x18, R3 ;  /* 0x00000018ff037819 */ /* 0x000fc80000011603 */
[----:B------:R-:W-:-:S04]  /*e020*/  LOP3.LUT R0, R0, 0x80, R3, 0xf8, !PT ;  /* 0x0000008000007812 */ /* 0x000fc800078ef803 */
[----:B------:R-:W-:-:S07]  /*e030*/  PRMT R8, R0, 0x7610, R8 ;  /* 0x0000761000087816 */ /* 0x000fce0000000008 */
.L_x_5687:
[----:B------:R-:W-:Y:S05]  /*e040*/  BSYNC.RECONVERGENT B0 ;  /* 0x0000000000007941 */ /* 0x000fea0003800200 */
.L_x_5686:
[----:B------:R-:W-:Y:S01]  /*e050*/  STG.E.U8 desc[UR36][R16.64], R8 ;  /* 0x0000000810007986 */ /* 0x000fe2000c101124 */
[----:B------:R-:W-:Y:S05]  /*e060*/  EXIT ;  /* 0x000000000000794d */ /* 0x000fea0003800000 */
.L_x_5680:
        /* <DEDUP_REMOVED lines=22> */
.L_x_5690:
[----:B------:R-:W-:-:S06]  /*e1d0*/  HADD2.F32 R3, -RZ, R3.H0_H0 ;  /* 0x20000003ff037230 */ /* 0x000fcc0000004100 */
[----:B------:R-:W1:Y:S02]  /*e1e0*/  F2I.U64.TRUNC R2, R3 ;  /* 0x0000000300027311 */ /* 0x000e64000020d800 */
[----:B-1----:R-:W-:Y:S01]  /*e1f0*/  STG.E.64 desc[UR36][R16.64], R2 ;  /* 0x0000000210007986 */ /* 0x002fe2000c101b24 */
[----:B------:R-:W-:Y:S05]  /*e200*/  EXIT ;  /* 0x000000000000794d */ /* 0x000fea0003800000 */
.L_x_5689:
[----:B------:R-:W-:-:S06]  /*e210*/  HADD2.F32 R3, -RZ, R3.H0_H0 ;  /* 0x20000003ff037230 */ /* 0x000fcc0000004100 */
[----:B------:R-:W1:Y:S02]  /*e220*/  F2I.FTZ.U32.TRUNC.NTZ R3, R3 ;  /* 0x0000000300037305 */ /* 0x000e64000021f000 */
[----:B-1----:R-:W-:Y:S01]  /*e230*/  STG.E desc[UR36][R16.64], R3 ;  /* 0x0000000310007986 */ /* 0x002fe2000c101924 */
[----:B------:R-:W-:Y:S05]  /*e240*/  EXIT ;  /* 0x000000000000794d */ /* 0x000fea0003800000 */
.L_x_5679:
        /* <DEDUP_REMOVED lines=9> */
[----:B------:R-:W-:Y:S01]  /*e2e0*/  STG.E.U8 desc[UR36][R16.64], R3 ;  /* 0x0000000310007986 */ /* 0x000fe2000c101124 */
[----:B------:R-:W-:Y:S05]  /*e2f0*/  EXIT ;  /* 0x000000000000794d */ /* 0x000fea0003800000 */
.L_x_5692:
[----:B------:R-:W-:Y:S01]  /*e300*/  HADD2.F32 R3, -RZ, R3.H0_H0 ;  /* 0x20000003ff037230 */ /* 0x000fe20000004100 */
[----:B------:R-:W-:-:S04]  /*e310*/  CS2R R6, SRZ ;  /* 0x0000000000067805 */ /* 0x000fc8000001ff00 */
[----:B------:R-:W-:-:S04]  /*e320*/  FMUL.FTZ R3, R3, 1 ;  /* 0x3f80000003037820 */ /* 0x000fc80000410000 */
[----:B------:R-:W1:Y:S02]  /*e330*/  F2F.F64.F32 R4, R3 ;  /* 0x0000000300047310 */ /* 0x000e640000201800 */
[----:B-1----:R-:W-:Y:S01]  /*e340*/  STG.E.128 desc[UR36][R16.64], R4 ;  /* 0x0000000410007986 */ /* 0x002fe2000c101d24 */
[----:B------:R-:W-:Y:S05]  /*e350*/  EXIT ;  /* 0x000000000000794d */ /* 0x000fea0003800000 */
.L_x_5691:
[----:B------:R-:W-:-:S09]  /*e360*/  UISETP.NE.AND UP0, UPT, UR4, 0xf, UPT ;  /* 0x0000000f0400788c */ /* 0x000fd2000bf05270 */
[----:B------:R-:W-:Y:S05]  /*e370*/  BRA.U !UP0, `(.L_x_5693) ;  /* 0x0000000108e87547 */ /* 0x000fea000b800000 */
[----:B------:R-:W-:-:S09]  /*e380*/  UISETP.NE.AND UP0, UPT, UR4, 0x17, UPT ;  /* 0x000000170400788c */ /* 0x000fd2000bf05270 */
[----:B------:R-:W-:Y:S05]  /*e390*/  BRA.U !UP0, `(.L_x_5694) ;  /* 0x0000000108907547 */ /* 0x000fea000b800000 */
[----:B------:R-:W-:-:S09]  /*e3a0*/  UISETP.NE.AND UP0, UPT, UR4, 0x18, UPT ;  /* 0x000000180400788c */ /* 0x000fd2000bf05270 */
[----:B------:R-:W-:Y:S05]  /*e3b0*/  BRA.U !UP0, `(.L_x_5695) ;  /* 0x0000000108447547 */ /* 0x000fea000b800000 */
.L_x_5672:
        /* <DEDUP_REMOVED lines=10> */
[----:B----4-:R-:W-:Y:S01]  /*e460*/  IMAD.U32 R6, RZ, RZ, UR6 ;  /* 0x00000006ff067e24 */ /* 0x010fe2000f8e00ff */
[----:B------:R-:W-:Y:S01]  /*e470*/  MOV R7, UR7 ;  /* 0x0000000700077c02 */ /* 0x000fe20008000f00 */
[----:B-----5:R-:W-:Y:S02]  /*e480*/  IMAD.U32 R10, RZ, RZ, UR8 ;  /* 0x00000008ff0a7e24 */ /* 0x020fe4000f8e00ff */
[----:B--2---:R-:W-:-:S07]  /*e490*/  IMAD.U32 R11, RZ, RZ, UR9 ;  /* 0x00000009ff0b7e24 */ /* 0x004fce000f8e00ff */
[----:B------:R-:W-:-:S07]  /*e4a0*/  LEPC R20, `(.L_x_5696) ;  /* 0x000000001014794e */ /* 0x000fce0000000000 */
[----:B0--3--:R-:W-:Y:S05]  /*e4b0*/  CALL.ABS.NOINC R2 ;  /* 0x0000000002007343 */ /* 0x009fea0003c00000 */
.L_x_5696:
[----:B------:R-:W-:Y:S05]  /*e4c0*/  EXIT ;  /* 0x000000000000794d */ /* 0x000fea0003800000 */
.L_x_5695:
[----:B------:R-:W-:Y:S01]  /*e4d0*/  HADD2.F32 R5, -RZ, R3.H0_H0 ;  /* 0x20000003ff057230 */ /* 0x000fe20000004100 */
        /* <DEDUP_REMOVED lines=12> */
.L_x_5698:
[----:B------:R-:W-:Y:S05]  /*e5a0*/  BSYNC.RECONVERGENT B0 ;  /* 0x0000000000007941 */ /* 0x000fea0003800200 */
.L_x_5697:
[----:B------:R-:W-:-:S05]  /*e5b0*/  LOP3.LUT R3, R0, 0x80, R3, 0xf8, !PT ;  /* 0x0000008000037812 */ /* 0x000fca00078ef803 */
[----:B------:R-:W-:Y:S01]  /*e5c0*/  STG.E.U8 desc[UR36][R16.64], R3 ;  /* 0x0000000310007986 */ /* 0x000fe2000c101124 */
[----:B------:R-:W-:Y:S05]  /*e5d0*/  EXIT ;  /* 0x000000000000794d */ /* 0x000fea0003800000 */
.L_x_5694:
        /* <DEDUP_REMOVED lines=12> */
.L_x_5700:
[----:B------:R-:W-:Y:S01]  /*e6a0*/  IMAD.MOV.U32 R0, RZ, RZ, 0x7f ;  /* 0x0000007fff007424 */ /* 0x000fe200078e00ff */
[----:B------:R-:W-:-:S04]  /*e6b0*/  ISETP.GT.U32.AND P0, PT, R2, 0x7f800000, PT ;  /* 0x7f8000000200780c */ /* 0x000fc80003f04070 */
[----:B------:R-:W-:-:S09]  /*e6c0*/  SEL R0, R0, 0x7c, P0 ;  /* 0x0000007c00007807 */ /* 0x000fd20000000000 */
.L_x_5701:
[----:B------:R-:W-:Y:S05]  /*e6d0*/  BSYNC.RECONVERGENT B0 ;  /* 0x0000000000007941 */ /* 0x000fea0003800200 */
.L_x_5699:
[----:B------:R-:W-:-:S04]  /*e6e0*/  SHF.R.U32.HI R3, RZ, 0x18, R3 ;  /* 0x00000018ff037819 */ /* 0x000fc80000011603 */
[----:B------:R-:W-:-:S05]  /*e6f0*/  LOP3.LUT R3, R0, 0x80, R3, 0xf8, !PT ;  /* 0x0000008000037812 */ /* 0x000fca00078ef803 */
[----:B------:R-:W-:Y:S01]  /*e700*/  STG.E.U8 desc[UR36][R16.64], R3 ;  /* 0x0000000310007986 */ /* 0x000fe2000c101124 */
[----:B------:R-:W-:Y:S05]  /*e710*/  EXIT ;  /* 0x000000000000794d */ /* 0x000fea0003800000 */
.L_x_5693:
[----:B------:R-:W-:-:S05]  /*e720*/  HADD2.F32 R0, -RZ, R3.H0_H0 ;  /* 0x20000003ff007230 */ /* 0x000fca0000004100 */
[----:B------:R-:W-:-:S05]  /*e730*/  F2FP.BF16.F32.PACK_AB R0, RZ, R0 ;  /* 0x00000000ff00723e */ /* 0x000fca00000010ff */
[----:B------:R-:W-:Y:S01]  /*e740*/  STG.E.U16 desc[UR36][R16.64], R0 ;  /* 0x0000000010007986 */ /* 0x000fe2000c101524 */
[----:B------:R-:W-:Y:S05]  /*e750*/  EXIT ;  /* 0x000000000000794d */ /* 0x000fea0003800000 */
.L_x_5702:
        /* <DEDUP_REMOVED lines=10> */
.L_x_32851:


//--------------------- .text._ZN2at6native27unrolled_elementwise_kernelINS0_13BUnaryFunctorIN3c104HalfES4_S4_ZZZNS0_15binary_internal21div_floor_kernel_cudaERNS_18TensorIteratorBaseEENKUlvE1_clEvENKUlvE1_clEvEUlS4_S4_E_EESt5arrayIPcLm2EELi4E23TrivialOffsetCalculatorILi1EjESG_NS0_6memory12LoadWithCastILi1EEENSH_13StoreWithCastILi1EEEEEviT_T0_T2_T3_T4_T5_ --------------------------
	.section	.text._ZN2at6native27unrolled_elementwise_kernelINS0_13BUnaryFunctorIN3c104HalfES4_S4_ZZZNS0_15binary_internal21div_floor_kernel_cudaERNS_18TensorIteratorBaseEENKUlvE1_clEvENKUlvE1_clEvEUlS4_S4_E_EESt5arrayIPcLm2EELi4E23TrivialOffsetCalculatorILi1EjESG_NS0_6memory12LoadWithCastILi1EEENSH_13StoreWithCastILi1EEEEEviT_T0_T2_T3_T4_T5_,"ax",@progbits
	.align	128
        .global         _ZN2at6native27unrolled_elementwise_kernelINS0_13BUnaryFunctorIN3c104HalfES4_S4_ZZZNS0_15binary_internal21div_floor_kernel_cudaERNS_18TensorIteratorBaseEENKUlvE1_clEvENKUlvE1_clEvEUlS4_S4_E_EESt5arrayIPcLm2EELi4E23TrivialOffsetCalculatorILi1EjESG_NS0_6memory12LoadWithCastILi1EEENSH_13StoreWithCastILi1EEEEEviT_T0_T2_T3_T4_T5_
        .type           _ZN2at6native27unrolled_elementwise_kernelINS0_13BUnaryFunctorIN3c104HalfES4_S4_ZZZNS0_15binary_internal21div_floor_kernel_cudaERNS_18TensorIteratorBaseEENKUlvE1_clEvENKUlvE1_clEvEUlS4_S4_E_EESt5arrayIPcLm2EELi4E23TrivialOffsetCalculatorILi1EjESG_NS0_6memory12LoadWithCastILi1EEENSH_13StoreWithCastILi1EEEEEviT_T0_T2_T3_T4_T5_,@function
        .size           _ZN2at6native27unrolled_elementwise_kernelINS0_13BUnaryFunctorIN3c104HalfES4_S4_ZZZNS0_15binary_internal21div_floor_kernel_cudaERNS_18TensorIteratorBaseEENKUlvE1_clEvENKUlvE1_clEvEUlS4_S4_E_EESt5arrayIPcLm2EELi4E23TrivialOffsetCalculatorILi1EjESG_NS0_6memory12LoadWithCastILi1EEENSH_13StoreWithCastILi1EEEEEviT_T0_T2_T3_T4_T5_,(.L_x_32852 - _ZN2at6native27unrolled_elementwise_kernelINS0_13BUnaryFunctorIN3c104HalfES4_S4_ZZZNS0_15binary_internal21div_floor_kernel_cudaERNS_18TensorIteratorBaseEENKUlvE1_clEvENKUlvE1_clEvEUlS4_S4_E_EESt5arrayIPcLm2EELi4E23TrivialOffsetCalculatorILi1EjESG_NS0_6memory12LoadWithCastILi1EEENSH_13StoreWithCastILi1EEEEEviT_T0_T2_T3_T4_T5_)
        .other          _ZN2at6native27unrolled_elementwise_kernelINS0_13BUnaryFunctorIN3c104HalfES4_S4_ZZZNS0_15binary_internal21div_floor_kernel_cudaERNS_18TensorIteratorBaseEENKUlvE1_clEvENKUlvE1_clEvEUlS4_S4_E_EESt5arrayIPcLm2EELi4E23TrivialOffsetCalculatorILi1EjESG_NS0_6memory12LoadWithCastILi1EEENSH_13StoreWithCastILi1EEEEEviT_T0_T2_T3_T4_T5_,@"STO_CUDA_ENTRY STV_DEFAULT"
_ZN2at6native27unrolled_elementwise_kernelINS0_13BUnaryFunctorIN3c104HalfES4_S4_ZZZNS0_15binary_internal21div_floor_kernel_cudaERNS_18TensorIteratorBaseEENKUlvE1_clEvENKUlvE1_clEvEUlS4_S4_E_EESt5arrayIPcLm2EELi4E23TrivialOffsetCalculatorILi1EjESG_NS0_6memory12LoadWithCastILi1EEENSH_13StoreWithCastILi1EEEEEviT_T0_T2_T3_T4_T5_:
.text._ZN2at6native27unrolled_elementwise_kernelINS0_13BUnaryFunctorIN3c104HalfES4_S4_ZZZNS0_15binary_internal21div_floor_kernel_cudaERNS_18TensorIteratorBaseEENKUlvE1_clEvENKUlvE1_clEvEUlS4_S4_E_EESt5arrayIPcLm2EELi4E23TrivialOffsetCalculatorILi1EjESG_NS0_6memory12LoadWithCastILi1EEENSH_13StoreWithCastILi1EEEEEviT_T0_T2_T3_T4_T5_:
        /* <DEDUP_REMOVED lines=34> */
.L_x_5708:
[----:B------:R-:W2:Y:S02]  /*0220*/  LDG.E.U8 R2, desc[UR36][R2.64] ;  /* 0x0000002402027981 */ /* 0x000ea4000c1e1100 */
[----:B--2---:R-:W-:-:S04]  /*0230*/  I2FP.F32.U32 R0, R2 ;  /* 0x0000000200007245 */ /* 0x004fc80000201000 */
[----:B------:R-:W-:-:S04]  /*0240*/  F2FP.F16.F32.PACK_AB R0, RZ, R0 ;  /* 0x00000000ff00723e */ /* 0x000fc800000000ff */
[----:B------:R-:W-:Y:S01]  /*0250*/  PRMT R18, R0, 0x7610, R18 ;  /* 0x0000761000127816 */ /* 0x000fe20000000012 */
[----:B------:R-:W-:Y:S06]  /*0260*/  BRA `(.L_x_5710) ;  /* 0x0000000c00d47947 */ /* 0x000fec0003800000 */
.L_x_5707:
        /* <DEDUP_REMOVED lines=11> */
.L_x_5712:
[----:B------:R-:W2:Y:S02]  /*0320*/  LDG.E R2, desc[UR36][R2.64] ;  /* 0x0000002402027981 */ /* 0x000ea4000c1e1900 */
[----:B--2---:R-:W-:-:S04]  /*0330*/  I2FP.F32.S32 R0, R2 ;  /* 0x0000000200007245 */ /* 0x004fc80000201400 */
[----:B------:R-:W-:-:S04]  /*0340*/  F2FP.F16.F32.PACK_AB R0, RZ, R0 ;  /* 0x00000000ff00723e */ /* 0x000fc800000000ff */
[----:B------:R-:W-:Y:S01]  /*0350*/  PRMT R18, R0, 0x7610, R18 ;  /* 0x0000761000127816 */ /* 0x000fe20000000012 */
[----:B------:R-:W-:Y:S06]  /*0360*/  BRA `(.L_x_5710) ;  /* 0x0000000c00947947 */ /* 0x000fec0003800000 */
.L_x_5711:
[----:B------:R-:W2:Y:S02]  /*0370*/  LDG.E.U16 R2, desc[UR36][R2.64] ;  /* 0x0000002402027981 */ /* 0x000ea4000c1e1500 */
[----:B--2---:R-:W0:Y:S02]  /*0380*/  I2F.S16 R0, R2 ;  /* 0x0000000200007306 */ /* 0x004e240000101400 */
[----:B0-----:R-:W-:-:S04]  /*0390*/  F2FP.F16.F32.PACK_AB R0, RZ, R0 ;  /* 0x00000000ff00723e */ /* 0x001fc800000000ff */
[----:B------:R-:W-:Y:S01]  /*03a0*/  PRMT R18, R0, 0x7610, R18 ;  /* 0x0000761000127816 */ /* 0x000fe20000000012 */
[----:B------:R-:W-:Y:S06]  /*03b0*/  BRA `(.L_x_5710) ;  /* 0x0000000c00807947 */ /* 0x000fec0003800000 */
.L_x_5706:
        /* <DEDUP_REMOVED lines=9> */
.L_x_5714:
[----:B------:R1:W5:Y:S01]  /*0450*/  LDG.E.U16 R18, desc[UR36][R2.64] ;  /* 0x0000002402127981 */ /* 0x000362000c1e1500 */
[----:B------:R-:W-:Y:S05]  /*0460*/  BRA `(.L_x_5710) ;  /* 0x0000000c00547947 */ /* 0x000fea0003800000 */
.L_x_5713:
        /* <DEDUP_REMOVED lines=9> */
.L_x_5716:
[----:B------:R0:W5:Y:S01]  /*0500*/  LDG.E.U16 R18, desc[UR36][R2.64] ;  /* 0x0000002402127981 */ /* 0x000162000c1e1500 */
[----:B------:R-:W-:Y:S05]  /*0510*/  BRA `(.L_x_5710) ;  /* 0x0000000c00287947 */ /* 0x000fea0003800000 */
.L_x_5715:
        /* <DEDUP_REMOVED lines=13> */
.L_x_5705:
        /* <DEDUP_REMOVED lines=14> */
.L_x_5719:
        /* <DEDUP_REMOVED lines=13> */
.L_x_5718:
        /* <DEDUP_REMOVED lines=27> */
.L_x_5721:
        /* <DEDUP_REMOVED lines=14> */
.L_x_5720:
[----:B------:R-:W2:Y:S02]  /*0a30*/  LDG.E.U16 R0, desc[UR36][R2.64] ;  /* 0x0000002402007981 */ /* 0x000ea4000c1e1500 */
[----:B--2---:R-:W-:-:S05]  /*0a40*/  IMAD.U32 R0, R0, 0x10000, RZ ;  /* 0x0001000000007824 */ /* 0x004fca00078e00ff */
[----:B------:R-:W-:-:S04]  /*0a50*/  F2FP.F16.F32.PACK_AB R0, RZ, R0 ;  /* 0x00000000ff00723e */ /* 0x000fc800000000ff */
[----:B------:R-:W-:Y:S01]  /*0a60*/  PRMT R18, R0, 0x7610, R18 ;  /* 0x0000761000127816 */ /* 0x000fe20000000012 */
[----:B------:R-:W-:Y:S06]  /*0a70*/  BRA `(.L_x_5710) ;  /* 0x0000000400d07947 */ /* 0x000fec0003800000 */
.L_x_5717:
        /* <DEDUP_REMOVED lines=13> */
.L_x_5724:
        /* <DEDUP_REMOVED lines=21> */
.L_x_5728:
[----:B------:R-:W-:Y:S05]  /*0ca0*/  BSYNC.RECONVERGENT B1 ;  /* 0x0000000000017941 */ /* 0x000fea0003800200 */
.L_x_5727:
[----:B------:R-:W-:Y:S01]  /*0cb0*/  IMAD.SHL.U32 R0, R0, 0x100000, RZ ;  /* 0x0010000000007824 */ /* 0x000fe200078e00ff */
[----:B------:R-:W-:-:S04]  /*0cc0*/  LEA R2, R2, 0x3b800000, 0x17 ;  /* 0x3b80000002027811 */ /* 0x000fc800078eb8ff */
[----:B------:R-:W-:-:S07]  /*0cd0*/  LOP3.LUT R0, R2, R0, R7, 0xfe, !PT ;  /* 0x0000000002007212 */ /* 0x000fce00078efe07 */
.L_x_5726:
[----:B------:R-:W-:Y:S05]  /*0ce0*/  BSYNC.RECONVERGENT B0 ;  /* 0x0000000000007941 */ /* 0x000fea0003800200 */
.L_x_5725:
[----:B------:R-:W-:-:S04]  /*0cf0*/  F2FP.F16.F32.PACK_AB R0, RZ, R0 ;  /* 0x00000000ff00723e */ /* 0x000fc800000000ff */
[----:B------:R-:W-:Y:S01]  /*0d00*/  PRMT R18, R0, 0x7610, R18 ;  /* 0x0000761000127816 */ /* 0x000fe20000000012 */
[----:B------:R-:W-:Y:S06]  /*0d10*/  BRA `(.L_x_5710) ;  /* 0x0000000400287947 */ /* 0x000fec0003800000 */
.L_x_5723:
        /* <DEDUP_REMOVED lines=21> */
.L_x_5732:
[----:B------:R-:W-:Y:S05]  /*0e70*/  BSYNC.RECONVERGENT B1 ;  /* 0x0000000000017941 */ /* 0x000fea0003800200 */
.L_x_5731:
[----:B------:R-:W-:Y:S01]  /*0e80*/  IMAD.SHL.U32 R0, R0, 0x200000, RZ ;  /* 0x0020000000007824 */ /* 0x000fe200078e00ff */
[----:B------:R-:W-:-:S04]  /*0e90*/  LEA R2, R2, 0x37800000, 0x17 ;  /* 0x3780000002027811 */ /* 0x000fc800078eb8ff */
[----:B------:R-:W-:-:S07]  /*0ea0*/  LOP3.LUT R0, R2, R0, R7, 0xfe, !PT ;  /* 0x0000000002007212 */ /* 0x000fce00078efe07 */
.L_x_5730:
[----:B------:R-:W-:Y:S05]  /*0eb0*/  BSYNC.RECONVERGENT B0 ;  /* 0x0000000000007941 */ /* 0x000fea0003800200 */
.L_x_5729:
[----:B------:R-:W-:-:S04]  /*0ec0*/  F2FP.F16.F32.PACK_AB R0, RZ, R0 ;  /* 0x00000000ff00723e */ /* 0x000fc800000000ff */
[----:B------:R-:W-:Y:S01]  /*0ed0*/  PRMT R18, R0, 0x7610, R18 ;  /* 0x0000761000127816 */ /* 0x000fe20000000012 */
[----:B------:R-:W-:Y:S06]  /*0ee0*/  BRA `(.L_x_5710) ;  /* 0x0000000000b47947 */ /* 0x000fec0003800000 */
.L_x_5722:
[----:B------:R-:W-:-:S09]  /*0ef0*/  UISETP.NE.AND UP0, UPT, UR4, 0x1c, UPT ;  /* 0x0000001c0400788c */ /* 0x000fd2000bf05270 */
[----:B------:R-:W-:Y:S05]  /*0f00*/  BRA.U !UP0, `(.L_x_5733) ;  /* 0x00000001089c7547 */ /* 0x000fea000b800000 */
[----:B------:R-:W-:-:S09]  /*0f10*/  UISETP.NE.AND UP0, UPT, UR4, 0x1d, UPT ;  /* 0x0000001d0400788c */ /* 0x000fd2000bf05270 */
[----:B------:R-:W-:Y:S05]  /*0f20*/  BRA.U !UP0, `(.L_x_5734) ;  /* 0x0000000108807547 */ /* 0x000fea000b800000 */
[----:B------:R-:W-:-:S09]  /*0f30*/  UISETP.NE.AND UP0, UPT, UR4, 0x2c, UPT ;  /* 0x0000002c0400788c */ /* 0x000fd2000bf05270 */
[----:B------:R-:W-:Y:S05]  /*0f40*/  BRA.U !UP0, `(.L_x_5735) ;  /* 0x0000000108487547 */ /* 0x000fea000b800000 */
.L_x_5709:
        /* <DEDUP_REMOVED lines=16> */
.L_x_5736:
[----:B------:R-:W-:Y:S01]  /*1050*/  PRMT R18, RZ, 0x7610, R18 ;  /* 0x00007610ff127816 */ /* 0x000fe20000000012 */
[----:B------:R-:W-:Y:S06]  /*1060*/  BRA `(.L_x_5710) ;  /* 0x0000000000547947 */ /* 0x000fec0003800000 */
.L_x_5735:
        /* <DEDUP_REMOVED lines=8> */
.L_x_5738:
[----:B------:R-:W-:Y:S05]  /*10f0*/  BSYNC.RECONVERGENT B0 ;  /* 0x0000000000007941 */ /* 0x000fea0003800200 */
.L_x_5737:
[----:B------:R-:W-:-:S04]  /*1100*/  F2FP.F16.F32.PACK_AB R0, RZ, R0 ;  /* 0x00000000ff00723e */ /* 0x000fc800000000ff */
[----:B------:R-:W-:Y:S01]  /*1110*/  PRMT R18, R0, 0x7610, R18 ;  /* 0x0000761000127816 */ /* 0x000fe20000000012 */
[----:B------:R-:W-:Y:S06]  /*1120*/  BRA `(.L_x_5710) ;  /* 0x0000000000247947 */ /* 0x000fec0003800000 */
.L_x_5734:
[----:B------:R-:W2:Y:S02]  /*1130*/  LDG.E.64 R2, desc[UR36][R2.64] ;  /* 0x0000002402027981 */ /* 0x000ea4000c1e1b00 */
[----:B--2---:R-:W0:Y:S02]  /*1140*/  I2F.U64 R0, R2 ;  /* 0x0000000200007312 */ /* 0x004e240000301000 */
[----:B0-----:R-:W-:-:S04]  /*1150*/  F2FP.F16.F32.PACK_AB R0, RZ, R0 ;  /* 0x00000000ff00723e */ /* 0x001fc800000000ff */
[----:B------:R-:W-:Y:S01]  /*1160*/  PRMT R18, R0, 0x7610, R18 ;  /* 0x0000761000127816 */ /* 0x000fe20000000012 */
[----:B------:R-:W-:Y:S06]  /*1170*/  BRA `(.L_x_5710) ;  /* 0x0000000000107947 */ /* 0x000fec0003800000 */
.L_x_5733:
[----:B------:R-:W2:Y:S02]  /*1180*/  LDG.E R2, desc[UR36][R2.64] ;  /* 0x0000002402027981 */ /* 0x000ea4000c1e1900 */
[----:B--2---:R-:W-:-:S04]  /*1190*/  I2FP.F32.U32 R0, R2 ;  /* 0x0000000200007245 */ /* 0x004fc80000201000 */
[----:B------:R-:W-:-:S04]  /*11a0*/  F2FP.F16.F32.PACK_AB R0, RZ, R0 ;  /* 0x00000000ff00723e */ /* 0x000fc800000000ff */
[----:B------:R-:W-:-:S07]  /*11b0*/  PRMT R18, R0, 0x7610, R18 ;  /* 0x0000761000127816 */ /* 0x000fce0000000012 */
.L_x_5710:
[----:B------:R-:W-:-:S07]  /*11c0*/  VIADD R23, R19, 0x80 ;  /* 0x0000008013177836 */ /* 0x000fce0000000000 */
.L_x_5704:
[----:B------:R-:W-:Y:S05]  /*11d0*/  BSYNC.RECONVERGENT B6 ;  /* 0x0000000000067941 */ /* 0x000fea0003800200 */
.L_x_5703:
[----:B------:R-:W-:Y:S01]  /*11e0*/  ISETP.GE.AND P0, PT, R23, R16, PT ;  /* 0x000000101700720c */ /* 0x000fe20003f06270 */
[----:B------:R-:W-:Y:S01]  /*11f0*/  BSSY.RECONVERGENT B6, `(.L_x_5739) ;  /* 0x0000114000067945 */ /* 0x000fe20003800200 */
[----:B------:R-:W-:-:S11]  /*1200*/  PRMT R22, RZ, 0x7610, R22 ;  /* 0x00007610ff167816 */ /* 0x000fd60000000016 */
        /* <DEDUP_REMOVED lines=23> */
.L_x_5744:
[----:B------:R-:W2:Y:S02]  /*1380*/  LDG.E.U8 R2, desc[UR36][R2.64] ;  /* 0x0000002402027981 */ /* 0x000ea4000c1e1100 */
[----:B--2---:R-:W-:-:S04]  /*1390*/  I2FP.F32.U32 R0, R2 ;  /* 0x0000000200007245 */ /* 0x004fc80000201000 */
[----:B------:R-:W-:-:S04]  /*13a0*/  F2FP.F16.F32.PACK_AB R0, RZ, R0 ;  /* 0x00000000ff00723e */ /* 0x000fc800000000ff */
[----:B------:R-:W-:Y:S01]  /*13b0*/  PRMT R22, R0, 0x7610, R22 ;  /* 0x0000761000167816 */ /* 0x000fe20000000016 */
[----:B------:R-:W-:Y:S06]  /*13c0*/  BRA `(.L_x_5746) ;  /* 0x0000000c00d47947 */ /* 0x000fec0003800000 */
.L_x_5743:
        /* <DEDUP_REMOVED lines=11> */
.L_x_5748:
[----:B------:R-:W2:Y:S02]  /*1480*/  LDG.E R2, desc[UR36][R2.64] ;  /* 0x0000002402027981 */ /* 0x000ea4000c1e1900 */
[----:B--2---:R-:W-:-:S04]  /*1490*/  I2FP.F32.S32 R0, R2 ;  /* 0x0000000200007245 */ /* 0x004fc80000201400 */
[----:B------:R-:W-:-:S04]  /*14a0*/  F2FP.F16.F32.PACK_AB R0, RZ, R0 ;  /* 0x00000000ff00723e */ /* 0x000fc800000000ff */
[----:B------:R-:W-:Y:S01]  /*14b0*/  PRMT R22, R0, 0x7610, R22 ;  /* 0x0000761000167816 */ /* 0x000fe20000000016 */
[----:B------:R-:W-:Y:S06]  /*14c0*/  BRA `(.L_x_5746) ;  /* 0x0000000c00947947 */ /* 0x000fec0003800000 */
.L_x_5747:
[----:B------:R-:W2:Y:S02]  /*14d0*/  LDG.E.U16 R2, desc[UR36][R2.64] ;  /* 0x0000002402027981 */ /* 0x000ea4000c1e1500 */
[----:B--2---:R-:W0:Y:S02]  /*14e0*/  I2F.S16 R0, R2 ;  /* 0x0000000200007306 */ /* 0x004e240000101400 */
[----:B0-----:R-:W-:-:S04]  /*14f0*/  F2FP.F16.F32.PACK_AB R0, RZ, R0 ;  /* 0x00000000ff00723e */ /* 0x001fc800000000ff */
[----:B------:R-:W-:Y:S01]  /*1500*/  PRMT R22, R0, 0x7610, R22 ;  /* 0x0000761000167816 */ /* 0x000fe20000000016 */
[----:B------:R-:W-:Y:S06]  /*1510*/  BRA `(.L_x_5746) ;  /* 0x0000000c00807947 */ /* 0x000fec0003800000 */
.L_x_5742:
        /* <DEDUP_REMOVED lines=9> */
.L_x_5750:
[----:B------:R0:W5:Y:S01]  /*15b0*/  LDG.E.U16 R22, desc[UR36][R2.64] ;  /* 0x0000002402167981 */ /* 0x000162000c1e1500 */
[----:B------:R-:W-:Y:S05]  /*15c0*/  BRA `(.L_x_5746) ;  /* 0x0000000c00547947 */ /* 0x000fea0003800000 */
.L_x_5749:
        /* <DEDUP_REMOVED lines=9> */
.L_x_5752:
[----:B------:R1:W5:Y:S01]  /*1660*/  LDG.E.U16 R22, desc[UR36][R2.64] ;  /* 0x0000002402167981 */ /* 0x000362000c1e1500 */
[----:B------:R-:W-:Y:S05]  /*1670*/  BRA `(.L_x_5746) ;  /* 0x0000000c00287947 */ /* 0x000fea0003800000 */
.L_x_5751:
        /* <DEDUP_REMOVED lines=13> */
.L_x_5741:
        /* <DEDUP_REMOVED lines=14> */
.L_x_5755:
        /* <DEDUP_REMOVED lines=13> */
.L_x_5754:
        /* <DEDUP_REMOVED lines=27> */
.L_x_5757:
        /* <DEDUP_REMOVED lines=14> */
.L_x_5756:
[----:B------:R-:W2:Y:S02]  /*1b90*/  LDG.E.U16 R0, desc[UR36][R2.64] ;  /* 0x0000002402007981 */ /* 0x000ea4000c1e1500 */
[----:B--2---:R-:W-:-:S05]  /*1ba0*/  IMAD.U32 R0, R0, 0x10000, RZ ;  /* 0x0001000000007824 */ /* 0x004fca00078e00ff */
[----:B------:R-:W-:-:S04]  /*1bb0*/  F2FP.F16.F32.PACK_AB R0, RZ, R0 ;  /* 0x00000000ff00723e */ /* 0x000fc800000000ff */
[----:B------:R-:W-:Y:S01]  /*1bc0*/  PRMT R22, R0, 0x7610, R22 ;  /* 0x0000761000167816 */ /* 0x000fe20000000016 */
[----:B------:R-:W-:Y:S06]  /*1bd0*/  BRA `(.L_x_5746) ;  /* 0x0000000400d07947 */ /* 0x000fec0003800000 */
.L_x_5753:
        /* <DEDUP_REMOVED lines=13> */
.L_x_5760:
        /* <DEDUP_REMOVED lines=21> */
.L_x_5764:
[----:B------:R-:W-:Y:S05]  /*1e00*/  BSYNC.RECONVERGENT B1 ;  /* 0x0000000000017941 */ /* 0x000fea0003800200 */
.L_x_5763:
[----:B------:R-:W-:Y:S01]  /*1e10*/  IMAD.SHL.U32 R0, R0, 0x100000, RZ ;  /* 0x0010000000007824 */ /* 0x000fe200078e00ff */
[----:B------:R-:W-:-:S04]  /*1e20*/  LEA R2, R2, 0x3b800000, 0x17 ;  /* 0x3b80000002027811 */ /* 0x000fc800078eb8ff */
[----:B------:R-:W-:-:S07]  /*1e30*/  LOP3.LUT R0, R2, R0, R7, 0xfe, !PT ;  /* 0x0000000002007212 */ /* 0x000fce00078efe07 */
.L_x_5762:
[----:B------:R-:W-:Y:S05]  /*1e40*/  BSYNC.RECONVERGENT B0 ;  /* 0x0000000000007941 */ /* 0x000fea0003800200 */
.L_x_5761:
[----:B------:R-:W-:-:S04]  /*1e50*/  F2FP.F16.F32.PACK_AB R0, RZ, R0 ;  /* 0x00000000ff00723e */ /* 0x000fc800000000ff */
[----:B------:R-:W-:Y:S01]  /*1e60*/  PRMT R22, R0, 0x7610, R22 ;  /* 0x0000761000167816 */ /* 0x000fe20000000016 */
[----:B------:R-:W-:Y:S06]  /*1e70*/  BRA `(.L_x_5746) ;  /* 0x0000000400287947 */ /* 0x000fec0003800000 */
.L_x_5759:
        /* <DEDUP_REMOVED lines=21> */
.L_x_5768:
[----:B------:R-:W-:Y:S05]  /*1fd0*/  BSYNC.RECONVERGENT B1 ;  /* 0x0000000000017941 */ /* 0x000fea0003800200 */
.L_x_5767:
[----:B------:R-:W-:Y:S01]  /*1fe0*/  IMAD.SHL.U32 R0, R0, 0x200000, RZ ;  /* 0x0020000000007824 */ /* 0x000fe200078e00ff */
[----:B------:R-:W-:-:S04]  /*1ff0*/  LEA R2, R2, 0x37800000, 0x17 ;  /* 0x3780000002027811 */ /* 0x000fc800078eb8ff */
[----:B------:R-:W-:-:S07]  /*2000*/  LOP3.LUT R0, R2, R0, R7, 0xfe, !PT ;  /* 0x0000000002007212 */ /* 0x000fce00078efe07 */
.L_x_5766:
[----:B------:R-:W-:Y:S05]  /*2010*/  BSYNC.RECONVERGENT B0 ;  /* 0x0000000000007941 */ /* 0x000fea0003800200 */
.L_x_5765:
[----:B------:R-:W-:-:S04]  /*2020*/  F2FP.F16.F32.PACK_AB R0, RZ, R0 ;  /* 0x00000000ff00723e */ /* 0x000fc800000000ff */
[----:B------:R-:W-:Y:S01]  /*2030*/  PRMT R22, R0, 0x7610, R22 ;  /* 0x0000761000167816 */ /* 0x000fe20000000016 */
[----:B------:R-:W-:Y:S06]  /*2040*/  BRA `(.L_x_5746) ;  /* 0x0000000000b47947 */ /* 0x000fec0003800000 */
.L_x_5758:
        /* <DEDUP_REMOVED lines=14> */
.L_x_5772:
[----:B------:R-:W-:Y:S05]  /*2130*/  BSYNC.RECONVERGENT B0 ;  /* 0x0000000000007941 */ /* 0x000fea0003800200 */
.L_x_5771:
[----:B------:R-:W-:-:S04]  /*2140*/  F2FP.F16.F32.PACK_AB R0, RZ, R0 ;  /* 0x00000000ff00723e */ /* 0x000fc800000000ff */
[----:B------:R-:W-:Y:S01]  /*2150*/  PRMT R22, R0, 0x7610, R22 ;  /* 0x0000761000167816 */ /* 0x000fe20000000016 */
[----:B------:R-:W-:Y:S06]  /*2160*/  BRA `(.L_x_5746) ;  /* 0x00000000006c7947 */ /* 0x000fec0003800000 */
.L_x_5745:
        /* <DEDUP_REMOVED lines=16> */
.L_x_5773:
[----:B------:R-:W-:Y:S01]  /*2270*/  PRMT R22, RZ, 0x7610, R22 ;  /* 0x00007610ff167816 */ /* 0x000fe20000000016 */
[----:B------:R-:W-:Y:S06]  /*2280*/  BRA `(.L_x_5746) ;  /* 0x0000000000247947 */ /* 0x000fec0003800000 */
.L_x_5770:
[----:B------:R-:W2:Y:S02]  /*2290*/  LDG.E.64 R2, desc[UR36][R2.64] ;  /* 0x0000002402027981 */ /* 0x000ea4000c1e1b00 */
[----:B--2---:R-:W0:Y:S02]  /*22a0*/  I2F.U64 R0, R2 ;  /* 0x0000000200007312 */ /* 0x004e240000301000 */
[----:B0-----:R-:W-:-:S04]  /*22b0*/  F2FP.F16.F32.PACK_AB R0, RZ, R0 ;  /* 0x00000000ff00723e */ /* 0x001fc800000000ff */
[----:B------:R-:W-:Y:S01]  /*22c0*/  PRMT R22, R0, 0x7610, R22 ;  /* 0x0000761000167816 */ /* 0x000fe20000000016 */
[----:B------:R-:W-:Y:S06]  /*22d0*/  BRA `(.L_x_5746) ;  /* 0x0000000000107947 */ /* 0x000fec0003800000 */
.L_x_5769:
[----:B------:R-:W2:Y:S02]  /*22e0*/  LDG.E R2, desc[UR36][R2.64] ;  /* 0x0000002402027981 */ /* 0x000ea4000c1e1900 */
[----:B--2---:R-:W-:-:S04]  /*22f0*/  I2FP.F32.U32 R0, R2 ;  /* 0x0000000200007245 */ /* 0x004fc80000201000 */
[----:B------:R-:W-:-:S04]  /*2300*/  F2FP.F16.F32.PACK_AB R0, RZ, R0 ;  /* 0x00000000ff00723e */ /* 0x000fc800000000ff */
[----:B------:R-:W-:-:S07]  /*2310*/  PRMT R22, R0, 0x7610, R22 ;  /* 0x0000761000167816 */ /* 0x000fce0000000016 */
.L_x_5746:
[----:B------:R-:W-:-:S07]  /*2320*/  VIADD R23, R23, 0x80 ;  /* 0x0000008017177836 */ /* 0x000fce0000000000 */
.L_x_5740:
[----:B------:R-:W-:Y:S05]  /*2330*/  BSYNC.RECONVERGENT B6 ;  /* 0x0000000000067941 */ /* 0x000fea0003800200 */
.L_x_5739:
        /* <DEDUP_REMOVED lines=26> */
.L_x_5779:
[----:B------:R-:W2:Y:S02]  /*24e0*/  LDG.E.U8 R2, desc[UR36][R2.64] ;  /* 0x0000002402027981 */ /* 0x000ea4000c1e1100 */
[----:B--2---:R-:W-:-:S04]  /*24f0*/  I2FP.F32.U32 R0, R2 ;  /* 0x0000000200007245 */ /* 0x004fc80000201000 */
[----:B------:R-:W-:-:S04]  /*2500*/  F2FP.F16.F32.PACK_AB R0, RZ, R0 ;  /* 0x00000000ff00723e */ /* 0x000fc800000000ff */
[----:B------:R-:W-:Y:S01]  /*2510*/  PRMT R24, R0, 0x7610, R24 ;  /* 0x0000761000187816 */ /* 0x000fe20000000018 */
[----:B------:R-:W-:Y:S06]  /*2520*/  BRA `(.L_x_5781) ;  /* 0x0000000c00d47947 */ /* 0x000fec0003800000 */
.L_x_5778:
        /* <DEDUP_REMOVED lines=11> */
.L_x_5783:
[----:B------:R-:W2:Y:S02]  /*25e0*/  LDG.E R2, desc[UR36][R2.64] ;  /* 0x0000002402027981 */ /* 0x000ea4000c1e1900 */
[----:B--2---:R-:W-:-:S04]  /*25f0*/  I2FP.F32.S32 R0, R2 ;  /* 0x0000000200007245 */ /* 0x004fc80000201400 */
[----:B------:R-:W-:-:S04]  /*2600*/  F2FP.F16.F32.PACK_AB R0, RZ, R0 ;  /* 0x00000000ff00723e */ /* 0x000fc800000000ff */
[----:B------:R-:W-:Y:S01]  /*2610*/  PRMT R24, R0, 0x7610, R24 ;  /* 0x0000761000187816 */ /* 0x000fe20000000018 */
[----:B------:R-:W-:Y:S06]  /*2620*/  BRA `(.L_x_5781) ;  /* 0x0000000c00947947 */ /* 0x000fec0003800000 */
.L_x_5782:
[----:B------:R-:W2:Y:S02]  /*2630*/  LDG.E.U16 R2, desc[UR36][R2.64] ;  /* 0x0000002402027981 */ /* 0x000ea4000c1e1500 */
[----:B--2---:R-:W0:Y:S02]  /*2640*/  I2F.S16 R0, R2 ;  /* 0x0000000200007306 */ /* 0x004e240000101400 */
[----:B0-----:R-:W-:-:S04]  /*2650*/  F2FP.F16.F32.PACK_AB R0, RZ, R0 ;  /* 0x00000000ff00723e */ /* 0x001fc800000000ff */
[----:B------:R-:W-:Y:S01]  /*2660*/  PRMT R24, R0, 0x7610, R24 ;  /* 0x0000761000187816 */ /* 0x000fe20000000018 */
[----:B------:R-:W-:Y:S06]  /*2670*/  BRA `(.L_x_5781) ;  /* 0x0000000c00807947 */ /* 0x000fec0003800000 */
.L_x_5777:
        /* <DEDUP_REMOVED lines=9> */
.L_x_5785:
[----:B------:R0:W5:Y:S01]  /*2710*/  LDG.E.U16 R24, desc[UR36][R2.64] ;  /* 0x0000002402187981 */ /* 0x000162000c1e1500 */
[----:B------:R-:W-:Y:S05]  /*2720*/  BRA `(.L_x_5781) ;  /* 0x0000000c00547947 */ /* 0x000fea0003800000 */
.L_x_5784:
        /* <DEDUP_REMOVED lines=9> */
.L_x_5787:
[----:B------:R1:W5:Y:S01]  /*27c0*/  LDG.E.U16 R24, desc[UR36][R2.64] ;  /* 0x0000002402187981 */ /* 0x000362000c1e1500 */
[----:B------:R-:W-:Y:S05]  /*27d0*/  BRA `(.L_x_5781) ;  /* 0x0000000c00287947 */ /* 0x000fea0003800000 */
.L_x_5786:
        /* <DEDUP_REMOVED lines=13> */
.L_x_5776:
        /* <DEDUP_REMOVED lines=14> */
.L_x_5790:
        /* <DEDUP_REMOVED lines=13> */
.L_x_5789:
        /* <DEDUP_REMOVED lines=27> */
.L_x_5792:
        /* <DEDUP_REMOVED lines=14> */
.L_x_5791:
[----:B------:R-:W2:Y:S02]  /*2cf0*/  LDG.E.U16 R0, desc[UR36][R2.64] ;  /* 0x0000002402007981 */ /* 0x000ea4000c1e1500 */
[----:B--2---:R-:W-:-:S05]  /*2d00*/  IMAD.U32 R0, R0, 0x10000, RZ ;  /* 0x0001000000007824 */ /* 0x004fca00078e00ff */
[----:B------:R-:W-:-:S04]  /*2d10*/  F2FP.F16.F32.PACK_AB R0, RZ, R0 ;  /* 0x00000000ff00723e */ /* 0x000fc800000000ff */
[----:B------:R-:W-:Y:S01]  /*2d20*/  PRMT R24, R0, 0x7610, R24 ;  /* 0x0000761000187816 */ /* 0x000fe20000000018 */
[----:B------:R-:W-:Y:S06]  /*2d30*/  BRA `(.L_x_5781) ;  /* 0x0000000400d07947 */ /* 0x000fec0003800000 */
.L_x_5788:
        /* <DEDUP_REMOVED lines=13> */
.L_x_5795:
        /* <DEDUP_REMOVED lines=21> */
.L_x_5799:
[----:B------:R-:W-:Y:S05]  /*2f60*/  BSYNC.RECONVERGENT B1 ;  /* 0x0000000000017941 */ /* 0x000fea0003800200 */
.L_x_5798:
[----:B------:R-:W-:Y:S01]  /*2f70*/  IMAD.SHL.U32 R0, R0, 0x100000, RZ ;  /* 0x0010000000007824 */ /* 0x000fe200078e00ff */
[----:B------:R-:W-:-:S04]  /*2f80*/  LEA R2, R2, 0x3b800000, 0x17 ;  /* 0x3b80000002027811 */ /* 0x000fc800078eb8ff */
[----:B------:R-:W-:-:S07]  /*2f90*/  LOP3.LUT R0, R2, R0, R7, 0xfe, !PT ;  /* 0x0000000002007212 */ /* 0x000fce00078efe07 */
.L_x_5797:
[----:B------:R-:W-:Y:S05]  /*2fa0*/  BSYNC.RECONVERGENT B0 ;  /* 0x0000000000007941 */ /* 0x000fea0003800200 */
.L_x_5796:
[----:B------:R-:W-:-:S04]  /*2fb0*/  F2FP.F16.F32.PACK_AB R0, RZ, R0 ;  /* 0x00000000ff00723e */ /* 0x000fc800000000ff */
[----:B------:R-:W-:Y:S01]  /*2fc0*/  PRMT R24, R0, 0x7610, R24 ;  /* 0x0000761000187816 */ /* 0x000fe20000000018 */
[----:B------:R-:W-:Y:S06]  /*2fd0*/  BRA `(.L_x_5781) ;  /* 0x0000000400287947 */ /* 0x000fec0003800000 */
.L_x_5794:
        /* <DEDUP_REMOVED lines=21> */
.L_x_5803:
[----:B------:R-:W-:Y:S05]  /*3130*/  BSYNC.RECONVERGENT B1 ;  /* 0x0000000000017941 */ /* 0x000fea0003800200 */
.L_x_5802:
[----:B------:R-:W-:Y:S01]  /*3140*/  IMAD.SHL.U32 R0, R0, 0x200000, RZ ;  /* 0x0020000000007824 */ /* 0x000fe200078e00ff */
[----:B------:R-:W-:-:S04]  /*3150*/  LEA R2, R2, 0x37800000, 0x17 ;  /* 0x3780000002027811 */ /* 0x000fc800078eb8ff */
[----:B------:R-:W-:-:S07]  /*3160*/  LOP3.LUT R0, R2, R0, R7, 0xfe, !PT ;  /* 0x0000000002007212 */ /* 0x000fce00078efe07 */
.L_x_5801:
[----:B------:R-:W-:Y:S05]  /*3170*/  BSYNC.RECONVERGENT B0 ;  /* 0x0000000000007941 */ /* 0x000fea0003800200 */
.L_x_5800:
[----:B------:R-:W-:-:S04]  /*3180*/  F2FP.F16.F32.PACK_AB R0, RZ, R0 ;  /* 0x00000000ff00723e */ /* 0x000fc800000000ff */
[----:B------:R-:W-:Y:S01]  /*3190*/  PRMT R24, R0, 0x7610, R24 ;  /* 0x0000761000187816 */ /* 0x000fe20000000018 */
[----:B------:R-:W-:Y:S06]  /*31a0*/  BRA `(.L_x_5781) ;  /* 0x0000000000b47947 */ /* 0x000fec0003800000 */
.L_x_5793:
        /* <DEDUP_REMOVED lines=14> */
.L_x_5807:
[----:B------:R-:W-:Y:S05]  /*3290*/  BSYNC.RECONVERGENT B0 ;  /* 0x0000000000007941 */ /* 0x000fea0003800200 */
.L_x_5806:
[----:B------:R-:W-:-:S04]  /*32a0*/  F2FP.F16.F32.PACK_AB R0, RZ, R0 ;  /* 0x00000000ff00723e */ /* 0x000fc800000000ff */
[----:B------:R-:W-:Y:S01]  /*32b0*/  PRMT R24, R0, 0x7610, R24 ;  /* 0x0000761000187816 */ /* 0x000fe20000000018 */
[----:B------:R-:W-:Y:S06]  /*32c0*/  BRA `(.L_x_5781) ;  /* 0x00000000006c7947 */ /* 0x000fec0003800000 */
.L_x_5780:
        /* <DEDUP_REMOVED lines=16> */
.L_x_5808:
[----:B------:R-:W-:Y:S01]  /*33d0*/  PRMT R24, RZ, 0x7610, R24 ;  /* 0x00007610ff187816 */ /* 0x000fe20000000018 */
[----:B------:R-:W-:Y:S06]  /*33e0*/  BRA `(.L_x_5781) ;  /* 0x0000000000247947 */ /* 0x000fec0003800000 */
.L_x_5805:
[----:B------:R-:W2:Y:S02]  /*33f0*/  LDG.E.64 R2, desc[UR36][R2.64] ;  /* 0x0000002402027981 */ /* 0x000ea4000c1e1b00 */
[----:B--2---:R-:W0:Y:S02]  /*3400*/  I2F.U64 R0, R2 ;  /* 0x0000000200007312 */ /* 0x004e240000301000 */
[----:B0-----:R-:W-:-:S04]  /*3410*/  F2FP.F16.F32.PACK_AB R0, RZ, R0 ;  /* 0x00000000ff00723e */ /* 0x001fc800000000ff */
[----:B------:R-:W-:Y:S01]  /*3420*/  PRMT R24, R0, 0x7610, R24 ;  /* 0x0000761000187816 */ /* 0x000fe20000000018 */
[----:B------:R-:W-:Y:S06]  /*3430*/  BRA `(.L_x_5781) ;  /* 0x0000000000107947 */ /* 0x000fec0003800000 */
.L_x_5804:
[----:B------:R-:W2:Y:S02]  /*3440*/  LDG.E R2, desc[UR36][R2.64] ;  /* 0x0000002402027981 */ /* 0x000ea4000c1e1900 */
[----:B--2---:R-:W-:-:S04]  /*3450*/  I2FP.F32.U32 R0, R2 ;  /* 0x0000000200007245 */ /* 0x004fc80000201000 */
[----:B------:R-:W-:-:S04]  /*3460*/  F2FP.F16.F32.PACK_AB R0, RZ, R0 ;  /* 0x00000000ff00723e */ /* 0x000fc800000000ff */
[----:B------:R-:W-:-:S07]  /*3470*/  PRMT R24, R0, 0x7610, R24 ;  /* 0x0000761000187816 */ /* 0x000fce0000000018 */
.L_x_5781:
[----:B------:R-:W-:-:S07]  /*3480*/  VIADD R23, R23, 0x80 ;  /* 0x0000008017177836 */ /* 0x000fce0000000000 */
.L_x_5775:
[----:B------:R-:W-:Y:S05]  /*3490*/  BSYNC.RECONVERGENT B6 ;  /* 0x0000000000067941 */ /* 0x000fea0003800200 */
.L_x_5774:
        /* <DEDUP_REMOVED lines=25> */
.L_x_5814:
[----:B------:R-:W2:Y:S02]  /*3630*/  LDG.E.U8 R2, desc[UR36][R2.64] ;  /* 0x0000002402027981 */ /* 0x000ea4000c1e1100 */
[----:B--2---:R-:W-:-:S04]  /*3640*/  I2FP.F32.U32 R0, R2 ;  /* 0x0000000200007245 */ /* 0x004fc80000201000 */
[----:B------:R-:W-:Y:S01]  /*3650*/  F2FP.F16.F32.PACK_AB R0, RZ, R0 ;  /* 0x00000000ff00723e */ /* 0x000fe200000000ff */
[----:B------:R-:W-:Y:S06]  /*3660*/  BRA `(.L_x_5810) ;  /* 0x0000000c009c7947 */ /* 0x000fec0003800000 */
.L_x_5813:
        /* <DEDUP_REMOVED lines=10> */
.L_x_5817:
[----:B------:R-:W2:Y:S02]  /*3710*/  LDG.E R2, desc[UR36][R2.64] ;  /* 0x0000002402027981 */ /* 0x000ea4000c1e1900 */
[----:B--2---:R-:W-:-:S04]  /*3720*/  I2FP.F32.S32 R0, R2 ;  /* 0x0000000200007245 */ /* 0x004fc80000201400 */
[----:B------:R-:W-:Y:S01]  /*3730*/  F2FP.F16.F32.PACK_AB R0, RZ, R0 ;  /* 0x00000000ff00723e */ /* 0x000fe200000000ff */
[----:B------:R-:W-:Y:S06]  /*3740*/  BRA `(.L_x_5810) ;  /* 0x0000000c00647947 */ /* 0x000fec0003800000 */
.L_x_5816:
[----:B------:R-:W2:Y:S02]  /*3750*/  LDG.E.U16 R2, desc[UR36][R2.64] ;  /* 0x0000002402027981 */ /* 0x000ea4000c1e1500 */
[----:B--2---:R-:W0:Y:S02]  /*3760*/  I2F.S16 R0, R2 ;  /* 0x0000000200007306 */ /* 0x004e240000101400 */
[----:B0-----:R-:W-:Y:S01]  /*3770*/  F2FP.F16.F32.PACK_AB R0, RZ, R0 ;  /* 0x00000000ff00723e */ /* 0x001fe200000000ff */
[----:B------:R-:W-:Y:S06]  /*3780*/  BRA `(.L_x_5810) ;  /* 0x0000000c00547947 */ /* 0x000fec0003800000 */
.L_x_5812:
        /* <DEDUP_REMOVED lines=9> */
.L_x_5819:
[----:B------:R2:W5:Y:S01]  /*3820*/  LDG.E.U16 R0, desc[UR36][R2.64] ;  /* 0x0000002402007981 */ /* 0x000562000c1e1500 */
[----:B------:R-:W-:Y:S05]  /*3830*/  BRA `(.L_x_5810) ;  /* 0x0000000c00287947 */ /* 0x000fea0003800000 */
.L_x_5818:
        /* <DEDUP_REMOVED lines=9> */
.L_x_5821:
[----:B------:R3:W5:Y:S01]  /*38d0*/  LDG.E.U16 R0, desc[UR36][R2.64] ;  /* 0x0000002402007981 */ /* 0x000762000c1e1500 */
[----:B------:R-:W-:Y:S05]  /*38e0*/  BRA `(.L_x_5810) ;  /* 0x0000000800fc7947 */ /* 0x000fea0003800000 */
.L_x_5820:
        /* <DEDUP_REMOVED lines=12> */
.L_x_5811:
        /* <DEDUP_REMOVED lines=13> */
.L_x_5824:
        /* <DEDUP_REMOVED lines=12> */
.L_x_5823:
        /* <DEDUP_REMOVED lines=27> */
.L_x_5826:
        /* <DEDUP_REMOVED lines=13> */
.L_x_5825:
[----:B------:R-:W2:Y:S02]  /*3dc0*/  LDG.E.U16 R0, desc[UR36][R2.64] ;  /* 0x0000002402007981 */ /* 0x000ea4000c1e1500 */
[----:B--2---:R-:W-:-:S05]  /*3dd0*/  IMAD.U32 R0, R0, 0x10000, RZ ;  /* 0x0001000000007824 */ /* 0x004fca00078e00ff */
[----:B------:R-:W-:Y:S01]  /*3de0*/  F2FP.F16.F32.PACK_AB R0, RZ, R0 ;  /* 0x00000000ff00723e */ /* 0x000fe200000000ff */
[----:B------:R-:W-:Y:S06]  /*3df0*/  BRA `(.L_x_5810) ;  /* 0x0000000400b87947 */ /* 0x000fec0003800000 */
.L_x_5822:
        /* <DEDUP_REMOVED lines=12> */
.L_x_5829:
        /* <DEDUP_REMOVED lines=21> */
.L_x_5833:
[----:B------:R-:W-:Y:S05]  /*4010*/  BSYNC.RECONVERGENT B1 ;  /* 0x0000000000017941 */ /* 0x000fea0003800200 */
.L_x_5832:
[----:B------:R-:W-:Y:S01]  /*4020*/  IMAD.SHL.U32 R0, R0, 0x100000, RZ ;  /* 0x0010000000007824 */ /* 0x000fe200078e00ff */
[----:B------:R-:W-:-:S04]  /*4030*/  LEA R2, R2, 0x3b800000, 0x17 ;  /* 0x3b80000002027811 */ /* 0x000fc800078eb8ff */
[----:B------:R-:W-:-:S07]  /*4040*/  LOP3.LUT R0, R2, R0, R7, 0xfe, !PT ;  /* 0x0000000002007212 */ /* 0x000fce00078efe07 */
.L_x_5831:
[----:B------:R-:W-:Y:S05]  /*4050*/  BSYNC.RECONVERGENT B0 ;  /* 0x0000000000007941 */ /* 0x000fea0003800200 */
.L_x_5830:
[----:B------:R-:W-:Y:S01]  /*4060*/  F2FP.F16.F32.PACK_AB R0, RZ, R0 ;  /* 0x00000000ff00723e */ /* 0x000fe200000000ff */
[----:B------:R-:W-:Y:S06]  /*4070*/  BRA `(.L_x_5810) ;  /* 0x0000000400187947 */ /* 0x000fec0003800000 */
.L_x_5828:
        /* <DEDUP_REMOVED lines=21> */
.L_x_5837:
[----:B------:R-:W-:Y:S05]  /*41d0*/  BSYNC.RECONVERGENT B1 ;  /* 0x0000000000017941 */ /* 0x000fea0003800200 */
.L_x_5836:
[----:B------:R-:W-:Y:S01]  /*41e0*/  IMAD.SHL.U32 R0, R0, 0x200000, RZ ;  /* 0x0020000000007824 */ /* 0x000fe200078e00ff */
[----:B------:R-:W-:-:S04]  /*41f0*/  LEA R2, R2, 0x37800000, 0x17 ;  /* 0x3780000002027811 */ /* 0x000fc800078eb8ff */
[----:B------:R-:W-:-:S07]  /*4200*/  LOP3.LUT R0, R2, R0, R7, 0xfe, !PT ;  /* 0x0000000002007212 */ /* 0x000fce00078efe07 */
.L_x_5835:
[----:B------:R-:W-:Y:S05]  /*4210*/  BSYNC.RECONVERGENT B0 ;  /* 0x0000000000007941 */ /* 0x000fea0003800200 */
.L_x_5834:
[----:B------:R-:W-:Y:S01]  /*4220*/  F2FP.F16.F32.PACK_AB R0, RZ, R0 ;  /* 0x00000000ff00723e */ /* 0x000fe200000000ff */
[----:B------:R-:W-:Y:S06]  /*4230*/  BRA `(.L_x_5810) ;  /* 0x0000000000a87947 */ /* 0x000fec0003800000 */
.L_x_5827:
        /* <DEDUP_REMOVED lines=14> */
.L_x_5841:
[----:B------:R-:W-:Y:S05]  /*4320*/  BSYNC.RECONVERGENT B0 ;  /* 0x0000000000007941 */ /* 0x000fea0003800200 */
.L_x_5840:
[----:B------:R-:W-:Y:S01]  /*4330*/  F2FP.F16.F32.PACK_AB R0, RZ, R0 ;  /* 0x00000000ff00723e */ /* 0x000fe200000000ff */
[----:B------:R-:W-:Y:S06]  /*4340*/  BRA `(.L_x_5810) ;  /* 0x0000000000647947 */ /* 0x000fec0003800000 */
.L_x_5815:
        /* <DEDUP_REMOVED lines=16> */
.L_x_5842:
[----:B------:R-:W-:Y:S01]  /*4450*/  PRMT R0, RZ, 0x7610, R0 ;  /* 0x00007610ff007816 */ /* 0x000fe20000000000 */
[----:B------:R-:W-:Y:S06]  /*4460*/  BRA `(.L_x_5810) ;  /* 0x00000000001c7947 */ /* 0x000fec0003800000 */
.L_x_5839:
[----:B------:R-:W2:Y:S02]  /*4470*/  LDG.E.64 R2, desc[UR36][R2.64] ;  /* 0x0000002402027981 */ /* 0x000ea4000c1e1b00 */
[----:B--2---:R-:W0:Y:S02]  /*4480*/  I2F.U64 R0, R2 ;  /* 0x0000000200007312 */ /* 0x004e240000301000 */
[----:B0-----:R-:W-:Y:S01]  /*4490*/  F2FP.F16.F32.PACK_AB R0, RZ, R0 ;  /* 0x00000000ff00723e */ /* 0x001fe200000000ff */
[----:B------:R-:W-:Y:S06]  /*44a0*/  BRA `(.L_x_5810) ;  /* 0x00000000000c7947 */ /* 0x000fec0003800000 */
.L_x_5838:
[----:B------:R-:W2:Y:S02]  /*44b0*/  LDG.E R2, desc[UR36][R2.64] ;  /* 0x0000002402027981 */ /* 0x000ea4000c1e1900 */
[----:B--2---:R-:W-:-:S04]  /*44c0*/  I2FP.F32.U32 R0, R2 ;  /* 0x0000000200007245 */ /* 0x004fc80000201000 */
[----:B------:R-:W-:-:S07]  /*44d0*/  F2FP.F16.F32.PACK_AB R0, RZ, R0 ;  /* 0x00000000ff00723e */ /* 0x000fce00000000ff */
.L_x_5810:
[----:B------:R-:W-:Y:S05]  /*44e0*/  BSYNC.RECONVERGENT B6 ;  /* 0x0000000000067941 */ /* 0x000fea0003800200 */
.L_x_5809:
[----:B------:R-:W-:Y:S01]  /*44f0*/  ISETP.GE.AND P0, PT, R19, R16, PT ;  /* 0x000000101300720c */ /* 0x000fe20003f06270 */
[----:B------:R-:W-:-:S12]  /*4500*/  BSSY.RECONVERGENT B1, `(.L_x_5843) ;  /* 0x0000068000017945 */ /* 0x000fd80003800200 */
[----:B------:R-:W-:Y:S05]  /*4510*/  @P0 BRA `(.L_x_5844) ;  /* 0x0000000400980947 */ /* 0x000fea0003800000 */
[----:B0123--:R-:W0:Y:S02]  /*4520*/  LDC.U16 R2, c[0x0][0x386] ;  /* 0x0000e180ff027b82 */ /* 0x00fe240000000400 */
[----:B0-----:R-:W-:-:S05]  /*4530*/  HADD2.F32 R2, -RZ, R2.H0_H0 ;  /* 0x20000002ff027230 */ /* 0x001fca0000004100 */
[----:B------:R-:W-:-:S13]  /*4540*/  FSETP.NEU.FTZ.AND P0, PT, R2, RZ, PT ;  /* 0x000000ff0200720b */ /* 0x000fda0003f1d000 */
[----:B------:R-:W0:Y:S01]  /*4550*/  @!P0 MUFU.RCP R4, R2 ;  /* 0x0000000200048308 */ /* 0x000e220000001000 */
        /* <DEDUP_REMOVED lines=35> */
.L_x_5849:
[----:B------:R-:W-:Y:S05]  /*4790*/  BSYNC.RECONVERGENT B2 ;  /* 0x0000000000027941 */ /* 0x000fea0003800200 */
.L_x_5848:
[----:B------:R-:W-:Y:S01]  /*47a0*/  FFMA.FTZ R5, -R4, R6, R5 ;  /* 0x0000000604057223 */ /* 0x000fe20000010105 */
[----:B------:R-:W-:Y:S06]  /*47b0*/  BRA `(.L_x_5846) ;  /* 0x0000000000807947 */ /* 0x000fec0003800000 */
.L_x_5847:
        /* <DEDUP_REMOVED lines=16> */
.L_x_5852:
        /* <DEDUP_REMOVED lines=13> */
.L_x_5851:
[----:B------:R-:W-:Y:S05]  /*4990*/  BSYNC.RECONVERGENT B2 ;  /* 0x0000000000027941 */ /* 0x000fea0003800200 */
.L_x_5850:
[----:B0-----:R-:W-:-:S04]  /*49a0*/  FMUL.FTZ R4, R5, 1.1920928955078125e-07 ;  /* 0x3400000005047820 */ /* 0x001fc80000410000 */
[----:B------:R-:W-:-:S07]  /*49b0*/  FMUL.FTZ R5, R11, R4 ;  /* 0x000000040b057220 */ /* 0x000fce0000410000 */
.L_x_5846:
[----:B------:R-:W-:Y:S05]  /*49c0*/  BSYNC.RECONVERGENT B0 ;  /* 0x0000000000007941 */ /* 0x000fea0003800200 */
.L_x_5845:
        /* <DEDUP_REMOVED lines=22> */
.L_x_5853:
[----:B------:R-:W-:-:S05]  /*4b30*/  FMUL.FTZ R3, R3, R6 ;  /* 0x0000000603037220 */ /* 0x000fca0000410000 */
[----:B------:R-:W-:-:S05]  /*4b40*/  F2FP.F16.F32.PACK_AB R3, RZ, R3 ;  /* 0x00000003ff03723e */ /* 0x000fca00000000ff */
[----:B------:R-:W-:-:S05]  /*4b50*/  HADD2.F32 R3, -RZ, R3.H0_H0 ;  /* 0x20000003ff037230 */ /* 0x000fca0000004100 */
[----:B------:R-:W-:-:S04]  /*4b60*/  LOP3.LUT R3, RZ, 0x80000000, R3, 0xb8, !PT ;  /* 0x80000000ff037812 */ /* 0x000fc800078eb803 */
[----:B------:R-:W-:-:S07]  /*4b70*/  F2FP.F16.F32.PACK_AB R4, RZ, R3 ;  /* 0x00000003ff04723e */ /* 0x000fce00000000ff */
.L_x_5844:
[----:B------:R-:W-:Y:S05]  /*4b80*/  BSYNC.RECONVERGENT B1 ;  /* 0x0000000000017941 */ /* 0x000fea0003800200 */
.L_x_5843:
[----:B------:R-:W-:Y:S01]  /*4b90*/  VIADD R23, R19, 0x80 ;  /* 0x0000008013177836 */ /* 0x000fe20000000000 */
[----:B------:R-:W-:Y:S04]  /*4ba0*/  BSSY.RECONVERGENT B1, `(.L_x_5854) ;  /* 0x0000069000017945 */ /* 0x000fe80003800200 */
[----:B------:R-:W-:-:S13]  /*4bb0*/  ISETP.GE.AND P0, PT, R23, R16, PT ;  /* 0x000000101700720c */ /* 0x000fda0003f06270 */
[----:B------:R-:W-:Y:S05]  /*4bc0*/  @P0 BRA `(.L_x_5855) ;  /* 0x0000000400980947 */ /* 0x000fea0003800000 */
[----:B0123--:R-:W0:Y:S02]  /*4bd0*/  LDC.U16 R2, c[0x0][0x386] ;  /* 0x0000e180ff027b82 */ /* 0x00fe240000000400 */
[----:B0-----:R-:W-:-:S05]  /*4be0*/  HADD2.F32 R2, -RZ, R2.H0_H0 ;  /* 0x20000002ff027230 */ /* 0x001fca0000004100 */
[----:B------:R-:W-:-:S13]  /*4bf0*/  FSETP.NEU.FTZ.AND P0, PT, R2, RZ, PT ;  /* 0x000000ff0200720b */ /* 0x000fda0003f1d000 */
[----:B------:R-:W-:Y:S05]  /*4c00*/  @!P0 BRA `(.L_x_5856) ;  /* 0x0000000400788947 */ /* 0x000fea0003800000 */
        /* <DEDUP_REMOVED lines=28> */
.L_x_5862:
[----:B------:R-:W-:Y:S01]  /*4dd0*/  FSETP.GEU.FTZ.AND P0, PT, R7, -R8, PT ;  /* 0x800000080700720b */ /* 0x000fe20003f1e000 */
[----:B------:R-:W-:-:S12]  /*4de0*/  FADD.FTZ R5, R5, -1 ;  /* 0xbf80000005057421 */ /* 0x000fd80000010000 */
[----:B------:R-:W-:-:S07]  /*4df0*/  @!P0 FADD.FTZ R5, R5, -1 ;  /* 0xbf80000005058421 */ /* 0x000fce0000010000 */
.L_x_5861:
[----:B------:R-:W-:Y:S05]  /*4e00*/  BSYNC.RECONVERGENT B2 ;  /* 0x0000000000027941 */ /* 0x000fea0003800200 */
.L_x_5860:
[----:B------:R-:W-:Y:S01]  /*4e10*/  FFMA.FTZ R6, -R8, R5, R6 ;  /* 0x0000000508067223 */ /* 0x000fe20000010106 */
[----:B------:R-:W-:Y:S06]  /*4e20*/  BRA `(.L_x_5858) ;  /* 0x0000000000807947 */ /* 0x000fec0003800000 */
.L_x_5859:
        /* <DEDUP_REMOVED lines=16> */
.L_x_5865:
        /* <DEDUP_REMOVED lines=13> */
.L_x_5864:
[----:B------:R-:W-:Y:S05]  /*5000*/  BSYNC.RECONVERGENT B2 ;  /* 0x0000000000027941 */ /* 0x000fea0003800200 */
.L_x_5863:
[----:B------:R-:W-:-:S04]  /*5010*/  FMUL.FTZ R5, R6, 1.1920928955078125e-07 ;  /* 0x3400000006057820 */ /* 0x000fc80000410000 */
[----:B------:R-:W-:-:S07]  /*5020*/  FMUL.FTZ R6, R10, R5 ;  /* 0x000000050a067220 */ /* 0x000fce0000410000 */
.L_x_5858:
[----:B------:R-:W-:Y:S05]  /*5030*/  BSYNC.RECONVERGENT B0 ;  /* 0x0000000000007941 */ /* 0x000fea0003800200 */
.L_x_5857:
        /* <DEDUP_REMOVED lines=27> */
.L_x_5856:
[----:B------:R-:W0:Y:S01]  /*51f0*/  MUFU.RCP R2, R2 ;  /* 0x0000000200027308 */ /* 0x000e220000001000 */
[----:B-----5:R-:W-:-:S05]  /*5200*/  HADD2.F32 R25, -RZ, R22.H0_H0 ;  /* 0x20000016ff197230 */ /* 0x020fca0000004100 */
[----:B0-----:R-:W-:-:S05]  /*5210*/  FMUL.FTZ R25, R2, R25 ;  /* 0x0000001902197220 */ /* 0x001fca0000410000 */
[----:B------:R-:W-:-:S07]  /*5220*/  F2FP.F16.F32.PACK_AB R25, RZ, R25 ;  /* 0x00000019ff19723e */ /* 0x000fce00000000ff */
.L_x_5855:
[----:B------:R-:W-:Y:S05]  /*5230*/  BSYNC.RECONVERGENT B1 ;  /* 0x0000000000017941 */ /* 0x000fea0003800200 */
.L_x_5854:
[----:B0123--:R-:W-:Y:S01]  /*5240*/  VIADD R3, R19, 0x100 ;  /* 0x0000010013037836 */ /* 0x00ffe20000000000 */
[----:B------:R-:W-:Y:S04]  /*5250*/  BSSY.RECONVERGENT B1, `(.L_x_5866) ;  /* 0x0000069000017945 */ /* 0x000fe80003800200 */
[----:B------:R-:W-:-:S13]  /*5260*/  ISETP.GE.AND P0, PT, R3, R16, PT ;  /* 0x000000100300720c */ /* 0x000fda0003f06270 */
[----:B------:R-:W-:Y:S05]  /*5270*/  @P0 BRA `(.L_x_5867) ;  /* 0x0000000400980947 */ /* 0x000fea0003800000 */
[----:B------:R-:W0:Y:S02]  /*5280*/  LDC.U16 R2, c[0x0][0x386] ;  /* 0x0000e180ff027b82 */ /* 0x000e240000000400 */
        /* <DEDUP_REMOVED lines=31> */
.L_x_5874:
[----:B------:R-:W-:Y:S01]  /*5480*/  FSETP.GEU.FTZ.AND P0, PT, R7, -R8, PT ;  /* 0x800000080700720b */ /* 0x000fe20003f1e000 */
[----:B------:R-:W-:-:S12]  /*5490*/  FADD.FTZ R5, R5, -1 ;  /* 0xbf80000005057421 */ /* 0x000fd80000010000 */
[----:B------:R-:W-:-:S07]  /*54a0*/  @!P0 FADD.FTZ R5, R5, -1 ;  /* 0xbf80000005058421 */ /* 0x000fce0000010000 */
.L_x_5873:
[----:B------:R-:W-:Y:S05]  /*54b0*/  BSYNC.RECONVERGENT B2 ;  /* 0x0000000000027941 */ /* 0x000fea0003800200 */
.L_x_5872:
[----:B------:R-:W-:Y:S01]  /*54c0*/  FFMA.FTZ R6, -R8, R5, R6 ;  /* 0x0000000508067223 */ /* 0x000fe20000010106 */
[----:B------:R-:W-:Y:S06]  /*54d0*/  BRA `(.L_x_5870) ;  /* 0x0000000000807947 */ /* 0x000fec0003800000 */
.L_x_5871:
        /* <DEDUP_REMOVED lines=16> */
.L_x_5877:
        /* <DEDUP_REMOVED lines=13> */
.L_x_5876:
[----:B------:R-:W-:Y:S05]  /*56b0*/  BSYNC.RECONVERGENT B2 ;  /* 0x0000000000027941 */ /* 0x000fea0003800200 */
.L_x_5875:
[----:B------:R-:W-:-:S04]  /*56c0*/  FMUL.FTZ R5, R6, 1.1920928955078125e-07 ;  /* 0x3400000006057820 */ /* 0x000fc80000410000 */
[----:B------:R-:W-:-:S07]  /*56d0*/  FMUL.FTZ R6, R10, R5 ;  /* 0x000000050a067220 */ /* 0x000fce0000410000 */
.L_x_5870:
[----:B------:R-:W-:Y:S05]  /*56e0*/  BSYNC.RECONVERGENT B0 ;  /* 0x0000000000007941 */ /* 0x000fea0003800200 */
.L_x_5869:
        /* <DEDUP_REMOVED lines=27> */
.L_x_5868:
[----:B------:R-:W0:Y:S01]  /*58a0*/  MUFU.RCP R3, R2 ;  /* 0x0000000200037308 */ /* 0x000e220000001000 */
[----:B-----5:R-:W-:-:S05]  /*58b0*/  HADD2.F32 R24, -RZ, R24.H0_H0 ;  /* 0x20000018ff187230 */ /* 0x020fca0000004100 */
[----:B0-----:R-:W-:-:S05]  /*58c0*/  FMUL.FTZ R24, R3, R24 ;  /* 0x0000001803187220 */ /* 0x001fca0000410000 */
[----:B------:R-:W-:-:S07]  /*58d0*/  F2FP.F16.F32.PACK_AB R24, RZ, R24 ;  /* 0x00000018ff18723e */ /* 0x000fce00000000ff */
.L_x_5867:
[----:B------:R-:W-:Y:S05]  /*58e0*/  BSYNC.RECONVERGENT B1 ;  /* 0x0000000000017941 */ /* 0x000fea0003800200 */
.L_x_5866:
[----:B------:R-:W-:Y:S01]  /*58f0*/  VIADD R3, R19, 0x180 ;  /* 0x0000018013037836 */ /* 0x000fe20000000000 */
[----:B------:R-:W-:Y:S04]  /*5900*/  BSSY.RECONVERGENT B1, `(.L_x_5878) ;  /* 0x0000069000017945 */ /* 0x000fe80003800200 */
[----:B------:R-:W-:-:S13]  /*5910*/  ISETP.GE.AND P0, PT, R3, R16, PT ;  /* 0x000000100300720c */ /* 0x000fda0003f06270 */
[----:B------:R-:W-:Y:S05]  /*5920*/  @P0 BRA `(.L_x_5879) ;  /* 0x0000000400980947 */ /* 0x000fea0003800000 */
[----:B------:R-:W1:Y:S02]  /*5930*/  LDC.U16 R2, c[0x0][0x386] ;  /* 0x0000e180ff027b82 */ /* 0x000e640000000400 */
[----:B-1----:R-:W-:-:S05]  /*5940*/  HADD2.F32 R2, -RZ, R2.H0_H0 ;  /* 0x20000002ff027230 */ /* 0x002fca0000004100 */
        /* <DEDUP_REMOVED lines=30> */
.L_x_5886:
[----:B------:R-:W-:Y:S01]  /*5b30*/  FSETP.GEU.FTZ.AND P0, PT, R7, -R8, PT ;  /* 0x800000080700720b */ /* 0x000fe20003f1e000 */
[----:B------:R-:W-:-:S12]  /*5b40*/  FADD.FTZ R5, R5, -1 ;  /* 0xbf80000005057421 */ /* 0x000fd80000010000 */
[----:B------:R-:W-:-:S07]  /*5b50*/  @!P0 FADD.FTZ R5, R5, -1 ;  /* 0xbf80000005058421 */ /* 0x000fce0000010000 */
.L_x_5885:
[----:B------:R-:W-:Y:S05]  /*5b60*/  BSYNC.RECONVERGENT B2 ;  /* 0x0000000000027941 */ /* 0x000fea0003800200 */
.L_x_5884:
[----:B------:R-:W-:Y:S01]  /*5b70*/  FFMA.FTZ R0, -R8, R5, R0 ;  /* 0x0000000508007223 */ /* 0x000fe20000010100 */
[----:B------:R-:W-:Y:S06]  /*5b80*/  BRA `(.L_x_5882) ;  /* 0x0000000000807947 */ /* 0x000fec0003800000 */
.L_x_5883:
        /* <DEDUP_REMOVED lines=16> */
.L_x_5889:
        /* <DEDUP_REMOVED lines=13> */
.L_x_5888:
[----:B------:R-:W-:Y:S05]  /*5d60*/  BSYNC.RECONVERGENT B2 ;  /* 0x0000000000027941 */ /* 0x000fea0003800200 */
.L_x_5887:
[----:B------:R-:W-:-:S04]  /*5d70*/  FMUL.FTZ R0, R0, 1.1920928955078125e-07 ;  /* 0x3400000000007820 */ /* 0x000fc80000410000 */
[----:B------:R-:W-:-:S07]  /*5d80*/  FMUL.FTZ R0, R9, R0 ;  /* 0x0000000009007220 */ /* 0x000fce0000410000 */
.L_x_5882:
[----:B------:R-:W-:Y:S05]  /*5d90*/  BSYNC.RECONVERGENT B0 ;  /* 0x0000000000007941 */ /* 0x000fea0003800200 */
.L_x_5881:
        /* <DEDUP_REMOVED lines=27> */
.L_x_5880:
[----:B------:R-:W1:Y:S01]  /*5f50*/  MUFU.RCP R3, R2 ;  /* 0x0000000200037308 */ /* 0x000e620000001000 */
[----:B-----5:R-:W-:-:S05]  /*5f60*/  HADD2.F32 R22, -RZ, R0.H0_H0 ;  /* 0x20000000ff167230 */ /* 0x020fca0000004100 */
[----:B-1----:R-:W-:-:S05]  /*5f70*/  FMUL.FTZ R22, R3, R22 ;  /* 0x0000001603167220 */ /* 0x002fca0000410000 */
[----:B------:R-:W-:-:S07]  /*5f80*/  F2FP.F16.F32.PACK_AB R22, RZ, R22 ;  /* 0x00000016ff16723e */ /* 0x000fce00000000ff */
.L_x_5879:
[----:B------:R-:W-:Y:S05]  /*5f90*/  BSYNC.RECONVERGENT B1 ;  /* 0x0000000000017941 */ /* 0x000fea0003800200 */
.L_x_5878:
[----:B-----5:R-:W1:Y:S01]  /*5fa0*/  LDC.U8 R18, c[0x0][0x3a4] ;  /* 0x0000e900ff127b82 */ /* 0x020e620000000000 */
        /* <DEDUP_REMOVED lines=24> */
[----:B------:R-:W1:Y:S02]  /*6130*/  F2I.FTZ.TRUNC.NTZ R5, R4 ;  /* 0x0000000400057305 */ /* 0x000e64000021f100 */
[----:B-1----:R1:W-:Y:S01]  /*6140*/  STG.E.U8 desc[UR36][R2.64], R5 ;  /* 0x0000000502007986 */ /* 0x0023e2000c101124 */
[----:B------:R-:W-:Y:S05]  /*6150*/  BRA `(.L_x_5898) ;  /* 0x0000000c00d47947 */ /* 0x000fea0003800000 */
.L_x_5896:
[----:B------:R-:W-:Y:S02]  /*6160*/  HADD2.F32 R5, -RZ, R4.H0_H0 ;  /* 0x20000004ff057230 */ /* 0x000fe40000004100 */
[----:B------:R-:W-:-:S04]  /*6170*/  IMAD.MOV.U32 R19, RZ, RZ, R23 ;  /* 0x000000ffff137224 */ /* 0x000fc800078e0017 */
[----:B------:R-:W1:Y:S02]  /*6180*/  F2I.S64.TRUNC R4, R5 ;  /* 0x0000000500047311 */ /* 0x000e64000020d900 */
[----:B-1----:R1:W-:Y:S01]  /*6190*/  STG.E.U8 desc[UR36][R2.64], R4 ;  /* 0x0000000402007986 */ /* 0x0023e2000c101124 */
[----:B------:R-:W-:Y:S05]  /*61a0*/  BRA `(.L_x_5898) ;  /* 0x0000000c00c07947 */ /* 0x000fea0003800000 */
.L_x_5895:
        /* <DEDUP_REMOVED lines=8> */
[----:B------:R-:W1:Y:S02]  /*6230*/  F2I.S64.TRUNC R4, R4 ;  /* 0x0000000400047311 */ /* 0x000e64000020d900 */
[----:B-1----:R1:W-:Y:S01]  /*6240*/  STG.E.64 desc[UR36][R2.64], R4 ;  /* 0x0000000402007986 */ /* 0x0023e2000c101b24 */
[----:B------:R-:W-:Y:S05]  /*6250*/  BRA `(.L_x_5898) ;  /* 0x0000000c00947947 */ /* 0x000fea0003800000 */
.L_x_5900:
[----:B------:R-:W-:Y:S02]  /*6260*/  HADD2.F32 R4, -RZ, R4.H0_H0 ;  /* 0x20000004ff047230 */ /* 0x000fe40000004100 */
[----:B------:R-:W-:Y:S02]  /*6270*/  IMAD.MOV.U32 R19, RZ, RZ, R23 ;  /* 0x000000ffff137224 */ /* 0x000fe400078e0017 */
[----:B------:R-:W1:Y:S02]  /*6280*/  F2I.FTZ.TRUNC.NTZ R5, R4 ;  /* 0x0000000400057305 */ /* 0x000e64000021f100 */
[----:B-1----:R1:W-:Y:S01]  /*6290*/  STG.E desc[UR36][R2.64], R5 ;  /* 0x0000000502007986 */ /* 0x0023e2000c101924 */
[----:B------:R-:W-:Y:S05]  /*62a0*/  BRA `(.L_x_5898) ;  /* 0x0000000c00807947 */ /* 0x000fea0003800000 */
.L_x_5899:
[----:B------:R-:W-:Y:S02]  /*62b0*/  HADD2.F32 R4, -RZ, R4.H0_H0 ;  /* 0x20000004ff047230 */ /* 0x000fe40000004100 */
[----:B------:R-:W-:Y:S02]  /*62c0*/  IMAD.MOV.U32 R19, RZ, RZ, R23 ;  /* 0x000000ffff137224 */ /* 0x000fe400078e0017 */
[----:B------:R-:W1:Y:S02]  /*62d0*/  F2I.FTZ.TRUNC.NTZ R5, R4 ;  /* 0x0000000400057305 */ /* 0x000e64000021f100 */
[----:B-1----:R1:W-:Y:S01]  /*62e0*/  STG.E.U16 desc[UR36][R2.64], R5 ;  /* 0x0000000502007986 */ /* 0x0023e2000c101524 */
[----:B------:R-:W-:Y:S05]  /*62f0*/  BRA `(.L_x_5898) ;  /* 0x0000000c006c7947 */ /* 0x000fea0003800000 */
.L_x_5894:
        /* <DEDUP_REMOVED lines=10> */
.L_x_5902:
[----:B------:R1:W-:Y:S01]  /*63a0*/  STG.E.U16 desc[UR36][R2.64], R4 ;  /* 0x0000000402007986 */ /* 0x0003e2000c101524 */
[----:B------:R-:W-:Y:S01]  /*63b0*/  IMAD.MOV.U32 R19, RZ, RZ, R23 ;  /* 0x000000ffff137224 */ /* 0x000fe200078e0017 */
[----:B------:R-:W-:Y:S06]  /*63c0*/  BRA `(.L_x_5898) ;  /* 0x0000000c00387947 */ /* 0x000fec0003800000 */
.L_x_5901:
        /* <DEDUP_REMOVED lines=11> */
.L_x_5904:
[----:B------:R-:W-:Y:S02]  /*6480*/  HADD2.F32 R0, -RZ, R4.H0_H0 ;  /* 0x20000004ff007230 */ /* 0x000fe40000004100 */
[----:B------:R-:W-:-:S03]  /*6490*/  IMAD.MOV.U32 R19, RZ, RZ, R23 ;  /* 0x000000ffff137224 */ /* 0x000fc600078e0017 */
[----:B------:R-:W-:-:S04]  /*64a0*/  F2FP.F16.F32.PACK_AB R0, RZ, R0 ;  /* 0x00000000ff00723e */ /* 0x000fc800000000ff */
[----:B------:R-:W-:-:S05]  /*64b0*/  PRMT R0, R0, 0x5410, RZ ;  /* 0x0000541000007816 */ /* 0x000fca00000000ff */
[----:B------:R1:W-:Y:S01]  /*64c0*/  STG.E desc[UR36][R2.64], R0 ;  /* 0x0000000002007986 */ /* 0x0003e2000c101924 */
[----:B------:R-:W-:Y:S05]  /*64d0*/  BRA `(.L_x_5898) ;  /* 0x0000000800f47947 */ /* 0x000fea0003800000 */
.L_x_5903:
[----:B------:R-:W-:Y:S02]  /*64e0*/  HADD2.F32 R4, -RZ, R4.H0_H0 ;  /* 0x20000004ff047230 */ /* 0x000fe40000004100 */
[----:B------:R-:W-:-:S03]  /*64f0*/  IMAD.MOV.U32 R19, RZ, RZ, R23 ;  /* 0x000000ffff137224 */ /* 0x000fc600078e0017 */
[----:B------:R-:W-:-:S06]  /*6500*/  FMUL.FTZ R4, R4, 1 ;  /* 0x3f80000004047820 */ /* 0x000fcc0000410000 */
[----:B------:R-:W1:Y:S02]  /*6510*/  F2F.F64.F32 R4, R4 ;  /* 0x0000000400047310 */ /* 0x000e640000201800 */
[----:B-1----:R1:W-:Y:S01]  /*6520*/  STG.E.64 desc[UR36][R2.64], R4 ;  /* 0x0000000402007986 */ /* 0x0023e2000c101b24 */
[----:B------:R-:W-:Y:S05]  /*6530*/  BRA `(.L_x_5898) ;  /* 0x0000000800dc7947 */ /* 0x000fea0003800000 */
.L_x_5893:
        /* <DEDUP_REMOVED lines=14> */
.L_x_5907:
[----:B------:R-:W-:Y:S01]  /*6620*/  HADD2.F32 R4, -RZ, R4.H0_H0 ;  /* 0x20000004ff047230 */ /* 0x000fe20000004100 */
[----:B------:R-:W-:Y:S01]  /*6630*/  CS2R R6, SRZ ;  /* 0x0000000000067805 */ /* 0x000fe2000001ff00 */
[----:B------:R-:W-:-:S03]  /*6640*/  IMAD.MOV.U32 R19, RZ, RZ, R23 ;  /* 0x000000ffff137224 */ /* 0x000fc600078e0017 */
[----:B------:R-:W-:-:S06]  /*6650*/  FMUL.FTZ R4, R4, 1 ;  /* 0x3f80000004047820 */ /* 0x000fcc0000410000 */
[----:B------:R-:W1:Y:S02]  /*6660*/  F2F.F64.F32 R4, R4 ;  /* 0x0000000400047310 */ /* 0x000e640000201800 */
[----:B-1----:R1:W-:Y:S01]  /*6670*/  STG.E.128 desc[UR36][R2.64], R4 ;  /* 0x0000000402007986 */ /* 0x0023e2000c101d24 */
[----:B------:R-:W-:Y:S05]  /*6680*/  BRA `(.L_x_5898) ;  /* 0x0000000800887947 */ /* 0x000fea0003800000 */
.L_x_5906:
        /* <DEDUP_REMOVED lines=19> */
.L_x_5911:
[----:B------:R-:W-:Y:S05]  /*67c0*/  BSYNC.RECONVERGENT B0 ;  /* 0x0000000000007941 */ /* 0x000fea0003800200 */
.L_x_5910:
[----:B------:R-:W-:Y:S01]  /*67d0*/  LOP3.LUT R5, R0, 0x80, R5, 0xf8, !PT ;  /* 0x0000008000057812 */ /* 0x000fe200078ef805 */
[----:B------:R-:W-:-:S04]  /*67e0*/  IMAD.MOV.U32 R19, RZ, RZ, R23 ;  /* 0x000000ffff137224 */ /* 0x000fc800078e0017 */
[----:B------:R1:W-:Y:S01]  /*67f0*/  STG.E.U8 desc[UR36][R2.64], R5 ;  /* 0x0000000502007986 */ /* 0x0003e2000c101124 */
[----:B------:R-:W-:Y:S05]  /*6800*/  BRA `(.L_x_5898) ;  /* 0x0000000800287947 */ /* 0x000fea0003800000 */
.L_x_5909:
        /* <DEDUP_REMOVED lines=15> */
.L_x_5913:
[----:B------:R-:W-:Y:S05]  /*6900*/  BSYNC.RECONVERGENT B0 ;  /* 0x0000000000007941 */ /* 0x000fea0003800200 */
.L_x_5912:
[----:B------:R-:W-:Y:S01]  /*6910*/  LOP3.LUT R5, R0, 0x80, R5, 0xf8, !PT ;  /* 0x0000008000057812 */ /* 0x000fe200078ef805 */
[----:B------:R-:W-:-:S04]  /*6920*/  IMAD.MOV.U32 R19, RZ, RZ, R23 ;  /* 0x000000ffff137224 */ /* 0x000fc800078e0017 */
[----:B------:R1:W-:Y:S01]  /*6930*/  STG.E.U8 desc[UR36][R2.64], R5 ;  /* 0x0000000502007986 */ /* 0x0003e2000c101124 */
[----:B------:R-:W-:Y:S05]  /*6940*/  BRA `(.L_x_5898) ;  /* 0x0000000400d87947 */ /* 0x000fea0003800000 */
.L_x_5908:
[----:B------:R-:W-:Y:S02]  /*6950*/  HADD2.F32 R0, -RZ, R4.H0_H0 ;  /* 0x20000004ff007230 */ /* 0x000fe40000004100 */
[----:B------:R-:W-:-:S03]  /*6960*/  IMAD.MOV.U32 R19, RZ, RZ, R23 ;  /* 0x000000ffff137224 */ /* 0x000fc600078e0017 */
[----:B------:R-:W-:-:S05]  /*6970*/  F2FP.BF16.F32.PACK_AB R0, RZ, R0 ;  /* 0x00000000ff00723e */ /* 0x000fca00000010ff */
[----:B------:R1:W-:Y:S01]  /*6980*/  STG.E.U16 desc[UR36][R2.64], R0 ;  /* 0x0000000002007986 */ /* 0x0003e2000c101524 */
[----:B------:R-:W-:Y:S05]  /*6990*/  BRA `(.L_x_5898) ;  /* 0x0000000400c47947 */ /* 0x000fea0003800000 */
.L_x_5905:
        /* <DEDUP_REMOVED lines=10> */
[----:B------:R-:W1:Y:S02]  /*6a40*/  F2I.FTZ.U32.TRUNC.NTZ R5, R5 ;  /* 0x0000000500057305 */ /* 0x000e64000021f000 */
[----:B-1----:R1:W-:Y:S01]  /*6a50*/  STG.E.U16 desc[UR36][R2.64], R5 ;  /* 0x0000000502007986 */ /* 0x0023e2000c101524 */
[----:B------:R-:W-:Y:S05]  /*6a60*/  BRA `(.L_x_5898) ;  /* 0x0000000400907947 */ /* 0x000fea0003800000 */
.L_x_5916:
        /* <DEDUP_REMOVED lines=13> */
.L_x_5919:
[----:B------:R-:W-:-:S04]  /*6b40*/  SHF.R.U32.HI R0, RZ, 0x14, R5 ;  /* 0x00000014ff007819 */ /* 0x000fc80000011605 */
[----:B------:R-:W-:-:S04]  /*6b50*/  LOP3.LUT R0, R0, 0x1, RZ, 0xc0, !PT ;  /* 0x0000000100007812 */ /* 0x000fc800078ec0ff */
[----:B------:R-:W-:-:S04]  /*6b60*/  IADD3 R0, PT, PT, R5, 0x487ffff, R0 ;  /* 0x0487ffff05007810 */ /* 0x000fc80007ffe000 */
[----:B------:R-:W-:-:S04]  /*6b70*/  SHF.R.U32.HI R0, RZ, 0x14, R0 ;  /* 0x00000014ff007819 */ /* 0x000fc80000011600 */
[----:B------:R-:W-:-:S07]  /*6b80*/  LOP3.LUT R4, R0, 0xff, RZ, 0xc0, !PT ;  /* 0x000000ff00047812 */ /* 0x000fce00078ec0ff */
.L_x_5920:
[----:B------:R-:W-:-:S04]  /*6b90*/  SHF.R.U32.HI R5, RZ, 0x18, R5 ;  /* 0x00000018ff057819 */ /* 0x000fc80000011605 */
[----:B------:R-:W-:-:S04]  /*6ba0*/  LOP3.LUT R4, R4, 0x80, R5, 0xf8, !PT ;  /* 0x0000008004047812 */ /* 0x000fc800078ef805 */
[----:B------:R-:W-:-:S07]  /*6bb0*/  PRMT R0, R4, 0x7610, R0 ;  /* 0x0000761004007816 */ /* 0x000fce0000000000 */
.L_x_5918:
[----:B------:R-:W-:Y:S05]  /*6bc0*/  BSYNC.RECONVERGENT B0 ;  /* 0x0000000000007941 */ /* 0x000fea0003800200 */
.L_x_5917:
[----:B------:R1:W-:Y:S01]  /*6bd0*/  STG.E.U8 desc[UR36][R2.64], R0 ;  /* 0x0000000002007986 */ /* 0x0003e2000c101124 */
[----:B------:R-:W-:Y:S01]  /*6be0*/  IMAD.MOV.U32 R19, RZ, RZ, R23 ;  /* 0x000000ffff137224 */ /* 0x000fe200078e0017 */
[----:B------:R-:W-:Y:S06]  /*6bf0*/  BRA `(.L_x_5898) ;  /* 0x00000004002c7947 */ /* 0x000fec0003800000 */
.L_x_5915:
        /* <DEDUP_REMOVED lines=13> */
.L_x_5923:
[----:B------:R-:W-:-:S04]  /*6cd0*/  SHF.R.U32.HI R0, RZ, 0x15, R5 ;  /* 0x00000015ff007819 */ /* 0x000fc80000011605 */
[----:B------:R-:W-:-:S04]  /*6ce0*/  LOP3.LUT R0, R0, 0x1, RZ, 0xc0, !PT ;  /* 0x0000000100007812 */ /* 0x000fc800078ec0ff */
[----:B------:R-:W-:-:S04]  /*6cf0*/  IADD3 R0, PT, PT, R5, 0x88fffff, R0 ;  /* 0x088fffff05007810 */ /* 0x000fc80007ffe000 */
[----:B------:R-:W-:-:S04]  /*6d00*/  SHF.R.U32.HI R0, RZ, 0x15, R0 ;  /* 0x00000015ff007819 */ /* 0x000fc80000011600 */
[----:B------:R-:W-:-:S07]  /*6d10*/  LOP3.LUT R4, R0, 0xff, RZ, 0xc0, !PT ;  /* 0x000000ff00047812 */ /* 0x000fce00078ec0ff */
.L_x_5924:
[----:B------:R-:W-:-:S04]  /*6d20*/  SHF.R.U32.HI R5, RZ, 0x18, R5 ;  /* 0x00000018ff057819 */ /* 0x000fc80000011605 */
[----:B------:R-:W-:-:S04]  /*6d30*/  LOP3.LUT R4, R4, 0x80, R5, 0xf8, !PT ;  /* 0x0000008004047812 */ /* 0x000fc800078ef805 */
[----:B------:R-:W-:-:S07]  /*6d40*/  PRMT R0, R4, 0x7610, R0 ;  /* 0x0000761004007816 */ /* 0x000fce0000000000 */
.L_x_5922:
[----:B------:R-:W-:Y:S05]  /*6d50*/  BSYNC.RECONVERGENT B0 ;  /* 0x0000000000007941 */ /* 0x000fea0003800200 */
.L_x_5921:
[----:B------:R4:W-:Y:S01]  /*6d60*/  STG.E.U8 desc[UR36][R2.64], R0 ;  /* 0x0000000002007986 */ /* 0x0009e2000c101124 */
[----:B------:R-:W-:Y:S01]  /*6d70*/  IMAD.MOV.U32 R19, RZ, RZ, R23 ;  /* 0x000000ffff137224 */ /* 0x000fe200078e0017 */
[----:B------:R-:W-:Y:S06]  /*6d80*/  BRA `(.L_x_5898) ;  /* 0x0000000000c87947 */ /* 0x000fec0003800000 */
.L_x_5914:
[----:B------:R-:W-:-:S13]  /*6d90*/  ISETP.NE.AND P0, PT, R0, 0x1c, PT ;  /* 0x0000001c0000780c */ /* 0x000fda0003f05270 */
[----:B------:R-:W-:Y:S05]  /*6da0*/  @!P0 BRA `(.L_x_5925) ;  /* 0x0000000000b08947 */ /* 0x000fea0003800000 */
[----:B------:R-:W-:-:S13]  /*6db0*/  ISETP.NE.AND P0, PT, R0, 0x1d, PT ;  /* 0x0000001d0000780c */ /* 0x000fda0003f05270 */
[----:B------:R-:W-:Y:S05]  /*6dc0*/  @!P0 BRA `(.L_x_5926) ;  /* 0x0000000000948947 */ /* 0x000fea0003800000 */
[----:B------:R-:W-:-:S13]  /*6dd0*/  ISETP.NE.AND P0, PT, R0, 0x2c, PT ;  /* 0x0000002c0000780c */ /* 0x000fda0003f05270 */
[----:B------:R-:W-:Y:S05]  /*6de0*/  @!P0 BRA `(.L_x_5927) ;  /* 0x0000000000488947 */ /* 0x000fea0003800000 */
.L_x_5897:
        /* <DEDUP_REMOVED lines=12> */
[----:B----4-:R-:W-:Y:S02]  /*6eb0*/  IMAD.U32 R10, RZ, RZ, UR4 ;  /* 0x00000004ff0a7e24 */ /* 0x010fe4000f8e00ff */
[----:B0-----:R-:W-:-:S07]  /*6ec0*/  IMAD.U32 R11, RZ, RZ, UR5 ;  /* 0x00000005ff0b7e24 */ /* 0x001fce000f8e00ff */
[----:B------:R-:W-:-:S07]  /*6ed0*/  LEPC R20, `(.L_x_5928) ;  /* 0x000000001014794e */ /* 0x000fce0000000000 */
[----:B---3--:R-:W-:Y:S05]  /*6ee0*/  CALL.ABS.NOINC R2 ;  /* 0x0000000002007343 */ /* 0x008fea0003c00000 */
.L_x_5928:
[----:B------:R-:W-:Y:S01]  /*6ef0*/  IMAD.MOV.U32 R19, RZ, RZ, R23 ;  /* 0x000000ffff137224 */ /* 0x000fe200078e0017 */
[----:B------:R-:W-:Y:S06]  /*6f00*/  BRA `(.L_x_5898) ;  /* 0x0000000000687947 */ /* 0x000fec0003800000 */
.L_x_5927:
        /* <DEDUP_REMOVED lines=17> */
.L_x_5926:
[----:B------:R-:W-:Y:S02]  /*7020*/  HADD2.F32 R4, -RZ, R4.H0_H0 ;  /* 0x20000004ff047230 */ /* 0x000fe40000004100 */
[----:B------:R-:W-:-:S04]  /*7030*/  IMAD.MOV.U32 R19, RZ, RZ, R23 ;  /* 0x000000ffff137224 */ /* 0x000fc800078e0017 */
[----:B------:R-:W1:Y:S02]  /*7040*/  F2I.U64.TRUNC R4, R4 ;  /* 0x0000000400047311 */ /* 0x000e64000020d800 */
[----:B-1----:R2:W-:Y:S01]  /*7050*/  STG.E.64 desc[UR36][R2.64], R4 ;  /* 0x0000000402007986 */ /* 0x0025e2000c101b24 */
[----:B------:R-:W-:Y:S05]  /*7060*/  BRA `(.L_x_5898) ;  /* 0x0000000000107947 */ /* 0x000fea0003800000 */
.L_x_5925:
[----:B------:R-:W-:Y:S02]  /*7070*/  HADD2.F32 R4, -RZ, R4.H0_H0 ;  /* 0x20000004ff047230 */ /* 0x000fe40000004100 */
[----:B------:R-:W-:Y:S02]  /*7080*/  IMAD.MOV.U32 R19, RZ, RZ, R23 ;  /* 0x000000ffff137224 */ /* 0x000fe400078e0017 */
[----:B------:R-:W1:Y:S02]  /*7090*/  F2I.FTZ.U32.TRUNC.NTZ R5, R4 ;  /* 0x0000000400057305 */ /* 0x000e64000021f000 */
[----:B-1----:R1:W-:Y:S03]  /*70a0*/  STG.E desc[UR36][R2.64], R5 ;  /* 0x0000000502007986 */ /* 0x0023e6000c101924 */
.L_x_5898:
        /* <DEDUP_REMOVED lines=22> */
[----:B------:R-:W1:Y:S02]  /*7210*/  F2I.FTZ.TRUNC.NTZ R25, R25 ;  /* 0x0000001900197305 */ /* 0x000e64000021f100 */
[----:B-1----:R1:W-:Y:S01]  /*7220*/  STG.E.U8 desc[UR36][R2.64], R25 ;  /* 0x0000001902007986 */ /* 0x0023e2000c101124 */
[----:B------:R-:W-:Y:S05]  /*7230*/  BRA `(.L_x_5935) ;  /* 0x0000000c007c7947 */ /* 0x000fea0003800000 */
.L_x_5933:
[----:B------:R-:W-:-:S06]  /*7240*/  HADD2.F32 R5, -RZ, R25.H0_H0 ;  /* 0x20000019ff057230 */ /* 0x000fcc0000004100 */
[----:B------:R-:W1:Y:S02]  /*7250*/  F2I.S64.TRUNC R4, R5 ;  /* 0x0000000500047311 */ /* 0x000e64000020d900 */
[----:B-1----:R1:W-:Y:S01]  /*7260*/  STG.E.U8 desc[UR36][R2.64], R4 ;  /* 0x0000000402007986 */ /* 0x0023e2000c101124 */
[----:B------:R-:W-:Y:S05]  /*7270*/  BRA `(.L_x_5935) ;  /* 0x0000000c006c7947 */ /* 0x000fea0003800000 */
.L_x_5932:
[----:B------:R-:W-:-:S13]  /*7280*/  ISETP.NE.AND P0, PT, R0, 0x2, PT ;  /* 0x000000020000780c */ /* 0x000fda0003f05270 */
[----:B------:R-:W-:Y:S05]  /*7290*/  @!P0 BRA `(.L_x_5936) ;  /* 0x0000000000308947 */ /* 0x000fea0003800000 */
[----:B------:R-:W-:-:S13]  /*72a0*/  ISETP.NE.AND P0, PT, R0, 0x3, PT ;  /* 0x000000030000780c */ /* 0x000fda0003f05270 */
[----:B------:R-:W-:Y:S05]  /*72b0*/  @!P0 BRA `(.L_x_5937) ;  /* 0x0000000000188947 */ /* 0x000fea0003800000 */
[----:B------:R-:W-:-:S13]  /*72c0*/  ISETP.NE.AND P0, PT, R0, 0x4, PT ;  /* 0x000000040000780c */ /* 0x000fda0003f05270 */
[----:B------:R-:W-:Y:S05]  /*72d0*/  @P0 BRA `(.L_x_5934) ;  /* 0x0000000800700947 */ /* 0x000fea0003800000 */
[----:B------:R-:W-:-:S06]  /*72e0*/  HADD2.F32 R4, -RZ, R25.H0_H0 ;  /* 0x20000019ff047230 */ /* 0x000fcc0000004100 */
[----:B------:R-:W1:Y:S02]  /*72f0*/  F2I.S64.TRUNC R4, R4 ;  /* 0x0000000400047311 */ /* 0x000e64000020d900 */
[----:B-1----:R1:W-:Y:S01]  /*7300*/  STG.E.64 desc[UR36][R2.64], R4 ;  /* 0x0000000402007986 */ /* 0x0023e2000c101b24 */
[----:B------:R-:W-:Y:S05]  /*7310*/  BRA `(.L_x_5935) ;  /* 0x0000000c00447947 */ /* 0x000fea0003800000 */
.L_x_5937:
[----:B------:R-:W-:-:S06]  /*7320*/  HADD2.F32 R25, -RZ, R25.H0_H0 ;  /* 0x20000019ff197230 */ /* 0x000fcc0000004100 */
[----:B------:R-:W1:Y:S02]  /*7330*/  F2I.FTZ.TRUNC.NTZ R25, R25 ;  /* 0x0000001900197305 */ /* 0x000e64000021f100 */
[----:B-1----:R1:W-:Y:S01]  /*7340*/  STG.E desc[UR36][R2.64], R25 ;  /* 0x0000001902007986 */ /* 0x0023e2000c101924 */
[----:B------:R-:W-:Y:S05]  /*7350*/  BRA `(.L_x_5935) ;  /* 0x0000000c00347947 */ /* 0x000fea0003800000 */
.L_x_5936:
[----:B------:R-:W-:-:S06]  /*7360*/  HADD2.F32 R25, -RZ, R25.H0_H0 ;  /* 0x20000019ff197230 */ /* 0x000fcc0000004100 */
[----:B------:R-:W1:Y:S02]  /*7370*/  F2I.FTZ.TRUNC.NTZ R25, R25 ;  /* 0x0000001900197305 */ /* 0x000e64000021f100 */
[----:B-1----:R1:W-:Y:S01]  /*7380*/  STG.E.U16 desc[UR36][R2.64], R25 ;  /* 0x0000001902007986 */ /* 0x0023e2000c101524 */
[----:B------:R-:W-:Y:S05]  /*7390*/  BRA `(.L_x_5935) ;  /* 0x0000000c00247947 */ /* 0x000fea0003800000 */
.L_x_5931:
        /* <DEDUP_REMOVED lines=9> */
.L_x_5939:
[----:B------:R1:W-:Y:S01]  /*7430*/  STG.E.U16 desc[UR36][R2.64], R25 ;  /* 0x0000001902007986 */ /* 0x0003e2000c101524 */
[----:B------:R-:W-:Y:S05]  /*7440*/  BRA `(.L_x_5935) ;  /* 0x0000000800f87947 */ /* 0x000fea0003800000 */
.L_x_5938:
        /* <DEDUP_REMOVED lines=10> */
.L_x_5941:
[----:B------:R-:W-:-:S05]  /*74f0*/  HADD2.F32 R0, -RZ, R25.H0_H0 ;  /* 0x20000019ff007230 */ /* 0x000fca0000004100 */
[----:B------:R-:W-:-:S04]  /*7500*/  F2FP.F16.F32.PACK_AB R0, RZ, R0 ;  /* 0x00000000ff00723e */ /* 0x000fc800000000ff */
[----:B------:R-:W-:-:S05]  /*7510*/  PRMT R0, R0, 0x5410, RZ ;  /* 0x0000541000007816 */ /* 0x000fca00000000ff */
[----:B------:R1:W-:Y:S01]  /*7520*/  STG.E desc[UR36][R2.64], R0 ;  /* 0x0000000002007986 */ /* 0x0003e2000c101924 */
[----:B------:R-:W-:Y:S05]  /*7530*/  BRA `(.L_x_5935) ;  /* 0x0000000800bc7947 */ /* 0x000fea0003800000 */
.L_x_5940:
[----:B------:R-:W-:-:S05]  /*7540*/  HADD2.F32 R4, -RZ, R25.H0_H0 ;  /* 0x20000019ff047230 */ /* 0x000fca0000004100 */
[----:B------:R-:W-:-:S06]  /*7550*/  FMUL.FTZ R4, R4, 1 ;  /* 0x3f80000004047820 */ /* 0x000fcc0000410000 */
[----:B------:R-:W1:Y:S02]  /*7560*/  F2F.F64.F32 R4, R4 ;  /* 0x0000000400047310 */ /* 0x000e640000201800 */
[----:B-1----:R1:W-:Y:S01]  /*7570*/  STG.E.64 desc[UR36][R2.64], R4 ;  /* 0x0000000402007986 */ /* 0x0023e2000c101b24 */
[----:B------:R-:W-:Y:S05]  /*7580*/  BRA `(.L_x_5935) ;  /* 0x0000000800a87947 */ /* 0x000fea0003800000 */
.L_x_5930:
        /* <DEDUP_REMOVED lines=11> */
[----:B------:R-:W1:Y:S02]  /*7640*/  F2I.FTZ.U32.TRUNC.NTZ R5, R5 ;  /* 0x0000000500057305 */ /* 0x000e64000021f000 */
[----:B-1----:R1:W-:Y:S01]  /*7650*/  STG.E.U16 desc[UR36][R2.64], R5 ;  /* 0x0000000502007986 */ /* 0x0023e2000c101524 */
[----:B------:R-:W-:Y:S05]  /*7660*/  BRA `(.L_x_5935) ;  /* 0x0000000800707947 */ /* 0x000fea0003800000 */
.L_x_5945:
        /* <DEDUP_REMOVED lines=18> */
.L_x_5948:
[----:B------:R-:W-:-:S04]  /*7790*/  SHF.R.U32.HI R5, RZ, 0x18, R5 ;  /* 0x00000018ff057819 */ /* 0x000fc80000011605 */
[----:B------:R-:W-:-:S07]  /*77a0*/  LOP3.LUT R0, R0, 0x80, R5, 0xf8, !PT ;  /* 0x0000008000007812 */ /* 0x000fce00078ef805 */
.L_x_5947:
[----:B------:R-:W-:Y:S05]  /*77b0*/  BSYNC.RECONVERGENT B0 ;  /* 0x0000000000007941 */ /* 0x000fea0003800200 */
.L_x_5946:
[----:B------:R1:W-:Y:S01]  /*77c0*/  STG.E.U8 desc[UR36][R2.64], R0 ;  /* 0x0000000002007986 */ /* 0x0003e2000c101124 */
[----:B------:R-:W-:Y:S05]  /*77d0*/  BRA `(.L_x_5935) ;  /* 0x0000000800147947 */ /* 0x000fea0003800000 */
.L_x_5944:
        /* <DEDUP_REMOVED lines=18> */
.L_x_5951:
[----:B------:R-:W-:-:S04]  /*7900*/  SHF.R.U32.HI R5, RZ, 0x18, R5 ;  /* 0x00000018ff057819 */ /* 0x000fc80000011605 */
[----:B------:R-:W-:-:S07]  /*7910*/  LOP3.LUT R0, R0, 0x80, R5, 0xf8, !PT ;  /* 0x0000008000007812 */ /* 0x000fce00078ef805 */
.L_x_5950:
[----:B------:R-:W-:Y:S05]  /*7920*/  BSYNC.RECONVERGENT B0 ;  /* 0x0000000000007941 */ /* 0x000fea0003800200 */
.L_x_5949:
[----:B------:R4:W-:Y:S01]  /*7930*/  STG.E.U8 desc[UR36][R2.64], R0 ;  /* 0x0000000002007986 */ /* 0x0009e2000c101124 */
[----:B------:R-:W-:Y:S05]  /*7940*/  BRA `(.L_x_5935) ;  /* 0x0000000400b87947 */ /* 0x000fea0003800000 */
.L_x_5943:
        /* <DEDUP_REMOVED lines=22> */
.L_x_5953:
[----:B------:R-:W-:-:S06]  /*7ab0*/  HADD2.F32 R4, -RZ, R25.H0_H0 ;  /* 0x20000019ff047230 */ /* 0x000fcc0000004100 */
[----:B------:R-:W1:Y:S02]  /*7ac0*/  F2I.U64.TRUNC R4, R4 ;  /* 0x0000000400047311 */ /* 0x000e64000020d800 */
[----:B-1----:R1:W-:Y:S01]  /*7ad0*/  STG.E.64 desc[UR36][R2.64], R4 ;  /* 0x0000000402007986 */ /* 0x0023e2000c101b24 */
[----:B------:R-:W-:Y:S05]  /*7ae0*/  BRA `(.L_x_5935) ;  /* 0x0000000400507947 */ /* 0x000fea0003800000 */
.L_x_5952:
[----:B------:R-:W-:-:S06]  /*7af0*/  HADD2.F32 R25, -RZ, R25.H0_H0 ;  /* 0x20000019ff197230 */ /* 0x000fcc0000004100 */
[----:B------:R-:W1:Y:S02]  /*7b00*/  F2I.FTZ.U32.TRUNC.NTZ R25, R25 ;  /* 0x0000001900197305 */ /* 0x000e64000021f000 */
[----:B-1----:R3:W-:Y:S01]  /*7b10*/  STG.E desc[UR36][R2.64], R25 ;  /* 0x0000001902007986 */ /* 0x0027e2000c101924 */
[----:B------:R-:W-:Y:S05]  /*7b20*/  BRA `(.L_x_5935) ;  /* 0x0000000400407947 */ /* 0x000fea0003800000 */
.L_x_5942:
        /* <DEDUP_REMOVED lines=11> */
.L_x_5955:
[----:B------:R-:W-:Y:S01]  /*7be0*/  HADD2.F32 R25, -RZ, R25.H0_H0 ;  /* 0x20000019ff197230 */ /* 0x000fe20000004100 */
[----:B------:R-:W-:-:S04]  /*7bf0*/  CS2R R6, SRZ ;  /* 0x0000000000067805 */ /* 0x000fc8000001ff00 */
[----:B------:R-:W-:-:S06]  /*7c00*/  FMUL.FTZ R4, R25, 1 ;  /* 0x3f80000019047820 */ /* 0x000fcc0000410000 */
[----:B------:R-:W1:Y:S02]  /*7c10*/  F2F.F64.F32 R4, R4 ;  /* 0x0000000400047310 */ /* 0x000e640000201800 */
[----:B-1----:R1:W-:Y:S01]  /*7c20*/  STG.E.128 desc[UR36][R2.64], R4 ;  /* 0x0000000402007986 */ /* 0x0023e2000c101d24 */
[----:B------:R-:W-:Y:S05]  /*7c30*/  BRA `(.L_x_5935) ;  /* 0x0000000000fc7947 */ /* 0x000fea0003800000 */
.L_x_5954:
[----:B------:R-:W-:-:S13]  /*7c40*/  ISETP.NE.AND P0, PT, R0, 0xf, PT ;  /* 0x0000000f0000780c */ /* 0x000fda0003f05270 */
[----:B------:R-:W-:Y:S05]  /*7c50*/  @!P0 BRA `(.L_x_5956) ;  /* 0x0000000000e88947 */ /* 0x000fea0003800000 */
[----:B------:R-:W-:-:S13]  /*7c60*/  ISETP.NE.AND P0, PT, R0, 0x17, PT ;  /* 0x000000170000780c */ /* 0x000fda0003f05270 */
[----:B------:R-:W-:Y:S05]  /*7c70*/  @!P0 BRA `(.L_x_5957) ;  /* 0x0000000000908947 */ /* 0x000fea0003800000 */
[----:B------:R-:W-:-:S13]  /*7c80*/  ISETP.NE.AND P0, PT, R0, 0x18, PT ;  /* 0x000000180000780c */ /* 0x000fda0003f05270 */
[----:B------:R-:W-:Y:S05]  /*7c90*/  @!P0 BRA `(.L_x_5958) ;  /* 0x0000000000448947 */ /* 0x000fea0003800000 */
.L_x_5934:
        /* <DEDUP_REMOVED lines=16> */
.L_x_5959:
[----:B------:R-:W-:Y:S05]  /*7da0*/  BRA `(.L_x_5935) ;  /* 0x0000000000a07947 */ /* 0x000fea0003800000 */
.L_x_5958:
        /* <DEDUP_REMOVED lines=13> */
.L_x_5961:
[----:B------:R-:W-:Y:S05]  /*7e80*/  BSYNC.RECONVERGENT B0 ;  /* 0x0000000000007941 */ /* 0x000fea0003800200 */
.L_x_5960:
[----:B------:R-:W-:-:S05]  /*7e90*/  LOP3.LUT R5, R0, 0x80, R5, 0xf8, !PT ;  /* 0x0000008000057812 */ /* 0x000fca00078ef805 */
[----:B------:R1:W-:Y:S01]  /*7ea0*/  STG.E.U8 desc[UR36][R2.64], R5 ;  /* 0x0000000502007986 */ /* 0x0003e2000c101124 */
[----:B------:R-:W-:Y:S05]  /*7eb0*/  BRA `(.L_x_5935) ;  /* 0x00000000005c7947 */ /* 0x000fea0003800000 */
.L_x_5957:
        /* <DEDUP_REMOVED lines=12> */
.L_x_5963:
[----:B------:R-:W-:Y:S01]  /*7f80*/  IMAD.MOV.U32 R0, RZ, RZ, 0x7f ;  /* 0x0000007fff007424 */ /* 0x000fe200078e00ff */
[----:B------:R-:W-:-:S04]  /*7f90*/  ISETP.GT.U32.AND P0, PT, R4, 0x7f800000, PT ;  /* 0x7f8000000400780c */ /* 0x000fc80003f04070 */
[----:B------:R-:W-:-:S09]  /*7fa0*/  SEL R0, R0, 0x7c, P0 ;  /* 0x0000007c00007807 */ /* 0x000fd20000000000 */
.L_x_5964:
[----:B------:R-:W-:Y:S05]  /*7fb0*/  BSYNC.RECONVERGENT B0 ;  /* 0x0000000000007941 */ /* 0x000fea0003800200 */
.L_x_5962:
[----:B------:R-:W-:-:S04]  /*7fc0*/  SHF.R.U32.HI R5, RZ, 0x18, R5 ;  /* 0x00000018ff057819 */ /* 0x000fc80000011605 */
[----:B------:R-:W-:-:S05]  /*7fd0*/  LOP3.LUT R5, R0, 0x80, R5, 0xf8, !PT ;  /* 0x0000008000057812 */ /* 0x000fca00078ef805 */
[----:B------:R1:W-:Y:S01]  /*7fe0*/  STG.E.U8 desc[UR36][R2.64], R5 ;  /* 0x0000000502007986 */ /* 0x0003e2000c101124 */
[----:B------:R-:W-:Y:S05]  /*7ff0*/  BRA `(.L_x_5935) ;  /* 0x00000000000c7947 */ /* 0x000fea0003800000 */
.L_x_5956:
[----:B------:R-:W-:-:S05]  /*8000*/  HADD2.F32 R0, -RZ, R25.H0_H0 ;  /* 0x20000019ff007230 */ /* 0x000fca0000004100 */
[----:B------:R-:W-:-:S05]  /*8010*/  F2FP.BF16.F32.PACK_AB R0, RZ, R0 ;  /* 0x00000000ff00723e */ /* 0x000fca00000010ff */
[----:B------:R1:W-:Y:S02]  /*8020*/  STG.E.U16 desc[UR36][R2.64], R0 ;  /* 0x0000000002007986 */ /* 0x0003e4000c101524 */
.L_x_5935:
[----:B------:R-:W-:-:S07]  /*8030*/  VIADD R19, R19, 0x80 ;  /* 0x0000008013137836 */ /* 0x000fce0000000000 */
.L_x_5892:
[----:B------:R-:W-:-:S13]  /*8040*/  ISETP.GE.AND P0, PT, R19, R16, PT ;  /* 0x000000101300720c */ /* 0x000fda0003f06270 */
[----:B------:R-:W-:Y:S05]  /*8050*/  @P0 BREAK.RELIABLE B6 ;  /* 0x0000000000060942 */ /* 0x000fea0003800100 */
[----:B------:R-:W-:Y:S05]  /*8060*/  @P0 BRA `(.L_x_5929) ;  /* 0x0000000c00dc0947 */ /* 0x000fea0003800000 */
[----:B------:R-:W-:Y:S05]  /*8070*/  BSYNC.RELIABLE B6 ;  /* 0x0000000000067941 */ /* 0x000fea0003800100 */
.L_x_5891:
        /* <DEDUP_REMOVED lines=19> */
[----:B------:R-:W1:Y:S02]  /*81b0*/  F2I.FTZ.TRUNC.NTZ R5, R24 ;  /* 0x0000001800057305 */ /* 0x000e64000021f100 */
[----:B-1----:R1:W-:Y:S01]  /*81c0*/  STG.E.U8 desc[UR36][R2.64], R5 ;  /* 0x0000000502007986 */ /* 0x0023e2000c101124 */
[----:B------:R-:W-:Y:S05]  /*81d0*/  BRA `(.L_x_5970) ;  /* 0x0000000c007c7947 */ /* 0x000fea0003800000 */
.L_x_5968:
[----:B------:R-:W-:-:S06]  /*81e0*/  HADD2.F32 R5, -RZ, R24.H0_H0 ;  /* 0x20000018ff057230 */ /* 0x000fcc0000004100 */
[----:B------:R-:W1:Y:S02]  /*81f0*/  F2I.S64.TRUNC R4, R5 ;  /* 0x0000000500047311 */ /* 0x000e64000020d900 */
[----:B-1----:R1:W-:Y:S01]  /*8200*/  STG.E.U8 desc[UR36][R2.64], R4 ;  /* 0x0000000402007986 */ /* 0x0023e2000c101124 */
[----:B------:R-:W-:Y:S05]  /*8210*/  BRA `(.L_x_5970) ;  /* 0x0000000c006c7947 */ /* 0x000fea0003800000 */
.L_x_5967:
        /* <DEDUP_REMOVED lines=10> */
.L_x_5972:
[----:B------:R-:W-:-:S04]  /*82c0*/  HADD2.F32 R24, -RZ, R24.H0_H0 ;  /* 0x20000018ff187230 */ /* 0x000fc80000004100 */
[----:B------:R-:W1:Y:S02]  /*82d0*/  F2I.FTZ.TRUNC.NTZ R5, R24 ;  /* 0x0000001800057305 */ /* 0x000e64000021f100 */
[----:B-1----:R1:W-:Y:S01]  /*82e0*/  STG.E desc[UR36][R2.64], R5 ;  /* 0x0000000502007986 */ /* 0x0023e2000c101924 */
[----:B------:R-:W-:Y:S05]  /*82f0*/  BRA `(.L_x_5970) ;  /* 0x0000000c00347947 */ /* 0x000fea0003800000 */
.L_x_5971:
[----:B------:R-:W-:-:S04]  /*8300*/  HADD2.F32 R24, -RZ, R24.H0_H0 ;  /* 0x20000018ff187230 */ /* 0x000fc80000004100 */
[----:B------:R-:W1:Y:S02]  /*8310*/  F2I.FTZ.TRUNC.NTZ R5, R24 ;  /* 0x0000001800057305 */ /* 0x000e64000021f100 */
[----:B-1----:R1:W-:Y:S01]  /*8320*/  STG.E.U16 desc[UR36][R2.64], R5 ;  /* 0x0000000502007986 */ /* 0x0023e2000c101524 */
[----:B------:R-:W-:Y:S05]  /*8330*/  BRA `(.L_x_5970) ;  /* 0x0000000c00247947 */ /* 0x000fea0003800000 */
.L_x_5966:
        /* <DEDUP_REMOVED lines=9> */
.L_x_5974:
[----:B------:R1:W-:Y:S01]  /*83d0*/  STG.E.U16 desc[UR36][R2.64], R24 ;  /* 0x0000001802007986 */ /* 0x0003e2000c101524 */
[----:B------:R-:W-:Y:S05]  /*83e0*/  BRA `(.L_x_5970) ;  /* 0x0000000800f87947 */ /* 0x000fea0003800000 */
.L_x_5973:
        /* <DEDUP_REMOVED lines=10> */
.L_x_5976:
[----:B------:R-:W-:-:S05]  /*8490*/  HADD2.F32 R0, -RZ, R24.H0_H0 ;  /* 0x20000018ff007230 */ /* 0x000fca0000004100 */
[----:B------:R-:W-:-:S04]  /*84a0*/  F2FP.F16.F32.PACK_AB R0, RZ, R0 ;  /* 0x00000000ff00723e */ /* 0x000fc800000000ff */
[----:B------:R-:W-:-:S05]  /*84b0*/  PRMT R0, R0, 0x5410, RZ ;  /* 0x0000541000007816 */ /* 0x000fca00000000ff */
[----:B------:R3:W-:Y:S01]  /*84c0*/  STG.E desc[UR36][R2.64], R0 ;  /* 0x0000000002007986 */ /* 0x0007e2000c101924 */
[----:B------:R-:W-:Y:S05]  /*84d0*/  BRA `(.L_x_5970) ;  /* 0x0000000800bc7947 */ /* 0x000fea0003800000 */
.L_x_5975:
[----:B------:R-:W-:-:S05]  /*84e0*/  HADD2.F32 R4, -RZ, R24.H0_H0 ;  /* 0x20000018ff047230 */ /* 0x000fca0000004100 */
[----:B------:R-:W-:-:S06]  /*84f0*/  FMUL.FTZ R4, R4, 1 ;  /* 0x3f80000004047820 */ /* 0x000fcc0000410000 */
[----:B------:R-:W1:Y:S02]  /*8500*/  F2F.F64.F32 R4, R4 ;  /* 0x0000000400047310 */ /* 0x000e640000201800 */
[----:B-1----:R1:W-:Y:S01]  /*8510*/  STG.E.64 desc[UR36][R2.64], R4 ;  /* 0x0000000402007986 */ /* 0x0023e2000c101b24 */
[----:B------:R-:W-:Y:S05]  /*8520*/  BRA `(.L_x_5970) ;  /* 0x0000000800a87947 */ /* 0x000fea0003800000 */
.L_x_5965:
        /* <DEDUP_REMOVED lines=14> */
.L_x_5980:
        /* <DEDUP_REMOVED lines=18> */
.L_x_5983:
[----:B------:R-:W-:-:S04]  /*8730*/  SHF.R.U32.HI R5, RZ, 0x18, R5 ;  /* 0x00000018ff057819 */ /* 0x000fc80000011605 */
[----:B------:R-:W-:-:S07]  /*8740*/  LOP3.LUT R0, R0, 0x80, R5, 0xf8, !PT ;  /* 0x0000008000007812 */ /* 0x000fce00078ef805 */
.L_x_5982:
[----:B------:R-:W-:Y:S05]  /*8750*/  BSYNC.RECONVERGENT B0 ;  /* 0x0000000000007941 */ /* 0x000fea0003800200 */
.L_x_5981:
[----:B------:R1:W-:Y:S01]  /*8760*/  STG.E.U8 desc[UR36][R2.64], R0 ;  /* 0x0000000002007986 */ /* 0x0003e2000c101124 */
[----:B------:R-:W-:Y:S05]  /*8770*/  BRA `(.L_x_5970) ;  /* 0x0000000800147947 */ /* 0x000fea0003800000 */
.L_x_5979:
        /* <DEDUP_REMOVED lines=18> */
.L_x_5986:
[----:B------:R-:W-:-:S04]  /*88a0*/  SHF.R.U32.HI R5, RZ, 0x18, R5 ;  /* 0x00000018ff057819 */ /* 0x000fc80000011605 */
[----:B------:R-:W-:-:S07]  /*88b0*/  LOP3.LUT R0, R0, 0x80, R5, 0xf8, !PT ;  /* 0x0000008000007812 */ /* 0x000fce00078ef805 */
.L_x_5985:
[----:B------:R-:W-:Y:S05]  /*88c0*/  BSYNC.RECONVERGENT B0 ;  /* 0x0000000000007941 */ /* 0x000fea0003800200 */
.L_x_5984:
[----:B------:R1:W-:Y:S01]  /*88d0*/  STG.E.U8 desc[UR36][R2.64], R0 ;  /* 0x0000000002007986 */ /* 0x0003e2000c101124 */
[----:B------:R-:W-:Y:S05]  /*88e0*/  BRA `(.L_x_5970) ;  /* 0x0000000400b87947 */ /* 0x000fea0003800000 */
.L_x_5978:
        /* <DEDUP_REMOVED lines=22> */
.L_x_5988:
[----:B------:R-:W-:-:S06]  /*8a50*/  HADD2.F32 R4, -RZ, R24.H0_H0 ;  /* 0x20000018ff047230 */ /* 0x000fcc0000004100 */
[----:B------:R-:W1:Y:S02]  /*8a60*/  F2I.U64.TRUNC R4, R4 ;  /* 0x0000000400047311 */ /* 0x000e64000020d800 */
[----:B-1----:R1:W-:Y:S01]  /*8a70*/  STG.E.64 desc[UR36][R2.64], R4 ;  /* 0x0000000402007986 */ /* 0x0023e2000c101b24 */
[----:B------:R-:W-:Y:S05]  /*8a80*/  BRA `(.L_x_5970) ;  /* 0x0000000400507947 */ /* 0x000fea0003800000 */
.L_x_5987:
[----:B------:R-:W-:-:S04]  /*8a90*/  HADD2.F32 R24, -RZ, R24.H0_H0 ;  /* 0x20000018ff187230 */ /* 0x000fc80000004100 */
[----:B------:R-:W1:Y:S02]  /*8aa0*/  F2I.FTZ.U32.TRUNC.NTZ R5, R24 ;  /* 0x0000001800057305 */ /* 0x000e64000021f000 */
[----:B-1----:R1:W-:Y:S01]  /*8ab0*/  STG.E desc[UR36][R2.64], R5 ;  /* 0x0000000502007986 */ /* 0x0023e2000c101924 */
[----:B------:R-:W-:Y:S05]  /*8ac0*/  BRA `(.L_x_5970) ;  /* 0x0000000400407947 */ /* 0x000fea0003800000 */
.L_x_5977:
        /* <DEDUP_REMOVED lines=11> */
.L_x_5990:
[----:B------:R-:W-:Y:S01]  /*8b80*/  HADD2.F32 R24, -RZ, R24.H0_H0 ;  /* 0x20000018ff187230 */ /* 0x000fe20000004100 */
[----:B------:R-:W-:-:S04]  /*8b90*/  CS2R R6, SRZ ;  /* 0x0000000000067805 */ /* 0x000fc8000001ff00 */
[----:B------:R-:W-:-:S06]  /*8ba0*/  FMUL.FTZ R4, R24, 1 ;  /* 0x3f80000018047820 */ /* 0x000fcc0000410000 */
[----:B------:R-:W1:Y:S02]  /*8bb0*/  F2F.F64.F32 R4, R4 ;  /* 0x0000000400047310 */ /* 0x000e640000201800 */
[----:B-1----:R1:W-:Y:S01]  /*8bc0*/  STG.E.128 desc[UR36][R2.64], R4 ;  /* 0x0000000402007986 */ /* 0x0023e2000c101d24 */
[----:B------:R-:W-:Y:S05]  /*8bd0*/  BRA `(.L_x_5970) ;  /* 0x0000000000fc7947 */ /* 0x000fea0003800000 */
.L_x_5989:
[----:B------:R-:W-:-:S13]  /*8be0*/  ISETP.NE.AND P0, PT, R0, 0xf, PT ;  /* 0x0000000f0000780c */ /* 0x000fda0003f05270 */
[----:B------:R-:W-:Y:S05]  /*8bf0*/  @!P0 BRA `(.L_x_5991) ;  /* 0x0000000000e88947 */ /* 0x000fea0003800000 */
[----:B------:R-:W-:-:S13]  /*8c00*/  ISETP.NE.AND P0, PT, R0, 0x17, PT ;  /* 0x000000170000780c */ /* 0x000fda0003f05270 */
[----:B------:R-:W-:Y:S05]  /*8c10*/  @!P0 BRA `(.L_x_5992) ;  /* 0x0000000000908947 */ /* 0x000fea0003800000 */
[----:B------:R-:W-:-:S13]  /*8c20*/  ISETP.NE.AND P0, PT, R0, 0x18, PT ;  /* 0x000000180000780c */ /* 0x000fda0003f05270 */
[----:B------:R-:W-:Y:S05]  /*8c30*/  @!P0 BRA `(.L_x_5993) ;  /* 0x0000000000448947 */ /* 0x000fea0003800000 */
.L_x_5969:
        /* <DEDUP_REMOVED lines=16> */
.L_x_5994:
[----:B------:R-:W-:Y:S05]  /*8d40*/  BRA `(.L_x_5970) ;  /* 0x0000000000a07947 */ /* 0x000fea0003800000 */
.L_x_5993:
        /* <DEDUP_REMOVED lines=13> */
.L_x_5996:
[----:B------:R-:W-:Y:S05]  /*8e20*/  BSYNC.RECONVERGENT B0 ;  /* 0x0000000000007941 */ /* 0x000fea0003800200 */
.L_x_5995:
[----:B------:R-:W-:-:S05]  /*8e30*/  LOP3.LUT R5, R0, 0x80, R5, 0xf8, !PT ;  /* 0x0000008000057812 */ /* 0x000fca00078ef805 */
[----:B------:R1:W-:Y:S01]  /*8e40*/  STG.E.U8 desc[UR36][R2.64], R5 ;  /* 0x0000000502007986 */ /* 0x0003e2000c101124 */
[----:B------:R-:W-:Y:S05]  /*8e50*/  BRA `(.L_x_5970) ;  /* 0x00000000005c7947 */ /* 0x000fea0003800000 */
.L_x_5992:
        /* <DEDUP_REMOVED lines=12> */
.L_x_5998:
[----:B------:R-:W-:Y:S01]  /*8f20*/  IMAD.MOV.U32 R0, RZ, RZ, 0x7f ;  /* 0x0000007fff007424 */ /* 0x000fe200078e00ff */
[----:B------:R-:W-:-:S04]  /*8f30*/  ISETP.GT.U32.AND P0, PT, R4, 0x7f800000, PT ;  /* 0x7f8000000400780c */ /* 0x000fc80003f04070 */
[----:B------:R-:W-:-:S09]  /*8f40*/  SEL R0, R0, 0x7c, P0 ;  /* 0x0000007c00007807 */ /* 0x000fd20000000000 */
.L_x_5999:
[----:B------:R-:W-:Y:S05]  /*8f50*/  BSYNC.RECONVERGENT B0 ;  /* 0x0000000000007941 */ /* 0x000fea0003800200 */
.L_x_5997:
[----:B------:R-:W-:-:S04]  /*8f60*/  SHF.R.U32.HI R5, RZ, 0x18, R5 ;  /* 0x00000018ff057819 */ /* 0x000fc80000011605 */
[----:B------:R-:W-:-:S05]  /*8f70*/  LOP3.LUT R5, R0, 0x80, R5, 0xf8, !PT ;  /* 0x0000008000057812 */ /* 0x000fca00078ef805 */
[----:B------:R1:W-:Y:S01]  /*8f80*/  STG.E.U8 desc[UR36][R2.64], R5 ;  /* 0x0000000502007986 */ /* 0x0003e2000c101124 */
[----:B------:R-:W-:Y:S05]  /*8f90*/  BRA `(.L_x_5970) ;  /* 0x00000000000c7947 */ /* 0x000fea0003800000 */
.L_x_5991:
[----:B------:R-:W-:-:S05]  /*8fa0*/  HADD2.F32 R0, -RZ, R24.H0_H0 ;  /* 0x20000018ff007230 */ /* 0x000fca0000004100 */
[----:B------:R-:W-:-:S05]  /*8fb0*/  F2FP.BF16.F32.PACK_AB R0, RZ, R0 ;  /* 0x00000000ff00723e */ /* 0x000fca00000010ff */
[----:B------:R1:W-:Y:S02]  /*8fc0*/  STG.E.U16 desc[UR36][R2.64], R0 ;  /* 0x0000000002007986 */ /* 0x0003e4000c101524 */
.L_x_5970:
[----:B------:R-:W-:-:S07]  /*8fd0*/  VIADD R19, R19, 0x80 ;  /* 0x0000008013137836 */ /* 0x000fce0000000000 */
.L_x_5929:
[----:B------:R-:W-:Y:S05]  /*8fe0*/  BSYNC.RECONVERGENT B7 ;  /* 0x0000000000077941 */ /* 0x000fea0003800200 */
.L_x_5890:
        /* <DEDUP_REMOVED lines=21> */
[----:B-1----:R-:W-:Y:S01]  /*9140*/  STG.E.U8 desc[UR36][R2.64], R5 ;  /* 0x0000000502007986 */ /* 0x002fe2000c101124 */
[----:B------:R-:W-:Y:S05]  /*9150*/  EXIT ;  /* 0x000000000000794d */ /* 0x000fea0003800000 */
.L_x_6003:
[----:B------:R-:W-:-:S06]  /*9160*/  HADD2.F32 R5, -RZ, R22.H0_H0 ;  /* 0x20000016ff057230 */ /* 0x000fcc0000004100 */
[----:B------:R-:W1:Y:S02]  /*9170*/  F2I.S64.TRUNC R4, R5 ;  /* 0x0000000500047311 */ /* 0x000e64000020d900 */
[----:B-1----:R-:W-:Y:S01]  /*9180*/  STG.E.U8 desc[UR36][R2.64], R4 ;  /* 0x0000000402007986 */ /* 0x002fe2000c101124 */
[----:B------:R-:W-:Y:S05]  /*9190*/  EXIT ;  /* 0x000000000000794d */ /* 0x000fea0003800000 */
.L_x_6002:
        /* <DEDUP_REMOVED lines=8> */
[----:B-1----:R-:W-:Y:S01]  /*9220*/  STG.E.64 desc[UR36][R2.64], R4 ;  /* 0x0000000402007986 */ /* 0x002fe2000c101b24 */
[----:B------:R-:W-:Y:S05]  /*9230*/  EXIT ;  /* 0x000000000000794d */ /* 0x000fea0003800000 */
.L_x_6006:
[----:B------:R-:W-:-:S04]  /*9240*/  HADD2.F32 R22, -RZ, R22.H0_H0 ;  /* 0x20000016ff167230 */ /* 0x000fc80000004100 */
[----:B------:R-:W1:Y:S02]  /*9250*/  F2I.FTZ.TRUNC.NTZ R5, R22 ;  /* 0x0000001600057305 */ /* 0x000e64000021f100 */
[----:B-1----:R-:W-:Y:S01]  /*9260*/  STG.E desc[UR36][R2.64], R5 ;  /* 0x0000000502007986 */ /* 0x002fe2000c101924 */
[----:B------:R-:W-:Y:S05]  /*9270*/  EXIT ;  /* 0x000000000000794d */ /* 0x000fea0003800000 */
.L_x_6005:
[----:B------:R-:W-:-:S04]  /*9280*/  HADD2.F32 R22, -RZ, R22.H0_H0 ;  /* 0x20000016ff167230 */ /* 0x000fc80000004100 */
[----:B------:R-:W1:Y:S02]  /*9290*/  F2I.FTZ.TRUNC.NTZ R5, R22 ;  /* 0x0000001600057305 */ /* 0x000e64000021f100 */
[----:B-1----:R-:W-:Y:S01]  /*92a0*/  STG.E.U16 desc[UR36][R2.64], R5 ;  /* 0x0000000502007986 */ /* 0x002fe2000c101524 */
[----:B------:R-:W-:Y:S05]  /*92b0*/  EXIT ;  /* 0x000000000000794d */ /* 0x000fea0003800000 */
.L_x_6001:
        /* <DEDUP_REMOVED lines=9> */
.L_x_6008:
[----:B------:R-:W-:Y:S01]  /*9350*/  STG.E.U16 desc[UR36][R2.64], R22 ;  /* 0x0000001602007986 */ /* 0x000fe2000c101524 */
[----:B------:R-:W-:Y:S05]  /*9360*/  EXIT ;  /* 0x000000000000794d */ /* 0x000fea0003800000 */
.L_x_6007:
        /* <DEDUP_REMOVED lines=10> */
.L_x_6010:
[----:B------:R-:W-:-:S05]  /*9410*/  HADD2.F32 R0, -RZ, R22.H0_H0 ;  /* 0x20000016ff007230 */ /* 0x000fca0000004100 */
[----:B------:R-:W-:-:S04]  /*9420*/  F2FP.F16.F32.PACK_AB R0, RZ, R0 ;  /* 0x00000000ff00723e */ /* 0x000fc800000000ff */
[----:B------:R-:W-:-:S05]  /*9430*/  PRMT R0, R0, 0x5410, RZ ;  /* 0x0000541000007816 */ /* 0x000fca00000000ff */
[----:B------:R-:W-:Y:S01]  /*9440*/  STG.E desc[UR36][R2.64], R0 ;  /* 0x0000000002007986 */ /* 0x000fe2000c101924 */
[----:B------:R-:W-:Y:S05]  /*9450*/  EXIT ;  /* 0x000000000000794d */ /* 0x000fea0003800000 */
.L_x_6009:
[----:B------:R-:W-:-:S05]  /*9460*/  HADD2.F32 R4, -RZ, R22.H0_H0 ;  /* 0x20000016ff047230 */ /* 0x000fca0000004100 */
[----:B------:R-:W-:-:S06]  /*9470*/  FMUL.FTZ R4, R4, 1 ;  /* 0x3f80000004047820 */ /* 0x000fcc0000410000 */
[----:B------:R-:W1:Y:S02]  /*9480*/  F2F.F64.F32 R4, R4 ;  /* 0x0000000400047310 */ /* 0x000e640000201800 */
[----:B-1----:R-:W-:Y:S01]  /*9490*/  STG.E.64 desc[UR36][R2.64], R4 ;  /* 0x0000000402007986 */ /* 0x002fe2000c101b24 */
[----:B------:R-:W-:Y:S05]  /*94a0*/  EXIT ;  /* 0x000000000000794d */ /* 0x000fea0003800000 */
.L_x_6000:
        /* <DEDUP_REMOVED lines=12> */
[----:B-1----:R-:W-:Y:S01]  /*9570*/  STG.E.U16 desc[UR36][R2.64], R5 ;  /* 0x0000000502007986 */ /* 0x002fe2000c101524 */
[----:B------:R-:W-:Y:S05]  /*9580*/  EXIT ;  /* 0x000000000000794d */ /* 0x000fea0003800000 */
.L_x_6014:
        /* <DEDUP_REMOVED lines=18> */
.L_x_6017:
[----:B------:R-:W-:-:S04]  /*96b0*/  SHF.R.U32.HI R5, RZ, 0x18, R5 ;  /* 0x00000018ff057819 */ /* 0x000fc80000011605 */
[----:B------:R-:W-:-:S07]  /*96c0*/  LOP3.LUT R0, R0, 0x80, R5, 0xf8, !PT ;  /* 0x0000008000007812 */ /* 0x000fce00078ef805 */
.L_x_6016:
[----:B------:R-:W-:Y:S05]  /*96d0*/  BSYNC.RECONVERGENT B0 ;  /* 0x0000000000007941 */ /* 0x000fea0003800200 */
.L_x_6015:
[----:B------:R-:W-:Y:S01]  /*96e0*/  STG.E.U8 desc[UR36][R2.64], R0 ;  /* 0x0000000002007986 */ /* 0x000fe2000c101124 */
[----:B------:R-:W-:Y:S05]  /*96f0*/  EXIT ;  /* 0x000000000000794d */ /* 0x000fea0003800000 */
.L_x_6013:
        /* <DEDUP_REMOVED lines=18> */
.L_x_6020:
[----:B------:R-:W-:-:S04]  /*9820*/  SHF.R.U32.HI R5, RZ, 0x18, R5 ;  /* 0x00000018ff057819 */ /* 0x000fc80000011605 */
[----:B------:R-:W-:-:S07]  /*9830*/  LOP3.LUT R0, R0, 0x80, R5, 0xf8, !PT ;  /* 0x0000008000007812 */ /* 0x000fce00078ef805 */
.L_x_6019:
[----:B------:R-:W-:Y:S05]  /*9840*/  BSYNC.RECONVERGENT B0 ;  /* 0x0000000000007941 */ /* 0x000fea0003800200 */
.L_x_6018:
[----:B------:R-:W-:Y:S01]  /*9850*/  STG.E.U8 desc[UR36][R2.64], R0 ;  /* 0x0000000002007986 */ /* 0x000fe2000c101124 */
[----:B------:R-:W-:Y:S05]  /*9860*/  EXIT ;  /* 0x000000000000794d */ /* 0x000fea0003800000 */
.L_x_6012:
        /* <DEDUP_REMOVED lines=22> */
.L_x_6022:
[----:B------:R-:W-:-:S06]  /*99d0*/  HADD2.F32 R4, -RZ, R22.H0_H0 ;  /* 0x20000016ff047230 */ /* 0x000fcc0000004100 */
[----:B------:R-:W1:Y:S02]  /*99e0*/  F2I.U64.TRUNC R4, R4 ;  /* 0x0000000400047311 */ /* 0x000e64000020d800 */
[----:B-1----:R-:W-:Y:S01]  /*99f0*/  STG.E.64 desc[UR36][R2.64], R4 ;  /* 0x0000000402007986 */ /* 0x002fe2000c101b24 */
[----:B------:R-:W-:Y:S05]  /*9a00*/  EXIT ;  /* 0x000000000000794d */ /* 0x000fea0003800000 */
.L_x_6021:
[----:B------:R-:W-:-:S04]  /*9a10*/  HADD2.F32 R22, -RZ, R22.H0_H0 ;  /* 0x20000016ff167230 */ /* 0x000fc80000004100 */
[----:B------:R-:W1:Y:S02]  /*9a20*/  F2I.FTZ.U32.TRUNC.NTZ R5, R22 ;  /* 0x0000001600057305 */ /* 0x000e64000021f000 */
[----:B-1----:R-:W-:Y:S01]  /*9a30*/  STG.E desc[UR36][R2.64], R5 ;  /* 0x0000000502007986 */ /* 0x002fe2000c101924 */
[----:B------:R-:W-:Y:S05]  /*9a40*/  EXIT ;  /* 0x000000000000794d */ /* 0x000fea0003800000 */
.L_x_6011:
        /* <DEDUP_REMOVED lines=11> */
.L_x_6024:
[----:B------:R-:W-:Y:S01]  /*9b00*/  HADD2.F32 R22, -RZ, R22.H0_H0 ;  /* 0x20000016ff167230 */ /* 0x000fe20000004100 */
[----:B------:R-:W-:-:S04]  /*9b10*/  CS2R R6, SRZ ;  /* 0x0000000000067805 */ /* 0x000fc8000001ff00 */
[----:B------:R-:W-:-:S06]  /*9b20*/  FMUL.FTZ R4, R22, 1 ;  /* 0x3f80000016047820 */ /* 0x000fcc0000410000 */
[----:B------:R-:W1:Y:S02]  /*9b30*/  F2F.F64.F32 R4, R4 ;  /* 0x0000000400047310 */ /* 0x000e640000201800 */
[----:B-1----:R-:W-:Y:S01]  /*9b40*/  STG.E.128 desc[UR36][R2.64], R4 ;  /* 0x0000000402007986 */ /* 0x002fe2000c101d24 */
[----:B------:R-:W-:Y:S05]  /*9b50*/  EXIT ;  /* 0x000000000000794d */ /* 0x000fea0003800000 */
.L_x_6023:
[----:B------:R-:W-:-:S13]  /*9b60*/  ISETP.NE.AND P0, PT, R0, 0xf, PT ;  /* 0x0000000f0000780c */ /* 0x000fda0003f05270 */
[----:B------:R-:W-:Y:S05]  /*9b70*/  @!P0 BRA `(.L_x_6025) ;  /* 0x0000000000e88947 */ /* 0x000fea0003800000 */
[----:B------:R-:W-:-:S13]  /*9b80*/  ISETP.NE.AND P0, PT, R0, 0x17, PT ;  /* 0x000000170000780c */ /* 0x000fda0003f05270 */
[----:B------:R-:W-:Y:S05]  /*9b90*/  @!P0 BRA `(.L_x_6026) ;  /* 0x0000000000908947 */ /* 0x000fea0003800000 */
[----:B------:R-:W-:-:S13]  /*9ba0*/  ISETP.NE.AND P0, PT, R0, 0x18, PT ;  /* 0x000000180000780c */ /* 0x000fda0003f05270 */
[----:B------:R-:W-:Y:S05]  /*9bb0*/  @!P0 BRA `(.L_x_6027) ;  /* 0x0000000000448947 */ /* 0x000fea0003800000 */
.L_x_6004:
        /* <DEDUP_REMOVED lines=9> */
[----:B------:R-:W-:Y:S02]  /*9c50*/  IMAD.U32 R5, RZ, RZ, UR5 ;  /* 0x00000005ff057e24 */ /* 0x000fe4000f8e00ff */
[----:B----4-:R-:W-:Y:S02]  /*9c60*/  IMAD.U32 R6, RZ, RZ, UR6 ;  /* 0x00000006ff067e24 */ /* 0x010fe4000f8e00ff */
[----:B------:R-:W-:Y:S02]  /*9c70*/  IMAD.U32 R7, RZ, RZ, UR7 ;  /* 0x00000007ff077e24 */ /* 0x000fe4000f8e00ff */
[----:B-----5:R-:W-:Y:S02]  /*9c80*/  IMAD.U32 R10, RZ, RZ, UR8 ;  /* 0x00000008ff0a7e24 */ /* 0x020fe4000f8e00ff */
[----:B0-2---:R-:W-:-:S07]  /*9c90*/  IMAD.U32 R11, RZ, RZ, UR9 ;  /* 0x00000009ff0b7e24 */ /* 0x005fce000f8e00ff */
[----:B------:R-:W-:-:S07]  /*9ca0*/  LEPC R20, `(.L_x_6028) ;  /* 0x000000001014794e */ /* 0x000fce0000000000 */
[----:B---3--:R-:W-:Y:S05]  /*9cb0*/  CALL.ABS.NOINC R2 ;  /* 0x0000000002007343 */ /* 0x008fea0003c00000 */
.L_x_6028:
[----:B------:R-:W-:Y:S05]  /*9cc0*/  EXIT ;  /* 0x000000000000794d */ /* 0x000fea0003800000 */
.L_x_6027:
        /* <DEDUP_REMOVED lines=13> */
.L_x_6030:
[----:B------:R-:W-:Y:S05]  /*9da0*/  BSYNC.RECONVERGENT B0 ;  /* 0x0000000000007941 */ /* 0x000fea0003800200 */
.L_x_6029:
[----:B------:R-:W-:-:S05]  /*9db0*/  LOP3.LUT R5, R0, 0x80, R5, 0xf8, !PT ;  /* 0x0000008000057812 */ /* 0x000fca00078ef805 */
[----:B------:R-:W-:Y:S01]  /*9dc0*/  STG.E.U8 desc[UR36][R2.64], R5 ;  /* 0x0000000502007986 */ /* 0x000fe2000c101124 */
[----:B------:R-:W-:Y:S05]  /*9dd0*/  EXIT ;  /* 0x000000000000794d */ /* 0x000fea0003800000 */
.L_x_6026:
        /* <DEDUP_REMOVED lines=12> */
.L_x_6032:
[----:B------:R-:W-:Y:S01]  /*9ea0*/  IMAD.MOV.U32 R0, RZ, RZ, 0x7f ;  /* 0x0000007fff007424 */ /* 0x000fe200078e00ff */
[----:B------:R-:W-:-:S04]  /*9eb0*/  ISETP.GT.U32.AND P0, PT, R4, 0x7f800000, PT ;  /* 0x7f8000000400780c */ /* 0x000fc80003f04070 */
[----:B------:R-:W-:-:S09]  /*9ec0*/  SEL R0, R0, 0x7c, P0 ;  /* 0x0000007c00007807 */ /* 0x000fd20000000000 */
.L_x_6033:
[----:B------:R-:W-:Y:S05]  /*9ed0*/  BSYNC.RECONVERGENT B0 ;  /* 0x0000000000007941 */ /* 0x000fea0003800200 */
.L_x_6031:
[----:B------:R-:W-:-:S04]  /*9ee0*/  SHF.R.U32.HI R5, RZ, 0x18, R5 ;  /* 0x00000018ff057819 */ /* 0x000fc80000011605 */
[----:B------:R-:W-:-:S05]  /*9ef0*/  LOP3.LUT R5, R0, 0x80, R5, 0xf8, !PT ;  /* 0x0000008000057812 */ /* 0x000fca00078ef805 */
[----:B------:R-:W-:Y:S01]  /*9f00*/  STG.E.U8 desc[UR36][R2.64], R5 ;  /* 0x0000000502007986 */ /* 0x000fe2000c101124 */
[----:B------:R-:W-:Y:S05]  /*9f10*/  EXIT ;  /* 0x000000000000794d */ /* 0x000fea0003800000 */
.L_x_6025:
[----:B------:R-:W-:-:S05]  /*9f20*/  HADD2.F32 R0, -RZ, R22.H0_H0 ;  /* 0x20000016ff007230 */ /* 0x000fca0000004100 */
[----:B------:R-:W-:-:S05]  /*9f30*/  F2FP.BF16.F32.PACK_AB R0, RZ, R0 ;  /* 0x00000000ff00723e */ /* 0x000fca00000010ff */
[----:B------:R-:W-:Y:S01]  /*9f40*/  STG.E.U16 desc[UR36][R2.64], R0 ;  /* 0x0000000002007986 */ /* 0x000fe2000c101524 */
[----:B------:R-:W-:Y:S05]  /*9f50*/  EXIT ;  /* 0x000000000000794d */ /* 0x000fea0003800000 */
.L_x_6034:
        /* <DEDUP_REMOVED lines=10> */
.L_x_32852:


//--------------------- .text._ZN2at6native18elementwise_kernelILi128ELi4EZNS0_22gpu_kernel_impl_nocastINS0_13BUnaryFunctorIN3c104HalfES5_S5_ZZZNS0_15binary_internal21div_floor_kernel_cudaERNS_18TensorIteratorBaseEENKUlvE1_clEvENKUlvE1_clEvEUlS5_S5_E_EEEEvS8_RKT_EUliE_EEviT1_ --------------------------
	.section	.text._ZN2at6native18elementwise_kernelILi128ELi4EZNS0_22gpu_kernel_impl_nocastINS0_13BUnaryFunctorIN3c104HalfES5_S5_ZZZNS0_15binary_internal21div_floor_kernel_cudaERNS_18TensorIteratorBaseEENKUlvE1_clEvENKUlvE1_clEvEUlS5_S5_E_EEEEvS8_RKT_EUliE_EEviT1_,"ax",@progbits
	.align	128
        .global         _ZN2at6native18elementwise_kernelILi128ELi4EZNS0_22gpu_kernel_impl_nocastINS0_13BUnaryFunctorIN3c104HalfES5_S5_ZZZNS0_15binary_internal21div_floor_kernel_cudaERNS_18TensorIteratorBaseEENKUlvE1_clEvENKUlvE1_clEvEUlS5_S5_E_EEEEvS8_RKT_EUliE_EEviT1_
        .type           _ZN2at6native18elementwise_kernelILi128ELi4EZNS0_22gpu_kernel_impl_nocastINS0_13BUnaryFunctorIN3c104HalfES5_S5_ZZZNS0_15binary_internal21div_floor_kernel_cudaERNS_18TensorIteratorBaseEENKUlvE1_clEvENKUlvE1_clEvEUlS5_S5_E_EEEEvS8_RKT_EUliE_EEviT1_,@function
        .size           _ZN2at6native18elementwise_kernelILi128ELi4EZNS0_22gpu_kernel_impl_nocastINS0_13BUnaryFunctorIN3c104HalfES5_S5_ZZZNS0_15binary_internal21div_floor_kernel_cudaERNS_18TensorIteratorBaseEENKUlvE1_clEvENKUlvE1_clEvEUlS5_S5_E_EEEEvS8_RKT_EUliE_EEviT1_,(.L_x_32853 - _ZN2at6native18elementwise_kernelILi128ELi4EZNS0_22gpu_kernel_impl_nocastINS0_13BUnaryFunctorIN3c104HalfES5_S5_ZZZNS0_15binary_internal21div_floor_kernel_cudaERNS_18TensorIteratorBaseEENKUlvE1_clEvENKUlvE1_clEvEUlS5_S5_E_EEEEvS8_RKT_EUliE_EEviT1_)
        .other          _ZN2at6native18elementwise_kernelILi128ELi4EZNS0_22gpu_kernel_impl_nocastINS0_13BUnaryFunctorIN3c104HalfES5_S5_ZZZNS0_15binary_internal21div_floor_kernel_cudaERNS_18TensorIteratorBaseEENKUlvE1_clEvENKUlvE1_clEvEUlS5_S5_E_EEEEvS8_RKT_EUliE_EEviT1_,@"STO_CUDA_ENTRY STV_DEFAULT"
_ZN2at6native18elementwise_kernelILi128ELi4EZNS0_22gpu_kernel_impl_nocastINS0_13BUnaryFunctorIN3c104HalfES5_S5_ZZZNS0_15binary_internal21div_floor_kernel_cudaERNS_18TensorIteratorBaseEENKUlvE1_clEvENKUlvE1_clEvEUlS5_S5_E_EEEEvS8_RKT_EUliE_EEviT1_:
.text._ZN2at6native18elementwise_kernelILi128ELi4EZNS0_22gpu_kernel_impl_nocastINS0_13BUnaryFunctorIN3c104HalfES5_S5_ZZZNS0_15binary_internal21div_floor_kernel_cudaERNS_18TensorIteratorBaseEENKUlvE1_clEvENKUlvE1_clEvEUlS5_S5_E_EEEEvS8_RKT_EUliE_EEviT1_:
        /* <DEDUP_REMOVED lines=15> */
[----:B0-----:R0:W5:Y:S06]  /*00f0*/  LDG.E.U16 R5, desc[UR6][R4.64] ;  /* 0x0000000604057981 */ /* 0x00116c000c1e1500 */
[----:B------:R-:W1:Y:S02]  /*0100*/  LDC.U16 R0, c[0x0][0x592] ;  /* 0x00016480ff007b82 */ /* 0x000e640000000400 */
[----:B-1----:R-:W-:-:S05]  /*0110*/  HADD2.F32 R0, -RZ, R0.H0_H0 ;  /* 0x20000000ff007230 */ /* 0x002fca0000004100 */
        /* <DEDUP_REMOVED lines=28> */
.L_x_6043:
[----:B------:R-:W-:Y:S01]  /*02e0*/  FSETP.GEU.FTZ.AND P0, PT, R9, -R2, PT ;  /* 0x800000020900720b */ /* 0x000fe20003f1e000 */
[----:B------:R-:W-:-:S12]  /*02f0*/  FADD.FTZ R4, R4, -1 ;  /* 0xbf80000004047421 */ /* 0x000fd80000010000 */
[----:B------:R-:W-:-:S07]  /*0300*/  @!P0 FADD.FTZ R4, R4, -1 ;  /* 0xbf80000004048421 */ /* 0x000fce0000010000 */
.L_x_6042:
[----:B------:R-:W-:Y:S01]  /*0310*/  FFMA.FTZ R7, -R2, R4, R7 ;  /* 0x0000000402077223 */ /* 0x000fe20000010107 */
[----:B------:R-:W-:Y:S06]  /*0320*/  BRA `(.L_x_6040) ;  /* 0x0000000000787947 */ /* 0x000fec0003800000 */
.L_x_6041:
        /* <DEDUP_REMOVED lines=15> */
.L_x_6045:
        /* <DEDUP_REMOVED lines=13> */
.L_x_6044:
[----:B0-----:R-:W-:-:S04]  /*04f0*/  FMUL.FTZ R2, R7, 1.1920928955078125e-07 ;  /* 0x3400000007027820 */ /* 0x001fc80000410000 */
[----:B------:R-:W-:-:S07]  /*0500*/  FMUL.FTZ R7, R11, R2 ;  /* 0x000000020b077220 */ /* 0x000fce0000410000 */
.L_x_6040:
        /* <DEDUP_REMOVED lines=27> */
.L_x_6039:
[----:B------:R-:W0:Y:S01]  /*06c0*/  MUFU.RCP R0, R0 ;  /* 0x0000000000007308 */ /* 0x000e220000001000 */
[----:B-----5:R-:W-:-:S05]  /*06d0*/  HADD2.F32 R5, -RZ, R5.H0_H0 ;  /* 0x20000005ff057230 */ /* 0x020fca0000004100 */
[----:B0-----:R-:W-:-:S05]  /*06e0*/  FMUL.FTZ R5, R5, R0 ;  /* 0x0000000005057220 */ /* 0x001fca0000410000 */
[----:B------:R-:W-:-:S07]  /*06f0*/  F2FP.F16.F32.PACK_AB R6, RZ, R5 ;  /* 0x00000005ff06723e */ /* 0x000fce00000000ff */
.L_x_6046:
[----:B------:R-:W0:Y:S01]  /*0700*/  LDC.64 R4, c[0x0][0x580] ;  /* 0x00016000ff047b82 */ /* 0x000e220000000a00 */
[----:B------:R-:W-:-:S05]  /*0710*/  VIADD R3, R3, 0x80 ;  /* 0x0000008003037836 */ /* 0x000fca0000000000 */
[----:B------:R-:W-:-:S13]  /*0720*/  ISETP.GE.AND P0, PT, R3, UR4, PT ;  /* 0x0000000403007c0c */ /* 0x000fda000bf06270 */
[----:B------:R-:W-:Y:S05]  /*0730*/  @P0 BREAK.RELIABLE B2 ;  /* 0x0000000000020942 */ /* 0x000fea0003800100 */
[----:B0-----:R0:W-:Y:S01]  /*0740*/  STG.E.U16 desc[UR6][R4.64], R6 ;  /* 0x0000000604007986 */ /* 0x0011e2000c101506 */
[----:B------:R-:W-:Y:S05]  /*0750*/  @P0 BRA `(.L_x_6047) ;  /* 0x0000000c00580947 */ /* 0x000fea0003800000 */
[----:B0-----:R-:W0:Y:S02]  /*0760*/  LDC.64 R6, c[0x0][0x588] ;  /* 0x00016200ff067b82 */ /* 0x001e240000000a00 */
        /* <DEDUP_REMOVED lines=31> */
.L_x_6052:
[----:B------:R-:W-:Y:S01]  /*0960*/  FSETP.GEU.FTZ.AND P0, PT, R4, -R6, PT ;  /* 0x800000060400720b */ /* 0x000fe20003f1e000 */
[----:B------:R-:W-:-:S12]  /*0970*/  FADD.FTZ R2, R2, -1 ;  /* 0xbf80000002027421 */ /* 0x000fd80000010000 */
[----:B------:R-:W-:-:S07]  /*0980*/  @!P0 FADD.FTZ R2, R2, -1 ;  /* 0xbf80000002028421 */ /* 0x000fce0000010000 */
.L_x_6051:
[----:B------:R-:W-:Y:S01]  /*0990*/  FFMA.FTZ R7, -R6, R2, R7 ;  /* 0x0000000206077223 */ /* 0x000fe20000010107 */
[----:B------:R-:W-:Y:S06]  /*09a0*/  BRA `(.L_x_6049) ;  /* 0x0000000000787947 */ /* 0x000fec0003800000 */
.L_x_6050:
        /* <DEDUP_REMOVED lines=15> */
.L_x_6054:
        /* <DEDUP_REMOVED lines=13> */
.L_x_6053:
[----:B------:R-:W-:-:S04]  /*0b70*/  FMUL.FTZ R7, R7, 1.1920928955078125e-07 ;  /* 0x3400000007077820 */ /* 0x000fc80000410000 */
[----:B------:R-:W-:-:S07]  /*0b80*/  FMUL.FTZ R7, R8, R7 ;  /* 0x0000000708077220 */ /* 0x000fce0000410000 */
.L_x_6049:
        /* <DEDUP_REMOVED lines=27> */
.L_x_6048:
[----:B------:R-:W0:Y:S01]  /*0d40*/  MUFU.RCP R5, R5 ;  /* 0x0000000500057308 */ /* 0x000e220000001000 */
[----:B-----5:R-:W-:-:S05]  /*0d50*/  HADD2.F32 R6, -RZ, R6.H0_H0 ;  /* 0x20000006ff067230 */ /* 0x020fca0000004100 */
[----:B0-----:R-:W-:-:S05]  /*0d60*/  FMUL.FTZ R0, R6, R5 ;  /* 0x0000000506007220 */ /* 0x001fca0000410000 */
[----:B------:R-:W-:-:S07]  /*0d70*/  F2FP.F16.F32.PACK_AB R0, RZ, R0 ;  /* 0x00000000ff00723e */ /* 0x000fce00000000ff */
.L_x_6055:
[----:B------:R-:W1:Y:S01]  /*0d80*/  LDC.64 R4, c[0x0][0x580] ;  /* 0x00016000ff047b82 */ /* 0x000e620000000a00 */
[----:B------:R-:W-:Y:S01]  /*0d90*/  VIADD R3, R3, 0x80 ;  /* 0x0000008003037836 */ /* 0x000fe20000000000 */
[----:B-1----:R1:W-:Y:S06]  /*0da0*/  STG.E.U16 desc[UR6][R4.64], R0 ;  /* 0x0000000004007986 */ /* 0x0023ec000c101506 */
.L_x_6038:
[----:B------:R-:W-:-:S13]  /*0db0*/  ISETP.GE.AND P0, PT, R3, UR4, PT ;  /* 0x0000000403007c0c */ /* 0x000fda000bf06270 */
[----:B------:R-:W-:Y:S05]  /*0dc0*/  @P0 BREAK.RELIABLE B2 ;  /* 0x0000000000020942 */ /* 0x000fea0003800100 */
[----:B------:R-:W-:Y:S05]  /*0dd0*/  @P0 BRA `(.L_x_6047) ;  /* 0x0000000400b80947 */ /* 0x000fea0003800000 */
[----:B------:R-:W-:Y:S05]  /*0de0*/  BSYNC.RELIABLE B2 ;  /* 0x0000000000027941 */ /* 0x000fea0003800100 */
.L_x_6037:
[----:B------:R-:W2:Y:S02]  /*0df0*/  LDC.64 R6, c[0x0][0x588] ;  /* 0x00016200ff067b82 */ /* 0x000ea40000000a00 */
[----:B--2---:R2:W5:Y:S06]  /*0e00*/  LDG.E.U16 R6, desc[UR6][R6.64] ;  /* 0x0000000606067981 */ /* 0x00456c000c1e1500 */
[----:B-1----:R-:W1:Y:S01]  /*0e10*/  LDC.U16 R5, c[0x0][0x592] ;  /* 0x00016480ff057b82 */ /* 0x002e620000000400 */
[----:B------:R-:W-:Y:S01]  /*0e20*/  BSSY.RECONVERGENT B1, `(.L_x_6056) ;  /* 0x0000066000017945 */ /* 0x000fe20003800200 */
[----:B-1----:R-:W-:-:S05]  /*0e30*/  HADD2.F32 R5, -RZ, R5.H0_H0 ;  /* 0x20000005ff057230 */ /* 0x002fca0000004100 */
[----:B------:R-:W-:-:S13]  /*0e40*/  FSETP.NEU.FTZ.AND P0, PT, R5, RZ, PT ;  /* 0x000000ff0500720b */ /* 0x000fda0003f1d000 */
[----:B--2---:R-:W-:Y:S05]  /*0e50*/  @!P0 BRA `(.L_x_6057) ;  /* 0x0000000400788947 */ /* 0x004fea0003800000 */
        /* <DEDUP_REMOVED lines=28> */
.L_x_6062:
[----:B------:R-:W-:Y:S01]  /*1020*/  FSETP.GEU.FTZ.AND P0, PT, R4, -R6, PT ;  /* 0x800000060400720b */ /* 0x000fe20003f1e000 */
[----:B------:R-:W-:-:S12]  /*1030*/  FADD.FTZ R2, R2, -1 ;  /* 0xbf80000002027421 */ /* 0x000fd80000010000 */
[----:B------:R-:W-:-:S07]  /*1040*/  @!P0 FADD.FTZ R2, R2, -1 ;  /* 0xbf80000002028421 */ /* 0x000fce0000010000 */
.L_x_6061:
[----:B------:R-:W-:Y:S05]  /*1050*/  BSYNC.RECONVERGENT B4 ;  /* 0x0000000000047941 */ /* 0x000fea0003800200 */
.L_x_6060:
[----:B------:R-:W-:Y:S01]  /*1060*/  FFMA.FTZ R7, -R6, R2, R7 ;  /* 0x0000000206077223 */ /* 0x000fe20000010107 */
[----:B------:R-:W-:Y:S06]  /*1070*/  BRA `(.L_x_6063) ;  /* 0x0000000000807947 */ /* 0x000fec0003800000 */
.L_x_6059:
        /* <DEDUP_REMOVED lines=16> */
.L_x_6066:
        /* <DEDUP_REMOVED lines=13> */
.L_x_6065:
[----:B------:R-:W-:Y:S05]  /*1250*/  BSYNC.RECONVERGENT B4 ;  /* 0x0000000000047941 */ /* 0x000fea0003800200 */
.L_x_6064:
[----:B------:R-:W-:-:S04]  /*1260*/  FMUL.FTZ R7, R7, 1.1920928955078125e-07 ;  /* 0x3400000007077820 */ /* 0x000fc80000410000 */
[----:B------:R-:W-:-:S07]  /*1270*/  FMUL.FTZ R7, R8, R7 ;  /* 0x0000000708077220 */ /* 0x000fce0000410000 */
.L_x_6063:
[----:B------:R-:W-:Y:S05]  /*1280*/  BSYNC.RECONVERGENT B0 ;  /* 0x0000000000007941 */ /* 0x000fea0003800200 */
.L_x_6058:
        /* <DEDUP_REMOVED lines=27> */
.L_x_6057:
[----:B------:R-:W1:Y:S01]  /*1440*/  MUFU.RCP R5, R5 ;  /* 0x0000000500057308 */ /* 0x000e620000001000 */
[----:B-----5:R-:W-:-:S05]  /*1450*/  HADD2.F32 R6, -RZ, R6.H0_H0 ;  /* 0x20000006ff067230 */ /* 0x020fca0000004100 */
[----:B-1----:R-:W-:-:S05]  /*1460*/  FMUL.FTZ R0, R6, R5 ;  /* 0x0000000506007220 */ /* 0x002fca0000410000 */
[----:B------:R-:W-:-:S07]  /*1470*/  F2FP.F16.F32.PACK_AB R0, RZ, R0 ;  /* 0x00000000ff00723e */ /* 0x000fce00000000ff */
.L_x_6067:
[----:B------:R-:W-:Y:S05]  /*1480*/  BSYNC.RECONVERGENT B1 ;  /* 0x0000000000017941 */ /* 0x000fea0003800200 */
.L_x_6056:
[----:B------:R-:W1:Y:S01]  /*1490*/  LDC.64 R4, c[0x0][0x580] ;  /* 0x00016000ff047b82 */ /* 0x000e620000000a00 */
[----:B------:R-:W-:Y:S01]  /*14a0*/  VIADD R3, R3, 0x80 ;  /* 0x0000008003037836 */ /* 0x000fe20000000000 */
[----:B-1----:R2:W-:Y:S06]  /*14b0*/  STG.E.U16 desc[UR6][R4.64], R0 ;  /* 0x0000000004007986 */ /* 0x0025ec000c101506 */
.L_x_6047:
[----:B------:R-:W-:Y:S05]  /*14c0*/  BSYNC.RECONVERGENT B3 ;  /* 0x0000000000037941 */ /* 0x000fea0003800200 */
.L_x_6036:
[----:B------:R-:W-:Y:S05]  /*14d0*/  WARPSYNC.ALL ;  /* 0x0000000000007948 */ /* 0x000fea0003800000 */
[----:B------:R-:W-:-:S13]  /*14e0*/  ISETP.GE.AND P0, PT, R3, UR4, PT ;  /* 0x0000000403007c0c */ /* 0x000fda000bf06270 */
[----:B------:R-:W-:Y:S05]  /*14f0*/  @P0 EXIT ;  /* 0x000000000000094d */ /* 0x000fea0003800000 */
[----:B012---:R-:W0:Y:S02]  /*1500*/  LDC.64 R4, c[0x0][0x588] ;  /* 0x00016200ff047b82 */ /* 0x007e240000000a00 */
        /* <DEDUP_REMOVED lines=31> */
.L_x_6072:
[----:B------:R-:W-:Y:S01]  /*1700*/  FSETP.GEU.FTZ.AND P0, PT, R4, -R6, PT ;  /* 0x800000060400720b */ /* 0x000fe20003f1e000 */
[----:B------:R-:W-:-:S12]  /*1710*/  FADD.FTZ R2, R2, -1 ;  /* 0xbf80000002027421 */ /* 0x000fd80000010000 */
[----:B------:R-:W-:-:S07]  /*1720*/  @!P0 FADD.FTZ R2, R2, -1 ;  /* 0xbf80000002028421 */ /* 0x000fce0000010000 */
.L_x_6071:
[----:B------:R-:W-:Y:S01]  /*1730*/  FFMA.FTZ R5, -R6, R2, R5 ;  /* 0x0000000206057223 */ /* 0x000fe20000010105 */
[----:B------:R-:W-:Y:S06]  /*1740*/  BRA `(.L_x_6069) ;  /* 0x0000000000787947 */ /* 0x000fec0003800000 */
.L_x_6070:
        /* <DEDUP_REMOVED lines=15> */
.L_x_6074:
        /* <DEDUP_REMOVED lines=13> */
.L_x_6073:
[----:B------:R-:W-:-:S04]  /*1910*/  FMUL.FTZ R5, R5, 1.1920928955078125e-07 ;  /* 0x3400000005057820 */ /* 0x000fc80000410000 */
[----:B------:R-:W-:-:S07]  /*1920*/  FMUL.FTZ R5, R8, R5 ;  /* 0x0000000508057220 */ /* 0x000fce0000410000 */
.L_x_6069:
        /* <DEDUP_REMOVED lines=27> */
.L_x_6068:
[----:B------:R-:W0:Y:S01]  /*1ae0*/  MUFU.RCP R3, R3 ;  /* 0x0000000300037308 */ /* 0x000e220000001000 */
[----:B-----5:R-:W-:-:S05]  /*1af0*/  HADD2.F32 R4, -RZ, R4.H0_H0 ;  /* 0x20000004ff047230 */ /* 0x020fca0000004100 */
[----:B0-----:R-:W-:-:S05]  /*1b00*/  FMUL.FTZ R0, R4, R3 ;  /* 0x0000000304007220 */ /* 0x001fca0000410000 */
[----:B------:R-:W-:-:S07]  /*1b10*/  F2FP.F16.F32.PACK_AB R0, RZ, R0 ;  /* 0x00000000ff00723e */ /* 0x000fce00000000ff */
.L_x_6075:
[----:B------:R-:W1:Y:S02]  /*1b20*/  LDC.64 R2, c[0x0][0x580] ;  /* 0x00016000ff027b82 */ /* 0x000e640000000a00 */
[----:B-1----:R-:W-:Y:S01]  /*1b30*/  STG.E.U16 desc[UR6][R2.64], R0 ;  /* 0x0000000002007986 */ /* 0x002fe2000c101506 */
[----:B------:R-:W-:Y:S05]  /*1b40*/  EXIT ;  /* 0x000000000000794d */ /* 0x000fea0003800000 */
.L_x_6035:
        /* <DEDUP_REMOVED lines=306> */
.L_x_6079:
[----:B------:R-:W0:Y:S02]  /*2e70*/  LDCU.64 UR8, c[0x0][0x588] ;  /* 0x0000b100ff0877ac */ /* 0x000e240008000a00 */
[----:B0-----:R-:W-:-:S04]  /*2e80*/  IADD3 R6, P0, PT, R4, UR8, RZ ;  /* 0x0000000804067c10 */ /* 0x001fc8000ff1e0ff */
[----:B------:R-:W-:-:S06]  /*2e90*/  IADD3.X R7, PT, PT, RZ, UR9, RZ, P0, !PT ;  /* 0x00000009ff077c10 */ /* 0x000fcc00087fe4ff */
[----:B------:R-:W2:Y:S01]  /*2ea0*/  LDG.E.U16 R7, desc[UR6][R6.64] ;  /* 0x0000000606077981 */ /* 0x000ea2000c1e1500 */
[----:B------:R-:W0:Y:S02]  /*2eb0*/  LDC.U16 R4, c[0x0][0x592] ;  /* 0x00016480ff047b82 */ /* 0x000e240000000400 */
[----:B0-----:R-:W-:-:S05]  /*2ec0*/  HADD2.F32 R4, -RZ, R4.H0_H0 ;  /* 0x20000004ff047230 */ /* 0x001fca0000004100 */
[----:B------:R-:W-:-:S13]  /*2ed0*/  FSETP.NEU.FTZ.AND P0, PT, R4, RZ, PT ;  /* 0x000000ff0400720b */ /* 0x000fda0003f1d000 */
[----:B------:R-:W0:Y:S01]  /*2ee0*/  @!P0 MUFU.RCP R9, R4 ;  /* 0x0000000400098308 */ /* 0x000e220000001000 */
[----:B--2---:R-:W-:-:S05]  /*2ef0*/  @!P0 HADD2.F32 R8, -RZ, R7.H0_H0 ;  /* 0x20000007ff088230 */ /* 0x004fca0000004100 */
        /* <DEDUP_REMOVED lines=34> */
.L_x_6085:
[----:B------:R-:W-:Y:S05]  /*3120*/  BSYNC.RECONVERGENT B3 ;  /* 0x0000000000037941 */ /* 0x000fea0003800200 */
.L_x_6084:
[----:B------:R-:W-:Y:S01]  /*3130*/  FFMA.FTZ R6, -R10, R9, R6 ;  /* 0x000000090a067223 */ /* 0x000fe20000010106 */
[----:B------:R-:W-:Y:S06]  /*3140*/  BRA `(.L_x_6082) ;  /* 0x0000000000807947 */ /* 0x000fec0003800000 */
.L_x_6083:
        /* <DEDUP_REMOVED lines=16> */
.L_x_6088:
        /* <DEDUP_REMOVED lines=13> */
.L_x_6087:
[----:B------:R-:W-:Y:S05]  /*3320*/  BSYNC.RECONVERGENT B3 ;  /* 0x0000000000037941 */ /* 0x000fea0003800200 */
.L_x_6086:
[----:B------:R-:W-:-:S04]  /*3330*/  FMUL.FTZ R9, R6, 1.1920928955078125e-07 ;  /* 0x3400000006097820 */ /* 0x000fc80000410000 */
[----:B------:R-:W-:-:S07]  /*3340*/  FMUL.FTZ R6, R12, R9 ;  /* 0x000000090c067220 */ /* 0x000fce0000410000 */
.L_x_6082:
[----:B------:R-:W-:Y:S05]  /*3350*/  BSYNC.RECONVERGENT B2 ;  /* 0x0000000000027941 */ /* 0x000fea0003800200 */
.L_x_6081:
        /* <DEDUP_REMOVED lines=23> */
.L_x_6089:
[----:B------:R-:W-:-:S05]  /*34d0*/  FMUL.FTZ R7, R7, R8 ;  /* 0x0000000807077220 */ /* 0x000fca0000410000 */
[----:B------:R-:W-:-:S05]  /*34e0*/  F2FP.F16.F32.PACK_AB R7, RZ, R7 ;  /* 0x00000007ff07723e */ /* 0x000fca00000000ff */
[----:B------:R-:W-:-:S05]  /*34f0*/  HADD2.F32 R7, -RZ, R7.H0_H0 ;  /* 0x20000007ff077230 */ /* 0x000fca0000004100 */
[----:B------:R-:W-:-:S04]  /*3500*/  LOP3.LUT R7, RZ, 0x80000000, R7, 0xb8, !PT ;  /* 0x80000000ff077812 */ /* 0x000fc800078eb807 */
[----:B------:R-:W-:-:S07]  /*3510*/  F2FP.F16.F32.PACK_AB R8, RZ, R7 ;  /* 0x00000007ff08723e */ /* 0x000fce00000000ff */
.L_x_6090:
[----:B------:R-:W-:Y:S05]  /*3520*/  BSYNC.RECONVERGENT B2 ;  /* 0x0000000000027941 */ /* 0x000fea0003800200 */
.L_x_6080:
        /* <DEDUP_REMOVED lines=22> */
[----:B------:R-:W-:Y:S01]  /*3690*/  IMAD.MOV.U32 R6, RZ, RZ, RZ ;  /* 0x000000ffff067224 */ /* 0x000fe200078e00ff */
        /* <DEDUP_REMOVED lines=283> */
.L_x_6092:
[----:B------:R-:W1:Y:S02]  /*4850*/  LDCU.64 UR8, c[0x0][0x588] ;  /* 0x0000b100ff0877ac */ /* 0x000e640008000a00 */
[----:B-1----:R-:W-:-:S04]  /*4860*/  IADD3 R8, P0, PT, R4, UR8, RZ ;  /* 0x0000000804087c10 */ /* 0x002fc8000ff1e0ff */
[----:B------:R-:W-:-:S05]  /*4870*/  IADD3.X R9, PT, PT, RZ, UR9, RZ, P0, !PT ;  /* 0x00000009ff097c10 */ /* 0x000fca00087fe4ff */
[----:B------:R1:W5:Y:S01]  /*4880*/  LDG.E.U16 R8, desc[UR6][R8.64] ;  /* 0x0000000608087981 */ /* 0x000362000c1e1500 */
[----:B------:R-:W2:Y:S01]  /*4890*/  LDC.U16 R7, c[0x0][0x592] ;  /* 0x00016480ff077b82 */ /* 0x000ea20000000400 */
        /* <DEDUP_REMOVED lines=32> */
.L_x_6100:
[----:B------:R-:W-:Y:S01]  /*4aa0*/  FSETP.GEU.FTZ.AND P0, PT, R8, -R10, PT ;  /* 0x8000000a0800720b */ /* 0x000fe20003f1e000 */
[----:B------:R-:W-:-:S12]  /*4ab0*/  FADD.FTZ R6, R6, -1 ;  /* 0xbf80000006067421 */ /* 0x000fd80000010000 */
[----:B------:R-:W-:-:S07]  /*4ac0*/  @!P0 FADD.FTZ R6, R6, -1 ;  /* 0xbf80000006068421 */ /* 0x000fce0000010000 */
.L_x_6099:
[----:B------:R-:W-:Y:S05]  /*4ad0*/  BSYNC.RECONVERGENT B4 ;  /* 0x0000000000047941 */ /* 0x000fea0003800200 */
.L_x_6098:
[----:B------:R-:W-:Y:S01]  /*4ae0*/  FFMA.FTZ R9, -R10, R6, R9 ;  /* 0x000000060a097223 */ /* 0x000fe20000010109 */
[----:B------:R-:W-:Y:S06]  /*4af0*/  BRA `(.L_x_6096) ;  /* 0x0000000000807947 */ /* 0x000fec0003800000 */
.L_x_6097:
        /* <DEDUP_REMOVED lines=15> */
[----:B0-----:R0:W1:Y:S03]  /*4bf0*/  MUFU.RCP R13, R14 ;  /* 0x0000000e000d7308 */ /* 0x0010660000001000 */
.L_x_6103:
        /* <DEDUP_REMOVED lines=13> */
.L_x_6102:
[----:B------:R-:W-:Y:S05]  /*4cd0*/  BSYNC.RECONVERGENT B4 ;  /* 0x0000000000047941 */ /* 0x000fea0003800200 */
.L_x_6101:
[----:B------:R-:W-:-:S04]  /*4ce0*/  FMUL.FTZ R9, R9, 1.1920928955078125e-07 ;  /* 0x3400000009097820 */ /* 0x000fc80000410000 */
[----:B------:R-:W-:-:S07]  /*4cf0*/  FMUL.FTZ R9, R12, R9 ;  /* 0x000000090c097220 */ /* 0x000fce0000410000 */
.L_x_6096:
[----:B------:R-:W-:Y:S05]  /*4d00*/  BSYNC.RECONVERGENT B2 ;  /* 0x0000000000027941 */ /* 0x000fea0003800200 */
.L_x_6095:
        /* <DEDUP_REMOVED lines=27> */
.L_x_6094:
[----:B------:R-:W1:Y:S01]  /*4ec0*/  MUFU.RCP R7, R7 ;  /* 0x0000000700077308 */ /* 0x000e620000001000 */
[----:B-----5:R-:W-:-:S05]  /*4ed0*/  HADD2.F32 R6, -RZ, R8.H0_H0 ;  /* 0x20000008ff067230 */ /* 0x020fca0000004100 */
[----:B-1----:R-:W-:-:S05]  /*4ee0*/  FMUL.FTZ R6, R7, R6 ;  /* 0x0000000607067220 */ /* 0x002fca0000410000 */
[----:B------:R-:W-:-:S07]  /*4ef0*/  F2FP.F16.F32.PACK_AB R6, RZ, R6 ;  /* 0x00000006ff06723e */ /* 0x000fce00000000ff */
.L_x_6104:
[----:B------:R-:W-:Y:S05]  /*4f00*/  BSYNC.RECONVERGENT B3 ;  /* 0x0000000000037941 */ /* 0x000fea0003800200 */
.L_x_6093:
[----:B------:R-:W1:Y:S01]  /*4f10*/  LDCU.64 UR8, c[0x0][0x580] ;  /* 0x0000b000ff0877ac */ /* 0x000e620008000a00 */
[----:B------:R-:W-:Y:S02]  /*4f20*/  IADD3 R3, PT, PT, R3, 0x80, RZ ;  /* 0x0000008003037810 */ /* 0x000fe40007ffe0ff */
[----:B-1----:R-:W-:-:S04]  /*4f30*/  IADD3 R4, P0, PT, R5, UR8, RZ ;  /* 0x0000000805047c10 */ /* 0x002fc8000ff1e0ff */
[----:B------:R-:W-:-:S05]  /*4f40*/  IADD3.X R5, PT, PT, RZ, UR9, RZ, P0, !PT ;  /* 0x00000009ff057c10 */ /* 0x000fca00087fe4ff */
[----:B------:R1:W-:Y:S04]  /*4f50*/  STG.E.U16 desc[UR6][R4.64], R6 ;  /* 0x0000000604007986 */ /* 0x0003e8000c101506 */
.L_x_6078:
[----:B------:R-:W-:-:S13]  /*4f60*/  ISETP.GE.AND P0, PT, R3, UR4, PT ;  /* 0x0000000403007c0c */ /* 0x000fda000bf06270 */
[----:B------:R-:W-:Y:S05]  /*4f70*/  @P0 BREAK.RELIABLE B0 ;  /* 0x0000000000000942 */ /* 0x000fea0003800100 */
[----:B------:R-:W-:Y:S05]  /*4f80*/  @P0 BRA `(.L_x_6091) ;  /* 0x0000001800700947 */ /* 0x000fea0003800000 */
[----:B------:R-:W-:Y:S05]  /*4f90*/  BSYNC.RELIABLE B0 ;  /* 0x0000000000007941 */ /* 0x000fea0003800100 */
.L_x_6077:
[----:B------:R-:W2:Y:S01]  /*4fa0*/  LDCU.64 UR8, c[0x0][0x390] ;  /* 0x00007200ff0877ac */ /* 0x000ea20008000a00 */
[----:B-1----:R-:W-:Y:S01]  /*4fb0*/  MOV R4, RZ ;  /* 0x000000ff00047202 */ /* 0x002fe20000000f00 */
        /* <DEDUP_REMOVED lines=277> */
[----:B------:R-:W-:Y:S01]  /*6110*/  HFMA2 R6, -RZ, RZ, 0, 0 ;  /* 0x00000000ff067431 */ /* 0x000fe200000001ff */
[----:B------:R-:W2:Y:S01]  /*6120*/  LDCU UR5, c[0x0][0x4a8] ;  /* 0x00009500ff0577ac */ /* 0x000ea20008000800 */
[----:B------:R-:W3:Y:S09]  /*6130*/  LDCU.64 UR10, c[0x0][0x570] ;  /* 0x0000ae00ff0a77ac */ /* 0x000ef20008000a00 */
[----:B0-----:R-:W0:Y:S01]  /*6140*/  @P0 LDC.64 R14, c[0x0][0x4b0] ;  /* 0x00012c00ff0e0b82 */ /* 0x001e220000000a00 */
[----:B-1----:R-:W-:-:S07]  /*6150*/  IMAD.HI.U32 R10, R7, UR9, R6 ;  /* 0x00000009070a7c27 */ /* 0x002fce000f8e0006 */
[----:B------:R-:W1:Y:S01]  /*6160*/  @P0 LDC R17, c[0x0][0x4ac] ;  /* 0x00012b00ff110b82 */ /* 0x000e620000000800 */
[----:B--2---:R-:W-:Y:S02]  /*6170*/  SHF.R.U32.HI R11, RZ, UR5, R10 ;  /* 0x00000005ff0b7c19 */ /* 0x004fe4000801160a */
[----:B------:R-:W-:-:S05]  /*6180*/  @P0 MOV R10, RZ ;  /* 0x000000ff000a0202 */ /* 0x000fca0000000f00 */
[----:B------:R-:W2:Y:S01]  /*6190*/  @P0 LDC.64 R8, c[0x0][0x578] ;  /* 0x00015e00ff080b82 */ /* 0x000ea20000000a00 */
[--C-:B------:R-:W-:Y:S02]  /*61a0*/  IMAD.MOV R13, RZ, RZ, -R11.reuse ;  /* 0x000000ffff0d7224 */ /* 0x100fe400078e0a0b */
[----:B0-----:R-:W-:-:S05]  /*61b0*/  @P0 IMAD.HI.U32 R6, R11, R14, R10 ;  /* 0x0000000e0b060227 */ /* 0x001fca00078e000a */
        /* <DEDUP_REMOVED lines=8> */
.L_x_6105:
        /* <DEDUP_REMOVED lines=37> */
.L_x_6113:
[----:B------:R-:W-:Y:S01]  /*6490*/  FSETP.GEU.FTZ.AND P0, PT, R8, -R10, PT ;  /* 0x8000000a0800720b */ /* 0x000fe20003f1e000 */
[----:B------:R-:W-:-:S12]  /*64a0*/  FADD.FTZ R6, R6, -1 ;  /* 0xbf80000006067421 */ /* 0x000fd80000010000 */
[----:B------:R-:W-:-:S07]  /*64b0*/  @!P0 FADD.FTZ R6, R6, -1 ;  /* 0xbf80000006068421 */ /* 0x000fce0000010000 */
.L_x_6112:
[----:B------:R-:W-:Y:S05]  /*64c0*/  BSYNC.RECONVERGENT B4 ;  /* 0x0000000000047941 */ /* 0x000fea0003800200 */
.L_x_6111:
[----:B------:R-:W-:Y:S01]  /*64d0*/  FFMA.FTZ R9, -R10, R6, R9 ;  /* 0x000000060a097223 */ /* 0x000fe20000010109 */
[----:B------:R-:W-:Y:S06]  /*64e0*/  BRA `(.L_x_6109) ;  /* 0x0000000000807947 */ /* 0x000fec0003800000 */
.L_x_6110:
        /* <DEDUP_REMOVED lines=16> */
.L_x_6116:
        /* <DEDUP_REMOVED lines=13> */
.L_x_6115:
[----:B------:R-:W-:Y:S05]  /*66c0*/  BSYNC.RECONVERGENT B4 ;  /* 0x0000000000047941 */ /* 0x000fea0003800200 */
.L_x_6114:
[----:B------:R-:W-:-:S04]  /*66d0*/  FMUL.FTZ R9, R9, 1.1920928955078125e-07 ;  /* 0x3400000009097820 */ /* 0x000fc80000410000 */
[----:B------:R-:W-:-:S07]  /*66e0*/  FMUL.FTZ R9, R12, R9 ;  /* 0x000000090c097220 */ /* 0x000fce0000410000 */
.L_x_6109:
[----:B------:R-:W-:Y:S05]  /*66f0*/  BSYNC.RECONVERGENT B2 ;  /* 0x0000000000027941 */ /* 0x000fea0003800200 */
.L_x_6108:
        /* <DEDUP_REMOVED lines=27> */
.L_x_6107:
[----:B------:R-:W1:Y:S01]  /*68b0*/  MUFU.RCP R7, R7 ;  /* 0x0000000700077308 */ /* 0x000e620000001000 */
[----:B-----5:R-:W-:-:S05]  /*68c0*/  HADD2.F32 R6, -RZ, R8.H0_H0 ;  /* 0x20000008ff067230 */ /* 0x020fca0000004100 */
[----:B-1----:R-:W-:-:S05]  /*68d0*/  FMUL.FTZ R6, R7, R6 ;  /* 0x0000000607067220 */ /* 0x002fca0000410000 */
[----:B------:R-:W-:-:S07]  /*68e0*/  F2FP.F16.F32.PACK_AB R6, RZ, R6 ;  /* 0x00000006ff06723e */ /* 0x000fce00000000ff */
.L_x_6117:
[----:B------:R-:W-:Y:S05]  /*68f0*/  BSYNC.RECONVERGENT B3 ;  /* 0x0000000000037941 */ /* 0x000fea0003800200 */
.L_x_6106:
[----:B------:R-:W1:Y:S01]  /*6900*/  LDCU.64 UR8, c[0x0][0x580] ;  /* 0x0000b000ff0877ac */ /* 0x000e620008000a00 */
[----:B------:R-:W-:Y:S02]  /*6910*/  IADD3 R3, PT, PT, R3, 0x80, RZ ;  /* 0x0000008003037810 */ /* 0x000fe40007ffe0ff */
[----:B-1----:R-:W-:-:S04]  /*6920*/  IADD3 R4, P0, PT, R5, UR8, RZ ;  /* 0x0000000805047c10 */ /* 0x002fc8000ff1e0ff */
[----:B------:R-:W-:-:S05]  /*6930*/  IADD3.X R5, PT, PT, RZ, UR9, RZ, P0, !PT ;  /* 0x00000009ff057c10 */ /* 0x000fca00087fe4ff */
[----:B------:R2:W-:Y:S04]  /*6940*/  STG.E.U16 desc[UR6][R4.64], R6 ;  /* 0x0000000604007986 */ /* 0x0005e8000c101506 */
.L_x_6091:
[----:B------:R-:W-:Y:S05]  /*6950*/  BSYNC.RECONVERGENT B1 ;  /* 0x0000000000017941 */ /* 0x000fea0003800200 */
.L_x_6076:
        /* <DEDUP_REMOVED lines=10> */
[----:B------:R-:W-:-:S04]  /*6a00*/  SHF.R.U32.HI R5, RZ, UR5, R4 ;  /* 0x00000005ff057c19 */ /* 0x000fc80008011604 */
[----:B------:R-:W-:-:S05]  /*6a10*/  IADD3 R6, PT, PT, -R5, RZ, RZ ;  /* 0x000000ff05067210 */ /* 0x000fca0007ffe1ff */
[----:B-1----:R-:W-:-:S04]  /*6a20*/  IMAD R2, R6, UR8, R3 ;  /* 0x0000000806027c24 */ /* 0x002fc8000f8e0203 */
[C---:B--2---:R-:W-:Y:S02]  /*6a30*/  IMAD R3, R2.reuse, UR10, RZ ;  /* 0x0000000a02037c24 */ /* 0x044fe4000f8e02ff */
        /* <DEDUP_REMOVED lines=277> */
[----:B0-----:R-:W0:Y:S02]  /*7b90*/  @P0 LDC.64 R12, c[0x0][0x578] ;  /* 0x00015e00ff0c0b82 */ /* 0x001e240000000a00 */
[----:B------:R-:W-:Y:S02]  /*7ba0*/  IMAD R4, R4, UR8, R5 ;  /* 0x0000000804047c24 */ /* 0x000fe4000f8e0205 */
[----:B---3--:R-:W-:-:S05]  /*7bb0*/  @P0 IMAD.HI.U32 R0, R7, R8, R6 ;  /* 0x0000000807000227 */ /* 0x008fca00078e0006 */
[----:B------:R-:W-:Y:S01]  /*7bc0*/  @P0 SHF.R.U32.HI R0, RZ, R9, R0 ;  /* 0x00000009ff000219 */ /* 0x000fe20000011600 */
[C---:B--2---:R-:W-:Y:S02]  /*7bd0*/  IMAD R3, R4.reuse, UR4, R3 ;  /* 0x0000000404037c24 */ /* 0x044fe4000f8e0203 */
[----:B------:R-:W-:Y:S01]  /*7be0*/  IMAD R2, R4, UR5, R2 ;  /* 0x0000000504027c24 */ /* 0x000fe2000f8e0202 */
[----:B------:R-:W-:-:S05]  /*7bf0*/  @P0 IADD3 R6, PT, PT, -R0, RZ, RZ ;  /* 0x000000ff00060210 */ /* 0x000fca0007ffe1ff */
[----:B-1----:R-:W-:-:S04]  /*7c00*/  @P0 IMAD R6, R11, R6, R7 ;  /* 0x000000060b060224 */ /* 0x002fc800078e0207 */
[C---:B0-----:R-:W-:Y:S02]  /*7c10*/  @P0 IMAD R3, R6.reuse, R12, R3 ;  /* 0x0000000c06030224 */ /* 0x041fe400078e0203 */
[----:B------:R-:W-:-:S07]  /*7c20*/  @P0 IMAD R2, R6, R13, R2 ;  /* 0x0000000d06020224 */ /* 0x000fce00078e0202 */
.L_x_6118:
[----:B------:R-:W1:Y:S02]  /*7c30*/  LDCU.128 UR8, c[0x0][0x580] ;  /* 0x0000b000ff0877ac */ /* 0x000e640008000c00 */
[----:B-1----:R-:W-:-:S05]  /*7c40*/  IADD3 R4, P0, PT, R2, UR10, RZ ;  /* 0x0000000a02047c10 */ /* 0x002fca000ff1e0ff */
[----:B------:R-:W-:-:S06]  /*7c50*/  IMAD.X R5, RZ, RZ, UR11, P0 ;  /* 0x0000000bff057e24 */ /* 0x000fcc00080e06ff */
[----:B------:R1:W5:Y:S01]  /*7c60*/  LDG.E.U16 R5, desc[UR6][R4.64] ;  /* 0x0000000604057981 */ /* 0x000362000c1e1500 */
[----:B------:R-:W2:Y:S01]  /*7c70*/  LDC.U16 R0, c[0x0][0x592] ;  /* 0x00016480ff007b82 */ /* 0x000ea20000000400 */
[----:B------:R-:W-:Y:S01]  /*7c80*/  IADD3 R2, P0, PT, R3, UR8, RZ ;  /* 0x0000000803027c10 */ /* 0x000fe2000ff1e0ff */
[----:B------:R-:W-:Y:S03]  /*7c90*/  BSSY.RECONVERGENT B1, `(.L_x_6119) ;  /* 0x0000067000017945 */ /* 0x000fe60003800200 */
[----:B------:R-:W-:Y:S01]  /*7ca0*/  IADD3.X R3, PT, PT, RZ, UR9, RZ, P0, !PT ;  /* 0x00000009ff037c10 */ /* 0x000fe200087fe4ff */
        /* <DEDUP_REMOVED lines=31> */
.L_x_6126:
[----:B------:R-:W-:Y:S01]  /*7ea0*/  FSETP.GEU.FTZ.AND P0, PT, R9, -R8, PT ;  /* 0x800000080900720b */ /* 0x000fe20003f1e000 */
[----:B------:R-:W-:-:S12]  /*7eb0*/  FADD.FTZ R7, R7, -1 ;  /* 0xbf80000007077421 */ /* 0x000fd80000010000 */
[----:B------:R-:W-:-:S07]  /*7ec0*/  @!P0 FADD.FTZ R7, R7, -1 ;  /* 0xbf80000007078421 */ /* 0x000fce0000010000 */
.L_x_6125:
[----:B------:R-:W-:Y:S05]  /*7ed0*/  BSYNC.RECONVERGENT B3 ;  /* 0x0000000000037941 */ /* 0x000fea0003800200 */
.L_x_6124:
[----:B------:R-:W-:Y:S01]  /*7ee0*/  FFMA.FTZ R4, -R8, R7, R4 ;  /* 0x0000000708047223 */ /* 0x000fe20000010104 */
[----:B------:R-:W-:Y:S06]  /*7ef0*/  BRA `(.L_x_6122) ;  /* 0x0000000000807947 */ /* 0x000fec0003800000 */
.L_x_6123:
        /* <DEDUP_REMOVED lines=16> */
.L_x_6129:
        /* <DEDUP_REMOVED lines=13> */
.L_x_6128:
[----:B------:R-:W-:Y:S05]  /*80d0*/  BSYNC.RECONVERGENT B3 ;  /* 0x0000000000037941 */ /* 0x000fea0003800200 */
.L_x_6127:
[----:B------:R-:W-:-:S04]  /*80e0*/  FMUL.FTZ R7, R4, 1.1920928955078125e-07 ;  /* 0x3400000004077820 */ /* 0x000fc80000410000 */
[----:B------:R-:W-:-:S07]  /*80f0*/  FMUL.FTZ R4, R10, R7 ;  /* 0x000000070a047220 */ /* 0x000fce0000410000 */
.L_x_6122:
[----:B------:R-:W-:Y:S05]  /*8100*/  BSYNC.RECONVERGENT B2 ;  /* 0x0000000000027941 */ /* 0x000fea0003800200 */
.L_x_6121:
        /* <DEDUP_REMOVED lines=27> */
.L_x_6120:
[----:B------:R-:W1:Y:S01]  /*82c0*/  MUFU.RCP R0, R0 ;  /* 0x0000000000007308 */ /* 0x000e620000001000 */
[----:B-----5:R-:W-:-:S05]  /*82d0*/  HADD2.F32 R5, -RZ, R5.H0_H0 ;  /* 0x20000005ff057230 */ /* 0x020fca0000004100 */
[----:B-1----:R-:W-:-:S05]  /*82e0*/  FMUL.FTZ R5, R0, R5 ;  /* 0x0000000500057220 */ /* 0x002fca0000410000 */
[----:B------:R-:W-:-:S07]  /*82f0*/  F2FP.F16.F32.PACK_AB R5, RZ, R5 ;  /* 0x00000005ff05723e */ /* 0x000fce00000000ff */
.L_x_6130:
[----:B------:R-:W-:Y:S05]  /*8300*/  BSYNC.RECONVERGENT B1 ;  /* 0x0000000000017941 */ /* 0x000fea0003800200 */
.L_x_6119:
[----:B------:R-:W-:Y:S01]  /*8310*/  STG.E.U16 desc[UR6][R2.64], R5 ;  /* 0x0000000502007986 */ /* 0x000fe2000c101506 */
[----:B------:R-:W-:Y:S05]  /*8320*/  EXIT ;  /* 0x000000000000794d */ /* 0x000fea0003800000 */
.L_x_6131:
        /* <DEDUP_REMOVED lines=13> */
.L_x_32853:


//--------------------- .text._ZN2at6native27unrolled_elementwise_kernelINS0_13BUnaryFunctorIN3c104HalfES4_S4_ZZZNS0_15binary_internal21div_floor_kernel_cudaERNS_18TensorIteratorBaseEENKUlvE1_clEvENKUlvE1_clEvEUlS4_S4_E_EESt5arrayIPcLm2EELi4E23TrivialOffsetCalculatorILi1EjESG_NS0_6memory15LoadWithoutCastENSH_16StoreWithoutCastEEEviT_T0_T2_T3_T4_T5_ --------------------------
	.section	.text._ZN2at6native27unrolled_elementwise_kernelINS0_13BUnaryFunctorIN3c104HalfES4_S4_ZZZNS0_15binary_internal21div_floor_kernel_cudaERNS_18TensorIteratorBaseEENKUlvE1_clEvENKUlvE1_clEvEUlS4_S4_E_EESt5arrayIPcLm2EELi4E23TrivialOffsetCalculatorILi1EjESG_NS0_6memory15LoadWithoutCastENSH_16StoreWithoutCastEEEviT_T0_T2_T3_T4_T5_,"ax",@progbits
	.align	128
        .global         _ZN2at6native27unrolled_elementwise_kernelINS0_13BUnaryFunctorIN3c104HalfES4_S4_ZZZNS0_15binary_internal21div_floor_kernel_cudaERNS_18TensorIteratorBaseEENKUlvE1_clEvENKUlvE1_clEvEUlS4_S4_E_EESt5arrayIPcLm2EELi4E23TrivialOffsetCalculatorILi1EjESG_NS0_6memory15LoadWithoutCastENSH_16StoreWithoutCastEEEviT_T0_T2_T3_T4_T5_
        .type           _ZN2at6native27unrolled_elementwise_kernelINS0_13BUnaryFunctorIN3c104HalfES4_S4_ZZZNS0_15binary_internal21div_floor_kernel_cudaERNS_18TensorIteratorBaseEENKUlvE1_clEvENKUlvE1_clEvEUlS4_S4_E_EESt5arrayIPcLm2EELi4E23TrivialOffsetCalculatorILi1EjESG_NS0_6memory15LoadWithoutCastENSH_16StoreWithoutCastEEEviT_T0_T2_T3_T4_T5_,@function
        .size           _ZN2at6native27unrolled_elementwise_kernelINS0_13BUnaryFunctorIN3c104HalfES4_S4_ZZZNS0_15binary_internal21div_floor_kernel_cudaERNS_18TensorIteratorBaseEENKUlvE1_clEvENKUlvE1_clEvEUlS4_S4_E_EESt5arrayIPcLm2EELi4E23TrivialOffsetCalculatorILi1EjESG_NS0_6memory15LoadWithoutCastENSH_16StoreWithoutCastEEEviT_T0_T2_T3_T4_T5_,(.L_x_32854 - _ZN2at6native27unrolled_elementwise_kernelINS0_13BUnaryFunctorIN3c104HalfES4_S4_ZZZNS0_15binary_internal21div_floor_kernel_cudaERNS_18TensorIteratorBaseEENKUlvE1_clEvENKUlvE1_clEvEUlS4_S4_E_EESt5arrayIPcLm2EELi4E23TrivialOffsetCalculatorILi1EjESG_NS0_6memory15LoadWithoutCastENSH_16StoreWithoutCastEEEviT_T0_T2_T3_T4_T5_)
        .other          _ZN2at6native27unrolled_elementwise_kernelINS0_13BUnaryFunctorIN3c104HalfES4_S4_ZZZNS0_15binary_internal21div_floor_kernel_cudaERNS_18TensorIteratorBaseEENKUlvE1_clEvENKUlvE1_clEvEUlS4_S4_E_EESt5arrayIPcLm2EELi4E23TrivialOffsetCalculatorILi1EjESG_NS0_6memory15LoadWithoutCastENSH_16StoreWithoutCastEEEviT_T0_T2_T3_T4_T5_,@"STO_CUDA_ENTRY STV_DEFAULT"
_ZN2at6native27unrolled_elementwise_kernelINS0_13BUnaryFunctorIN3c104HalfES4_S4_ZZZNS0_15binary_internal21div_floor_kernel_cudaERNS_18TensorIteratorBaseEENKUlvE1_clEvENKUlvE1_clEvEUlS4_S4_E_EESt5arrayIPcLm2EELi4E23TrivialOffsetCalculatorILi1EjESG_NS0_6memory15LoadWithoutCastENSH_16StoreWithoutCastEEEviT_T0_T2_T3_T4_T5_:
.text._ZN2at6native27unrolled_elementwise_kernelINS0_13BUnaryFunctorIN3c104HalfES4_S4_ZZZNS0_15binary_internal21div_floor_kernel_cudaERNS_18TensorIteratorBaseEENKUlvE1_clEvENKUlvE1_clEvEUlS4_S4_E_EESt5arrayIPcLm2EELi4E23TrivialOffsetCalculatorILi1EjESG_NS0_6memory15LoadWithoutCastENSH_16StoreWithoutCastEEEviT_T0_T2_T3_T4_T5_:
[----:B------:R-:W-:Y:S01]  /*0000*/  LDC R1, c[0x0][0x37c] ;  /* 0x0000df00ff017b82 */ /* 0x000fe20000000800 */
[----:B------:R-:W0:Y:S07]  /*0010*/  S2R R0, SR_CTAID.X ;  /* 0x0000000000007919 */ /* 0x000e2e0000002500 */
[----:B------:R-:W0:Y:S01]  /*0020*/  LDC R3, c[0x0][0x380] ;  /* 0x0000e000ff037b82 */ /* 0x000e220000000800 */
[----:B------:R-:W1:Y:S01]  /*0030*/  LDCU.64 UR4, c[0x0][0x358] ;  /* 0x00006b00ff0477ac */ /* 0x000e620008000a00 */
        /* <DEDUP_REMOVED lines=12> */
[----:B0-----:R-:W-:-:S12]  /*0100*/  @!P0 IMAD.WIDE.U32 R4, R15, 0x2, R4 ;  /* 0x000000020f048825 */ /* 0x001fd800078e0004 */
[----:B------:R-:W-:Y:S01]  /*0110*/  @!P3 LEA R19, R0, R13, 0x9 ;  /* 0x0000000d0013b211 */ /* 0x000fe200078e48ff */
[----:B------:R-:W-:Y:S01]  /*0120*/  @!P3 VIADD R13, R13, 0x80 ;  /* 0x000000800d0db836 */ /* 0x000fe20000000000 */
[----:B------:R-:W0:Y:S01]  /*0130*/  @!P3 LDC.64 R8, c[0x0][0x390] ;  /* 0x0000e400ff08bb82 */ /* 0x000e220000000a00 */
[----:B--2---:R-:W-:-:S03]  /*0140*/  @!P1 IMAD.WIDE.U32 R10, R17, 0x2, R10 ;  /* 0x00000002110a9825 */ /* 0x004fc600078e000a */
[----:B------:R-:W-:-:S13]  /*0150*/  ISETP.GE.AND P2, PT, R13, R2, PT ;  /* 0x000000020d00720c */ /* 0x000fda0003f46270 */
[----:B------:R-:W2:Y:S01]  /*0160*/  @!P2 LDC.64 R6, c[0x0][0x390] ;  /* 0x0000e400ff06ab82 */ /* 0x000ea20000000a00 */
[----:B------:R-:W-:Y:S02]  /*0170*/  @!P2 IMAD R13, R0, 0x200, R13 ;  /* 0x00000200000da824 */ /* 0x000fe400078e020d */
[--C-:B0-----:R-:W-:Y:S01]  /*0180*/  @!P3 IMAD.WIDE.U32 R14, R19, 0x2, R8.reuse ;  /* 0x00000002130eb825 */ /* 0x101fe200078e0008 */
[----:B------:R-:W-:Y:S02]  /*0190*/  PRMT R8, RZ, 0x7610, R8 ;  /* 0x00007610ff087816 */ /* 0x000fe40000000008 */
[----:B------:R-:W-:-:S04]  /*01a0*/  PRMT R9, RZ, 0x7610, R9 ;  /* 0x00007610ff097816 */ /* 0x000fc80000000009 */
[----:B-1----:R0:W5:Y:S04]  /*01b0*/  @!P1 LDG.E.U16 R8, desc[UR4][R10.64] ;  /* 0x000000040a089981 */ /* 0x002168000c1e1500 */
[----:B------:R0:W5:Y:S01]  /*01c0*/  @!P0 LDG.E.U16 R9, desc[UR4][R4.64] ;  /* 0x0000000404098981 */ /* 0x000162000c1e1500 */
[--C-:B--2---:R-:W-:Y:S01]  /*01d0*/  @!P2 IMAD.WIDE.U32 R12, R13, 0x2, R6.reuse ;  /* 0x000000020d0ca825 */ /* 0x104fe200078e0006 */
[----:B------:R-:W-:Y:S02]  /*01e0*/  PRMT R7, RZ, 0x7610, R7 ;  /* 0x00007610ff077816 */ /* 0x000fe40000000007 */
[----:B------:R-:W-:-:S04]  /*01f0*/  PRMT R6, RZ, 0x7610, R6 ;  /* 0x00007610ff067816 */ /* 0x000fc80000000006 */
[----:B------:R0:W5:Y:S04]  /*0200*/  @!P3 LDG.E.U16 R7, desc[UR4][R14.64] ;  /* 0x000000040e07b981 */ /* 0x000168000c1e1500 */
[----:B------:R0:W5:Y:S01]  /*0210*/  @!P2 LDG.E.U16 R6, desc[UR4][R12.64] ;  /* 0x000000040c06a981 */ /* 0x000162000c1e1500 */
[----:B------:R-:W-:Y:S01]  /*0220*/  ISETP.GE.AND P0, PT, R3, R2, PT ;  /* 0x000000020300720c */ /* 0x000fe20003f06270 */
[----:B------:R-:W-:-:S12]  /*0230*/  BSSY.RECONVERGENT B1, `(.L_x_6132) ;  /* 0x0000068000017945 */ /* 0x000fd80003800200 */
[----:B0-----:R-:W-:Y:S05]  /*0240*/  @P0 BRA `(.L_x_6133) ;  /* 0x0000000400980947 */ /* 0x001fea0003800000 */
[----:B------:R-:W0:Y:S02]  /*0250*/  LDC.U16 R4, c[0x0][0x386] ;  /* 0x0000e180ff047b82 */ /* 0x000e240000000400 */
        /* <DEDUP_REMOVED lines=38> */
.L_x_6138:
[----:B------:R-:W-:Y:S05]  /*04c0*/  BSYNC.RECONVERGENT B2 ;  /* 0x0000000000027941 */ /* 0x000fea0003800200 */
.L_x_6137:
[----:B------:R-:W-:Y:S01]  /*04d0*/  FFMA.FTZ R10, -R9, R11, R10 ;  /* 0x0000000b090a7223 */ /* 0x000fe2000001010a */
[----:B------:R-:W-:Y:S06]  /*04e0*/  BRA `(.L_x_6135) ;  /* 0x0000000000807947 */ /* 0x000fec0003800000 */
.L_x_6136:
        /* <DEDUP_REMOVED lines=16> */
.L_x_6141:
        /* <DEDUP_REMOVED lines=13> */
.L_x_6140:
[----:B------:R-:W-:Y:S05]  /*06c0*/  BSYNC.RECONVERGENT B2 ;  /* 0x0000000000027941 */ /* 0x000fea0003800200 */
.L_x_6139:
[----:B0-----:R-:W-:-:S04]  /*06d0*/  FMUL.FTZ R9, R10, 1.1920928955078125e-07 ;  /* 0x340000000a097820 */ /* 0x001fc80000410000 */
[----:B------:R-:W-:-:S07]  /*06e0*/  FMUL.FTZ R10, R16, R9 ;  /* 0x00000009100a7220 */ /* 0x000fce0000410000 */
.L_x_6135:
[----:B------:R-:W-:Y:S05]  /*06f0*/  BSYNC.RECONVERGENT B0 ;  /* 0x0000000000007941 */ /* 0x000fea0003800200 */
.L_x_6134:
        /* <DEDUP_REMOVED lines=22> */
.L_x_6142:
[----:B------:R-:W-:-:S05]  /*0860*/  FMUL.FTZ R5, R5, R11 ;  /* 0x0000000b05057220 */ /* 0x000fca0000410000 */
[----:B------:R-:W-:-:S05]  /*0870*/  F2FP.F16.F32.PACK_AB R5, RZ, R5 ;  /* 0x00000005ff05723e */ /* 0x000fca00000000ff */
[----:B------:R-:W-:-:S05]  /*0880*/  HADD2.F32 R5, -RZ, R5.H0_H0 ;  /* 0x20000005ff057230 */ /* 0x000fca0000004100 */
[----:B------:R-:W-:-:S04]  /*0890*/  LOP3.LUT R5, RZ, 0x80000000, R5, 0xb8, !PT ;  /* 0x80000000ff057812 */ /* 0x000fc800078eb805 */
[----:B------:R-:W-:-:S07]  /*08a0*/  F2FP.F16.F32.PACK_AB R5, RZ, R5 ;  /* 0x00000005ff05723e */ /* 0x000fce00000000ff */
.L_x_6133:
[----:B------:R-:W-:Y:S05]  /*08b0*/  BSYNC.RECONVERGENT B1 ;  /* 0x0000000000017941 */ /* 0x000fea0003800200 */
.L_x_6132:
[----:B-----5:R-:W-:Y:S01]  /*08c0*/  VIADD R9, R3, 0x80 ;  /* 0x0000008003097836 */ /* 0x020fe20000000000 */
[----:B------:R-:W-:Y:S04]  /*08d0*/  BSSY.RECONVERGENT B1, `(.L_x_6143) ;  /* 0x0000069000017945 */ /* 0x000fe80003800200 */
[----:B------:R-:W-:-:S13]  /*08e0*/  ISETP.GE.AND P0, PT, R9, R2, PT ;  /* 0x000000020900720c */ /* 0x000fda0003f06270 */
[----:B------:R-:W-:Y:S05]  /*08f0*/  @P0 BRA `(.L_x_6144) ;  /* 0x0000000400980947 */ /* 0x000fea0003800000 */
[----:B------:R-:W0:Y:S02]  /*0900*/  LDC.U16 R4, c[0x0][0x386] ;  /* 0x0000e180ff047b82 */ /* 0x000e240000000400 */
[----:B0-----:R-:W-:-:S05]  /*0910*/  HADD2.F32 R4, -RZ, R4.H0_H0 ;  /* 0x20000004ff047230 */ /* 0x001fca0000004100 */
        /* <DEDUP_REMOVED lines=30> */
.L_x_6151:
[----:B------:R-:W-:Y:S01]  /*0b00*/  FSETP.GEU.FTZ.AND P0, PT, R15, -R12, PT ;  /* 0x8000000c0f00720b */ /* 0x000fe20003f1e000 */
[----:B------:R-:W-:-:S12]  /*0b10*/  FADD.FTZ R13, R13, -1 ;  /* 0xbf8000000d0d7421 */ /* 0x000fd80000010000 */
[----:B------:R-:W-:-:S07]  /*0b20*/  @!P0 FADD.FTZ R13, R13, -1 ;  /* 0xbf8000000d0d8421 */ /* 0x000fce0000010000 */
.L_x_6150:
[----:B------:R-:W-:Y:S05]  /*0b30*/  BSYNC.RECONVERGENT B2 ;  /* 0x0000000000027941 */ /* 0x000fea0003800200 */
.L_x_6149:
[----:B------:R-:W-:Y:S01]  /*0b40*/  FFMA.FTZ R8, -R12, R13, R8 ;  /* 0x0000000d0c087223 */ /* 0x000fe20000010108 */
[----:B------:R-:W-:Y:S06]  /*0b50*/  BRA `(.L_x_6147) ;  /* 0x0000000000807947 */ /* 0x000fec0003800000 */
.L_x_6148:
        /* <DEDUP_REMOVED lines=16> */
.L_x_6154:
        /* <DEDUP_REMOVED lines=13> */
.L_x_6153:
[----:B------:R-:W-:Y:S05]  /*0d30*/  BSYNC.RECONVERGENT B2 ;  /* 0x0000000000027941 */ /* 0x000fea0003800200 */
.L_x_6152:
[----:B------:R-:W-:-:S04]  /*0d40*/  FMUL.FTZ R13, R8, 1.1920928955078125e-07 ;  /* 0x34000000080d7820 */ /* 0x000fc80000410000 */
[----:B------:R-:W-:-:S07]  /*0d50*/  FMUL.FTZ R8, R14, R13 ;  /* 0x0000000d0e087220 */ /* 0x000fce0000410000 */
.L_x_6147:
[----:B------:R-:W-:Y:S05]  /*0d60*/  BSYNC.RECONVERGENT B0 ;  /* 0x0000000000007941 */ /* 0x000fea0003800200 */
.L_x_6146:
        /* <DEDUP_REMOVED lines=27> */
.L_x_6145:
[----:B------:R-:W0:Y:S01]  /*0f20*/  MUFU.RCP R11, R4 ;  /* 0x00000004000b7308 */ /* 0x000e220000001000 */
[----:B------:R-:W-:-:S05]  /*0f30*/  HADD2.F32 R8, -RZ, R8.H0_H0 ;  /* 0x20000008ff087230 */ /* 0x000fca0000004100 */
[----:B0-----:R-:W-:-:S05]  /*0f40*/  FMUL.FTZ R8, R11, R8 ;  /* 0x000000080b087220 */ /* 0x001fca0000410000 */
[----:B------:R-:W-:-:S07]  /*0f50*/  F2FP.F16.F32.PACK_AB R8, RZ, R8 ;  /* 0x00000008ff08723e */ /* 0x000fce00000000ff */
.L_x_6144:
[----:B------:R-:W-:Y:S05]  /*0f60*/  BSYNC.RECONVERGENT B1 ;  /* 0x0000000000017941 */ /* 0x000fea0003800200 */
.L_x_6143:
        /* <DEDUP_REMOVED lines=36> */
.L_x_6163:
[----:B------:R-:W-:Y:S01]  /*11b0*/  FSETP.GEU.FTZ.AND P0, PT, R13, -R14, PT ;  /* 0x8000000e0d00720b */ /* 0x000fe20003f1e000 */
[----:B------:R-:W-:-:S12]  /*11c0*/  FADD.FTZ R11, R11, -1 ;  /* 0xbf8000000b0b7421 */ /* 0x000fd80000010000 */
[----:B------:R-:W-:-:S07]  /*11d0*/  @!P0 FADD.FTZ R11, R11, -1 ;  /* 0xbf8000000b0b8421 */ /* 0x000fce0000010000 */
.L_x_6162:
[----:B------:R-:W-:Y:S05]  /*11e0*/  BSYNC.RECONVERGENT B2 ;  /* 0x0000000000027941 */ /* 0x000fea0003800200 */
.L_x_6161:
[----:B------:R-:W-:Y:S01]  /*11f0*/  FFMA.FTZ R10, -R14, R11, R10 ;  /* 0x0000000b0e0a7223 */ /* 0x000fe2000001010a */
[----:B------:R-:W-:Y:S06]  /*1200*/  BRA `(.L_x_6159) ;  /* 0x0000000000807947 */ /* 0x000fec0003800000 */
.L_x_6160:
        /* <DEDUP_REMOVED lines=16> */
.L_x_6166:
        /* <DEDUP_REMOVED lines=13> */
.L_x_6165:
[----:B------:R-:W-:Y:S05]  /*13e0*/  BSYNC.RECONVERGENT B2 ;  /* 0x0000000000027941 */ /* 0x000fea0003800200 */
.L_x_6164:
[----:B------:R-:W-:-:S04]  /*13f0*/  FMUL.FTZ R10, R10, 1.1920928955078125e-07 ;  /* 0x340000000a0a7820 */ /* 0x000fc80000410000 */
[----:B------:R-:W-:-:S07]  /*1400*/  FMUL.FTZ R10, R15, R10 ;  /* 0x0000000a0f0a7220 */ /* 0x000fce0000410000 */
.L_x_6159:
[----:B------:R-:W-:Y:S05]  /*1410*/  BSYNC.RECONVERGENT B0 ;  /* 0x0000000000007941 */ /* 0x000fea0003800200 */
.L_x_6158:
        /* <DEDUP_REMOVED lines=27> */
.L_x_6157:
[----:B------:R-:W1:Y:S01]  /*15d0*/  MUFU.RCP R4, R4 ;  /* 0x0000000400047308 */ /* 0x000e620000001000 */
[----:B------:R-:W-:-:S05]  /*15e0*/  HADD2.F32 R7, -RZ, R7.H0_H0 ;  /* 0x20000007ff077230 */ /* 0x000fca0000004100 */
[----:B-1----:R-:W-:-:S05]  /*15f0*/  FMUL.FTZ R7, R4, R7 ;  /* 0x0000000704077220 */ /* 0x002fca0000410000 */
[----:B------:R-:W-:-:S07]  /*1600*/  F2FP.F16.F32.PACK_AB R7, RZ, R7 ;  /* 0x00000007ff07723e */ /* 0x000fce00000000ff */
.L_x_6156:
[----:B------:R-:W-:Y:S05]  /*1610*/  BSYNC.RECONVERGENT B1 ;  /* 0x0000000000017941 */ /* 0x000fea0003800200 */
.L_x_6155:
[----:B------:R-:W-:Y:S01]  /*1620*/  IADD3 R11, PT, PT, R3, 0x180, RZ ;  /* 0x00000180030b7810 */ /* 0x000fe20007ffe0ff */
[----:B------:R-:W-:Y:S03]  /*1630*/  BSSY.RECONVERGENT B1, `(.L_x_6167) ;  /* 0x0000069000017945 */ /* 0x000fe60003800200 */
        /* <DEDUP_REMOVED lines=34> */
.L_x_6175:
[----:B------:R-:W-:Y:S01]  /*1860*/  FSETP.GEU.FTZ.AND P0, PT, R15, -R12, PT ;  /* 0x8000000c0f00720b */ /* 0x000fe20003f1e000 */
[----:B------:R-:W-:-:S12]  /*1870*/  FADD.FTZ R13, R13, -1 ;  /* 0xbf8000000d0d7421 */ /* 0x000fd80000010000 */
[----:B------:R-:W-:-:S07]  /*1880*/  @!P0 FADD.FTZ R13, R13, -1 ;  /* 0xbf8000000d0d8421 */ /* 0x000fce0000010000 */
.L_x_6174:
[----:B------:R-:W-:Y:S05]  /*1890*/  BSYNC.RECONVERGENT B2 ;  /* 0x0000000000027941 */ /* 0x000fea0003800200 */
.L_x_6173:
[----:B------:R-:W-:Y:S01]  /*18a0*/  FFMA.FTZ R6, -R12, R13, R6 ;  /* 0x0000000d0c067223 */ /* 0x000fe20000010106 */
[----:B------:R-:W-:Y:S06]  /*18b0*/  BRA `(.L_x_6171) ;  /* 0x0000000000807947 */ /* 0x000fec0003800000 */
.L_x_6172:
        /* <DEDUP_REMOVED lines=16> */
.L_x_6178:
        /* <DEDUP_REMOVED lines=13> */
.L_x_6177:
[----:B------:R-:W-:Y:S05]  /*1a90*/  BSYNC.RECONVERGENT B2 ;  /* 0x0000000000027941 */ /* 0x000fea0003800200 */
.L_x_6176:
[----:B------:R-:W-:-:S04]  /*1aa0*/  FMUL.FTZ R13, R6, 1.1920928955078125e-07 ;  /* 0x34000000060d7820 */ /* 0x000fc80000410000 */
[----:B------:R-:W-:-:S07]  /*1ab0*/  FMUL.FTZ R6, R14, R13 ;  /* 0x0000000d0e067220 */ /* 0x000fce0000410000 */
.L_x_6171:
[----:B------:R-:W-:Y:S05]  /*1ac0*/  BSYNC.RECONVERGENT B0 ;  /* 0x0000000000007941 */ /* 0x000fea0003800200 */
.L_x_6170:
        /* <DEDUP_REMOVED lines=27> */
.L_x_6169:
[----:B------:R-:W1:Y:S01]  /*1c80*/  MUFU.RCP R11, R4 ;  /* 0x00000004000b7308 */ /* 0x000e620000001000 */
[----:B------:R-:W-:-:S05]  /*1c90*/  HADD2.F32 R6, -RZ, R6.H0_H0 ;  /* 0x20000006ff067230 */ /* 0x000fca0000004100 */
[----:B-1----:R-:W-:-:S05]  /*1ca0*/  FMUL.FTZ R6, R11, R6 ;  /* 0x000000060b067220 */ /* 0x002fca0000410000 */
[----:B------:R-:W-:-:S07]  /*1cb0*/  F2FP.F16.F32.PACK_AB R6, RZ, R6 ;  /* 0x00000006ff06723e */ /* 0x000fce00000000ff */
.L_x_6168:
[----:B------:R-:W-:Y:S05]  /*1cc0*/  BSYNC.RECONVERGENT B1 ;  /* 0x0000000000017941 */ /* 0x000fea0003800200 */
.L_x_6167:
[----:B------:R-:W-:Y:S01]  /*1cd0*/  ISETP.GE.AND P0, PT, R3, R2, PT ;  /* 0x000000020300720c */ /* 0x000fe20003f06270 */
[----:B------:R-:W-:Y:S04]  /*1ce0*/  BSSY.RECONVERGENT B0, `(.L_x_6179) ;  /* 0x0000018000007945 */ /* 0x000fe80003800200 */
[----:B------:R-:W-:Y:S08]  /*1cf0*/  BSSY.RELIABLE B1, `(.L_x_6180) ;  /* 0x0000010000017945 */ /* 0x000ff00003800100 */
[----:B------:R-:W-:Y:S05]  /*1d00*/  @P0 BRA `(.L_x_6181) ;  /* 0x0000000000380947 */ /* 0x000fea0003800000 */
[----:B------:R-:W1:Y:S01]  /*1d10*/  LDC.64 R10, c[0x0][0x388] ;  /* 0x0000e200ff0a7b82 */ /* 0x000e620000000a00 */
[----:B------:R-:W-:Y:S01]  /*1d20*/  IMAD R3, R0, 0x200, R3 ;  /* 0x0000020000037824 */ /* 0x000fe200078e0203 */
[----:B------:R-:W-:-:S03]  /*1d30*/  PRMT R12, R5, 0x7610, R12 ;  /* 0x00007610050c7816 */ /* 0x000fc6000000000c */
[----:B-1----:R-:W-:-:S04]  /*1d40*/  IMAD.WIDE.U32 R4, R3, 0x2, R10 ;  /* 0x0000000203047825 */ /* 0x002fc800078e000a */
[----:B------:R-:W-:Y:S01]  /*1d50*/  IMAD.MOV.U32 R3, RZ, RZ, R9 ;  /* 0x000000ffff037224 */ /* 0x000fe200078e0009 */
[----:B------:R1:W-:Y:S04]  /*1d60*/  STG.E.U16 desc[UR4][R4.64], R12 ;  /* 0x0000000c04007986 */ /* 0x0003e8000c101504 */
[----:B------:R-:W-:-:S13]  /*1d70*/  ISETP.GE.AND P0, PT, R3, R2, PT ;  /* 0x000000020300720c */ /* 0x000fda0003f06270 */
[----:B------:R-:W-:Y:S05]  /*1d80*/  @P0 BREAK.RELIABLE B1 ;  /* 0x0000000000010942 */ /* 0x000fea0003800100 */
[----:B-1----:R-:W-:Y:S05]  /*1d90*/  @P0 BRA `(.L_x_6182) ;  /* 0x0000000000300947 */ /* 0x002fea0003800000 */
[----:B------:R-:W1:Y:S01]  /*1da0*/  LDC.64 R4, c[0x0][0x388] ;  /* 0x0000e200ff047b82 */ /* 0x000e620000000a00 */
[----:B------:R-:W-:Y:S01]  /*1db0*/  LEA R9, R0, R3, 0x9 ;  /* 0x0000000300097211 */ /* 0x000fe200078e48ff */
[----:B------:R-:W-:-:S04]  /*1dc0*/  VIADD R3, R3, 0x80 ;  /* 0x0000008003037836 */ /* 0x000fc80000000000 */
[----:B-1----:R-:W-:-:S05]  /*1dd0*/  IMAD.WIDE.U32 R4, R9, 0x2, R4 ;  /* 0x0000000209047825 */ /* 0x002fca00078e0004 */
[----:B------:R1:W-:Y:S02]  /*1de0*/  STG.E.U16 desc[UR4][R4.64], R8 ;  /* 0x0000000804007986 */ /* 0x0003e4000c101504 */
.L_x_6181:
[----:B------:R-:W-:Y:S05]  /*1df0*/  BSYNC.RELIABLE B1 ;  /* 0x0000000000017941 */ /* 0x000fea0003800100 */
.L_x_6180:
[----:B------:R-:W-:-:S13]  /*1e00*/  ISETP.GE.AND P0, PT, R3, R2, PT ;  /* 0x000000020300720c */ /* 0x000fda0003f06270 */
[----:B-1----:R-:W1:Y:S01]  /*1e10*/  @!P0 LDC.64 R4, c[0x0][0x388] ;  /* 0x0000e200ff048b82 */ /* 0x002e620000000a00 */
[----:B------:R-:W-:Y:S01]  /*1e20*/  @!P0 IMAD R9, R0, 0x200, R3 ;  /* 0x0000020000098824 */ /* 0x000fe200078e0203 */
[----:B------:R-:W-:-:S03]  /*1e30*/  @!P0 IADD3 R3, PT, PT, R3, 0x80, RZ ;  /* 0x0000008003038810 */ /* 0x000fc60007ffe0ff */
[----:B-1----:R-:W-:-:S05]  /*1e40*/  @!P0 IMAD.WIDE.U32 R4, R9, 0x2, R4 ;  /* 0x0000000209048825 */ /* 0x002fca00078e0004 */
[----:B------:R1:W-:Y:S02]  /*1e50*/  @!P0 STG.E.U16 desc[UR4][R4.64], R7 ;  /* 0x0000000704008986 */ /* 0x0003e4000c101504 */
.L_x_6182:
[----:B------:R-:W-:Y:S05]  /*1e60*/  BSYNC.RECONVERGENT B0 ;  /* 0x0000000000007941 */ /* 0x000fea0003800200 */
.L_x_6179:
[----:B------:R-:W-:Y:S05]  /*1e70*/  WARPSYNC.ALL ;  /* 0x0000000000007948 */ /* 0x000fea0003800000 */
[----:B------:R-:W-:-:S13]  /*1e80*/  ISETP.GE.AND P0, PT, R3, R2, PT ;  /* 0x000000020300720c */ /* 0x000fda0003f06270 */
[----:B------:R-:W-:Y:S05]  /*1e90*/  @P0 EXIT ;  /* 0x000000000000094d */ /* 0x000fea0003800000 */
[----:B-1----:R-:W1:Y:S01]  /*1ea0*/  LDC.64 R4, c[0x0][0x388] ;  /* 0x0000e200ff047b82 */ /* 0x002e620000000a00 */
[----:B------:R-:W-:-:S04]  /*1eb0*/  IMAD R3, R0, 0x200, R3 ;  /* 0x0000020000037824 */ /* 0x000fc800078e0203 */
[----:B-1----:R-:W-:-:S05]  /*1ec0*/  IMAD.WIDE.U32 R2, R3, 0x2, R4 ;  /* 0x0000000203027825 */ /* 0x002fca00078e0004 */
[----:B------:R-:W-:Y:S01]  /*1ed0*/  STG.E.U16 desc[UR4][R2.64], R6 ;  /* 0x0000000602007986 */ /* 0x000fe2000c101504 */
[----:B------:R-:W-:Y:S05]  /*1ee0*/  EXIT ;  /* 0x000000000000794d */ /* 0x000fea0003800000 */
.L_x_6183:
        /* <DEDUP_REMOVED lines=9> */
.L_x_32854:


//--------------------- .text._ZN2at6native29vectorized_elementwise_kernelILi2ENS0_13BUnaryFunctorIN3c104HalfES4_S4_ZZZNS0_15binary_internal21div_floor_kernel_cudaERNS_18TensorIteratorBaseEENKUlvE1_clEvENKUlvE1_clEvEUlS4_S4_E_EESt5arrayIPcLm2EEEEviT0_T1_ --------------------------
	.section	.text._ZN2at6native29vectorized_elementwise_kernelILi2ENS0_13BUnaryFunctorIN3c104HalfES4_S4_ZZZNS0_15binary_internal21div_floor_kernel_cudaERNS_18TensorIteratorBaseEENKUlvE1_clEvENKUlvE1_clEvEUlS4_S4_E_EESt5arrayIPcLm2EEEEviT0_T1_,"ax",@progbits
	.align	128
        .global         _ZN2at6native29vectorized_elementwise_kernelILi2ENS0_13BUnaryFunctorIN3c104HalfES4_S4_ZZZNS0_15binary_internal21div_floor_kernel_cudaERNS_18TensorIteratorBaseEENKUlvE1_clEvENKUlvE1_clEvEUlS4_S4_E_EESt5arrayIPcLm2EEEEviT0_T1_
        .type           _ZN2at6native29vectorized_elementwise_kernelILi2ENS0_13BUnaryFunctorIN3c104HalfES4_S4_ZZZNS0_15binary_internal21div_floor_kernel_cudaERNS_18TensorIteratorBaseEENKUlvE1_clEvENKUlvE1_clEvEUlS4_S4_E_EESt5arrayIPcLm2EEEEviT0_T1_,@function
        .size           _ZN2at6native29vectorized_elementwise_kernelILi2ENS0_13BUnaryFunctorIN3c104HalfES4_S4_ZZZNS0_15binary_internal21div_floor_kernel_cudaERNS_18TensorIteratorBaseEENKUlvE1_clEvENKUlvE1_clEvEUlS4_S4_E_EESt5arrayIPcLm2EEEEviT0_T1_,(.L_x_32855 - _ZN2at6native29vectorized_elementwise_kernelILi2ENS0_13BUnaryFunctorIN3c104HalfES4_S4_ZZZNS0_15binary_internal21div_floor_kernel_cudaERNS_18TensorIteratorBaseEENKUlvE1_clEvENKUlvE1_clEvEUlS4_S4_E_EESt5arrayIPcLm2EEEEviT0_T1_)
        .other          _ZN2at6native29vectorized_elementwise_kernelILi2ENS0_13BUnaryFunctorIN3c104HalfES4_S4_ZZZNS0_15binary_internal21div_floor_kernel_cudaERNS_18TensorIteratorBaseEENKUlvE1_clEvENKUlvE1_clEvEUlS4_S4_E_EESt5arrayIPcLm2EEEEviT0_T1_,@"STO_CUDA_ENTRY STV_DEFAULT"
_ZN2at6native29vectorized_elementwise_kernelILi2ENS0_13BUnaryFunctorIN3c104HalfES4_S4_ZZZNS0_15binary_internal21div_floor_kernel_cudaERNS_18TensorIteratorBaseEENKUlvE1_clEvENKUlvE1_clEvEUlS4_S4_E_EESt5arrayIPcLm2EEEEviT0_T1_:
.text._ZN2at6native29vectorized_elementwise_kernelILi2ENS0_13BUnaryFunctorIN3c104HalfES4_S4_ZZZNS0_15binary_internal21div_floor_kernel_cudaERNS_18TensorIteratorBaseEENKUlvE1_clEvENKUlvE1_clEvEUlS4_S4_E_EESt5arrayIPcLm2EEEEviT0_T1_:
        /* <DEDUP_REMOVED lines=17> */
[----:B------:R-:W1:Y:S01]  /*0110*/  @!P5 LDC.64 R12, c[0x0][0x390] ;  /* 0x0000e400ff0cdb82 */ /* 0x000e620000000a00 */
[----:B------:R-:W-:-:S05]  /*0120*/  @!P5 VIADD R25, R25, 0x80 ;  /* 0x000000801919d836 */ /* 0x000fca0000000000 */
[----:B------:R-:W-:Y:S01]  /*0130*/  ISETP.GE.U32.AND P4, PT, R25, R16, PT ;  /* 0x000000101900720c */ /* 0x000fe20003f86070 */
[----:B0-----:R-:W-:-:S05]  /*0140*/  @!P6 IMAD.WIDE.U32 R2, R5, 0x2, R2 ;  /* 0x000000020502e825 */ /* 0x001fca00078e0002 */
[----:B------:R0:W5:Y:S07]  /*0150*/  @!P6 LDG.E.U16 R18, desc[UR4][R2.64] ;  /* 0x000000040212e981 */ /* 0x00016e000c1e1500 */
[----:B------:R-:W-:Y:S01]  /*0160*/  @!P4 IADD3 R29, PT, PT, R0, R25, RZ ;  /* 0x00000019001dc210 */ /* 0x000fe20007ffe0ff */
[----:B------:R-:W-:Y:S01]  /*0170*/  @!P4 VIADD R25, R25, 0x80 ;  /* 0x000000801919c836 */ /* 0x000fe20000000000 */
[----:B------:R-:W2:Y:S04]  /*0180*/  @!P4 LDC.64 R14, c[0x0][0x390] ;  /* 0x0000e400ff0ecb82 */ /* 0x000ea80000000a00 */
[----:B------:R-:W-:-:S13]  /*0190*/  ISETP.GE.U32.AND P3, PT, R25, R16, PT ;  /* 0x000000101900720c */ /* 0x000fda0003f66070 */
[----:B------:R-:W-:Y:S01]  /*01a0*/  @!P3 IMAD.IADD R27, R0, 0x1, R25 ;  /* 0x00000001001bb824 */ /* 0x000fe200078e0219 */
[----:B------:R-:W3:Y:S01]  /*01b0*/  @!P3 LDC.64 R10, c[0x0][0x390] ;  /* 0x0000e400ff0abb82 */ /* 0x000ee20000000a00 */
[----:B------:R-:W-:-:S05]  /*01c0*/  @!P3 VIADD R25, R25, 0x80 ;  /* 0x000000801919b836 */ /* 0x000fca0000000000 */
[----:B------:R-:W-:-:S13]  /*01d0*/  ISETP.GE.U32.AND P2, PT, R25, R16, PT ;  /* 0x000000101900720c */ /* 0x000fda0003f46070 */
[----:B------:R-:W-:Y:S01]  /*01e0*/  @!P2 IMAD.IADD R23, R0, 0x1, R25 ;  /* 0x000000010017a824 */ /* 0x000fe200078e0219 */
[----:B0-----:R-:W0:Y:S01]  /*01f0*/  @!P2 LDC.64 R2, c[0x0][0x390] ;  /* 0x0000e400ff02ab82 */ /* 0x001e220000000a00 */
[----:B------:R-:W-:-:S05]  /*0200*/  @!P2 VIADD R25, R25, 0x80 ;  /* 0x000000801919a836 */ /* 0x000fca0000000000 */
[----:B------:R-:W-:-:S13]  /*0210*/  ISETP.GE.U32.AND P1, PT, R25, R16, PT ;  /* 0x000000101900720c */ /* 0x000fda0003f26070 */
[----:B------:R-:W-:Y:S01]  /*0220*/  @!P1 IADD3 R19, PT, PT, R0, R25, RZ ;  /* 0x0000001900139210 */ /* 0x000fe20007ffe0ff */
[----:B------:R-:W-:Y:S01]  /*0230*/  @!P1 VIADD R25, R25, 0x80 ;  /* 0x0000008019199836 */ /* 0x000fe20000000000 */
[----:B------:R-:W4:Y:S04]  /*0240*/  @!P1 LDC.64 R4, c[0x0][0x390] ;  /* 0x0000e400ff049b82 */ /* 0x000f280000000a00 */
[----:B------:R-:W-:-:S13]  /*0250*/  ISETP.GE.U32.AND P0, PT, R25, R16, PT ;  /* 0x000000101900720c */ /* 0x000fda0003f06070 */
[----:B------:R-:W-:Y:S01]  /*0260*/  @!P0 IMAD.IADD R21, R0, 0x1, R25 ;  /* 0x0000000100158824 */ /* 0x000fe200078e0219 */
[----:B------:R-:W2:Y:S01]  /*0270*/  @!P0 LDC.64 R6, c[0x0][0x390] ;  /* 0x0000e400ff068b82 */ /* 0x000ea20000000a00 */
[----:B------:R-:W-:-:S05]  /*0280*/  @!P0 VIADD R25, R25, 0x80 ;  /* 0x0000008019198836 */ /* 0x000fca0000000000 */
[----:B------:R-:W-:-:S13]  /*0290*/  ISETP.GE.U32.AND P6, PT, R25, R16, PT ;  /* 0x000000101900720c */ /* 0x000fda0003fc6070 */
[----:B------:R-:W3:Y:S01]  /*02a0*/  @!P6 LDC.64 R8, c[0x0][0x390] ;  /* 0x0000e400ff08eb82 */ /* 0x000ee20000000a00 */
[----:B-1----:R-:W-:Y:S01]  /*02b0*/  @!P5 IMAD.WIDE.U32 R12, R20, 0x2, R12 ;  /* 0x00000002140cd825 */ /* 0x002fe200078e000c */
[----:B------:R-:W-:-:S03]  /*02c0*/  PRMT R20, RZ, 0x7610, R20 ;  /* 0x00007610ff147816 */ /* 0x000fc60000000014 */
[----:B------:R-:W-:Y:S01]  /*02d0*/  @!P6 IMAD.IADD R25, R0, 0x1, R25 ;  /* 0x000000010019e824 */ /* 0x000fe200078e0219 */
[----:B------:R-:W-:Y:S01]  /*02e0*/  PRMT R22, RZ, 0x7610, R22 ;  /* 0x00007610ff167816 */ /* 0x000fe20000000016 */
[----:B0-----:R-:W-:Y:S01]  /*02f0*/  @!P2 IMAD.WIDE.U32 R2, R23, 0x2, R2 ;  /* 0x000000021702a825 */ /* 0x001fe200078e0002 */
[----:B------:R0:W5:Y:S01]  /*0300*/  @!P5 LDG.E.U16 R20, desc[UR4][R12.64] ;  /* 0x000000040c14d981 */ /* 0x000162000c1e1500 */
[----:B------:R-:W-:Y:S02]  /*0310*/  PRMT R23, RZ, 0x7610, R23 ;  /* 0x00007610ff177816 */ /* 0x000fe40000000017 */
[----:B----4-:R-:W-:Y:S01]  /*0320*/  @!P1 IMAD.WIDE.U32 R4, R19, 0x2, R4 ;  /* 0x0000000213049825 */ /* 0x010fe200078e0004 */
[----:B------:R-:W-:-:S03]  /*0330*/  PRMT R19, RZ, 0x7610, R19 ;  /* 0x00007610ff137816 */ /* 0x000fc60000000013 */
[----:B--2---:R-:W-:Y:S01]  /*0340*/  @!P0 IMAD.WIDE.U32 R6, R21, 0x2, R6 ;  /* 0x0000000215068825 */ /* 0x004fe200078e0006 */
[----:B------:R-:W-:Y:S02]  /*0350*/  PRMT R21, RZ, 0x7610, R21 ;  /* 0x00007610ff157816 */ /* 0x000fe40000000015 */
[----:B0-----:R-:W-:Y:S01]  /*0360*/  PRMT R12, RZ, 0x7610, R12 ;  /* 0x00007610ff0c7816 */ /* 0x001fe2000000000c */
[----:B------:R-:W-:Y:S01]  /*0370*/  @!P4 IMAD.WIDE.U32 R14, R29, 0x2, R14 ;  /* 0x000000021d0ec825 */ /* 0x000fe200078e000e */
[----:B------:R0:W5:Y:S03]  /*0380*/  @!P1 LDG.E.U16 R19, desc[UR4][R4.64] ;  /* 0x0000000404139981 */ /* 0x000166000c1e1500 */
[----:B---3--:R-:W-:Y:S01]  /*0390*/  @!P3 IMAD.WIDE.U32 R10, R27, 0x2, R10 ;  /* 0x000000021b0ab825 */ /* 0x008fe200078e000a */
[----:B------:R0:W5:Y:S03]  /*03a0*/  @!P4 LDG.E.U16 R22, desc[UR4][R14.64] ;  /* 0x000000040e16c981 */ /* 0x000166000c1e1500 */
[----:B------:R-:W-:Y:S01]  /*03b0*/  @!P6 IMAD.WIDE.U32 R8, R25, 0x2, R8 ;  /* 0x000000021908e825 */ /* 0x000fe200078e0008 */
[----:B------:R0:W5:Y:S04]  /*03c0*/  @!P3 LDG.E.U16 R23, desc[UR4][R10.64] ;  /* 0x000000040a17b981 */ /* 0x000168000c1e1500 */
[----:B------:R0:W5:Y:S04]  /*03d0*/  @!P2 LDG.E.U16 R21, desc[UR4][R2.64] ;  /* 0x000000040215a981 */ /* 0x000168000c1e1500 */
[----:B------:R0:W5:Y:S01]  /*03e0*/  @!P6 LDG.E.U16 R12, desc[UR4][R8.64] ;  /* 0x00000004080ce981 */ /* 0x000162000c1e1500 */
[----:B------:R-:W-:-:S06]  /*03f0*/  PRMT R13, RZ, 0x7610, R13 ;  /* 0x00007610ff0d7816 */ /* 0x000fcc000000000d */
[----:B------:R0:W5:Y:S01]  /*0400*/  @!P0 LDG.E.U16 R13, desc[UR4][R6.64] ;  /* 0x00000004060d8981 */ /* 0x000162000c1e1500 */
[----:B------:R-:W-:Y:S01]  /*0410*/  ISETP.GE.U32.AND P0, PT, R17, R16, PT ;  /* 0x000000101100720c */ /* 0x000fe20003f06070 */
        /* <DEDUP_REMOVED lines=41> */
.L_x_6191:
[----:B------:R-:W-:Y:S05]  /*06b0*/  BSYNC.RECONVERGENT B2 ;  /* 0x0000000000027941 */ /* 0x000fea0003800200 */
.L_x_6190:
[----:B------:R-:W-:Y:S01]  /*06c0*/  FFMA.FTZ R5, -R2, R4, R5 ;  /* 0x0000000402057223 */ /* 0x000fe20000010105 */
[----:B------:R-:W-:Y:S06]  /*06d0*/  BRA `(.L_x_6188) ;  /* 0x0000000000807947 */ /* 0x000fec0003800000 */
.L_x_6189:
        /* <DEDUP_REMOVED lines=16> */
.L_x_6194:
        /* <DEDUP_REMOVED lines=13> */
.L_x_6193:
[----:B------:R-:W-:Y:S05]  /*08b0*/  BSYNC.RECONVERGENT B2 ;  /* 0x0000000000027941 */ /* 0x000fea0003800200 */
.L_x_6192:
[----:B------:R-:W-:-:S04]  /*08c0*/  FMUL.FTZ R5, R5, 1.1920928955078125e-07 ;  /* 0x3400000005057820 */ /* 0x000fc80000410000 */
[----:B------:R-:W-:-:S07]  /*08d0*/  FMUL.FTZ R5, R2, R5 ;  /* 0x0000000502057220 */ /* 0x000fce0000410000 */
.L_x_6188:
[----:B------:R-:W-:Y:S05]  /*08e0*/  BSYNC.RECONVERGENT B0 ;  /* 0x0000000000007941 */ /* 0x000fea0003800200 */
.L_x_6187:
        /* <DEDUP_REMOVED lines=22> */
.L_x_6195:
[----:B------:R-:W-:-:S05]  /*0a50*/  FMUL.FTZ R18, R18, R4 ;  /* 0x0000000412127220 */ /* 0x000fca0000410000 */
[----:B------:R-:W-:-:S05]  /*0a60*/  F2FP.F16.F32.PACK_AB R18, RZ, R18 ;  /* 0x00000012ff12723e */ /* 0x000fca00000000ff */
[----:B------:R-:W-:-:S05]  /*0a70*/  HADD2.F32 R18, -RZ, R18.H0_H0 ;  /* 0x20000012ff127230 */ /* 0x000fca0000004100 */
[----:B------:R-:W-:-:S04]  /*0a80*/  LOP3.LUT R2, RZ, 0x80000000, R18, 0xb8, !PT ;  /* 0x80000000ff027812 */ /* 0x000fc800078eb812 */
[----:B------:R-:W-:-:S07]  /*0a90*/  F2FP.F16.F32.PACK_AB R2, RZ, R2 ;  /* 0x00000002ff02723e */ /* 0x000fce00000000ff */
.L_x_6186:
[----:B------:R-:W-:Y:S05]  /*0aa0*/  BSYNC.RECONVERGENT B1 ;  /* 0x0000000000017941 */ /* 0x000fea0003800200 */
.L_x_6185:
[----:B------:R-:W-:Y:S01]  /*0ab0*/  IADD3 R3, PT, PT, R17, 0x80, RZ ;  /* 0x0000008011037810 */ /* 0x000fe20007ffe0ff */
[----:B------:R-:W-:Y:S03]  /*0ac0*/  BSSY.RECONVERGENT B1, `(.L_x_6196) ;  /* 0x0000069000017945 */ /* 0x000fe60003800200 */
[----:B------:R-:W-:-:S13]  /*0ad0*/  ISETP.GE.U32.AND P0, PT, R3, R16, PT ;  /* 0x000000100300720c */ /* 0x000fda0003f06070 */
        /* <DEDUP_REMOVED lines=33> */
.L_x_6204:
[----:B------:R-:W-:Y:S01]  /*0cf0*/  FSETP.GEU.FTZ.AND P0, PT, R6, -R8, PT ;  /* 0x800000080600720b */ /* 0x000fe20003f1e000 */
[----:B------:R-:W-:-:S12]  /*0d00*/  FADD.FTZ R4, R4, -1 ;  /* 0xbf80000004047421 */ /* 0x000fd80000010000 */
[----:B------:R-:W-:-:S07]  /*0d10*/  @!P0 FADD.FTZ R4, R4, -1 ;  /* 0xbf80000004048421 */ /* 0x000fce0000010000 */
.L_x_6203:
[----:B------:R-:W-:Y:S05]  /*0d20*/  BSYNC.RECONVERGENT B2 ;  /* 0x0000000000027941 */ /* 0x000fea0003800200 */
.L_x_6202:
[----:B------:R-:W-:Y:S01]  /*0d30*/  FFMA.FTZ R7, -R8, R4, R7 ;  /* 0x0000000408077223 */ /* 0x000fe20000010107 */
[----:B------:R-:W-:Y:S06]  /*0d40*/  BRA `(.L_x_6200) ;  /* 0x0000000000807947 */ /* 0x000fec0003800000 */
.L_x_6201:
        /* <DEDUP_REMOVED lines=16> */
.L_x_6207:
        /* <DEDUP_REMOVED lines=13> */
.L_x_6206:
[----:B------:R-:W-:Y:S05]  /*0f20*/  BSYNC.RECONVERGENT B2 ;  /* 0x0000000000027941 */ /* 0x000fea0003800200 */
.L_x_6205:
[----:B------:R-:W-:-:S04]  /*0f30*/  FMUL.FTZ R7, R7, 1.1920928955078125e-07 ;  /* 0x3400000007077820 */ /* 0x000fc80000410000 */
[----:B------:R-:W-:-:S07]  /*0f40*/  FMUL.FTZ R7, R4, R7 ;  /* 0x0000000704077220 */ /* 0x000fce0000410000 */
.L_x_6200:
[----:B------:R-:W-:Y:S05]  /*0f50*/  BSYNC.RECONVERGENT B0 ;  /* 0x0000000000007941 */ /* 0x000fea0003800200 */
.L_x_6199:
        /* <DEDUP_REMOVED lines=27> */
.L_x_6198:
[----:B------:R-:W0:Y:S01]  /*1110*/  MUFU.RCP R5, R5 ;  /* 0x0000000500057308 */ /* 0x000e220000001000 */
[----:B-----5:R-:W-:-:S05]  /*1120*/  HADD2.F32 R4, -RZ, R20.H0_H0 ;  /* 0x20000014ff047230 */ /* 0x020fca0000004100 */
[----:B0-----:R-:W-:-:S05]  /*1130*/  FMUL.FTZ R4, R5, R4 ;  /* 0x0000000405047220 */ /* 0x001fca0000410000 */
[----:B------:R-:W-:-:S07]  /*1140*/  F2FP.F16.F32.PACK_AB R4, RZ, R4 ;  /* 0x00000004ff04723e */ /* 0x000fce00000000ff */
.L_x_6197:
[----:B------:R-:W-:Y:S05]  /*1150*/  BSYNC.RECONVERGENT B1 ;  /* 0x0000000000017941 */ /* 0x000fea0003800200 */
.L_x_6196:
[----:B------:R-:W-:Y:S01]  /*1160*/  VIADD R5, R17, 0x100 ;  /* 0x0000010011057836 */ /* 0x000fe20000000000 */
[----:B------:R-:W-:Y:S04]  /*1170*/  BSSY.RECONVERGENT B1, `(.L_x_6208) ;  /* 0x0000069000017945 */ /* 0x000fe80003800200 */
[----:B------:R-:W-:-:S13]  /*1180*/  ISETP.GE.U32.AND P0, PT, R5, R16, PT ;  /* 0x000000100500720c */ /* 0x000fda0003f06070 */
        /* <DEDUP_REMOVED lines=33> */
.L_x_6216:
[----:B------:R-:W-:Y:S01]  /*13a0*/  FSETP.GEU.FTZ.AND P0, PT, R9, -R10, PT ;  /* 0x8000000a0900720b */ /* 0x000fe20003f1e000 */
[----:B------:R-:W-:-:S12]  /*13b0*/  FADD.FTZ R7, R7, -1 ;  /* 0xbf80000007077421 */ /* 0x000fd80000010000 */
[----:B------:R-:W-:-:S07]  /*13c0*/  @!P0 FADD.FTZ R7, R7, -1 ;  /* 0xbf80000007078421 */ /* 0x000fce0000010000 */
.L_x_6215:
[----:B------:R-:W-:Y:S05]  /*13d0*/  BSYNC.RECONVERGENT B2 ;  /* 0x0000000000027941 */ /* 0x000fea0003800200 */
.L_x_6214:
[----:B------:R-:W-:Y:S01]  /*13e0*/  FFMA.FTZ R8, -R10, R7, R8 ;  /* 0x000000070a087223 */ /* 0x000fe20000010108 */
[----:B------:R-:W-:Y:S06]  /*13f0*/  BRA `(.L_x_6212) ;  /* 0x0000000000807947 */ /* 0x000fec0003800000 */
.L_x_6213:
[----:B------:R-:W-:Y:S01]  /*1400*/  LOP3.LUT R15, R11, 0xff800000, RZ, 0xc0, !PT ;  /* 0xff8000000b0f7812 */ /* 0x000fe200078ec0ff */
[----:B------:R-:W-:Y:S01]  /*1410*/  BSSY.RECONVERGENT B2, `(.L_x_6217) ;  /* 0x000001c000027945 */ /* 0x000fe20003800200 */
[C---:B------:R-:W-:Y:S02]  /*1420*/  ISETP.GT.U32.AND P0, PT, R8.reuse, 0x7f7fffff, PT ;  /* 0x7f7fffff0800780c */ /* 0x040fe40003f04070 */
[----:B------:R-:W-:Y:S02]  /*1430*/  IADD3 R7, PT, PT, -R15, R8, RZ ;  /* 0x000000080f077210 */ /* 0x000fe40007ffe1ff */
        /* <DEDUP_REMOVED lines=11> */
[----:B------:R1:W2:Y:S03]  /*14f0*/  MUFU.RCP R18, R15 ;  /* 0x0000000f00127308 */ /* 0x0002a60000001000 */
.L_x_6219:
[----:B------:R-:W-:-:S05]  /*1500*/  VIMNMX.U32 R10, PT, PT, R9, 0xb800000, PT ;  /* 0x0b800000090a7848 */ /* 0x000fca0003fe0000 */
[----:B------:R-:W-:Y:S02]  /*1510*/  IMAD.IADD R8, R10, 0x1, R8 ;  /* 0x000000010a087824 */ /* 0x000fe400078e0208 */
[----:B------:R-:W-:Y:S02]  /*1520*/  IMAD.IADD R9, R9, 0x1, -R10 ;  /* 0x0000000109097824 */ /* 0x000fe400078e0a0a */
[----:B--2---:R-:W-:-:S03]  /*1530*/  FMUL.FTZ R11, R18, R8 ;  /* 0x00000008120b7220 */ /* 0x004fc60000410000 */
[----:B------:R-:W-:Y:S01]  /*1540*/  ISETP.NE.AND P1, PT, R9, RZ, PT ;  /* 0x000000ff0900720c */ /* 0x000fe20003f25270 */
[----:B0-----:R-:W-:-:S04]  /*1550*/  FFMA.FTZ R14, -R15, R11, R8 ;  /* 0x0000000b0f0e7223 */ /* 0x001fc80000010108 */
[----:B------:R-:W-:-:S04]  /*1560*/  FFMA.FTZ R11, R18, R14, R11 ;  /* 0x0000000e120b7223 */ /* 0x000fc8000001000b */
[----:B------:R-:W-:-:S04]  /*1570*/  FFMA.FTZ R14, -R15, R11, R8 ;  /* 0x0000000b0f0e7223 */ /* 0x000fc80000010108 */
[----:B------:R-:W-:-:S04]  /*1580*/  FFMA.FTZ.RZ R14, R18, R14, R11 ;  /* 0x0000000e120e7223 */ /* 0x000fc8000001c00b */
[----:B------:R-:W0:Y:S02]  /*1590*/  FRND.TRUNC R11, R14 ;  /* 0x0000000e000b7307 */ /* 0x000e24000020d000 */
[----:B0-----:R-:W-:-:S05]  /*15a0*/  FFMA.FTZ R8, -R15, R11, R8 ;  /* 0x0000000b0f087223 */ /* 0x001fca0000010108 */
[----:B------:R-:W-:-:S13]  /*15b0*/  ISETP.NE.AND P0, PT, R8, RZ, PT ;  /* 0x000000ff0800720c */ /* 0x000fda0003f05270 */
[----:B------:R-:W-:Y:S05]  /*15c0*/  @P0 BRA P1, `(.L_x_6219) ;  /* 0xfffffffc00cc0947 */ /* 0x000fea000083ffff */
.L_x_6218:
[----:B------:R-:W-:Y:S05]  /*15d0*/  BSYNC.RECONVERGENT B2 ;  /* 0x0000000000027941 */ /* 0x000fea0003800200 */
.L_x_6217:
[----:B------:R-:W-:-:S04]  /*15e0*/  FMUL.FTZ R8, R8, 1.1920928955078125e-07 ;  /* 0x3400000008087820 */ /* 0x000fc80000410000 */
[----:B------:R-:W-:-:S07]  /*15f0*/  FMUL.FTZ R8, R7, R8 ;  /* 0x0000000807087220 */ /* 0x000fce0000410000 */
.L_x_6212:
[----:B------:R-:W-:Y:S05]  /*1600*/  BSYNC.RECONVERGENT B0 ;  /* 0x0000000000007941 */ /* 0x000fea0003800200 */
.L_x_6211:
        /* <DEDUP_REMOVED lines=27> */
.L_x_6210:
[----:B------:R-:W1:Y:S01]  /*17c0*/  MUFU.RCP R6, R6 ;  /* 0x0000000600067308 */ /* 0x000e620000001000 */
[----:B-----5:R-:W-:-:S05]  /*17d0*/  HADD2.F32 R5, -RZ, R22.H0_H0 ;  /* 0x20000016ff057230 */ /* 0x020fca0000004100 */
[----:B-1----:R-:W-:-:S05]  /*17e0*/  FMUL.FTZ R5, R6, R5 ;  /* 0x0000000506057220 */ /* 0x002fca0000410000 */
[----:B------:R-:W-:-:S07]  /*17f0*/  F2FP.F16.F32.PACK_AB R5, RZ, R5 ;  /* 0x00000005ff05723e */ /* 0x000fce00000000ff */
.L_x_6209:
[----:B------:R-:W-:Y:S05]  /*1800*/  BSYNC.RECONVERGENT B1 ;  /* 0x0000000000017941 */ /* 0x000fea0003800200 */
.L_x_6208:
[----:B------:R-:W-:Y:S01]  /*1810*/  VIADD R7, R17, 0x180 ;  /* 0x0000018011077836 */ /* 0x000fe20000000000 */
[----:B------:R-:W-:Y:S04]  /*1820*/  BSSY.RECONVERGENT B1, `(.L_x_6220) ;  /* 0x0000069000017945 */ /* 0x000fe80003800200 */
[----:B------:R-:W-:-:S13]  /*1830*/  ISETP.GE.U32.AND P0, PT, R7, R16, PT ;  /* 0x000000100700720c */ /* 0x000fda0003f06070 */
[----:B------:R-:W-:Y:S05]  /*1840*/  @P0 BRA `(.L_x_6221) ;  /* 0x0000000400980947 */ /* 0x000fea0003800000 */
[----:B------:R-:W2:Y:S02]  /*1850*/  LDC.U16 R7, c[0x0][0x386] ;  /* 0x0000e180ff077b82 */ /* 0x000ea40000000400 */
[----:B--2---:R-:W-:-:S05]  /*1860*/  HADD2.F32 R7, -RZ, R7.H0_H0 ;  /* 0x20000007ff077230 */ /* 0x004fca0000004100 */
[----:B------:R-:W-:-:S13]  /*1870*/  FSETP.NEU.FTZ.AND P0, PT, R7, RZ, PT ;  /* 0x000000ff0700720b */ /* 0x000fda0003f1d000 */
[----:B------:R-:W-:Y:S05]  /*1880*/  @!P0 BRA `(.L_x_6222) ;  /* 0x0000000400788947 */ /* 0x000fea0003800000 */
[----:B-----5:R-:W-:Y:S01]  /*1890*/  HADD2.F32 R6, -RZ, R23.H0_H0 ;  /* 0x20000017ff067230 */ /* 0x020fe20000004100 */
[----:B------:R-:W-:Y:S04]  /*18a0*/  BSSY.RECONVERGENT B0, `(.L_x_6223) ;  /* 0x0000041000007945 */ /* 0x000fe80003800200 */
[C---:B------:R-:W-:Y:S01]  /*18b0*/  FSETP.GEU.FTZ.AND P0, PT, |R6|.reuse, |R7|, PT ;  /* 0x400000070600720b */ /* 0x040fe20003f1e200 */
[----:B------:R-:W-:-:S12]  /*18c0*/  FADD.FTZ R9, |R6|, -RZ ;  /* 0x800000ff06097221 */ /* 0x000fd80000010200 */
[----:B------:R-:W-:Y:S05]  /*18d0*/  @!P0 BRA `(.L_x_6224) ;  /* 0x0000000000f48947 */ /* 0x000fea0003800000 */
[----:B0-----:R-:W-:-:S05]  /*18e0*/  FMUL.FTZ R14, |R7|, 8388608 ;  /* 0x4b000000070e7820 */ /* 0x001fca0000410200 */
        /* <DEDUP_REMOVED lines=13> */
[----:B-1----:R-:W-:Y:S01]  /*19c0*/  FADD.FTZ R15, |R7|, |R7| ;  /* 0x40000007070f7221 */ /* 0x002fe20000010200 */
        /* <DEDUP_REMOVED lines=8> */
.L_x_6228:
[----:B------:R-:W-:Y:S01]  /*1a50*/  FSETP.GEU.FTZ.AND P0, PT, R10, -R11, PT ;  /* 0x8000000b0a00720b */ /* 0x000fe20003f1e000 */
[----:B------:R-:W-:-:S12]  /*1a60*/  FADD.FTZ R8, R8, -1 ;  /* 0xbf80000008087421 */ /* 0x000fd80000010000 */
[----:B------:R-:W-:-:S07]  /*1a70*/  @!P0 FADD.FTZ R8, R8, -1 ;  /* 0xbf80000008088421 */ /* 0x000fce0000010000 */
.L_x_6227:
[----:B------:R-:W-:Y:S05]  /*1a80*/  BSYNC.RECONVERGENT B2 ;  /* 0x0000000000027941 */ /* 0x000fea0003800200 */
.L_x_6226:
[----:B------:R-:W-:Y:S01]  /*1a90*/  FFMA.FTZ R9, -R11, R8, R9 ;  /* 0x000000080b097223 */ /* 0x000fe20000010109 */
[----:B------:R-:W-:Y:S06]  /*1aa0*/  BRA `(.L_x_6224) ;  /* 0x0000000000807947 */ /* 0x000fec0003800000 */
.L_x_6225:
        /* <DEDUP_REMOVED lines=15> */
[----:B------:R0:W2:Y:S03]  /*1ba0*/  MUFU.RCP R23, R18 ;  /* 0x0000001200177308 */ /* 0x0000a60000001000 */
.L_x_6231:
[----:B------:R-:W-:-:S05]  /*1bb0*/  VIMNMX.U32 R11, PT, PT, R10, 0xb800000, PT ;  /* 0x0b8000000a0b7848 */ /* 0x000fca0003fe0000 */
[----:B------:R-:W-:Y:S02]  /*1bc0*/  IMAD.IADD R9, R11, 0x1, R9 ;  /* 0x000000010b097824 */ /* 0x000fe400078e0209 */
[----:B------:R-:W-:Y:S02]  /*1bd0*/  IMAD.IADD R10, R10, 0x1, -R11 ;  /* 0x000000010a0a7824 */ /* 0x000fe400078e0a0b */
[----:B--2---:R-:W-:-:S03]  /*1be0*/  FMUL.FTZ R14, R23, R9 ;  /* 0x00000009170e7220 */ /* 0x004fc60000410000 */
[----:B------:R-:W-:Y:S01]  /*1bf0*/  ISETP.NE.AND P1, PT, R10, RZ, PT ;  /* 0x000000ff0a00720c */ /* 0x000fe20003f25270 */
[----:B-1----:R-:W-:-:S04]  /*1c00*/  FFMA.FTZ R15, -R18, R14, R9 ;  /* 0x0000000e120f7223 */ /* 0x002fc80000010109 */
[----:B------:R-:W-:-:S04]  /*1c10*/  FFMA.FTZ R14, R23, R15, R14 ;  /* 0x0000000f170e7223 */ /* 0x000fc8000001000e */
[----:B------:R-:W-:-:S04]  /*1c20*/  FFMA.FTZ R15, -R18, R14, R9 ;  /* 0x0000000e120f7223 */ /* 0x000fc80000010109 */
[----:B------:R-:W-:-:S04]  /*1c30*/  FFMA.FTZ.RZ R15, R23, R15, R14 ;  /* 0x0000000f170f7223 */ /* 0x000fc8000001c00e */
[----:B------:R-:W1:Y:S02]  /*1c40*/  FRND.TRUNC R14, R15 ;  /* 0x0000000f000e7307 */ /* 0x000e64000020d000 */
[----:B-1----:R-:W-:-:S05]  /*1c50*/  FFMA.FTZ R9, -R18, R14, R9 ;  /* 0x0000000e12097223 */ /* 0x002fca0000010109 */
[----:B------:R-:W-:-:S13]  /*1c60*/  ISETP.NE.AND P0, PT, R9, RZ, PT ;  /* 0x000000ff0900720c */ /* 0x000fda0003f05270 */
[----:B------:R-:W-:Y:S05]  /*1c70*/  @P0 BRA P1, `(.L_x_6231) ;  /* 0xfffffffc00cc0947 */ /* 0x000fea000083ffff */
.L_x_6230:
[----:B------:R-:W-:Y:S05]  /*1c80*/  BSYNC.RECONVERGENT B2 ;  /* 0x0000000000027941 */ /* 0x000fea0003800200 */
.L_x_6229:
[----:B------:R-:W-:-:S04]  /*1c90*/  FMUL.FTZ R9, R9, 1.1920928955078125e-07 ;  /* 0x3400000009097820 */ /* 0x000fc80000410000 */
[----:B------:R-:W-:-:S07]  /*1ca0*/  FMUL.FTZ R9, R8, R9 ;  /* 0x0000000908097220 */ /* 0x000fce0000410000 */
.L_x_6224:
[----:B------:R-:W-:Y:S05]  /*1cb0*/  BSYNC.RECONVERGENT B0 ;  /* 0x0000000000007941 */ /* 0x000fea0003800200 */
.L_x_6223:
        /* <DEDUP_REMOVED lines=27> */
.L_x_6222:
[----:B------:R-:W2:Y:S01]  /*1e70*/  MUFU.RCP R7, R7 ;  /* 0x0000000700077308 */ /* 0x000ea20000001000 */
[----:B-----5:R-:W-:-:S05]  /*1e80*/  HADD2.F32 R6, -RZ, R23.H0_H0 ;  /* 0x20000017ff067230 */ /* 0x020fca0000004100 */
[----:B--2---:R-:W-:-:S05]  /*1e90*/  FMUL.FTZ R6, R7, R6 ;  /* 0x0000000607067220 */ /* 0x004fca0000410000 */
[----:B------:R-:W-:-:S07]  /*1ea0*/  F2FP.F16.F32.PACK_AB R6, RZ, R6 ;  /* 0x00000006ff06723e */ /* 0x000fce00000000ff */
.L_x_6221:
[----:B------:R-:W-:Y:S05]  /*1eb0*/  BSYNC.RECONVERGENT B1 ;  /* 0x0000000000017941 */ /* 0x000fea0003800200 */
.L_x_6220:
        /* <DEDUP_REMOVED lines=19> */
[----:B------:R-:W-:Y:S01]  /*1ff0*/  FADD.FTZ R9, -R11, -RZ ;  /* 0x800000ff0b097221 */ /* 0x000fe20000010100 */
[----:B--2---:R-:W-:-:S06]  /*2000*/  FMUL.FTZ R7, R10, R7 ;  /* 0x000000070a077220 */ /* 0x004fcc0000410000 */
[----:B------:R-:W2:Y:S02]  /*2010*/  FRND.TRUNC R7, R7 ;  /* 0x0000000700077307 */ /* 0x000ea4000020d000 */
[----:B--2---:R-:W-:-:S05]  /*2020*/  FFMA R9, R9, R7, R10 ;  /* 0x0000000709097223 */ /* 0x004fca000000000a */
        /* <DEDUP_REMOVED lines=13> */
.L_x_6240:
[----:B------:R-:W-:Y:S01]  /*2100*/  FSETP.GEU.FTZ.AND P0, PT, R9, -R11, PT ;  /* 0x8000000b0900720b */ /* 0x000fe20003f1e000 */
[----:B------:R-:W-:-:S12]  /*2110*/  FADD.FTZ R7, R7, -1 ;  /* 0xbf80000007077421 */ /* 0x000fd80000010000 */
[----:B------:R-:W-:-:S07]  /*2120*/  @!P0 FADD.FTZ R7, R7, -1 ;  /* 0xbf80000007078421 */ /* 0x000fce0000010000 */
.L_x_6239:
[----:B------:R-:W-:Y:S05]  /*2130*/  BSYNC.RECONVERGENT B2 ;  /* 0x0000000000027941 */ /* 0x000fea0003800200 */
.L_x_6238:
[----:B------:R-:W-:Y:S01]  /*2140*/  FFMA.FTZ R10, -R11, R7, R10 ;  /* 0x000000070b0a7223 */ /* 0x000fe2000001010a */
[----:B------:R-:W-:Y:S06]  /*2150*/  BRA `(.L_x_6236) ;  /* 0x0000000000807947 */ /* 0x000fec0003800000 */
.L_x_6237:
[----:B-1----:R-:W-:Y:S01]  /*2160*/  LOP3.LUT R15, R11, 0xff800000, RZ, 0xc0, !PT ;  /* 0xff8000000b0f7812 */ /* 0x002fe200078ec0ff */
        /* <DEDUP_REMOVED lines=15> */
.L_x_6243:
        /* <DEDUP_REMOVED lines=13> */
.L_x_6242:
[----:B------:R-:W-:Y:S05]  /*2330*/  BSYNC.RECONVERGENT B2 ;  /* 0x0000000000027941 */ /* 0x000fea0003800200 */
.L_x_6241:
[----:B------:R-:W-:-:S04]  /*2340*/  FMUL.FTZ R10, R10, 1.1920928955078125e-07 ;  /* 0x340000000a0a7820 */ /* 0x000fc80000410000 */
[----:B------:R-:W-:-:S07]  /*2350*/  FMUL.FTZ R10, R7, R10 ;  /* 0x0000000a070a7220 */ /* 0x000fce0000410000 */
.L_x_6236:
[----:B------:R-:W-:Y:S05]  /*2360*/  BSYNC.RECONVERGENT B0 ;  /* 0x0000000000007941 */ /* 0x000fea0003800200 */
.L_x_6235:
        /* <DEDUP_REMOVED lines=27> */
.L_x_6234:
[----:B------:R-:W2:Y:S01]  /*2520*/  MUFU.RCP R8, R8 ;  /* 0x0000000800087308 */ /* 0x000ea20000001000 */
[----:B-----5:R-:W-:-:S05]  /*2530*/  HADD2.F32 R7, -RZ, R21.H0_H0 ;  /* 0x20000015ff077230 */ /* 0x020fca0000004100 */
[----:B--2---:R-:W-:-:S05]  /*2540*/  FMUL.FTZ R7, R8, R7 ;  /* 0x0000000708077220 */ /* 0x004fca0000410000 */
[----:B------:R-:W-:-:S07]  /*2550*/  F2FP.F16.F32.PACK_AB R7, RZ, R7 ;  /* 0x00000007ff07723e */ /* 0x000fce00000000ff */
.L_x_6233:
[----:B------:R-:W-:Y:S05]  /*2560*/  BSYNC.RECONVERGENT B1 ;  /* 0x0000000000017941 */ /* 0x000fea0003800200 */
.L_x_6232:
        /* <DEDUP_REMOVED lines=16> */
[----:B-1----:R-:W-:Y:S01]  /*2670*/  FADD.FTZ R15, |R9|, -RZ ;  /* 0x800000ff090f7221 */ /* 0x002fe20000010200 */
        /* <DEDUP_REMOVED lines=19> */
.L_x_6252:
[----:B------:R-:W-:Y:S01]  /*27b0*/  FSETP.GEU.FTZ.AND P0, PT, R14, -R15, PT ;  /* 0x8000000f0e00720b */ /* 0x000fe20003f1e000 */
[----:B------:R-:W-:-:S12]  /*27c0*/  FADD.FTZ R10, R10, -1 ;  /* 0xbf8000000a0a7421 */ /* 0x000fd80000010000 */
[----:B------:R-:W-:-:S07]  /*27d0*/  @!P0 FADD.FTZ R10, R10, -1 ;  /* 0xbf8000000a0a8421 */ /* 0x000fce0000010000 */
.L_x_6251:
[----:B------:R-:W-:Y:S05]  /*27e0*/  BSYNC.RECONVERGENT B2 ;  /* 0x0000000000027941 */ /* 0x000fea0003800200 */
.L_x_6250:
[----:B------:R-:W-:Y:S01]  /*27f0*/  FFMA.FTZ R11, -R15, R10, R11 ;  /* 0x0000000a0f0b7223 */ /* 0x000fe2000001010b */
[----:B------:R-:W-:Y:S06]  /*2800*/  BRA `(.L_x_6248) ;  /* 0x0000000000807947 */ /* 0x000fec0003800000 */
.L_x_6249:
        /* <DEDUP_REMOVED lines=16> */
.L_x_6255:
[----:B-1----:R-:W-:-:S04]  /*2910*/  VIMNMX.U32 R15, PT, PT, R14, 0xb800000, PT ;  /* 0x0b8000000e0f7848 */ /* 0x002fc80003fe0000 */
        /* <DEDUP_REMOVED lines=12> */
.L_x_6254:
[----:B------:R-:W-:Y:S05]  /*29e0*/  BSYNC.RECONVERGENT B2 ;  /* 0x0000000000027941 */ /* 0x000fea0003800200 */
.L_x_6253:
[----:B------:R-:W-:-:S04]  /*29f0*/  FMUL.FTZ R11, R11, 1.1920928955078125e-07 ;  /* 0x340000000b0b7820 */ /* 0x000fc80000410000 */
[----:B------:R-:W-:-:S07]  /*2a00*/  FMUL.FTZ R11, R10, R11 ;  /* 0x0000000b0a0b7220 */ /* 0x000fce0000410000 */
.L_x_6248:
[----:B------:R-:W-:Y:S05]  /*2a10*/  BSYNC.RECONVERGENT B0 ;  /* 0x0000000000007941 */ /* 0x000fea0003800200 */
.L_x_6247:
        /* <DEDUP_REMOVED lines=27> */
.L_x_6246:
[----:B------:R-:W2:Y:S01]  /*2bd0*/  MUFU.RCP R9, R9 ;  /* 0x0000000900097308 */ /* 0x000ea20000001000 */
[----:B-----5:R-:W-:-:S05]  /*2be0*/  HADD2.F32 R8, -RZ, R19.H0_H0 ;  /* 0x20000013ff087230 */ /* 0x020fca0000004100 */
[----:B--2---:R-:W-:-:S05]  /*2bf0*/  FMUL.FTZ R8, R9, R8 ;  /* 0x0000000809087220 */ /* 0x004fca0000410000 */
[----:B------:R-:W-:-:S07]  /*2c00*/  F2FP.F16.F32.PACK_AB R8, RZ, R8 ;  /* 0x00000008ff08723e */ /* 0x000fce00000000ff */
.L_x_6245:
[----:B------:R-:W-:Y:S05]  /*2c10*/  BSYNC.RECONVERGENT B1 ;  /* 0x0000000000017941 */ /* 0x000fea0003800200 */
.L_x_6244:
        /* <DEDUP_REMOVED lines=11> */
[----:B0-----:R-:W-:-:S12]  /*2cd0*/  FADD.FTZ R14, |R13|, -RZ ;  /* 0x800000ff0d0e7221 */ /* 0x001fd80000010200 */
[----:B------:R-:W-:Y:S05]  /*2ce0*/  @!P0 BRA `(.L_x_6260) ;  /* 0x0000000000f48947 */ /* 0x000fea0003800000 */
[----:B-1----:R-:W-:-:S05]  /*2cf0*/  FMUL.FTZ R15, |R10|, 8388608 ;  /* 0x4b0000000a0f7820 */ /* 0x002fca0000410200 */
        /* <DEDUP_REMOVED lines=22> */
.L_x_6264:
[----:B------:R-:W-:Y:S01]  /*2e60*/  FSETP.GEU.FTZ.AND P0, PT, R11, -R15, PT ;  /* 0x8000000f0b00720b */ /* 0x000fe20003f1e000 */
[----:B------:R-:W-:-:S12]  /*2e70*/  FADD.FTZ R9, R9, -1 ;  /* 0xbf80000009097421 */ /* 0x000fd80000010000 */
[----:B------:R-:W-:-:S07]  /*2e80*/  @!P0 FADD.FTZ R9, R9, -1 ;  /* 0xbf80000009098421 */ /* 0x000fce0000010000 */
.L_x_6263:
[----:B------:R-:W-:Y:S05]  /*2e90*/  BSYNC.RECONVERGENT B2 ;  /* 0x0000000000027941 */ /* 0x000fea0003800200 */
.L_x_6262:
[----:B------:R-:W-:Y:S01]  /*2ea0*/  FFMA.FTZ R14, -R15, R9, R14 ;  /* 0x000000090f0e7223 */ /* 0x000fe2000001010e */
[----:B------:R-:W-:Y:S06]  /*2eb0*/  BRA `(.L_x_6260) ;  /* 0x0000000000807947 */ /* 0x000fec0003800000 */
.L_x_6261:
        /* <DEDUP_REMOVED lines=16> */
.L_x_6267:
        /* <DEDUP_REMOVED lines=13> */
.L_x_6266:
[----:B------:R-:W-:Y:S05]  /*3090*/  BSYNC.RECONVERGENT B2 ;  /* 0x0000000000027941 */ /* 0x000fea0003800200 */
.L_x_6265:
[----:B------:R-:W-:-:S04]  /*30a0*/  FMUL.FTZ R14, R14, 1.1920928955078125e-07 ;  /* 0x340000000e0e7820 */ /* 0x000fc80000410000 */
[----:B------:R-:W-:-:S07]  /*30b0*/  FMUL.FTZ R14, R9, R14 ;  /* 0x0000000e090e7220 */ /* 0x000fce0000410000 */
.L_x_6260:
[----:B------:R-:W-:Y:S05]  /*30c0*/  BSYNC.RECONVERGENT B0 ;  /* 0x0000000000007941 */ /* 0x000fea0003800200 */
.L_x_6259:
        /* <DEDUP_REMOVED lines=27> */
.L_x_6258:
[----:B------:R-:W2:Y:S01]  /*3280*/  MUFU.RCP R10, R10 ;  /* 0x0000000a000a7308 */ /* 0x000ea20000001000 */
[----:B-----5:R-:W-:-:S05]  /*3290*/  HADD2.F32 R9, -RZ, R13.H0_H0 ;  /* 0x2000000dff097230 */ /* 0x020fca0000004100 */
[----:B--2---:R-:W-:-:S05]  /*32a0*/  FMUL.FTZ R9, R10, R9 ;  /* 0x000000090a097220 */ /* 0x004fca0000410000 */
[----:B------:R-:W-:-:S07]  /*32b0*/  F2FP.F16.F32.PACK_AB R9, RZ, R9 ;  /* 0x00000009ff09723e */ /* 0x000fce00000000ff */
.L_x_6257:
[----:B------:R-:W-:Y:S05]  /*32c0*/  BSYNC.RECONVERGENT B1 ;  /* 0x0000000000017941 */ /* 0x000fea0003800200 */
.L_x_6256:
[----:B------:R-:W-:Y:S01]  /*32d0*/  IADD3 R11, PT, PT, R17, 0x380, RZ ;  /* 0x00000380110b7810 */ /* 0x000fe20007ffe0ff */
[----:B------:R-:W-:Y:S03]  /*32e0*/  BSSY.RECONVERGENT B1, `(.L_x_6268) ;  /* 0x0000069000017945 */ /* 0x000fe60003800200 */
        /* <DEDUP_REMOVED lines=34> */
.L_x_6276:
[----:B------:R-:W-:Y:S01]  /*3510*/  FSETP.GEU.FTZ.AND P0, PT, R14, -R15, PT ;  /* 0x8000000f0e00720b */ /* 0x000fe20003f1e000 */
[----:B------:R-:W-:-:S12]  /*3520*/  FADD.FTZ R10, R10, -1 ;  /* 0xbf8000000a0a7421 */ /* 0x000fd80000010000 */
[----:B------:R-:W-:-:S07]  /*3530*/  @!P0 FADD.FTZ R10, R10, -1 ;  /* 0xbf8000000a0a8421 */ /* 0x000fce0000010000 */
.L_x_6275:
[----:B------:R-:W-:Y:S05]  /*3540*/  BSYNC.RECONVERGENT B2 ;  /* 0x0000000000027941 */ /* 0x000fea0003800200 */
.L_x_6274:
[----:B------:R-:W-:Y:S01]  /*3550*/  FFMA.FTZ R13, -R15, R10, R13 ;  /* 0x0000000a0f0d7223 */ /* 0x000fe2000001010d */
[----:B------:R-:W-:Y:S06]  /*3560*/  BRA `(.L_x_6272) ;  /* 0x0000000000807947 */ /* 0x000fec0003800000 */
.L_x_6273:
        /* <DEDUP_REMOVED lines=16> */
.L_x_6279:
[----:B-1----:R-:W-:-:S05]  /*3670*/  VIMNMX.U32 R15, PT, PT, R14, 0xb800000, PT ;  /* 0x0b8000000e0f7848 */ /* 0x002fca0003fe0000 */
        /* <DEDUP_REMOVED lines=12> */
.L_x_6278:
[----:B------:R-:W-:Y:S05]  /*3740*/  BSYNC.RECONVERGENT B2 ;  /* 0x0000000000027941 */ /* 0x000fea0003800200 */
.L_x_6277:
[----:B------:R-:W-:-:S04]  /*3750*/  FMUL.FTZ R13, R13, 1.1920928955078125e-07 ;  /* 0x340000000d0d7820 */ /* 0x000fc80000410000 */
[----:B------:R-:W-:-:S07]  /*3760*/  FMUL.FTZ R13, R10, R13 ;  /* 0x0000000d0a0d7220 */ /* 0x000fce0000410000 */
.L_x_6272:
[----:B------:R-:W-:Y:S05]  /*3770*/  BSYNC.RECONVERGENT B0 ;  /* 0x0000000000007941 */ /* 0x000fea0003800200 */
.L_x_6271:
        /* <DEDUP_REMOVED lines=27> */
.L_x_6270:
[----:B------:R-:W2:Y:S01]  /*3930*/  MUFU.RCP R11, R11 ;  /* 0x0000000b000b7308 */ /* 0x000ea20000001000 */
[----:B-----5:R-:W-:-:S05]  /*3940*/  HADD2.F32 R10, -RZ, R12.H0_H0 ;  /* 0x2000000cff0a7230 */ /* 0x020fca0000004100 */
[----:B--2---:R-:W-:-:S05]  /*3950*/  FMUL.FTZ R10, R11, R10 ;  /* 0x0000000a0b0a7220 */ /* 0x004fca0000410000 */
[----:B------:R-:W-:-:S07]  /*3960*/  F2FP.F16.F32.PACK_AB R10, RZ, R10 ;  /* 0x0000000aff0a723e */ /* 0x000fce00000000ff */
.L_x_6269:
[----:B------:R-:W-:Y:S05]  /*3970*/  BSYNC.RECONVERGENT B1 ;  /* 0x0000000000017941 */ /* 0x000fea0003800200 */
.L_x_6268:
[----:B------:R-:W-:Y:S01]  /*3980*/  ISETP.GE.U32.AND P0, PT, R17, R16, PT ;  /* 0x000000101100720c */ /* 0x000fe20003f06070 */
[----:B------:R-:W-:Y:S04]  /*3990*/  BSSY.RECONVERGENT B0, `(.L_x_6280) ;  /* 0x0000033000007945 */ /* 0x000fe80003800200 */
[----:B------:R-:W-:Y:S08]  /*39a0*/  BSSY.RELIABLE B1, `(.L_x_6281) ;  /* 0x000002b000017945 */ /* 0x000ff00003800100 */
[----:B------:R-:W-:Y:S05]  /*39b0*/  @P0 BRA `(.L_x_6282) ;  /* 0x0000000000300947 */ /* 0x000fea0003800000 */
[----:B-----5:R-:W2:Y:S01]  /*39c0*/  LDC.64 R12, c[0x0][0x388] ;  /* 0x0000e200ff0c7b82 */ /* 0x020ea20000000a00 */
[----:B------:R-:W-:Y:S01]  /*39d0*/  IMAD.IADD R11, R0, 0x1, R17 ;  /* 0x00000001000b7824 */ /* 0x000fe200078e0211 */
[----:B------:R-:W-:-:S04]  /*39e0*/  MOV R17, R3 ;  /* 0x0000000300117202 */ /* 0x000fc80000000f00 */
        /* <DEDUP_REMOVED lines=9> */
.L_x_6282:
[----:B------:R-:W-:-:S13]  /*3a80*/  ISETP.GE.U32.AND P0, PT, R17, R16, PT ;  /* 0x000000101100720c */ /* 0x000fda0003f06070 */
[----:B------:R-:W-:Y:S05]  /*3a90*/  @P0 BRA `(.L_x_6284) ;  /* 0x0000000000300947 */ /* 0x000fea0003800000 */
[----:B--2---:R-:W2:Y:S01]  /*3aa0*/  LDC.64 R2, c[0x0][0x388] ;  /* 0x0000e200ff027b82 */ /* 0x004ea20000000a00 */
[----:B------:R-:W-:Y:S02]  /*3ab0*/  IMAD.IADD R11, R0, 0x1, R17 ;  /* 0x00000001000b7824 */ /* 0x000fe400078e0211 */
[----:B------:R-:W-:Y:S02]  /*3ac0*/  VIADD R17, R17, 0x80 ;  /* 0x0000008011117836 */ /* 0x000fe40000000000 */
[----:B--2---:R-:W-:-:S05]  /*3ad0*/  IMAD.WIDE.U32 R2, R11, 0x2, R2 ;  /* 0x000000020b027825 */ /* 0x004fca00078e0002 */
[----:B------:R3:W-:Y:S02]  /*3ae0*/  STG.E.U16 desc[UR4][R2.64], R5 ;  /* 0x0000000502007986 */ /* 0x0007e4000c101504 */
.L_x_6283:
[----:B------:R-:W-:-:S13]  /*3af0*/  ISETP.GE.U32.AND P0, PT, R17, R16, PT ;  /* 0x000000101100720c */ /* 0x000fda0003f06070 */
[----:B------:R-:W-:Y:S05]  /*3b00*/  @P0 BRA `(.L_x_6285) ;  /* 0x0000000000300947 */ /* 0x000fea0003800000 */
[----:B--23--:R-:W2:Y:S01]  /*3b10*/  LDC.64 R2, c[0x0][0x388] ;  /* 0x0000e200ff027b82 */ /* 0x00cea20000000a00 */
[----:B------:R-:W-:Y:S01]  /*3b20*/  IMAD.IADD R5, R0, 0x1, R17 ;  /* 0x0000000100057824 */ /* 0x000fe200078e0211 */
[----:B------:R-:W-:-:S03]  /*3b30*/  IADD3 R17, PT, PT, R17, 0x80, RZ ;  /* 0x0000008011117810 */ /* 0x000fc60007ffe0ff */
[----:B--2---:R-:W-:-:S05]  /*3b40*/  IMAD.WIDE.U32 R2, R5, 0x2, R2 ;  /* 0x0000000205027825 */ /* 0x004fca00078e0002 */
[----:B------:R3:W-:Y:S02]  /*3b50*/  STG.E.U16 desc[UR4][R2.64], R6 ;  /* 0x0000000602007986 */ /* 0x0007e4000c101504 */
.L_x_6284:
[----:B------:R-:W-:-:S13]  /*3b60*/  ISETP.GE.U32.AND P0, PT, R17, R16, PT ;  /* 0x000000101100720c */ /* 0x000fda0003f06070 */
[----:B------:R-:W-:Y:S05]  /*3b70*/  @P0 BRA `(.L_x_6286) ;  /* 0x0000000000340947 */ /* 0x000fea0003800000 */
[----:B--23--:R-:W2:Y:S01]  /*3b80*/  LDC.64 R2, c[0x0][0x388] ;  /* 0x0000e200ff027b82 */ /* 0x00cea20000000a00 */
[----:B------:R-:W-:Y:S02]  /*3b90*/  IMAD.IADD R5, R0, 0x1, R17 ;  /* 0x0000000100057824 */ /* 0x000fe400078e0211 */
[----:B------:R-:W-:Y:S02]  /*3ba0*/  VIADD R17, R17, 0x80 ;  /* 0x0000008011117836 */ /* 0x000fe40000000000 */
[----:B--2---:R-:W-:-:S05]  /*3bb0*/  IMAD.WIDE.U32 R2, R5, 0x2, R2 ;  /* 0x0000000205027825 */ /* 0x004fca00078e0002 */
[----:B------:R4:W-:Y:S02]  /*3bc0*/  STG.E.U16 desc[UR4][R2.64], R7 ;  /* 0x0000000702007986 */ /* 0x0009e4000c101504 */
.L_x_6285:
        /* <DEDUP_REMOVED lines=8> */
.L_x_6286:
[----:B------:R-:W-:Y:S05]  /*3c50*/  BSYNC.RELIABLE B1 ;  /* 0x0000000000017941 */ /* 0x000fea0003800100 */
.L_x_6281:
[----:B------:R-:W-:-:S13]  /*3c60*/  ISETP.GE.U32.AND P0, PT, R17, R16, PT ;  /* 0x000000101100720c */ /* 0x000fda0003f06070 */
[----:B--234-:R-:W2:Y:S01]  /*3c70*/  @!P0 LDC.64 R2, c[0x0][0x388] ;  /* 0x0000e200ff028b82 */ /* 0x01cea20000000a00 */
[----:B------:R-:W-:Y:S01]  /*3c80*/  @!P0 IMAD.IADD R5, R0, 0x1, R17 ;  /* 0x0000000100058824 */ /* 0x000fe200078e0211 */
[----:B------:R-:W-:-:S03]  /*3c90*/  @!P0 IADD3 R17, PT, PT, R17, 0x80, RZ ;  /* 0x0000008011118810 */ /* 0x000fc60007ffe0ff */
[----:B--2---:R-:W-:-:S05]  /*3ca0*/  @!P0 IMAD.WIDE.U32 R2, R5, 0x2, R2 ;  /* 0x0000000205028825 */ /* 0x004fca00078e0002 */
[----:B------:R2:W-:Y:S02]  /*3cb0*/  @!P0 STG.E.U16 desc[UR4][R2.64], R9 ;  /* 0x0000000902008986 */ /* 0x0005e4000c101504 */
.L_x_6287:
[----:B------:R-:W-:Y:S05]  /*3cc0*/  BSYNC.RECONVERGENT B0 ;  /* 0x0000000000007941 */ /* 0x000fea0003800200 */
.L_x_6280:
[----:B------:R-:W-:Y:S05]  /*3cd0*/  WARPSYNC.ALL ;  /* 0x0000000000007948 */ /* 0x000fea0003800000 */
[----:B------:R-:W-:-:S13]  /*3ce0*/  ISETP.GE.U32.AND P0, PT, R17, R16, PT ;  /* 0x000000101100720c */ /* 0x000fda0003f06070 */
[----:B------:R-:W-:Y:S05]  /*3cf0*/  @P0 EXIT ;  /* 0x000000000000094d */ /* 0x000fea0003800000 */
[----:B--234-:R-:W2:Y:S01]  /*3d00*/  LDC.64 R2, c[0x0][0x388] ;  /* 0x0000e200ff027b82 */ /* 0x01cea20000000a00 */
[----:B------:R-:W-:-:S04]  /*3d10*/  IMAD.IADD R17, R0, 0x1, R17 ;  /* 0x0000000100117824 */ /* 0x000fc800078e0211 */
[----:B--2---:R-:W-:-:S05]  /*3d20*/  IMAD.WIDE.U32 R2, R17, 0x2, R2 ;  /* 0x0000000211027825 */ /* 0x004fca00078e0002 */
[----:B------:R-:W-:Y:S01]  /*3d30*/  STG.E.U16 desc[UR4][R2.64], R10 ;  /* 0x0000000a02007986 */ /* 0x000fe2000c101504 */
[----:B------:R-:W-:Y:S05]  /*3d40*/  EXIT ;  /* 0x000000000000794d */ /* 0x000fea0003800000 */
.L_x_6184:
[----:B------:R-:W0:Y:S01]  /*3d50*/  S2R R11, SR_TID.X ;  /* 0x00000000000b7919 */ /* 0x000e220000002100 */
[----:B------:R-:W1:Y:S02]  /*3d60*/  LDC.64 R2, c[0x0][0x390] ;  /* 0x0000e400ff027b82 */ /* 0x000e640000000a00 */
[----:B-1----:R-:W-:-:S04]  /*3d70*/  IMAD.WIDE.U32 R2, R0, 0x2, R2 ;  /* 0x0000000200027825 */ /* 0x002fc800078e0002 */
[----:B0-----:R-:W-:-:S05]  /*3d80*/  IMAD.WIDE.U32 R2, R11, 0x4, R2 ;  /* 0x000000040b027825 */ /* 0x001fca00078e0002 */
[----:B------:R0:W5:Y:S04]  /*3d90*/  LDG.E R16, desc[UR4][R2.64] ;  /* 0x0000000402107981 */ /* 0x000168000c1e1900 */
[----:B------:R0:W5:Y:S04]  /*3da0*/  LDG.E R14, desc[UR4][R2.64+0x200] ;  /* 0x00020004020e7981 */ /* 0x000168000c1e1900 */
[----:B------:R0:W5:Y:S04]  /*3db0*/  LDG.E R15, desc[UR4][R2.64+0x400] ;  /* 0x00040004020f7981 */ /* 0x000168000c1e1900 */
[----:B------:R0:W5:Y:S01]  /*3dc0*/  LDG.E R10, desc[UR4][R2.64+0x600] ;  /* 0x00060004020a7981 */ /* 0x000162000c1e1900 */
[----:B------:R-:W1:Y:S02]  /*3dd0*/  LDC.U16 R9, c[0x0][0x386] ;  /* 0x0000e180ff097b82 */ /* 0x000e640000000400 */
[----:B-1----:R-:W-:-:S05]  /*3de0*/  HADD2.F32 R9, -RZ, R9.H0_H0 ;  /* 0x20000009ff097230 */ /* 0x002fca0000004100 */
[C---:B------:R-:W-:Y:S01]  /*3df0*/  FSETP.NEU.FTZ.AND P0, PT, R9.reuse, RZ, PT ;  /* 0x000000ff0900720b */ /* 0x040fe20003f1d000 */
[C---:B------:R-:W-:Y:S01]  /*3e00*/  FADD.FTZ R8, |R9|.reuse, -RZ ;  /* 0x800000ff09087221 */ /* 0x040fe20000010200 */
[----:B------:R-:W-:-:S11]  /*3e10*/  FMUL.FTZ R7, |R9|, 8388608 ;  /* 0x4b00000009077820 */ /* 0x000fd60000410200 */
[----:B0-----:R-:W-:Y:S05]  /*3e20*/  @P0 BRA `(.L_x_6288) ;  /* 0x0000000000580947 */ /* 0x001fea0003800000 */
[----:B------:R-:W0:Y:S01]  /*3e30*/  MUFU.RCP R9, R9 ;  /* 0x0000000900097308 */ /* 0x000e220000001000 */
[----:B-----5:R-:W-:Y:S02]  /*3e40*/  HADD2.F32 R2, -RZ, R16.H0_H0 ;  /* 0x20000010ff027230 */ /* 0x020fe40000004100 */
[----:B------:R-:W-:Y:S02]  /*3e50*/  HADD2.F32 R3, -RZ, R14.H0_H0 ;  /* 0x2000000eff037230 */ /* 0x000fe40000004100 */
[----:B------:R-:W-:Y:S02]  /*3e60*/  HADD2.F32 R4, -RZ, R15.H0_H0 ;  /* 0x2000000fff047230 */ /* 0x000fe40000004100 */
[----:B------:R-:W-:Y:S02]  /*3e70*/  HADD2.F32 R5, -RZ, R10.H0_H0 ;  /* 0x2000000aff057230 */ /* 0x000fe40000004100 */
[----:B------:R-:W-:Y:S02]  /*3e80*/  HADD2.F32 R16, -RZ, R16.H1_H1 ;  /* 0x30000010ff107230 */ /* 0x000fe40000004100 */
[----:B------:R-:W-:-:S02]  /*3e90*/  HADD2.F32 R14, -RZ, R14.H1_H1 ;  /* 0x3000000eff0e7230 */ /* 0x000fc40000004100 */
[----:B------:R-:W-:Y:S02]  /*3ea0*/  HADD2.F32 R15, -RZ, R15.H1_H1 ;  /* 0x3000000fff0f7230 */ /* 0x000fe40000004100 */
[----:B------:R-:W-:Y:S02]  /*3eb0*/  HADD2.F32 R10, -RZ, R10.H1_H1 ;  /* 0x3000000aff0a7230 */ /* 0x000fe40000004100 */
        /* <DEDUP_REMOVED lines=8> */
[----:B------:R-:W-:-:S02]  /*3f40*/  F2FP.F16.F32.PACK_AB R13, R13, R2 ;  /* 0x000000020d0d723e */ /* 0x000fc400000000ff */
[----:B------:R-:W-:Y:S02]  /*3f50*/  F2FP.F16.F32.PACK_AB R14, R14, R3 ;  /* 0x000000030e0e723e */ /* 0x000fe400000000ff */
[----:B------:R-:W-:Y:S02]  /*3f60*/  F2FP.F16.F32.PACK_AB R15, R15, R4 ;  /* 0x000000040f0f723e */ /* 0x000fe400000000ff */
[----:B------:R-:W-:Y:S01]  /*3f70*/  F2FP.F16.F32.PACK_AB R10, R10, R5 ;  /* 0x000000050a0a723e */ /* 0x000fe200000000ff */
[----:B------:R-:W-:Y:S06]  /*3f80*/  BRA `(.L_x_6289) ;  /* 0x0000002800e47947 */ /* 0x000fec0003800000 */
.L_x_6288:
[----:B------:R-:W-:Y:S01]  /*3f90*/  LOP3.LUT R6, R7, 0x7fffff, RZ, 0xc0, !PT ;  /* 0x007fffff07067812 */ /* 0x000fe200078ec0ff */
[----:B-----5:R-:W-:Y:S01]  /*3fa0*/  HADD2.F32 R13, -RZ, R16.H0_H0 ;  /* 0x20000010ff0d7230 */ /* 0x020fe20000004100 */
[----:B------:R-:W-:Y:S01]  /*3fb0*/  BSSY.RECONVERGENT B0, `(.L_x_6290) ;  /* 0x000003e000007945 */ /* 0x000fe20003800200 */
[----:B------:R-:W-:Y:S01]  /*3fc0*/  FADD.FTZ R4, -R8, -RZ ;  /* 0x800000ff08047221 */ /* 0x000fe20000010100 */
[----:B------:R-:W-:Y:S01]  /*3fd0*/  LOP3.LUT R6, R6, 0x3f800000, RZ, 0xfc, !PT ;  /* 0x3f80000006067812 */ /* 0x000fe200078efcff */
[----:B------:R-:W-:Y:S01]  /*3fe0*/  FADD.FTZ R3, |R9|, |R9| ;  /* 0x4000000909037221 */ /* 0x000fe20000010200 */
[C---:B------:R-:W-:Y:S01]  /*3ff0*/  FSETP.GEU.FTZ.AND P0, PT, |R13|.reuse, |R9|, PT ;  /* 0x400000090d00720b */ /* 0x040fe20003f1e200 */
[----:B------:R-:W-:Y:S01]  /*4000*/  FADD.FTZ R17, |R13|, -RZ ;  /* 0x800000ff0d117221 */ /* 0x000fe20000010200 */
[----:B------:R0:W1:Y:S01]  /*4010*/  MUFU.RCP R5, R6 ;  /* 0x0000000600057308 */ /* 0x0000620000001000 */
[----:B------:R-:W-:-:S10]  /*4020*/  LOP3.LUT R2, R7, 0xff800000, RZ, 0xc0, !PT ;  /* 0xff80000007027812 */ /* 0x000fd400078ec0ff */
[----:B0-----:R-:W-:Y:S05]  /*4030*/  @!P0 BRA `(.L_x_6291) ;  /* 0x0000000000d48947 */ /* 0x001fea0003800000 */
        /* <DEDUP_REMOVED lines=22> */
.L_x_6294:
[----:B------:R-:W-:Y:S05]  /*41a0*/  BSYNC.RECONVERGENT B1 ;  /* 0x0000000000017941 */ /* 0x000fea0003800200 */
.L_x_6293:
[----:B------:R-:W-:Y:S01]  /*41b0*/  FFMA.FTZ R17, -R8, R12, R17 ;  /* 0x0000000c08117223 */ /* 0x000fe20000010111 */
[----:B------:R-:W-:Y:S06]  /*41c0*/  BRA `(.L_x_6291) ;  /* 0x0000000000707947 */ /* 0x000fec0003800000 */
.L_x_6292:
        /* <DEDUP_REMOVED lines=12> */
.L_x_6297:
        /* <DEDUP_REMOVED lines=13> */
.L_x_6296:
[----:B------:R-:W-:Y:S05]  /*4360*/  BSYNC.RECONVERGENT B1 ;  /* 0x0000000000017941 */ /* 0x000fea0003800200 */
.L_x_6295:
[----:B------:R-:W-:-:S04]  /*4370*/  FMUL.FTZ R17, R17, 1.1920928955078125e-07 ;  /* 0x3400000011117820 */ /* 0x000fc80000410000 */
[----:B------:R-:W-:-:S07]  /*4380*/  FMUL.FTZ R17, R12, R17 ;  /* 0x000000110c117220 */ /* 0x000fce0000410000 */
.L_x_6291:
[----:B------:R-:W-:Y:S05]  /*4390*/  BSYNC.RECONVERGENT B0 ;  /* 0x0000000000007941 */ /* 0x000fea0003800200 */
.L_x_6290:
        /* <DEDUP_REMOVED lines=23> */
.L_x_6299:
[----:B------:R-:W-:-:S05]  /*4510*/  FMUL.FTZ R13, R13, R12 ;  /* 0x0000000c0d0d7220 */ /* 0x000fca0000410000 */
[----:B------:R-:W-:-:S05]  /*4520*/  F2FP.F16.F32.PACK_AB R13, RZ, R13 ;  /* 0x0000000dff0d723e */ /* 0x000fca00000000ff */
[----:B------:R-:W-:-:S05]  /*4530*/  HADD2.F32 R13, -RZ, R13.H0_H0 ;  /* 0x2000000dff0d7230 */ /* 0x000fca0000004100 */
[----:B------:R-:W-:-:S04]  /*4540*/  LOP3.LUT R13, RZ, 0x80000000, R13, 0xb8, !PT ;  /* 0x80000000ff0d7812 */ /* 0x000fc800078eb80d */
[----:B------:R-:W-:-:S07]  /*4550*/  F2FP.F16.F32.PACK_AB R13, RZ, R13 ;  /* 0x0000000dff0d723e */ /* 0x000fce00000000ff */
.L_x_6300:
[----:B------:R-:W-:Y:S05]  /*4560*/  BSYNC.RECONVERGENT B0 ;  /* 0x0000000000007941 */ /* 0x000fea0003800200 */
.L_x_6298:
[----:B------:R-:W-:Y:S01]  /*4570*/  HADD2.F32 R16, -RZ, R16.H1_H1 ;  /* 0x30000010ff107230 */ /* 0x000fe20000004100 */
[----:B------:R-:W-:Y:S04]  /*4580*/  BSSY.RECONVERGENT B0, `(.L_x_6301) ;  /* 0x0000039000007945 */ /* 0x000fe80003800200 */
        /* <DEDUP_REMOVED lines=22> */
.L_x_6306:
[----:B------:R-:W-:Y:S01]  /*46f0*/  FSETP.GEU.FTZ.AND P1, PT, R20, -R8, PT ;  /* 0x800000081400720b */ /* 0x000fe20003f3e000 */
[----:B------:R-:W-:-:S12]  /*4700*/  FADD.FTZ R18, R18, -1 ;  /* 0xbf80000012127421 */ /* 0x000fd80000010000 */
[----:B------:R-:W-:-:S07]  /*4710*/  @!P1 FADD.FTZ R18, R18, -1 ;  /* 0xbf80000012129421 */ /* 0x000fce0000010000 */
.L_x_6305:
[----:B------:R-:W-:Y:S05]  /*4720*/  BSYNC.RECONVERGENT B1 ;  /* 0x0000000000017941 */ /* 0x000fea0003800200 */
.L_x_6304:
[----:B------:R-:W-:Y:S01]  /*4730*/  FFMA.FTZ R17, -R8, R18, R17 ;  /* 0x0000001208117223 */ /* 0x000fe20000010111 */
[----:B------:R-:W-:Y:S06]  /*4740*/  BRA `(.L_x_6302) ;  /* 0x0000000000707947 */ /* 0x000fec0003800000 */
.L_x_6303:
        /* <DEDUP_REMOVED lines=12> */
.L_x_6309:
        /* <DEDUP_REMOVED lines=13> */
.L_x_6308:
[----:B------:R-:W-:Y:S05]  /*48e0*/  BSYNC.RECONVERGENT B1 ;  /* 0x0000000000017941 */ /* 0x000fea0003800200 */
.L_x_6307:
[----:B------:R-:W-:-:S04]  /*48f0*/  FMUL.FTZ R18, R18, 1.1920928955078125e-07 ;  /* 0x3400000012127820 */ /* 0x000fc80000410000 */
[----:B------:R-:W-:-:S07]  /*4900*/  FMUL.FTZ R17, R17, R18 ;  /* 0x0000001211117220 */ /* 0x000fce0000410000 */
.L_x_6302:
[----:B------:R-:W-:Y:S05]  /*4910*/  BSYNC.RECONVERGENT B0 ;  /* 0x0000000000007941 */ /* 0x000fea0003800200 */
.L_x_6301:
        /* <DEDUP_REMOVED lines=11> */
[----:B------:R-:W-:-:S05]  /*49d0*/  @!P1 FMUL.FTZ R16, R16, R12 ;  /* 0x0000000c10109220 */ /* 0x000fca0000410000 */
[----:B------:R-:W-:-:S05]  /*49e0*/  @!P1 F2FP.F16.F32.PACK_AB R16, RZ, R16 ;  /* 0x00000010ff10923e */ /* 0x000fca00000000ff */
[----:B------:R-:W-:Y:S02]  /*49f0*/  @!P1 HADD2.F32 R18, -RZ, R16.H0_H0 ;  /* 0x20000010ff129230 */ /* 0x000fe40000004100 */
[----:B------:R-:W-:-:S03]  /*4a00*/  HADD2.F32 R16, -RZ, R14.H0_H0 ;  /* 0x2000000eff107230 */ /* 0x000fc60000004100 */
[----:B------:R-:W-:Y:S02]  /*4a10*/  @!P1 LOP3.LUT R18, RZ, 0x80000000, R18, 0xb8, !PT ;  /* 0x80000000ff129812 */ /* 0x000fe400078eb812 */
[----:B------:R-:W-:Y:S02]  /*4a20*/  FSETP.GEU.FTZ.AND P2, PT, |R16|, |R9|, PT ;  /* 0x400000091000720b */ /* 0x000fe40003f5e200 */
[----:B------:R-:W-:-:S04]  /*4a30*/  @!P1 F2FP.F16.F32.PACK_AB R18, RZ, R18 ;  /* 0x00000012ff12923e */ /* 0x000fc800000000ff */
[----:B------:R-:W-:Y:S01]  /*4a40*/  @!P1 PRMT R13, R13, 0x5410, R18 ;  /* 0x000054100d0d9816 */ /* 0x000fe20000000012 */
[----:B------:R-:W-:Y:S06]  /*4a50*/  @!P1 BRA `(.L_x_6311) ;  /* 0x0000000000249947 */ /* 0x000fec0003800000 */
[----:B------:R-:W0:Y:S02]  /*4a60*/  FRND.FTZ.FLOOR R18, R17 ;  /* 0x0000001100127307 */ /* 0x000e240000215000 */
[----:B0-----:R-:W-:-:S04]  /*4a70*/  F2FP.F16.F32.PACK_AB R18, RZ, R18 ;  /* 0x00000012ff12723e */ /* 0x001fc800000000ff */
[----:B------:R-:W-:-:S05]  /*4a80*/  PRMT R13, R13, 0x5410, R18 ;  /* 0x000054100d0d7816 */ /* 0x000fca0000000012 */
[----:B------:R-:W-:-:S05]  /*4a90*/  HADD2.F32 R20, -RZ, R13.H1_H1 ;  /* 0x3000000dff147230 */ /* 0x000fca0000004100 */
[----:B------:R-:W-:-:S05]  /*4aa0*/  FADD.FTZ R18, -R20, R17 ;  /* 0x0000001114127221 */ /* 0x000fca0000010100 */
[----:B------:R-:W-:-:S13]  /*4ab0*/  FSETP.GT.FTZ.AND P1, PT, R18, 0.5, PT ;  /* 0x3f0000001200780b */ /* 0x000fda0003f34000 */
[----:B------:R-:W-:-:S05]  /*4ac0*/  @P1 FADD.FTZ R18, R20, 1 ;  /* 0x3f80000014121421 */ /* 0x000fca0000010000 */
[----:B------:R-:W-:-:S04]  /*4ad0*/  @P1 F2FP.F16.F32.PACK_AB R18, RZ, R18 ;  /* 0x00000012ff12123e */ /* 0x000fc800000000ff */
[----:B------:R-:W-:-:S07]  /*4ae0*/  @P1 PRMT R13, R13, 0x5410, R18 ;  /* 0x000054100d0d1816 */ /* 0x000fce0000000012 */
.L_x_6311:
[----:B------:R-:W-:Y:S05]  /*4af0*/  BSYNC.RECONVERGENT B0 ;  /* 0x0000000000007941 */ /* 0x000fea0003800200 */
.L_x_6310:
        /* <DEDUP_REMOVED lines=22> */
.L_x_6317:
[----:B------:R-:W-:Y:S01]  /*4c60*/  FSETP.GEU.FTZ.AND P1, PT, R20, -R8, PT ;  /* 0x800000081400720b */ /* 0x000fe20003f3e000 */
[----:B------:R-:W-:-:S12]  /*4c70*/  FADD.FTZ R18, R18, -1 ;  /* 0xbf80000012127421 */ /* 0x000fd80000010000 */
[----:B------:R-:W-:-:S07]  /*4c80*/  @!P1 FADD.FTZ R18, R18, -1 ;  /* 0xbf80000012129421 */ /* 0x000fce0000010000 */
.L_x_6316:
[----:B------:R-:W-:Y:S05]  /*4c90*/  BSYNC.RECONVERGENT B1 ;  /* 0x0000000000017941 */ /* 0x000fea0003800200 */
.L_x_6315:
[----:B------:R-:W-:Y:S01]  /*4ca0*/  FFMA.FTZ R17, -R8, R18, R17 ;  /* 0x0000001208117223 */ /* 0x000fe20000010111 */
[----:B------:R-:W-:Y:S06]  /*4cb0*/  BRA `(.L_x_6313) ;  /* 0x0000000000707947 */ /* 0x000fec0003800000 */
.L_x_6314:
        /* <DEDUP_REMOVED lines=12> */
.L_x_6320:
        /* <DEDUP_REMOVED lines=13> */
.L_x_6319:
[----:B------:R-:W-:Y:S05]  /*4e50*/  BSYNC.RECONVERGENT B1 ;  /* 0x0000000000017941 */ /* 0x000fea0003800200 */
.L_x_6318:
[----:B------:R-:W-:-:S04]  /*4e60*/  FMUL.FTZ R18, R18, 1.1920928955078125e-07 ;  /* 0x3400000012127820 */ /* 0x000fc80000410000 */
[----:B------:R-:W-:-:S07]  /*4e70*/  FMUL.FTZ R17, R17, R18 ;  /* 0x0000001211117220 */ /* 0x000fce0000410000 */
.L_x_6313:
[----:B------:R-:W-:Y:S05]  /*4e80*/  BSYNC.RECONVERGENT B0 ;  /* 0x0000000000007941 */ /* 0x000fea0003800200 */
.L_x_6312:
        /* <DEDUP_REMOVED lines=14> */
[----:B------:R-:W-:-:S03]  /*4f70*/  HADD2.F32 R16, -RZ, R14.H1_H1 ;  /* 0x3000000eff107230 */ /* 0x000fc60000004100 */
[----:B------:R-:W-:Y:S02]  /*4f80*/  @!P1 LOP3.LUT R18, RZ, 0x80000000, R18, 0xb8, !PT ;  /* 0x80000000ff129812 */ /* 0x000fe400078eb812 */
[----:B------:R-:W-:Y:S02]  /*4f90*/  FSETP.GEU.FTZ.AND P2, PT, |R16|, |R9|, PT ;  /* 0x400000091000720b */ /* 0x000fe40003f5e200 */
[----:B------:R-:W-:Y:S01]  /*4fa0*/  @!P1 F2FP.F16.F32.PACK_AB R14, RZ, R18 ;  /* 0x00000012ff0e923e */ /* 0x000fe200000000ff */
[----:B------:R-:W-:Y:S10]  /*4fb0*/  @!P1 BRA `(.L_x_6322) ;  /* 0x0000000000209947 */ /* 0x000ff40003800000 */
[----:B------:R-:W0:Y:S02]  /*4fc0*/  FRND.FTZ.FLOOR R14, R17 ;  /* 0x00000011000e7307 */ /* 0x000e240000215000 */
[----:B0-----:R-:W-:-:S05]  /*4fd0*/  F2FP.F16.F32.PACK_AB R14, RZ, R14 ;  /* 0x0000000eff0e723e */ /* 0x001fca00000000ff */
[----:B------:R-:W-:-:S05]  /*4fe0*/  HADD2.F32 R20, -RZ, R14.H0_H0 ;  /* 0x2000000eff147230 */ /* 0x000fca0000004100 */
[----:B------:R-:W-:-:S05]  /*4ff0*/  FADD.FTZ R18, -R20, R17 ;  /* 0x0000001114127221 */ /* 0x000fca0000010100 */
[----:B------:R-:W-:-:S13]  /*5000*/  FSETP.GT.FTZ.AND P1, PT, R18, 0.5, PT ;  /* 0x3f0000001200780b */ /* 0x000fda0003f34000 */
[----:B------:R-:W-:-:S05]  /*5010*/  @P1 FADD.FTZ R18, R20, 1 ;  /* 0x3f80000014121421 */ /* 0x000fca0000010000 */
[----:B------:R-:W-:-:S04]  /*5020*/  @P1 F2FP.F16.F32.PACK_AB R18, RZ, R18 ;  /* 0x00000012ff12123e */ /* 0x000fc800000000ff */
[----:B------:R-:W-:-:S07]  /*5030*/  @P1 PRMT R14, R18, 0x7610, R14 ;  /* 0x00007610120e1816 */ /* 0x000fce000000000e */
.L_x_6322:
[----:B------:R-:W-:Y:S05]  /*5040*/  BSYNC.RECONVERGENT B0 ;  /* 0x0000000000007941 */ /* 0x000fea0003800200 */
.L_x_6321:
        /* <DEDUP_REMOVED lines=22> */
.L_x_6328:
[----:B------:R-:W-:Y:S01]  /*51b0*/  FSETP.GEU.FTZ.AND P1, PT, R20, -R8, PT ;  /* 0x800000081400720b */ /* 0x000fe20003f3e000 */
[----:B------:R-:W-:-:S12]  /*51c0*/  FADD.FTZ R18, R18, -1 ;  /* 0xbf80000012127421 */ /* 0x000fd80000010000 */
[----:B------:R-:W-:-:S07]  /*51d0*/  @!P1 FADD.FTZ R18, R18, -1 ;  /* 0xbf80000012129421 */ /* 0x000fce0000010000 */
.L_x_6327:
[----:B------:R-:W-:Y:S05]  /*51e0*/  BSYNC.RECONVERGENT B1 ;  /* 0x0000000000017941 */ /* 0x000fea0003800200 */
.L_x_6326:
[----:B------:R-:W-:Y:S01]  /*51f0*/  FFMA.FTZ R17, -R8, R18, R17 ;  /* 0x0000001208117223 */ /* 0x000fe20000010111 */
[----:B------:R-:W-:Y:S06]  /*5200*/  BRA `(.L_x_6324) ;  /* 0x0000000000707947 */ /* 0x000fec0003800000 */
.L_x_6325:
        /* <DEDUP_REMOVED lines=12> */
.L_x_6331:
        /* <DEDUP_REMOVED lines=13> */
.L_x_6330:
[----:B------:R-:W-:Y:S05]  /*53a0*/  BSYNC.RECONVERGENT B1 ;  /* 0x0000000000017941 */ /* 0x000fea0003800200 */
.L_x_6329:
[----:B------:R-:W-:-:S04]  /*53b0*/  FMUL.FTZ R18, R18, 1.1920928955078125e-07 ;  /* 0x3400000012127820 */ /* 0x000fc80000410000 */
[----:B------:R-:W-:-:S07]  /*53c0*/  FMUL.FTZ R17, R17, R18 ;  /* 0x0000001211117220 */ /* 0x000fce0000410000 */
.L_x_6324:
[----:B------:R-:W-:Y:S05]  /*53d0*/  BSYNC.RECONVERGENT B0 ;  /* 0x0000000000007941 */ /* 0x000fea0003800200 */
.L_x_6323:
        /* <DEDUP_REMOVED lines=29> */
.L_x_6333:
[----:B------:R-:W-:Y:S05]  /*55b0*/  BSYNC.RECONVERGENT B0 ;  /* 0x0000000000007941 */ /* 0x000fea0003800200 */
.L_x_6332:
        /* <DEDUP_REMOVED lines=22> */
.L_x_6339:
[----:B------:R-:W-:Y:S01]  /*5720*/  FSETP.GEU.FTZ.AND P1, PT, R20, -R8, PT ;  /* 0x800000081400720b */ /* 0x000fe20003f3e000 */
[----:B------:R-:W-:-:S12]  /*5730*/  FADD.FTZ R18, R18, -1 ;  /* 0xbf80000012127421 */ /* 0x000fd80000010000 */
[----:B------:R-:W-:-:S07]  /*5740*/  @!P1 FADD.FTZ R18, R18, -1 ;  /* 0xbf80000012129421 */ /* 0x000fce0000010000 */
.L_x_6338:
[----:B------:R-:W-:Y:S05]  /*5750*/  BSYNC.RECONVERGENT B1 ;  /* 0x0000000000017941 */ /* 0x000fea0003800200 */
.L_x_6337:
[----:B------:R-:W-:Y:S01]  /*5760*/  FFMA.FTZ R17, -R8, R18, R17 ;  /* 0x0000001208117223 */ /* 0x000fe20000010111 */
[----:B------:R-:W-:Y:S06]  /*5770*/  BRA `(.L_x_6335) ;  /* 0x0000000000707947 */ /* 0x000fec0003800000 */
.L_x_6336:
        /* <DEDUP_REMOVED lines=12> */
.L_x_6342:
        /* <DEDUP_REMOVED lines=13> */
.L_x_6341:
[----:B------:R-:W-:Y:S05]  /*5910*/  BSYNC.RECONVERGENT B1 ;  /* 0x0000000000017941 */ /* 0x000fea0003800200 */
.L_x_6340:
[----:B------:R-:W-:-:S04]  /*5920*/  FMUL.FTZ R18, R18, 1.1920928955078125e-07 ;  /* 0x3400000012127820 */ /* 0x000fc80000410000 */
[----:B------:R-:W-:-:S07]  /*5930*/  FMUL.FTZ R17, R17, R18 ;  /* 0x0000001211117220 */ /* 0x000fce0000410000 */
.L_x_6335:
[----:B------:R-:W-:Y:S05]  /*5940*/  BSYNC.RECONVERGENT B0 ;  /* 0x0000000000007941 */ /* 0x000fea0003800200 */
.L_x_6334:
        /* <DEDUP_REMOVED lines=27> */
.L_x_6344:
[----:B------:R-:W-:Y:S05]  /*5b00*/  BSYNC.RECONVERGENT B0 ;  /* 0x0000000000007941 */ /* 0x000fea0003800200 */
.L_x_6343:
        /* <DEDUP_REMOVED lines=22> */
.L_x_6350:
[----:B------:R-:W-:Y:S01]  /*5c70*/  FSETP.GEU.FTZ.AND P1, PT, R20, -R8, PT ;  /* 0x800000081400720b */ /* 0x000fe20003f3e000 */
[----:B------:R-:W-:-:S12]  /*5c80*/  FADD.FTZ R18, R18, -1 ;  /* 0xbf80000012127421 */ /* 0x000fd80000010000 */
[----:B------:R-:W-:-:S07]  /*5c90*/  @!P1 FADD.FTZ R18, R18, -1 ;  /* 0xbf80000012129421 */ /* 0x000fce0000010000 */
.L_x_6349:
[----:B------:R-:W-:Y:S05]  /*5ca0*/  BSYNC.RECONVERGENT B1 ;  /* 0x0000000000017941 */ /* 0x000fea0003800200 */
.L_x_6348:
[----:B------:R-:W-:Y:S01]  /*5cb0*/  FFMA.FTZ R17, -R8, R18, R17 ;  /* 0x0000001208117223 */ /* 0x000fe20000010111 */
[----:B------:R-:W-:Y:S06]  /*5cc0*/  BRA `(.L_x_6346) ;  /* 0x0000000000707947 */ /* 0x000fec0003800000 */
.L_x_6347:
        /* <DEDUP_REMOVED lines=12> */
.L_x_6353:
        /* <DEDUP_REMOVED lines=13> */
.L_x_6352:
[----:B------:R-:W-:Y:S05]  /*5e60*/  BSYNC.RECONVERGENT B1 ;  /* 0x0000000000017941 */ /* 0x000fea0003800200 */
.L_x_6351:
[----:B------:R-:W-:-:S04]  /*5e70*/  FMUL.FTZ R18, R18, 1.1920928955078125e-07 ;  /* 0x3400000012127820 */ /* 0x000fc80000410000 */
[----:B------:R-:W-:-:S07]  /*5e80*/  FMUL.FTZ R17, R17, R18 ;  /* 0x0000001211117220 */ /* 0x000fce0000410000 */
.L_x_6346:
[----:B------:R-:W-:Y:S05]  /*5e90*/  BSYNC.RECONVERGENT B0 ;  /* 0x0000000000007941 */ /* 0x000fea0003800200 */
.L_x_6345:
        /* <DEDUP_REMOVED lines=29> */
.L_x_6355:
[----:B------:R-:W-:Y:S05]  /*6070*/  BSYNC.RECONVERGENT B0 ;  /* 0x0000000000007941 */ /* 0x000fea0003800200 */
.L_x_6354:
        /* <DEDUP_REMOVED lines=22> */
.L_x_6361:
[----:B------:R-:W-:Y:S01]  /*61e0*/  FSETP.GEU.FTZ.AND P1, PT, R20, -R8, PT ;  /* 0x800000081400720b */ /* 0x000fe20003f3e000 */
[----:B------:R-:W-:-:S12]  /*61f0*/  FADD.FTZ R18, R18, -1 ;  /* 0xbf80000012127421 */ /* 0x000fd80000010000 */
[----:B------:R-:W-:-:S07]  /*6200*/  @!P1 FADD.FTZ R18, R18, -1 ;  /* 0xbf80000012129421 */ /* 0x000fce0000010000 */
.L_x_6360:
[----:B------:R-:W-:Y:S05]  /*6210*/  BSYNC.RECONVERGENT B1 ;  /* 0x0000000000017941 */ /* 0x000fea0003800200 */
.L_x_6359:
[----:B------:R-:W-:Y:S01]  /*6220*/  FFMA.FTZ R17, -R8, R18, R17 ;  /* 0x0000001208117223 */ /* 0x000fe20000010111 */
[----:B------:R-:W-:Y:S06]  /*6230*/  BRA `(.L_x_6357) ;  /* 0x0000000000707947 */ /* 0x000fec0003800000 */
.L_x_6358:
        /* <DEDUP_REMOVED lines=12> */
.L_x_6364:
        /* <DEDUP_REMOVED lines=13> */
.L_x_6363:
[----:B------:R-:W-:Y:S05]  /*63d0*/  BSYNC.RECONVERGENT B1 ;  /* 0x0000000000017941 */ /* 0x000fea0003800200 */
.L_x_6362:
[----:B------:R-:W-:-:S04]  /*63e0*/  FMUL.FTZ R18, R18, 1.1920928955078125e-07 ;  /* 0x3400000012127820 */ /* 0x000fc80000410000 */
[----:B------:R-:W-:-:S07]  /*63f0*/  FMUL.FTZ R17, R17, R18 ;  /* 0x0000001211117220 */ /* 0x000fce0000410000 */
.L_x_6357:
[----:B------:R-:W-:Y:S05]  /*6400*/  BSYNC.RECONVERGENT B0 ;  /* 0x0000000000007941 */ /* 0x000fea0003800200 */
.L_x_6356:
        /* <DEDUP_REMOVED lines=27> */
.L_x_6366:
[----:B------:R-:W-:Y:S05]  /*65c0*/  BSYNC.RECONVERGENT B0 ;  /* 0x0000000000007941 */ /* 0x000fea0003800200 */
.L_x_6365:
        /* <DEDUP_REMOVED lines=22> */
.L_x_6372:
[----:B------:R-:W-:Y:S01]  /*6730*/  FSETP.GEU.FTZ.AND P1, PT, R4, -R8, PT ;  /* 0x800000080400720b */ /* 0x000fe20003f3e000 */
[----:B------:R-:W-:-:S12]  /*6740*/  FADD.FTZ R2, R2, -1 ;  /* 0xbf80000002027421 */ /* 0x000fd80000010000 */
[----:B------:R-:W-:-:S07]  /*6750*/  @!P1 FADD.FTZ R2, R2, -1 ;  /* 0xbf80000002029421 */ /* 0x000fce0000010000 */
.L_x_6371:
[----:B------:R-:W-:Y:S05]  /*6760*/  BSYNC.RECONVERGENT B1 ;  /* 0x0000000000017941 */ /* 0x000fea0003800200 */
.L_x_6370:
[----:B------:R-:W-:Y:S01]  /*6770*/  FFMA.FTZ R17, -R8, R2, R17 ;  /* 0x0000000208117223 */ /* 0x000fe20000010111 */
[----:B------:R-:W-:Y:S06]  /*6780*/  BRA `(.L_x_6368) ;  /* 0x0000000000707947 */ /* 0x000fec0003800000 */
.L_x_6369:
[C---:B------:R-:W-:Y:S01]  /*6790*/  IADD3 R3, PT, PT, -R2.reuse, R17, RZ ;  /* 0x0000001102037210 */ /* 0x040fe20007ffe1ff */
[----:B------:R-:W-:Y:S01]  /*67a0*/  BSSY.RECONVERGENT B1, `(.L_x_6373) ;  /* 0x0000018000017945 */ /* 0x000fe20003800200 */
[----:B------:R-:W-:Y:S02]  /*67b0*/  ISETP.GT.U32.AND P1, PT, R17, 0x7f7fffff, PT ;  /* 0x7f7fffff1100780c */ /* 0x000fe40003f24070 */
        /* <DEDUP_REMOVED lines=9> */
.L_x_6375:
        /* <DEDUP_REMOVED lines=13> */
.L_x_6374:
[----:B------:R-:W-:Y:S05]  /*6920*/  BSYNC.RECONVERGENT B1 ;  /* 0x0000000000017941 */ /* 0x000fea0003800200 */
.L_x_6373:
[----:B------:R-:W-:-:S04]  /*6930*/  FMUL.FTZ R17, R17, 1.1920928955078125e-07 ;  /* 0x3400000011117820 */ /* 0x000fc80000410000 */
[----:B------:R-:W-:-:S07]  /*6940*/  FMUL.FTZ R17, R8, R17 ;  /* 0x0000001108117220 */ /* 0x000fce0000410000 */
.L_x_6368:
[----:B------:R-:W-:Y:S05]  /*6950*/  BSYNC.RECONVERGENT B0 ;  /* 0x0000000000007941 */ /* 0x000fea0003800200 */
.L_x_6367:
        /* <DEDUP_REMOVED lines=13> */
[----:B------:R-:W-:-:S05]  /*6a30*/  @!P0 HADD2.F32 R2, -RZ, R2.H0_H0 ;  /* 0x20000002ff028230 */ /* 0x000fca0000004100 */
[----:B------:R-:W-:-:S04]  /*6a40*/  @!P0 LOP3.LUT R2, RZ, 0x80000000, R2, 0xb8, !PT ;  /* 0x80000000ff028812 */ /* 0x000fc800078eb802 */
        /* <DEDUP_REMOVED lines=12> */
.L_x_6376:
[----:B------:R-:W-:Y:S05]  /*6b10*/  BSYNC.RECONVERGENT B0 ;  /* 0x0000000000007941 */ /* 0x000fea0003800200 */
.L_x_6289:
        /* <DEDUP_REMOVED lines=8> */
.L_x_6377:
        /* <DEDUP_REMOVED lines=14> */
.L_x_32855:


//--------------------- .text._ZN2at6native29vectorized_elementwise_kernelILi4ENS0_13BUnaryFunctorIN3c104HalfES4_S4_ZZZNS0_15binary_internal21div_floor_kernel_cudaERNS_18TensorIteratorBaseEENKUlvE1_clEvENKUlvE1_clEvEUlS4_S4_E_EESt5arrayIPcLm2EEEEviT0_T1_ --------------------------
	.section	.text._ZN2at6native29vectorized_elementwise_kernelILi4ENS0_13BUnaryFunctorIN3c104HalfES4_S4_ZZZNS0_15binary_internal21div_floor_kernel_cudaERNS_18TensorIteratorBaseEENKUlvE1_clEvENKUlvE1_clEvEUlS4_S4_E_EESt5arrayIPcLm2EEEEviT0_T1_,"ax",@progbits
	.align	128
        .global         _ZN2at6native29vectorized_elementwise_kernelILi4ENS0_13BUnaryFunctorIN3c104HalfES4_S4_ZZZNS0_15binary_internal21div_floor_kernel_cudaERNS_18TensorIteratorBaseEENKUlvE1_clEvENKUlvE1_clEvEUlS4_S4_E_EESt5arrayIPcLm2EEEEviT0_T1_
        .type           _ZN2at6native29vectorized_elementwise_kernelILi4ENS0_13BUnaryFunctorIN3c104HalfES4_S4_ZZZNS0_15binary_internal21div_floor_kernel_cudaERNS_18TensorIteratorBaseEENKUlvE1_clEvENKUlvE1_clEvEUlS4_S4_E_EESt5arrayIPcLm2EEEEviT0_T1_,@function
        .size           _ZN2at6native29vectorized_elementwise_kernelILi4ENS0_13BUnaryFunctorIN3c104HalfES4_S4_ZZZNS0_15binary_internal21div_floor_kernel_cudaERNS_18TensorIteratorBaseEENKUlvE1_clEvENKUlvE1_clEvEUlS4_S4_E_EESt5arrayIPcLm2EEEEviT0_T1_,(.L_x_32856 - _ZN2at6native29vectorized_elementwise_kernelILi4ENS0_13BUnaryFunctorIN3c104HalfES4_S4_ZZZNS0_15binary_internal21div_floor_kernel_cudaERNS_18TensorIteratorBaseEENKUlvE1_clEvENKUlvE1_clEvEUlS4_S4_E_EESt5arrayIPcLm2EEEEviT0_T1_)
        .other          _ZN2at6native29vectorized_elementwise_kernelILi4ENS0_13BUnaryFunctorIN3c104HalfES4_S4_ZZZNS0_15binary_internal21div_floor_kernel_cudaERNS_18TensorIteratorBaseEENKUlvE1_clEvENKUlvE1_clEvEUlS4_S4_E_EESt5arrayIPcLm2EEEEviT0_T1_,@"STO_CUDA_ENTRY STV_DEFAULT"
_ZN2at6native29vectorized_elementwise_kernelILi4ENS0_13BUnaryFunctorIN3c104HalfES4_S4_ZZZNS0_15binary_internal21div_floor_kernel_cudaERNS_18TensorIteratorBaseEENKUlvE1_clEvENKUlvE1_clEvEUlS4_S4_E_EESt5arrayIPcLm2EEEEviT0_T1_:
.text._ZN2at6native29vectorized_elementwise_kernelILi4ENS0_13BUnaryFunctorIN3c104HalfES4_S4_ZZZNS0_15binary_internal21div_floor_kernel_cudaERNS_18TensorIteratorBaseEENKUlvE1_clEvENKUlvE1_clEvEUlS4_S4_E_EESt5arrayIPcLm2EEEEviT0_T1_:
        /* <DEDUP_REMOVED lines=107> */
.L_x_6385:
[----:B------:R-:W-:Y:S05]  /*06b0*/  BSYNC.RECONVERGENT B2 ;  /* 0x0000000000027941 */ /* 0x000fea0003800200 */
.L_x_6384:
[----:B------:R-:W-:Y:S01]  /*06c0*/  FFMA.FTZ R5, -R2, R4, R5 ;  /* 0x0000000402057223 */ /* 0x000fe20000010105 */
[----:B------:R-:W-:Y:S06]  /*06d0*/  BRA `(.L_x_6382) ;  /* 0x0000000000807947 */ /* 0x000fec0003800000 */
.L_x_6383:
        /* <DEDUP_REMOVED lines=16> */
.L_x_6388:
        /* <DEDUP_REMOVED lines=13> */
.L_x_6387:
[----:B------:R-:W-:Y:S05]  /*08b0*/  BSYNC.RECONVERGENT B2 ;  /* 0x0000000000027941 */ /* 0x000fea0003800200 */
.L_x_6386:
[----:B------:R-:W-:-:S04]  /*08c0*/  FMUL.FTZ R5, R5, 1.1920928955078125e-07 ;  /* 0x3400000005057820 */ /* 0x000fc80000410000 */
[----:B------:R-:W-:-:S07]  /*08d0*/  FMUL.FTZ R5, R2, R5 ;  /* 0x0000000502057220 */ /* 0x000fce0000410000 */
.L_x_6382:
[----:B------:R-:W-:Y:S05]  /*08e0*/  BSYNC.RECONVERGENT B0 ;  /* 0x0000000000007941 */ /* 0x000fea0003800200 */
.L_x_6381:
        /* <DEDUP_REMOVED lines=22> */
.L_x_6389:
[----:B------:R-:W-:-:S05]  /*0a50*/  FMUL.FTZ R18, R18, R4 ;  /* 0x0000000412127220 */ /* 0x000fca0000410000 */
[----:B------:R-:W-:-:S05]  /*0a60*/  F2FP.F16.F32.PACK_AB R18, RZ, R18 ;  /* 0x00000012ff12723e */ /* 0x000fca00000000ff */
[----:B------:R-:W-:-:S05]  /*0a70*/  HADD2.F32 R18, -RZ, R18.H0_H0 ;  /* 0x20000012ff127230 */ /* 0x000fca0000004100 */
[----:B------:R-:W-:-:S04]  /*0a80*/  LOP3.LUT R2, RZ, 0x80000000, R18, 0xb8, !PT ;  /* 0x80000000ff027812 */ /* 0x000fc800078eb812 */
[----:B------:R-:W-:-:S07]  /*0a90*/  F2FP.F16.F32.PACK_AB R2, RZ, R2 ;  /* 0x00000002ff02723e */ /* 0x000fce00000000ff */
.L_x_6380:
[----:B------:R-:W-:Y:S05]  /*0aa0*/  BSYNC.RECONVERGENT B1 ;  /* 0x0000000000017941 */ /* 0x000fea0003800200 */
.L_x_6379:
        /* <DEDUP_REMOVED lines=36> */
.L_x_6398:
[----:B------:R-:W-:Y:S01]  /*0cf0*/  FSETP.GEU.FTZ.AND P0, PT, R6, -R8, PT ;  /* 0x800000080600720b */ /* 0x000fe20003f1e000 */
[----:B------:R-:W-:-:S12]  /*0d00*/  FADD.FTZ R4, R4, -1 ;  /* 0xbf80000004047421 */ /* 0x000fd80000010000 */
[----:B------:R-:W-:-:S07]  /*0d10*/  @!P0 FADD.FTZ R4, R4, -1 ;  /* 0xbf80000004048421 */ /* 0x000fce0000010000 */
.L_x_6397:
[----:B------:R-:W-:Y:S05]  /*0d20*/  BSYNC.RECONVERGENT B2 ;  /* 0x0000000000027941 */ /* 0x000fea0003800200 */
.L_x_6396:
[----:B------:R-:W-:Y:S01]  /*0d30*/  FFMA.FTZ R7, -R8, R4, R7 ;  /* 0x0000000408077223 */ /* 0x000fe20000010107 */
[----:B------:R-:W-:Y:S06]  /*0d40*/  BRA `(.L_x_6394) ;  /* 0x0000000000807947 */ /* 0x000fec0003800000 */
.L_x_6395:
        /* <DEDUP_REMOVED lines=16> */
.L_x_6401:
        /* <DEDUP_REMOVED lines=13> */
.L_x_6400:
[----:B------:R-:W-:Y:S05]  /*0f20*/  BSYNC.RECONVERGENT B2 ;  /* 0x0000000000027941 */ /* 0x000fea0003800200 */
.L_x_6399:
[----:B------:R-:W-:-:S04]  /*0f30*/  FMUL.FTZ R7, R7, 1.1920928955078125e-07 ;  /* 0x3400000007077820 */ /* 0x000fc80000410000 */
[----:B------:R-:W-:-:S07]  /*0f40*/  FMUL.FTZ R7, R4, R7 ;  /* 0x0000000704077220 */ /* 0x000fce0000410000 */
.L_x_6394:
[----:B------:R-:W-:Y:S05]  /*0f50*/  BSYNC.RECONVERGENT B0 ;  /* 0x0000000000007941 */ /* 0x000fea0003800200 */
.L_x_6393:
        /* <DEDUP_REMOVED lines=27> */
.L_x_6392:
[----:B------:R-:W0:Y:S01]  /*1110*/  MUFU.RCP R5, R5 ;  /* 0x0000000500057308 */ /* 0x000e220000001000 */
[----:B-----5:R-:W-:-:S05]  /*1120*/  HADD2.F32 R4, -RZ, R20.H0_H0 ;  /* 0x20000014ff047230 */ /* 0x020fca0000004100 */
[----:B0-----:R-:W-:-:S05]  /*1130*/  FMUL.FTZ R4, R5, R4 ;  /* 0x0000000405047220 */ /* 0x001fca0000410000 */
[----:B------:R-:W-:-:S07]  /*1140*/  F2FP.F16.F32.PACK_AB R4, RZ, R4 ;  /* 0x00000004ff04723e */ /* 0x000fce00000000ff */
.L_x_6391:
[----:B------:R-:W-:Y:S05]  /*1150*/  BSYNC.RECONVERGENT B1 ;  /* 0x0000000000017941 */ /* 0x000fea0003800200 */
.L_x_6390:
        /* <DEDUP_REMOVED lines=36> */
.L_x_6410:
[----:B------:R-:W-:Y:S01]  /*13a0*/  FSETP.GEU.FTZ.AND P0, PT, R9, -R10, PT ;  /* 0x8000000a0900720b */ /* 0x000fe20003f1e000 */
[----:B------:R-:W-:-:S12]  /*13b0*/  FADD.FTZ R7, R7, -1 ;  /* 0xbf80000007077421 */ /* 0x000fd80000010000 */
[----:B------:R-:W-:-:S07]  /*13c0*/  @!P0 FADD.FTZ R7, R7, -1 ;  /* 0xbf80000007078421 */ /* 0x000fce0000010000 */
.L_x_6409:
[----:B------:R-:W-:Y:S05]  /*13d0*/  BSYNC.RECONVERGENT B2 ;  /* 0x0000000000027941 */ /* 0x000fea0003800200 */
.L_x_6408:
[----:B------:R-:W-:Y:S01]  /*13e0*/  FFMA.FTZ R8, -R10, R7, R8 ;  /* 0x000000070a087223 */ /* 0x000fe20000010108 */
[----:B------:R-:W-:Y:S06]  /*13f0*/  BRA `(.L_x_6406) ;  /* 0x0000000000807947 */ /* 0x000fec0003800000 */
.L_x_6407:
        /* <DEDUP_REMOVED lines=16> */
.L_x_6413:
        /* <DEDUP_REMOVED lines=13> */
.L_x_6412:
[----:B------:R-:W-:Y:S05]  /*15d0*/  BSYNC.RECONVERGENT B2 ;  /* 0x0000000000027941 */ /* 0x000fea0003800200 */
.L_x_6411:
[----:B------:R-:W-:-:S04]  /*15e0*/  FMUL.FTZ R8, R8, 1.1920928955078125e-07 ;  /* 0x3400000008087820 */ /* 0x000fc80000410000 */
[----:B------:R-:W-:-:S07]  /*15f0*/  FMUL.FTZ R8, R7, R8 ;  /* 0x0000000807087220 */ /* 0x000fce0000410000 */
.L_x_6406:
[----:B------:R-:W-:Y:S05]  /*1600*/  BSYNC.RECONVERGENT B0 ;  /* 0x0000000000007941 */ /* 0x000fea0003800200 */
.L_x_6405:
        /* <DEDUP_REMOVED lines=27> */
.L_x_6404:
[----:B------:R-:W1:Y:S01]  /*17c0*/  MUFU.RCP R6, R6 ;  /* 0x0000000600067308 */ /* 0x000e620000001000 */
[----:B-----5:R-:W-:-:S05]  /*17d0*/  HADD2.F32 R5, -RZ, R22.H0_H0 ;  /* 0x20000016ff057230 */ /* 0x020fca0000004100 */
[----:B-1----:R-:W-:-:S05]  /*17e0*/  FMUL.FTZ R5, R6, R5 ;  /* 0x0000000506057220 */ /* 0x002fca0000410000 */
[----:B------:R-:W-:-:S07]  /*17f0*/  F2FP.F16.F32.PACK_AB R5, RZ, R5 ;  /* 0x00000005ff05723e */ /* 0x000fce00000000ff */
.L_x_6403:
[----:B------:R-:W-:Y:S05]  /*1800*/  BSYNC.RECONVERGENT B1 ;  /* 0x0000000000017941 */ /* 0x000fea0003800200 */
.L_x_6402:
        /* <DEDUP_REMOVED lines=36> */
.L_x_6422:
[----:B------:R-:W-:Y:S01]  /*1a50*/  FSETP.GEU.FTZ.AND P0, PT, R10, -R11, PT ;  /* 0x8000000b0a00720b */ /* 0x000fe20003f1e000 */
[----:B------:R-:W-:-:S12]  /*1a60*/  FADD.FTZ R8, R8, -1 ;  /* 0xbf80000008087421 */ /* 0x000fd80000010000 */
[----:B------:R-:W-:-:S07]  /*1a70*/  @!P0 FADD.FTZ R8, R8, -1 ;  /* 0xbf80000008088421 */ /* 0x000fce0000010000 */
.L_x_6421:
[----:B------:R-:W-:Y:S05]  /*1a80*/  BSYNC.RECONVERGENT B2 ;  /* 0x0000000000027941 */ /* 0x000fea0003800200 */
.L_x_6420:
[----:B------:R-:W-:Y:S01]  /*1a90*/  FFMA.FTZ R9, -R11, R8, R9 ;  /* 0x000000080b097223 */ /* 0x000fe20000010109 */
[----:B------:R-:W-:Y:S06]  /*1aa0*/  BRA `(.L_x_6418) ;  /* 0x0000000000807947 */ /* 0x000fec0003800000 */
.L_x_6419:
        /* <DEDUP_REMOVED lines=16> */
.L_x_6425:
        /* <DEDUP_REMOVED lines=13> */
.L_x_6424:
[----:B------:R-:W-:Y:S05]  /*1c80*/  BSYNC.RECONVERGENT B2 ;  /* 0x0000000000027941 */ /* 0x000fea0003800200 */
.L_x_6423:
[----:B------:R-:W-:-:S04]  /*1c90*/  FMUL.FTZ R9, R9, 1.1920928955078125e-07 ;  /* 0x3400000009097820 */ /* 0x000fc80000410000 */
[----:B------:R-:W-:-:S07]  /*1ca0*/  FMUL.FTZ R9, R8, R9 ;  /* 0x0000000908097220 */ /* 0x000fce0000410000 */
.L_x_6418:
[----:B------:R-:W-:Y:S05]  /*1cb0*/  BSYNC.RECONVERGENT B0 ;  /* 0x0000000000007941 */ /* 0x000fea0003800200 */
.L_x_6417:
        /* <DEDUP_REMOVED lines=27> */
.L_x_6416:
[----:B------:R-:W2:Y:S01]  /*1e70*/  MUFU.RCP R7, R7 ;  /* 0x0000000700077308 */ /* 0x000ea20000001000 */
[----:B-----5:R-:W-:-:S05]  /*1e80*/  HADD2.F32 R6, -RZ, R23.H0_H0 ;  /* 0x20000017ff067230 */ /* 0x020fca0000004100 */
[----:B--2---:R-:W-:-:S05]  /*1e90*/  FMUL.FTZ R6, R7, R6 ;  /* 0x0000000607067220 */ /* 0x004fca0000410000 */
[----:B------:R-:W-:-:S07]  /*1ea0*/  F2FP.F16.F32.PACK_AB R6, RZ, R6 ;  /* 0x00000006ff06723e */ /* 0x000fce00000000ff */
.L_x_6415:
[----:B------:R-:W-:Y:S05]  /*1eb0*/  BSYNC.RECONVERGENT B1 ;  /* 0x0000000000017941 */ /* 0x000fea0003800200 */
.L_x_6414:
        /* <DEDUP_REMOVED lines=36> */
.L_x_6434:
[----:B------:R-:W-:Y:S01]  /*2100*/  FSETP.GEU.FTZ.AND P0, PT, R9, -R11, PT ;  /* 0x8000000b0900720b */ /* 0x000fe20003f1e000 */
[----:B------:R-:W-:-:S12]  /*2110*/  FADD.FTZ R7, R7, -1 ;  /* 0xbf80000007077421 */ /* 0x000fd80000010000 */
[----:B------:R-:W-:-:S07]  /*2120*/  @!P0 FADD.FTZ R7, R7, -1 ;  /* 0xbf80000007078421 */ /* 0x000fce0000010000 */
.L_x_6433:
[----:B------:R-:W-:Y:S05]  /*2130*/  BSYNC.RECONVERGENT B2 ;  /* 0x0000000000027941 */ /* 0x000fea0003800200 */
.L_x_6432:
[----:B------:R-:W-:Y:S01]  /*2140*/  FFMA.FTZ R10, -R11, R7, R10 ;  /* 0x000000070b0a7223 */ /* 0x000fe2000001010a */
[----:B------:R-:W-:Y:S06]  /*2150*/  BRA `(.L_x_6430) ;  /* 0x0000000000807947 */ /* 0x000fec0003800000 */
.L_x_6431:
        /* <DEDUP_REMOVED lines=16> */
.L_x_6437:
        /* <DEDUP_REMOVED lines=13> */
.L_x_6436:
[----:B------:R-:W-:Y:S05]  /*2330*/  BSYNC.RECONVERGENT B2 ;  /* 0x0000000000027941 */ /* 0x000fea0003800200 */
.L_x_6435:
[----:B------:R-:W-:-:S04]  /*2340*/  FMUL.FTZ R10, R10, 1.1920928955078125e-07 ;  /* 0x340000000a0a7820 */ /* 0x000fc80000410000 */
[----:B------:R-:W-:-:S07]  /*2350*/  FMUL.FTZ R10, R7, R10 ;  /* 0x0000000a070a7220 */ /* 0x000fce0000410000 */
.L_x_6430:
[----:B------:R-:W-:Y:S05]  /*2360*/  BSYNC.RECONVERGENT B0 ;  /* 0x0000000000007941 */ /* 0x000fea0003800200 */
.L_x_6429:
        /* <DEDUP_REMOVED lines=27> */
.L_x_6428:
[----:B------:R-:W2:Y:S01]  /*2520*/  MUFU.RCP R8, R8 ;  /* 0x0000000800087308 */ /* 0x000ea20000001000 */
[----:B-----5:R-:W-:-:S05]  /*2530*/  HADD2.F32 R7, -RZ, R21.H0_H0 ;  /* 0x20000015ff077230 */ /* 0x020fca0000004100 */
[----:B--2---:R-:W-:-:S05]  /*2540*/  FMUL.FTZ R7, R8, R7 ;  /* 0x0000000708077220 */ /* 0x004fca0000410000 */
[----:B------:R-:W-:-:S07]  /*2550*/  F2FP.F16.F32.PACK_AB R7, RZ, R7 ;  /* 0x00000007ff07723e */ /* 0x000fce00000000ff */
.L_x_6427:
[----:B------:R-:W-:Y:S05]  /*2560*/  BSYNC.RECONVERGENT B1 ;  /* 0x0000000000017941 */ /* 0x000fea0003800200 */
.L_x_6426:
        /* <DEDUP_REMOVED lines=36> */
.L_x_6446:
[----:B------:R-:W-:Y:S01]  /*27b0*/  FSETP.GEU.FTZ.AND P0, PT, R14, -R15, PT ;  /* 0x8000000f0e00720b */ /* 0x000fe20003f1e000 */
[----:B------:R-:W-:-:S12]  /*27c0*/  FADD.FTZ R10, R10, -1 ;  /* 0xbf8000000a0a7421 */ /* 0x000fd80000010000 */
[----:B------:R-:W-:-:S07]  /*27d0*/  @!P0 FADD.FTZ R10, R10, -1 ;  /* 0xbf8000000a0a8421 */ /* 0x000fce0000010000 */
.L_x_6445:
[----:B------:R-:W-:Y:S05]  /*27e0*/  BSYNC.RECONVERGENT B2 ;  /* 0x0000000000027941 */ /* 0x000fea0003800200 */
.L_x_6444:
[----:B------:R-:W-:Y:S01]  /*27f0*/  FFMA.FTZ R11, -R15, R10, R11 ;  /* 0x0000000a0f0b7223 */ /* 0x000fe2000001010b */
[----:B------:R-:W-:Y:S06]  /*2800*/  BRA `(.L_x_6442) ;  /* 0x0000000000807947 */ /* 0x000fec0003800000 */
.L_x_6443:
        /* <DEDUP_REMOVED lines=16> */
.L_x_6449:
        /* <DEDUP_REMOVED lines=13> */
.L_x_6448:
[----:B------:R-:W-:Y:S05]  /*29e0*/  BSYNC.RECONVERGENT B2 ;  /* 0x0000000000027941 */ /* 0x000fea0003800200 */
.L_x_6447:
[----:B------:R-:W-:-:S04]  /*29f0*/  FMUL.FTZ R11, R11, 1.1920928955078125e-07 ;  /* 0x340000000b0b7820 */ /* 0x000fc80000410000 */
[----:B------:R-:W-:-:S07]  /*2a00*/  FMUL.FTZ R11, R10, R11 ;  /* 0x0000000b0a0b7220 */ /* 0x000fce0000410000 */
.L_x_6442:
[----:B------:R-:W-:Y:S05]  /*2a10*/  BSYNC.RECONVERGENT B0 ;  /* 0x0000000000007941 */ /* 0x000fea0003800200 */
.L_x_6441:
        /* <DEDUP_REMOVED lines=27> */
.L_x_6440:
[----:B------:R-:W2:Y:S01]  /*2bd0*/  MUFU.RCP R9, R9 ;  /* 0x0000000900097308 */ /* 0x000ea20000001000 */
[----:B-----5:R-:W-:-:S05]  /*2be0*/  HADD2.F32 R8, -RZ, R19.H0_H0 ;  /* 0x20000013ff087230 */ /* 0x020fca0000004100 */
[----:B--2---:R-:W-:-:S05]  /*2bf0*/  FMUL.FTZ R8, R9, R8 ;  /* 0x0000000809087220 */ /* 0x004fca0000410000 */
[----:B------:R-:W-:-:S07]  /*2c00*/  F2FP.F16.F32.PACK_AB R8, RZ, R8 ;  /* 0x00000008ff08723e */ /* 0x000fce00000000ff */
.L_x_6439:
[----:B------:R-:W-:Y:S05]  /*2c10*/  BSYNC.RECONVERGENT B1 ;  /* 0x0000000000017941 */ /* 0x000fea0003800200 */
.L_x_6438:
        /* <DEDUP_REMOVED lines=36> */
.L_x_6458:
[----:B------:R-:W-:Y:S01]  /*2e60*/  FSETP.GEU.FTZ.AND P0, PT, R11, -R15, PT ;  /* 0x8000000f0b00720b */ /* 0x000fe20003f1e000 */
[----:B------:R-:W-:-:S12]  /*2e70*/  FADD.FTZ R9, R9, -1 ;  /* 0xbf80000009097421 */ /* 0x000fd80000010000 */
[----:B------:R-:W-:-:S07]  /*2e80*/  @!P0 FADD.FTZ R9, R9, -1 ;  /* 0xbf80000009098421 */ /* 0x000fce0000010000 */
.L_x_6457:
[----:B------:R-:W-:Y:S05]  /*2e90*/  BSYNC.RECONVERGENT B2 ;  /* 0x0000000000027941 */ /* 0x000fea0003800200 */
.L_x_6456:
[----:B------:R-:W-:Y:S01]  /*2ea0*/  FFMA.FTZ R14, -R15, R9, R14 ;  /* 0x000000090f0e7223 */ /* 0x000fe2000001010e */
[----:B------:R-:W-:Y:S06]  /*2eb0*/  BRA `(.L_x_6454) ;  /* 0x0000000000807947 */ /* 0x000fec0003800000 */
.L_x_6455:
        /* <DEDUP_REMOVED lines=16> */
.L_x_6461:
        /* <DEDUP_REMOVED lines=13> */
.L_x_6460:
[----:B------:R-:W-:Y:S05]  /*3090*/  BSYNC.RECONVERGENT B2 ;  /* 0x0000000000027941 */ /* 0x000fea0003800200 */
.L_x_6459:
[----:B------:R-:W-:-:S04]  /*30a0*/  FMUL.FTZ R14, R14, 1.1920928955078125e-07 ;  /* 0x340000000e0e7820 */ /* 0x000fc80000410000 */
[----:B------:R-:W-:-:S07]  /*30b0*/  FMUL.FTZ R14, R9, R14 ;  /* 0x0000000e090e7220 */ /* 0x000fce0000410000 */
.L_x_6454:
[----:B------:R-:W-:Y:S05]  /*30c0*/  BSYNC.RECONVERGENT B0 ;  /* 0x0000000000007941 */ /* 0x000fea0003800200 */
.L_x_6453:
        /* <DEDUP_REMOVED lines=27> */
.L_x_6452:
[----:B------:R-:W2:Y:S01]  /*3280*/  MUFU.RCP R10, R10 ;  /* 0x0000000a000a7308 */ /* 0x000ea20000001000 */
[----:B-----5:R-:W-:-:S05]  /*3290*/  HADD2.F32 R9, -RZ, R13.H0_H0 ;  /* 0x2000000dff097230 */ /* 0x020fca0000004100 */
[----:B--2---:R-:W-:-:S05]  /*32a0*/  FMUL.FTZ R9, R10, R9 ;  /* 0x000000090a097220 */ /* 0x004fca0000410000 */
[----:B------:R-:W-:-:S07]  /*32b0*/  F2FP.F16.F32.PACK_AB R9, RZ, R9 ;  /* 0x00000009ff09723e */ /* 0x000fce00000000ff */
.L_x_6451:
[----:B------:R-:W-:Y:S05]  /*32c0*/  BSYNC.RECONVERGENT B1 ;  /* 0x0000000000017941 */ /* 0x000fea0003800200 */
.L_x_6450:
        /* <DEDUP_REMOVED lines=36> */
.L_x_6470:
[----:B------:R-:W-:Y:S01]  /*3510*/  FSETP.GEU.FTZ.AND P0, PT, R14, -R15, PT ;  /* 0x8000000f0e00720b */ /* 0x000fe20003f1e000 */
[----:B------:R-:W-:-:S12]  /*3520*/  FADD.FTZ R10, R10, -1 ;  /* 0xbf8000000a0a7421 */ /* 0x000fd80000010000 */
[----:B------:R-:W-:-:S07]  /*3530*/  @!P0 FADD.FTZ R10, R10, -1 ;  /* 0xbf8000000a0a8421 */ /* 0x000fce0000010000 */
.L_x_6469:
[----:B------:R-:W-:Y:S05]  /*3540*/  BSYNC.RECONVERGENT B2 ;  /* 0x0000000000027941 */ /* 0x000fea0003800200 */
.L_x_6468:
[----:B------:R-:W-:Y:S01]  /*3550*/  FFMA.FTZ R13, -R15, R10, R13 ;  /* 0x0000000a0f0d7223 */ /* 0x000fe2000001010d */
[----:B------:R-:W-:Y:S06]  /*3560*/  BRA `(.L_x_6466) ;  /* 0x0000000000807947 */ /* 0x000fec0003800000 */
.L_x_6467:
        /* <DEDUP_REMOVED lines=16> */
.L_x_6473:
        /* <DEDUP_REMOVED lines=13> */
.L_x_6472:
[----:B------:R-:W-:Y:S05]  /*3740*/  BSYNC.RECONVERGENT B2 ;  /* 0x0000000000027941 */ /* 0x000fea0003800200 */
.L_x_6471:
[----:B------:R-:W-:-:S04]  /*3750*/  FMUL.FTZ R13, R13, 1.1920928955078125e-07 ;  /* 0x340000000d0d7820 */ /* 0x000fc80000410000 */
[----:B------:R-:W-:-:S07]  /*3760*/  FMUL.FTZ R13, R10, R13 ;  /* 0x0000000d0a0d7220 */ /* 0x000fce0000410000 */
.L_x_6466:
[----:B------:R-:W-:Y:S05]  /*3770*/  BSYNC.RECONVERGENT B0 ;  /* 0x0000000000007941 */ /* 0x000fea0003800200 */
.L_x_6465:
        /* <DEDUP_REMOVED lines=27> */
.L_x_6464:
[----:B------:R-:W2:Y:S01]  /*3930*/  MUFU.RCP R11, R11 ;  /* 0x0000000b000b7308 */ /* 0x000ea20000001000 */
[----:B-----5:R-:W-:-:S05]  /*3940*/  HADD2.F32 R10, -RZ, R12.H0_H0 ;  /* 0x2000000cff0a7230 */ /* 0x020fca0000004100 */
[----:B--2---:R-:W-:-:S05]  /*3950*/  FMUL.FTZ R10, R11, R10 ;  /* 0x0000000a0b0a7220 */ /* 0x004fca0000410000 */
[----:B------:R-:W-:-:S07]  /*3960*/  F2FP.F16.F32.PACK_AB R10, RZ, R10 ;  /* 0x0000000aff0a723e */ /* 0x000fce00000000ff */
.L_x_6463:
[----:B------:R-:W-:Y:S05]  /*3970*/  BSYNC.RECONVERGENT B1 ;  /* 0x0000000000017941 */ /* 0x000fea0003800200 */
.L_x_6462:
        /* <DEDUP_REMOVED lines=16> */
.L_x_6476:
[----:B------:R-:W-:-:S13]  /*3a80*/  ISETP.GE.U32.AND P0, PT, R17, R16, PT ;  /* 0x000000101100720c */ /* 0x000fda0003f06070 */
[----:B------:R-:W-:Y:S05]  /*3a90*/  @P0 BRA `(.L_x_6478) ;  /* 0x0000000000300947 */ /* 0x000fea0003800000 */
[----:B--2---:R-:W2:Y:S01]  /*3aa0*/  LDC.64 R2, c[0x0][0x388] ;  /* 0x0000e200ff027b82 */ /* 0x004ea20000000a00 */
[----:B------:R-:W-:Y:S02]  /*3ab0*/  IMAD.IADD R11, R0, 0x1, R17 ;  /* 0x00000001000b7824 */ /* 0x000fe400078e0211 */
[----:B------:R-:W-:Y:S02]  /*3ac0*/  VIADD R17, R17, 0x80 ;  /* 0x0000008011117836 */ /* 0x000fe40000000000 */
[----:B--2---:R-:W-:-:S05]  /*3ad0*/  IMAD.WIDE.U32 R2, R11, 0x2, R2 ;  /* 0x000000020b027825 */ /* 0x004fca00078e0002 */
[----:B------:R3:W-:Y:S02]  /*3ae0*/  STG.E.U16 desc[UR4][R2.64], R5 ;  /* 0x0000000502007986 */ /* 0x0007e4000c101504 */
.L_x_6477:
[----:B------:R-:W-:-:S13]  /*3af0*/  ISETP.GE.U32.AND P0, PT, R17, R16, PT ;  /* 0x000000101100720c */ /* 0x000fda0003f06070 */
[----:B------:R-:W-:Y:S05]  /*3b00*/  @P0 BRA `(.L_x_6479) ;  /* 0x0000000000300947 */ /* 0x000fea0003800000 */
[----:B--23--:R-:W2:Y:S01]  /*3b10*/  LDC.64 R2, c[0x0][0x388] ;  /* 0x0000e200ff027b82 */ /* 0x00cea20000000a00 */
[----:B------:R-:W-:Y:S01]  /*3b20*/  IADD3 R5, PT, PT, R0, R17, RZ ;  /* 0x0000001100057210 */ /* 0x000fe20007ffe0ff */
[----:B------:R-:W-:-:S04]  /*3b30*/  VIADD R17, R17, 0x80 ;  /* 0x0000008011117836 */ /* 0x000fc80000000000 */
[----:B--2---:R-:W-:-:S05]  /*3b40*/  IMAD.WIDE.U32 R2, R5, 0x2, R2 ;  /* 0x0000000205027825 */ /* 0x004fca00078e0002 */
[----:B------:R3:W-:Y:S02]  /*3b50*/  STG.E.U16 desc[UR4][R2.64], R6 ;  /* 0x0000000602007986 */ /* 0x0007e4000c101504 */
.L_x_6478:
[----:B------:R-:W-:-:S13]  /*3b60*/  ISETP.GE.U32.AND P0, PT, R17, R16, PT ;  /* 0x000000101100720c */ /* 0x000fda0003f06070 */
[----:B------:R-:W-:Y:S05]  /*3b70*/  @P0 BRA `(.L_x_6480) ;  /* 0x0000000000340947 */ /* 0x000fea0003800000 */
[----:B--23--:R-:W2:Y:S01]  /*3b80*/  LDC.64 R2, c[0x0][0x388] ;  /* 0x0000e200ff027b82 */ /* 0x00cea20000000a00 */
[----:B------:R-:W-:Y:S02]  /*3b90*/  IMAD.IADD R5, R0, 0x1, R17 ;  /* 0x0000000100057824 */ /* 0x000fe400078e0211 */
[----:B------:R-:W-:Y:S02]  /*3ba0*/  VIADD R17, R17, 0x80 ;  /* 0x0000008011117836 */ /* 0x000fe40000000000 */
[----:B--2---:R-:W-:-:S05]  /*3bb0*/  IMAD.WIDE.U32 R2, R5, 0x2, R2 ;  /* 0x0000000205027825 */ /* 0x004fca00078e0002 */
[----:B------:R4:W-:Y:S02]  /*3bc0*/  STG.E.U16 desc[UR4][R2.64], R7 ;  /* 0x0000000702007986 */ /* 0x0009e4000c101504 */
.L_x_6479:
[----:B------:R-:W-:-:S13]  /*3bd0*/  ISETP.GE.U32.AND P0, PT, R17, R16, PT ;  /* 0x000000101100720c */ /* 0x000fda0003f06070 */
[----:B------:R-:W-:Y:S05]  /*3be0*/  @P0 BREAK.RELIABLE B1 ;  /* 0x0000000000010942 */ /* 0x000fea0003800100 */
[----:B------:R-:W-:Y:S05]  /*3bf0*/  @P0 BRA `(.L_x_6481) ;  /* 0x0000000000300947 */ /* 0x000fea0003800000 */
[----:B--234-:R-:W2:Y:S01]  /*3c00*/  LDC.64 R2, c[0x0][0x388] ;  /* 0x0000e200ff027b82 */ /* 0x01cea20000000a00 */
[----:B------:R-:W-:Y:S01]  /*3c10*/  IMAD.IADD R5, R0, 0x1, R17 ;  /* 0x0000000100057824 */ /* 0x000fe200078e0211 */
[----:B------:R-:W-:-:S03]  /*3c20*/  IADD3 R17, PT, PT, R17, 0x80, RZ ;  /* 0x0000008011117810 */ /* 0x000fc60007ffe0ff */
[----:B--2---:R-:W-:-:S05]  /*3c30*/  IMAD.WIDE.U32 R2, R5, 0x2, R2 ;  /* 0x0000000205027825 */ /* 0x004fca00078e0002 */
[----:B------:R4:W-:Y:S02]  /*3c40*/  STG.E.U16 desc[UR4][R2.64], R8 ;  /* 0x0000000802007986 */ /* 0x0009e4000c101504 */
.L_x_6480:
[----:B------:R-:W-:Y:S05]  /*3c50*/  BSYNC.RELIABLE B1 ;  /* 0x0000000000017941 */ /* 0x000fea0003800100 */
.L_x_6475:
[----:B------:R-:W-:-:S13]  /*3c60*/  ISETP.GE.U32.AND P0, PT, R17, R16, PT ;  /* 0x000000101100720c */ /* 0x000fda0003f06070 */
[----:B--234-:R-:W2:Y:S01]  /*3c70*/  @!P0 LDC.64 R2, c[0x0][0x388] ;  /* 0x0000e200ff028b82 */ /* 0x01cea20000000a00 */
[----:B------:R-:W-:Y:S02]  /*3c80*/  @!P0 IMAD.IADD R5, R0, 0x1, R17 ;  /* 0x0000000100058824 */ /* 0x000fe400078e0211 */
[----:B------:R-:W-:Y:S02]  /*3c90*/  @!P0 VIADD R17, R17, 0x80 ;  /* 0x0000008011118836 */ /* 0x000fe40000000000 */
[----:B--2---:R-:W-:-:S05]  /*3ca0*/  @!P0 IMAD.WIDE.U32 R2, R5, 0x2, R2 ;  /* 0x0000000205028825 */ /* 0x004fca00078e0002 */
[----:B------:R2:W-:Y:S02]  /*3cb0*/  @!P0 STG.E.U16 desc[UR4][R2.64], R9 ;  /* 0x0000000902008986 */ /* 0x0005e4000c101504 */
.L_x_6481:
[----:B------:R-:W-:Y:S05]  /*3cc0*/  BSYNC.RECONVERGENT B0 ;  /* 0x0000000000007941 */ /* 0x000fea0003800200 */
.L_x_6474:
        /* <DEDUP_REMOVED lines=8> */
.L_x_6378:
[----:B------:R-:W0:Y:S01]  /*3d50*/  S2R R14, SR_TID.X ;  /* 0x00000000000e7919 */ /* 0x000e220000002100 */
[----:B------:R-:W1:Y:S02]  /*3d60*/  LDC.64 R2, c[0x0][0x390] ;  /* 0x0000e400ff027b82 */ /* 0x000e640000000a00 */
[----:B-1----:R-:W-:-:S04]  /*3d70*/  IMAD.WIDE.U32 R2, R0, 0x2, R2 ;  /* 0x0000000200027825 */ /* 0x002fc800078e0002 */
[----:B0-----:R-:W-:-:S05]  /*3d80*/  IMAD.WIDE.U32 R6, R14, 0x8, R2 ;  /* 0x000000080e067825 */ /* 0x001fca00078e0002 */
[----:B------:R0:W5:Y:S04]  /*3d90*/  LDG.E.64 R4, desc[UR4][R6.64] ;  /* 0x0000000406047981 */ /* 0x000168000c1e1b00 */
[----:B------:R0:W5:Y:S01]  /*3da0*/  LDG.E.64 R2, desc[UR4][R6.64+0x400] ;  /* 0x0004000406027981 */ /* 0x000162000c1e1b00 */
[----:B------:R-:W1:Y:S02]  /*3db0*/  LDC.U16 R13, c[0x0][0x386] ;  /* 0x0000e180ff0d7b82 */ /* 0x000e640000000400 */
[----:B-1----:R-:W-:-:S05]  /*3dc0*/  HADD2.F32 R13, -RZ, R13.H0_H0 ;  /* 0x2000000dff0d7230 */ /* 0x002fca0000004100 */
[C---:B------:R-:W-:Y:S01]  /*3dd0*/  FSETP.NEU.FTZ.AND P0, PT, R13.reuse, RZ, PT ;  /* 0x000000ff0d00720b */ /* 0x040fe20003f1d000 */
[C---:B------:R-:W-:Y:S01]  /*3de0*/  FADD.FTZ R12, |R13|.reuse, -RZ ;  /* 0x800000ff0d0c7221 */ /* 0x040fe20000010200 */
[----:B------:R-:W-:-:S11]  /*3df0*/  FMUL.FTZ R11, |R13|, 8388608 ;  /* 0x4b0000000d0b7820 */ /* 0x000fd60000410200 */
[----:B0-----:R-:W-:Y:S05]  /*3e00*/  @P0 BRA `(.L_x_6482) ;  /* 0x0000000000580947 */ /* 0x001fea0003800000 */
[----:B------:R-:W0:Y:S01]  /*3e10*/  MUFU.RCP R13, R13 ;  /* 0x0000000d000d7308 */ /* 0x000e220000001000 */
[--C-:B-----5:R-:W-:Y:S02]  /*3e20*/  HADD2.F32 R6, -RZ, R4.reuse.H0_H0 ;  /* 0x20000004ff067230 */ /* 0x120fe40000004100 */
[----:B------:R-:W-:Y:S02]  /*3e30*/  HADD2.F32 R4, -RZ, R4.H1_H1 ;  /* 0x30000004ff047230 */ /* 0x000fe40000004100 */
[--C-:B------:R-:W-:Y:S02]  /*3e40*/  HADD2.F32 R7, -RZ, R5.reuse.H0_H0 ;  /* 0x20000005ff077230 */ /* 0x100fe40000004100 */
[----:B------:R-:W-:Y:S02]  /*3e50*/  HADD2.F32 R5, -RZ, R5.H1_H1 ;  /* 0x30000005ff057230 */ /* 0x000fe40000004100 */
[--C-:B------:R-:W-:Y:S02]  /*3e60*/  HADD2.F32 R8, -RZ, R2.reuse.H0_H0 ;  /* 0x20000002ff087230 */ /* 0x100fe40000004100 */
[----:B------:R-:W-:-:S02]  /*3e70*/  HADD2.F32 R9, -RZ, R2.H1_H1 ;  /* 0x30000002ff097230 */ /* 0x000fc40000004100 */
[--C-:B------:R-:W-:Y:S02]  /*3e80*/  HADD2.F32 R10, -RZ, R3.reuse.H0_H0 ;  /* 0x20000003ff0a7230 */ /* 0x100fe40000004100 */
        /* <DEDUP_REMOVED lines=14> */
.L_x_6482:
        /* <DEDUP_REMOVED lines=31> */
[----:B------:R-:W-:-:S05]  /*4160*/  @P1 FADD.FTZ R18, R18, 1 ;  /* 0x3f80000012121421 */ /* 0x000fca0000010000 */
[----:B------:R-:W-:-:S07]  /*4170*/  @P0 MOV R15, R18 ;  /* 0x00000012000f0202 */ /* 0x000fce0000000f00 */
.L_x_6488:
[----:B------:R-:W-:Y:S05]  /*4180*/  BSYNC.RECONVERGENT B1 ;  /* 0x0000000000017941 */ /* 0x000fea0003800200 */
.L_x_6487:
[----:B------:R-:W-:Y:S01]  /*4190*/  FFMA.FTZ R17, -R12, R15, R17 ;  /* 0x0000000f0c117223 */ /* 0x000fe20000010111 */
[----:B------:R-:W-:Y:S06]  /*41a0*/  BRA `(.L_x_6485) ;  /* 0x0000000000707947 */ /* 0x000fec0003800000 */
.L_x_6486:
        /* <DEDUP_REMOVED lines=12> */
.L_x_6491:
        /* <DEDUP_REMOVED lines=13> */
.L_x_6490:
[----:B------:R-:W-:Y:S05]  /*4340*/  BSYNC.RECONVERGENT B1 ;  /* 0x0000000000017941 */ /* 0x000fea0003800200 */
.L_x_6489:
[----:B------:R-:W-:-:S04]  /*4350*/  FMUL.FTZ R18, R17, 1.1920928955078125e-07 ;  /* 0x3400000011127820 */ /* 0x000fc80000410000 */
[----:B------:R-:W-:-:S07]  /*4360*/  FMUL.FTZ R17, R15, R18 ;  /* 0x000000120f117220 */ /* 0x000fce0000410000 */
.L_x_6485:
[----:B------:R-:W-:Y:S05]  /*4370*/  BSYNC.RECONVERGENT B0 ;  /* 0x0000000000007941 */ /* 0x000fea0003800200 */
.L_x_6484:
        /* <DEDUP_REMOVED lines=23> */
.L_x_6493:
[----:B------:R-:W-:-:S05]  /*44f0*/  FMUL.FTZ R16, R16, R15 ;  /* 0x0000000f10107220 */ /* 0x000fca0000410000 */
[----:B------:R-:W-:-:S05]  /*4500*/  F2FP.F16.F32.PACK_AB R16, RZ, R16 ;  /* 0x00000010ff10723e */ /* 0x000fca00000000ff */
[----:B------:R-:W-:-:S05]  /*4510*/  HADD2.F32 R16, -RZ, R16.H0_H0 ;  /* 0x20000010ff107230 */ /* 0x000fca0000004100 */
[----:B------:R-:W-:-:S04]  /*4520*/  LOP3.LUT R16, RZ, 0x80000000, R16, 0xb8, !PT ;  /* 0x80000000ff107812 */ /* 0x000fc800078eb810 */
[----:B------:R-:W-:-:S07]  /*4530*/  F2FP.F16.F32.PACK_AB R16, RZ, R16 ;  /* 0x00000010ff10723e */ /* 0x000fce00000000ff */
.L_x_6494:
[----:B------:R-:W-:Y:S05]  /*4540*/  BSYNC.RECONVERGENT B0 ;  /* 0x0000000000007941 */ /* 0x000fea0003800200 */
.L_x_6492:
        /* <DEDUP_REMOVED lines=24> */
.L_x_6500:
[----:B------:R-:W-:Y:S01]  /*46d0*/  FSETP.GEU.FTZ.AND P1, PT, R20, -R12, PT ;  /* 0x8000000c1400720b */ /* 0x000fe20003f3e000 */
[----:B------:R-:W-:-:S12]  /*46e0*/  FADD.FTZ R18, R18, -1 ;  /* 0xbf80000012127421 */ /* 0x000fd80000010000 */
[----:B------:R-:W-:-:S07]  /*46f0*/  @!P1 FADD.FTZ R18, R18, -1 ;  /* 0xbf80000012129421 */ /* 0x000fce0000010000 */
.L_x_6499:
[----:B------:R-:W-:Y:S05]  /*4700*/  BSYNC.RECONVERGENT B1 ;  /* 0x0000000000017941 */ /* 0x000fea0003800200 */
.L_x_6498:
[----:B------:R-:W-:Y:S01]  /*4710*/  FFMA.FTZ R17, -R12, R18, R17 ;  /* 0x000000120c117223 */ /* 0x000fe20000010111 */
[----:B------:R-:W-:Y:S06]  /*4720*/  BRA `(.L_x_6496) ;  /* 0x0000000000707947 */ /* 0x000fec0003800000 */
.L_x_6497:
        /* <DEDUP_REMOVED lines=12> */
.L_x_6503:
        /* <DEDUP_REMOVED lines=13> */
.L_x_6502:
[----:B------:R-:W-:Y:S05]  /*48c0*/  BSYNC.RECONVERGENT B1 ;  /* 0x0000000000017941 */ /* 0x000fea0003800200 */
.L_x_6501:
[----:B------:R-:W-:-:S04]  /*48d0*/  FMUL.FTZ R18, R18, 1.1920928955078125e-07 ;  /* 0x3400000012127820 */ /* 0x000fc80000410000 */
[----:B------:R-:W-:-:S07]  /*48e0*/  FMUL.FTZ R17, R17, R18 ;  /* 0x0000001211117220 */ /* 0x000fce0000410000 */
.L_x_6496:
[----:B------:R-:W-:Y:S05]  /*48f0*/  BSYNC.RECONVERGENT B0 ;  /* 0x0000000000007941 */ /* 0x000fea0003800200 */
.L_x_6495:
        /* <DEDUP_REMOVED lines=29> */
.L_x_6505:
[----:B------:R-:W-:Y:S05]  /*4ad0*/  BSYNC.RECONVERGENT B0 ;  /* 0x0000000000007941 */ /* 0x000fea0003800200 */
.L_x_6504:
        /* <DEDUP_REMOVED lines=22> */
.L_x_6511:
[----:B------:R-:W-:Y:S01]  /*4c40*/  FSETP.GEU.FTZ.AND P1, PT, R20, -R12, PT ;  /* 0x8000000c1400720b */ /* 0x000fe20003f3e000 */
[----:B------:R-:W-:-:S12]  /*4c50*/  FADD.FTZ R18, R18, -1 ;  /* 0xbf80000012127421 */ /* 0x000fd80000010000 */
[----:B------:R-:W-:-:S07]  /*4c60*/  @!P1 FADD.FTZ R18, R18, -1 ;  /* 0xbf80000012129421 */ /* 0x000fce0000010000 */
.L_x_6510:
[----:B------:R-:W-:Y:S05]  /*4c70*/  BSYNC.RECONVERGENT B1 ;  /* 0x0000000000017941 */ /* 0x000fea0003800200 */
.L_x_6509:
[----:B------:R-:W-:Y:S01]  /*4c80*/  FFMA.FTZ R17, -R12, R18, R17 ;  /* 0x000000120c117223 */ /* 0x000fe20000010111 */
[----:B------:R-:W-:Y:S06]  /*4c90*/  BRA `(.L_x_6507) ;  /* 0x0000000000707947 */ /* 0x000fec0003800000 */
.L_x_6508:
        /* <DEDUP_REMOVED lines=12> */
.L_x_6514:
        /* <DEDUP_REMOVED lines=13> */
.L_x_6513:
[----:B------:R-:W-:Y:S05]  /*4e30*/  BSYNC.RECONVERGENT B1 ;  /* 0x0000000000017941 */ /* 0x000fea0003800200 */
.L_x_6512:
[----:B------:R-:W-:-:S04]  /*4e40*/  FMUL.FTZ R18, R18, 1.1920928955078125e-07 ;  /* 0x3400000012127820 */ /* 0x000fc80000410000 */
[----:B------:R-:W-:-:S07]  /*4e50*/  FMUL.FTZ R17, R17, R18 ;  /* 0x0000001211117220 */ /* 0x000fce0000410000 */
.L_x_6507:
[----:B------:R-:W-:Y:S05]  /*4e60*/  BSYNC.RECONVERGENT B0 ;  /* 0x0000000000007941 */ /* 0x000fea0003800200 */
.L_x_6506:
        /* <DEDUP_REMOVED lines=8> */
[----:B------:R-:W-:Y:S01]  /*4ef0*/  PLOP3.LUT P1, PT, P2, P0, P1, 0x9f, 0x0 ;  /* 0x000000000000781c */ /* 0x000fe20001721317 */
[----:B------:R-:W-:-:S05]  /*4f00*/  HADD2.F32 R18, -RZ, R5.H1_H1 ;  /* 0x30000005ff127230 */ /* 0x000fca0000004100 */
[----:B------:R-:W-:-:S07]  /*4f10*/  FSETP.GEU.FTZ.AND P2, PT, |R18|, |R13|, PT ;  /* 0x4000000d1200720b */ /* 0x000fce0003f5e200 */
        /* <DEDUP_REMOVED lines=16> */
.L_x_6516:
[----:B------:R-:W-:Y:S05]  /*5020*/  BSYNC.RECONVERGENT B0 ;  /* 0x0000000000007941 */ /* 0x000fea0003800200 */
.L_x_6515:
        /* <DEDUP_REMOVED lines=22> */
.L_x_6522:
[----:B------:R-:W-:Y:S01]  /*5190*/  FSETP.GEU.FTZ.AND P1, PT, R20, -R12, PT ;  /* 0x8000000c1400720b */ /* 0x000fe20003f3e000 */
[----:B------:R-:W-:-:S12]  /*51a0*/  FADD.FTZ R17, R17, -1 ;  /* 0xbf80000011117421 */ /* 0x000fd80000010000 */
[----:B------:R-:W-:-:S07]  /*51b0*/  @!P1 FADD.FTZ R17, R17, -1 ;  /* 0xbf80000011119421 */ /* 0x000fce0000010000 */
.L_x_6521:
[----:B------:R-:W-:Y:S05]  /*51c0*/  BSYNC.RECONVERGENT B1 ;  /* 0x0000000000017941 */ /* 0x000fea0003800200 */
.L_x_6520:
[----:B------:R-:W-:Y:S01]  /*51d0*/  FFMA.FTZ R5, -R12, R17, R5 ;  /* 0x000000110c057223 */ /* 0x000fe20000010105 */
[----:B------:R-:W-:Y:S06]  /*51e0*/  BRA `(.L_x_6518) ;  /* 0x0000000000707947 */ /* 0x000fec0003800000 */
.L_x_6519:
        /* <DEDUP_REMOVED lines=12> */
.L_x_6525:
        /* <DEDUP_REMOVED lines=13> */
.L_x_6524:
[----:B------:R-:W-:Y:S05]  /*5380*/  BSYNC.RECONVERGENT B1 ;  /* 0x0000000000017941 */ /* 0x000fea0003800200 */
.L_x_6523:
[----:B------:R-:W-:-:S04]  /*5390*/  FMUL.FTZ R20, R17, 1.1920928955078125e-07 ;  /* 0x3400000011147820 */ /* 0x000fc80000410000 */
[----:B------:R-:W-:-:S07]  /*53a0*/  FMUL.FTZ R5, R5, R20 ;  /* 0x0000001405057220 */ /* 0x000fce0000410000 */
.L_x_6518:
[----:B------:R-:W-:Y:S05]  /*53b0*/  BSYNC.RECONVERGENT B0 ;  /* 0x0000000000007941 */ /* 0x000fea0003800200 */
.L_x_6517:
        /* <DEDUP_REMOVED lines=12> */
[----:B------:R-:W-:Y:S01]  /*5480*/  @!P1 F2FP.F16.F32.PACK_AB R5, RZ, R18 ;  /* 0x00000012ff05923e */ /* 0x000fe200000000ff */
[----:B------:R-:W-:-:S04]  /*5490*/  HADD2.F32 R18, -RZ, R2.H0_H0 ;  /* 0x20000002ff127230 */ /* 0x000fc80000004100 */
[----:B------:R-:W-:Y:S01]  /*54a0*/  @!P1 HADD2.F32 R5, -RZ, R5.H0_H0 ;  /* 0x20000005ff059230 */ /* 0x000fe20000004100 */
[----:B------:R-:W-:-:S04]  /*54b0*/  FSETP.GEU.FTZ.AND P2, PT, |R18|, |R13|, PT ;  /* 0x4000000d1200720b */ /* 0x000fc80003f5e200 */
        /* <DEDUP_REMOVED lines=13> */
.L_x_6527:
[----:B------:R-:W-:Y:S05]  /*5590*/  BSYNC.RECONVERGENT B0 ;  /* 0x0000000000007941 */ /* 0x000fea0003800200 */
.L_x_6526:
        /* <DEDUP_REMOVED lines=22> */
.L_x_6533:
[----:B------:R-:W-:Y:S01]  /*5700*/  FSETP.GEU.FTZ.AND P1, PT, R20, -R12, PT ;  /* 0x8000000c1400720b */ /* 0x000fe20003f3e000 */
[----:B------:R-:W-:-:S12]  /*5710*/  FADD.FTZ R17, R17, -1 ;  /* 0xbf80000011117421 */ /* 0x000fd80000010000 */
[----:B------:R-:W-:-:S07]  /*5720*/  @!P1 FADD.FTZ R17, R17, -1 ;  /* 0xbf80000011119421 */ /* 0x000fce0000010000 */
.L_x_6532:
[----:B------:R-:W-:Y:S05]  /*5730*/  BSYNC.RECONVERGENT B1 ;  /* 0x0000000000017941 */ /* 0x000fea0003800200 */
.L_x_6531:
[----:B------:R-:W-:Y:S01]  /*5740*/  FFMA.FTZ R5, -R12, R17, R5 ;  /* 0x000000110c057223 */ /* 0x000fe20000010105 */
[----:B------:R-:W-:Y:S06]  /*5750*/  BRA `(.L_x_6529) ;  /* 0x0000000000707947 */ /* 0x000fec0003800000 */
.L_x_6530:
        /* <DEDUP_REMOVED lines=12> */
.L_x_6536:
        /* <DEDUP_REMOVED lines=13> */
.L_x_6535:
[----:B------:R-:W-:Y:S05]  /*58f0*/  BSYNC.RECONVERGENT B1 ;  /* 0x0000000000017941 */ /* 0x000fea0003800200 */
.L_x_6534:
[----:B------:R-:W-:-:S04]  /*5900*/  FMUL.FTZ R20, R17, 1.1920928955078125e-07 ;  /* 0x3400000011147820 */ /* 0x000fc80000410000 */
[----:B------:R-:W-:-:S07]  /*5910*/  FMUL.FTZ R5, R5, R20 ;  /* 0x0000001405057220 */ /* 0x000fce0000410000 */
.L_x_6529:
[----:B------:R-:W-:Y:S05]  /*5920*/  BSYNC.RECONVERGENT B0 ;  /* 0x0000000000007941 */ /* 0x000fea0003800200 */
.L_x_6528:
        /* <DEDUP_REMOVED lines=13> */
[----:B------:R-:W-:-:S04]  /*5a00*/  HADD2.F32 R18, -RZ, R2.H1_H1 ;  /* 0x30000002ff127230 */ /* 0x000fc80000004100 */
[----:B------:R-:W-:Y:S01]  /*5a10*/  @!P1 HADD2.F32 R5, -RZ, R5.H0_H0 ;  /* 0x20000005ff059230 */ /* 0x000fe20000004100 */
[----:B------:R-:W-:-:S04]  /*5a20*/  FSETP.GEU.FTZ.AND P2, PT, |R18|, |R13|, PT ;  /* 0x4000000d1200720b */ /* 0x000fc80003f5e200 */
        /* <DEDUP_REMOVED lines=11> */
.L_x_6538:
[----:B------:R-:W-:Y:S05]  /*5ae0*/  BSYNC.RECONVERGENT B0 ;  /* 0x0000000000007941 */ /* 0x000fea0003800200 */
.L_x_6537:
        /* <DEDUP_REMOVED lines=22> */
.L_x_6544:
[----:B------:R-:W-:Y:S01]  /*5c50*/  FSETP.GEU.FTZ.AND P1, PT, R20, -R12, PT ;  /* 0x8000000c1400720b */ /* 0x000fe20003f3e000 */
[----:B------:R-:W-:-:S12]  /*5c60*/  FADD.FTZ R17, R17, -1 ;  /* 0xbf80000011117421 */ /* 0x000fd80000010000 */
[----:B------:R-:W-:-:S07]  /*5c70*/  @!P1 FADD.FTZ R17, R17, -1 ;  /* 0xbf80000011119421 */ /* 0x000fce0000010000 */
.L_x_6543:
[----:B------:R-:W-:Y:S05]  /*5c80*/  BSYNC.RECONVERGENT B1 ;  /* 0x0000000000017941 */ /* 0x000fea0003800200 */
.L_x_6542:
[----:B------:R-:W-:Y:S01]  /*5c90*/  FFMA.FTZ R5, -R12, R17, R5 ;  /* 0x000000110c057223 */ /* 0x000fe20000010105 */
[----:B------:R-:W-:Y:S06]  /*5ca0*/  BRA `(.L_x_6540) ;  /* 0x0000000000707947 */ /* 0x000fec0003800000 */
.L_x_6541:
        /* <DEDUP_REMOVED lines=12> */
.L_x_6547:
        /* <DEDUP_REMOVED lines=13> */
.L_x_6546:
[----:B------:R-:W-:Y:S05]  /*5e40*/  BSYNC.RECONVERGENT B1 ;  /* 0x0000000000017941 */ /* 0x000fea0003800200 */
.L_x_6545:
[----:B------:R-:W-:-:S04]  /*5e50*/  FMUL.FTZ R20, R17, 1.1920928955078125e-07 ;  /* 0x3400000011147820 */ /* 0x000fc80000410000 */
[----:B------:R-:W-:-:S07]  /*5e60*/  FMUL.FTZ R5, R5, R20 ;  /* 0x0000001405057220 */ /* 0x000fce0000410000 */
.L_x_6540:
[----:B------:R-:W-:Y:S05]  /*5e70*/  BSYNC.RECONVERGENT B0 ;  /* 0x0000000000007941 */ /* 0x000fea0003800200 */
.L_x_6539:
        /* <DEDUP_REMOVED lines=29> */
.L_x_6549:
[----:B------:R-:W-:Y:S05]  /*6050*/  BSYNC.RECONVERGENT B0 ;  /* 0x0000000000007941 */ /* 0x000fea0003800200 */
.L_x_6548:
        /* <DEDUP_REMOVED lines=22> */
.L_x_6555:
[----:B------:R-:W-:Y:S01]  /*61c0*/  FSETP.GEU.FTZ.AND P1, PT, R20, -R12, PT ;  /* 0x8000000c1400720b */ /* 0x000fe20003f3e000 */
[----:B------:R-:W-:-:S12]  /*61d0*/  FADD.FTZ R17, R17, -1 ;  /* 0xbf80000011117421 */ /* 0x000fd80000010000 */
[----:B------:R-:W-:-:S07]  /*61e0*/  @!P1 FADD.FTZ R17, R17, -1 ;  /* 0xbf80000011119421 */ /* 0x000fce0000010000 */
.L_x_6554:
[----:B------:R-:W-:Y:S05]  /*61f0*/  BSYNC.RECONVERGENT B1 ;  /* 0x0000000000017941 */ /* 0x000fea0003800200 */
.L_x_6553:
[----:B------:R-:W-:Y:S01]  /*6200*/  FFMA.FTZ R5, -R12, R17, R5 ;  /* 0x000000110c057223 */ /* 0x000fe20000010105 */
[----:B------:R-:W-:Y:S06]  /*6210*/  BRA `(.L_x_6551) ;  /* 0x0000000000707947 */ /* 0x000fec0003800000 */
.L_x_6552:
        /* <DEDUP_REMOVED lines=12> */
.L_x_6558:
        /* <DEDUP_REMOVED lines=13> */
.L_x_6557:
[----:B------:R-:W-:Y:S05]  /*63b0*/  BSYNC.RECONVERGENT B1 ;  /* 0x0000000000017941 */ /* 0x000fea0003800200 */
.L_x_6556:
[----:B------:R-:W-:-:S04]  /*63c0*/  FMUL.FTZ R20, R17, 1.1920928955078125e-07 ;  /* 0x3400000011147820 */ /* 0x000fc80000410000 */
[----:B------:R-:W-:-:S07]  /*63d0*/  FMUL.FTZ R5, R5, R20 ;  /* 0x0000001405057220 */ /* 0x000fce0000410000 */
.L_x_6551:
[----:B------:R-:W-:Y:S05]  /*63e0*/  BSYNC.RECONVERGENT B0 ;  /* 0x0000000000007941 */ /* 0x000fea0003800200 */
.L_x_6550:
        /* <DEDUP_REMOVED lines=27> */
.L_x_6560:
[----:B------:R-:W-:Y:S05]  /*65a0*/  BSYNC.RECONVERGENT B0 ;  /* 0x0000000000007941 */ /* 0x000fea0003800200 */
.L_x_6559:
        /* <DEDUP_REMOVED lines=22> */
.L_x_6566:
[----:B------:R-:W-:Y:S01]  /*6710*/  FSETP.GEU.FTZ.AND P1, PT, R8, -R12, PT ;  /* 0x8000000c0800720b */ /* 0x000fe20003f3e000 */
[----:B------:R-:W-:-:S12]  /*6720*/  FADD.FTZ R6, R6, -1 ;  /* 0xbf80000006067421 */ /* 0x000fd80000010000 */
[----:B------:R-:W-:-:S07]  /*6730*/  @!P1 FADD.FTZ R6, R6, -1 ;  /* 0xbf80000006069421 */ /* 0x000fce0000010000 */
.L_x_6565:
[----:B------:R-:W-:Y:S05]  /*6740*/  BSYNC.RECONVERGENT B1 ;  /* 0x0000000000017941 */ /* 0x000fea0003800200 */
.L_x_6564:
[----:B------:R-:W-:Y:S01]  /*6750*/  FFMA.FTZ R5, -R12, R6, R5 ;  /* 0x000000060c057223 */ /* 0x000fe20000010105 */
[----:B------:R-:W-:Y:S06]  /*6760*/  BRA `(.L_x_6562) ;  /* 0x0000000000707947 */ /* 0x000fec0003800000 */
.L_x_6563:
        /* <DEDUP_REMOVED lines=12> */
.L_x_6569:
        /* <DEDUP_REMOVED lines=13> */
.L_x_6568:
[----:B------:R-:W-:Y:S05]  /*6900*/  BSYNC.RECONVERGENT B1 ;  /* 0x0000000000017941 */ /* 0x000fea0003800200 */
.L_x_6567:
[----:B------:R-:W-:-:S04]  /*6910*/  FMUL.FTZ R5, R5, 1.1920928955078125e-07 ;  /* 0x3400000005057820 */ /* 0x000fc80000410000 */
[----:B------:R-:W-:-:S07]  /*6920*/  FMUL.FTZ R5, R12, R5 ;  /* 0x000000050c057220 */ /* 0x000fce0000410000 */
.L_x_6562:
[----:B------:R-:W-:Y:S05]  /*6930*/  BSYNC.RECONVERGENT B0 ;  /* 0x0000000000007941 */ /* 0x000fea0003800200 */
.L_x_6561:
        /* <DEDUP_REMOVED lines=27> */
.L_x_6570:
[----:B------:R-:W-:Y:S05]  /*6af0*/  BSYNC.RECONVERGENT B0 ;  /* 0x0000000000007941 */ /* 0x000fea0003800200 */
.L_x_6483:
[----:B------:R-:W0:Y:S01]  /*6b00*/  LDC.64 R6, c[0x0][0x388] ;  /* 0x0000e200ff067b82 */ /* 0x000e220000000a00 */
[----:B------:R-:W-:Y:S02]  /*6b10*/  IMAD.MOV.U32 R17, RZ, RZ, R4 ;  /* 0x000000ffff117224 */ /* 0x000fe400078e0004 */
[----:B0-----:R-:W-:-:S04]  /*6b20*/  IMAD.WIDE.U32 R6, R0, 0x2, R6 ;  /* 0x0000000200067825 */ /* 0x001fc800078e0006 */
[----:B------:R-:W-:-:S05]  /*6b30*/  IMAD.WIDE.U32 R6, R14, 0x8, R6 ;  /* 0x000000080e067825 */ /* 0x000fca00078e0006 */
[----:B------:R-:W-:Y:S04]  /*6b40*/  STG.E.64 desc[UR4][R6.64], R16 ;  /* 0x0000001006007986 */ /* 0x000fe8000c101b04 */
[----:B------:R-:W-:Y:S01]  /*6b50*/  STG.E.64 desc[UR4][R6.64+0x400], R2 ;  /* 0x0004000206007986 */ /* 0x000fe2000c101b04 */
[----:B------:R-:W-:Y:S05]  /*6b60*/  EXIT ;  /* 0x000000000000794d */ /* 0x000fea0003800000 */
.L_x_6571:
        /* <DEDUP_REMOVED lines=9> */
.L_x_32856:


//--------------------- .text._ZN2at6native29vectorized_elementwise_kernelILi8ENS0_13BUnaryFunctorIN3c104HalfES4_S4_ZZZNS0_15binary_internal21div_floor_kernel_cudaERNS_18TensorIteratorBaseEENKUlvE1_clEvENKUlvE1_clEvEUlS4_S4_E_EESt5arrayIPcLm2EEEEviT0_T1_ --------------------------
	.section	.text._ZN2at6native29vectorized_elementwise_kernelILi8ENS0_13BUnaryFunctorIN3c104HalfES4_S4_ZZZNS0_15binary_internal21div_floor_kernel_cudaERNS_18TensorIteratorBaseEENKUlvE1_clEvENKUlvE1_clEvEUlS4_S4_E_EESt5arrayIPcLm2EEEEviT0_T1_,"ax",@progbits
	.align	128
        .global         _ZN2at6native29vectorized_elementwise_kernelILi8ENS0_13BUnaryFunctorIN3c104HalfES4_S4_ZZZNS0_15binary_internal21div_floor_kernel_cudaERNS_18TensorIteratorBaseEENKUlvE1_clEvENKUlvE1_clEvEUlS4_S4_E_EESt5arrayIPcLm2EEEEviT0_T1_
        .type           _ZN2at6native29vectorized_elementwise_kernelILi8ENS0_13BUnaryFunctorIN3c104HalfES4_S4_ZZZNS0_15binary_internal21div_floor_kernel_cudaERNS_18TensorIteratorBaseEENKUlvE1_clEvENKUlvE1_clEvEUlS4_S4_E_EESt5arrayIPcLm2EEEEviT0_T1_,@function
        .size           _ZN2at6native29vectorized_elementwise_kernelILi8ENS0_13BUnaryFunctorIN3c104HalfES4_S4_ZZZNS0_15binary_internal21div_floor_kernel_cudaERNS_18TensorIteratorBaseEENKUlvE1_clEvENKUlvE1_clEvEUlS4_S4_E_EESt5arrayIPcLm2EEEEviT0_T1_,(.L_x_32857 - _ZN2at6native29vectorized_elementwise_kernelILi8ENS0_13BUnaryFunctorIN3c104HalfES4_S4_ZZZNS0_15binary_internal21div_floor_kernel_cudaERNS_18TensorIteratorBaseEENKUlvE1_clEvENKUlvE1_clEvEUlS4_S4_E_EESt5arrayIPcLm2EEEEviT0_T1_)
        .other          _ZN2at6native29vectorized_elementwise_kernelILi8ENS0_13BUnaryFunctorIN3c104HalfES4_S4_ZZZNS0_15binary_internal21div_floor_kernel_cudaERNS_18TensorIteratorBaseEENKUlvE1_clEvENKUlvE1_clEvEUlS4_S4_E_EESt5arrayIPcLm2EEEEviT0_T1_,@"STO_CUDA_ENTRY STV_DEFAULT"
_ZN2at6native29vectorized_elementwise_kernelILi8ENS0_13BUnaryFunctorIN3c104HalfES4_S4_ZZZNS0_15binary_internal21div_floor_kernel_cudaERNS_18TensorIteratorBaseEENKUlvE1_clEvENKUlvE1_clEvEUlS4_S4_E_EESt5arrayIPcLm2EEEEviT0_T1_:
.text._ZN2at6native29vectorized_elementwise_kernelILi8ENS0_13BUnaryFunctorIN3c104HalfES4_S4_ZZZNS0_15binary_internal21div_floor_kernel_cudaERNS_18TensorIteratorBaseEENKUlvE1_clEvENKUlvE1_clEvEUlS4_S4_E_EESt5arrayIPcLm2EEEEviT0_T1_:
[----:B------:R-:W-:Y:S01]  /*0000*/  LDC R1, c[0x0][0x37c] ;  /* 0x0000df00ff017b82 */ /* 0x000fe20000000800 */
[----:B------:R-:W-:Y:S05]  /*0010*/  EXIT ;  /* 0x000000000000794d */ /* 0x000fea0003800000 */
.L_x_6572:
        /* <DEDUP_REMOVED lines=14> */
.L_x_32857:


//--------------------- .text._ZN2at6native18elementwise_kernelILi128ELi4EZNS0_15gpu_kernel_implINS0_13AUnaryFunctorIN3c104HalfES5_S5_ZZZNS0_15binary_internal21div_floor_kernel_cudaERNS_18TensorIteratorBaseEENKUlvE1_clEvENKUlvE1_clEvEUlS5_S5_E_EEEEvS8_RKT_EUliE_EEviT1_ --------------------------
	.section	.text._ZN2at6native18elementwise_kernelILi128ELi4EZNS0_15gpu_kernel_implINS0_13AUnaryFunctorIN3c104HalfES5_S5_ZZZNS0_15binary_internal21div_floor_kernel_cudaERNS_18TensorIteratorBaseEENKUlvE1_clEvENKUlvE1_clEvEUlS5_S5_E_EEEEvS8_RKT_EUliE_EEviT1_,"ax",@progbits
	.align	128
        .global         _ZN2at6native18elementwise_kernelILi128ELi4EZNS0_15gpu_kernel_implINS0_13AUnaryFunctorIN3c104HalfES5_S5_ZZZNS0_15binary_internal21div_floor_kernel_cudaERNS_18TensorIteratorBaseEENKUlvE1_clEvENKUlvE1_clEvEUlS5_S5_E_EEEEvS8_RKT_EUliE_EEviT1_
        .type           _ZN2at6native18elementwise_kernelILi128ELi4EZNS0_15gpu_kernel_implINS0_13AUnaryFunctorIN3c104HalfES5_S5_ZZZNS0_15binary_internal21div_floor_kernel_cudaERNS_18TensorIteratorBaseEENKUlvE1_clEvENKUlvE1_clEvEUlS5_S5_E_EEEEvS8_RKT_EUliE_EEviT1_,@function
        .size           _ZN2at6native18elementwise_kernelILi128ELi4EZNS0_15gpu_kernel_implINS0_13AUnaryFunctorIN3c104HalfES5_S5_ZZZNS0_15binary_internal21div_floor_kernel_cudaERNS_18TensorIteratorBaseEENKUlvE1_clEvENKUlvE1_clEvEUlS5_S5_E_EEEEvS8_RKT_EUliE_EEviT1_,(.L_x_32858 - _ZN2at6native18elementwise_kernelILi128ELi4EZNS0_15gpu_kernel_implINS0_13AUnaryFunctorIN3c104HalfES5_S5_ZZZNS0_15binary_internal21div_floor_kernel_cudaERNS_18TensorIteratorBaseEENKUlvE1_clEvENKUlvE1_clEvEUlS5_S5_E_EEEEvS8_RKT_EUliE_EEviT1_)
        .other          _ZN2at6native18elementwise_kernelILi128ELi4EZNS0_15gpu_kernel_implINS0_13AUnaryFunctorIN3c104HalfES5_S5_ZZZNS0_15binary_internal21div_floor_kernel_cudaERNS_18TensorIteratorBaseEENKUlvE1_clEvENKUlvE1_clEvEUlS5_S5_E_EEEEvS8_RKT_EUliE_EEviT1_,@"STO_CUDA_ENTRY STV_DEFAULT"
_ZN2at6native18elementwise_kernelILi128ELi4EZNS0_15gpu_kernel_implINS0_13AUnaryFunctorIN3c104HalfES5_S5_ZZZNS0_15binary_internal21div_floor_kernel_cudaERNS_18TensorIteratorBaseEENKUlvE1_clEvENKUlvE1_clEvEUlS5_S5_E_EEEEvS8_RKT_EUliE_EEviT1_:
.text._ZN2at6native18elementwise_kernelILi128ELi4EZNS0_15gpu_kernel_implINS0_13AUnaryFunctorIN3c104HalfES5_S5_ZZZNS0_15binary_internal21div_floor_kernel_cudaERNS_18TensorIteratorBaseEENKUlvE1_clEvENKUlvE1_clEvEUlS5_S5_E_EEEEvS8_RKT_EUliE_EEviT1_:
        /* <DEDUP_REMOVED lines=22> */
[----:B------:R-:W-:Y:S01]  /*0160*/  HFMA2 R16, -RZ, RZ, 0, 0 ;  /* 0x00000000ff107431 */ /* 0x000fe200000001ff */
[----:B------:R-:W1:Y:S01]  /*0170*/  LDCU UR6, c[0x0][0x38c] ;  /* 0x00007180ff0677ac */ /* 0x000e620008000800 */
[----:B------:R-:W2:Y:S01]  /*0180*/  LDCU.64 UR8, c[0x0][0x4b8] ;  /* 0x00009700ff0877ac */ /* 0x000ea20008000a00 */
[----:B------:R-:W-:Y:S02]  /*0190*/  UISETP.NE.AND UP0, UPT, UR40, URZ, UPT ;  /* 0x000000ff2800728c */ /* 0x000fe4000bf05270 */
[----:B0-----:R-:W-:-:S05]  /*01a0*/  IMAD.HI.U32 R2, R17, UR4, R16 ;  /* 0x0000000411027c27 */ /* 0x001fca000f8e0010 */
[----:B------:R-:W-:-:S05]  /*01b0*/  SHF.R.U32.HI R3, RZ, UR5, R2 ;  /* 0x00000005ff037c19 */ /* 0x000fca0008011602 */
[----:B------:R-:W-:-:S04]  /*01c0*/  IMAD.MOV R0, RZ, RZ, -R3 ;  /* 0x000000ffff007224 */ /* 0x000fc800078e0a03 */
        /* <DEDUP_REMOVED lines=283> */
[----:B------:R-:W2:Y:S03]  /*1380*/  LDCU.64 UR8, c[0x0][0x578] ;  /* 0x0000af00ff0877ac */ /* 0x000ea60008000a00 */
[----:B0-----:R-:W-:-:S05]  /*1390*/  IMAD.HI.U32 R2, R5, UR4, R4 ;  /* 0x0000000405027c27 */ /* 0x001fca000f8e0004 */
[----:B------:R-:W-:-:S05]  /*13a0*/  SHF.R.U32.HI R2, RZ, UR5, R2 ;  /* 0x00000005ff027c19 */ /* 0x000fca0008011602 */
[----:B------:R-:W-:-:S04]  /*13b0*/  IMAD.MOV R3, RZ, RZ, -R2 ;  /* 0x000000ffff037224 */ /* 0x000fc800078e0a02 */
[----:B-1----:R-:W-:-:S04]  /*13c0*/  IMAD R5, R3, UR6, R5 ;  /* 0x0000000603057c24 */ /* 0x002fc8000f8e0205 */
[C---:B--2---:R-:W-:Y:S02]  /*13d0*/  IMAD R16, R5.reuse, UR8, R16 ;  /* 0x0000000805107c24 */ /* 0x044fe4000f8e0210 */
[----:B------:R-:W-:-:S07]  /*13e0*/  IMAD R0, R5, UR9, R0 ;  /* 0x0000000905007c24 */ /* 0x000fce000f8e0200 */
.L_x_6575:
        /* <DEDUP_REMOVED lines=18> */
.L_x_6579:
[----:B------:R-:W2:Y:S02]  /*1510*/  LDG.E.U8 R2, desc[UR36][R2.64] ;  /* 0x0000002402027981 */ /* 0x000ea4000c1e1100 */
[----:B--2---:R-:W-:-:S04]  /*1520*/  I2FP.F32.U32 R0, R2 ;  /* 0x0000000200007245 */ /* 0x004fc80000201000 */
[----:B------:R-:W-:Y:S01]  /*1530*/  F2FP.F16.F32.PACK_AB R0, RZ, R0 ;  /* 0x00000000ff00723e */ /* 0x000fe200000000ff */
[----:B------:R-:W-:Y:S06]  /*1540*/  BRA `(.L_x_6581) ;  /* 0x0000000c009c7947 */ /* 0x000fec0003800000 */
.L_x_6578:
        /* <DEDUP_REMOVED lines=10> */
.L_x_6583:
[----:B------:R-:W2:Y:S02]  /*15f0*/  LDG.E R2, desc[UR36][R2.64] ;  /* 0x0000002402027981 */ /* 0x000ea4000c1e1900 */
[----:B--2---:R-:W-:-:S04]  /*1600*/  I2FP.F32.S32 R0, R2 ;  /* 0x0000000200007245 */ /* 0x004fc80000201400 */
[----:B------:R-:W-:Y:S01]  /*1610*/  F2FP.F16.F32.PACK_AB R0, RZ, R0 ;  /* 0x00000000ff00723e */ /* 0x000fe200000000ff */
[----:B------:R-:W-:Y:S06]  /*1620*/  BRA `(.L_x_6581) ;  /* 0x0000000c00647947 */ /* 0x000fec0003800000 */
.L_x_6582:
[----:B------:R-:W2:Y:S02]  /*1630*/  LDG.E.U16 R2, desc[UR36][R2.64] ;  /* 0x0000002402027981 */ /* 0x000ea4000c1e1500 */
[----:B--2---:R-:W0:Y:S02]  /*1640*/  I2F.S16 R0, R2 ;  /* 0x0000000200007306 */ /* 0x004e240000101400 */
[----:B0-----:R-:W-:Y:S01]  /*1650*/  F2FP.F16.F32.PACK_AB R0, RZ, R0 ;  /* 0x00000000ff00723e */ /* 0x001fe200000000ff */
[----:B------:R-:W-:Y:S06]  /*1660*/  BRA `(.L_x_6581) ;  /* 0x0000000c00547947 */ /* 0x000fec0003800000 */
.L_x_6577:
        /* <DEDUP_REMOVED lines=9> */
.L_x_6585:
[----:B------:R0:W5:Y:S01]  /*1700*/  LDG.E.U16 R0, desc[UR36][R2.64] ;  /* 0x0000002402007981 */ /* 0x000162000c1e1500 */
[----:B------:R-:W-:Y:S05]  /*1710*/  BRA `(.L_x_6581) ;  /* 0x0000000c00287947 */ /* 0x000fea0003800000 */
.L_x_6584:
        /* <DEDUP_REMOVED lines=9> */
.L_x_6587:
[----:B------:R1:W5:Y:S01]  /*17b0*/  LDG.E.U16 R0, desc[UR36][R2.64] ;  /* 0x0000002402007981 */ /* 0x000362000c1e1500 */
[----:B------:R-:W-:Y:S05]  /*17c0*/  BRA `(.L_x_6581) ;  /* 0x0000000800fc7947 */ /* 0x000fea0003800000 */
.L_x_6586:
        /* <DEDUP_REMOVED lines=12> */
.L_x_6576:
        /* <DEDUP_REMOVED lines=13> */
.L_x_6590:
        /* <DEDUP_REMOVED lines=12> */
.L_x_6589:
        /* <DEDUP_REMOVED lines=27> */
.L_x_6592:
        /* <DEDUP_REMOVED lines=13> */
.L_x_6591:
[----:B------:R-:W2:Y:S02]  /*1ca0*/  LDG.E.U16 R0, desc[UR36][R2.64] ;  /* 0x0000002402007981 */ /* 0x000ea4000c1e1500 */
[----:B--2---:R-:W-:-:S04]  /*1cb0*/  SHF.L.U32 R0, R0, 0x10, RZ ;  /* 0x0000001000007819 */ /* 0x004fc800000006ff */
[----:B------:R-:W-:Y:S01]  /*1cc0*/  F2FP.F16.F32.PACK_AB R0, RZ, R0 ;  /* 0x00000000ff00723e */ /* 0x000fe200000000ff */
[----:B------:R-:W-:Y:S06]  /*1cd0*/  BRA `(.L_x_6581) ;  /* 0x0000000400b87947 */ /* 0x000fec0003800000 */
.L_x_6588:
        /* <DEDUP_REMOVED lines=12> */
.L_x_6595:
        /* <DEDUP_REMOVED lines=21> */
.L_x_6599:
[----:B------:R-:W-:Y:S05]  /*1ef0*/  BSYNC.RECONVERGENT B1 ;  /* 0x0000000000017941 */ /* 0x000fea0003800200 */
.L_x_6598:
[----:B------:R-:W-:Y:S01]  /*1f00*/  IMAD.SHL.U32 R0, R0, 0x100000, RZ ;  /* 0x0010000000007824 */ /* 0x000fe200078e00ff */
[----:B------:R-:W-:-:S04]  /*1f10*/  LEA R2, R2, 0x3b800000, 0x17 ;  /* 0x3b80000002027811 */ /* 0x000fc800078eb8ff */
[----:B------:R-:W-:-:S07]  /*1f20*/  LOP3.LUT R0, R2, R0, R7, 0xfe, !PT ;  /* 0x0000000002007212 */ /* 0x000fce00078efe07 */
.L_x_6597:
[----:B------:R-:W-:Y:S05]  /*1f30*/  BSYNC.RECONVERGENT B0 ;  /* 0x0000000000007941 */ /* 0x000fea0003800200 */
.L_x_6596:
[----:B------:R-:W-:Y:S01]  /*1f40*/  F2FP.F16.F32.PACK_AB R0, RZ, R0 ;  /* 0x00000000ff00723e */ /* 0x000fe200000000ff */
[----:B------:R-:W-:Y:S06]  /*1f50*/  BRA `(.L_x_6581) ;  /* 0x0000000400187947 */ /* 0x000fec0003800000 */
.L_x_6594:
        /* <DEDUP_REMOVED lines=21> */
.L_x_6603:
[----:B------:R-:W-:Y:S05]  /*20b0*/  BSYNC.RECONVERGENT B1 ;  /* 0x0000000000017941 */ /* 0x000fea0003800200 */
.L_x_6602:
[----:B------:R-:W-:Y:S01]  /*20c0*/  IMAD.SHL.U32 R0, R0, 0x200000, RZ ;  /* 0x0020000000007824 */ /* 0x000fe200078e00ff */
[----:B------:R-:W-:-:S04]  /*20d0*/  LEA R2, R2, 0x37800000, 0x17 ;  /* 0x3780000002027811 */ /* 0x000fc800078eb8ff */
[----:B------:R-:W-:-:S07]  /*20e0*/  LOP3.LUT R0, R2, R0, R7, 0xfe, !PT ;  /* 0x0000000002007212 */ /* 0x000fce00078efe07 */
.L_x_6601:
[----:B------:R-:W-:Y:S05]  /*20f0*/  BSYNC.RECONVERGENT B0 ;  /* 0x0000000000007941 */ /* 0x000fea0003800200 */
.L_x_6600:
[----:B------:R-:W-:Y:S01]  /*2100*/  F2FP.F16.F32.PACK_AB R0, RZ, R0 ;  /* 0x00000000ff00723e */ /* 0x000fe200000000ff */
[----:B------:R-:W-:Y:S06]  /*2110*/  BRA `(.L_x_6581) ;  /* 0x0000000000a87947 */ /* 0x000fec0003800000 */
.L_x_6593:
[----:B------:R-:W-:-:S09]  /*2120*/  UISETP.NE.AND UP0, UPT, UR4, 0x1c, UPT ;  /* 0x0000001c0400788c */ /* 0x000fd2000bf05270 */
[----:B------:R-:W-:Y:S05]  /*2130*/  BRA.U !UP0, `(.L_x_6604) ;  /* 0x0000000108947547 */ /* 0x000fea000b800000 */
[----:B------:R-:W-:-:S09]  /*2140*/  UISETP.NE.AND UP0, UPT, UR4, 0x1d, UPT ;  /* 0x0000001d0400788c */ /* 0x000fd2000bf05270 */
[----:B------:R-:W-:Y:S05]  /*2150*/  BRA.U !UP0, `(.L_x_6605) ;  /* 0x00000001087c7547 */ /* 0x000fea000b800000 */
[----:B------:R-:W-:-:S09]  /*2160*/  UISETP.NE.AND UP0, UPT, UR4, 0x2c, UPT ;  /* 0x0000002c0400788c */ /* 0x000fd2000bf05270 */
[----:B------:R-:W-:Y:S05]  /*2170*/  BRA.U !UP0, `(.L_x_6606) ;  /* 0x0000000108487547 */ /* 0x000fea000b800000 */
.L_x_6580:
        /* <DEDUP_REMOVED lines=11> */
[----:B------:R-:W-:Y:S01]  /*2230*/  IMAD.U32 R7, RZ, RZ, UR7 ;  /* 0x00000007ff077e24 */ /* 0x000fe2000f8e00ff */
[----:B---3--:R-:W-:Y:S01]  /*2240*/  MOV R10, UR8 ;  /* 0x00000008000a7c02 */ /* 0x008fe20008000f00 */
[----:B------:R-:W-:-:S07]  /*2250*/  IMAD.U32 R11, RZ, RZ, UR9 ;  /* 0x00000009ff0b7e24 */ /* 0x000fce000f8e00ff */
[----:B------:R-:W-:-:S07]  /*2260*/  LEPC R20, `(.L_x_6607) ;  /* 0x000000001014794e */ /* 0x000fce0000000000 */
[----:B--2---:R-:W-:Y:S05]  /*2270*/  CALL.ABS.NOINC R2 ;  /* 0x0000000002007343 */ /* 0x004fea0003c00000 */
.L_x_6607:
[----:B------:R-:W-:Y:S01]  /*2280*/  PRMT R0, RZ, 0x7610, R0 ;  /* 0x00007610ff007816 */ /* 0x000fe20000000000 */
[----:B------:R-:W-:Y:S06]  /*2290*/  BRA `(.L_x_6581) ;  /* 0x0000000000487947 */ /* 0x000fec0003800000 */
.L_x_6606:
        /* <DEDUP_REMOVED lines=8> */
.L_x_6609:
[----:B------:R-:W-:Y:S05]  /*2320*/  BSYNC.RECONVERGENT B0 ;  /* 0x0000000000007941 */ /* 0x000fea0003800200 */
.L_x_6608:
[----:B------:R-:W-:Y:S01]  /*2330*/  F2FP.F16.F32.PACK_AB R0, RZ, R0 ;  /* 0x00000000ff00723e */ /* 0x000fe200000000ff */
[----:B------:R-:W-:Y:S06]  /*2340*/  BRA `(.L_x_6581) ;  /* 0x00000000001c7947 */ /* 0x000fec0003800000 */
.L_x_6605:
[----:B------:R-:W2:Y:S02]  /*2350*/  LDG.E.64 R2, desc[UR36][R2.64] ;  /* 0x0000002402027981 */ /* 0x000ea4000c1e1b00 */
[----:B--2---:R-:W0:Y:S02]  /*2360*/  I2F.U64 R0, R2 ;  /* 0x0000000200007312 */ /* 0x004e240000301000 */
[----:B0-----:R-:W-:Y:S01]  /*2370*/  F2FP.F16.F32.PACK_AB R0, RZ, R0 ;  /* 0x00000000ff00723e */ /* 0x001fe200000000ff */
[----:B------:R-:W-:Y:S06]  /*2380*/  BRA `(.L_x_6581) ;  /* 0x00000000000c7947 */ /* 0x000fec0003800000 */
.L_x_6604:
[----:B------:R-:W2:Y:S02]  /*2390*/  LDG.E R2, desc[UR36][R2.64] ;  /* 0x0000002402027981 */ /* 0x000ea4000c1e1900 */
[----:B--2---:R-:W-:-:S04]  /*23a0*/  I2FP.F32.U32 R0, R2 ;  /* 0x0000000200007245 */ /* 0x004fc80000201000 */
[----:B------:R-:W-:-:S07]  /*23b0*/  F2FP.F16.F32.PACK_AB R0, RZ, R0 ;  /* 0x00000000ff00723e */ /* 0x000fce00000000ff */
.L_x_6581:
[----:B-----5:R-:W-:Y:S01]  /*23c0*/  HADD2.F32 R0, -RZ, R0.H0_H0 ;  /* 0x20000000ff007230 */ /* 0x020fe20000004100 */
[----:B------:R-:W-:Y:S04]  /*23d0*/  BSSY.RECONVERGENT B1, `(.L_x_6610) ;  /* 0x0000067000017945 */ /* 0x000fe80003800200 */
[----:B------:R-:W-:-:S13]  /*23e0*/  FSETP.NEU.FTZ.AND P0, PT, R0, RZ, PT ;  /* 0x000000ff0000720b */ /* 0x000fda0003f1d000 */
[----:B01----:R-:W0:Y:S01]  /*23f0*/  @!P0 LDC.U16 R2, c[0x0][0x592] ;  /* 0x00016480ff028b82 */ /* 0x003e220000000400 */
[----:B------:R-:W1:Y:S01]  /*2400*/  @!P0 MUFU.RCP R3, R0 ;  /* 0x0000000000038308 */ /* 0x000e620000001000 */
[----:B0-----:R-:W-:-:S05]  /*2410*/  @!P0 HADD2.F32 R2, -RZ, R2.H0_H0 ;  /* 0x20000002ff028230 */ /* 0x001fca0000004100 */
[----:B-1----:R-:W-:-:S05]  /*2420*/  @!P0 FMUL.FTZ R2, R2, R3 ;  /* 0x0000000302028220 */ /* 0x002fca0000410000 */
[----:B------:R-:W-:Y:S01]  /*2430*/  @!P0 F2FP.F16.F32.PACK_AB R4, RZ, R2 ;  /* 0x00000002ff04823e */ /* 0x000fe200000000ff */
[----:B------:R-:W-:Y:S06]  /*2440*/  @!P0 BRA `(.L_x_6611) ;  /* 0x00000004007c8947 */ /* 0x000fec0003800000 */
[----:B------:R-:W0:Y:S01]  /*2450*/  LDC.U16 R3, c[0x0][0x592] ;  /* 0x00016480ff037b82 */ /* 0x000e220000000400 */
[----:B------:R-:W-:Y:S01]  /*2460*/  BSSY.RECONVERGENT B0, `(.L_x_6612) ;  /* 0x0000042000007945 */ /* 0x000fe20003800200 */
[----:B0-----:R-:W-:-:S05]  /*2470*/  HADD2.F32 R3, -RZ, R3.H0_H0 ;  /* 0x20000003ff037230 */ /* 0x001fca0000004100 */
        /* <DEDUP_REMOVED lines=29> */
.L_x_6616:
[----:B------:R-:W-:Y:S05]  /*2650*/  BSYNC.RECONVERGENT B2 ;  /* 0x0000000000027941 */ /* 0x000fea0003800200 */
.L_x_6615:
[----:B------:R-:W-:Y:S01]  /*2660*/  FFMA.FTZ R2, -R9, R7, R2 ;  /* 0x0000000709027223 */ /* 0x000fe20000010102 */
[----:B------:R-:W-:Y:S06]  /*2670*/  BRA `(.L_x_6613) ;  /* 0x0000000000807947 */ /* 0x000fec0003800000 */
.L_x_6614:
        /* <DEDUP_REMOVED lines=16> */
.L_x_6619:
        /* <DEDUP_REMOVED lines=13> */
.L_x_6618:
[----:B------:R-:W-:Y:S05]  /*2850*/  BSYNC.RECONVERGENT B2 ;  /* 0x0000000000027941 */ /* 0x000fea0003800200 */
.L_x_6617:
[----:B------:R-:W-:-:S04]  /*2860*/  FMUL.FTZ R5, R2, 1.1920928955078125e-07 ;  /* 0x3400000002057820 */ /* 0x000fc80000410000 */
[----:B------:R-:W-:-:S07]  /*2870*/  FMUL.FTZ R2, R8, R5 ;  /* 0x0000000508027220 */ /* 0x000fce0000410000 */
.L_x_6613:
[----:B------:R-:W-:Y:S05]  /*2880*/  BSYNC.RECONVERGENT B0 ;  /* 0x0000000000007941 */ /* 0x000fea0003800200 */
.L_x_6612:
        /* <DEDUP_REMOVED lines=22> */
.L_x_6620:
[----:B------:R-:W-:-:S05]  /*29f0*/  FMUL.FTZ R3, R3, R4 ;  /* 0x0000000403037220 */ /* 0x000fca0000410000 */
[----:B------:R-:W-:-:S05]  /*2a00*/  F2FP.F16.F32.PACK_AB R0, RZ, R3 ;  /* 0x00000003ff00723e */ /* 0x000fca00000000ff */
[----:B------:R-:W-:-:S05]  /*2a10*/  HADD2.F32 R0, -RZ, R0.H0_H0 ;  /* 0x20000000ff007230 */ /* 0x000fca0000004100 */
[----:B------:R-:W-:-:S04]  /*2a20*/  LOP3.LUT R0, RZ, 0x80000000, R0, 0xb8, !PT ;  /* 0x80000000ff007812 */ /* 0x000fc800078eb800 */
[----:B------:R-:W-:-:S07]  /*2a30*/  F2FP.F16.F32.PACK_AB R4, RZ, R0 ;  /* 0x00000000ff04723e */ /* 0x000fce00000000ff */
.L_x_6611:
[----:B------:R-:W-:Y:S05]  /*2a40*/  BSYNC.RECONVERGENT B1 ;  /* 0x0000000000017941 */ /* 0x000fea0003800200 */
.L_x_6610:
        /* <DEDUP_REMOVED lines=18> */
.L_x_6624:
[----:B------:R-:W-:-:S06]  /*2b70*/  HADD2.F32 R5, -RZ, R4.H0_H0 ;  /* 0x20000004ff057230 */ /* 0x000fcc0000004100 */
[----:B------:R-:W1:Y:S02]  /*2b80*/  F2I.S64.TRUNC R4, R5 ;  /* 0x0000000500047311 */ /* 0x000e64000020d900 */
[----:B-1----:R1:W-:Y:S01]  /*2b90*/  STG.E.U8 desc[UR36][R2.64], R4 ;  /* 0x0000000402007986 */ /* 0x0023e2000c101124 */
[----:B------:R-:W-:Y:S05]  /*2ba0*/  BRA `(.L_x_6626) ;  /* 0x0000000c00707947 */ /* 0x000fea0003800000 */
.L_x_6623:
        /* <DEDUP_REMOVED lines=10> */
.L_x_6628:
[----:B------:R-:W-:-:S04]  /*2c50*/  HADD2.F32 R4, -RZ, R4.H0_H0 ;  /* 0x20000004ff047230 */ /* 0x000fc80000004100 */
[----:B------:R-:W1:Y:S02]  /*2c60*/  F2I.FTZ.TRUNC.NTZ R5, R4 ;  /* 0x0000000400057305 */ /* 0x000e64000021f100 */
[----:B-1----:R1:W-:Y:S01]  /*2c70*/  STG.E desc[UR36][R2.64], R5 ;  /* 0x0000000502007986 */ /* 0x0023e2000c101924 */
[----:B------:R-:W-:Y:S05]  /*2c80*/  BRA `(.L_x_6626) ;  /* 0x0000000c00387947 */ /* 0x000fea0003800000 */
.L_x_6627:
[----:B------:R-:W-:-:S04]  /*2c90*/  HADD2.F32 R4, -RZ, R4.H0_H0 ;  /* 0x20000004ff047230 */ /* 0x000fc80000004100 */
[----:B------:R-:W1:Y:S02]  /*2ca0*/  F2I.FTZ.TRUNC.NTZ R5, R4 ;  /* 0x0000000400057305 */ /* 0x000e64000021f100 */
[----:B-1----:R1:W-:Y:S01]  /*2cb0*/  STG.E.U16 desc[UR36][R2.64], R5 ;  /* 0x0000000502007986 */ /* 0x0023e2000c101524 */
[----:B------:R-:W-:Y:S05]  /*2cc0*/  BRA `(.L_x_6626) ;  /* 0x0000000c00287947 */ /* 0x000fea0003800000 */
.L_x_6622:
        /* <DEDUP_REMOVED lines=9> */
.L_x_6630:
[----:B------:R1:W-:Y:S01]  /*2d60*/  STG.E.U16 desc[UR36][R2.64], R4 ;  /* 0x0000000402007986 */ /* 0x0003e2000c101524 */
[----:B------:R-:W-:Y:S05]  /*2d70*/  BRA `(.L_x_6626) ;  /* 0x0000000800fc7947 */ /* 0x000fea0003800000 */
.L_x_6629:
[----:B------:R-:W-:-:S09]  /*2d80*/  UISETP.NE.AND UP0, UPT, UR4, 0x7, UPT ;  /* 0x000000070400788c */ /* 0x000fd2000bf05270 */
[----:B------:R-:W-:Y:S05]  /*2d90*/  BRA.U !UP0, `(.L_x_6631) ;  /* 0x0000000108347547 */ /* 0x000fea000b800000 */
[----:B------:R-:W-:-:S09]  /*2da0*/  UISETP.NE.AND UP0, UPT, UR4, 0x8, UPT ;  /* 0x000000080400788c */ /* 0x000fd2000bf05270 */
[----:B------:R-:W-:Y:S05]  /*2db0*/  BRA.U !UP0, `(.L_x_6632) ;  /* 0x0000000108187547 */ /* 0x000fea000b800000 */
[----:B------:R-:W-:-:S09]  /*2dc0*/  UISETP.NE.AND UP0, UPT, UR4, 0x9, UPT ;  /* 0x000000090400788c */ /* 0x000fd2000bf05270 */
[----:B------:R-:W-:Y:S05]  /*2dd0*/  BRA.U UP0, `(.L_x_6625) ;  /* 0x0000000900447547 */ /* 0x000fea000b800000 */
[----:B------:R-:W-:Y:S02]  /*2de0*/  HADD2.F32 R4, -RZ, R4.H0_H0 ;  /* 0x20000004ff047230 */ /* 0x000fe40000004100 */
[----:B------:R-:W-:-:S05]  /*2df0*/  HFMA2 R5, -RZ, RZ, 0, 0 ;  /* 0x00000000ff057431 */ /* 0x000fca00000001ff */
[----:B------:R1:W-:Y:S01]  /*2e00*/  STG.E.64 desc[UR36][R2.64], R4 ;  /* 0x0000000402007986 */ /* 0x0003e2000c101b24 */
[----:B------:R-:W-:Y:S05]  /*2e10*/  BRA `(.L_x_6626) ;  /* 0x0000000800d47947 */ /* 0x000fea0003800000 */
.L_x_6632:
[----:B------:R-:W-:-:S05]  /*2e20*/  HADD2.F32 R0, -RZ, R4.H0_H0 ;  /* 0x20000004ff007230 */ /* 0x000fca0000004100 */
[----:B------:R-:W-:-:S04]  /*2e30*/  F2FP.F16.F32.PACK_AB R0, RZ, R0 ;  /* 0x00000000ff00723e */ /* 0x000fc800000000ff */
[----:B------:R-:W-:-:S05]  /*2e40*/  PRMT R0, R0, 0x5410, RZ ;  /* 0x0000541000007816 */ /* 0x000fca00000000ff */
[----:B------:R1:W-:Y:S01]  /*2e50*/  STG.E desc[UR36][R2.64], R0 ;  /* 0x0000000002007986 */ /* 0x0003e2000c101924 */
[----:B------:R-:W-:Y:S05]  /*2e60*/  BRA `(.L_x_6626) ;  /* 0x0000000800c07947 */ /* 0x000fea0003800000 */
.L_x_6631:
[----:B------:R-:W-:-:S05]  /*2e70*/  HADD2.F32 R4, -RZ, R4.H0_H0 ;  /* 0x20000004ff047230 */ /* 0x000fca0000004100 */
[----:B------:R-:W-:-:S06]  /*2e80*/  FMUL.FTZ R4, R4, 1 ;  /* 0x3f80000004047820 */ /* 0x000fcc0000410000 */
[----:B------:R-:W1:Y:S02]  /*2e90*/  F2F.F64.F32 R4, R4 ;  /* 0x0000000400047310 */ /* 0x000e640000201800 */
[----:B-1----:R1:W-:Y:S01]  /*2ea0*/  STG.E.64 desc[UR36][R2.64], R4 ;  /* 0x0000000402007986 */ /* 0x0023e2000c101b24 */
[----:B------:R-:W-:Y:S05]  /*2eb0*/  BRA `(.L_x_6626) ;  /* 0x0000000800ac7947 */ /* 0x000fea0003800000 */
.L_x_6621:
        /* <DEDUP_REMOVED lines=13> */
.L_x_6635:
[----:B------:R-:W-:Y:S01]  /*2f90*/  HADD2.F32 R4, -RZ, R4.H0_H0 ;  /* 0x20000004ff047230 */ /* 0x000fe20000004100 */
[----:B------:R-:W-:-:S04]  /*2fa0*/  CS2R R6, SRZ ;  /* 0x0000000000067805 */ /* 0x000fc8000001ff00 */
[----:B------:R-:W-:-:S06]  /*2fb0*/  FMUL.FTZ R4, R4, 1 ;  /* 0x3f80000004047820 */ /* 0x000fcc0000410000 */
[----:B------:R-:W1:Y:S02]  /*2fc0*/  F2F.F64.F32 R4, R4 ;  /* 0x0000000400047310 */ /* 0x000e640000201800 */
[----:B-1----:R1:W-:Y:S01]  /*2fd0*/  STG.E.128 desc[UR36][R2.64], R4 ;  /* 0x0000000402007986 */ /* 0x0023e2000c101d24 */
[----:B------:R-:W-:Y:S05]  /*2fe0*/  BRA `(.L_x_6626) ;  /* 0x0000000800607947 */ /* 0x000fea0003800000 */
.L_x_6634:
        /* <DEDUP_REMOVED lines=19> */
.L_x_6639:
[----:B------:R-:W-:Y:S05]  /*3120*/  BSYNC.RECONVERGENT B0 ;  /* 0x0000000000007941 */ /* 0x000fea0003800200 */
.L_x_6638:
[----:B------:R-:W-:-:S05]  /*3130*/  LOP3.LUT R5, R0, 0x80, R5, 0xf8, !PT ;  /* 0x0000008000057812 */ /* 0x000fca00078ef805 */
[----:B------:R1:W-:Y:S01]  /*3140*/  STG.E.U8 desc[UR36][R2.64], R5 ;  /* 0x0000000502007986 */ /* 0x0003e2000c101124 */
[----:B------:R-:W-:Y:S05]  /*3150*/  BRA `(.L_x_6626) ;  /* 0x0000000800047947 */ /* 0x000fea0003800000 */
.L_x_6637:
        /* <DEDUP_REMOVED lines=15> */
.L_x_6641:
[----:B------:R-:W-:Y:S05]  /*3250*/  BSYNC.RECONVERGENT B0 ;  /* 0x0000000000007941 */ /* 0x000fea0003800200 */
.L_x_6640:
[----:B------:R-:W-:-:S05]  /*3260*/  LOP3.LUT R5, R0, 0x80, R5, 0xf8, !PT ;  /* 0x0000008000057812 */ /* 0x000fca00078ef805 */
[----:B------:R1:W-:Y:S01]  /*3270*/  STG.E.U8 desc[UR36][R2.64], R5 ;  /* 0x0000000502007986 */ /* 0x0003e2000c101124 */
[----:B------:R-:W-:Y:S05]  /*3280*/  BRA `(.L_x_6626) ;  /* 0x0000000400b87947 */ /* 0x000fea0003800000 */
.L_x_6636:
[----:B------:R-:W-:-:S05]  /*3290*/  HADD2.F32 R0, -RZ, R4.H0_H0 ;  /* 0x20000004ff007230 */ /* 0x000fca0000004100 */
[----:B------:R-:W-:-:S05]  /*32a0*/  F2FP.BF16.F32.PACK_AB R0, RZ, R0 ;  /* 0x00000000ff00723e */ /* 0x000fca00000010ff */
[----:B------:R1:W-:Y:S01]  /*32b0*/  STG.E.U16 desc[UR36][R2.64], R0 ;  /* 0x0000000002007986 */ /* 0x0003e2000c101524 */
[----:B------:R-:W-:Y:S05]  /*32c0*/  BRA `(.L_x_6626) ;  /* 0x0000000400a87947 */ /* 0x000fea0003800000 */
.L_x_6633:
        /* <DEDUP_REMOVED lines=12> */
.L_x_6644:
[----:B------:R-:W-:Y:S01]  /*3390*/  HADD2.F32 R5, -RZ, R4.H0_H0 ;  /* 0x20000004ff057230 */ /* 0x000fe20000004100 */
[----:B------:R-:W-:Y:S01]  /*33a0*/  BSSY.RECONVERGENT B0, `(.L_x_6645) ;  /* 0x0000014000007945 */ /* 0x000fe20003800200 */
[----:B------:R-:W-:-:S03]  /*33b0*/  MOV R0, 0x80 ;  /* 0x0000008000007802 */ /* 0x000fc60000000f00 */
        /* <DEDUP_REMOVED lines=10> */
.L_x_6647:
[----:B------:R-:W-:-:S04]  /*3460*/  SHF.R.U32.HI R0, RZ, 0x14, R5 ;  /* 0x00000014ff007819 */ /* 0x000fc80000011605 */
[----:B------:R-:W-:-:S04]  /*3470*/  LOP3.LUT R0, R0, 0x1, RZ, 0xc0, !PT ;  /* 0x0000000100007812 */ /* 0x000fc800078ec0ff */
[----:B------:R-:W-:-:S04]  /*3480*/  IADD3 R0, PT, PT, R5, 0x487ffff, R0 ;  /* 0x0487ffff05007810 */ /* 0x000fc80007ffe000 */
[----:B------:R-:W-:-:S04]  /*3490*/  SHF.R.U32.HI R0, RZ, 0x14, R0 ;  /* 0x00000014ff007819 */ /* 0x000fc80000011600 */
[----:B------:R-:W-:-:S07]  /*34a0*/  LOP3.LUT R4, R0, 0xff, RZ, 0xc0, !PT ;  /* 0x000000ff00047812 */ /* 0x000fce00078ec0ff */
.L_x_6648:
[----:B------:R-:W-:-:S04]  /*34b0*/  SHF.R.U32.HI R5, RZ, 0x18, R5 ;  /* 0x00000018ff057819 */ /* 0x000fc80000011605 */
[----:B------:R-:W-:-:S04]  /*34c0*/  LOP3.LUT R4, R4, 0x80, R5, 0xf8, !PT ;  /* 0x0000008004047812 */ /* 0x000fc800078ef805 */
[----:B------:R-:W-:-:S07]  /*34d0*/  PRMT R0, R4, 0x7610, R0 ;  /* 0x0000761004007816 */ /* 0x000fce0000000000 */
.L_x_6646:
[----:B------:R-:W-:Y:S05]  /*34e0*/  BSYNC.RECONVERGENT B0 ;  /* 0x0000000000007941 */ /* 0x000fea0003800200 */
.L_x_6645:
[----:B------:R1:W-:Y:S01]  /*34f0*/  STG.E.U8 desc[UR36][R2.64], R0 ;  /* 0x0000000002007986 */ /* 0x0003e2000c101124 */
[----:B------:R-:W-:Y:S05]  /*3500*/  BRA `(.L_x_6626) ;  /* 0x0000000400187947 */ /* 0x000fea0003800000 */
.L_x_6643:
        /* <DEDUP_REMOVED lines=13> */
.L_x_6651:
[----:B------:R-:W-:-:S04]  /*35e0*/  SHF.R.U32.HI R0, RZ, 0x15, R5 ;  /* 0x00000015ff007819 */ /* 0x000fc80000011605 */
[----:B------:R-:W-:-:S04]  /*35f0*/  LOP3.LUT R0, R0, 0x1, RZ, 0xc0, !PT ;  /* 0x0000000100007812 */ /* 0x000fc800078ec0ff */
[----:B------:R-:W-:-:S04]  /*3600*/  IADD3 R0, PT, PT, R5, 0x88fffff, R0 ;  /* 0x088fffff05007810 */ /* 0x000fc80007ffe000 */
[----:B------:R-:W-:-:S04]  /*3610*/  SHF.R.U32.HI R0, RZ, 0x15, R0 ;  /* 0x00000015ff007819 */ /* 0x000fc80000011600 */
[----:B------:R-:W-:-:S07]  /*3620*/  LOP3.LUT R4, R0, 0xff, RZ, 0xc0, !PT ;  /* 0x000000ff00047812 */ /* 0x000fce00078ec0ff */
.L_x_6652:
[----:B------:R-:W-:-:S04]  /*3630*/  SHF.R.U32.HI R5, RZ, 0x18, R5 ;  /* 0x00000018ff057819 */ /* 0x000fc80000011605 */
[----:B------:R-:W-:-:S04]  /*3640*/  LOP3.LUT R4, R4, 0x80, R5, 0xf8, !PT ;  /* 0x0000008004047812 */ /* 0x000fc800078ef805 */
[----:B------:R-:W-:-:S07]  /*3650*/  PRMT R0, R4, 0x7610, R0 ;  /* 0x0000761004007816 */ /* 0x000fce0000000000 */
.L_x_6650:
[----:B------:R-:W-:Y:S05]  /*3660*/  BSYNC.RECONVERGENT B0 ;  /* 0x0000000000007941 */ /* 0x000fea0003800200 */
.L_x_6649:
[----:B------:R4:W-:Y:S01]  /*3670*/  STG.E.U8 desc[UR36][R2.64], R0 ;  /* 0x0000000002007986 */ /* 0x0009e2000c101124 */
[----:B------:R-:W-:Y:S05]  /*3680*/  BRA `(.L_x_6626) ;  /* 0x0000000000b87947 */ /* 0x000fea0003800000 */
.L_x_6642:
[----:B------:R-:W-:-:S09]  /*3690*/  UISETP.NE.AND UP0, UPT, UR4, 0x1c, UPT ;  /* 0x0000001c0400788c */ /* 0x000fd2000bf05270 */
[----:B------:R-:W-:Y:S05]  /*36a0*/  BRA.U !UP0, `(.L_x_6653) ;  /* 0x0000000108a47547 */ /* 0x000fea000b800000 */
[----:B------:R-:W-:-:S09]  /*36b0*/  UISETP.NE.AND UP0, UPT, UR4, 0x1d, UPT ;  /* 0x0000001d0400788c */ /* 0x000fd2000bf05270 */
[----:B------:R-:W-:Y:S05]  /*36c0*/  BRA.U !UP0, `(.L_x_6654) ;  /* 0x00000001088c7547 */ /* 0x000fea000b800000 */
[----:B------:R-:W-:-:S09]  /*36d0*/  UISETP.NE.AND UP0, UPT, UR4, 0x2c, UPT ;  /* 0x0000002c0400788c */ /* 0x000fd2000bf05270 */
[----:B------:R-:W-:Y:S05]  /*36e0*/  BRA.U !UP0, `(.L_x_6655) ;  /* 0x0000000108447547 */ /* 0x000fea000b800000 */
.L_x_6625:
        /* <DEDUP_REMOVED lines=16> */
.L_x_6656:
[----:B------:R-:W-:Y:S05]  /*37f0*/  BRA `(.L_x_6626) ;  /* 0x00000000005c7947 */ /* 0x000fea0003800000 */
.L_x_6655:
        /* <DEDUP_REMOVED lines=16> */
.L_x_6654:
[----:B------:R-:W-:-:S06]  /*3900*/  HADD2.F32 R4, -RZ, R4.H0_H0 ;  /* 0x20000004ff047230 */ /* 0x000fcc0000004100 */
[----:B------:R-:W1:Y:S02]  /*3910*/  F2I.U64.TRUNC R4, R4 ;  /* 0x0000000400047311 */ /* 0x000e64000020d800 */
[----:B-1----:R2:W-:Y:S01]  /*3920*/  STG.E.64 desc[UR36][R2.64], R4 ;  /* 0x0000000402007986 */ /* 0x0025e2000c101b24 */
[----:B------:R-:W-:Y:S05]  /*3930*/  BRA `(.L_x_6626) ;  /* 0x00000000000c7947 */ /* 0x000fea0003800000 */
.L_x_6653:
[----:B------:R-:W-:-:S04]  /*3940*/  HADD2.F32 R4, -RZ, R4.H0_H0 ;  /* 0x20000004ff047230 */ /* 0x000fc80000004100 */
[----:B------:R-:W1:Y:S02]  /*3950*/  F2I.FTZ.U32.TRUNC.NTZ R5, R4 ;  /* 0x0000000400057305 */ /* 0x000e64000021f000 */
[----:B-1----:R1:W-:Y:S02]  /*3960*/  STG.E desc[UR36][R2.64], R5 ;  /* 0x0000000502007986 */ /* 0x0023e4000c101924 */
.L_x_6626:
[----:B------:R-:W-:-:S07]  /*3970*/  IADD3 R17, PT, PT, R17, 0x80, RZ ;  /* 0x0000008011117810 */ /* 0x000fce0007ffe0ff */
.L_x_6574:
[----:B------:R-:W-:Y:S05]  /*3980*/  BSYNC.RECONVERGENT B6 ;  /* 0x0000000000067941 */ /* 0x000fea0003800200 */
.L_x_6573:
[----:B------:R-:W5:Y:S01]  /*3990*/  LDCU UR4, c[0x0][0x380] ;  /* 0x00007000ff0477ac */ /* 0x000f620008000800 */
[----:B------:R-:W-:Y:S01]  /*39a0*/  BSSY.RECONVERGENT B6, `(.L_x_6657) ;  /* 0x000038a000067945 */ /* 0x000fe20003800200 */
[----:B-----5:R-:W-:-:S13]  /*39b0*/  ISETP.GE.AND P0, PT, R17, UR4, PT ;  /* 0x0000000411007c0c */ /* 0x020fda000bf06270 */
[----:B------:R-:W-:Y:S05]  /*39c0*/  @P0 BRA `(.L_x_6658) ;  /* 0x00000038001c0947 */ /* 0x000fea0003800000 */
[----:B------:R-:W5:Y:S01]  /*39d0*/  LDCU UR4, c[0x0][0x388] ;  /* 0x00007100ff0477ac */ /* 0x000f620008000800 */
[----:B-1--4-:R-:W-:Y:S02]  /*39e0*/  IMAD.MOV.U32 R0, RZ, RZ, RZ ;  /* 0x000000ffff007224 */ /* 0x012fe400078e00ff */
[----:B------:R-:W-:Y:S01]  /*39f0*/  IMAD.MOV.U32 R16, RZ, RZ, RZ ;  /* 0x000000ffff107224 */ /* 0x000fe200078e00ff */
[----:B-----5:R-:W-:-:S09]  /*3a00*/  UISETP.NE.AND UP0, UPT, UR4, URZ, UPT ;  /* 0x000000ff0400728c */ /* 0x020fd2000bf05270 */
[----:B------:R-:W-:Y:S05]  /*3a10*/  BRA.U !UP0, `(.L_x_6659) ;  /* 0x0000001108a87547 */ /* 0x000fea000b800000 */
[----:B------:R-:W2:Y:S01]  /*3a20*/  LDCU.64 UR4, c[0x0][0x390] ;  /* 0x00007200ff0477ac */ /* 0x000ea20008000a00 */
[----:B------:R-:W-:Y:S01]  /*3a30*/  HFMA2 R16, -RZ, RZ, 0, 0 ;  /* 0x00000000ff107431 */ /* 0x000fe200000001ff */
[----:B------:R-:W1:Y:S01]  /*3a40*/  LDCU UR6, c[0x0][0x38c] ;  /* 0x00007180ff0677ac */ /* 0x000e620008000800 */
[----:B------:R-:W4:Y:S01]  /*3a50*/  LDCU.64 UR8, c[0x0][0x4b8] ;  /* 0x00009700ff0877ac */ /* 0x000f220008000a00 */
[----:B------:R-:W-:Y:S02]  /*3a60*/  UISETP.NE.AND UP0, UPT, UR40, URZ, UPT ;  /* 0x000000ff2800728c */ /* 0x000fe4000bf05270 */
        /* <DEDUP_REMOVED lines=286> */
[----:B------:R-:W3:Y:S03]  /*4c50*/  LDCU.64 UR8, c[0x0][0x578] ;  /* 0x0000af00ff0877ac */ /* 0x000ee60008000a00 */
[----:B-1----:R-:W-:-:S05]  /*4c60*/  IMAD.HI.U32 R2, R5, UR4, R4 ;  /* 0x0000000405027c27 */ /* 0x002fca000f8e0004 */
[----:B------:R-:W-:-:S05]  /*4c70*/  SHF.R.U32.HI R2, RZ, UR5, R2 ;  /* 0x00000005ff027c19 */ /* 0x000fca0008011602 */
[----:B------:R-:W-:-:S04]  /*4c80*/  IMAD.MOV R3, RZ, RZ, -R2 ;  /* 0x000000ffff037224 */ /* 0x000fc800078e0a02 */
[----:B--2---:R-:W-:-:S04]  /*4c90*/  IMAD R5, R3, UR6, R5 ;  /* 0x0000000603057c24 */ /* 0x004fc8000f8e0205 */
[C---:B---3--:R-:W-:Y:S02]  /*4ca0*/  IMAD R16, R5.reuse, UR8, R16 ;  /* 0x0000000805107c24 */ /* 0x048fe4000f8e0210 */
[----:B------:R-:W-:-:S07]  /*4cb0*/  IMAD R0, R5, UR9, R0 ;  /* 0x0000000905007c24 */ /* 0x000fce000f8e0200 */
.L_x_6659:
        /* <DEDUP_REMOVED lines=18> */
.L_x_6663:
[----:B------:R-:W2:Y:S02]  /*4de0*/  LDG.E.U8 R2, desc[UR36][R2.64] ;  /* 0x0000002402027981 */ /* 0x000ea4000c1e1100 */
[----:B--2---:R-:W-:-:S04]  /*4df0*/  I2FP.F32.U32 R0, R2 ;  /* 0x0000000200007245 */ /* 0x004fc80000201000 */
[----:B------:R-:W-:Y:S01]  /*4e00*/  F2FP.F16.F32.PACK_AB R0, RZ, R0 ;  /* 0x00000000ff00723e */ /* 0x000fe200000000ff */
[----:B------:R-:W-:Y:S06]  /*4e10*/  BRA `(.L_x_6665) ;  /* 0x0000000c009c7947 */ /* 0x000fec0003800000 */
.L_x_6662:
        /* <DEDUP_REMOVED lines=10> */
.L_x_6667:
[----:B------:R-:W2:Y:S02]  /*4ec0*/  LDG.E R2, desc[UR36][R2.64] ;  /* 0x0000002402027981 */ /* 0x000ea4000c1e1900 */
[----:B--2---:R-:W-:-:S04]  /*4ed0*/  I2FP.F32.S32 R0, R2 ;  /* 0x0000000200007245 */ /* 0x004fc80000201400 */
[----:B------:R-:W-:Y:S01]  /*4ee0*/  F2FP.F16.F32.PACK_AB R0, RZ, R0 ;  /* 0x00000000ff00723e */ /* 0x000fe200000000ff */
[----:B------:R-:W-:Y:S06]  /*4ef0*/  BRA `(.L_x_6665) ;  /* 0x0000000c00647947 */ /* 0x000fec0003800000 */
.L_x_6666:
[----:B------:R-:W2:Y:S02]  /*4f00*/  LDG.E.U16 R2, desc[UR36][R2.64] ;  /* 0x0000002402027981 */ /* 0x000ea4000c1e1500 */
[----:B--2---:R-:W1:Y:S02]  /*4f10*/  I2F.S16 R0, R2 ;  /* 0x0000000200007306 */ /* 0x004e640000101400 */
[----:B-1----:R-:W-:Y:S01]  /*4f20*/  F2FP.F16.F32.PACK_AB R0, RZ, R0 ;  /* 0x00000000ff00723e */ /* 0x002fe200000000ff */
[----:B------:R-:W-:Y:S06]  /*4f30*/  BRA `(.L_x_6665) ;  /* 0x0000000c00547947 */ /* 0x000fec0003800000 */
.L_x_6661:
        /* <DEDUP_REMOVED lines=9> */
.L_x_6669:
[----:B------:R1:W5:Y:S01]  /*4fd0*/  LDG.E.U16 R0, desc[UR36][R2.64] ;  /* 0x0000002402007981 */ /* 0x000362000c1e1500 */
[----:B------:R-:W-:Y:S05]  /*4fe0*/  BRA `(.L_x_6665) ;  /* 0x0000000c00287947 */ /* 0x000fea0003800000 */
.L_x_6668:
        /* <DEDUP_REMOVED lines=9> */
.L_x_6671:
[----:B------:R2:W5:Y:S01]  /*5080*/  LDG.E.U16 R0, desc[UR36][R2.64] ;  /* 0x0000002402007981 */ /* 0x000562000c1e1500 */
[----:B------:R-:W-:Y:S05]  /*5090*/  BRA `(.L_x_6665) ;  /* 0x0000000800fc7947 */ /* 0x000fea0003800000 */
.L_x_6670:
        /* <DEDUP_REMOVED lines=12> */
.L_x_6660:
        /* <DEDUP_REMOVED lines=13> */
.L_x_6674:
        /* <DEDUP_REMOVED lines=12> */
.L_x_6673:
        /* <DEDUP_REMOVED lines=27> */
.L_x_6676:
        /* <DEDUP_REMOVED lines=13> */
.L_x_6675:
[----:B------:R-:W2:Y:S02]  /*5570*/  LDG.E.U16 R0, desc[UR36][R2.64] ;  /* 0x0000002402007981 */ /* 0x000ea4000c1e1500 */
[----:B--2---:R-:W-:-:S04]  /*5580*/  SHF.L.U32 R0, R0, 0x10, RZ ;  /* 0x0000001000007819 */ /* 0x004fc800000006ff */
[----:B------:R-:W-:Y:S01]  /*5590*/  F2FP.F16.F32.PACK_AB R0, RZ, R0 ;  /* 0x00000000ff00723e */ /* 0x000fe200000000ff */
[----:B------:R-:W-:Y:S06]  /*55a0*/  BRA `(.L_x_6665) ;  /* 0x0000000400b87947 */ /* 0x000fec0003800000 */
.L_x_6672:
        /* <DEDUP_REMOVED lines=12> */
.L_x_6679:
        /* <DEDUP_REMOVED lines=21> */
.L_x_6683:
[----:B------:R-:W-:Y:S05]  /*57c0*/  BSYNC.RECONVERGENT B1 ;  /* 0x0000000000017941 */ /* 0x000fea0003800200 */
.L_x_6682:
[----:B------:R-:W-:Y:S01]  /*57d0*/  IMAD.SHL.U32 R0, R0, 0x100000, RZ ;  /* 0x0010000000007824 */ /* 0x000fe200078e00ff */
[----:B------:R-:W-:-:S04]  /*57e0*/  LEA R2, R2, 0x3b800000, 0x17 ;  /* 0x3b80000002027811 */ /* 0x000fc800078eb8ff */
[----:B------:R-:W-:-:S07]  /*57f0*/  LOP3.LUT R0, R2, R0, R7, 0xfe, !PT ;  /* 0x0000000002007212 */ /* 0x000fce00078efe07 */
.L_x_6681:
[----:B------:R-:W-:Y:S05]  /*5800*/  BSYNC.RECONVERGENT B0 ;  /* 0x0000000000007941 */ /* 0x000fea0003800200 */
.L_x_6680:
[----:B------:R-:W-:Y:S01]  /*5810*/  F2FP.F16.F32.PACK_AB R0, RZ, R0 ;  /* 0x00000000ff00723e */ /* 0x000fe200000000ff */
[----:B------:R-:W-:Y:S06]  /*5820*/  BRA `(.L_x_6665) ;  /* 0x0000000400187947 */ /* 0x000fec0003800000 */
.L_x_6678:
        /* <DEDUP_REMOVED lines=21> */
.L_x_6687:
[----:B------:R-:W-:Y:S05]  /*5980*/  BSYNC.RECONVERGENT B1 ;  /* 0x0000000000017941 */ /* 0x000fea0003800200 */
.L_x_6686:
[----:B------:R-:W-:Y:S01]  /*5990*/  IMAD.SHL.U32 R0, R0, 0x200000, RZ ;  /* 0x0020000000007824 */ /* 0x000fe200078e00ff */
[----:B------:R-:W-:-:S04]  /*59a0*/  LEA R2, R2, 0x37800000, 0x17 ;  /* 0x3780000002027811 */ /* 0x000fc800078eb8ff */
[----:B------:R-:W-:-:S07]  /*59b0*/  LOP3.LUT R0, R2, R0, R7, 0xfe, !PT ;  /* 0x0000000002007212 */ /* 0x000fce00078efe07 */
.L_x_6685:
[----:B------:R-:W-:Y:S05]  /*59c0*/  BSYNC.RECONVERGENT B0 ;  /* 0x0000000000007941 */ /* 0x000fea0003800200 */
.L_x_6684:
[----:B------:R-:W-:Y:S01]  /*59d0*/  F2FP.F16.F32.PACK_AB R0, RZ, R0 ;  /* 0x00000000ff00723e */ /* 0x000fe200000000ff */
[----:B------:R-:W-:Y:S06]  /*59e0*/  BRA `(.L_x_6665) ;  /* 0x0000000000a87947 */ /* 0x000fec0003800000 */
.L_x_6677:
        /* <DEDUP_REMOVED lines=14> */
.L_x_6691:
[----:B------:R-:W-:Y:S05]  /*5ad0*/  BSYNC.RECONVERGENT B0 ;  /* 0x0000000000007941 */ /* 0x000fea0003800200 */
.L_x_6690:
[----:B------:R-:W-:Y:S01]  /*5ae0*/  F2FP.F16.F32.PACK_AB R0, RZ, R0 ;  /* 0x00000000ff00723e */ /* 0x000fe200000000ff */
[----:B------:R-:W-:Y:S06]  /*5af0*/  BRA `(.L_x_6665) ;  /* 0x0000000000647947 */ /* 0x000fec0003800000 */
.L_x_6664:
        /* <DEDUP_REMOVED lines=11> */
[----:B------:R-:W-:Y:S01]  /*5bb0*/  IMAD.U32 R7, RZ, RZ, UR7 ;  /* 0x00000007ff077e24 */ /* 0x000fe2000f8e00ff */
[----:B----4-:R-:W-:Y:S01]  /*5bc0*/  MOV R10, UR8 ;  /* 0x00000008000a7c02 */ /* 0x010fe20008000f00 */
[----:B------:R-:W-:-:S07]  /*5bd0*/  IMAD.U32 R11, RZ, RZ, UR9 ;  /* 0x00000009ff0b7e24 */ /* 0x000fce000f8e00ff */
[----:B------:R-:W-:-:S07]  /*5be0*/  LEPC R20, `(.L_x_6692) ;  /* 0x000000001014794e */ /* 0x000fce0000000000 */
[----:B0--3--:R-:W-:Y:S05]  /*5bf0*/  CALL.ABS.NOINC R2 ;  /* 0x0000000002007343 */ /* 0x009fea0003c00000 */
.L_x_6692:
[----:B------:R-:W-:Y:S01]  /*5c00*/  PRMT R0, RZ, 0x7610, R0 ;  /* 0x00007610ff007816 */ /* 0x000fe20000000000 */
[----:B------:R-:W-:Y:S06]  /*5c10*/  BRA `(.L_x_6665) ;  /* 0x00000000001c7947 */ /* 0x000fec0003800000 */
.L_x_6689:
[----:B------:R-:W2:Y:S02]  /*5c20*/  LDG.E.64 R2, desc[UR36][R2.64] ;  /* 0x0000002402027981 */ /* 0x000ea4000c1e1b00 */
[----:B--2---:R-:W1:Y:S02]  /*5c30*/  I2F.U64 R0, R2 ;  /* 0x0000000200007312 */ /* 0x004e640000301000 */
[----:B-1----:R-:W-:Y:S01]  /*5c40*/  F2FP.F16.F32.PACK_AB R0, RZ, R0 ;  /* 0x00000000ff00723e */ /* 0x002fe200000000ff */
[----:B------:R-:W-:Y:S06]  /*5c50*/  BRA `(.L_x_6665) ;  /* 0x00000000000c7947 */ /* 0x000fec0003800000 */
.L_x_6688:
[----:B------:R-:W2:Y:S02]  /*5c60*/  LDG.E R2, desc[UR36][R2.64] ;  /* 0x0000002402027981 */ /* 0x000ea4000c1e1900 */
[----:B--2---:R-:W-:-:S04]  /*5c70*/  I2FP.F32.U32 R0, R2 ;  /* 0x0000000200007245 */ /* 0x004fc80000201000 */
[----:B------:R-:W-:-:S07]  /*5c80*/  F2FP.F16.F32.PACK_AB R0, RZ, R0 ;  /* 0x00000000ff00723e */ /* 0x000fce00000000ff */
.L_x_6665:
[----:B-----5:R-:W-:Y:S01]  /*5c90*/  HADD2.F32 R0, -RZ, R0.H0_H0 ;  /* 0x20000000ff007230 */ /* 0x020fe20000004100 */
[----:B------:R-:W-:Y:S04]  /*5ca0*/  BSSY.RECONVERGENT B1, `(.L_x_6693) ;  /* 0x0000067000017945 */ /* 0x000fe80003800200 */
[----:B------:R-:W-:-:S13]  /*5cb0*/  FSETP.NEU.FTZ.AND P0, PT, R0, RZ, PT ;  /* 0x000000ff0000720b */ /* 0x000fda0003f1d000 */
[----:B------:R-:W-:Y:S05]  /*5cc0*/  @!P0 BRA `(.L_x_6694) ;  /* 0x00000004007c8947 */ /* 0x000fea0003800000 */
[----:B-12---:R-:W1:Y:S01]  /*5cd0*/  LDC.U16 R3, c[0x0][0x592] ;  /* 0x00016480ff037b82 */ /* 0x006e620000000400 */
[----:B------:R-:W-:Y:S01]  /*5ce0*/  BSSY.RECONVERGENT B0, `(.L_x_6695) ;  /* 0x0000042000007945 */ /* 0x000fe20003800200 */
[----:B-1----:R-:W-:-:S05]  /*5cf0*/  HADD2.F32 R3, -RZ, R3.H0_H0 ;  /* 0x20000003ff037230 */ /* 0x002fca0000004100 */
        /* <DEDUP_REMOVED lines=26> */
.L_x_6700:
[----:B------:R-:W-:Y:S01]  /*5ea0*/  FSETP.GEU.FTZ.AND P0, PT, R5, -R9, PT ;  /* 0x800000090500720b */ /* 0x000fe20003f1e000 */
[----:B------:R-:W-:-:S12]  /*5eb0*/  FADD.FTZ R7, R7, -1 ;  /* 0xbf80000007077421 */ /* 0x000fd80000010000 */
[----:B------:R-:W-:-:S07]  /*5ec0*/  @!P0 FADD.FTZ R7, R7, -1 ;  /* 0xbf80000007078421 */ /* 0x000fce0000010000 */
.L_x_6699:
[----:B------:R-:W-:Y:S05]  /*5ed0*/  BSYNC.RECONVERGENT B2 ;  /* 0x0000000000027941 */ /* 0x000fea0003800200 */
.L_x_6698:
[----:B------:R-:W-:Y:S01]  /*5ee0*/  FFMA.FTZ R2, -R9, R7, R2 ;  /* 0x0000000709027223 */ /* 0x000fe20000010102 */
[----:B------:R-:W-:Y:S06]  /*5ef0*/  BRA `(.L_x_6696) ;  /* 0x0000000000807947 */ /* 0x000fec0003800000 */
.L_x_6697:
[----:B0-----:R-:W-:Y:S01]  /*5f00*/  LOP3.LUT R9, R7, 0xff800000, RZ, 0xc0, !PT ;  /* 0xff80000007097812 */ /* 0x001fe200078ec0ff */
        /* <DEDUP_REMOVED lines=15> */
.L_x_6703:
        /* <DEDUP_REMOVED lines=13> */
.L_x_6702:
[----:B------:R-:W-:Y:S05]  /*60d0*/  BSYNC.RECONVERGENT B2 ;  /* 0x0000000000027941 */ /* 0x000fea0003800200 */
.L_x_6701:
[----:B------:R-:W-:-:S04]  /*60e0*/  FMUL.FTZ R5, R2, 1.1920928955078125e-07 ;  /* 0x3400000002057820 */ /* 0x000fc80000410000 */
[----:B------:R-:W-:-:S07]  /*60f0*/  FMUL.FTZ R2, R8, R5 ;  /* 0x0000000508027220 */ /* 0x000fce0000410000 */
.L_x_6696:
[----:B------:R-:W-:Y:S05]  /*6100*/  BSYNC.RECONVERGENT B0 ;  /* 0x0000000000007941 */ /* 0x000fea0003800200 */
.L_x_6695:
        /* <DEDUP_REMOVED lines=27> */
.L_x_6694:
[----:B-12---:R-:W1:Y:S01]  /*62c0*/  LDC.U16 R2, c[0x0][0x592] ;  /* 0x00016480ff027b82 */ /* 0x006e620000000400 */
[----:B------:R-:W2:Y:S01]  /*62d0*/  MUFU.RCP R3, R0 ;  /* 0x0000000000037308 */ /* 0x000ea20000001000 */
[----:B-1----:R-:W-:-:S05]  /*62e0*/  HADD2.F32 R2, -RZ, R2.H0_H0 ;  /* 0x20000002ff027230 */ /* 0x002fca0000004100 */
[----:B--2---:R-:W-:-:S05]  /*62f0*/  FMUL.FTZ R2, R2, R3 ;  /* 0x0000000302027220 */ /* 0x004fca0000410000 */
[----:B------:R-:W-:-:S07]  /*6300*/  F2FP.F16.F32.PACK_AB R4, RZ, R2 ;  /* 0x00000002ff04723e */ /* 0x000fce00000000ff */
.L_x_6704:
[----:B------:R-:W-:Y:S05]  /*6310*/  BSYNC.RECONVERGENT B1 ;  /* 0x0000000000017941 */ /* 0x000fea0003800200 */
.L_x_6693:
        /* <DEDUP_REMOVED lines=18> */
.L_x_6708:
[----:B------:R-:W-:-:S06]  /*6440*/  HADD2.F32 R5, -RZ, R4.H0_H0 ;  /* 0x20000004ff057230 */ /* 0x000fcc0000004100 */
[----:B------:R-:W1:Y:S02]  /*6450*/  F2I.S64.TRUNC R4, R5 ;  /* 0x0000000500047311 */ /* 0x000e64000020d900 */
[----:B-1----:R1:W-:Y:S01]  /*6460*/  STG.E.U8 desc[UR36][R2.64], R4 ;  /* 0x0000000402007986 */ /* 0x0023e2000c101124 */
[----:B------:R-:W-:Y:S05]  /*6470*/  BRA `(.L_x_6710) ;  /* 0x0000000c006c7947 */ /* 0x000fea0003800000 */
.L_x_6707:
        /* <DEDUP_REMOVED lines=10> */
.L_x_6712:
[----:B------:R-:W-:-:S04]  /*6520*/  HADD2.F32 R4, -RZ, R4.H0_H0 ;  /* 0x20000004ff047230 */ /* 0x000fc80000004100 */
[----:B------:R-:W1:Y:S02]  /*6530*/  F2I.FTZ.TRUNC.NTZ R5, R4 ;  /* 0x0000000400057305 */ /* 0x000e64000021f100 */
[----:B-1----:R1:W-:Y:S01]  /*6540*/  STG.E desc[UR36][R2.64], R5 ;  /* 0x0000000502007986 */ /* 0x0023e2000c101924 */
[----:B------:R-:W-:Y:S05]  /*6550*/  BRA `(.L_x_6710) ;  /* 0x0000000c00347947 */ /* 0x000fea0003800000 */
.L_x_6711:
[----:B------:R-:W-:-:S04]  /*6560*/  HADD2.F32 R4, -RZ, R4.H0_H0 ;  /* 0x20000004ff047230 */ /* 0x000fc80000004100 */
[----:B------:R-:W1:Y:S02]  /*6570*/  F2I.FTZ.TRUNC.NTZ R5, R4 ;  /* 0x0000000400057305 */ /* 0x000e64000021f100 */
[----:B-1----:R1:W-:Y:S01]  /*6580*/  STG.E.U16 desc[UR36][R2.64], R5 ;  /* 0x0000000502007986 */ /* 0x0023e2000c101524 */
[----:B------:R-:W-:Y:S05]  /*6590*/  BRA `(.L_x_6710) ;  /* 0x0000000c00247947 */ /* 0x000fea0003800000 */
.L_x_6706:
        /* <DEDUP_REMOVED lines=9> */
.L_x_6714:
[----:B------:R1:W-:Y:S01]  /*6630*/  STG.E.U16 desc[UR36][R2.64], R4 ;  /* 0x0000000402007986 */ /* 0x0003e2000c101524 */
[----:B------:R-:W-:Y:S05]  /*6640*/  BRA `(.L_x_6710) ;  /* 0x0000000800f87947 */ /* 0x000fea0003800000 */
.L_x_6713:
        /* <DEDUP_REMOVED lines=10> */
.L_x_6716:
[----:B------:R-:W-:-:S05]  /*66f0*/  HADD2.F32 R0, -RZ, R4.H0_H0 ;  /* 0x20000004ff007230 */ /* 0x000fca0000004100 */
[----:B------:R-:W-:-:S04]  /*6700*/  F2FP.F16.F32.PACK_AB R0, RZ, R0 ;  /* 0x00000000ff00723e */ /* 0x000fc800000000ff */
[----:B------:R-:W-:-:S05]  /*6710*/  PRMT R0, R0, 0x5410, RZ ;  /* 0x0000541000007816 */ /* 0x000fca00000000ff */
[----:B------:R1:W-:Y:S01]  /*6720*/  STG.E desc[UR36][R2.64], R0 ;  /* 0x0000000002007986 */ /* 0x0003e2000c101924 */
[----:B------:R-:W-:Y:S05]  /*6730*/  BRA `(.L_x_6710) ;  /* 0x0000000800bc7947 */ /* 0x000fea0003800000 */
.L_x_6715:
[----:B------:R-:W-:-:S05]  /*6740*/  HADD2.F32 R4, -RZ, R4.H0_H0 ;  /* 0x20000004ff047230 */ /* 0x000fca0000004100 */
[----:B------:R-:W-:-:S06]  /*6750*/  FMUL.FTZ R4, R4, 1 ;  /* 0x3f80000004047820 */ /* 0x000fcc0000410000 */
[----:B------:R-:W1:Y:S02]  /*6760*/  F2F.F64.F32 R4, R4 ;  /* 0x0000000400047310 */ /* 0x000e640000201800 */
[----:B-1----:R1:W-:Y:S01]  /*6770*/  STG.E.64 desc[UR36][R2.64], R4 ;  /* 0x0000000402007986 */ /* 0x0023e2000c101b24 */
[----:B------:R-:W-:Y:S05]  /*6780*/  BRA `(.L_x_6710) ;  /* 0x0000000800a87947 */ /* 0x000fea0003800000 */
.L_x_6705:
        /* <DEDUP_REMOVED lines=14> */
.L_x_6720:
        /* <DEDUP_REMOVED lines=18> */
.L_x_6723:
[----:B------:R-:W-:-:S04]  /*6990*/  SHF.R.U32.HI R5, RZ, 0x18, R5 ;  /* 0x00000018ff057819 */ /* 0x000fc80000011605 */
[----:B------:R-:W-:-:S07]  /*69a0*/  LOP3.LUT R0, R0, 0x80, R5, 0xf8, !PT ;  /* 0x0000008000007812 */ /* 0x000fce00078ef805 */
.L_x_6722:
[----:B------:R-:W-:Y:S05]  /*69b0*/  BSYNC.RECONVERGENT B0 ;  /* 0x0000000000007941 */ /* 0x000fea0003800200 */
.L_x_6721:
[----:B------:R1:W-:Y:S01]  /*69c0*/  STG.E.U8 desc[UR36][R2.64], R0 ;  /* 0x0000000002007986 */ /* 0x0003e2000c101124 */
[----:B------:R-:W-:Y:S05]  /*69d0*/  BRA `(.L_x_6710) ;  /* 0x0000000800147947 */ /* 0x000fea0003800000 */
.L_x_6719:
        /* <DEDUP_REMOVED lines=18> */
.L_x_6726:
[----:B------:R-:W-:-:S04]  /*6b00*/  SHF.R.U32.HI R5, RZ, 0x18, R5 ;  /* 0x00000018ff057819 */ /* 0x000fc80000011605 */
[----:B------:R-:W-:-:S07]  /*6b10*/  LOP3.LUT R0, R0, 0x80, R5, 0xf8, !PT ;  /* 0x0000008000007812 */ /* 0x000fce00078ef805 */
.L_x_6725:
[----:B------:R-:W-:Y:S05]  /*6b20*/  BSYNC.RECONVERGENT B0 ;  /* 0x0000000000007941 */ /* 0x000fea0003800200 */
.L_x_6724:
[----:B------:R1:W-:Y:S01]  /*6b30*/  STG.E.U8 desc[UR36][R2.64], R0 ;  /* 0x0000000002007986 */ /* 0x0003e2000c101124 */
[----:B------:R-:W-:Y:S05]  /*6b40*/  BRA `(.L_x_6710) ;  /* 0x0000000400b87947 */ /* 0x000fea0003800000 */
.L_x_6718:
        /* <DEDUP_REMOVED lines=22> */
.L_x_6728:
[----:B------:R-:W-:-:S06]  /*6cb0*/  HADD2.F32 R4, -RZ, R4.H0_H0 ;  /* 0x20000004ff047230 */ /* 0x000fcc0000004100 */
[----:B------:R-:W1:Y:S02]  /*6cc0*/  F2I.U64.TRUNC R4, R4 ;  /* 0x0000000400047311 */ /* 0x000e64000020d800 */
[----:B-1----:R1:W-:Y:S01]  /*6cd0*/  STG.E.64 desc[UR36][R2.64], R4 ;  /* 0x0000000402007986 */ /* 0x0023e2000c101b24 */
[----:B------:R-:W-:Y:S05]  /*6ce0*/  BRA `(.L_x_6710) ;  /* 0x0000000400507947 */ /* 0x000fea0003800000 */
.L_x_6727:
[----:B------:R-:W-:-:S04]  /*6cf0*/  HADD2.F32 R4, -RZ, R4.H0_H0 ;  /* 0x20000004ff047230 */ /* 0x000fc80000004100 */
[----:B------:R-:W1:Y:S02]  /*6d00*/  F2I.FTZ.U32.TRUNC.NTZ R5, R4 ;  /* 0x0000000400057305 */ /* 0x000e64000021f000 */
[----:B-1----:R1:W-:Y:S01]  /*6d10*/  STG.E desc[UR36][R2.64], R5 ;  /* 0x0000000502007986 */ /* 0x0023e2000c101924 */
[----:B------:R-:W-:Y:S05]  /*6d20*/  BRA `(.L_x_6710) ;  /* 0x0000000400407947 */ /* 0x000fea0003800000 */
.L_x_6717:
        /* <DEDUP_REMOVED lines=11> */
.L_x_6730:
[----:B------:R-:W-:Y:S01]  /*6de0*/  HADD2.F32 R4, -RZ, R4.H0_H0 ;  /* 0x20000004ff047230 */ /* 0x000fe20000004100 */
[----:B------:R-:W-:-:S04]  /*6df0*/  CS2R R6, SRZ ;  /* 0x0000000000067805 */ /* 0x000fc8000001ff00 */
[----:B------:R-:W-:-:S06]  /*6e00*/  FMUL.FTZ R4, R4, 1 ;  /* 0x3f80000004047820 */ /* 0x000fcc0000410000 */
[----:B------:R-:W1:Y:S02]  /*6e10*/  F2F.F64.F32 R4, R4 ;  /* 0x0000000400047310 */ /* 0x000e640000201800 */
[----:B-1----:R1:W-:Y:S01]  /*6e20*/  STG.E.128 desc[UR36][R2.64], R4 ;  /* 0x0000000402007986 */ /* 0x0023e2000c101d24 */
[----:B------:R-:W-:Y:S05]  /*6e30*/  BRA `(.L_x_6710) ;  /* 0x0000000000fc7947 */ /* 0x000fea0003800000 */
.L_x_6729:
[----:B------:R-:W-:-:S09]  /*6e40*/  UISETP.NE.AND UP0, UPT, UR4, 0xf, UPT ;  /* 0x0000000f0400788c */ /* 0x000fd2000bf05270 */
[----:B------:R-:W-:Y:S05]  /*6e50*/  BRA.U !UP0, `(.L_x_6731) ;  /* 0x0000000108e87547 */ /* 0x000fea000b800000 */
[----:B------:R-:W-:-:S09]  /*6e60*/  UISETP.NE.AND UP0, UPT, UR4, 0x17, UPT ;  /* 0x000000170400788c */ /* 0x000fd2000bf05270 */
[----:B------:R-:W-:Y:S05]  /*6e70*/  BRA.U !UP0, `(.L_x_6732) ;  /* 0x0000000108907547 */ /* 0x000fea000b800000 */
[----:B------:R-:W-:-:S09]  /*6e80*/  UISETP.NE.AND UP0, UPT, UR4, 0x18, UPT ;  /* 0x000000180400788c */ /* 0x000fd2000bf05270 */
[----:B------:R-:W-:Y:S05]  /*6e90*/  BRA.U !UP0, `(.L_x_6733) ;  /* 0x0000000108447547 */ /* 0x000fea000b800000 */
.L_x_6709:
        /* <DEDUP_REMOVED lines=12> */
[----:B-----5:R-:W-:Y:S01]  /*6f60*/  IMAD.U32 R10, RZ, RZ, UR8 ;  /* 0x00000008ff0a7e24 */ /* 0x020fe2000f8e00ff */
[----:B--2---:R-:W-:-:S07]  /*6f70*/  MOV R11, UR9 ;  /* 0x00000009000b7c02 */ /* 0x004fce0008000f00 */
[----:B------:R-:W-:-:S07]  /*6f80*/  LEPC R20, `(.L_x_6734) ;  /* 0x000000001014794e */ /* 0x000fce0000000000 */
[----:B0--3--:R-:W-:Y:S05]  /*6f90*/  CALL.ABS.NOINC R2 ;  /* 0x0000000002007343 */ /* 0x009fea0003c00000 */
.L_x_6734:
[----:B------:R-:W-:Y:S05]  /*6fa0*/  BRA `(.L_x_6710) ;  /* 0x0000000000a07947 */ /* 0x000fea0003800000 */
.L_x_6733:
        /* <DEDUP_REMOVED lines=13> */
.L_x_6736:
[----:B------:R-:W-:Y:S05]  /*7080*/  BSYNC.RECONVERGENT B0 ;  /* 0x0000000000007941 */ /* 0x000fea0003800200 */
.L_x_6735:
[----:B------:R-:W-:-:S05]  /*7090*/  LOP3.LUT R5, R0, 0x80, R5, 0xf8, !PT ;  /* 0x0000008000057812 */ /* 0x000fca00078ef805 */
[----:B------:R3:W-:Y:S01]  /*70a0*/  STG.E.U8 desc[UR36][R2.64], R5 ;  /* 0x0000000502007986 */ /* 0x0007e2000c101124 */
[----:B------:R-:W-:Y:S05]  /*70b0*/  BRA `(.L_x_6710) ;  /* 0x00000000005c7947 */ /* 0x000fea0003800000 */
.L_x_6732:
        /* <DEDUP_REMOVED lines=12> */
.L_x_6738:
[----:B------:R-:W-:Y:S01]  /*7180*/  IMAD.MOV.U32 R0, RZ, RZ, 0x7f ;  /* 0x0000007fff007424 */ /* 0x000fe200078e00ff */
[----:B------:R-:W-:-:S04]  /*7190*/  ISETP.GT.U32.AND P0, PT, R4, 0x7f800000, PT ;  /* 0x7f8000000400780c */ /* 0x000fc80003f04070 */
[----:B------:R-:W-:-:S09]  /*71a0*/  SEL R0, R0, 0x7c, P0 ;  /* 0x0000007c00007807 */ /* 0x000fd20000000000 */
.L_x_6739:
[----:B------:R-:W-:Y:S05]  /*71b0*/  BSYNC.RECONVERGENT B0 ;  /* 0x0000000000007941 */ /* 0x000fea0003800200 */
.L_x_6737:
[----:B------:R-:W-:-:S04]  /*71c0*/  SHF.R.U32.HI R5, RZ, 0x18, R5 ;  /* 0x00000018ff057819 */ /* 0x000fc80000011605 */
[----:B------:R-:W-:-:S05]  /*71d0*/  LOP3.LUT R5, R0, 0x80, R5, 0xf8, !PT ;  /* 0x0000008000057812 */ /* 0x000fca00078ef805 */
[----:B------:R2:W-:Y:S01]  /*71e0*/  STG.E.U8 desc[UR36][R2.64], R5 ;  /* 0x0000000502007986 */ /* 0x0005e2000c101124 */
[----:B------:R-:W-:Y:S05]  /*71f0*/  BRA `(.L_x_6710) ;  /* 0x00000000000c7947 */ /* 0x000fea0003800000 */
.L_x_6731:
[----:B------:R-:W-:-:S05]  /*7200*/  HADD2.F32 R0, -RZ, R4.H0_H0 ;  /* 0x20000004ff007230 */ /* 0x000fca0000004100 */
[----:B------:R-:W-:-:S05]  /*7210*/  F2FP.BF16.F32.PACK_AB R0, RZ, R0 ;  /* 0x00000000ff00723e */ /* 0x000fca00000010ff */
[----:B------:R1:W-:Y:S02]  /*7220*/  STG.E.U16 desc[UR36][R2.64], R0 ;  /* 0x0000000002007986 */ /* 0x0003e4000c101524 */
.L_x_6710:
[----:B------:R-:W-:-:S07]  /*7230*/  IADD3 R17, PT, PT, R17, 0x80, RZ ;  /* 0x0000008011117810 */ /* 0x000fce0007ffe0ff */
.L_x_6658:
[----:B------:R-:W-:Y:S05]  /*7240*/  BSYNC.RECONVERGENT B6 ;  /* 0x0000000000067941 */ /* 0x000fea0003800200 */
.L_x_6657:
        /* <DEDUP_REMOVED lines=307> */
.L_x_6742:
        /* <DEDUP_REMOVED lines=18> */
.L_x_6746:
[----:B------:R-:W2:Y:S02]  /*86a0*/  LDG.E.U8 R2, desc[UR36][R2.64] ;  /* 0x0000002402027981 */ /* 0x000ea4000c1e1100 */
[----:B--2---:R-:W-:-:S04]  /*86b0*/  I2FP.F32.U32 R0, R2 ;  /* 0x0000000200007245 */ /* 0x004fc80000201000 */
[----:B------:R-:W-:Y:S01]  /*86c0*/  F2FP.F16.F32.PACK_AB R0, RZ, R0 ;  /* 0x00000000ff00723e */ /* 0x000fe200000000ff */
[----:B------:R-:W-:Y:S06]  /*86d0*/  BRA `(.L_x_6748) ;  /* 0x0000000c009c7947 */ /* 0x000fec0003800000 */
.L_x_6745:
        /* <DEDUP_REMOVED lines=10> */
.L_x_6750:
[----:B------:R-:W2:Y:S02]  /*8780*/  LDG.E R2, desc[UR36][R2.64] ;  /* 0x0000002402027981 */ /* 0x000ea4000c1e1900 */
[----:B--2---:R-:W-:-:S04]  /*8790*/  I2FP.F32.S32 R0, R2 ;  /* 0x0000000200007245 */ /* 0x004fc80000201400 */
[----:B------:R-:W-:Y:S01]  /*87a0*/  F2FP.F16.F32.PACK_AB R0, RZ, R0 ;  /* 0x00000000ff00723e */ /* 0x000fe200000000ff */
[----:B------:R-:W-:Y:S06]  /*87b0*/  BRA `(.L_x_6748) ;  /* 0x0000000c00647947 */ /* 0x000fec0003800000 */
.L_x_6749:
[----:B------:R-:W2:Y:S02]  /*87c0*/  LDG.E.U16 R2, desc[UR36][R2.64] ;  /* 0x0000002402027981 */ /* 0x000ea4000c1e1500 */
[----:B--2---:R-:W1:Y:S02]  /*87d0*/  I2F.S16 R0, R2 ;  /* 0x0000000200007306 */ /* 0x004e640000101400 */
[----:B-1----:R-:W-:Y:S01]  /*87e0*/  F2FP.F16.F32.PACK_AB R0, RZ, R0 ;  /* 0x00000000ff00723e */ /* 0x002fe200000000ff */
[----:B------:R-:W-:Y:S06]  /*87f0*/  BRA `(.L_x_6748) ;  /* 0x0000000c00547947 */ /* 0x000fec0003800000 */
.L_x_6744:
        /* <DEDUP_REMOVED lines=9> */
.L_x_6752:
[----:B------:R2:W5:Y:S01]  /*8890*/  LDG.E.U16 R0, desc[UR36][R2.64] ;  /* 0x0000002402007981 */ /* 0x000562000c1e1500 */
[----:B------:R-:W-:Y:S05]  /*88a0*/  BRA `(.L_x_6748) ;  /* 0x0000000c00287947 */ /* 0x000fea0003800000 */
.L_x_6751:
        /* <DEDUP_REMOVED lines=9> */
.L_x_6754:
[----:B------:R1:W5:Y:S01]  /*8940*/  LDG.E.U16 R0, desc[UR36][R2.64] ;  /* 0x0000002402007981 */ /* 0x000362000c1e1500 */
[----:B------:R-:W-:Y:S05]  /*8950*/  BRA `(.L_x_6748) ;  /* 0x0000000800fc7947 */ /* 0x000fea0003800000 */
.L_x_6753:
        /* <DEDUP_REMOVED lines=12> */
.L_x_6743:
        /* <DEDUP_REMOVED lines=13> */
.L_x_6757:
        /* <DEDUP_REMOVED lines=12> */
.L_x_6756:
        /* <DEDUP_REMOVED lines=27> */
.L_x_6759:
        /* <DEDUP_REMOVED lines=13> */
.L_x_6758:
[----:B------:R-:W2:Y:S02]  /*8e30*/  LDG.E.U16 R0, desc[UR36][R2.64] ;  /* 0x0000002402007981 */ /* 0x000ea4000c1e1500 */
[----:B--2---:R-:W-:-:S04]  /*8e40*/  SHF.L.U32 R0, R0, 0x10, RZ ;  /* 0x0000001000007819 */ /* 0x004fc800000006ff */
[----:B------:R-:W-:Y:S01]  /*8e50*/  F2FP.F16.F32.PACK_AB R0, RZ, R0 ;  /* 0x00000000ff00723e */ /* 0x000fe200000000ff */
[----:B------:R-:W-:Y:S06]  /*8e60*/  BRA `(.L_x_6748) ;  /* 0x0000000400b87947 */ /* 0x000fec0003800000 */
.L_x_6755:
        /* <DEDUP_REMOVED lines=12> */
.L_x_6762:
        /* <DEDUP_REMOVED lines=21> */
.L_x_6766:
[----:B------:R-:W-:Y:S05]  /*9080*/  BSYNC.RECONVERGENT B1 ;  /* 0x0000000000017941 */ /* 0x000fea0003800200 */
.L_x_6765:
[----:B------:R-:W-:Y:S01]  /*9090*/  IMAD.SHL.U32 R0, R0, 0x100000, RZ ;  /* 0x0010000000007824 */ /* 0x000fe200078e00ff */
[----:B------:R-:W-:-:S04]  /*90a0*/  LEA R2, R2, 0x3b800000, 0x17 ;  /* 0x3b80000002027811 */ /* 0x000fc800078eb8ff */
[----:B------:R-:W-:-:S07]  /*90b0*/  LOP3.LUT R0, R2, R0, R7, 0xfe, !PT ;  /* 0x0000000002007212 */ /* 0x000fce00078efe07 */
.L_x_6764:
[----:B------:R-:W-:Y:S05]  /*90c0*/  BSYNC.RECONVERGENT B0 ;  /* 0x0000000000007941 */ /* 0x000fea0003800200 */
.L_x_6763:
[----:B------:R-:W-:Y:S01]  /*90d0*/  F2FP.F16.F32.PACK_AB R0, RZ, R0 ;  /* 0x00000000ff00723e */ /* 0x000fe200000000ff */
[----:B------:R-:W-:Y:S06]  /*90e0*/  BRA `(.L_x_6748) ;  /* 0x0000000400187947 */ /* 0x000fec0003800000 */
.L_x_6761:
        /* <DEDUP_REMOVED lines=21> */
.L_x_6770:
[----:B------:R-:W-:Y:S05]  /*9240*/  BSYNC.RECONVERGENT B1 ;  /* 0x0000000000017941 */ /* 0x000fea0003800200 */
.L_x_6769:
[----:B------:R-:W-:Y:S01]  /*9250*/  IMAD.SHL.U32 R0, R0, 0x200000, RZ ;  /* 0x0020000000007824 */ /* 0x000fe200078e00ff */
[----:B------:R-:W-:-:S04]  /*9260*/  LEA R2, R2, 0x37800000, 0x17 ;  /* 0x3780000002027811 */ /* 0x000fc800078eb8ff */
[----:B------:R-:W-:-:S07]  /*9270*/  LOP3.LUT R0, R2, R0, R7, 0xfe, !PT ;  /* 0x0000000002007212 */ /* 0x000fce00078efe07 */
.L_x_6768:
[----:B------:R-:W-:Y:S05]  /*9280*/  BSYNC.RECONVERGENT B0 ;  /* 0x0000000000007941 */ /* 0x000fea0003800200 */
.L_x_6767:
[----:B------:R-:W-:Y:S01]  /*9290*/  F2FP.F16.F32.PACK_AB R0, RZ, R0 ;  /* 0x00000000ff00723e */ /* 0x000fe200000000ff */
[----:B------:R-:W-:Y:S06]  /*92a0*/  BRA `(.L_x_6748) ;  /* 0x0000000000a87947 */ /* 0x000fec0003800000 */
.L_x_6760:
        /* <DEDUP_REMOVED lines=14> */
.L_x_6774:
[----:B------:R-:W-:Y:S05]  /*9390*/  BSYNC.RECONVERGENT B0 ;  /* 0x0000000000007941 */ /* 0x000fea0003800200 */
.L_x_6773:
[----:B------:R-:W-:Y:S01]  /*93a0*/  F2FP.F16.F32.PACK_AB R0, RZ, R0 ;  /* 0x00000000ff00723e */ /* 0x000fe200000000ff */
[----:B------:R-:W-:Y:S06]  /*93b0*/  BRA `(.L_x_6748) ;  /* 0x0000000000647947 */ /* 0x000fec0003800000 */
.L_x_6747:
        /* <DEDUP_REMOVED lines=16> */
.L_x_6775:
[----:B------:R-:W-:Y:S01]  /*94c0*/  PRMT R0, RZ, 0x7610, R0 ;  /* 0x00007610ff007816 */ /* 0x000fe20000000000 */
[----:B------:R-:W-:Y:S06]  /*94d0*/  BRA `(.L_x_6748) ;  /* 0x00000000001c7947 */ /* 0x000fec0003800000 */
.L_x_6772:
[----:B------:R-:W2:Y:S02]  /*94e0*/  LDG.E.64 R2, desc[UR36][R2.64] ;  /* 0x0000002402027981 */ /* 0x000ea4000c1e1b00 */
[----:B--2---:R-:W1:Y:S02]  /*94f0*/  I2F.U64 R0, R2 ;  /* 0x0000000200007312 */ /* 0x004e640000301000 */
[----:B-1----:R-:W-:Y:S01]  /*9500*/  F2FP.F16.F32.PACK_AB R0, RZ, R0 ;  /* 0x00000000ff00723e */ /* 0x002fe200000000ff */
[----:B------:R-:W-:Y:S06]  /*9510*/  BRA `(.L_x_6748) ;  /* 0x00000000000c7947 */ /* 0x000fec0003800000 */
.L_x_6771:
[----:B------:R-:W2:Y:S02]  /*9520*/  LDG.E R2, desc[UR36][R2.64] ;  /* 0x0000002402027981 */ /* 0x000ea4000c1e1900 */
[----:B--2---:R-:W-:-:S04]  /*9530*/  I2FP.F32.U32 R0, R2 ;  /* 0x0000000200007245 */ /* 0x004fc80000201000 */
[----:B------:R-:W-:-:S07]  /*9540*/  F2FP.F16.F32.PACK_AB R0, RZ, R0 ;  /* 0x00000000ff00723e */ /* 0x000fce00000000ff */
.L_x_6748:
        /* <DEDUP_REMOVED lines=33> */
.L_x_6783:
[----:B------:R-:W-:Y:S01]  /*9760*/  FSETP.GEU.FTZ.AND P0, PT, R5, -R9, PT ;  /* 0x800000090500720b */ /* 0x000fe20003f1e000 */
[----:B------:R-:W-:-:S12]  /*9770*/  FADD.FTZ R7, R7, -1 ;  /* 0xbf80000007077421 */ /* 0x000fd80000010000 */
[----:B------:R-:W-:-:S07]  /*9780*/  @!P0 FADD.FTZ R7, R7, -1 ;  /* 0xbf80000007078421 */ /* 0x000fce0000010000 */
.L_x_6782:
[----:B------:R-:W-:Y:S05]  /*9790*/  BSYNC.RECONVERGENT B2 ;  /* 0x0000000000027941 */ /* 0x000fea0003800200 */
.L_x_6781:
[----:B------:R-:W-:Y:S01]  /*97a0*/  FFMA.FTZ R2, -R9, R7, R2 ;  /* 0x0000000709027223 */ /* 0x000fe20000010102 */
[----:B------:R-:W-:Y:S06]  /*97b0*/  BRA `(.L_x_6779) ;  /* 0x0000000000807947 */ /* 0x000fec0003800000 */
.L_x_6780:
        /* <DEDUP_REMOVED lines=16> */
.L_x_6786:
        /* <DEDUP_REMOVED lines=13> */
.L_x_6785:
[----:B------:R-:W-:Y:S05]  /*9990*/  BSYNC.RECONVERGENT B2 ;  /* 0x0000000000027941 */ /* 0x000fea0003800200 */
.L_x_6784:
[----:B------:R-:W-:-:S04]  /*99a0*/  FMUL.FTZ R5, R2, 1.1920928955078125e-07 ;  /* 0x3400000002057820 */ /* 0x000fc80000410000 */
[----:B------:R-:W-:-:S07]  /*99b0*/  FMUL.FTZ R2, R8, R5 ;  /* 0x0000000508027220 */ /* 0x000fce0000410000 */
.L_x_6779:
[----:B------:R-:W-:Y:S05]  /*99c0*/  BSYNC.RECONVERGENT B0 ;  /* 0x0000000000007941 */ /* 0x000fea0003800200 */
.L_x_6778:
        /* <DEDUP_REMOVED lines=27> */
.L_x_6777:
[----:B-12---:R-:W1:Y:S01]  /*9b80*/  LDC.U16 R2, c[0x0][0x592] ;  /* 0x00016480ff027b82 */ /* 0x006e620000000400 */
[----:B------:R-:W2:Y:S01]  /*9b90*/  MUFU.RCP R3, R0 ;  /* 0x0000000000037308 */ /* 0x000ea20000001000 */
[----:B-1----:R-:W-:-:S05]  /*9ba0*/  HADD2.F32 R2, -RZ, R2.H0_H0 ;  /* 0x20000002ff027230 */ /* 0x002fca0000004100 */
[----:B--2---:R-:W-:-:S05]  /*9bb0*/  FMUL.FTZ R2, R2, R3 ;  /* 0x0000000302027220 */ /* 0x004fca0000410000 */
[----:B------:R-:W-:-:S07]  /*9bc0*/  F2FP.F16.F32.PACK_AB R4, RZ, R2 ;  /* 0x00000002ff04723e */ /* 0x000fce00000000ff */
.L_x_6787:
[----:B------:R-:W-:Y:S05]  /*9bd0*/  BSYNC.RECONVERGENT B1 ;  /* 0x0000000000017941 */ /* 0x000fea0003800200 */
.L_x_6776:
        /* <DEDUP_REMOVED lines=18> */
.L_x_6791:
[----:B------:R-:W-:-:S06]  /*9d00*/  HADD2.F32 R5, -RZ, R4.H0_H0 ;  /* 0x20000004ff057230 */ /* 0x000fcc0000004100 */
[----:B------:R-:W1:Y:S02]  /*9d10*/  F2I.S64.TRUNC R4, R5 ;  /* 0x0000000500047311 */ /* 0x000e64000020d900 */
[----:B-1----:R1:W-:Y:S01]  /*9d20*/  STG.E.U8 desc[UR36][R2.64], R4 ;  /* 0x0000000402007986 */ /* 0x0023e2000c101124 */
[----:B------:R-:W-:Y:S05]  /*9d30*/  BRA `(.L_x_6793) ;  /* 0x0000000c006c7947 */ /* 0x000fea0003800000 */
.L_x_6790:
        /* <DEDUP_REMOVED lines=10> */
.L_x_6795:
[----:B------:R-:W-:-:S04]  /*9de0*/  HADD2.F32 R4, -RZ, R4.H0_H0 ;  /* 0x20000004ff047230 */ /* 0x000fc80000004100 */
[----:B------:R-:W1:Y:S02]  /*9df0*/  F2I.FTZ.TRUNC.NTZ R5, R4 ;  /* 0x0000000400057305 */ /* 0x000e64000021f100 */
[----:B-1----:R1:W-:Y:S01]  /*9e00*/  STG.E desc[UR36][R2.64], R5 ;  /* 0x0000000502007986 */ /* 0x0023e2000c101924 */
[----:B------:R-:W-:Y:S05]  /*9e10*/  BRA `(.L_x_6793) ;  /* 0x0000000c00347947 */ /* 0x000fea0003800000 */
.L_x_6794:
[----:B------:R-:W-:-:S04]  /*9e20*/  HADD2.F32 R4, -RZ, R4.H0_H0 ;  /* 0x20000004ff047230 */ /* 0x000fc80000004100 */
[----:B------:R-:W1:Y:S02]  /*9e30*/  F2I.FTZ.TRUNC.NTZ R5, R4 ;  /* 0x0000000400057305 */ /* 0x000e64000021f100 */
[----:B-1----:R1:W-:Y:S01]  /*9e40*/  STG.E.U16 desc[UR36][R2.64], R5 ;  /* 0x0000000502007986 */ /* 0x0023e2000c101524 */
[----:B------:R-:W-:Y:S05]  /*9e50*/  BRA `(.L_x_6793) ;  /* 0x0000000c00247947 */ /* 0x000fea0003800000 */
.L_x_6789:
        /* <DEDUP_REMOVED lines=9> */
.L_x_6797:
[----:B------:R1:W-:Y:S01]  /*9ef0*/  STG.E.U16 desc[UR36][R2.64], R4 ;  /* 0x0000000402007986 */ /* 0x0003e2000c101524 */
[----:B------:R-:W-:Y:S05]  /*9f00*/  BRA `(.L_x_6793) ;  /* 0x0000000800f87947 */ /* 0x000fea0003800000 */
.L_x_6796:
        /* <DEDUP_REMOVED lines=10> */
.L_x_6799:
[----:B------:R-:W-:-:S05]  /*9fb0*/  HADD2.F32 R0, -RZ, R4.H0_H0 ;  /* 0x20000004ff007230 */ /* 0x000fca0000004100 */
[----:B------:R-:W-:-:S04]  /*9fc0*/  F2FP.F16.F32.PACK_AB R0, RZ, R0 ;  /* 0x00000000ff00723e */ /* 0x000fc800000000ff */
[----:B------:R-:W-:-:S05]  /*9fd0*/  PRMT R0, R0, 0x5410, RZ ;  /* 0x0000541000007816 */ /* 0x000fca00000000ff */
[----:B------:R1:W-:Y:S01]  /*9fe0*/  STG.E desc[UR36][R2.64], R0 ;  /* 0x0000000002007986 */ /* 0x0003e2000c101924 */
[----:B------:R-:W-:Y:S05]  /*9ff0*/  BRA `(.L_x_6793) ;  /* 0x0000000800bc7947 */ /* 0x000fea0003800000 */
.L_x_6798:
[----:B------:R-:W-:-:S05]  /*a000*/  HADD2.F32 R4, -RZ, R4.H0_H0 ;  /* 0x20000004ff047230 */ /* 0x000fca0000004100 */
[----:B------:R-:W-:-:S06]  /*a010*/  FMUL.FTZ R4, R4, 1 ;  /* 0x3f80000004047820 */ /* 0x000fcc0000410000 */
[----:B------:R-:W1:Y:S02]  /*a020*/  F2F.F64.F32 R4, R4 ;  /* 0x0000000400047310 */ /* 0x000e640000201800 */
[----:B-1----:R1:W-:Y:S01]  /*a030*/  STG.E.64 desc[UR36][R2.64], R4 ;  /* 0x0000000402007986 */ /* 0x0023e2000c101b24 */
[----:B------:R-:W-:Y:S05]  /*a040*/  BRA `(.L_x_6793) ;  /* 0x0000000800a87947 */ /* 0x000fea0003800000 */
.L_x_6788:
        /* <DEDUP_REMOVED lines=14> */
.L_x_6803:
        /* <DEDUP_REMOVED lines=18> */
.L_x_6806:
[----:B------:R-:W-:-:S04]  /*a250*/  SHF.R.U32.HI R5, RZ, 0x18, R5 ;  /* 0x00000018ff057819 */ /* 0x000fc80000011605 */
[----:B------:R-:W-:-:S07]  /*a260*/  LOP3.LUT R0, R0, 0x80, R5, 0xf8, !PT ;  /* 0x0000008000007812 */ /* 0x000fce00078ef805 */
.L_x_6805:
[----:B------:R-:W-:Y:S05]  /*a270*/  BSYNC.RECONVERGENT B0 ;  /* 0x0000000000007941 */ /* 0x000fea0003800200 */
.L_x_6804:
[----:B------:R1:W-:Y:S01]  /*a280*/  STG.E.U8 desc[UR36][R2.64], R0 ;  /* 0x0000000002007986 */ /* 0x0003e2000c101124 */
[----:B------:R-:W-:Y:S05]  /*a290*/  BRA `(.L_x_6793) ;  /* 0x0000000800147947 */ /* 0x000fea0003800000 */
.L_x_6802:
        /* <DEDUP_REMOVED lines=18> */
.L_x_6809:
[----:B------:R-:W-:-:S04]  /*a3c0*/  SHF.R.U32.HI R5, RZ, 0x18, R5 ;  /* 0x00000018ff057819 */ /* 0x000fc80000011605 */
[----:B------:R-:W-:-:S07]  /*a3d0*/  LOP3.LUT R0, R0, 0x80, R5, 0xf8, !PT ;  /* 0x0000008000007812 */ /* 0x000fce00078ef805 */
.L_x_6808:
[----:B------:R-:W-:Y:S05]  /*a3e0*/  BSYNC.RECONVERGENT B0 ;  /* 0x0000000000007941 */ /* 0x000fea0003800200 */
.L_x_6807:
[----:B------:R1:W-:Y:S01]  /*a3f0*/  STG.E.U8 desc[UR36][R2.64], R0 ;  /* 0x0000000002007986 */ /* 0x0003e2000c101124 */
[----:B------:R-:W-:Y:S05]  /*a400*/  BRA `(.L_x_6793) ;  /* 0x0000000400b87947 */ /* 0x000fea0003800000 */
.L_x_6801:
        /* <DEDUP_REMOVED lines=22> */
.L_x_6811:
[----:B------:R-:W-:-:S06]  /*a570*/  HADD2.F32 R4, -RZ, R4.H0_H0 ;  /* 0x20000004ff047230 */ /* 0x000fcc0000004100 */
[----:B------:R-:W1:Y:S02]  /*a580*/  F2I.U64.TRUNC R4, R4 ;  /* 0x0000000400047311 */ /* 0x000e64000020d800 */
[----:B-1----:R1:W-:Y:S01]  /*a590*/  STG.E.64 desc[UR36][R2.64], R4 ;  /* 0x0000000402007986 */ /* 0x0023e2000c101b24 */
[----:B------:R-:W-:Y:S05]  /*a5a0*/  BRA `(.L_x_6793) ;  /* 0x0000000400507947 */ /* 0x000fea0003800000 */
.L_x_6810:
[----:B------:R-:W-:-:S04]  /*a5b0*/  HADD2.F32 R4, -RZ, R4.H0_H0 ;  /* 0x20000004ff047230 */ /* 0x000fc80000004100 */
[----:B------:R-:W1:Y:S02]  /*a5c0*/  F2I.FTZ.U32.TRUNC.NTZ R5, R4 ;  /* 0x0000000400057305 */ /* 0x000e64000021f000 */
[----:B-1----:R1:W-:Y:S01]  /*a5d0*/  STG.E desc[UR36][R2.64], R5 ;  /* 0x0000000502007986 */ /* 0x0023e2000c101924 */
[----:B------:R-:W-:Y:S05]  /*a5e0*/  BRA `(.L_x_6793) ;  /* 0x0000000400407947 */ /* 0x000fea0003800000 */
.L_x_6800:
        /* <DEDUP_REMOVED lines=11> */
.L_x_6813:
[----:B------:R-:W-:Y:S01]  /*a6a0*/  HADD2.F32 R4, -RZ, R4.H0_H0 ;  /* 0x20000004ff047230 */ /* 0x000fe20000004100 */
[----:B------:R-:W-:-:S04]  /*a6b0*/  CS2R R6, SRZ ;  /* 0x0000000000067805 */ /* 0x000fc8000001ff00 */
[----:B------:R-:W-:-:S06]  /*a6c0*/  FMUL.FTZ R4, R4, 1 ;  /* 0x3f80000004047820 */ /* 0x000fcc0000410000 */
[----:B------:R-:W1:Y:S02]  /*a6d0*/  F2F.F64.F32 R4, R4 ;  /* 0x0000000400047310 */ /* 0x000e640000201800 */
[----:B-1----:R2:W-:Y:S01]  /*a6e0*/  STG.E.128 desc[UR36][R2.64], R4 ;  /* 0x0000000402007986 */ /* 0x0025e2000c101d24 */
[----:B------:R-:W-:Y:S05]  /*a6f0*/  BRA `(.L_x_6793) ;  /* 0x0000000000fc7947 */ /* 0x000fea0003800000 */
.L_x_6812:
[----:B------:R-:W-:-:S09]  /*a700*/  UISETP.NE.AND UP0, UPT, UR4, 0xf, UPT ;  /* 0x0000000f0400788c */ /* 0x000fd2000bf05270 */
[----:B------:R-:W-:Y:S05]  /*a710*/  BRA.U !UP0, `(.L_x_6814) ;  /* 0x0000000108e87547 */ /* 0x000fea000b800000 */
[----:B------:R-:W-:-:S09]  /*a720*/  UISETP.NE.AND UP0, UPT, UR4, 0x17, UPT ;  /* 0x000000170400788c */ /* 0x000fd2000bf05270 */
[----:B------:R-:W-:Y:S05]  /*a730*/  BRA.U !UP0, `(.L_x_6815) ;  /* 0x0000000108907547 */ /* 0x000fea000b800000 */
[----:B------:R-:W-:-:S09]  /*a740*/  UISETP.NE.AND UP0, UPT, UR4, 0x18, UPT ;  /* 0x000000180400788c */ /* 0x000fd2000bf05270 */
[----:B------:R-:W-:Y:S05]  /*a750*/  BRA.U !UP0, `(.L_x_6816) ;  /* 0x0000000108447547 */ /* 0x000fea000b800000 */
.L_x_6792:
        /* <DEDUP_REMOVED lines=16> */
.L_x_6817:
[----:B------:R-:W-:Y:S05]  /*a860*/  BRA `(.L_x_6793) ;  /* 0x0000000000a07947 */ /* 0x000fea0003800000 */
.L_x_6816:
        /* <DEDUP_REMOVED lines=13> */
.L_x_6819:
[----:B------:R-:W-:Y:S05]  /*a940*/  BSYNC.RECONVERGENT B0 ;  /* 0x0000000000007941 */ /* 0x000fea0003800200 */
.L_x_6818:
[----:B------:R-:W-:-:S05]  /*a950*/  LOP3.LUT R5, R0, 0x80, R5, 0xf8, !PT ;  /* 0x0000008000057812 */ /* 0x000fca00078ef805 */
[----:B------:R4:W-:Y:S01]  /*a960*/  STG.E.U8 desc[UR36][R2.64], R5 ;  /* 0x0000000502007986 */ /* 0x0009e2000c101124 */
[----:B------:R-:W-:Y:S05]  /*a970*/  BRA `(.L_x_6793) ;  /* 0x00000000005c7947 */ /* 0x000fea0003800000 */
.L_x_6815:
        /* <DEDUP_REMOVED lines=12> */
.L_x_6821:
[----:B------:R-:W-:Y:S01]  /*aa40*/  IMAD.MOV.U32 R0, RZ, RZ, 0x7f ;  /* 0x0000007fff007424 */ /* 0x000fe200078e00ff */
[----:B------:R-:W-:-:S04]  /*aa50*/  ISETP.GT.U32.AND P0, PT, R4, 0x7f800000, PT ;  /* 0x7f8000000400780c */ /* 0x000fc80003f04070 */
[----:B------:R-:W-:-:S09]  /*aa60*/  SEL R0, R0, 0x7c, P0 ;  /* 0x0000007c00007807 */ /* 0x000fd20000000000 */
.L_x_6822:
[----:B------:R-:W-:Y:S05]  /*aa70*/  BSYNC.RECONVERGENT B0 ;  /* 0x0000000000007941 */ /* 0x000fea0003800200 */
.L_x_6820:
[----:B------:R-:W-:-:S04]  /*aa80*/  SHF.R.U32.HI R5, RZ, 0x18, R5 ;  /* 0x00000018ff057819 */ /* 0x000fc80000011605 */
[----:B------:R-:W-:-:S05]  /*aa90*/  LOP3.LUT R5, R0, 0x80, R5, 0xf8, !PT ;  /* 0x0000008000057812 */ /* 0x000fca00078ef805 */
[----:B------:R3:W-:Y:S01]  /*aaa0*/  STG.E.U8 desc[UR36][R2.64], R5 ;  /* 0x0000000502007986 */ /* 0x0007e2000c101124 */
[----:B------:R-:W-:Y:S05]  /*aab0*/  BRA `(.L_x_6793) ;  /* 0x00000000000c7947 */ /* 0x000fea0003800000 */
.L_x_6814:
[----:B------:R-:W-:-:S05]  /*aac0*/  HADD2.F32 R0, -RZ, R4.H0_H0 ;  /* 0x20000004ff007230 */ /* 0x000fca0000004100 */
[----:B------:R-:W-:-:S05]  /*aad0*/  F2FP.BF16.F32.PACK_AB R0, RZ, R0 ;  /* 0x00000000ff00723e */ /* 0x000fca00000010ff */
[----:B------:R1:W-:Y:S02]  /*aae0*/  STG.E.U16 desc[UR36][R2.64], R0 ;  /* 0x0000000002007986 */ /* 0x0003e4000c101524 */
.L_x_6793:
[----:B------:R-:W-:-:S07]  /*aaf0*/  IADD3 R17, PT, PT, R17, 0x80, RZ ;  /* 0x0000008011117810 */ /* 0x000fce0007ffe0ff */
.L_x_6741:
[----:B------:R-:W-:Y:S05]  /*ab00*/  BSYNC.RECONVERGENT B6 ;  /* 0x0000000000067941 */ /* 0x000fea0003800200 */
.L_x_6740:
[----:B------:R-:W5:Y:S02]  /*ab10*/  LDCU UR4, c[0x0][0x380] ;  /* 0x00007000ff0477ac */ /* 0x000f640008000800 */
[----:B-----5:R-:W-:-:S13]  /*ab20*/  ISETP.GE.AND P0, PT, R17, UR4, PT ;  /* 0x0000000411007c0c */ /* 0x020fda000bf06270 */
[----:B------:R-:W-:Y:S05]  /*ab30*/  @P0 EXIT ;  /* 0x000000000000094d */ /* 0x000fea0003800000 */
        /* <DEDUP_REMOVED lines=303> */
.L_x_6823:
[----:B------:R-:W1:Y:S01]  /*be30*/  LDCU.128 UR8, c[0x0][0x580] ;  /* 0x0000b000ff0877ac */ /* 0x000e620008000c00 */
[----:B------:R-:W-:-:S04]  /*be40*/  UPRMT UR4, UR42, 0x9910, URZ ;  /* 0x000099102a047896 */ /* 0x000fc800080000ff */
[----:B------:R-:W-:Y:S01]  /*be50*/  UISETP.GT.AND UP0, UPT, UR4, 0x9, UPT ;  /* 0x000000090400788c */ /* 0x000fe2000bf04270 */
[----:B-1----:R-:W-:Y:S02]  /*be60*/  IADD3 R16, P0, PT, R16, UR8, RZ ;  /* 0x0000000810107c10 */ /* 0x002fe4000ff1e0ff */
[----:B--23--:R-:W-:-:S03]  /*be70*/  IADD3 R2, P1, PT, R0, UR10, RZ ;  /* 0x0000000a00027c10 */ /* 0x00cfc6000ff3e0ff */
        /* <DEDUP_REMOVED lines=15> */
.L_x_6827:
[----:B------:R-:W2:Y:S02]  /*bf70*/  LDG.E.U8 R2, desc[UR36][R2.64] ;  /* 0x0000002402027981 */ /* 0x000ea4000c1e1100 */
[----:B--2---:R-:W-:-:S04]  /*bf80*/  I2FP.F32.U32 R0, R2 ;  /* 0x0000000200007245 */ /* 0x004fc80000201000 */
[----:B------:R-:W-:Y:S01]  /*bf90*/  F2FP.F16.F32.PACK_AB R0, RZ, R0 ;  /* 0x00000000ff00723e */ /* 0x000fe200000000ff */
[----:B------:R-:W-:Y:S06]  /*bfa0*/  BRA `(.L_x_6829) ;  /* 0x0000000c009c7947 */ /* 0x000fec0003800000 */
.L_x_6826:
        /* <DEDUP_REMOVED lines=10> */
.L_x_6831:
[----:B------:R-:W2:Y:S02]  /*c050*/  LDG.E R2, desc[UR36][R2.64] ;  /* 0x0000002402027981 */ /* 0x000ea4000c1e1900 */
[----:B--2---:R-:W-:-:S04]  /*c060*/  I2FP.F32.S32 R0, R2 ;  /* 0x0000000200007245 */ /* 0x004fc80000201400 */
[----:B------:R-:W-:Y:S01]  /*c070*/  F2FP.F16.F32.PACK_AB R0, RZ, R0 ;  /* 0x00000000ff00723e */ /* 0x000fe200000000ff */
[----:B------:R-:W-:Y:S06]  /*c080*/  BRA `(.L_x_6829) ;  /* 0x0000000c00647947 */ /* 0x000fec0003800000 */
.L_x_6830:
[----:B------:R-:W2:Y:S02]  /*c090*/  LDG.E.U16 R2, desc[UR36][R2.64] ;  /* 0x0000002402027981 */ /* 0x000ea4000c1e1500 */
[----:B--2---:R-:W1:Y:S02]  /*c0a0*/  I2F.S16 R0, R2 ;  /* 0x0000000200007306 */ /* 0x004e640000101400 */
[----:B-1----:R-:W-:Y:S01]  /*c0b0*/  F2FP.F16.F32.PACK_AB R0, RZ, R0 ;  /* 0x00000000ff00723e */ /* 0x002fe200000000ff */
[----:B------:R-:W-:Y:S06]  /*c0c0*/  BRA `(.L_x_6829) ;  /* 0x0000000c00547947 */ /* 0x000fec0003800000 */
.L_x_6825:
        /* <DEDUP_REMOVED lines=9> */
.L_x_6833:
[----:B------:R1:W5:Y:S01]  /*c160*/  LDG.E.U16 R0, desc[UR36][R2.64] ;  /* 0x0000002402007981 */ /* 0x000362000c1e1500 */
[----:B------:R-:W-:Y:S05]  /*c170*/  BRA `(.L_x_6829) ;  /* 0x0000000c00287947 */ /* 0x000fea0003800000 */
.L_x_6832:
        /* <DEDUP_REMOVED lines=9> */
.L_x_6835:
[----:B------:R2:W5:Y:S01]  /*c210*/  LDG.E.U16 R0, desc[UR36][R2.64] ;  /* 0x0000002402007981 */ /* 0x000562000c1e1500 */
[----:B------:R-:W-:Y:S05]  /*c220*/  BRA `(.L_x_6829) ;  /* 0x0000000800fc7947 */ /* 0x000fea0003800000 */
.L_x_6834:
        /* <DEDUP_REMOVED lines=12> */
.L_x_6824:
        /* <DEDUP_REMOVED lines=13> */
.L_x_6838:
        /* <DEDUP_REMOVED lines=12> */
.L_x_6837:
        /* <DEDUP_REMOVED lines=27> */
.L_x_6840:
        /* <DEDUP_REMOVED lines=13> */
.L_x_6839:
[----:B------:R-:W2:Y:S02]  /*c700*/  LDG.E.U16 R0, desc[UR36][R2.64] ;  /* 0x0000002402007981 */ /* 0x000ea4000c1e1500 */
[----:B--2---:R-:W-:-:S04]  /*c710*/  SHF.L.U32 R0, R0, 0x10, RZ ;  /* 0x0000001000007819 */ /* 0x004fc800000006ff */
[----:B------:R-:W-:Y:S01]  /*c720*/  F2FP.F16.F32.PACK_AB R0, RZ, R0 ;  /* 0x00000000ff00723e */ /* 0x000fe200000000ff */
[----:B------:R-:W-:Y:S06]  /*c730*/  BRA `(.L_x_6829) ;  /* 0x0000000400b87947 */ /* 0x000fec0003800000 */
.L_x_6836:
        /* <DEDUP_REMOVED lines=12> */
.L_x_6843:
        /* <DEDUP_REMOVED lines=21> */
.L_x_6847:
[----:B------:R-:W-:Y:S05]  /*c950*/  BSYNC.RECONVERGENT B1 ;  /* 0x0000000000017941 */ /* 0x000fea0003800200 */
.L_x_6846:
[----:B------:R-:W-:Y:S01]  /*c960*/  IMAD.SHL.U32 R0, R0, 0x100000, RZ ;  /* 0x0010000000007824 */ /* 0x000fe200078e00ff */
[----:B------:R-:W-:-:S04]  /*c970*/  LEA R2, R2, 0x3b800000, 0x17 ;  /* 0x3b80000002027811 */ /* 0x000fc800078eb8ff */
[----:B------:R-:W-:-:S07]  /*c980*/  LOP3.LUT R0, R2, R0, R7, 0xfe, !PT ;  /* 0x0000000002007212 */ /* 0x000fce00078efe07 */
.L_x_6845:
[----:B------:R-:W-:Y:S05]  /*c990*/  BSYNC.RECONVERGENT B0 ;  /* 0x0000000000007941 */ /* 0x000fea0003800200 */
.L_x_6844:
[----:B------:R-:W-:Y:S01]  /*c9a0*/  F2FP.F16.F32.PACK_AB R0, RZ, R0 ;  /* 0x00000000ff00723e */ /* 0x000fe200000000ff */
[----:B------:R-:W-:Y:S06]  /*c9b0*/  BRA `(.L_x_6829) ;  /* 0x0000000400187947 */ /* 0x000fec0003800000 */
.L_x_6842:
        /* <DEDUP_REMOVED lines=21> */
.L_x_6851:
[----:B------:R-:W-:Y:S05]  /*cb10*/  BSYNC.RECONVERGENT B1 ;  /* 0x0000000000017941 */ /* 0x000fea0003800200 */
.L_x_6850:
[----:B------:R-:W-:Y:S02]  /*cb20*/  SHF.L.U32 R0, R0, 0x15, RZ ;  /* 0x0000001500007819 */ /* 0x000fe400000006ff */
[----:B------:R-:W-:-:S04]  /*cb30*/  LEA R2, R2, 0x37800000, 0x17 ;  /* 0x3780000002027811 */ /* 0x000fc800078eb8ff */
[----:B------:R-:W-:-:S07]  /*cb40*/  LOP3.LUT R0, R2, R0, R7, 0xfe, !PT ;  /* 0x0000000002007212 */ /* 0x000fce00078efe07 */
.L_x_6849:
[----:B------:R-:W-:Y:S05]  /*cb50*/  BSYNC.RECONVERGENT B0 ;  /* 0x0000000000007941 */ /* 0x000fea0003800200 */
.L_x_6848:
[----:B------:R-:W-:Y:S01]  /*cb60*/  F2FP.F16.F32.PACK_AB R0, RZ, R0 ;  /* 0x00000000ff00723e */ /* 0x000fe200000000ff */
[----:B------:R-:W-:Y:S06]  /*cb70*/  BRA `(.L_x_6829) ;  /* 0x0000000000a87947 */ /* 0x000fec0003800000 */
.L_x_6841:
        /* <DEDUP_REMOVED lines=14> */
.L_x_6855:
[----:B------:R-:W-:Y:S05]  /*cc60*/  BSYNC.RECONVERGENT B0 ;  /* 0x0000000000007941 */ /* 0x000fea0003800200 */
.L_x_6854:
[----:B------:R-:W-:Y:S01]  /*cc70*/  F2FP.F16.F32.PACK_AB R0, RZ, R0 ;  /* 0x00000000ff00723e */ /* 0x000fe200000000ff */
[----:B------:R-:W-:Y:S06]  /*cc80*/  BRA `(.L_x_6829) ;  /* 0x0000000000647947 */ /* 0x000fec0003800000 */
.L_x_6828:
[----:B------:R-:W-:Y:S01]  /*cc90*/  MOV R0, 0x0 ;  /* 0x0000000000007802 */ /* 0x000fe20000000f00 */
[----:B------:R-:W1:Y:S01]  /*cca0*/  LDCU.64 UR4, c[0x4][0x178] ;  /* 0x01002f00ff0477ac */ /* 0x000e620008000a00 */
[----:B------:R-:W-:Y:S02]  /*ccb0*/  HFMA2 R8, -RZ, RZ, 0, 4.64916229248046875e-06 ;  /* 0x0000004eff087431 */ /* 0x000fe400000001ff */
[----:B------:R-:W-:Y:S01]  /*ccc0*/  IMAD.MOV.U32 R12, RZ, RZ, 0x1 ;  /* 0x00000001ff0c7424 */ /* 0x000fe200078e00ff */
[----:B------:R2:W3:Y:S01]  /*ccd0*/  LDC.64 R2, c[0x4][R0] ;  /* 0x0100000000027b82 */ /* 0x0004e20000000a00 */
[----:B------:R-:W4:Y:S01]  /*cce0*/  LDCU.64 UR6, c[0x4][0x180] ;  /* 0x01003000ff0677ac */ /* 0x000f220008000a00 */
[----:B------:R-:W-:Y:S01]  /*ccf0*/  MOV R13, RZ ;  /* 0x000000ff000d7202 */ /* 0x000fe20000000f00 */
[----:B------:R-:W5:Y:S01]  /*cd00*/  LDCU.64 UR8, c[0x4][0x78] ;  /* 0x01000f00ff0877ac */ /* 0x000f620008000a00 */
[----:B-1----:R-:W-:Y:S01]  /*cd10*/  MOV R4, UR4 ;  /* 0x0000000400047c02 */ /* 0x002fe20008000f00 */
[----:B------:R-:W-:Y:S01]  /*cd20*/  IMAD.U32 R5, RZ, RZ, UR5 ;  /* 0x00000005ff057e24 */ /* 0x000fe2000f8e00ff */
[----:B----4-:R-:W-:Y:S01]  /*cd30*/  MOV R6, UR6 ;  /* 0x0000000600067c02 */ /* 0x010fe20008000f00 */
[----:B------:R-:W-:Y:S01]  /*cd40*/  IMAD.U32 R7, RZ, RZ, UR7 ;  /* 0x00000007ff077e24 */ /* 0x000fe2000f8e00ff */
[----:B-----5:R-:W-:Y:S01]  /*cd50*/  MOV R10, UR8 ;  /* 0x00000008000a7c02 */ /* 0x020fe20008000f00 */
[----:B--2---:R-:W-:-:S07]  /*cd60*/  IMAD.U32 R11, RZ, RZ, UR9 ;  /* 0x00000009ff0b7e24 */ /* 0x004fce000f8e00ff */
[----:B------:R-:W-:-:S07]  /*cd70*/  LEPC R20, `(.L_x_6856) ;  /* 0x000000001014794e */ /* 0x000fce0000000000 */
[----:B0--3--:R-:W-:Y:S05]  /*cd80*/  CALL.ABS.NOINC R2 ;  /* 0x0000000002007343 */ /* 0x009fea0003c00000 */
.L_x_6856:
[----:B------:R-:W-:Y:S01]  /*cd90*/  PRMT R0, RZ, 0x7610, R0 ;  /* 0x00007610ff007816 */ /* 0x000fe20000000000 */
[----:B------:R-:W-:Y:S06]  /*cda0*/  BRA `(.L_x_6829) ;  /* 0x00000000001c7947 */ /* 0x000fec0003800000 */
.L_x_6853:
[----:B------:R-:W2:Y:S02]  /*cdb0*/  LDG.E.64 R2, desc[UR36][R2.64] ;  /* 0x0000002402027981 */ /* 0x000ea4000c1e1b00 */
[----:B--2---:R-:W1:Y:S02]  /*cdc0*/  I2F.U64 R0, R2 ;  /* 0x0000000200007312 */ /* 0x004e640000301000 */
[----:B-1----:R-:W-:Y:S01]  /*cdd0*/  F2FP.F16.F32.PACK_AB R0, RZ, R0 ;  /* 0x00000000ff00723e */ /* 0x002fe200000000ff */
[----:B------:R-:W-:Y:S06]  /*cde0*/  BRA `(.L_x_6829) ;  /* 0x00000000000c7947 */ /* 0x000fec0003800000 */
.L_x_6852:
[----:B------:R-:W2:Y:S02]  /*cdf0*/  LDG.E R2, desc[UR36][R2.64] ;  /* 0x0000002402027981 */ /* 0x000ea4000c1e1900 */
[----:B--2---:R-:W-:-:S04]  /*ce00*/  I2FP.F32.U32 R0, R2 ;  /* 0x0000000200007245 */ /* 0x004fc80000201000 */
[----:B------:R-:W-:-:S07]  /*ce10*/  F2FP.F16.F32.PACK_AB R0, RZ, R0 ;  /* 0x00000000ff00723e */ /* 0x000fce00000000ff */
.L_x_6829:
        /* <DEDUP_REMOVED lines=33> */
.L_x_6864:
[----:B------:R-:W-:Y:S01]  /*d030*/  FSETP.GEU.FTZ.AND P0, PT, R5, -R9, PT ;  /* 0x800000090500720b */ /* 0x000fe20003f1e000 */
[----:B------:R-:W-:-:S12]  /*d040*/  FADD.FTZ R7, R7, -1 ;  /* 0xbf80000007077421 */ /* 0x000fd80000010000 */
[----:B------:R-:W-:-:S07]  /*d050*/  @!P0 FADD.FTZ R7, R7, -1 ;  /* 0xbf80000007078421 */ /* 0x000fce0000010000 */
.L_x_6863:
[----:B------:R-:W-:Y:S05]  /*d060*/  BSYNC.RECONVERGENT B2 ;  /* 0x0000000000027941 */ /* 0x000fea0003800200 */
.L_x_6862:
[----:B------:R-:W-:Y:S01]  /*d070*/  FFMA.FTZ R2, -R9, R7, R2 ;  /* 0x0000000709027223 */ /* 0x000fe20000010102 */
[----:B------:R-:W-:Y:S06]  /*d080*/  BRA `(.L_x_6860) ;  /* 0x0000000000807947 */ /* 0x000fec0003800000 */
.L_x_6861:
        /* <DEDUP_REMOVED lines=16> */
.L_x_6867:
        /* <DEDUP_REMOVED lines=13> */
.L_x_6866:
[----:B------:R-:W-:Y:S05]  /*d260*/  BSYNC.RECONVERGENT B2 ;  /* 0x0000000000027941 */ /* 0x000fea0003800200 */
.L_x_6865:
[----:B------:R-:W-:-:S04]  /*d270*/  FMUL.FTZ R5, R2, 1.1920928955078125e-07 ;  /* 0x3400000002057820 */ /* 0x000fc80000410000 */
[----:B------:R-:W-:-:S07]  /*d280*/  FMUL.FTZ R2, R8, R5 ;  /* 0x0000000508027220 */ /* 0x000fce0000410000 */
.L_x_6860:
[----:B------:R-:W-:Y:S05]  /*d290*/  BSYNC.RECONVERGENT B1 ;  /* 0x0000000000017941 */ /* 0x000fea0003800200 */
.L_x_6859:
        /* <DEDUP_REMOVED lines=27> */
.L_x_6858:
[----:B-12---:R-:W1:Y:S01]  /*d450*/  LDC.U16 R2, c[0x0][0x592] ;  /* 0x00016480ff027b82 */ /* 0x006e620000000400 */
[----:B------:R-:W2:Y:S01]  /*d460*/  MUFU.RCP R3, R0 ;  /* 0x0000000000037308 */ /* 0x000ea20000001000 */
[----:B-1----:R-:W-:-:S05]  /*d470*/  HADD2.F32 R2, -RZ, R2.H0_H0 ;  /* 0x20000002ff027230 */ /* 0x002fca0000004100 */
[----:B--2---:R-:W-:-:S05]  /*d480*/  FMUL.FTZ R3, R2, R3 ;  /* 0x0000000302037220 */ /* 0x004fca0000410000 */
[----:B------:R-:W-:-:S07]  /*d490*/  F2FP.F16.F32.PACK_AB R3, RZ, R3 ;  /* 0x00000003ff03723e */ /* 0x000fce00000000ff */
.L_x_6868:
[----:B------:R-:W-:Y:S05]  /*d4a0*/  BSYNC.RECONVERGENT B0 ;  /* 0x0000000000007941 */ /* 0x000fea0003800200 */
.L_x_6857:
        /* <DEDUP_REMOVED lines=15> */
.L_x_6872:
[----:B------:R-:W-:-:S06]  /*d5a0*/  HADD2.F32 R3, -RZ, R3.H0_H0 ;  /* 0x20000003ff037230 */ /* 0x000fcc0000004100 */
[----:B------:R-:W1:Y:S02]  /*d5b0*/  F2I.S64.TRUNC R2, R3 ;  /* 0x0000000300027311 */ /* 0x000e64000020d900 */
[----:B-1----:R-:W-:Y:S01]  /*d5c0*/  STG.E.U8 desc[UR36][R16.64], R2 ;  /* 0x0000000210007986 */ /* 0x002fe2000c101124 */
[----:B------:R-:W-:Y:S05]  /*d5d0*/  EXIT ;  /* 0x000000000000794d */ /* 0x000fea0003800000 */
.L_x_6871:
        /* <DEDUP_REMOVED lines=10> */
.L_x_6875:
[----:B------:R-:W-:-:S06]  /*d680*/  HADD2.F32 R3, -RZ, R3.H0_H0 ;  /* 0x20000003ff037230 */ /* 0x000fcc0000004100 */
[----:B------:R-:W1:Y:S02]  /*d690*/  F2I.FTZ.TRUNC.NTZ R3, R3 ;  /* 0x0000000300037305 */ /* 0x000e64000021f100 */
[----:B-1----:R-:W-:Y:S01]  /*d6a0*/  STG.E desc[UR36][R16.64], R3 ;  /* 0x0000000310007986 */ /* 0x002fe2000c101924 */
[----:B------:R-:W-:Y:S05]  /*d6b0*/  EXIT ;  /* 0x000000000000794d */ /* 0x000fea0003800000 */
.L_x_6874:
[----:B------:R-:W-:-:S06]  /*d6c0*/  HADD2.F32 R3, -RZ, R3.H0_H0 ;  /* 0x20000003ff037230 */ /* 0x000fcc0000004100 */
[----:B------:R-:W1:Y:S02]  /*d6d0*/  F2I.FTZ.TRUNC.NTZ R3, R3 ;  /* 0x0000000300037305 */ /* 0x000e64000021f100 */
[----:B-1----:R-:W-:Y:S01]  /*d6e0*/  STG.E.U16 desc[UR36][R16.64], R3 ;  /* 0x0000000310007986 */ /* 0x002fe2000c101524 */
[----:B------:R-:W-:Y:S05]  /*d6f0*/  EXIT ;  /* 0x000000000000794d */ /* 0x000fea0003800000 */
.L_x_6870:
        /* <DEDUP_REMOVED lines=9> */
.L_x_6877:
[----:B------:R-:W-:Y:S01]  /*d790*/  STG.E.U16 desc[UR36][R16.64], R3 ;  /* 0x0000000310007986 */ /* 0x000fe2000c101524 */
[----:B------:R-:W-:Y:S05]  /*d7a0*/  EXIT ;  /* 0x000000000000794d */ /* 0x000fea0003800000 */
.L_x_6876:
        /* <DEDUP_REMOVED lines=10> */
.L_x_6879:
[----:B------:R-:W-:-:S05]  /*d850*/  HADD2.F32 R0, -RZ, R3.H0_H0 ;  /* 0x20000003ff007230 */ /* 0x000fca0000004100 */
[----:B------:R-:W-:-:S04]  /*d860*/  F2FP.F16.F32.PACK_AB R0, RZ, R0 ;  /* 0x00000000ff00723e */ /* 0x000fc800000000ff */
[----:B------:R-:W-:-:S05]  /*d870*/  PRMT R0, R0, 0x5410, RZ ;  /* 0x0000541000007816 */ /* 0x000fca00000000ff */
[----:B------:R-:W-:Y:S01]  /*d880*/  STG.E desc[UR36][R16.64], R0 ;  /* 0x0000000010007986 */ /* 0x000fe2000c101924 */
[----:B------:R-:W-:Y:S05]  /*d890*/  EXIT ;  /* 0x000000000000794d */ /* 0x000fea0003800000 */
.L_x_6878:
[----:B------:R-:W-:-:S05]  /*d8a0*/  HADD2.F32 R2, -RZ, R3.H0_H0 ;  /* 0x20000003ff027230 */ /* 0x000fca0000004100 */
[----:B------:R-:W-:-:S06]  /*d8b0*/  FMUL.FTZ R2, R2, 1 ;  /* 0x3f80000002027820 */ /* 0x000fcc0000410000 */
[----:B------:R-:W1:Y:S02]  /*d8c0*/  F2F.F64.F32 R2, R2 ;  /* 0x0000000200027310 */ /* 0x000e640000201800 */
[----:B-1----:R-:W-:Y:S01]  /*d8d0*/  STG.E.64 desc[UR36][R16.64], R2 ;  /* 0x0000000210007986 */ /* 0x002fe2000c101b24 */
[----:B------:R-:W-:Y:S05]  /*d8e0*/  EXIT ;  /* 0x000000000000794d */ /* 0x000fea0003800000 */
.L_x_6869:
        /* <DEDUP_REMOVED lines=14> */
.L_x_6883:
[----:B------:R-:W-:Y:S01]  /*d9d0*/  HADD2.F32 R3, -RZ, R3.H0_H0 ;  /* 0x20000003ff037230 */ /* 0x000fe20000004100 */
        /* <DEDUP_REMOVED lines=16> */
.L_x_6886:
[----:B------:R-:W-:-:S04]  /*dae0*/  SHF.R.U32.HI R3, RZ, 0x18, R3 ;  /* 0x00000018ff037819 */ /* 0x000fc80000011603 */
[----:B------:R-:W-:-:S04]  /*daf0*/  LOP3.LUT R0, R0, 0x80, R3, 0xf8, !PT ;  /* 0x0000008000007812 */ /* 0x000fc800078ef803 */
[----:B------:R-:W-:-:S07]  /*db00*/  PRMT R8, R0, 0x7610, R8 ;  /* 0x0000761000087816 */ /* 0x000fce0000000008 */
.L_x_6885:
[----:B------:R-:W-:Y:S05]  /*db10*/  BSYNC.RECONVERGENT B0 ;  /* 0x0000000000007941 */ /* 0x000fea0003800200 */
.L_x_6884:
[----:B------:R-:W-:Y:S01]  /*db20*/  STG.E.U8 desc[UR36][R16.64], R8 ;  /* 0x0000000810007986 */ /* 0x000fe2000c101124 */
[----:B------:R-:W-:Y:S05]  /*db30*/  EXIT ;  /* 0x000000000000794d */ /* 0x000fea0003800000 */
.L_x_6882:
        /* <DEDUP_REMOVED lines=17> */
.L_x_6889:
[----:B------:R-:W-:-:S04]  /*dc50*/  SHF.R.U32.HI R3, RZ, 0x18, R3 ;  /* 0x00000018ff037819 */ /* 0x000fc80000011603 */
[----:B------:R-:W-:-:S04]  /*dc60*/  LOP3.LUT R0, R0, 0x80, R3, 0xf8, !PT ;  /* 0x0000008000007812 */ /* 0x000fc800078ef803 */
[----:B------:R-:W-:-:S07]  /*dc70*/  PRMT R8, R0, 0x7610, R8 ;  /* 0x0000761000087816 */ /* 0x000fce0000000008 */
.L_x_6888:
[----:B------:R-:W-:Y:S05]  /*dc80*/  BSYNC.RECONVERGENT B0 ;  /* 0x0000000000007941 */ /* 0x000fea0003800200 */
.L_x_6887:
[----:B------:R-:W-:Y:S01]  /*dc90*/  STG.E.U8 desc[UR36][R16.64], R8 ;  /* 0x0000000810007986 */ /* 0x000fe2000c101124 */
[----:B------:R-:W-:Y:S05]  /*dca0*/  EXIT ;  /* 0x000000000000794d */ /* 0x000fea0003800000 */
.L_x_6881:
        /* <DEDUP_REMOVED lines=22> */
.L_x_6891:
[----:B------:R-:W-:-:S06]  /*de10*/  HADD2.F32 R3, -RZ, R3.H0_H0 ;  /* 0x20000003ff037230 */ /* 0x000fcc0000004100 */
[----:B------:R-:W1:Y:S02]  /*de20*/  F2I.U64.TRUNC R2, R3 ;  /* 0x0000000300027311 */ /* 0x000e64000020d800 */
[----:B-1----:R-:W-:Y:S01]  /*de30*/  STG.E.64 desc[UR36][R16.64], R2 ;  /* 0x0000000210007986 */ /* 0x002fe2000c101b24 */
[----:B------:R-:W-:Y:S05]  /*de40*/  EXIT ;  /* 0x000000000000794d */ /* 0x000fea0003800000 */
.L_x_6890:
[----:B------:R-:W-:-:S06]  /*de50*/  HADD2.F32 R3, -RZ, R3.H0_H0 ;  /* 0x20000003ff037230 */ /* 0x000fcc0000004100 */
[----:B------:R-:W1:Y:S02]  /*de60*/  F2I.FTZ.U32.TRUNC.NTZ R3, R3 ;  /* 0x0000000300037305 */ /* 0x000e64000021f000 */
[----:B-1----:R-:W-:Y:S01]  /*de70*/  STG.E desc[UR36][R16.64], R3 ;  /* 0x0000000310007986 */ /* 0x002fe2000c101924 */
[----:B------:R-:W-:Y:S05]  /*de80*/  EXIT ;  /* 0x000000000000794d */ /* 0x000fea0003800000 */
.L_x_6880:
        /* <DEDUP_REMOVED lines=11> */
.L_x_6893:
[----:B------:R-:W-:Y:S01]  /*df40*/  HADD2.F32 R3, -RZ, R3.H0_H0 ;  /* 0x20000003ff037230 */ /* 0x000fe20000004100 */
[----:B------:R-:W-:-:S04]  /*df50*/  CS2R R6, SRZ ;  /* 0x0000000000067805 */ /* 0x000fc8000001ff00 */
[----:B------:R-:W-:-:S04]  /*df60*/  FMUL.FTZ R3, R3, 1 ;  /* 0x3f80000003037820 */ /* 0x000fc80000410000 */
[----:B------:R-:W1:Y:S02]  /*df70*/  F2F.F64.F32 R4, R3 ;  /* 0x0000000300047310 */ /* 0x000e640000201800 */
[----:B-1----:R-:W-:Y:S01]  /*df80*/  STG.E.128 desc[UR36][R16.64], R4 ;  /* 0x0000000410007986 */ /* 0x002fe2000c101d24 */
[----:B------:R-:W-:Y:S05]  /*df90*/  EXIT ;  /* 0x000000000000794d */ /* 0x000fea0003800000 */
.L_x_6892:
[----:B------:R-:W-:-:S09]  /*dfa0*/  UISETP.NE.AND UP0, UPT, UR4, 0xf, UPT ;  /* 0x0000000f0400788c */ /* 0x000fd2000bf05270 */
[----:B------:R-:W-:Y:S05]  /*dfb0*/  BRA.U !UP0, `(.L_x_6894) ;  /* 0x0000000108e87547 */ /* 0x000fea000b800000 */
[----:B------:R-:W-:-:S09]  /*dfc0*/  UISETP.NE.AND UP0, UPT, UR4, 0x17, UPT ;  /* 0x000000170400788c */ /* 0x000fd2000bf05270 */
[----:B------:R-:W-:Y:S05]  /*dfd0*/  BRA.U !UP0, `(.L_x_6895) ;  /* 0x0000000108907547 */ /* 0x000fea000b800000 */
[----:B------:R-:W-:-:S09]  /*dfe0*/  UISETP.NE.AND UP0, UPT, UR4, 0x18, UPT ;  /* 0x000000180400788c */ /* 0x000fd2000bf05270 */
[----:B------:R-:W-:Y:S05]  /*dff0*/  BRA.U !UP0, `(.L_x_6896) ;  /* 0x0000000108447547 */ /* 0x000fea000b800000 */
.L_x_6873:
[----:B------:R-:W-:Y:S01]  /*e000*/  MOV R0, 0x0 ;  /* 0x0000000000007802 */ /* 0x000fe20000000f00 */
[----:B------:R-:W1:Y:S01]  /*e010*/  LDCU.64 UR4, c[0x4][0x178] ;  /* 0x01002f00ff0477ac */ /* 0x000e620008000a00 */
[----:B------:R-:W-:Y:S02]  /*e020*/  HFMA2 R8, -RZ, RZ, 0, 6.020069122314453125e-06 ;  /* 0x00000065ff087431 */ /* 0x000fe400000001ff */
        /* <DEDUP_REMOVED lines=13> */
.L_x_6897:
[----:B------:R-:W-:Y:S05]  /*e100*/  EXIT ;  /* 0x000000000000794d */ /* 0x000fea0003800000 */
.L_x_6896:
        /* <DEDUP_REMOVED lines=13> */
.L_x_6899:
[----:B------:R-:W-:Y:S05]  /*e1e0*/  BSYNC.RECONVERGENT B0 ;  /* 0x0000000000007941 */ /* 0x000fea0003800200 */
.L_x_6898:
[----:B------:R-:W-:-:S05]  /*e1f0*/  LOP3.LUT R3, R0, 0x80, R3, 0xf8, !PT ;  /* 0x0000008000037812 */ /* 0x000fca00078ef803 */
[----:B------:R-:W-:Y:S01]  /*e200*/  STG.E.U8 desc[UR36][R16.64], R3 ;  /* 0x0000000310007986 */ /* 0x000fe2000c101124 */
[----:B------:R-:W-:Y:S05]  /*e210*/  EXIT ;  /* 0x000000000000794d */ /* 0x000fea0003800000 */
.L_x_6895:
        /* <DEDUP_REMOVED lines=12> */
.L_x_6901:
[----:B------:R-:W-:Y:S01]  /*e2e0*/  HFMA2 R0, -RZ, RZ, 0, 7.569789886474609375e-06 ;  /* 0x0000007fff007431 */ /* 0x000fe200000001ff */
[----:B------:R-:W-:-:S04]  /*e2f0*/  ISETP.GT.U32.AND P0, PT, R2, 0x7f800000, PT ;  /* 0x7f8000000200780c */ /* 0x000fc80003f04070 */
[----:B------:R-:W-:-:S09]  /*e300*/  SEL R0, R0, 0x7c, P0 ;  /* 0x0000007c00007807 */ /* 0x000fd20000000000 */
.L_x_6902:
[----:B------:R-:W-:Y:S05]  /*e310*/  BSYNC.RECONVERGENT B0 ;  /* 0x0000000000007941 */ /* 0x000fea0003800200 */
.L_x_6900:
[----:B------:R-:W-:-:S04]  /*e320*/  SHF.R.U32.HI R3, RZ, 0x18, R3 ;  /* 0x00000018ff037819 */ /* 0x000fc80000011603 */
[----:B------:R-:W-:-:S05]  /*e330*/  LOP3.LUT R3, R0, 0x80, R3, 0xf8, !PT ;  /* 0x0000008000037812 */ /* 0x000fca00078ef803 */
[----:B------:R-:W-:Y:S01]  /*e340*/  STG.E.U8 desc[UR36][R16.64], R3 ;  /* 0x0000000310007986 */ /* 0x000fe2000c101124 */
[----:B------:R-:W-:Y:S05]  /*e350*/  EXIT ;  /* 0x000000000000794d */ /* 0x000fea0003800000 */
.L_x_6894:
[----:B------:R-:W-:-:S05]  /*e360*/  HADD2.F32 R0, -RZ, R3.H0_H0 ;  /* 0x20000003ff007230 */ /* 0x000fca0000004100 */
[----:B------:R-:W-:-:S05]  /*e370*/  F2FP.BF16.F32.PACK_AB R0, RZ, R0 ;  /* 0x00000000ff00723e */ /* 0x000fca00000010ff */
[----:B------:R-:W-:Y:S01]  /*e380*/  STG.E.U16 desc[UR36][R16.64], R0 ;  /* 0x0000000010007986 */ /* 0x000fe2000c101524 */
[----:B------:R-:W-:Y:S05]  /*e390*/  EXIT ;  /* 0x000000000000794d */ /* 0x000fea0003800000 */
.L_x_6903:
        /* <DEDUP_REMOVED lines=14> */
.L_x_32858:


//--------------------- .text._ZN2at6native27unrolled_elementwise_kernelINS0_13AUnaryFunctorIN3c104HalfES4_S4_ZZZNS0_15binary_internal21div_floor_kernel_cudaERNS_18TensorIteratorBaseEENKUlvE1_clEvENKUlvE1_clEvEUlS4_S4_E_EESt5arrayIPcLm2EELi4E23TrivialOffsetCalculatorILi1EjESG_NS0_6memory12LoadWithCastILi1EEENSH_13StoreWithCastILi1EEEEEviT_T0_T2_T3_T4_T5_ --------------------------
	.section	.text._ZN2at6native27unrolled_elementwise_kernelINS0_13AUnaryFunctorIN3c104HalfES4_S4_ZZZNS0_15binary_internal21div_floor_kernel_cudaERNS_18TensorIteratorBaseEENKUlvE1_clEvENKUlvE1_clEvEUlS4_S4_E_EESt5arrayIPcLm2EELi4E23TrivialOffsetCalculatorILi1EjESG_NS0_6memory12LoadWithCastILi1EEENSH_13StoreWithCastILi1EEEEEviT_T0_T2_T3_T4_T5_,"ax",@progbits
	.align	128
        .global         _ZN2at6native27unrolled_elementwise_kernelINS0_13AUnaryFunctorIN3c104HalfES4_S4_ZZZNS0_15binary_internal21div_floor_kernel_cudaERNS_18TensorIteratorBaseEENKUlvE1_clEvENKUlvE1_clEvEUlS4_S4_E_EESt5arrayIPcLm2EELi4E23TrivialOffsetCalculatorILi1EjESG_NS0_6memory12LoadWithCastILi1EEENSH_13StoreWithCastILi1EEEEEviT_T0_T2_T3_T4_T5_
        .type           _ZN2at6native27unrolled_elementwise_kernelINS0_13AUnaryFunctorIN3c104HalfES4_S4_ZZZNS0_15binary_internal21div_floor_kernel_cudaERNS_18TensorIteratorBaseEENKUlvE1_clEvENKUlvE1_clEvEUlS4_S4_E_EESt5arrayIPcLm2EELi4E23TrivialOffsetCalculatorILi1EjESG_NS0_6memory12LoadWithCastILi1EEENSH_13StoreWithCastILi1EEEEEviT_T0_T2_T3_T4_T5_,@function
        .size           _ZN2at6native27unrolled_elementwise_kernelINS0_13AUnaryFunctorIN3c104HalfES4_S4_ZZZNS0_15binary_internal21div_floor_kernel_cudaERNS_18TensorIteratorBaseEENKUlvE1_clEvENKUlvE1_clEvEUlS4_S4_E_EESt5arrayIPcLm2EELi4E23TrivialOffsetCalculatorILi1EjESG_NS0_6memory12LoadWithCastILi1EEENSH_13StoreWithCastILi1EEEEEviT_T0_T2_T3_T4_T5_,(.L_x_32859 - _ZN2at6native27unrolled_elementwise_kernelINS0_13AUnaryFunctorIN3c104HalfES4_S4_ZZZNS0_15binary_internal21div_floor_kernel_cudaERNS_18TensorIteratorBaseEENKUlvE1_clEvENKUlvE1_clEvEUlS4_S4_E_EESt5arrayIPcLm2EELi4E23TrivialOffsetCalculatorILi1EjESG_NS0_6memory12LoadWithCastILi1EEENSH_13StoreWithCastILi1EEEEEviT_T0_T2_T3_T4_T5_)
        .other          _ZN2at6native27unrolled_elementwise_kernelINS0_13AUnaryFunctorIN3c104HalfES4_S4_ZZZNS0_15binary_internal21div_floor_kernel_cudaERNS_18TensorIteratorBaseEENKUlvE1_clEvENKUlvE1_clEvEUlS4_S4_E_EESt5arrayIPcLm2EELi4E23TrivialOffsetCalculatorILi1EjESG_NS0_6memory12LoadWithCastILi1EEENSH_13StoreWithCastILi1EEEEEviT_T0_T2_T3_T4_T5_,@"STO_CUDA_ENTRY STV_DEFAULT"
_ZN2at6native27unrolled_elementwise_kernelINS0_13AUnaryFunctorIN3c104HalfES4_S4_ZZZNS0_15binary_internal21div_floor_kernel_cudaERNS_18TensorIteratorBaseEENKUlvE1_clEvENKUlvE1_clEvEUlS4_S4_E_EESt5arrayIPcLm2EELi4E23TrivialOffsetCalculatorILi1EjESG_NS0_6memory12LoadWithCastILi1EEENSH_13StoreWithCastILi1EEEEEviT_T0_T2_T3_T4_T5_:
.text._ZN2at6native27unrolled_elementwise_kernelINS0_13AUnaryFunctorIN3c104HalfES4_S4_ZZZNS0_15binary_internal21div_floor_kernel_cudaERNS_18TensorIteratorBaseEENKUlvE1_clEvENKUlvE1_clEvEUlS4_S4_E_EESt5arrayIPcLm2EELi4E23TrivialOffsetCalculatorILi1EjESG_NS0_6memory12LoadWithCastILi1EEENSH_13StoreWithCastILi1EEEEEviT_T0_T2_T3_T4_T5_:
        /* <DEDUP_REMOVED lines=34> */
.L_x_6909:
[----:B------:R-:W2:Y:S02]  /*0220*/  LDG.E.U8 R2, desc[UR36][R2.64] ;  /* 0x0000002402027981 */ /* 0x000ea4000c1e1100 */
[----:B--2---:R-:W-:-:S04]  /*0230*/  I2FP.F32.U32 R0, R2 ;  /* 0x0000000200007245 */ /* 0x004fc80000201000 */
[----:B------:R-:W-:-:S04]  /*0240*/  F2FP.F16.F32.PACK_AB R0, RZ, R0 ;  /* 0x00000000ff00723e */ /* 0x000fc800000000ff */
[----:B------:R-:W-:Y:S01]  /*0250*/  PRMT R18, R0, 0x7610, R18 ;  /* 0x0000761000127816 */ /* 0x000fe20000000012 */
[----:B------:R-:W-:Y:S06]  /*0260*/  BRA `(.L_x_6911) ;  /* 0x0000000c00d47947 */ /* 0x000fec0003800000 */
.L_x_6908:
        /* <DEDUP_REMOVED lines=11> */
.L_x_6913:
[----:B------:R-:W2:Y:S02]  /*0320*/  LDG.E R2, desc[UR36][R2.64] ;  /* 0x0000002402027981 */ /* 0x000ea4000c1e1900 */
[----:B--2---:R-:W-:-:S04]  /*0330*/  I2FP.F32.S32 R0, R2 ;  /* 0x0000000200007245 */ /* 0x004fc80000201400 */
[----:B------:R-:W-:-:S04]  /*0340*/  F2FP.F16.F32.PACK_AB R0, RZ, R0 ;  /* 0x00000000ff00723e */ /* 0x000fc800000000ff */
[----:B------:R-:W-:Y:S01]  /*0350*/  PRMT R18, R0, 0x7610, R18 ;  /* 0x0000761000127816 */ /* 0x000fe20000000012 */
[----:B------:R-:W-:Y:S06]  /*0360*/  BRA `(.L_x_6911) ;  /* 0x0000000c00947947 */ /* 0x000fec0003800000 */
.L_x_6912:
[----:B------:R-:W2:Y:S02]  /*0370*/  LDG.E.U16 R2, desc[UR36][R2.64] ;  /* 0x0000002402027981 */ /* 0x000ea4000c1e1500 */
[----:B--2---:R-:W0:Y:S02]  /*0380*/  I2F.S16 R0, R2 ;  /* 0x0000000200007306 */ /* 0x004e240000101400 */
[----:B0-----:R-:W-:-:S04]  /*0390*/  F2FP.F16.F32.PACK_AB R0, RZ, R0 ;  /* 0x00000000ff00723e */ /* 0x001fc800000000ff */
[----:B------:R-:W-:Y:S01]  /*03a0*/  PRMT R18, R0, 0x7610, R18 ;  /* 0x0000761000127816 */ /* 0x000fe20000000012 */
[----:B------:R-:W-:Y:S06]  /*03b0*/  BRA `(.L_x_6911) ;  /* 0x0000000c00807947 */ /* 0x000fec0003800000 */
.L_x_6907:
        /* <DEDUP_REMOVED lines=9> */
.L_x_6915:
[----:B------:R1:W5:Y:S01]  /*0450*/  LDG.E.U16 R18, desc[UR36][R2.64] ;  /* 0x0000002402127981 */ /* 0x000362000c1e1500 */
[----:B------:R-:W-:Y:S05]  /*0460*/  BRA `(.L_x_6911) ;  /* 0x0000000c00547947 */ /* 0x000fea0003800000 */
.L_x_6914:
        /* <DEDUP_REMOVED lines=9> */
.L_x_6917:
[----:B------:R0:W5:Y:S01]  /*0500*/  LDG.E.U16 R18, desc[UR36][R2.64] ;  /* 0x0000002402127981 */ /* 0x000162000c1e1500 */
[----:B------:R-:W-:Y:S05]  /*0510*/  BRA `(.L_x_6911) ;  /* 0x0000000c00287947 */ /* 0x000fea0003800000 */
.L_x_6916:
        /* <DEDUP_REMOVED lines=13> */
.L_x_6906:
        /* <DEDUP_REMOVED lines=14> */
.L_x_6920:
        /* <DEDUP_REMOVED lines=13> */
.L_x_6919:
        /* <DEDUP_REMOVED lines=27> */
.L_x_6922:
        /* <DEDUP_REMOVED lines=14> */
.L_x_6921:
[----:B------:R-:W2:Y:S02]  /*0a30*/  LDG.E.U16 R0, desc[UR36][R2.64] ;  /* 0x0000002402007981 */ /* 0x000ea4000c1e1500 */
[----:B--2---:R-:W-:-:S05]  /*0a40*/  IMAD.U32 R0, R0, 0x10000, RZ ;  /* 0x0001000000007824 */ /* 0x004fca00078e00ff */
[----:B------:R-:W-:-:S04]  /*0a50*/  F2FP.F16.F32.PACK_AB R0, RZ, R0 ;  /* 0x00000000ff00723e */ /* 0x000fc800000000ff */
[----:B------:R-:W-:Y:S01]  /*0a60*/  PRMT R18, R0, 0x7610, R18 ;  /* 0x0000761000127816 */ /* 0x000fe20000000012 */
[----:B------:R-:W-:Y:S06]  /*0a70*/  BRA `(.L_x_6911) ;  /* 0x0000000400d07947 */ /* 0x000fec0003800000 */
.L_x_6918:
        /* <DEDUP_REMOVED lines=13> */
.L_x_6925:
        /* <DEDUP_REMOVED lines=21> */
.L_x_6929:
[----:B------:R-:W-:Y:S05]  /*0ca0*/  BSYNC.RECONVERGENT B1 ;  /* 0x0000000000017941 */ /* 0x000fea0003800200 */
.L_x_6928:
[----:B------:R-:W-:Y:S01]  /*0cb0*/  IMAD.SHL.U32 R0, R0, 0x100000, RZ ;  /* 0x0010000000007824 */ /* 0x000fe200078e00ff */
[----:B------:R-:W-:-:S04]  /*0cc0*/  LEA R2, R2, 0x3b800000, 0x17 ;  /* 0x3b80000002027811 */ /* 0x000fc800078eb8ff */
[----:B------:R-:W-:-:S07]  /*0cd0*/  LOP3.LUT R0, R2, R0, R7, 0xfe, !PT ;  /* 0x0000000002007212 */ /* 0x000fce00078efe07 */
.L_x_6927:
[----:B------:R-:W-:Y:S05]  /*0ce0*/  BSYNC.RECONVERGENT B0 ;  /* 0x0000000000007941 */ /* 0x000fea0003800200 */
.L_x_6926:
[----:B------:R-:W-:-:S04]  /*0cf0*/  F2FP.F16.F32.PACK_AB R0, RZ, R0 ;  /* 0x00000000ff00723e */ /* 0x000fc800000000ff */
[----:B------:R-:W-:Y:S01]  /*0d00*/  PRMT R18, R0, 0x7610, R18 ;  /* 0x0000761000127816 */ /* 0x000fe20000000012 */
[----:B------:R-:W-:Y:S06]  /*0d10*/  BRA `(.L_x_6911) ;  /* 0x0000000400287947 */ /* 0x000fec0003800000 */
.L_x_6924:
        /* <DEDUP_REMOVED lines=21> */
.L_x_6933:
[----:B------:R-:W-:Y:S05]  /*0e70*/  BSYNC.RECONVERGENT B1 ;  /* 0x0000000000017941 */ /* 0x000fea0003800200 */
.L_x_6932:
[----:B------:R-:W-:Y:S01]  /*0e80*/  IMAD.SHL.U32 R0, R0, 0x200000, RZ ;  /* 0x0020000000007824 */ /* 0x000fe200078e00ff */
[----:B------:R-:W-:-:S04]  /*0e90*/  LEA R2, R2, 0x37800000, 0x17 ;  /* 0x3780000002027811 */ /* 0x000fc800078eb8ff */
[----:B------:R-:W-:-:S07]  /*0ea0*/  LOP3.LUT R0, R2, R0, R7, 0xfe, !PT ;  /* 0x0000000002007212 */ /* 0x000fce00078efe07 */
.L_x_6931:
[----:B------:R-:W-:Y:S05]  /*0eb0*/  BSYNC.RECONVERGENT B0 ;  /* 0x0000000000007941 */ /* 0x000fea0003800200 */
.L_x_6930:
[----:B------:R-:W-:-:S04]  /*0ec0*/  F2FP.F16.F32.PACK_AB R0, RZ, R0 ;  /* 0x00000000ff00723e */ /* 0x000fc800000000ff */
[----:B------:R-:W-:Y:S01]  /*0ed0*/  PRMT R18, R0, 0x7610, R18 ;  /* 0x0000761000127816 */ /* 0x000fe20000000012 */
[----:B------:R-:W-:Y:S06]  /*0ee0*/  BRA `(.L_x_6911) ;  /* 0x0000000000b47947 */ /* 0x000fec0003800000 */
.L_x_6923:
[----:B------:R-:W-:-:S09]  /*0ef0*/  UISETP.NE.AND UP0, UPT, UR4, 0x1c, UPT ;  /* 0x0000001c0400788c */ /* 0x000fd2000bf05270 */
[----:B------:R-:W-:Y:S05]  /*0f00*/  BRA.U !UP0, `(.L_x_6934) ;  /* 0x00000001089c7547 */ /* 0x000fea000b800000 */
[----:B------:R-:W-:-:S09]  /*0f10*/  UISETP.NE.AND UP0, UPT, UR4, 0x1d, UPT ;  /* 0x0000001d0400788c */ /* 0x000fd2000bf05270 */
[----:B------:R-:W-:Y:S05]  /*0f20*/  BRA.U !UP0, `(.L_x_6935) ;  /* 0x0000000108807547 */ /* 0x000fea000b800000 */
[----:B------:R-:W-:-:S09]  /*0f30*/  UISETP.NE.AND UP0, UPT, UR4, 0x2c, UPT ;  /* 0x0000002c0400788c */ /* 0x000fd2000bf05270 */
[----:B------:R-:W-:Y:S05]  /*0f40*/  BRA.U !UP0, `(.L_x_6936) ;  /* 0x0000000108487547 */ /* 0x000fea000b800000 */
.L_x_6910:
        /* <DEDUP_REMOVED lines=16> */
.L_x_6937:
[----:B------:R-:W-:Y:S01]  /*1050*/  PRMT R18, RZ, 0x7610, R18 ;  /* 0x00007610ff127816 */ /* 0x000fe20000000012 */
[----:B------:R-:W-:Y:S06]  /*1060*/  BRA `(.L_x_6911) ;  /* 0x0000000000547947 */ /* 0x000fec0003800000 */
.L_x_6936:
        /* <DEDUP_REMOVED lines=8> */
.L_x_6939:
[----:B------:R-:W-:Y:S05]  /*10f0*/  BSYNC.RECONVERGENT B0 ;  /* 0x0000000000007941 */ /* 0x000fea0003800200 */
.L_x_6938:
[----:B------:R-:W-:-:S04]  /*1100*/  F2FP.F16.F32.PACK_AB R0, RZ, R0 ;  /* 0x00000000ff00723e */ /* 0x000fc800000000ff */
[----:B------:R-:W-:Y:S01]  /*1110*/  PRMT R18, R0, 0x7610, R18 ;  /* 0x0000761000127816 */ /* 0x000fe20000000012 */
[----:B------:R-:W-:Y:S06]  /*1120*/  BRA `(.L_x_6911) ;  /* 0x0000000000247947 */ /* 0x000fec0003800000 */
.L_x_6935:
[----:B------:R-:W2:Y:S02]  /*1130*/  LDG.E.64 R2, desc[UR36][R2.64] ;  /* 0x0000002402027981 */ /* 0x000ea4000c1e1b00 */
[----:B--2---:R-:W0:Y:S02]  /*1140*/  I2F.U64 R0, R2 ;  /* 0x0000000200007312 */ /* 0x004e240000301000 */
[----:B0-----:R-:W-:-:S04]  /*1150*/  F2FP.F16.F32.PACK_AB R0, RZ, R0 ;  /* 0x00000000ff00723e */ /* 0x001fc800000000ff */
[----:B------:R-:W-:Y:S01]  /*1160*/  PRMT R18, R0, 0x7610, R18 ;  /* 0x0000761000127816 */ /* 0x000fe20000000012 */
[----:B------:R-:W-:Y:S06]  /*1170*/  BRA `(.L_x_6911) ;  /* 0x0000000000107947 */ /* 0x000fec0003800000 */
.L_x_6934:
[----:B------:R-:W2:Y:S02]  /*1180*/  LDG.E R2, desc[UR36][R2.64] ;  /* 0x0000002402027981 */ /* 0x000ea4000c1e1900 */
[----:B--2---:R-:W-:-:S04]  /*1190*/  I2FP.F32.U32 R0, R2 ;  /* 0x0000000200007245 */ /* 0x004fc80000201000 */
[----:B------:R-:W-:-:S04]  /*11a0*/  F2FP.F16.F32.PACK_AB R0, RZ, R0 ;  /* 0x00000000ff00723e */ /* 0x000fc800000000ff */
[----:B------:R-:W-:-:S07]  /*11b0*/  PRMT R18, R0, 0x7610, R18 ;  /* 0x0000761000127816 */ /* 0x000fce0000000012 */
.L_x_6911:
[----:B------:R-:W-:-:S07]  /*11c0*/  VIADD R23, R19, 0x80 ;  /* 0x0000008013177836 */ /* 0x000fce0000000000 */
.L_x_6905:
[----:B------:R-:W-:Y:S05]  /*11d0*/  BSYNC.RECONVERGENT B6 ;  /* 0x0000000000067941 */ /* 0x000fea0003800200 */
.L_x_6904:
        /* <DEDUP_REMOVED lines=26> */
.L_x_6945:
[----:B------:R-:W2:Y:S02]  /*1380*/  LDG.E.U8 R2, desc[UR36][R2.64] ;  /* 0x0000002402027981 */ /* 0x000ea4000c1e1100 */
[----:B--2---:R-:W-:-:S04]  /*1390*/  I2FP.F32.U32 R0, R2 ;  /* 0x0000000200007245 */ /* 0x004fc80000201000 */
[----:B------:R-:W-:-:S04]  /*13a0*/  F2FP.F16.F32.PACK_AB R0, RZ, R0 ;  /* 0x00000000ff00723e */ /* 0x000fc800000000ff */
[----:B------:R-:W-:Y:S01]  /*13b0*/  PRMT R22, R0, 0x7610, R22 ;  /* 0x0000761000167816 */ /* 0x000fe20000000016 */
[----:B------:R-:W-:Y:S06]  /*13c0*/  BRA `(.L_x_6947) ;  /* 0x0000000c00d47947 */ /* 0x000fec0003800000 */
.L_x_6944:
        /* <DEDUP_REMOVED lines=11> */
.L_x_6949:
[----:B------:R-:W2:Y:S02]  /*1480*/  LDG.E R2, desc[UR36][R2.64] ;  /* 0x0000002402027981 */ /* 0x000ea4000c1e1900 */
[----:B--2---:R-:W-:-:S04]  /*1490*/  I2FP.F32.S32 R0, R2 ;  /* 0x0000000200007245 */ /* 0x004fc80000201400 */
[----:B------:R-:W-:-:S04]  /*14a0*/  F2FP.F16.F32.PACK_AB R0, RZ, R0 ;  /* 0x00000000ff00723e */ /* 0x000fc800000000ff */
[----:B------:R-:W-:Y:S01]  /*14b0*/  PRMT R22, R0, 0x7610, R22 ;  /* 0x0000761000167816 */ /* 0x000fe20000000016 */
[----:B------:R-:W-:Y:S06]  /*14c0*/  BRA `(.L_x_6947) ;  /* 0x0000000c00947947 */ /* 0x000fec0003800000 */
.L_x_6948:
[----:B------:R-:W2:Y:S02]  /*14d0*/  LDG.E.U16 R2, desc[UR36][R2.64] ;  /* 0x0000002402027981 */ /* 0x000ea4000c1e1500 */
[----:B--2---:R-:W0:Y:S02]  /*14e0*/  I2F.S16 R0, R2 ;  /* 0x0000000200007306 */ /* 0x004e240000101400 */
[----:B0-----:R-:W-:-:S04]  /*14f0*/  F2FP.F16.F32.PACK_AB R0, RZ, R0 ;  /* 0x00000000ff00723e */ /* 0x001fc800000000ff */
[----:B------:R-:W-:Y:S01]  /*1500*/  PRMT R22, R0, 0x7610, R22 ;  /* 0x0000761000167816 */ /* 0x000fe20000000016 */
[----:B------:R-:W-:Y:S06]  /*1510*/  BRA `(.L_x_6947) ;  /* 0x0000000c00807947 */ /* 0x000fec0003800000 */
.L_x_6943:
        /* <DEDUP_REMOVED lines=9> */
.L_x_6951:
[----:B------:R0:W5:Y:S01]  /*15b0*/  LDG.E.U16 R22, desc[UR36][R2.64] ;  /* 0x0000002402167981 */ /* 0x000162000c1e1500 */
[----:B------:R-:W-:Y:S05]  /*15c0*/  BRA `(.L_x_6947) ;  /* 0x0000000c00547947 */ /* 0x000fea0003800000 */
.L_x_6950:
        /* <DEDUP_REMOVED lines=9> */
.L_x_6953:
[----:B------:R1:W5:Y:S01]  /*1660*/  LDG.E.U16 R22, desc[UR36][R2.64] ;  /* 0x0000002402167981 */ /* 0x000362000c1e1500 */
[----:B------:R-:W-:Y:S05]  /*1670*/  BRA `(.L_x_6947) ;  /* 0x0000000c00287947 */ /* 0x000fea0003800000 */
.L_x_6952:
        /* <DEDUP_REMOVED lines=13> */
.L_x_6942:
        /* <DEDUP_REMOVED lines=14> */
.L_x_6956:
        /* <DEDUP_REMOVED lines=13> */
.L_x_6955:
        /* <DEDUP_REMOVED lines=27> */
.L_x_6958:
        /* <DEDUP_REMOVED lines=14> */
.L_x_6957:
[----:B------:R-:W2:Y:S02]  /*1b90*/  LDG.E.U16 R0, desc[UR36][R2.64] ;  /* 0x0000002402007981 */ /* 0x000ea4000c1e1500 */
[----:B--2---:R-:W-:-:S05]  /*1ba0*/  IMAD.U32 R0, R0, 0x10000, RZ ;  /* 0x0001000000007824 */ /* 0x004fca00078e00ff */
[----:B------:R-:W-:-:S04]  /*1bb0*/  F2FP.F16.F32.PACK_AB R0, RZ, R0 ;  /* 0x00000000ff00723e */ /* 0x000fc800000000ff */
[----:B------:R-:W-:Y:S01]  /*1bc0*/  PRMT R22, R0, 0x7610, R22 ;  /* 0x0000761000167816 */ /* 0x000fe20000000016 */
[----:B------:R-:W-:Y:S06]  /*1bd0*/  BRA `(.L_x_6947) ;  /* 0x0000000400d07947 */ /* 0x000fec0003800000 */
.L_x_6954:
        /* <DEDUP_REMOVED lines=13> */
.L_x_6961:
        /* <DEDUP_REMOVED lines=21> */
.L_x_6965:
[----:B------:R-:W-:Y:S05]  /*1e00*/  BSYNC.RECONVERGENT B1 ;  /* 0x0000000000017941 */ /* 0x000fea0003800200 */
.L_x_6964:
[----:B------:R-:W-:Y:S01]  /*1e10*/  IMAD.SHL.U32 R0, R0, 0x100000, RZ ;  /* 0x0010000000007824 */ /* 0x000fe200078e00ff */
[----:B------:R-:W-:-:S04]  /*1e20*/  LEA R2, R2, 0x3b800000, 0x17 ;  /* 0x3b80000002027811 */ /* 0x000fc800078eb8ff */
[----:B------:R-:W-:-:S07]  /*1e30*/  LOP3.LUT R0, R2, R0, R7, 0xfe, !PT ;  /* 0x0000000002007212 */ /* 0x000fce00078efe07 */
.L_x_6963:
[----:B------:R-:W-:Y:S05]  /*1e40*/  BSYNC.RECONVERGENT B0 ;  /* 0x0000000000007941 */ /* 0x000fea0003800200 */
.L_x_6962:
[----:B------:R-:W-:-:S04]  /*1e50*/  F2FP.F16.F32.PACK_AB R0, RZ, R0 ;  /* 0x00000000ff00723e */ /* 0x000fc800000000ff */
[----:B------:R-:W-:Y:S01]  /*1e60*/  PRMT R22, R0, 0x7610, R22 ;  /* 0x0000761000167816 */ /* 0x000fe20000000016 */
[----:B------:R-:W-:Y:S06]  /*1e70*/  BRA `(.L_x_6947) ;  /* 0x0000000400287947 */ /* 0x000fec0003800000 */
.L_x_6960:
        /* <DEDUP_REMOVED lines=21> */
.L_x_6969:
[----:B------:R-:W-:Y:S05]  /*1fd0*/  BSYNC.RECONVERGENT B1 ;  /* 0x0000000000017941 */ /* 0x000fea0003800200 */
.L_x_6968:
[----:B------:R-:W-:Y:S01]  /*1fe0*/  IMAD.SHL.U32 R0, R0, 0x200000, RZ ;  /* 0x0020000000007824 */ /* 0x000fe200078e00ff */
[----:B------:R-:W-:-:S04]  /*1ff0*/  LEA R2, R2, 0x37800000, 0x17 ;  /* 0x3780000002027811 */ /* 0x000fc800078eb8ff */
[----:B------:R-:W-:-:S07]  /*2000*/  LOP3.LUT R0, R2, R0, R7, 0xfe, !PT ;  /* 0x0000000002007212 */ /* 0x000fce00078efe07 */
.L_x_6967:
[----:B------:R-:W-:Y:S05]  /*2010*/  BSYNC.RECONVERGENT B0 ;  /* 0x0000000000007941 */ /* 0x000fea0003800200 */
.L_x_6966:
[----:B------:R-:W-:-:S04]  /*2020*/  F2FP.F16.F32.PACK_AB R0, RZ, R0 ;  /* 0x00000000ff00723e */ /* 0x000fc800000000ff */
[----:B------:R-:W-:Y:S01]  /*2030*/  PRMT R22, R0, 0x7610, R22 ;  /* 0x0000761000167816 */ /* 0x000fe20000000016 */
[----:B------:R-:W-:Y:S06]  /*2040*/  BRA `(.L_x_6947) ;  /* 0x0000000000b47947 */ /* 0x000fec0003800000 */
.L_x_6959:
        /* <DEDUP_REMOVED lines=14> */
.L_x_6973:
[----:B------:R-:W-:Y:S05]  /*2130*/  BSYNC.RECONVERGENT B0 ;  /* 0x0000000000007941 */ /* 0x000fea0003800200 */
.L_x_6972:
[----:B------:R-:W-:-:S04]  /*2140*/  F2FP.F16.F32.PACK_AB R0, RZ, R0 ;  /* 0x00000000ff00723e */ /* 0x000fc800000000ff */
[----:B------:R-:W-:Y:S01]  /*2150*/  PRMT R22, R0, 0x7610, R22 ;  /* 0x0000761000167816 */ /* 0x000fe20000000016 */
[----:B------:R-:W-:Y:S06]  /*2160*/  BRA `(.L_x_6947) ;  /* 0x00000000006c7947 */ /* 0x000fec0003800000 */
.L_x_6946:
        /* <DEDUP_REMOVED lines=16> */
.L_x_6974:
[----:B------:R-:W-:Y:S01]  /*2270*/  PRMT R22, RZ, 0x7610, R22 ;  /* 0x00007610ff167816 */ /* 0x000fe20000000016 */
[----:B------:R-:W-:Y:S06]  /*2280*/  BRA `(.L_x_6947) ;  /* 0x0000000000247947 */ /* 0x000fec0003800000 */
.L_x_6971:
[----:B------:R-:W2:Y:S02]  /*2290*/  LDG.E.64 R2, desc[UR36][R2.64] ;  /* 0x0000002402027981 */ /* 0x000ea4000c1e1b00 */
[----:B--2---:R-:W0:Y:S02]  /*22a0*/  I2F.U64 R0, R2 ;  /* 0x0000000200007312 */ /* 0x004e240000301000 */
[----:B0-----:R-:W-:-:S04]  /*22b0*/  F2FP.F16.F32.PACK_AB R0, RZ, R0 ;  /* 0x00000000ff00723e */ /* 0x001fc800000000ff */
[----:B------:R-:W-:Y:S01]  /*22c0*/  PRMT R22, R0, 0x7610, R22 ;  /* 0x0000761000167816 */ /* 0x000fe20000000016 */
[----:B------:R-:W-:Y:S06]  /*22d0*/  BRA `(.L_x_6947) ;  /* 0x0000000000107947 */ /* 0x000fec0003800000 */
.L_x_6970:
[----:B------:R-:W2:Y:S02]  /*22e0*/  LDG.E R2, desc[UR36][R2.64] ;  /* 0x0000002402027981 */ /* 0x000ea4000c1e1900 */
[----:B--2---:R-:W-:-:S04]  /*22f0*/  I2FP.F32.U32 R0, R2 ;  /* 0x0000000200007245 */ /* 0x004fc80000201000 */
[----:B------:R-:W-:-:S04]  /*2300*/  F2FP.F16.F32.PACK_AB R0, RZ, R0 ;  /* 0x00000000ff00723e */ /* 0x000fc800000000ff */
[----:B------:R-:W-:-:S07]  /*2310*/  PRMT R22, R0, 0x7610, R22 ;  /* 0x0000761000167816 */ /* 0x000fce0000000016 */
.L_x_6947:
[----:B------:R-:W-:-:S07]  /*2320*/  VIADD R23, R23, 0x80 ;  /* 0x0000008017177836 */ /* 0x000fce0000000000 */
.L_x_6941:
[----:B------:R-:W-:Y:S05]  /*2330*/  BSYNC.RECONVERGENT B6 ;  /* 0x0000000000067941 */ /* 0x000fea0003800200 */
.L_x_6940:
        /* <DEDUP_REMOVED lines=26> */
.L_x_6980:
[----:B------:R-:W2:Y:S02]  /*24e0*/  LDG.E.U8 R2, desc[UR36][R2.64] ;  /* 0x0000002402027981 */ /* 0x000ea4000c1e1100 */
[----:B--2---:R-:W-:-:S04]  /*24f0*/  I2FP.F32.U32 R0, R2 ;  /* 0x0000000200007245 */ /* 0x004fc80000201000 */
[----:B------:R-:W-:-:S04]  /*2500*/  F2FP.F16.F32.PACK_AB R0, RZ, R0 ;  /* 0x00000000ff00723e */ /* 0x000fc800000000ff */
[----:B------:R-:W-:Y:S01]  /*2510*/  PRMT R24, R0, 0x7610, R24 ;  /* 0x0000761000187816 */ /* 0x000fe20000000018 */
[----:B------:R-:W-:Y:S06]  /*2520*/  BRA `(.L_x_6982) ;  /* 0x0000000c00d47947 */ /* 0x000fec0003800000 */
.L_x_6979:
        /* <DEDUP_REMOVED lines=11> */
.L_x_6984:
[----:B------:R-:W2:Y:S02]  /*25e0*/  LDG.E R2, desc[UR36][R2.64] ;  /* 0x0000002402027981 */ /* 0x000ea4000c1e1900 */
[----:B--2---:R-:W-:-:S04]  /*25f0*/  I2FP.F32.S32 R0, R2 ;  /* 0x0000000200007245 */ /* 0x004fc80000201400 */
[----:B------:R-:W-:-:S04]  /*2600*/  F2FP.F16.F32.PACK_AB R0, RZ, R0 ;  /* 0x00000000ff00723e */ /* 0x000fc800000000ff */
[----:B------:R-:W-:Y:S01]  /*2610*/  PRMT R24, R0, 0x7610, R24 ;  /* 0x0000761000187816 */ /* 0x000fe20000000018 */
[----:B------:R-:W-:Y:S06]  /*2620*/  BRA `(.L_x_6982) ;  /* 0x0000000c00947947 */ /* 0x000fec0003800000 */
.L_x_6983:
[----:B------:R-:W2:Y:S02]  /*2630*/  LDG.E.U16 R2, desc[UR36][R2.64] ;  /* 0x0000002402027981 */ /* 0x000ea4000c1e1500 */
[----:B--2---:R-:W0:Y:S02]  /*2640*/  I2F.S16 R0, R2 ;  /* 0x0000000200007306 */ /* 0x004e240000101400 */
[----:B0-----:R-:W-:-:S04]  /*2650*/  F2FP.F16.F32.PACK_AB R0, RZ, R0 ;  /* 0x00000000ff00723e */ /* 0x001fc800000000ff */
[----:B------:R-:W-:Y:S01]  /*2660*/  PRMT R24, R0, 0x7610, R24 ;  /* 0x0000761000187816 */ /* 0x000fe20000000018 */
[----:B------:R-:W-:Y:S06]  /*2670*/  BRA `(.L_x_6982) ;  /* 0x0000000c00807947 */ /* 0x000fec0003800000 */
.L_x_6978:
        /* <DEDUP_REMOVED lines=9> */
.L_x_6986:
[----:B------:R0:W5:Y:S01]  /*2710*/  LDG.E.U16 R24, desc[UR36][R2.64] ;  /* 0x0000002402187981 */ /* 0x000162000c1e1500 */
[----:B------:R-:W-:Y:S05]  /*2720*/  BRA `(.L_x_6982) ;  /* 0x0000000c00547947 */ /* 0x000fea0003800000 */
.L_x_6985:
        /* <DEDUP_REMOVED lines=9> */
.L_x_6988:
[----:B------:R1:W5:Y:S01]  /*27c0*/  LDG.E.U16 R24, desc[UR36][R2.64] ;  /* 0x0000002402187981 */ /* 0x000362000c1e1500 */
[----:B------:R-:W-:Y:S05]  /*27d0*/  BRA `(.L_x_6982) ;  /* 0x0000000c00287947 */ /* 0x000fea0003800000 */
.L_x_6987:
        /* <DEDUP_REMOVED lines=13> */
.L_x_6977:
        /* <DEDUP_REMOVED lines=14> */
.L_x_6991:
        /* <DEDUP_REMOVED lines=13> */
.L_x_6990:
        /* <DEDUP_REMOVED lines=27> */
.L_x_6993:
        /* <DEDUP_REMOVED lines=14> */
.L_x_6992:
[----:B------:R-:W2:Y:S02]  /*2cf0*/  LDG.E.U16 R0, desc[UR36][R2.64] ;  /* 0x0000002402007981 */ /* 0x000ea4000c1e1500 */
[----:B--2---:R-:W-:-:S05]  /*2d00*/  IMAD.U32 R0, R0, 0x10000, RZ ;  /* 0x0001000000007824 */ /* 0x004fca00078e00ff */
[----:B------:R-:W-:-:S04]  /*2d10*/  F2FP.F16.F32.PACK_AB R0, RZ, R0 ;  /* 0x00000000ff00723e */ /* 0x000fc800000000ff */
[----:B------:R-:W-:Y:S01]  /*2d20*/  PRMT R24, R0, 0x7610, R24 ;  /* 0x0000761000187816 */ /* 0x000fe20000000018 */
[----:B------:R-:W-:Y:S06]  /*2d30*/  BRA `(.L_x_6982) ;  /* 0x0000000400d07947 */ /* 0x000fec0003800000 */
.L_x_6989:
        /* <DEDUP_REMOVED lines=13> */
.L_x_6996:
        /* <DEDUP_REMOVED lines=21> */
.L_x_7000:
[----:B------:R-:W-:Y:S05]  /*2f60*/  BSYNC.RECONVERGENT B1 ;  /* 0x0000000000017941 */ /* 0x000fea0003800200 */
.L_x_6999:
[----:B------:R-:W-:Y:S01]  /*2f70*/  IMAD.SHL.U32 R0, R0, 0x100000, RZ ;  /* 0x0010000000007824 */ /* 0x000fe200078e00ff */
[----:B------:R-:W-:-:S04]  /*2f80*/  LEA R2, R2, 0x3b800000, 0x17 ;  /* 0x3b80000002027811 */ /* 0x000fc800078eb8ff */
[----:B------:R-:W-:-:S07]  /*2f90*/  LOP3.LUT R0, R2, R0, R7, 0xfe, !PT ;  /* 0x0000000002007212 */ /* 0x000fce00078efe07 */
.L_x_6998:
[----:B------:R-:W-:Y:S05]  /*2fa0*/  BSYNC.RECONVERGENT B0 ;  /* 0x0000000000007941 */ /* 0x000fea0003800200 */
.L_x_6997:
[----:B------:R-:W-:-:S04]  /*2fb0*/  F2FP.F16.F32.PACK_AB R0, RZ, R0 ;  /* 0x00000000ff00723e */ /* 0x000fc800000000ff */
[----:B------:R-:W-:Y:S01]  /*2fc0*/  PRMT R24, R0, 0x7610, R24 ;  /* 0x0000761000187816 */ /* 0x000fe20000000018 */
[----:B------:R-:W-:Y:S06]  /*2fd0*/  BRA `(.L_x_6982) ;  /* 0x0000000400287947 */ /* 0x000fec0003800000 */
.L_x_6995:
        /* <DEDUP_REMOVED lines=21> */
.L_x_7004:
[----:B------:R-:W-:Y:S05]  /*3130*/  BSYNC.RECONVERGENT B1 ;  /* 0x0000000000017941 */ /* 0x000fea0003800200 */
.L_x_7003:
[----:B------:R-:W-:Y:S01]  /*3140*/  IMAD.SHL.U32 R0, R0, 0x200000, RZ ;  /* 0x0020000000007824 */ /* 0x000fe200078e00ff */
[----:B------:R-:W-:-:S04]  /*3150*/  LEA R2, R2, 0x37800000, 0x17 ;  /* 0x3780000002027811 */ /* 0x000fc800078eb8ff */
[----:B------:R-:W-:-:S07]  /*3160*/  LOP3.LUT R0, R2, R0, R7, 0xfe, !PT ;  /* 0x0000000002007212 */ /* 0x000fce00078efe07 */
.L_x_7002:
[----:B------:R-:W-:Y:S05]  /*3170*/  BSYNC.RECONVERGENT B0 ;  /* 0x0000000000007941 */ /* 0x000fea0003800200 */
.L_x_7001:
[----:B------:R-:W-:-:S04]  /*3180*/  F2FP.F16.F32.PACK_AB R0, RZ, R0 ;  /* 0x00000000ff00723e */ /* 0x000fc800000000ff */
[----:B------:R-:W-:Y:S01]  /*3190*/  PRMT R24, R0, 0x7610, R24 ;  /* 0x0000761000187816 */ /* 0x000fe20000000018 */
[----:B------:R-:W-:Y:S06]  /*31a0*/  BRA `(.L_x_6982) ;  /* 0x0000000000b47947 */ /* 0x000fec0003800000 */
.L_x_6994:
        /* <DEDUP_REMOVED lines=14> */
.L_x_7008:
[----:B------:R-:W-:Y:S05]  /*3290*/  BSYNC.RECONVERGENT B0 ;  /* 0x0000000000007941 */ /* 0x000fea0003800200 */
.L_x_7007:
[----:B------:R-:W-:-:S04]  /*32a0*/  F2FP.F16.F32.PACK_AB R0, RZ, R0 ;  /* 0x00000000ff00723e */ /* 0x000fc800000000ff */
[----:B------:R-:W-:Y:S01]  /*32b0*/  PRMT R24, R0, 0x7610, R24 ;  /* 0x0000761000187816 */ /* 0x000fe20000000018 */
[----:B------:R-:W-:Y:S06]  /*32c0*/  BRA `(.L_x_6982) ;  /* 0x00000000006c7947 */ /* 0x000fec0003800000 */
.L_x_6981:
        /* <DEDUP_REMOVED lines=16> */
.L_x_7009:
[----:B------:R-:W-:Y:S01]  /*33d0*/  PRMT R24, RZ, 0x7610, R24 ;  /* 0x00007610ff187816 */ /* 0x000fe20000000018 */
[----:B------:R-:W-:Y:S06]  /*33e0*/  BRA `(.L_x_6982) ;  /* 0x0000000000247947 */ /* 0x000fec0003800000 */
.L_x_7006:
[----:B------:R-:W2:Y:S02]  /*33f0*/  LDG.E.64 R2, desc[UR36][R2.64] ;  /* 0x0000002402027981 */ /* 0x000ea4000c1e1b00 */
[----:B--2---:R-:W0:Y:S02]  /*3400*/  I2F.U64 R0, R2 ;  /* 0x0000000200007312 */ /* 0x004e240000301000 */
[----:B0-----:R-:W-:-:S04]  /*3410*/  F2FP.F16.F32.PACK_AB R0, RZ, R0 ;  /* 0x00000000ff00723e */ /* 0x001fc800000000ff */
[----:B------:R-:W-:Y:S01]  /*3420*/  PRMT R24, R0, 0x7610, R24 ;  /* 0x0000761000187816 */ /* 0x000fe20000000018 */
[----:B------:R-:W-:Y:S06]  /*3430*/  BRA `(.L_x_6982) ;  /* 0x0000000000107947 */ /* 0x000fec0003800000 */
.L_x_7005:
[----:B------:R-:W2:Y:S02]  /*3440*/  LDG.E R2, desc[UR36][R2.64] ;  /* 0x0000002402027981 */ /* 0x000ea4000c1e1900 */
[----:B--2---:R-:W-:-:S04]  /*3450*/  I2FP.F32.U32 R0, R2 ;  /* 0x0000000200007245 */ /* 0x004fc80000201000 */
[----:B------:R-:W-:-:S04]  /*3460*/  F2FP.F16.F32.PACK_AB R0, RZ, R0 ;  /* 0x00000000ff00723e */ /* 0x000fc800000000ff */
[----:B------:R-:W-:-:S07]  /*3470*/  PRMT R24, R0, 0x7610, R24 ;  /* 0x0000761000187816 */ /* 0x000fce0000000018 */
.L_x_6982:
[----:B------:R-:W-:-:S07]  /*3480*/  VIADD R23, R23, 0x80 ;  /* 0x0000008017177836 */ /* 0x000fce0000000000 */
.L_x_6976:
[----:B------:R-:W-:Y:S05]  /*3490*/  BSYNC.RECONVERGENT B6 ;  /* 0x0000000000067941 */ /* 0x000fea0003800200 */
.L_x_6975:
        /* <DEDUP_REMOVED lines=25> */
.L_x_7015:
[----:B------:R-:W2:Y:S02]  /*3630*/  LDG.E.U8 R2, desc[UR36][R2.64] ;  /* 0x0000002402027981 */ /* 0x000ea4000c1e1100 */
[----:B--2---:R-:W-:-:S04]  /*3640*/  I2FP.F32.U32 R0, R2 ;  /* 0x0000000200007245 */ /* 0x004fc80000201000 */
[----:B------:R-:W-:Y:S01]  /*3650*/  F2FP.F16.F32.PACK_AB R0, RZ, R0 ;  /* 0x00000000ff00723e */ /* 0x000fe200000000ff */
[----:B------:R-:W-:Y:S06]  /*3660*/  BRA `(.L_x_7011) ;  /* 0x0000000c009c7947 */ /* 0x000fec0003800000 */
.L_x_7014:
        /* <DEDUP_REMOVED lines=10> */
.L_x_7018:
[----:B------:R-:W2:Y:S02]  /*3710*/  LDG.E R2, desc[UR36][R2.64] ;  /* 0x0000002402027981 */ /* 0x000ea4000c1e1900 */
[----:B--2---:R-:W-:-:S04]  /*3720*/  I2FP.F32.S32 R0, R2 ;  /* 0x0000000200007245 */ /* 0x004fc80000201400 */
[----:B------:R-:W-:Y:S01]  /*3730*/  F2FP.F16.F32.PACK_AB R0, RZ, R0 ;  /* 0x00000000ff00723e */ /* 0x000fe200000000ff */
[----:B------:R-:W-:Y:S06]  /*3740*/  BRA `(.L_x_7011) ;  /* 0x0000000c00647947 */ /* 0x000fec0003800000 */
.L_x_7017:
[----:B------:R-:W2:Y:S02]  /*3750*/  LDG.E.U16 R2, desc[UR36][R2.64] ;  /* 0x0000002402027981 */ /* 0x000ea4000c1e1500 */
[----:B--2---:R-:W0:Y:S02]  /*3760*/  I2F.S16 R0, R2 ;  /* 0x0000000200007306 */ /* 0x004e240000101400 */
[----:B0-----:R-:W-:Y:S01]  /*3770*/  F2FP.F16.F32.PACK_AB R0, RZ, R0 ;  /* 0x00000000ff00723e */ /* 0x001fe200000000ff */
[----:B------:R-:W-:Y:S06]  /*3780*/  BRA `(.L_x_7011) ;  /* 0x0000000c00547947 */ /* 0x000fec0003800000 */
.L_x_7013:
        /* <DEDUP_REMOVED lines=9> */
.L_x_7020:
[----:B------:R2:W5:Y:S01]  /*3820*/  LDG.E.U16 R0, desc[UR36][R2.64] ;  /* 0x0000002402007981 */ /* 0x000562000c1e1500 */
[----:B------:R-:W-:Y:S05]  /*3830*/  BRA `(.L_x_7011) ;  /* 0x0000000c00287947 */ /* 0x000fea0003800000 */
.L_x_7019:
        /* <DEDUP_REMOVED lines=9> */
.L_x_7022:
[----:B------:R3:W5:Y:S01]  /*38d0*/  LDG.E.U16 R0, desc[UR36][R2.64] ;  /* 0x0000002402007981 */ /* 0x000762000c1e1500 */
[----:B------:R-:W-:Y:S05]  /*38e0*/  BRA `(.L_x_7011) ;  /* 0x0000000800fc7947 */ /* 0x000fea0003800000 */
.L_x_7021:
        /* <DEDUP_REMOVED lines=12> */
.L_x_7012:
        /* <DEDUP_REMOVED lines=13> */
.L_x_7025:
        /* <DEDUP_REMOVED lines=12> */
.L_x_7024:
        /* <DEDUP_REMOVED lines=27> */
.L_x_7027:
        /* <DEDUP_REMOVED lines=13> */
.L_x_7026:
[----:B------:R-:W2:Y:S02]  /*3dc0*/  LDG.E.U16 R0, desc[UR36][R2.64] ;  /* 0x0000002402007981 */ /* 0x000ea4000c1e1500 */
[----:B--2---:R-:W-:-:S05]  /*3dd0*/  IMAD.U32 R0, R0, 0x10000, RZ ;  /* 0x0001000000007824 */ /* 0x004fca00078e00ff */
[----:B------:R-:W-:Y:S01]  /*3de0*/  F2FP.F16.F32.PACK_AB R0, RZ, R0 ;  /* 0x00000000ff00723e */ /* 0x000fe200000000ff */
[----:B------:R-:W-:Y:S06]  /*3df0*/  BRA `(.L_x_7011) ;  /* 0x0000000400b87947 */ /* 0x000fec0003800000 */
.L_x_7023:
        /* <DEDUP_REMOVED lines=12> */
.L_x_7030:
        /* <DEDUP_REMOVED lines=21> */
.L_x_7034:
[----:B------:R-:W-:Y:S05]  /*4010*/  BSYNC.RECONVERGENT B1 ;  /* 0x0000000000017941 */ /* 0x000fea0003800200 */
.L_x_7033:
[----:B------:R-:W-:Y:S01]  /*4020*/  IMAD.SHL.U32 R0, R0, 0x100000, RZ ;  /* 0x0010000000007824 */ /* 0x000fe200078e00ff */
[----:B------:R-:W-:-:S04]  /*4030*/  LEA R2, R2, 0x3b800000, 0x17 ;  /* 0x3b80000002027811 */ /* 0x000fc800078eb8ff */
[----:B------:R-:W-:-:S07]  /*4040*/  LOP3.LUT R0, R2, R0, R7, 0xfe, !PT ;  /* 0x0000000002007212 */ /* 0x000fce00078efe07 */
.L_x_7032:
[----:B------:R-:W-:Y:S05]  /*4050*/  BSYNC.RECONVERGENT B0 ;  /* 0x0000000000007941 */ /* 0x000fea0003800200 */
.L_x_7031:
[----:B------:R-:W-:Y:S01]  /*4060*/  F2FP.F16.F32.PACK_AB R0, RZ, R0 ;  /* 0x00000000ff00723e */ /* 0x000fe200000000ff */
[----:B------:R-:W-:Y:S06]  /*4070*/  BRA `(.L_x_7011) ;  /* 0x0000000400187947 */ /* 0x000fec0003800000 */
.L_x_7029:
        /* <DEDUP_REMOVED lines=21> */
.L_x_7038:
[----:B------:R-:W-:Y:S05]  /*41d0*/  BSYNC.RECONVERGENT B1 ;  /* 0x0000000000017941 */ /* 0x000fea0003800200 */
.L_x_7037:
[----:B------:R-:W-:Y:S01]  /*41e0*/  IMAD.SHL.U32 R0, R0, 0x200000, RZ ;  /* 0x0020000000007824 */ /* 0x000fe200078e00ff */
[----:B------:R-:W-:-:S04]  /*41f0*/  LEA R2, R2, 0x37800000, 0x17 ;  /* 0x3780000002027811 */ /* 0x000fc800078eb8ff */
[----:B------:R-:W-:-:S07]  /*4200*/  LOP3.LUT R0, R2, R0, R7, 0xfe, !PT ;  /* 0x0000000002007212 */ /* 0x000fce00078efe07 */
.L_x_7036:
[----:B------:R-:W-:Y:S05]  /*4210*/  BSYNC.RECONVERGENT B0 ;  /* 0x0000000000007941 */ /* 0x000fea0003800200 */
.L_x_7035:
[----:B------:R-:W-:Y:S01]  /*4220*/  F2FP.F16.F32.PACK_AB R0, RZ, R0 ;  /* 0x00000000ff00723e */ /* 0x000fe200000000ff */
[----:B------:R-:W-:Y:S06]  /*4230*/  BRA `(.L_x_7011) ;  /* 0x0000000000a87947 */ /* 0x000fec0003800000 */
.L_x_7028:
        /* <DEDUP_REMOVED lines=14> */
.L_x_7042:
[----:B------:R-:W-:Y:S05]  /*4320*/  BSYNC.RECONVERGENT B0 ;  /* 0x0000000000007941 */ /* 0x000fea0003800200 */
.L_x_7041:
[----:B------:R-:W-:Y:S01]  /*4330*/  F2FP.F16.F32.PACK_AB R0, RZ, R0 ;  /* 0x00000000ff00723e */ /* 0x000fe200000000ff */
[----:B------:R-:W-:Y:S06]  /*4340*/  BRA `(.L_x_7011) ;  /* 0x0000000000647947 */ /* 0x000fec0003800000 */
.L_x_7016:
        /* <DEDUP_REMOVED lines=16> */
.L_x_7043:
[----:B------:R-:W-:Y:S01]  /*4450*/  PRMT R0, RZ, 0x7610, R0 ;  /* 0x00007610ff007816 */ /* 0x000fe20000000000 */
[----:B------:R-:W-:Y:S06]  /*4460*/  BRA `(.L_x_7011) ;  /* 0x00000000001c7947 */ /* 0x000fec0003800000 */
.L_x_7040:
[----:B------:R-:W2:Y:S02]  /*4470*/  LDG.E.64 R2, desc[UR36][R2.64] ;  /* 0x0000002402027981 */ /* 0x000ea4000c1e1b00 */
[----:B--2---:R-:W0:Y:S02]  /*4480*/  I2F.U64 R0, R2 ;  /* 0x0000000200007312 */ /* 0x004e240000301000 */
[----:B0-----:R-:W-:Y:S01]  /*4490*/  F2FP.F16.F32.PACK_AB R0, RZ, R0 ;  /* 0x00000000ff00723e */ /* 0x001fe200000000ff */
[----:B------:R-:W-:Y:S06]  /*44a0*/  BRA `(.L_x_7011) ;  /* 0x00000000000c7947 */ /* 0x000fec0003800000 */
.L_x_7039:
[----:B------:R-:W2:Y:S02]  /*44b0*/  LDG.E R2, desc[UR36][R2.64] ;  /* 0x0000002402027981 */ /* 0x000ea4000c1e1900 */
[----:B--2---:R-:W-:-:S04]  /*44c0*/  I2FP.F32.U32 R0, R2 ;  /* 0x0000000200007245 */ /* 0x004fc80000201000 */
[----:B------:R-:W-:-:S07]  /*44d0*/  F2FP.F16.F32.PACK_AB R0, RZ, R0 ;  /* 0x00000000ff00723e */ /* 0x000fce00000000ff */
.L_x_7011:
[----:B------:R-:W-:Y:S05]  /*44e0*/  BSYNC.RECONVERGENT B6 ;  /* 0x0000000000067941 */ /* 0x000fea0003800200 */
.L_x_7010:
[----:B------:R-:W-:Y:S01]  /*44f0*/  ISETP.GE.AND P0, PT, R19, R16, PT ;  /* 0x000000101300720c */ /* 0x000fe20003f06270 */
[----:B------:R-:W-:-:S12]  /*4500*/  BSSY.RECONVERGENT B1, `(.L_x_7044) ;  /* 0x0000069000017945 */ /* 0x000fd80003800200 */
[----:B------:R-:W-:Y:S05]  /*4510*/  @P0 BRA `(.L_x_7045) ;  /* 0x00000004009c0947 */ /* 0x000fea0003800000 */
[----:B-----5:R-:W-:-:S05]  /*4520*/  HADD2.F32 R18, -RZ, R18.H0_H0 ;  /* 0x20000012ff127230 */ /* 0x020fca0000004100 */
[----:B------:R-:W-:-:S13]  /*4530*/  FSETP.NEU.FTZ.AND P0, PT, R18, RZ, PT ;  /* 0x000000ff1200720b */ /* 0x000fda0003f1d000 */
[----:B0123--:R-:W0:Y:S01]  /*4540*/  @!P0 LDC.U16 R2, c[0x0][0x386] ;  /* 0x0000e180ff028b82 */ /* 0x00fe220000000400 */
        /* <DEDUP_REMOVED lines=37> */
.L_x_7050:
[----:B------:R-:W-:Y:S05]  /*47a0*/  BSYNC.RECONVERGENT B2 ;  /* 0x0000000000027941 */ /* 0x000fea0003800200 */
.L_x_7049:
[----:B------:R-:W-:Y:S01]  /*47b0*/  FFMA.FTZ R2, -R9, R7, R2 ;  /* 0x0000000709027223 */ /* 0x000fe20000010102 */
[----:B------:R-:W-:Y:S06]  /*47c0*/  BRA `(.L_x_7047) ;  /* 0x0000000000807947 */ /* 0x000fec0003800000 */
.L_x_7048:
        /* <DEDUP_REMOVED lines=16> */
.L_x_7053:
        /* <DEDUP_REMOVED lines=13> */
.L_x_7052:
[----:B------:R-:W-:Y:S05]  /*49a0*/  BSYNC.RECONVERGENT B2 ;  /* 0x0000000000027941 */ /* 0x000fea0003800200 */
.L_x_7051:
[----:B------:R-:W-:-:S04]  /*49b0*/  FMUL.FTZ R5, R2, 1.1920928955078125e-07 ;  /* 0x3400000002057820 */ /* 0x000fc80000410000 */
[----:B------:R-:W-:-:S07]  /*49c0*/  FMUL.FTZ R2, R8, R5 ;  /* 0x0000000508027220 */ /* 0x000fce0000410000 */
.L_x_7047:
[----:B------:R-:W-:Y:S05]  /*49d0*/  BSYNC.RECONVERGENT B0 ;  /* 0x0000000000007941 */ /* 0x000fea0003800200 */
.L_x_7046:
        /* <DEDUP_REMOVED lines=22> */
.L_x_7054:
[----:B------:R-:W-:-:S05]  /*4b40*/  FMUL.FTZ R3, R3, R4 ;  /* 0x0000000403037220 */ /* 0x000fca0000410000 */
[----:B------:R-:W-:-:S05]  /*4b50*/  F2FP.F16.F32.PACK_AB R2, RZ, R3 ;  /* 0x00000003ff02723e */ /* 0x000fca00000000ff */
[----:B------:R-:W-:-:S05]  /*4b60*/  HADD2.F32 R2, -RZ, R2.H0_H0 ;  /* 0x20000002ff027230 */ /* 0x000fca0000004100 */
[----:B------:R-:W-:-:S04]  /*4b70*/  LOP3.LUT R2, RZ, 0x80000000, R2, 0xb8, !PT ;  /* 0x80000000ff027812 */ /* 0x000fc800078eb802 */
[----:B------:R-:W-:-:S07]  /*4b80*/  F2FP.F16.F32.PACK_AB R4, RZ, R2 ;  /* 0x00000002ff04723e */ /* 0x000fce00000000ff */
.L_x_7045:
[----:B------:R-:W-:Y:S05]  /*4b90*/  BSYNC.RECONVERGENT B1 ;  /* 0x0000000000017941 */ /* 0x000fea0003800200 */
.L_x_7044:
[----:B------:R-:W-:Y:S01]  /*4ba0*/  VIADD R23, R19, 0x80 ;  /* 0x0000008013177836 */ /* 0x000fe20000000000 */
[----:B------:R-:W-:Y:S04]  /*4bb0*/  BSSY.RECONVERGENT B1, `(.L_x_7055) ;  /* 0x000006a000017945 */ /* 0x000fe80003800200 */
[----:B------:R-:W-:-:S13]  /*4bc0*/  ISETP.GE.AND P0, PT, R23, R16, PT ;  /* 0x000000101700720c */ /* 0x000fda0003f06270 */
[----:B------:R-:W-:Y:S05]  /*4bd0*/  @P0 BRA `(.L_x_7056) ;  /* 0x00000004009c0947 */ /* 0x000fea0003800000 */
[----:B-----5:R-:W-:-:S05]  /*4be0*/  HADD2.F32 R22, -RZ, R22.H0_H0 ;  /* 0x20000016ff167230 */ /* 0x020fca0000004100 */
[----:B------:R-:W-:-:S13]  /*4bf0*/  FSETP.NEU.FTZ.AND P0, PT, R22, RZ, PT ;  /* 0x000000ff1600720b */ /* 0x000fda0003f1d000 */
[----:B------:R-:W-:Y:S05]  /*4c00*/  @!P0 BRA `(.L_x_7057) ;  /* 0x00000004007c8947 */ /* 0x000fea0003800000 */
[----:B0123--:R-:W0:Y:S01]  /*4c10*/  LDC.U16 R3, c[0x0][0x386] ;  /* 0x0000e180ff037b82 */ /* 0x00fe220000000400 */
        /* <DEDUP_REMOVED lines=28> */
.L_x_7063:
[----:B------:R-:W-:Y:S01]  /*4de0*/  FSETP.GEU.FTZ.AND P0, PT, R7, -R9, PT ;  /* 0x800000090700720b */ /* 0x000fe20003f1e000 */
[----:B------:R-:W-:-:S12]  /*4df0*/  FADD.FTZ R5, R5, -1 ;  /* 0xbf80000005057421 */ /* 0x000fd80000010000 */
[----:B------:R-:W-:-:S07]  /*4e00*/  @!P0 FADD.FTZ R5, R5, -1 ;  /* 0xbf80000005058421 */ /* 0x000fce0000010000 */
.L_x_7062:
[----:B------:R-:W-:Y:S05]  /*4e10*/  BSYNC.RECONVERGENT B2 ;  /* 0x0000000000027941 */ /* 0x000fea0003800200 */
.L_x_7061:
[----:B------:R-:W-:Y:S01]  /*4e20*/  FFMA.FTZ R2, -R9, R5, R2 ;  /* 0x0000000509027223 */ /* 0x000fe20000010102 */
[----:B------:R-:W-:Y:S06]  /*4e30*/  BRA `(.L_x_7059) ;  /* 0x0000000000807947 */ /* 0x000fec0003800000 */
.L_x_7060:
        /* <DEDUP_REMOVED lines=16> */
.L_x_7066:
        /* <DEDUP_REMOVED lines=13> */
.L_x_7065:
[----:B------:R-:W-:Y:S05]  /*5010*/  BSYNC.RECONVERGENT B2 ;  /* 0x0000000000027941 */ /* 0x000fea0003800200 */
.L_x_7064:
[----:B------:R-:W-:-:S04]  /*5020*/  FMUL.FTZ R2, R2, 1.1920928955078125e-07 ;  /* 0x3400000002027820 */ /* 0x000fc80000410000 */
[----:B------:R-:W-:-:S07]  /*5030*/  FMUL.FTZ R2, R9, R2 ;  /* 0x0000000209027220 */ /* 0x000fce0000410000 */
.L_x_7059:
[----:B------:R-:W-:Y:S05]  /*5040*/  BSYNC.RECONVERGENT B0 ;  /* 0x0000000000007941 */ /* 0x000fea0003800200 */
.L_x_7058:
        /* <DEDUP_REMOVED lines=27> */
.L_x_7057:
[----:B0123--:R-:W0:Y:S01]  /*5200*/  LDC.U16 R2, c[0x0][0x386] ;  /* 0x0000e180ff027b82 */ /* 0x00fe220000000400 */
[----:B------:R-:W1:Y:S01]  /*5210*/  MUFU.RCP R3, R22 ;  /* 0x0000001600037308 */ /* 0x000e620000001000 */
[----:B0-----:R-:W-:-:S05]  /*5220*/  HADD2.F32 R2, -RZ, R2.H0_H0 ;  /* 0x20000002ff027230 */ /* 0x001fca0000004100 */
[----:B-1----:R-:W-:-:S05]  /*5230*/  FMUL.FTZ R2, R2, R3 ;  /* 0x0000000302027220 */ /* 0x002fca0000410000 */
[----:B------:R-:W-:-:S07]  /*5240*/  F2FP.F16.F32.PACK_AB R25, RZ, R2 ;  /* 0x00000002ff19723e */ /* 0x000fce00000000ff */
.L_x_7056:
[----:B------:R-:W-:Y:S05]  /*5250*/  BSYNC.RECONVERGENT B1 ;  /* 0x0000000000017941 */ /* 0x000fea0003800200 */
.L_x_7055:
[----:B0123--:R-:W-:Y:S01]  /*5260*/  VIADD R3, R19, 0x100 ;  /* 0x0000010013037836 */ /* 0x00ffe20000000000 */
[----:B------:R-:W-:Y:S04]  /*5270*/  BSSY.RECONVERGENT B1, `(.L_x_7067) ;  /* 0x000006a000017945 */ /* 0x000fe80003800200 */
[----:B------:R-:W-:-:S13]  /*5280*/  ISETP.GE.AND P0, PT, R3, R16, PT ;  /* 0x000000100300720c */ /* 0x000fda0003f06270 */
[----:B------:R-:W-:Y:S05]  /*5290*/  @P0 BRA `(.L_x_7068) ;  /* 0x00000004009c0947 */ /* 0x000fea0003800000 */
[----:B-----5:R-:W-:-:S05]  /*52a0*/  HADD2.F32 R2, -RZ, R24.H0_H0 ;  /* 0x20000018ff027230 */ /* 0x020fca0000004100 */
[----:B------:R-:W-:-:S13]  /*52b0*/  FSETP.NEU.FTZ.AND P0, PT, R2, RZ, PT ;  /* 0x000000ff0200720b */ /* 0x000fda0003f1d000 */
[----:B------:R-:W-:Y:S05]  /*52c0*/  @!P0 BRA `(.L_x_7069) ;  /* 0x00000004007c8947 */ /* 0x000fea0003800000 */
        /* <DEDUP_REMOVED lines=29> */
.L_x_7075:
[----:B------:R-:W-:Y:S01]  /*54a0*/  FSETP.GEU.FTZ.AND P0, PT, R8, -R9, PT ;  /* 0x800000090800720b */ /* 0x000fe20003f1e000 */
[----:B------:R-:W-:-:S12]  /*54b0*/  FADD.FTZ R5, R5, -1 ;  /* 0xbf80000005057421 */ /* 0x000fd80000010000 */
[----:B------:R-:W-:-:S07]  /*54c0*/  @!P0 FADD.FTZ R5, R5, -1 ;  /* 0xbf80000005058421 */ /* 0x000fce0000010000 */
.L_x_7074:
[----:B------:R-:W-:Y:S05]  /*54d0*/  BSYNC.RECONVERGENT B2 ;  /* 0x0000000000027941 */ /* 0x000fea0003800200 */
.L_x_7073:
[----:B------:R-:W-:Y:S01]  /*54e0*/  FFMA.FTZ R6, -R9, R5, R6 ;  /* 0x0000000509067223 */ /* 0x000fe20000010106 */
[----:B------:R-:W-:Y:S06]  /*54f0*/  BRA `(.L_x_7071) ;  /* 0x0000000000807947 */ /* 0x000fec0003800000 */
.L_x_7072:
        /* <DEDUP_REMOVED lines=16> */
.L_x_7078:
        /* <DEDUP_REMOVED lines=13> */
.L_x_7077:
[----:B------:R-:W-:Y:S05]  /*56d0*/  BSYNC.RECONVERGENT B2 ;  /* 0x0000000000027941 */ /* 0x000fea0003800200 */
.L_x_7076:
[----:B------:R-:W-:-:S04]  /*56e0*/  FMUL.FTZ R5, R6, 1.1920928955078125e-07 ;  /* 0x3400000006057820 */ /* 0x000fc80000410000 */
[----:B------:R-:W-:-:S07]  /*56f0*/  FMUL.FTZ R6, R10, R5 ;  /* 0x000000050a067220 */ /* 0x000fce0000410000 */
.L_x_7071:
[----:B------:R-:W-:Y:S05]  /*5700*/  BSYNC.RECONVERGENT B0 ;  /* 0x0000000000007941 */ /* 0x000fea0003800200 */
.L_x_7070:
        /* <DEDUP_REMOVED lines=27> */
.L_x_7069:
[----:B------:R-:W0:Y:S01]  /*58c0*/  LDC.U16 R3, c[0x0][0x386] ;  /* 0x0000e180ff037b82 */ /* 0x000e220000000400 */
[----:B------:R-:W1:Y:S01]  /*58d0*/  MUFU.RCP R2, R2 ;  /* 0x0000000200027308 */ /* 0x000e620000001000 */
[----:B0-----:R-:W-:-:S05]  /*58e0*/  HADD2.F32 R3, -RZ, R3.H0_H0 ;  /* 0x20000003ff037230 */ /* 0x001fca0000004100 */
[----:B-1----:R-:W-:-:S05]  /*58f0*/  FMUL.FTZ R3, R3, R2 ;  /* 0x0000000203037220 */ /* 0x002fca0000410000 */
[----:B------:R-:W-:-:S07]  /*5900*/  F2FP.F16.F32.PACK_AB R24, RZ, R3 ;  /* 0x00000003ff18723e */ /* 0x000fce00000000ff */
.L_x_7068:
[----:B------:R-:W-:Y:S05]  /*5910*/  BSYNC.RECONVERGENT B1 ;  /* 0x0000000000017941 */ /* 0x000fea0003800200 */
.L_x_7067:
[----:B------:R-:W-:Y:S01]  /*5920*/  VIADD R3, R19, 0x180 ;  /* 0x0000018013037836 */ /* 0x000fe20000000000 */
[----:B------:R-:W-:Y:S04]  /*5930*/  BSSY.RECONVERGENT B1, `(.L_x_7079) ;  /* 0x000006a000017945 */ /* 0x000fe80003800200 */
[----:B------:R-:W-:-:S13]  /*5940*/  ISETP.GE.AND P0, PT, R3, R16, PT ;  /* 0x000000100300720c */ /* 0x000fda0003f06270 */
[----:B------:R-:W-:Y:S05]  /*5950*/  @P0 BRA `(.L_x_7080) ;  /* 0x00000004009c0947 */ /* 0x000fea0003800000 */
[----:B-----5:R-:W-:-:S05]  /*5960*/  HADD2.F32 R0, -RZ, R0.H0_H0 ;  /* 0x20000000ff007230 */ /* 0x020fca0000004100 */
[----:B------:R-:W-:-:S13]  /*5970*/  FSETP.NEU.FTZ.AND P0, PT, R0, RZ, PT ;  /* 0x000000ff0000720b */ /* 0x000fda0003f1d000 */
[----:B------:R-:W-:Y:S05]  /*5980*/  @!P0 BRA `(.L_x_7081) ;  /* 0x00000004007c8947 */ /* 0x000fea0003800000 */
[----:B------:R-:W1:Y:S01]  /*5990*/  LDC.U16 R3, c[0x0][0x386] ;  /* 0x0000e180ff037b82 */ /* 0x000e620000000400 */
        /* <DEDUP_REMOVED lines=28> */
.L_x_7087:
[----:B------:R-:W-:Y:S01]  /*5b60*/  FSETP.GEU.FTZ.AND P0, PT, R7, -R9, PT ;  /* 0x800000090700720b */ /* 0x000fe20003f1e000 */
[----:B------:R-:W-:-:S12]  /*5b70*/  FADD.FTZ R5, R5, -1 ;  /* 0xbf80000005057421 */ /* 0x000fd80000010000 */
[----:B------:R-:W-:-:S07]  /*5b80*/  @!P0 FADD.FTZ R5, R5, -1 ;  /* 0xbf80000005058421 */ /* 0x000fce0000010000 */
.L_x_7086:
[----:B------:R-:W-:Y:S05]  /*5b90*/  BSYNC.RECONVERGENT B2 ;  /* 0x0000000000027941 */ /* 0x000fea0003800200 */
.L_x_7085:
[----:B------:R-:W-:Y:S01]  /*5ba0*/  FFMA.FTZ R2, -R9, R5, R2 ;  /* 0x0000000509027223 */ /* 0x000fe20000010102 */
[----:B------:R-:W-:Y:S06]  /*5bb0*/  BRA `(.L_x_7083) ;  /* 0x0000000000807947 */ /* 0x000fec0003800000 */
.L_x_7084:
        /* <DEDUP_REMOVED lines=16> */
.L_x_7090:
        /* <DEDUP_REMOVED lines=13> */
.L_x_7089:
[----:B------:R-:W-:Y:S05]  /*5d90*/  BSYNC.RECONVERGENT B2 ;  /* 0x0000000000027941 */ /* 0x000fea0003800200 */
.L_x_7088:
[----:B------:R-:W-:-:S04]  /*5da0*/  FMUL.FTZ R2, R2, 1.1920928955078125e-07 ;  /* 0x3400000002027820 */ /* 0x000fc80000410000 */
[----:B------:R-:W-:-:S07]  /*5db0*/  FMUL.FTZ R2, R9, R2 ;  /* 0x0000000209027220 */ /* 0x000fce0000410000 */
.L_x_7083:
[----:B------:R-:W-:Y:S05]  /*5dc0*/  BSYNC.RECONVERGENT B0 ;  /* 0x0000000000007941 */ /* 0x000fea0003800200 */
.L_x_7082:
        /* <DEDUP_REMOVED lines=27> */
.L_x_7081:
[----:B------:R-:W1:Y:S01]  /*5f80*/  LDC.U16 R2, c[0x0][0x386] ;  /* 0x0000e180ff027b82 */ /* 0x000e620000000400 */
[----:B------:R-:W2:Y:S01]  /*5f90*/  MUFU.RCP R3, R0 ;  /* 0x0000000000037308 */ /* 0x000ea20000001000 */
[----:B-1----:R-:W-:-:S05]  /*5fa0*/  HADD2.F32 R2, -RZ, R2.H0_H0 ;  /* 0x20000002ff027230 */ /* 0x002fca0000004100 */
[----:B--2---:R-:W-:-:S05]  /*5fb0*/  FMUL.FTZ R2, R2, R3 ;  /* 0x0000000302027220 */ /* 0x004fca0000410000 */
[----:B------:R-:W-:-:S07]  /*5fc0*/  F2FP.F16.F32.PACK_AB R22, RZ, R2 ;  /* 0x00000002ff16723e */ /* 0x000fce00000000ff */
.L_x_7080:
[----:B------:R-:W-:Y:S05]  /*5fd0*/  BSYNC.RECONVERGENT B1 ;  /* 0x0000000000017941 */ /* 0x000fea0003800200 */
.L_x_7079:
        /* <DEDUP_REMOVED lines=28> */
.L_x_7097:
[----:B------:R-:W-:Y:S02]  /*61a0*/  HADD2.F32 R5, -RZ, R4.H0_H0 ;  /* 0x20000004ff057230 */ /* 0x000fe40000004100 */
[----:B------:R-:W-:-:S04]  /*61b0*/  IMAD.MOV.U32 R19, RZ, RZ, R23 ;  /* 0x000000ffff137224 */ /* 0x000fc800078e0017 */
[----:B------:R-:W1:Y:S02]  /*61c0*/  F2I.S64.TRUNC R4, R5 ;  /* 0x0000000500047311 */ /* 0x000e64000020d900 */
[----:B-1----:R1:W-:Y:S01]  /*61d0*/  STG.E.U8 desc[UR36][R2.64], R4 ;  /* 0x0000000402007986 */ /* 0x0023e2000c101124 */
[----:B------:R-:W-:Y:S05]  /*61e0*/  BRA `(.L_x_7099) ;  /* 0x0000000c00c07947 */ /* 0x000fea0003800000 */
.L_x_7096:
        /* <DEDUP_REMOVED lines=11> */
.L_x_7101:
[----:B------:R-:W-:Y:S02]  /*62a0*/  HADD2.F32 R4, -RZ, R4.H0_H0 ;  /* 0x20000004ff047230 */ /* 0x000fe40000004100 */
[----:B------:R-:W-:Y:S02]  /*62b0*/  IMAD.MOV.U32 R19, RZ, RZ, R23 ;  /* 0x000000ffff137224 */ /* 0x000fe400078e0017 */
[----:B------:R-:W1:Y:S02]  /*62c0*/  F2I.FTZ.TRUNC.NTZ R5, R4 ;  /* 0x0000000400057305 */ /* 0x000e64000021f100 */
[----:B-1----:R1:W-:Y:S01]  /*62d0*/  STG.E desc[UR36][R2.64], R5 ;  /* 0x0000000502007986 */ /* 0x0023e2000c101924 */
[----:B------:R-:W-:Y:S05]  /*62e0*/  BRA `(.L_x_7099) ;  /* 0x0000000c00807947 */ /* 0x000fea0003800000 */
.L_x_7100:
[----:B------:R-:W-:Y:S02]  /*62f0*/  HADD2.F32 R4, -RZ, R4.H0_H0 ;  /* 0x20000004ff047230 */ /* 0x000fe40000004100 */
[----:B------:R-:W-:Y:S02]  /*6300*/  IMAD.MOV.U32 R19, RZ, RZ, R23 ;  /* 0x000000ffff137224 */ /* 0x000fe400078e0017 */
[----:B------:R-:W1:Y:S02]  /*6310*/  F2I.FTZ.TRUNC.NTZ R5, R4 ;  /* 0x0000000400057305 */ /* 0x000e64000021f100 */
[----:B-1----:R1:W-:Y:S01]  /*6320*/  STG.E.U16 desc[UR36][R2.64], R5 ;  /* 0x0000000502007986 */ /* 0x0023e2000c101524 */
[----:B------:R-:W-:Y:S05]  /*6330*/  BRA `(.L_x_7099) ;  /* 0x0000000c006c7947 */ /* 0x000fea0003800000 */
.L_x_7095:
        /* <DEDUP_REMOVED lines=10> */
.L_x_7103:
[----:B------:R1:W-:Y:S01]  /*63e0*/  STG.E.U16 desc[UR36][R2.64], R4 ;  /* 0x0000000402007986 */ /* 0x0003e2000c101524 */
[----:B------:R-:W-:Y:S01]  /*63f0*/  IMAD.MOV.U32 R19, RZ, RZ, R23 ;  /* 0x000000ffff137224 */ /* 0x000fe200078e0017 */
[----:B------:R-:W-:Y:S06]  /*6400*/  BRA `(.L_x_7099) ;  /* 0x0000000c00387947 */ /* 0x000fec0003800000 */
.L_x_7102:
        /* <DEDUP_REMOVED lines=11> */
.L_x_7105:
[----:B------:R-:W-:Y:S02]  /*64c0*/  HADD2.F32 R0, -RZ, R4.H0_H0 ;  /* 0x20000004ff007230 */ /* 0x000fe40000004100 */
[----:B------:R-:W-:-:S03]  /*64d0*/  IMAD.MOV.U32 R19, RZ, RZ, R23 ;  /* 0x000000ffff137224 */ /* 0x000fc600078e0017 */
[----:B------:R-:W-:-:S04]  /*64e0*/  F2FP.F16.F32.PACK_AB R0, RZ, R0 ;  /* 0x00000000ff00723e */ /* 0x000fc800000000ff */
[----:B------:R-:W-:-:S05]  /*64f0*/  PRMT R0, R0, 0x5410, RZ ;  /* 0x0000541000007816 */ /* 0x000fca00000000ff */
[----:B------:R1:W-:Y:S01]  /*6500*/  STG.E desc[UR36][R2.64], R0 ;  /* 0x0000000002007986 */ /* 0x0003e2000c101924 */
[----:B------:R-:W-:Y:S05]  /*6510*/  BRA `(.L_x_7099) ;  /* 0x0000000800f47947 */ /* 0x000fea0003800000 */
.L_x_7104:
[----:B------:R-:W-:Y:S02]  /*6520*/  HADD2.F32 R4, -RZ, R4.H0_H0 ;  /* 0x20000004ff047230 */ /* 0x000fe40000004100 */
[----:B------:R-:W-:-:S03]  /*6530*/  IMAD.MOV.U32 R19, RZ, RZ, R23 ;  /* 0x000000ffff137224 */ /* 0x000fc600078e0017 */
[----:B------:R-:W-:-:S06]  /*6540*/  FMUL.FTZ R4, R4, 1 ;  /* 0x3f80000004047820 */ /* 0x000fcc0000410000 */
[----:B------:R-:W1:Y:S02]  /*6550*/  F2F.F64.F32 R4, R4 ;  /* 0x0000000400047310 */ /* 0x000e640000201800 */
[----:B-1----:R1:W-:Y:S01]  /*6560*/  STG.E.64 desc[UR36][R2.64], R4 ;  /* 0x0000000402007986 */ /* 0x0023e2000c101b24 */
[----:B------:R-:W-:Y:S05]  /*6570*/  BRA `(.L_x_7099) ;  /* 0x0000000800dc7947 */ /* 0x000fea0003800000 */
.L_x_7094:
        /* <DEDUP_REMOVED lines=14> */
.L_x_7108:
[----:B------:R-:W-:Y:S01]  /*6660*/  HADD2.F32 R4, -RZ, R4.H0_H0 ;  /* 0x20000004ff047230 */ /* 0x000fe20000004100 */
[----:B------:R-:W-:Y:S01]  /*6670*/  CS2R R6, SRZ ;  /* 0x0000000000067805 */ /* 0x000fe2000001ff00 */
[----:B------:R-:W-:-:S03]  /*6680*/  IMAD.MOV.U32 R19, RZ, RZ, R23 ;  /* 0x000000ffff137224 */ /* 0x000fc600078e0017 */
[----:B------:R-:W-:-:S06]  /*6690*/  FMUL.FTZ R4, R4, 1 ;  /* 0x3f80000004047820 */ /* 0x000fcc0000410000 */
[----:B------:R-:W1:Y:S02]  /*66a0*/  F2F.F64.F32 R4, R4 ;  /* 0x0000000400047310 */ /* 0x000e640000201800 */
[----:B-1----:R1:W-:Y:S01]  /*66b0*/  STG.E.128 desc[UR36][R2.64], R4 ;  /* 0x0000000402007986 */ /* 0x0023e2000c101d24 */
[----:B------:R-:W-:Y:S05]  /*66c0*/  BRA `(.L_x_7099) ;  /* 0x0000000800887947 */ /* 0x000fea0003800000 */
.L_x_7107:
        /* <DEDUP_REMOVED lines=19> */
.L_x_7112:
[----:B------:R-:W-:Y:S05]  /*6800*/  BSYNC.RECONVERGENT B0 ;  /* 0x0000000000007941 */ /* 0x000fea0003800200 */
.L_x_7111:
[----:B------:R-:W-:Y:S01]  /*6810*/  LOP3.LUT R5, R0, 0x80, R5, 0xf8, !PT ;  /* 0x0000008000057812 */ /* 0x000fe200078ef805 */
[----:B------:R-:W-:-:S04]  /*6820*/  IMAD.MOV.U32 R19, RZ, RZ, R23 ;  /* 0x000000ffff137224 */ /* 0x000fc800078e0017 */
[----:B------:R1:W-:Y:S01]  /*6830*/  STG.E.U8 desc[UR36][R2.64], R5 ;  /* 0x0000000502007986 */ /* 0x0003e2000c101124 */
[----:B------:R-:W-:Y:S05]  /*6840*/  BRA `(.L_x_7099) ;  /* 0x0000000800287947 */ /* 0x000fea0003800000 */
.L_x_7110:
        /* <DEDUP_REMOVED lines=15> */
.L_x_7114:
[----:B------:R-:W-:Y:S05]  /*6940*/  BSYNC.RECONVERGENT B0 ;  /* 0x0000000000007941 */ /* 0x000fea0003800200 */
.L_x_7113:
[----:B------:R-:W-:Y:S01]  /*6950*/  LOP3.LUT R5, R0, 0x80, R5, 0xf8, !PT ;  /* 0x0000008000057812 */ /* 0x000fe200078ef805 */
[----:B------:R-:W-:-:S04]  /*6960*/  IMAD.MOV.U32 R19, RZ, RZ, R23 ;  /* 0x000000ffff137224 */ /* 0x000fc800078e0017 */
[----:B------:R1:W-:Y:S01]  /*6970*/  STG.E.U8 desc[UR36][R2.64], R5 ;  /* 0x0000000502007986 */ /* 0x0003e2000c101124 */
[----:B------:R-:W-:Y:S05]  /*6980*/  BRA `(.L_x_7099) ;  /* 0x0000000400d87947 */ /* 0x000fea0003800000 */
.L_x_7109:
[----:B------:R-:W-:Y:S02]  /*6990*/  HADD2.F32 R0, -RZ, R4.H0_H0 ;  /* 0x20000004ff007230 */ /* 0x000fe40000004100 */
[----:B------:R-:W-:-:S03]  /*69a0*/  IMAD.MOV.U32 R19, RZ, RZ, R23 ;  /* 0x000000ffff137224 */ /* 0x000fc600078e0017 */
[----:B------:R-:W-:-:S05]  /*69b0*/  F2FP.BF16.F32.PACK_AB R0, RZ, R0 ;  /* 0x00000000ff00723e */ /* 0x000fca00000010ff */
[----:B------:R1:W-:Y:S01]  /*69c0*/  STG.E.U16 desc[UR36][R2.64], R0 ;  /* 0x0000000002007986 */ /* 0x0003e2000c101524 */
[----:B------:R-:W-:Y:S05]  /*69d0*/  BRA `(.L_x_7099) ;  /* 0x0000000400c47947 */ /* 0x000fea0003800000 */
.L_x_7106:
        /* <DEDUP_REMOVED lines=13> */
.L_x_7117:
        /* <DEDUP_REMOVED lines=13> */
.L_x_7120:
[----:B------:R-:W-:-:S04]  /*6b80*/  SHF.R.U32.HI R0, RZ, 0x14, R5 ;  /* 0x00000014ff007819 */ /* 0x000fc80000011605 */
[----:B------:R-:W-:-:S04]  /*6b90*/  LOP3.LUT R0, R0, 0x1, RZ, 0xc0, !PT ;  /* 0x0000000100007812 */ /* 0x000fc800078ec0ff */
[----:B------:R-:W-:-:S04]  /*6ba0*/  IADD3 R0, PT, PT, R5, 0x487ffff, R0 ;  /* 0x0487ffff05007810 */ /* 0x000fc80007ffe000 */
[----:B------:R-:W-:-:S04]  /*6bb0*/  SHF.R.U32.HI R0, RZ, 0x14, R0 ;  /* 0x00000014ff007819 */ /* 0x000fc80000011600 */
[----:B------:R-:W-:-:S07]  /*6bc0*/  LOP3.LUT R4, R0, 0xff, RZ, 0xc0, !PT ;  /* 0x000000ff00047812 */ /* 0x000fce00078ec0ff */
.L_x_7121:
[----:B------:R-:W-:-:S04]  /*6bd0*/  SHF.R.U32.HI R5, RZ, 0x18, R5 ;  /* 0x00000018ff057819 */ /* 0x000fc80000011605 */
[----:B------:R-:W-:-:S04]  /*6be0*/  LOP3.LUT R4, R4, 0x80, R5, 0xf8, !PT ;  /* 0x0000008004047812 */ /* 0x000fc800078ef805 */
[----:B------:R-:W-:-:S07]  /*6bf0*/  PRMT R0, R4, 0x7610, R0 ;  /* 0x0000761004007816 */ /* 0x000fce0000000000 */
.L_x_7119:
[----:B------:R-:W-:Y:S05]  /*6c00*/  BSYNC.RECONVERGENT B0 ;  /* 0x0000000000007941 */ /* 0x000fea0003800200 */
.L_x_7118:
[----:B------:R1:W-:Y:S01]  /*6c10*/  STG.E.U8 desc[UR36][R2.64], R0 ;  /* 0x0000000002007986 */ /* 0x0003e2000c101124 */
[----:B------:R-:W-:Y:S01]  /*6c20*/  IMAD.MOV.U32 R19, RZ, RZ, R23 ;  /* 0x000000ffff137224 */ /* 0x000fe200078e0017 */
[----:B------:R-:W-:Y:S06]  /*6c30*/  BRA `(.L_x_7099) ;  /* 0x00000004002c7947 */ /* 0x000fec0003800000 */
.L_x_7116:
        /* <DEDUP_REMOVED lines=13> */
.L_x_7124:
[----:B------:R-:W-:-:S04]  /*6d10*/  SHF.R.U32.HI R0, RZ, 0x15, R5 ;  /* 0x00000015ff007819 */ /* 0x000fc80000011605 */
[----:B------:R-:W-:-:S04]  /*6d20*/  LOP3.LUT R0, R0, 0x1, RZ, 0xc0, !PT ;  /* 0x0000000100007812 */ /* 0x000fc800078ec0ff */
[----:B------:R-:W-:-:S04]  /*6d30*/  IADD3 R0, PT, PT, R5, 0x88fffff, R0 ;  /* 0x088fffff05007810 */ /* 0x000fc80007ffe000 */
[----:B------:R-:W-:-:S04]  /*6d40*/  SHF.R.U32.HI R0, RZ, 0x15, R0 ;  /* 0x00000015ff007819 */ /* 0x000fc80000011600 */
[----:B------:R-:W-:-:S07]  /*6d50*/  LOP3.LUT R4, R0, 0xff, RZ, 0xc0, !PT ;  /* 0x000000ff00047812 */ /* 0x000fce00078ec0ff */
.L_x_7125:
[----:B------:R-:W-:-:S04]  /*6d60*/  SHF.R.U32.HI R5, RZ, 0x18, R5 ;  /* 0x00000018ff057819 */ /* 0x000fc80000011605 */
[----:B------:R-:W-:-:S04]  /*6d70*/  LOP3.LUT R4, R4, 0x80, R5, 0xf8, !PT ;  /* 0x0000008004047812 */ /* 0x000fc800078ef805 */
[----:B------:R-:W-:-:S07]  /*6d80*/  PRMT R0, R4, 0x7610, R0 ;  /* 0x0000761004007816 */ /* 0x000fce0000000000 */
.L_x_7123:
[----:B------:R-:W-:Y:S05]  /*6d90*/  BSYNC.RECONVERGENT B0 ;  /* 0x0000000000007941 */ /* 0x000fea0003800200 */
.L_x_7122:
[----:B------:R4:W-:Y:S01]  /*6da0*/  STG.E.U8 desc[UR36][R2.64], R0 ;  /* 0x0000000002007986 */ /* 0x0009e2000c101124 */
[----:B------:R-:W-:Y:S01]  /*6db0*/  IMAD.MOV.U32 R19, RZ, RZ, R23 ;  /* 0x000000ffff137224 */ /* 0x000fe200078e0017 */
[----:B------:R-:W-:Y:S06]  /*6dc0*/  BRA `(.L_x_7099) ;  /* 0x0000000000c87947 */ /* 0x000fec0003800000 */
.L_x_7115:
[----:B------:R-:W-:-:S13]  /*6dd0*/  ISETP.NE.AND P0, PT, R0, 0x1c, PT ;  /* 0x0000001c0000780c */ /* 0x000fda0003f05270 */
[----:B------:R-:W-:Y:S05]  /*6de0*/  @!P0 BRA `(.L_x_7126) ;  /* 0x0000000000b08947 */ /* 0x000fea0003800000 */
[----:B------:R-:W-:-:S13]  /*6df0*/  ISETP.NE.AND P0, PT, R0, 0x1d, PT ;  /* 0x0000001d0000780c */ /* 0x000fda0003f05270 */
[----:B------:R-:W-:Y:S05]  /*6e00*/  @!P0 BRA `(.L_x_7127) ;  /* 0x0000000000948947 */ /* 0x000fea0003800000 */
[----:B------:R-:W-:-:S13]  /*6e10*/  ISETP.NE.AND P0, PT, R0, 0x2c, PT ;  /* 0x0000002c0000780c */ /* 0x000fda0003f05270 */
[----:B------:R-:W-:Y:S05]  /*6e20*/  @!P0 BRA `(.L_x_7128) ;  /* 0x0000000000488947 */ /* 0x000fea0003800000 */
.L_x_7098:
        /* <DEDUP_REMOVED lines=16> */
.L_x_7129:
[----:B------:R-:W-:Y:S01]  /*6f30*/  IMAD.MOV.U32 R19, RZ, RZ, R23 ;  /* 0x000000ffff137224 */ /* 0x000fe200078e0017 */
[----:B------:R-:W-:Y:S06]  /*6f40*/  BRA `(.L_x_7099) ;  /* 0x0000000000687947 */ /* 0x000fec0003800000 */
.L_x_7128:
        /* <DEDUP_REMOVED lines=17> */
.L_x_7127:
[----:B------:R-:W-:Y:S02]  /*7060*/  HADD2.F32 R4, -RZ, R4.H0_H0 ;  /* 0x20000004ff047230 */ /* 0x000fe40000004100 */
[----:B------:R-:W-:-:S04]  /*7070*/  IMAD.MOV.U32 R19, RZ, RZ, R23 ;  /* 0x000000ffff137224 */ /* 0x000fc800078e0017 */
[----:B------:R-:W1:Y:S02]  /*7080*/  F2I.U64.TRUNC R4, R4 ;  /* 0x0000000400047311 */ /* 0x000e64000020d800 */
[----:B-1----:R2:W-:Y:S01]  /*7090*/  STG.E.64 desc[UR36][R2.64], R4 ;  /* 0x0000000402007986 */ /* 0x0025e2000c101b24 */
[----:B------:R-:W-:Y:S05]  /*70a0*/  BRA `(.L_x_7099) ;  /* 0x0000000000107947 */ /* 0x000fea0003800000 */
.L_x_7126:
[----:B------:R-:W-:Y:S02]  /*70b0*/  HADD2.F32 R4, -RZ, R4.H0_H0 ;  /* 0x20000004ff047230 */ /* 0x000fe40000004100 */
[----:B------:R-:W-:Y:S02]  /*70c0*/  IMAD.MOV.U32 R19, RZ, RZ, R23 ;  /* 0x000000ffff137224 */ /* 0x000fe400078e0017 */
[----:B------:R-:W1:Y:S02]  /*70d0*/  F2I.FTZ.U32.TRUNC.NTZ R5, R4 ;  /* 0x0000000400057305 */ /* 0x000e64000021f000 */
[----:B-1----:R1:W-:Y:S03]  /*70e0*/  STG.E desc[UR36][R2.64], R5 ;  /* 0x0000000502007986 */ /* 0x0023e6000c101924 */
.L_x_7099:
        /* <DEDUP_REMOVED lines=25> */
.L_x_7134:
[----:B------:R-:W-:-:S06]  /*7280*/  HADD2.F32 R5, -RZ, R25.H0_H0 ;  /* 0x20000019ff057230 */ /* 0x000fcc0000004100 */
[----:B------:R-:W1:Y:S02]  /*7290*/  F2I.S64.TRUNC R4, R5 ;  /* 0x0000000500047311 */ /* 0x000e64000020d900 */
[----:B-1----:R1:W-:Y:S01]  /*72a0*/  STG.E.U8 desc[UR36][R2.64], R4 ;  /* 0x0000000402007986 */ /* 0x0023e2000c101124 */
[----:B------:R-:W-:Y:S05]  /*72b0*/  BRA `(.L_x_7136) ;  /* 0x0000000c006c7947 */ /* 0x000fea0003800000 */
.L_x_7133:
        /* <DEDUP_REMOVED lines=10> */
.L_x_7138:
[----:B------:R-:W-:-:S06]  /*7360*/  HADD2.F32 R25, -RZ, R25.H0_H0 ;  /* 0x20000019ff197230 */ /* 0x000fcc0000004100 */
[----:B------:R-:W1:Y:S02]  /*7370*/  F2I.FTZ.TRUNC.NTZ R25, R25 ;  /* 0x0000001900197305 */ /* 0x000e64000021f100 */
[----:B-1----:R1:W-:Y:S01]  /*7380*/  STG.E desc[UR36][R2.64], R25 ;  /* 0x0000001902007986 */ /* 0x0023e2000c101924 */
[----:B------:R-:W-:Y:S05]  /*7390*/  BRA `(.L_x_7136) ;  /* 0x0000000c00347947 */ /* 0x000fea0003800000 */
.L_x_7137:
[----:B------:R-:W-:-:S06]  /*73a0*/  HADD2.F32 R25, -RZ, R25.H0_H0 ;  /* 0x20000019ff197230 */ /* 0x000fcc0000004100 */
[----:B------:R-:W1:Y:S02]  /*73b0*/  F2I.FTZ.TRUNC.NTZ R25, R25 ;  /* 0x0000001900197305 */ /* 0x000e64000021f100 */
[----:B-1----:R1:W-:Y:S01]  /*73c0*/  STG.E.U16 desc[UR36][R2.64], R25 ;  /* 0x0000001902007986 */ /* 0x0023e2000c101524 */
[----:B------:R-:W-:Y:S05]  /*73d0*/  BRA `(.L_x_7136) ;  /* 0x0000000c00247947 */ /* 0x000fea0003800000 */
.L_x_7132:
        /* <DEDUP_REMOVED lines=9> */
.L_x_7140:
[----:B------:R1:W-:Y:S01]  /*7470*/  STG.E.U16 desc[UR36][R2.64], R25 ;  /* 0x0000001902007986 */ /* 0x0003e2000c101524 */
[----:B------:R-:W-:Y:S05]  /*7480*/  BRA `(.L_x_7136) ;  /* 0x0000000800f87947 */ /* 0x000fea0003800000 */
.L_x_7139:
        /* <DEDUP_REMOVED lines=10> */
.L_x_7142:
[----:B------:R-:W-:-:S05]  /*7530*/  HADD2.F32 R0, -RZ, R25.H0_H0 ;  /* 0x20000019ff007230 */ /* 0x000fca0000004100 */
[----:B------:R-:W-:-:S04]  /*7540*/  F2FP.F16.F32.PACK_AB R0, RZ, R0 ;  /* 0x00000000ff00723e */ /* 0x000fc800000000ff */
[----:B------:R-:W-:-:S05]  /*7550*/  PRMT R0, R0, 0x5410, RZ ;  /* 0x0000541000007816 */ /* 0x000fca00000000ff */
[----:B------:R1:W-:Y:S01]  /*7560*/  STG.E desc[UR36][R2.64], R0 ;  /* 0x0000000002007986 */ /* 0x0003e2000c101924 */
[----:B------:R-:W-:Y:S05]  /*7570*/  BRA `(.L_x_7136) ;  /* 0x0000000800bc7947 */ /* 0x000fea0003800000 */
.L_x_7141:
[----:B------:R-:W-:-:S05]  /*7580*/  HADD2.F32 R4, -RZ, R25.H0_H0 ;  /* 0x20000019ff047230 */ /* 0x000fca0000004100 */
[----:B------:R-:W-:-:S06]  /*7590*/  FMUL.FTZ R4, R4, 1 ;  /* 0x3f80000004047820 */ /* 0x000fcc0000410000 */
[----:B------:R-:W1:Y:S02]  /*75a0*/  F2F.F64.F32 R4, R4 ;  /* 0x0000000400047310 */ /* 0x000e640000201800 */
[----:B-1----:R1:W-:Y:S01]  /*75b0*/  STG.E.64 desc[UR36][R2.64], R4 ;  /* 0x0000000402007986 */ /* 0x0023e2000c101b24 */
[----:B------:R-:W-:Y:S05]  /*75c0*/  BRA `(.L_x_7136) ;  /* 0x0000000800a87947 */ /* 0x000fea0003800000 */
.L_x_7131:
        /* <DEDUP_REMOVED lines=14> */
.L_x_7146:
        /* <DEDUP_REMOVED lines=18> */
.L_x_7149:
[----:B------:R-:W-:-:S04]  /*77d0*/  SHF.R.U32.HI R5, RZ, 0x18, R5 ;  /* 0x00000018ff057819 */ /* 0x000fc80000011605 */
[----:B------:R-:W-:-:S07]  /*77e0*/  LOP3.LUT R0, R0, 0x80, R5, 0xf8, !PT ;  /* 0x0000008000007812 */ /* 0x000fce00078ef805 */
.L_x_7148:
[----:B------:R-:W-:Y:S05]  /*77f0*/  BSYNC.RECONVERGENT B0 ;  /* 0x0000000000007941 */ /* 0x000fea0003800200 */
.L_x_7147:
[----:B------:R1:W-:Y:S01]  /*7800*/  STG.E.U8 desc[UR36][R2.64], R0 ;  /* 0x0000000002007986 */ /* 0x0003e2000c101124 */
[----:B------:R-:W-:Y:S05]  /*7810*/  BRA `(.L_x_7136) ;  /* 0x0000000800147947 */ /* 0x000fea0003800000 */
.L_x_7145:
        /* <DEDUP_REMOVED lines=18> */
.L_x_7152:
[----:B------:R-:W-:-:S04]  /*7940*/  SHF.R.U32.HI R5, RZ, 0x18, R5 ;  /* 0x00000018ff057819 */ /* 0x000fc80000011605 */
[----:B------:R-:W-:-:S07]  /*7950*/  LOP3.LUT R0, R0, 0x80, R5, 0xf8, !PT ;  /* 0x0000008000007812 */ /* 0x000fce00078ef805 */
.L_x_7151:
[----:B------:R-:W-:Y:S05]  /*7960*/  BSYNC.RECONVERGENT B0 ;  /* 0x0000000000007941 */ /* 0x000fea0003800200 */
.L_x_7150:
[----:B------:R4:W-:Y:S01]  /*7970*/  STG.E.U8 desc[UR36][R2.64], R0 ;  /* 0x0000000002007986 */ /* 0x0009e2000c101124 */
[----:B------:R-:W-:Y:S05]  /*7980*/  BRA `(.L_x_7136) ;  /* 0x0000000400b87947 */ /* 0x000fea0003800000 */
.L_x_7144:
        /* <DEDUP_REMOVED lines=22> */
.L_x_7154:
[----:B------:R-:W-:-:S06]  /*7af0*/  HADD2.F32 R4, -RZ, R25.H0_H0 ;  /* 0x20000019ff047230 */ /* 0x000fcc0000004100 */
[----:B------:R-:W1:Y:S02]  /*7b00*/  F2I.U64.TRUNC R4, R4 ;  /* 0x0000000400047311 */ /* 0x000e64000020d800 */
[----:B-1----:R1:W-:Y:S01]  /*7b10*/  STG.E.64 desc[UR36][R2.64], R4 ;  /* 0x0000000402007986 */ /* 0x0023e2000c101b24 */
[----:B------:R-:W-:Y:S05]  /*7b20*/  BRA `(.L_x_7136) ;  /* 0x0000000400507947 */ /* 0x000fea0003800000 */
.L_x_7153:
[----:B------:R-:W-:-:S06]  /*7b30*/  HADD2.F32 R25, -RZ, R25.H0_H0 ;  /* 0x20000019ff197230 */ /* 0x000fcc0000004100 */
[----:B------:R-:W1:Y:S02]  /*7b40*/  F2I.FTZ.U32.TRUNC.NTZ R25, R25 ;  /* 0x0000001900197305 */ /* 0x000e64000021f000 */
[----:B-1----:R3:W-:Y:S01]  /*7b50*/  STG.E desc[UR36][R2.64], R25 ;  /* 0x0000001902007986 */ /* 0x0027e2000c101924 */
[----:B------:R-:W-:Y:S05]  /*7b60*/  BRA `(.L_x_7136) ;  /* 0x0000000400407947 */ /* 0x000fea0003800000 */
.L_x_7143:
        /* <DEDUP_REMOVED lines=11> */
.L_x_7156:
[----:B------:R-:W-:Y:S01]  /*7c20*/  HADD2.F32 R25, -RZ, R25.H0_H0 ;  /* 0x20000019ff197230 */ /* 0x000fe20000004100 */
[----:B------:R-:W-:-:S04]  /*7c30*/  CS2R R6, SRZ ;  /* 0x0000000000067805 */ /* 0x000fc8000001ff00 */
[----:B------:R-:W-:-:S06]  /*7c40*/  FMUL.FTZ R4, R25, 1 ;  /* 0x3f80000019047820 */ /* 0x000fcc0000410000 */
[----:B------:R-:W1:Y:S02]  /*7c50*/  F2F.F64.F32 R4, R4 ;  /* 0x0000000400047310 */ /* 0x000e640000201800 */
[----:B-1----:R1:W-:Y:S01]  /*7c60*/  STG.E.128 desc[UR36][R2.64], R4 ;  /* 0x0000000402007986 */ /* 0x0023e2000c101d24 */
[----:B------:R-:W-:Y:S05]  /*7c70*/  BRA `(.L_x_7136) ;  /* 0x0000000000fc7947 */ /* 0x000fea0003800000 */
.L_x_7155:
[----:B------:R-:W-:-:S13]  /*7c80*/  ISETP.NE.AND P0, PT, R0, 0xf, PT ;  /* 0x0000000f0000780c */ /* 0x000fda0003f05270 */
[----:B------:R-:W-:Y:S05]  /*7c90*/  @!P0 BRA `(.L_x_7157) ;  /* 0x0000000000e88947 */ /* 0x000fea0003800000 */
[----:B------:R-:W-:-:S13]  /*7ca0*/  ISETP.NE.AND P0, PT, R0, 0x17, PT ;  /* 0x000000170000780c */ /* 0x000fda0003f05270 */
[----:B------:R-:W-:Y:S05]  /*7cb0*/  @!P0 BRA `(.L_x_7158) ;  /* 0x0000000000908947 */ /* 0x000fea0003800000 */
[----:B------:R-:W-:-:S13]  /*7cc0*/  ISETP.NE.AND P0, PT, R0, 0x18, PT ;  /* 0x000000180000780c */ /* 0x000fda0003f05270 */
[----:B------:R-:W-:Y:S05]  /*7cd0*/  @!P0 BRA `(.L_x_7159) ;  /* 0x0000000000448947 */ /* 0x000fea0003800000 */
.L_x_7135:
        /* <DEDUP_REMOVED lines=16> */
.L_x_7160:
[----:B------:R-:W-:Y:S05]  /*7de0*/  BRA `(.L_x_7136) ;  /* 0x0000000000a07947 */ /* 0x000fea0003800000 */
.L_x_7159:
        /* <DEDUP_REMOVED lines=13> */
.L_x_7162:
[----:B------:R-:W-:Y:S05]  /*7ec0*/  BSYNC.RECONVERGENT B0 ;  /* 0x0000000000007941 */ /* 0x000fea0003800200 */
.L_x_7161:
[----:B------:R-:W-:-:S05]  /*7ed0*/  LOP3.LUT R5, R0, 0x80, R5, 0xf8, !PT ;  /* 0x0000008000057812 */ /* 0x000fca00078ef805 */
[----:B------:R1:W-:Y:S01]  /*7ee0*/  STG.E.U8 desc[UR36][R2.64], R5 ;  /* 0x0000000502007986 */ /* 0x0003e2000c101124 */
[----:B------:R-:W-:Y:S05]  /*7ef0*/  BRA `(.L_x_7136) ;  /* 0x00000000005c7947 */ /* 0x000fea0003800000 */
.L_x_7158:
        /* <DEDUP_REMOVED lines=12> */
.L_x_7164:
[----:B------:R-:W-:Y:S01]  /*7fc0*/  IMAD.MOV.U32 R0, RZ, RZ, 0x7f ;  /* 0x0000007fff007424 */ /* 0x000fe200078e00ff */
[----:B------:R-:W-:-:S04]  /*7fd0*/  ISETP.GT.U32.AND P0, PT, R4, 0x7f800000, PT ;  /* 0x7f8000000400780c */ /* 0x000fc80003f04070 */
[----:B------:R-:W-:-:S09]  /*7fe0*/  SEL R0, R0, 0x7c, P0 ;  /* 0x0000007c00007807 */ /* 0x000fd20000000000 */
.L_x_7165:
[----:B------:R-:W-:Y:S05]  /*7ff0*/  BSYNC.RECONVERGENT B0 ;  /* 0x0000000000007941 */ /* 0x000fea0003800200 */
.L_x_7163:
[----:B------:R-:W-:-:S04]  /*8000*/  SHF.R.U32.HI R5, RZ, 0x18, R5 ;  /* 0x00000018ff057819 */ /* 0x000fc80000011605 */
[----:B------:R-:W-:-:S05]  /*8010*/  LOP3.LUT R5, R0, 0x80, R5, 0xf8, !PT ;  /* 0x0000008000057812 */ /* 0x000fca00078ef805 */
[----:B------:R1:W-:Y:S01]  /*8020*/  STG.E.U8 desc[UR36][R2.64], R5 ;  /* 0x0000000502007986 */ /* 0x0003e2000c101124 */
[----:B------:R-:W-:Y:S05]  /*8030*/  BRA `(.L_x_7136) ;  /* 0x00000000000c7947 */ /* 0x000fea0003800000 */
.L_x_7157:
[----:B------:R-:W-:-:S05]  /*8040*/  HADD2.F32 R0, -RZ, R25.H0_H0 ;  /* 0x20000019ff007230 */ /* 0x000fca0000004100 */
[----:B------:R-:W-:-:S05]  /*8050*/  F2FP.BF16.F32.PACK_AB R0, RZ, R0 ;  /* 0x00000000ff00723e */ /* 0x000fca00000010ff */
[----:B------:R1:W-:Y:S02]  /*8060*/  STG.E.U16 desc[UR36][R2.64], R0 ;  /* 0x0000000002007986 */ /* 0x0003e4000c101524 */
.L_x_7136:
[----:B------:R-:W-:-:S07]  /*8070*/  VIADD R19, R19, 0x80 ;  /* 0x0000008013137836 */ /* 0x000fce0000000000 */
.L_x_7093:
[----:B------:R-:W-:-:S13]  /*8080*/  ISETP.GE.AND P0, PT, R19, R16, PT ;  /* 0x000000101300720c */ /* 0x000fda0003f06270 */
[----:B------:R-:W-:Y:S05]  /*8090*/  @P0 BREAK.RELIABLE B6 ;  /* 0x0000000000060942 */ /* 0x000fea0003800100 */
[----:B------:R-:W-:Y:S05]  /*80a0*/  @P0 BRA `(.L_x_7130) ;  /* 0x0000000c00dc0947 */ /* 0x000fea0003800000 */
[----:B------:R-:W-:Y:S05]  /*80b0*/  BSYNC.RELIABLE B6 ;  /* 0x0000000000067941 */ /* 0x000fea0003800100 */
.L_x_7092:
        /* <DEDUP_REMOVED lines=22> */
.L_x_7169:
[----:B------:R-:W-:-:S06]  /*8220*/  HADD2.F32 R5, -RZ, R24.H0_H0 ;  /* 0x20000018ff057230 */ /* 0x000fcc0000004100 */
[----:B------:R-:W1:Y:S02]  /*8230*/  F2I.S64.TRUNC R4, R5 ;  /* 0x0000000500047311 */ /* 0x000e64000020d900 */
[----:B-1----:R1:W-:Y:S01]  /*8240*/  STG.E.U8 desc[UR36][R2.64], R4 ;  /* 0x0000000402007986 */ /* 0x0023e2000c101124 */
[----:B------:R-:W-:Y:S05]  /*8250*/  BRA `(.L_x_7171) ;  /* 0x0000000c006c7947 */ /* 0x000fea0003800000 */
.L_x_7168:
        /* <DEDUP_REMOVED lines=10> */
.L_x_7173:
[----:B------:R-:W-:-:S04]  /*8300*/  HADD2.F32 R24, -RZ, R24.H0_H0 ;  /* 0x20000018ff187230 */ /* 0x000fc80000004100 */
[----:B------:R-:W1:Y:S02]  /*8310*/  F2I.FTZ.TRUNC.NTZ R5, R24 ;  /* 0x0000001800057305 */ /* 0x000e64000021f100 */
[----:B-1----:R1:W-:Y:S01]  /*8320*/  STG.E desc[UR36][R2.64], R5 ;  /* 0x0000000502007986 */ /* 0x0023e2000c101924 */
[----:B------:R-:W-:Y:S05]  /*8330*/  BRA `(.L_x_7171) ;  /* 0x0000000c00347947 */ /* 0x000fea0003800000 */
.L_x_7172:
[----:B------:R-:W-:-:S04]  /*8340*/  HADD2.F32 R24, -RZ, R24.H0_H0 ;  /* 0x20000018ff187230 */ /* 0x000fc80000004100 */
[----:B------:R-:W1:Y:S02]  /*8350*/  F2I.FTZ.TRUNC.NTZ R5, R24 ;  /* 0x0000001800057305 */ /* 0x000e64000021f100 */
[----:B-1----:R1:W-:Y:S01]  /*8360*/  STG.E.U16 desc[UR36][R2.64], R5 ;  /* 0x0000000502007986 */ /* 0x0023e2000c101524 */
[----:B------:R-:W-:Y:S05]  /*8370*/  BRA `(.L_x_7171) ;  /* 0x0000000c00247947 */ /* 0x000fea0003800000 */
.L_x_7167:
        /* <DEDUP_REMOVED lines=9> */
.L_x_7175:
[----:B------:R1:W-:Y:S01]  /*8410*/  STG.E.U16 desc[UR36][R2.64], R24 ;  /* 0x0000001802007986 */ /* 0x0003e2000c101524 */
[----:B------:R-:W-:Y:S05]  /*8420*/  BRA `(.L_x_7171) ;  /* 0x0000000800f87947 */ /* 0x000fea0003800000 */
.L_x_7174:
        /* <DEDUP_REMOVED lines=10> */
.L_x_7177:
[----:B------:R-:W-:-:S05]  /*84d0*/  HADD2.F32 R0, -RZ, R24.H0_H0 ;  /* 0x20000018ff007230 */ /* 0x000fca0000004100 */
[----:B------:R-:W-:-:S04]  /*84e0*/  F2FP.F16.F32.PACK_AB R0, RZ, R0 ;  /* 0x00000000ff00723e */ /* 0x000fc800000000ff */
[----:B------:R-:W-:-:S05]  /*84f0*/  PRMT R0, R0, 0x5410, RZ ;  /* 0x0000541000007816 */ /* 0x000fca00000000ff */
[----:B------:R3:W-:Y:S01]  /*8500*/  STG.E desc[UR36][R2.64], R0 ;  /* 0x0000000002007986 */ /* 0x0007e2000c101924 */
[----:B------:R-:W-:Y:S05]  /*8510*/  BRA `(.L_x_7171) ;  /* 0x0000000800bc7947 */ /* 0x000fea0003800000 */
.L_x_7176:
[----:B------:R-:W-:-:S05]  /*8520*/  HADD2.F32 R4, -RZ, R24.H0_H0 ;  /* 0x20000018ff047230 */ /* 0x000fca0000004100 */
[----:B------:R-:W-:-:S06]  /*8530*/  FMUL.FTZ R4, R4, 1 ;  /* 0x3f80000004047820 */ /* 0x000fcc0000410000 */
[----:B------:R-:W1:Y:S02]  /*8540*/  F2F.F64.F32 R4, R4 ;  /* 0x0000000400047310 */ /* 0x000e640000201800 */
[----:B-1----:R1:W-:Y:S01]  /*8550*/  STG.E.64 desc[UR36][R2.64], R4 ;  /* 0x0000000402007986 */ /* 0x0023e2000c101b24 */
[----:B------:R-:W-:Y:S05]  /*8560*/  BRA `(.L_x_7171) ;  /* 0x0000000800a87947 */ /* 0x000fea0003800000 */
.L_x_7166:
        /* <DEDUP_REMOVED lines=14> */
.L_x_7181:
        /* <DEDUP_REMOVED lines=18> */
.L_x_7184:
[----:B------:R-:W-:-:S04]  /*8770*/  SHF.R.U32.HI R5, RZ, 0x18, R5 ;  /* 0x00000018ff057819 */ /* 0x000fc80000011605 */
[----:B------:R-:W-:-:S07]  /*8780*/  LOP3.LUT R0, R0, 0x80, R5, 0xf8, !PT ;  /* 0x0000008000007812 */ /* 0x000fce00078ef805 */
.L_x_7183:
[----:B------:R-:W-:Y:S05]  /*8790*/  BSYNC.RECONVERGENT B0 ;  /* 0x0000000000007941 */ /* 0x000fea0003800200 */
.L_x_7182:
[----:B------:R1:W-:Y:S01]  /*87a0*/  STG.E.U8 desc[UR36][R2.64], R0 ;  /* 0x0000000002007986 */ /* 0x0003e2000c101124 */
[----:B------:R-:W-:Y:S05]  /*87b0*/  BRA `(.L_x_7171) ;  /* 0x0000000800147947 */ /* 0x000fea0003800000 */
.L_x_7180:
        /* <DEDUP_REMOVED lines=18> */
.L_x_7187:
[----:B------:R-:W-:-:S04]  /*88e0*/  SHF.R.U32.HI R5, RZ, 0x18, R5 ;  /* 0x00000018ff057819 */ /* 0x000fc80000011605 */
[----:B------:R-:W-:-:S07]  /*88f0*/  LOP3.LUT R0, R0, 0x80, R5, 0xf8, !PT ;  /* 0x0000008000007812 */ /* 0x000fce00078ef805 */
.L_x_7186:
[----:B------:R-:W-:Y:S05]  /*8900*/  BSYNC.RECONVERGENT B0 ;  /* 0x0000000000007941 */ /* 0x000fea0003800200 */
.L_x_7185:
[----:B------:R1:W-:Y:S01]  /*8910*/  STG.E.U8 desc[UR36][R2.64], R0 ;  /* 0x0000000002007986 */ /* 0x0003e2000c101124 */
[----:B------:R-:W-:Y:S05]  /*8920*/  BRA `(.L_x_7171) ;  /* 0x0000000400b87947 */ /* 0x000fea0003800000 */
.L_x_7179:
        /* <DEDUP_REMOVED lines=22> */
.L_x_7189:
[----:B------:R-:W-:-:S06]  /*8a90*/  HADD2.F32 R4, -RZ, R24.H0_H0 ;  /* 0x20000018ff047230 */ /* 0x000fcc0000004100 */
[----:B------:R-:W1:Y:S02]  /*8aa0*/  F2I.U64.TRUNC R4, R4 ;  /* 0x0000000400047311 */ /* 0x000e64000020d800 */
[----:B-1----:R1:W-:Y:S01]  /*8ab0*/  STG.E.64 desc[UR36][R2.64], R4 ;  /* 0x0000000402007986 */ /* 0x0023e2000c101b24 */
[----:B------:R-:W-:Y:S05]  /*8ac0*/  BRA `(.L_x_7171) ;  /* 0x0000000400507947 */ /* 0x000fea0003800000 */
.L_x_7188:
[----:B------:R-:W-:-:S04]  /*8ad0*/  HADD2.F32 R24, -RZ, R24.H0_H0 ;  /* 0x20000018ff187230 */ /* 0x000fc80000004100 */
[----:B------:R-:W1:Y:S02]  /*8ae0*/  F2I.FTZ.U32.TRUNC.NTZ R5, R24 ;  /* 0x0000001800057305 */ /* 0x000e64000021f000 */
[----:B-1----:R1:W-:Y:S01]  /*8af0*/  STG.E desc[UR36][R2.64], R5 ;  /* 0x0000000502007986 */ /* 0x0023e2000c101924 */
[----:B------:R-:W-:Y:S05]  /*8b00*/  BRA `(.L_x_7171) ;  /* 0x0000000400407947 */ /* 0x000fea0003800000 */
.L_x_7178:
        /* <DEDUP_REMOVED lines=11> */
.L_x_7191:
[----:B------:R-:W-:Y:S01]  /*8bc0*/  HADD2.F32 R24, -RZ, R24.H0_H0 ;  /* 0x20000018ff187230 */ /* 0x000fe20000004100 */
[----:B------:R-:W-:-:S04]  /*8bd0*/  CS2R R6, SRZ ;  /* 0x0000000000067805 */ /* 0x000fc8000001ff00 */
[----:B------:R-:W-:-:S06]  /*8be0*/  FMUL.FTZ R4, R24, 1 ;  /* 0x3f80000018047820 */ /* 0x000fcc0000410000 */
[----:B------:R-:W1:Y:S02]  /*8bf0*/  F2F.F64.F32 R4, R4 ;  /* 0x0000000400047310 */ /* 0x000e640000201800 */
[----:B-1----:R1:W-:Y:S01]  /*8c00*/  STG.E.128 desc[UR36][R2.64], R4 ;  /* 0x0000000402007986 */ /* 0x0023e2000c101d24 */
[----:B------:R-:W-:Y:S05]  /*8c10*/  BRA `(.L_x_7171) ;  /* 0x0000000000fc7947 */ /* 0x000fea0003800000 */
.L_x_7190:
[----:B------:R-:W-:-:S13]  /*8c20*/  ISETP.NE.AND P0, PT, R0, 0xf, PT ;  /* 0x0000000f0000780c */ /* 0x000fda0003f05270 */
[----:B------:R-:W-:Y:S05]  /*8c30*/  @!P0 BRA `(.L_x_7192) ;  /* 0x0000000000e88947 */ /* 0x000fea0003800000 */
[----:B------:R-:W-:-:S13]  /*8c40*/  ISETP.NE.AND P0, PT, R0, 0x17, PT ;  /* 0x000000170000780c */ /* 0x000fda0003f05270 */
[----:B------:R-:W-:Y:S05]  /*8c50*/  @!P0 BRA `(.L_x_7193) ;  /* 0x0000000000908947 */ /* 0x000fea0003800000 */
[----:B------:R-:W-:-:S13]  /*8c60*/  ISETP.NE.AND P0, PT, R0, 0x18, PT ;  /* 0x000000180000780c */ /* 0x000fda0003f05270 */
[----:B------:R-:W-:Y:S05]  /*8c70*/  @!P0 BRA `(.L_x_7194) ;  /* 0x0000000000448947 */ /* 0x000fea0003800000 */
.L_x_7170:
        /* <DEDUP_REMOVED lines=16> */
.L_x_7195:
[----:B------:R-:W-:Y:S05]  /*8d80*/  BRA `(.L_x_7171) ;  /* 0x0000000000a07947 */ /* 0x000fea0003800000 */
.L_x_7194:
        /* <DEDUP_REMOVED lines=13> */
.L_x_7197:
[----:B------:R-:W-:Y:S05]  /*8e60*/  BSYNC.RECONVERGENT B0 ;  /* 0x0000000000007941 */ /* 0x000fea0003800200 */
.L_x_7196:
[----:B------:R-:W-:-:S05]  /*8e70*/  LOP3.LUT R5, R0, 0x80, R5, 0xf8, !PT ;  /* 0x0000008000057812 */ /* 0x000fca00078ef805 */
[----:B------:R1:W-:Y:S01]  /*8e80*/  STG.E.U8 desc[UR36][R2.64], R5 ;  /* 0x0000000502007986 */ /* 0x0003e2000c101124 */
[----:B------:R-:W-:Y:S05]  /*8e90*/  BRA `(.L_x_7171) ;  /* 0x00000000005c7947 */ /* 0x000fea0003800000 */
.L_x_7193:
        /* <DEDUP_REMOVED lines=12> */
.L_x_7199:
[----:B------:R-:W-:Y:S01]  /*8f60*/  IMAD.MOV.U32 R0, RZ, RZ, 0x7f ;  /* 0x0000007fff007424 */ /* 0x000fe200078e00ff */
[----:B------:R-:W-:-:S04]  /*8f70*/  ISETP.GT.U32.AND P0, PT, R4, 0x7f800000, PT ;  /* 0x7f8000000400780c */ /* 0x000fc80003f04070 */
[----:B------:R-:W-:-:S09]  /*8f80*/  SEL R0, R0, 0x7c, P0 ;  /* 0x0000007c00007807 */ /* 0x000fd20000000000 */
.L_x_7200:
[----:B------:R-:W-:Y:S05]  /*8f90*/  BSYNC.RECONVERGENT B0 ;  /* 0x0000000000007941 */ /* 0x000fea0003800200 */
.L_x_7198:
[----:B------:R-:W-:-:S04]  /*8fa0*/  SHF.R.U32.HI R5, RZ, 0x18, R5 ;  /* 0x00000018ff057819 */ /* 0x000fc80000011605 */
[----:B------:R-:W-:-:S05]  /*8fb0*/  LOP3.LUT R5, R0, 0x80, R5, 0xf8, !PT ;  /* 0x0000008000057812 */ /* 0x000fca00078ef805 */
[----:B------:R1:W-:Y:S01]  /*8fc0*/  STG.E.U8 desc[UR36][R2.64], R5 ;  /* 0x0000000502007986 */ /* 0x0003e2000c101124 */
[----:B------:R-:W-:Y:S05]  /*8fd0*/  BRA `(.L_x_7171) ;  /* 0x00000000000c7947 */ /* 0x000fea0003800000 */
.L_x_7192:
[----:B------:R-:W-:-:S05]  /*8fe0*/  HADD2.F32 R0, -RZ, R24.H0_H0 ;  /* 0x20000018ff007230 */ /* 0x000fca0000004100 */
[----:B------:R-:W-:-:S05]  /*8ff0*/  F2FP.BF16.F32.PACK_AB R0, RZ, R0 ;  /* 0x00000000ff00723e */ /* 0x000fca00000010ff */
[----:B------:R1:W-:Y:S02]  /*9000*/  STG.E.U16 desc[UR36][R2.64], R0 ;  /* 0x0000000002007986 */ /* 0x0003e4000c101524 */
.L_x_7171:
[----:B------:R-:W-:-:S07]  /*9010*/  VIADD R19, R19, 0x80 ;  /* 0x0000008013137836 */ /* 0x000fce0000000000 */
.L_x_7130:
[----:B------:R-:W-:Y:S05]  /*9020*/  BSYNC.RECONVERGENT B7 ;  /* 0x0000000000077941 */ /* 0x000fea0003800200 */
.L_x_7091:
        /* <DEDUP_REMOVED lines=23> */
.L_x_7204:
[----:B------:R-:W-:-:S06]  /*91a0*/  HADD2.F32 R5, -RZ, R22.H0_H0 ;  /* 0x20000016ff057230 */ /* 0x000fcc0000004100 */
[----:B------:R-:W1:Y:S02]  /*91b0*/  F2I.S64.TRUNC R4, R5 ;  /* 0x0000000500047311 */ /* 0x000e64000020d900 */
[----:B-1----:R-:W-:Y:S01]  /*91c0*/  STG.E.U8 desc[UR36][R2.64], R4 ;  /* 0x0000000402007986 */ /* 0x002fe2000c101124 */
[----:B------:R-:W-:Y:S05]  /*91d0*/  EXIT ;  /* 0x000000000000794d */ /* 0x000fea0003800000 */
.L_x_7203:
        /* <DEDUP_REMOVED lines=10> */
.L_x_7207:
[----:B------:R-:W-:-:S04]  /*9280*/  HADD2.F32 R22, -RZ, R22.H0_H0 ;  /* 0x20000016ff167230 */ /* 0x000fc80000004100 */
[----:B------:R-:W1:Y:S02]  /*9290*/  F2I.FTZ.TRUNC.NTZ R5, R22 ;  /* 0x0000001600057305 */ /* 0x000e64000021f100 */
[----:B-1----:R-:W-:Y:S01]  /*92a0*/  STG.E desc[UR36][R2.64], R5 ;  /* 0x0000000502007986 */ /* 0x002fe2000c101924 */
[----:B------:R-:W-:Y:S05]  /*92b0*/  EXIT ;  /* 0x000000000000794d */ /* 0x000fea0003800000 */
.L_x_7206:
[----:B------:R-:W-:-:S04]  /*92c0*/  HADD2.F32 R22, -RZ, R22.H0_H0 ;  /* 0x20000016ff167230 */ /* 0x000fc80000004100 */
[----:B------:R-:W1:Y:S02]  /*92d0*/  F2I.FTZ.TRUNC.NTZ R5, R22 ;  /* 0x0000001600057305 */ /* 0x000e64000021f100 */
[----:B-1----:R-:W-:Y:S01]  /*92e0*/  STG.E.U16 desc[UR36][R2.64], R5 ;  /* 0x0000000502007986 */ /* 0x002fe2000c101524 */
[----:B------:R-:W-:Y:S05]  /*92f0*/  EXIT ;  /* 0x000000000000794d */ /* 0x000fea0003800000 */
.L_x_7202:
        /* <DEDUP_REMOVED lines=9> */
.L_x_7209:
[----:B------:R-:W-:Y:S01]  /*9390*/  STG.E.U16 desc[UR36][R2.64], R22 ;  /* 0x0000001602007986 */ /* 0x000fe2000c101524 */
[----:B------:R-:W-:Y:S05]  /*93a0*/  EXIT ;  /* 0x000000000000794d */ /* 0x000fea0003800000 */
.L_x_7208:
        /* <DEDUP_REMOVED lines=10> */
.L_x_7211:
[----:B------:R-:W-:-:S05]  /*9450*/  HADD2.F32 R0, -RZ, R22.H0_H0 ;  /* 0x20000016ff007230 */ /* 0x000fca0000004100 */
[----:B------:R-:W-:-:S04]  /*9460*/  F2FP.F16.F32.PACK_AB R0, RZ, R0 ;  /* 0x00000000ff00723e */ /* 0x000fc800000000ff */
[----:B------:R-:W-:-:S05]  /*9470*/  PRMT R0, R0, 0x5410, RZ ;  /* 0x0000541000007816 */ /* 0x000fca00000000ff */
[----:B------:R-:W-:Y:S01]  /*9480*/  STG.E desc[UR36][R2.64], R0 ;  /* 0x0000000002007986 */ /* 0x000fe2000c101924 */
[----:B------:R-:W-:Y:S05]  /*9490*/  EXIT ;  /* 0x000000000000794d */ /* 0x000fea0003800000 */
.L_x_7210:
[----:B------:R-:W-:-:S05]  /*94a0*/  HADD2.F32 R4, -RZ, R22.H0_H0 ;  /* 0x20000016ff047230 */ /* 0x000fca0000004100 */
[----:B------:R-:W-:-:S06]  /*94b0*/  FMUL.FTZ R4, R4, 1 ;  /* 0x3f80000004047820 */ /* 0x000fcc0000410000 */
[----:B------:R-:W1:Y:S02]  /*94c0*/  F2F.F64.F32 R4, R4 ;  /* 0x0000000400047310 */ /* 0x000e640000201800 */
[----:B-1----:R-:W-:Y:S01]  /*94d0*/  STG.E.64 desc[UR36][R2.64], R4 ;  /* 0x0000000402007986 */ /* 0x002fe2000c101b24 */
[----:B------:R-:W-:Y:S05]  /*94e0*/  EXIT ;  /* 0x000000000000794d */ /* 0x000fea0003800000 */
.L_x_7201:
        /* <DEDUP_REMOVED lines=14> */
.L_x_7215:
        /* <DEDUP_REMOVED lines=18> */
.L_x_7218:
[----:B------:R-:W-:-:S04]  /*96f0*/  SHF.R.U32.HI R5, RZ, 0x18, R5 ;  /* 0x00000018ff057819 */ /* 0x000fc80000011605 */
[----:B------:R-:W-:-:S07]  /*9700*/  LOP3.LUT R0, R0, 0x80, R5, 0xf8, !PT ;  /* 0x0000008000007812 */ /* 0x000fce00078ef805 */
.L_x_7217:
[----:B------:R-:W-:Y:S05]  /*9710*/  BSYNC.RECONVERGENT B0 ;  /* 0x0000000000007941 */ /* 0x000fea0003800200 */
.L_x_7216:
[----:B------:R-:W-:Y:S01]  /*9720*/  STG.E.U8 desc[UR36][R2.64], R0 ;  /* 0x0000000002007986 */ /* 0x000fe2000c101124 */
[----:B------:R-:W-:Y:S05]  /*9730*/  EXIT ;  /* 0x000000000000794d */ /* 0x000fea0003800000 */
.L_x_7214:
        /* <DEDUP_REMOVED lines=18> */
.L_x_7221:
[----:B------:R-:W-:-:S04]  /*9860*/  SHF.R.U32.HI R5, RZ, 0x18, R5 ;  /* 0x00000018ff057819 */ /* 0x000fc80000011605 */
[----:B------:R-:W-:-:S07]  /*9870*/  LOP3.LUT R0, R0, 0x80, R5, 0xf8, !PT ;  /* 0x0000008000007812 */ /* 0x000fce00078ef805 */
.L_x_7220:
[----:B------:R-:W-:Y:S05]  /*9880*/  BSYNC.RECONVERGENT B0 ;  /* 0x0000000000007941 */ /* 0x000fea0003800200 */
.L_x_7219:
[----:B------:R-:W-:Y:S01]  /*9890*/  STG.E.U8 desc[UR36][R2.64], R0 ;  /* 0x0000000002007986 */ /* 0x000fe2000c101124 */
[----:B------:R-:W-:Y:S05]  /*98a0*/  EXIT ;  /* 0x000000000000794d */ /* 0x000fea0003800000 */
.L_x_7213:
        /* <DEDUP_REMOVED lines=22> */
.L_x_7223:
[----:B------:R-:W-:-:S06]  /*9a10*/  HADD2.F32 R4, -RZ, R22.H0_H0 ;  /* 0x20000016ff047230 */ /* 0x000fcc0000004100 */
[----:B------:R-:W1:Y:S02]  /*9a20*/  F2I.U64.TRUNC R4, R4 ;  /* 0x0000000400047311 */ /* 0x000e64000020d800 */
[----:B-1----:R-:W-:Y:S01]  /*9a30*/  STG.E.64 desc[UR36][R2.64], R4 ;  /* 0x0000000402007986 */ /* 0x002fe2000c101b24 */
[----:B------:R-:W-:Y:S05]  /*9a40*/  EXIT ;  /* 0x000000000000794d */ /* 0x000fea0003800000 */
.L_x_7222:
[----:B------:R-:W-:-:S04]  /*9a50*/  HADD2.F32 R22, -RZ, R22.H0_H0 ;  /* 0x20000016ff167230 */ /* 0x000fc80000004100 */
[----:B------:R-:W1:Y:S02]  /*9a60*/  F2I.FTZ.U32.TRUNC.NTZ R5, R22 ;  /* 0x0000001600057305 */ /* 0x000e64000021f000 */
[----:B-1----:R-:W-:Y:S01]  /*9a70*/  STG.E desc[UR36][R2.64], R5 ;  /* 0x0000000502007986 */ /* 0x002fe2000c101924 */
[----:B------:R-:W-:Y:S05]  /*9a80*/  EXIT ;  /* 0x000000000000794d */ /* 0x000fea0003800000 */
.L_x_7212:
        /* <DEDUP_REMOVED lines=11> */
.L_x_7225:
[----:B------:R-:W-:Y:S01]  /*9b40*/  HADD2.F32 R22, -RZ, R22.H0_H0 ;  /* 0x20000016ff167230 */ /* 0x000fe20000004100 */
[----:B------:R-:W-:-:S04]  /*9b50*/  CS2R R6, SRZ ;  /* 0x0000000000067805 */ /* 0x000fc8000001ff00 */
[----:B------:R-:W-:-:S06]  /*9b60*/  FMUL.FTZ R4, R22, 1 ;  /* 0x3f80000016047820 */ /* 0x000fcc0000410000 */
[----:B------:R-:W1:Y:S02]  /*9b70*/  F2F.F64.F32 R4, R4 ;  /* 0x0000000400047310 */ /* 0x000e640000201800 */
[----:B-1----:R-:W-:Y:S01]  /*9b80*/  STG.E.128 desc[UR36][R2.64], R4 ;  /* 0x0000000402007986 */ /* 0x002fe2000c101d24 */
[----:B------:R-:W-:Y:S05]  /*9b90*/  EXIT ;  /* 0x000000000000794d */ /* 0x000fea0003800000 */
.L_x_7224:
[----:B------:R-:W-:-:S13]  /*9ba0*/  ISETP.NE.AND P0, PT, R0, 0xf, PT ;  /* 0x0000000f0000780c */ /* 0x000fda0003f05270 */
[----:B------:R-:W-:Y:S05]  /*9bb0*/  @!P0 BRA `(.L_x_7226) ;  /* 0x0000000000e88947 */ /* 0x000fea0003800000 */
[----:B------:R-:W-:-:S13]  /*9bc0*/  ISETP.NE.AND P0, PT, R0, 0x17, PT ;  /* 0x000000170000780c */ /* 0x000fda0003f05270 */
[----:B------:R-:W-:Y:S05]  /*9bd0*/  @!P0 BRA `(.L_x_7227) ;  /* 0x0000000000908947 */ /* 0x000fea0003800000 */
[----:B------:R-:W-:-:S13]  /*9be0*/  ISETP.NE.AND P0, PT, R0, 0x18, PT ;  /* 0x000000180000780c */ /* 0x000fda0003f05270 */
[----:B------:R-:W-:Y:S05]  /*9bf0*/  @!P0 BRA `(.L_x_7228) ;  /* 0x0000000000448947 */ /* 0x000fea0003800000 */
.L_x_7205:
        /* <DEDUP_REMOVED lines=16> */
.L_x_7229:
[----:B------:R-:W-:Y:S05]  /*9d00*/  EXIT ;  /* 0x000000000000794d */ /* 0x000fea0003800000 */
.L_x_7228:
        /* <DEDUP_REMOVED lines=13> */
.L_x_7231:
[----:B------:R-:W-:Y:S05]  /*9de0*/  BSYNC.RECONVERGENT B0 ;  /* 0x0000000000007941 */ /* 0x000fea0003800200 */
.L_x_7230:
[----:B------:R-:W-:-:S05]  /*9df0*/  LOP3.LUT R5, R0, 0x80, R5, 0xf8, !PT ;  /* 0x0000008000057812 */ /* 0x000fca00078ef805 */
[----:B------:R-:W-:Y:S01]  /*9e00*/  STG.E.U8 desc[UR36][R2.64], R5 ;  /* 0x0000000502007986 */ /* 0x000fe2000c101124 */
[----:B------:R-:W-:Y:S05]  /*9e10*/  EXIT ;  /* 0x000000000000794d */ /* 0x000fea0003800000 */
.L_x_7227:
        /* <DEDUP_REMOVED lines=12> */
.L_x_7233:
[----:B------:R-:W-:Y:S01]  /*9ee0*/  IMAD.MOV.U32 R0, RZ, RZ, 0x7f ;  /* 0x0000007fff007424 */ /* 0x000fe200078e00ff */
[----:B------:R-:W-:-:S04]  /*9ef0*/  ISETP.GT.U32.AND P0, PT, R4, 0x7f800000, PT ;  /* 0x7f8000000400780c */ /* 0x000fc80003f04070 */
[----:B------:R-:W-:-:S09]  /*9f00*/  SEL R0, R0, 0x7c, P0 ;  /* 0x0000007c00007807 */ /* 0x000fd20000000000 */
.L_x_7234:
[----:B------:R-:W-:Y:S05]  /*9f10*/  BSYNC.RECONVERGENT B0 ;  /* 0x0000000000007941 */ /* 0x000fea0003800200 */
.L_x_7232:
[----:B------:R-:W-:-:S04]  /*9f20*/  SHF.R.U32.HI R5, RZ, 0x18, R5 ;  /* 0x00000018ff057819 */ /* 0x000fc80000011605 */
[----:B------:R-:W-:-:S05]  /*9f30*/  LOP3.LUT R5, R0, 0x80, R5, 0xf8, !PT ;  /* 0x0000008000057812 */ /* 0x000fca00078ef805 */
[----:B------:R-:W-:Y:S01]  /*9f40*/  STG.E.U8 desc[UR36][R2.64], R5 ;  /* 0x0000000502007986 */ /* 0x000fe2000c101124 */
[----:B------:R-:W-:Y:S05]  /*9f50*/  EXIT ;  /* 0x000000000000794d */ /* 0x000fea0003800000 */
.L_x_7226:
[----:B------:R-:W-:-:S05]  /*9f60*/  HADD2.F32 R0, -RZ, R22.H0_H0 ;  /* 0x20000016ff007230 */ /* 0x000fca0000004100 */
[----:B------:R-:W-:-:S05]  /*9f70*/  F2FP.BF16.F32.PACK_AB R0, RZ, R0 ;  /* 0x00000000ff00723e */ /* 0x000fca00000010ff */
[----:B------:R-:W-:Y:S01]  /*9f80*/  STG.E.U16 desc[UR36][R2.64], R0 ;  /* 0x0000000002007986 */ /* 0x000fe2000c101524 */
[----:B------:R-:W-:Y:S05]  /*9f90*/  EXIT ;  /* 0x000000000000794d */ /* 0x000fea0003800000 */
.L_x_7235:
        /* <DEDUP_REMOVED lines=14> */
.L_x_32859:


//--------------------- .text._ZN2at6native18elementwise_kernelILi128ELi4EZNS0_22gpu_kernel_impl_nocastINS0_13AUnaryFunctorIN3c104HalfES5_S5_ZZZNS0_15binary_internal21div_floor_kernel_cudaERNS_18TensorIteratorBaseEENKUlvE1_clEvENKUlvE1_clEvEUlS5_S5_E_EEEEvS8_RKT_EUliE_EEviT1_ --------------------------
	.section	.text._ZN2at6native18elementwise_kernelILi128ELi4EZNS0_22gpu_kernel_impl_nocastINS0_13AUnaryFunctorIN3c104HalfES5_S5_ZZZNS0_15binary_internal21div_floor_kernel_cudaERNS_18TensorIteratorBaseEENKUlvE1_clEvENKUlvE1_clEvEUlS5_S5_E_EEEEvS8_RKT_EUliE_EEviT1_,"ax",@progbits
	.align	128
        .global         _ZN2at6native18elementwise_kernelILi128ELi4EZNS0_22gpu_kernel_impl_nocastINS0_13AUnaryFunctorIN3c104HalfES5_S5_ZZZNS0_15binary_internal21div_floor_kernel_cudaERNS_18TensorIteratorBaseEENKUlvE1_clEvENKUlvE1_clEvEUlS5_S5_E_EEEEvS8_RKT_EUliE_EEviT1_
        .type           _ZN2at6native18elementwise_kernelILi128ELi4EZNS0_22gpu_kernel_impl_nocastINS0_13AUnaryFunctorIN3c104HalfES5_S5_ZZZNS0_15binary_internal21div_floor_kernel_cudaERNS_18TensorIteratorBaseEENKUlvE1_clEvENKUlvE1_clEvEUlS5_S5_E_EEEEvS8_RKT_EUliE_EEviT1_,@function
        .size           _ZN2at6native18elementwise_kernelILi128ELi4EZNS0_22gpu_kernel_impl_nocastINS0_13AUnaryFunctorIN3c104HalfES5_S5_ZZZNS0_15binary_internal21div_floor_kernel_cudaERNS_18TensorIteratorBaseEENKUlvE1_clEvENKUlvE1_clEvEUlS5_S5_E_EEEEvS8_RKT_EUliE_EEviT1_,(.L_x_32860 - _ZN2at6native18elementwise_kernelILi128ELi4EZNS0_22gpu_kernel_impl_nocastINS0_13AUnaryFunctorIN3c104HalfES5_S5_ZZZNS0_15binary_internal21div_floor_kernel_cudaERNS_18TensorIteratorBaseEENKUlvE1_clEvENKUlvE1_clEvEUlS5_S5_E_EEEEvS8_RKT_EUliE_EEviT1_)
        .other          _ZN2at6native18elementwise_kernelILi128ELi4EZNS0_22gpu_kernel_impl_nocastINS0_13AUnaryFunctorIN3c104HalfES5_S5_ZZZNS0_15binary_internal21div_floor_kernel_cudaERNS_18TensorIteratorBaseEENKUlvE1_clEvENKUlvE1_clEvEUlS5_S5_E_EEEEvS8_RKT_EUliE_EEviT1_,@"STO_CUDA_ENTRY STV_DEFAULT"
_ZN2at6native18elementwise_kernelILi128ELi4EZNS0_22gpu_kernel_impl_nocastINS0_13AUnaryFunctorIN3c104HalfES5_S5_ZZZNS0_15binary_internal21div_floor_kernel_cudaERNS_18TensorIteratorBaseEENKUlvE1_clEvENKUlvE1_clEvEUlS5_S5_E_EEEEvS8_RKT_EUliE_EEviT1_:
.text._ZN2at6native18elementwise_kernelILi128ELi4EZNS0_22gpu_kernel_impl_nocastINS0_13AUnaryFunctorIN3c104HalfES5_S5_ZZZNS0_15binary_internal21div_floor_kernel_cudaERNS_18TensorIteratorBaseEENKUlvE1_clEvENKUlvE1_clEvEUlS5_S5_E_EEEEvS8_RKT_EUliE_EEviT1_:
        /* <DEDUP_REMOVED lines=16> */
[----:B--2---:R-:W-:-:S05]  /*0100*/  HADD2.F32 R0, -RZ, R0.H0_H0 ;  /* 0x20000000ff007230 */ /* 0x004fca0000004100 */
[----:B------:R-:W-:-:S13]  /*0110*/  FSETP.NEU.FTZ.AND P0, PT, R0, RZ, PT ;  /* 0x000000ff0000720b */ /* 0x000fda0003f1d000 */
[----:B------:R-:W-:Y:S05]  /*0120*/  @!P0 BRA `(.L_x_7240) ;  /* 0x0000000400648947 */ /* 0x000fea0003800000 */
[----:B------:R-:W0:Y:S02]  /*0130*/  LDC.U16 R5, c[0x0][0x592] ;  /* 0x00016480ff057b82 */ /* 0x000e240000000400 */
[----:B0-----:R-:W-:-:S05]  /*0140*/  HADD2.F32 R5, -RZ, R5.H0_H0 ;  /* 0x20000005ff057230 */ /* 0x001fca0000004100 */
        /* <DEDUP_REMOVED lines=25> */
.L_x_7244:
[----:B------:R-:W-:Y:S01]  /*02e0*/  FSETP.GEU.FTZ.AND P0, PT, R9, -R2, PT ;  /* 0x800000020900720b */ /* 0x000fe20003f1e000 */
[----:B------:R-:W-:-:S12]  /*02f0*/  FADD.FTZ R4, R4, -1 ;  /* 0xbf80000004047421 */ /* 0x000fd80000010000 */
[----:B------:R-:W-:-:S07]  /*0300*/  @!P0 FADD.FTZ R4, R4, -1 ;  /* 0xbf80000004048421 */ /* 0x000fce0000010000 */
.L_x_7243:
[----:B------:R-:W-:Y:S01]  /*0310*/  FFMA.FTZ R7, -R2, R4, R7 ;  /* 0x0000000402077223 */ /* 0x000fe20000010107 */
[----:B------:R-:W-:Y:S06]  /*0320*/  BRA `(.L_x_7241) ;  /* 0x0000000000787947 */ /* 0x000fec0003800000 */
.L_x_7242:
        /* <DEDUP_REMOVED lines=15> */
.L_x_7246:
        /* <DEDUP_REMOVED lines=13> */
.L_x_7245:
[----:B0-----:R-:W-:-:S04]  /*04f0*/  FMUL.FTZ R2, R7, 1.1920928955078125e-07 ;  /* 0x3400000007027820 */ /* 0x001fc80000410000 */
[----:B------:R-:W-:-:S07]  /*0500*/  FMUL.FTZ R7, R11, R2 ;  /* 0x000000020b077220 */ /* 0x000fce0000410000 */
.L_x_7241:
        /* <DEDUP_REMOVED lines=27> */
.L_x_7240:
[----:B------:R-:W0:Y:S01]  /*06c0*/  LDC.U16 R2, c[0x0][0x592] ;  /* 0x00016480ff027b82 */ /* 0x000e220000000400 */
[----:B------:R-:W1:Y:S01]  /*06d0*/  MUFU.RCP R5, R0 ;  /* 0x0000000000057308 */ /* 0x000e620000001000 */
[----:B0-----:R-:W-:-:S05]  /*06e0*/  HADD2.F32 R2, -RZ, R2.H0_H0 ;  /* 0x20000002ff027230 */ /* 0x001fca0000004100 */
[----:B-1----:R-:W-:-:S05]  /*06f0*/  FMUL.FTZ R2, R2, R5 ;  /* 0x0000000502027220 */ /* 0x002fca0000410000 */
[----:B------:R-:W-:-:S07]  /*0700*/  F2FP.F16.F32.PACK_AB R6, RZ, R2 ;  /* 0x00000002ff06723e */ /* 0x000fce00000000ff */
.L_x_7247:
[----:B------:R-:W0:Y:S01]  /*0710*/  LDC.64 R4, c[0x0][0x580] ;  /* 0x00016000ff047b82 */ /* 0x000e220000000a00 */
[----:B------:R-:W-:-:S05]  /*0720*/  VIADD R3, R3, 0x80 ;  /* 0x0000008003037836 */ /* 0x000fca0000000000 */
[----:B------:R-:W-:-:S13]  /*0730*/  ISETP.GE.AND P0, PT, R3, UR4, PT ;  /* 0x0000000403007c0c */ /* 0x000fda000bf06270 */
[----:B------:R-:W-:Y:S05]  /*0740*/  @P0 BREAK.RELIABLE B2 ;  /* 0x0000000000020942 */ /* 0x000fea0003800100 */
[----:B0-----:R0:W-:Y:S01]  /*0750*/  STG.E.U16 desc[UR6][R4.64], R6 ;  /* 0x0000000604007986 */ /* 0x0011e2000c101506 */
[----:B------:R-:W-:Y:S05]  /*0760*/  @P0 BRA `(.L_x_7248) ;  /* 0x0000000c00600947 */ /* 0x000fea0003800000 */
[----:B0-----:R-:W0:Y:S02]  /*0770*/  LDC.64 R4, c[0x0][0x588] ;  /* 0x00016200ff047b82 */ /* 0x001e240000000a00 */
        /* <DEDUP_REMOVED lines=31> */
.L_x_7253:
[----:B------:R-:W-:Y:S01]  /*0970*/  FSETP.GEU.FTZ.AND P0, PT, R9, -R2, PT ;  /* 0x800000020900720b */ /* 0x000fe20003f1e000 */
[----:B------:R-:W-:-:S12]  /*0980*/  FADD.FTZ R4, R4, -1 ;  /* 0xbf80000004047421 */ /* 0x000fd80000010000 */
[----:B------:R-:W-:-:S07]  /*0990*/  @!P0 FADD.FTZ R4, R4, -1 ;  /* 0xbf80000004048421 */ /* 0x000fce0000010000 */
.L_x_7252:
[----:B------:R-:W-:Y:S01]  /*09a0*/  FFMA.FTZ R7, -R2, R4, R7 ;  /* 0x0000000402077223 */ /* 0x000fe20000010107 */
[----:B------:R-:W-:Y:S06]  /*09b0*/  BRA `(.L_x_7250) ;  /* 0x0000000000787947 */ /* 0x000fec0003800000 */
.L_x_7251:
        /* <DEDUP_REMOVED lines=15> */
.L_x_7255:
        /* <DEDUP_REMOVED lines=13> */
.L_x_7254:
[----:B0-----:R-:W-:-:S04]  /*0b80*/  FMUL.FTZ R2, R7, 1.1920928955078125e-07 ;  /* 0x3400000007027820 */ /* 0x001fc80000410000 */
[----:B------:R-:W-:-:S07]  /*0b90*/  FMUL.FTZ R7, R11, R2 ;  /* 0x000000020b077220 */ /* 0x000fce0000410000 */
.L_x_7250:
        /* <DEDUP_REMOVED lines=27> */
.L_x_7249:
[----:B------:R-:W0:Y:S01]  /*0d50*/  LDC.U16 R2, c[0x0][0x592] ;  /* 0x00016480ff027b82 */ /* 0x000e220000000400 */
[----:B------:R-:W1:Y:S01]  /*0d60*/  MUFU.RCP R5, R0 ;  /* 0x0000000000057308 */ /* 0x000e620000001000 */
[----:B0-----:R-:W-:-:S05]  /*0d70*/  HADD2.F32 R2, -RZ, R2.H0_H0 ;  /* 0x20000002ff027230 */ /* 0x001fca0000004100 */
[----:B-1----:R-:W-:-:S05]  /*0d80*/  FMUL.FTZ R2, R2, R5 ;  /* 0x0000000502027220 */ /* 0x002fca0000410000 */
[----:B------:R-:W-:-:S07]  /*0d90*/  F2FP.F16.F32.PACK_AB R6, RZ, R2 ;  /* 0x00000002ff06723e */ /* 0x000fce00000000ff */
.L_x_7256:
[----:B------:R-:W0:Y:S01]  /*0da0*/  LDC.64 R4, c[0x0][0x580] ;  /* 0x00016000ff047b82 */ /* 0x000e220000000a00 */
[----:B------:R-:W-:Y:S01]  /*0db0*/  VIADD R3, R3, 0x80 ;  /* 0x0000008003037836 */ /* 0x000fe20000000000 */
[----:B0-----:R0:W-:Y:S06]  /*0dc0*/  STG.E.U16 desc[UR6][R4.64], R6 ;  /* 0x0000000604007986 */ /* 0x0011ec000c101506 */
.L_x_7239:
[----:B------:R-:W-:-:S13]  /*0dd0*/  ISETP.GE.AND P0, PT, R3, UR4, PT ;  /* 0x0000000403007c0c */ /* 0x000fda000bf06270 */
[----:B------:R-:W-:Y:S05]  /*0de0*/  @P0 BREAK.RELIABLE B2 ;  /* 0x0000000000020942 */ /* 0x000fea0003800100 */
[----:B------:R-:W-:Y:S05]  /*0df0*/  @P0 BRA `(.L_x_7248) ;  /* 0x0000000400bc0947 */ /* 0x000fea0003800000 */
[----:B------:R-:W-:Y:S05]  /*0e00*/  BSYNC.RELIABLE B2 ;  /* 0x0000000000027941 */ /* 0x000fea0003800100 */
.L_x_7238:
[----:B0-----:R-:W0:Y:S02]  /*0e10*/  LDC.64 R4, c[0x0][0x588] ;  /* 0x00016200ff047b82 */ /* 0x001e240000000a00 */
[----:B0-----:R-:W2:Y:S01]  /*0e20*/  LDG.E.U16 R0, desc[UR6][R4.64] ;  /* 0x0000000604007981 */ /* 0x001ea2000c1e1500 */
[----:B------:R-:W-:Y:S01]  /*0e30*/  BSSY.RECONVERGENT B1, `(.L_x_7257) ;  /* 0x0000068000017945 */ /* 0x000fe20003800200 */
        /* <DEDUP_REMOVED lines=32> */
.L_x_7263:
[----:B------:R-:W-:Y:S01]  /*1040*/  FSETP.GEU.FTZ.AND P0, PT, R9, -R2, PT ;  /* 0x800000020900720b */ /* 0x000fe20003f1e000 */
[----:B------:R-:W-:-:S12]  /*1050*/  FADD.FTZ R4, R4, -1 ;  /* 0xbf80000004047421 */ /* 0x000fd80000010000 */
[----:B------:R-:W-:-:S07]  /*1060*/  @!P0 FADD.FTZ R4, R4, -1 ;  /* 0xbf80000004048421 */ /* 0x000fce0000010000 */
.L_x_7262:
[----:B------:R-:W-:Y:S05]  /*1070*/  BSYNC.RECONVERGENT B4 ;  /* 0x0000000000047941 */ /* 0x000fea0003800200 */
.L_x_7261:
[----:B------:R-:W-:Y:S01]  /*1080*/  FFMA.FTZ R7, -R2, R4, R7 ;  /* 0x0000000402077223 */ /* 0x000fe20000010107 */
[----:B------:R-:W-:Y:S06]  /*1090*/  BRA `(.L_x_7264) ;  /* 0x0000000000807947 */ /* 0x000fec0003800000 */
.L_x_7260:
        /* <DEDUP_REMOVED lines=16> */
.L_x_7267:
        /* <DEDUP_REMOVED lines=13> */
.L_x_7266:
[----:B------:R-:W-:Y:S05]  /*1270*/  BSYNC.RECONVERGENT B4 ;  /* 0x0000000000047941 */ /* 0x000fea0003800200 */
.L_x_7265:
[----:B0-----:R-:W-:-:S04]  /*1280*/  FMUL.FTZ R2, R7, 1.1920928955078125e-07 ;  /* 0x3400000007027820 */ /* 0x001fc80000410000 */
[----:B------:R-:W-:-:S07]  /*1290*/  FMUL.FTZ R7, R11, R2 ;  /* 0x000000020b077220 */ /* 0x000fce0000410000 */
.L_x_7264:
[----:B------:R-:W-:Y:S05]  /*12a0*/  BSYNC.RECONVERGENT B0 ;  /* 0x0000000000007941 */ /* 0x000fea0003800200 */
.L_x_7259:
        /* <DEDUP_REMOVED lines=27> */
.L_x_7258:
[----:B------:R-:W0:Y:S01]  /*1460*/  LDC.U16 R2, c[0x0][0x592] ;  /* 0x00016480ff027b82 */ /* 0x000e220000000400 */
[----:B------:R-:W1:Y:S01]  /*1470*/  MUFU.RCP R5, R0 ;  /* 0x0000000000057308 */ /* 0x000e620000001000 */
[----:B0-----:R-:W-:-:S05]  /*1480*/  HADD2.F32 R2, -RZ, R2.H0_H0 ;  /* 0x20000002ff027230 */ /* 0x001fca0000004100 */
[----:B-1----:R-:W-:-:S05]  /*1490*/  FMUL.FTZ R2, R2, R5 ;  /* 0x0000000502027220 */ /* 0x002fca0000410000 */
[----:B------:R-:W-:-:S07]  /*14a0*/  F2FP.F16.F32.PACK_AB R6, RZ, R2 ;  /* 0x00000002ff06723e */ /* 0x000fce00000000ff */
.L_x_7268:
[----:B------:R-:W-:Y:S05]  /*14b0*/  BSYNC.RECONVERGENT B1 ;  /* 0x0000000000017941 */ /* 0x000fea0003800200 */
.L_x_7257:
[----:B------:R-:W0:Y:S01]  /*14c0*/  LDC.64 R4, c[0x0][0x580] ;  /* 0x00016000ff047b82 */ /* 0x000e220000000a00 */
[----:B------:R-:W-:Y:S01]  /*14d0*/  VIADD R3, R3, 0x80 ;  /* 0x0000008003037836 */ /* 0x000fe20000000000 */
[----:B0-----:R1:W-:Y:S06]  /*14e0*/  STG.E.U16 desc[UR6][R4.64], R6 ;  /* 0x0000000604007986 */ /* 0x0013ec000c101506 */
.L_x_7248:
[----:B------:R-:W-:Y:S05]  /*14f0*/  BSYNC.RECONVERGENT B3 ;  /* 0x0000000000037941 */ /* 0x000fea0003800200 */
.L_x_7237:
[----:B------:R-:W-:Y:S05]  /*1500*/  WARPSYNC.ALL ;  /* 0x0000000000007948 */ /* 0x000fea0003800000 */
[----:B------:R-:W-:-:S13]  /*1510*/  ISETP.GE.AND P0, PT, R3, UR4, PT ;  /* 0x0000000403007c0c */ /* 0x000fda000bf06270 */
[----:B------:R-:W-:Y:S05]  /*1520*/  @P0 EXIT ;  /* 0x000000000000094d */ /* 0x000fea0003800000 */
[----:B------:R-:W2:Y:S02]  /*1530*/  LDC.64 R2, c[0x0][0x588] ;  /* 0x00016200ff027b82 */ /* 0x000ea40000000a00 */
[----:B--2---:R-:W2:Y:S02]  /*1540*/  LDG.E.U16 R0, desc[UR6][R2.64] ;  /* 0x0000000602007981 */ /* 0x004ea4000c1e1500 */
[----:B--2---:R-:W-:-:S05]  /*1550*/  HADD2.F32 R0, -RZ, R0.H0_H0 ;  /* 0x20000000ff007230 */ /* 0x004fca0000004100 */
[----:B------:R-:W-:-:S13]  /*1560*/  FSETP.NEU.FTZ.AND P0, PT, R0, RZ, PT ;  /* 0x000000ff0000720b */ /* 0x000fda0003f1d000 */
[----:B------:R-:W-:Y:S05]  /*1570*/  @!P0 BRA `(.L_x_7269) ;  /* 0x0000000400648947 */ /* 0x000fea0003800000 */
[----:B------:R-:W2:Y:S02]  /*1580*/  LDC.U16 R3, c[0x0][0x592] ;  /* 0x00016480ff037b82 */ /* 0x000ea40000000400 */
[----:B--2---:R-:W-:-:S05]  /*1590*/  HADD2.F32 R3, -RZ, R3.H0_H0 ;  /* 0x20000003ff037230 */ /* 0x004fca0000004100 */
[C---:B------:R-:W-:Y:S01]  /*15a0*/  FSETP.GEU.FTZ.AND P0, PT, |R3|.reuse, |R0|, PT ;  /* 0x400000000300720b */ /* 0x040fe20003f1e200 */
[----:B01----:R-:W-:-:S12]  /*15b0*/  FADD.FTZ R5, |R3|, -RZ ;  /* 0x800000ff03057221 */ /* 0x003fd80000010200 */
        /* <DEDUP_REMOVED lines=23> */
.L_x_7273:
[----:B------:R-:W-:Y:S01]  /*1730*/  FSETP.GEU.FTZ.AND P0, PT, R7, -R2, PT ;  /* 0x800000020700720b */ /* 0x000fe20003f1e000 */
[----:B------:R-:W-:-:S12]  /*1740*/  FADD.FTZ R4, R4, -1 ;  /* 0xbf80000004047421 */ /* 0x000fd80000010000 */
[----:B------:R-:W-:-:S07]  /*1750*/  @!P0 FADD.FTZ R4, R4, -1 ;  /* 0xbf80000004048421 */ /* 0x000fce0000010000 */
.L_x_7272:
[----:B------:R-:W-:Y:S01]  /*1760*/  FFMA.FTZ R5, -R2, R4, R5 ;  /* 0x0000000402057223 */ /* 0x000fe20000010105 */
[----:B------:R-:W-:Y:S06]  /*1770*/  BRA `(.L_x_7270) ;  /* 0x0000000000787947 */ /* 0x000fec0003800000 */
.L_x_7271:
        /* <DEDUP_REMOVED lines=15> */
.L_x_7275:
        /* <DEDUP_REMOVED lines=13> */
.L_x_7274:
[----:B------:R-:W-:-:S04]  /*1940*/  FMUL.FTZ R5, R5, 1.1920928955078125e-07 ;  /* 0x3400000005057820 */ /* 0x000fc80000410000 */
[----:B------:R-:W-:-:S07]  /*1950*/  FMUL.FTZ R5, R10, R5 ;  /* 0x000000050a057220 */ /* 0x000fce0000410000 */
.L_x_7270:
        /* <DEDUP_REMOVED lines=27> */
.L_x_7269:
[----:B------:R-:W2:Y:S01]  /*1b10*/  LDC.U16 R2, c[0x0][0x592] ;  /* 0x00016480ff027b82 */ /* 0x000ea20000000400 */
[----:B------:R-:W3:Y:S01]  /*1b20*/  MUFU.RCP R3, R0 ;  /* 0x0000000000037308 */ /* 0x000ee20000001000 */
[----:B--2---:R-:W-:-:S05]  /*1b30*/  HADD2.F32 R2, -RZ, R2.H0_H0 ;  /* 0x20000002ff027230 */ /* 0x004fca0000004100 */
[----:B---3--:R-:W-:-:S05]  /*1b40*/  FMUL.FTZ R2, R2, R3 ;  /* 0x0000000302027220 */ /* 0x008fca0000410000 */
[----:B01----:R-:W-:-:S07]  /*1b50*/  F2FP.F16.F32.PACK_AB R4, RZ, R2 ;  /* 0x00000002ff04723e */ /* 0x003fce00000000ff */
.L_x_7276:
[----:B------:R-:W0:Y:S02]  /*1b60*/  LDC.64 R2, c[0x0][0x580] ;  /* 0x00016000ff027b82 */ /* 0x000e240000000a00 */
[----:B0-----:R-:W-:Y:S01]  /*1b70*/  STG.E.U16 desc[UR6][R2.64], R4 ;  /* 0x0000000402007986 */ /* 0x001fe2000c101506 */
[----:B------:R-:W-:Y:S05]  /*1b80*/  EXIT ;  /* 0x000000000000794d */ /* 0x000fea0003800000 */
.L_x_7236:
        /* <DEDUP_REMOVED lines=306> */
.L_x_7280:
[----:B------:R-:W0:Y:S02]  /*2eb0*/  LDCU.64 UR8, c[0x0][0x588] ;  /* 0x0000b100ff0877ac */ /* 0x000e240008000a00 */
[----:B0-----:R-:W-:-:S04]  /*2ec0*/  IADD3 R6, P0, PT, R4, UR8, RZ ;  /* 0x0000000804067c10 */ /* 0x001fc8000ff1e0ff */
[----:B------:R-:W-:-:S05]  /*2ed0*/  IADD3.X R7, PT, PT, RZ, UR9, RZ, P0, !PT ;  /* 0x00000009ff077c10 */ /* 0x000fca00087fe4ff */
[----:B------:R-:W2:Y:S01]  /*2ee0*/  LDG.E.U16 R4, desc[UR6][R6.64] ;  /* 0x0000000606047981 */ /* 0x000ea2000c1e1500 */
[----:B------:R-:W-:Y:S01]  /*2ef0*/  BSSY.RECONVERGENT B3, `(.L_x_7281) ;  /* 0x0000068000037945 */ /* 0x000fe20003800200 */
[----:B--2---:R-:W-:-:S05]  /*2f00*/  HADD2.F32 R4, -RZ, R4.H0_H0 ;  /* 0x20000004ff047230 */ /* 0x004fca0000004100 */
[----:B------:R-:W-:-:S13]  /*2f10*/  FSETP.NEU.FTZ.AND P0, PT, R4, RZ, PT ;  /* 0x000000ff0400720b */ /* 0x000fda0003f1d000 */
[----:B------:R-:W0:Y:S01]  /*2f20*/  @!P0 LDC.U16 R9, c[0x0][0x592] ;  /* 0x00016480ff098b82 */ /* 0x000e220000000400 */
        /* <DEDUP_REMOVED lines=37> */
.L_x_7287:
[----:B------:R-:W-:Y:S05]  /*3180*/  BSYNC.RECONVERGENT B4 ;  /* 0x0000000000047941 */ /* 0x000fea0003800200 */
.L_x_7286:
[----:B------:R-:W-:Y:S01]  /*3190*/  FFMA.FTZ R6, -R13, R11, R6 ;  /* 0x0000000b0d067223 */ /* 0x000fe20000010106 */
[----:B------:R-:W-:Y:S06]  /*31a0*/  BRA `(.L_x_7284) ;  /* 0x0000000000807947 */ /* 0x000fec0003800000 */
.L_x_7285:
        /* <DEDUP_REMOVED lines=16> */
.L_x_7290:
        /* <DEDUP_REMOVED lines=13> */
.L_x_7289:
[----:B------:R-:W-:Y:S05]  /*3380*/  BSYNC.RECONVERGENT B4 ;  /* 0x0000000000047941 */ /* 0x000fea0003800200 */
.L_x_7288:
[----:B------:R-:W-:-:S04]  /*3390*/  FMUL.FTZ R9, R6, 1.1920928955078125e-07 ;  /* 0x3400000006097820 */ /* 0x000fc80000410000 */
[----:B------:R-:W-:-:S07]  /*33a0*/  FMUL.FTZ R6, R12, R9 ;  /* 0x000000090c067220 */ /* 0x000fce0000410000 */
.L_x_7284:
[----:B------:R-:W-:Y:S05]  /*33b0*/  BSYNC.RECONVERGENT B2 ;  /* 0x0000000000027941 */ /* 0x000fea0003800200 */
.L_x_7283:
        /* <DEDUP_REMOVED lines=22> */
.L_x_7291:
[----:B------:R-:W-:-:S05]  /*3520*/  FMUL.FTZ R7, R7, R8 ;  /* 0x0000000807077220 */ /* 0x000fca0000410000 */
[----:B------:R-:W-:-:S05]  /*3530*/  F2FP.F16.F32.PACK_AB R4, RZ, R7 ;  /* 0x00000007ff04723e */ /* 0x000fca00000000ff */
[----:B------:R-:W-:-:S05]  /*3540*/  HADD2.F32 R4, -RZ, R4.H0_H0 ;  /* 0x20000004ff047230 */ /* 0x000fca0000004100 */
[----:B------:R-:W-:-:S04]  /*3550*/  LOP3.LUT R4, RZ, 0x80000000, R4, 0xb8, !PT ;  /* 0x80000000ff047812 */ /* 0x000fc800078eb804 */
[----:B------:R-:W-:-:S07]  /*3560*/  F2FP.F16.F32.PACK_AB R8, RZ, R4 ;  /* 0x00000004ff08723e */ /* 0x000fce00000000ff */
.L_x_7282:
[----:B------:R-:W-:Y:S05]  /*3570*/  BSYNC.RECONVERGENT B3 ;  /* 0x0000000000037941 */ /* 0x000fea0003800200 */
.L_x_7281:
        /* <DEDUP_REMOVED lines=306> */
.L_x_7293:
[----:B------:R-:W1:Y:S02]  /*48a0*/  LDCU.64 UR8, c[0x0][0x588] ;  /* 0x0000b100ff0877ac */ /* 0x000e640008000a00 */
[----:B-1----:R-:W-:-:S04]  /*48b0*/  IADD3 R6, P0, PT, R4, UR8, RZ ;  /* 0x0000000804067c10 */ /* 0x002fc8000ff1e0ff */
[----:B------:R-:W-:-:S05]  /*48c0*/  IADD3.X R7, PT, PT, RZ, UR9, RZ, P0, !PT ;  /* 0x00000009ff077c10 */ /* 0x000fca00087fe4ff */
[----:B------:R-:W2:Y:S01]  /*48d0*/  LDG.E.U16 R4, desc[UR6][R6.64] ;  /* 0x0000000606047981 */ /* 0x000ea2000c1e1500 */
[----:B------:R-:W-:Y:S01]  /*48e0*/  BSSY.RECONVERGENT B3, `(.L_x_7294) ;  /* 0x0000068000037945 */ /* 0x000fe20003800200 */
[----:B--2---:R-:W-:-:S05]  /*48f0*/  HADD2.F32 R4, -RZ, R4.H0_H0 ;  /* 0x20000004ff047230 */ /* 0x004fca0000004100 */
        /* <DEDUP_REMOVED lines=31> */
.L_x_7301:
[----:B------:R-:W-:Y:S01]  /*4af0*/  FSETP.GEU.FTZ.AND P0, PT, R9, -R13, PT ;  /* 0x8000000d0900720b */ /* 0x000fe20003f1e000 */
[----:B------:R-:W-:-:S12]  /*4b00*/  FADD.FTZ R11, R11, -1 ;  /* 0xbf8000000b0b7421 */ /* 0x000fd80000010000 */
[----:B------:R-:W-:-:S07]  /*4b10*/  @!P0 FADD.FTZ R11, R11, -1 ;  /* 0xbf8000000b0b8421 */ /* 0x000fce0000010000 */
.L_x_7300:
[----:B------:R-:W-:Y:S05]  /*4b20*/  BSYNC.RECONVERGENT B4 ;  /* 0x0000000000047941 */ /* 0x000fea0003800200 */
.L_x_7299:
[----:B------:R-:W-:Y:S01]  /*4b30*/  FFMA.FTZ R6, -R13, R11, R6 ;  /* 0x0000000b0d067223 */ /* 0x000fe20000010106 */
[----:B------:R-:W-:Y:S06]  /*4b40*/  BRA `(.L_x_7297) ;  /* 0x0000000000807947 */ /* 0x000fec0003800000 */
.L_x_7298:
        /* <DEDUP_REMOVED lines=16> */
.L_x_7304:
        /* <DEDUP_REMOVED lines=13> */
.L_x_7303:
[----:B------:R-:W-:Y:S05]  /*4d20*/  BSYNC.RECONVERGENT B4 ;  /* 0x0000000000047941 */ /* 0x000fea0003800200 */
.L_x_7302:
[----:B------:R-:W-:-:S04]  /*4d30*/  FMUL.FTZ R9, R6, 1.1920928955078125e-07 ;  /* 0x3400000006097820 */ /* 0x000fc80000410000 */
[----:B------:R-:W-:-:S07]  /*4d40*/  FMUL.FTZ R6, R12, R9 ;  /* 0x000000090c067220 */ /* 0x000fce0000410000 */
.L_x_7297:
[----:B------:R-:W-:Y:S05]  /*4d50*/  BSYNC.RECONVERGENT B2 ;  /* 0x0000000000027941 */ /* 0x000fea0003800200 */
.L_x_7296:
        /* <DEDUP_REMOVED lines=27> */
.L_x_7295:
[----:B------:R-:W1:Y:S01]  /*4f10*/  LDC.U16 R6, c[0x0][0x592] ;  /* 0x00016480ff067b82 */ /* 0x000e620000000400 */
[----:B------:R-:W2:Y:S01]  /*4f20*/  MUFU.RCP R7, R4 ;  /* 0x0000000400077308 */ /* 0x000ea20000001000 */
[----:B-1----:R-:W-:-:S05]  /*4f30*/  HADD2.F32 R6, -RZ, R6.H0_H0 ;  /* 0x20000006ff067230 */ /* 0x002fca0000004100 */
[----:B--2---:R-:W-:-:S05]  /*4f40*/  FMUL.FTZ R7, R6, R7 ;  /* 0x0000000706077220 */ /* 0x004fca0000410000 */
[----:B------:R-:W-:-:S07]  /*4f50*/  F2FP.F16.F32.PACK_AB R7, RZ, R7 ;  /* 0x00000007ff07723e */ /* 0x000fce00000000ff */
.L_x_7305:
[----:B------:R-:W-:Y:S05]  /*4f60*/  BSYNC.RECONVERGENT B3 ;  /* 0x0000000000037941 */ /* 0x000fea0003800200 */
.L_x_7294:
[----:B------:R-:W1:Y:S01]  /*4f70*/  LDCU.64 UR8, c[0x0][0x580] ;  /* 0x0000b000ff0877ac */ /* 0x000e620008000a00 */
[----:B------:R-:W-:Y:S02]  /*4f80*/  IADD3 R3, PT, PT, R3, 0x80, RZ ;  /* 0x0000008003037810 */ /* 0x000fe40007ffe0ff */
[----:B-1----:R-:W-:-:S04]  /*4f90*/  IADD3 R4, P0, PT, R5, UR8, RZ ;  /* 0x0000000805047c10 */ /* 0x002fc8000ff1e0ff */
[----:B------:R-:W-:-:S05]  /*4fa0*/  IADD3.X R5, PT, PT, RZ, UR9, RZ, P0, !PT ;  /* 0x00000009ff057c10 */ /* 0x000fca00087fe4ff */
[----:B------:R1:W-:Y:S04]  /*4fb0*/  STG.E.U16 desc[UR6][R4.64], R7 ;  /* 0x0000000704007986 */ /* 0x0003e8000c101506 */
.L_x_7279:
[----:B------:R-:W-:-:S13]  /*4fc0*/  ISETP.GE.AND P0, PT, R3, UR4, PT ;  /* 0x0000000403007c0c */ /* 0x000fda000bf06270 */
[----:B------:R-:W-:Y:S05]  /*4fd0*/  @P0 BREAK.RELIABLE B0 ;  /* 0x0000000000000942 */ /* 0x000fea0003800100 */
[----:B------:R-:W-:Y:S05]  /*4fe0*/  @P0 BRA `(.L_x_7292) ;  /* 0x0000001800740947 */ /* 0x000fea0003800000 */
[----:B------:R-:W-:Y:S05]  /*4ff0*/  BSYNC.RELIABLE B0 ;  /* 0x0000000000007941 */ /* 0x000fea0003800100 */
.L_x_7278:
        /* <DEDUP_REMOVED lines=282> */
[----:B------:R-:W4:Y:S01]  /*61a0*/  @P0 LDC.64 R14, c[0x0][0x4b0] ;  /* 0x00012c00ff0e0b82 */ /* 0x000f220000000a00 */
[----:B-1----:R-:W-:-:S07]  /*61b0*/  IMAD.HI.U32 R10, R7, UR9, R6 ;  /* 0x00000009070a7c27 */ /* 0x002fce000f8e0006 */
[----:B------:R-:W1:Y:S01]  /*61c0*/  @P0 LDC R17, c[0x0][0x4ac] ;  /* 0x00012b00ff110b82 */ /* 0x000e620000000800 */
[----:B--2---:R-:W-:Y:S02]  /*61d0*/  SHF.R.U32.HI R11, RZ, UR5, R10 ;  /* 0x00000005ff0b7c19 */ /* 0x004fe4000801160a */
[----:B------:R-:W-:-:S05]  /*61e0*/  @P0 MOV R10, RZ ;  /* 0x000000ff000a0202 */ /* 0x000fca0000000f00 */
[----:B------:R-:W2:Y:S01]  /*61f0*/  @P0 LDC.64 R8, c[0x0][0x578] ;  /* 0x00015e00ff080b82 */ /* 0x000ea20000000a00 */
[--C-:B0-----:R-:W-:Y:S02]  /*6200*/  IMAD.MOV R13, RZ, RZ, -R11.reuse ;  /* 0x000000ffff0d7224 */ /* 0x101fe400078e0a0b */
[----:B----4-:R-:W-:-:S05]  /*6210*/  @P0 IMAD.HI.U32 R6, R11, R14, R10 ;  /* 0x0000000e0b060227 */ /* 0x010fca00078e000a */
        /* <DEDUP_REMOVED lines=8> */
.L_x_7306:
        /* <DEDUP_REMOVED lines=37> */
.L_x_7314:
[----:B------:R-:W-:Y:S01]  /*64f0*/  FSETP.GEU.FTZ.AND P0, PT, R9, -R13, PT ;  /* 0x8000000d0900720b */ /* 0x000fe20003f1e000 */
[----:B------:R-:W-:-:S12]  /*6500*/  FADD.FTZ R11, R11, -1 ;  /* 0xbf8000000b0b7421 */ /* 0x000fd80000010000 */
[----:B------:R-:W-:-:S07]  /*6510*/  @!P0 FADD.FTZ R11, R11, -1 ;  /* 0xbf8000000b0b8421 */ /* 0x000fce0000010000 */
.L_x_7313:
[----:B------:R-:W-:Y:S05]  /*6520*/  BSYNC.RECONVERGENT B4 ;  /* 0x0000000000047941 */ /* 0x000fea0003800200 */
.L_x_7312:
[----:B------:R-:W-:Y:S01]  /*6530*/  FFMA.FTZ R6, -R13, R11, R6 ;  /* 0x0000000b0d067223 */ /* 0x000fe20000010106 */
[----:B------:R-:W-:Y:S06]  /*6540*/  BRA `(.L_x_7310) ;  /* 0x0000000000807947 */ /* 0x000fec0003800000 */
.L_x_7311:
        /* <DEDUP_REMOVED lines=16> */
.L_x_7317:
        /* <DEDUP_REMOVED lines=13> */
.L_x_7316:
[----:B------:R-:W-:Y:S05]  /*6720*/  BSYNC.RECONVERGENT B4 ;  /* 0x0000000000047941 */ /* 0x000fea0003800200 */
.L_x_7315:
[----:B------:R-:W-:-:S04]  /*6730*/  FMUL.FTZ R9, R6, 1.1920928955078125e-07 ;  /* 0x3400000006097820 */ /* 0x000fc80000410000 */
[----:B------:R-:W-:-:S07]  /*6740*/  FMUL.FTZ R6, R12, R9 ;  /* 0x000000090c067220 */ /* 0x000fce0000410000 */
.L_x_7310:
[----:B------:R-:W-:Y:S05]  /*6750*/  BSYNC.RECONVERGENT B2 ;  /* 0x0000000000027941 */ /* 0x000fea0003800200 */
.L_x_7309:
        /* <DEDUP_REMOVED lines=27> */
.L_x_7308:
[----:B------:R-:W1:Y:S01]  /*6910*/  LDC.U16 R6, c[0x0][0x592] ;  /* 0x00016480ff067b82 */ /* 0x000e620000000400 */
[----:B------:R-:W2:Y:S01]  /*6920*/  MUFU.RCP R7, R4 ;  /* 0x0000000400077308 */ /* 0x000ea20000001000 */
[----:B-1----:R-:W-:-:S05]  /*6930*/  HADD2.F32 R6, -RZ, R6.H0_H0 ;  /* 0x20000006ff067230 */ /* 0x002fca0000004100 */
[----:B--2---:R-:W-:-:S05]  /*6940*/  FMUL.FTZ R7, R6, R7 ;  /* 0x0000000706077220 */ /* 0x004fca0000410000 */
[----:B------:R-:W-:-:S07]  /*6950*/  F2FP.F16.F32.PACK_AB R7, RZ, R7 ;  /* 0x00000007ff07723e */ /* 0x000fce00000000ff */
.L_x_7318:
[----:B------:R-:W-:Y:S05]  /*6960*/  BSYNC.RECONVERGENT B3 ;  /* 0x0000000000037941 */ /* 0x000fea0003800200 */
.L_x_7307:
[----:B------:R-:W1:Y:S01]  /*6970*/  LDCU.64 UR8, c[0x0][0x580] ;  /* 0x0000b000ff0877ac */ /* 0x000e620008000a00 */
[----:B------:R-:W-:Y:S02]  /*6980*/  IADD3 R3, PT, PT, R3, 0x80, RZ ;  /* 0x0000008003037810 */ /* 0x000fe40007ffe0ff */
[----:B-1----:R-:W-:-:S04]  /*6990*/  IADD3 R4, P0, PT, R5, UR8, RZ ;  /* 0x0000000805047c10 */ /* 0x002fc8000ff1e0ff */
[----:B------:R-:W-:-:S05]  /*69a0*/  IADD3.X R5, PT, PT, RZ, UR9, RZ, P0, !PT ;  /* 0x00000009ff057c10 */ /* 0x000fca00087fe4ff */
[----:B------:R2:W-:Y:S04]  /*69b0*/  STG.E.U16 desc[UR6][R4.64], R7 ;  /* 0x0000000704007986 */ /* 0x0005e8000c101506 */
.L_x_7292:
[----:B------:R-:W-:Y:S05]  /*69c0*/  BSYNC.RECONVERGENT B1 ;  /* 0x0000000000017941 */ /* 0x000fea0003800200 */
.L_x_7277:
        /* <DEDUP_REMOVED lines=301> */
.L_x_7319:
[----:B------:R-:W1:Y:S02]  /*7ca0*/  LDCU.128 UR8, c[0x0][0x580] ;  /* 0x0000b000ff0877ac */ /* 0x000e640008000c00 */
[----:B-1----:R-:W-:-:S05]  /*7cb0*/  IADD3 R4, P0, PT, R2, UR10, RZ ;  /* 0x0000000a02047c10 */ /* 0x002fca000ff1e0ff */
[----:B------:R-:W-:-:S05]  /*7cc0*/  IMAD.X R5, RZ, RZ, UR11, P0 ;  /* 0x0000000bff057e24 */ /* 0x000fca00080e06ff */
[----:B------:R-:W2:Y:S01]  /*7cd0*/  LDG.E.U16 R0, desc[UR6][R4.64] ;  /* 0x0000000604007981 */ /* 0x000ea2000c1e1500 */
[----:B------:R-:W-:Y:S01]  /*7ce0*/  IADD3 R2, P1, PT, R3, UR8, RZ ;  /* 0x0000000803027c10 */ /* 0x000fe2000ff3e0ff */
[----:B------:R-:W-:Y:S03]  /*7cf0*/  BSSY.RECONVERGENT B1, `(.L_x_7320) ;  /* 0x0000069000017945 */ /* 0x000fe60003800200 */
[----:B------:R-:W-:Y:S01]  /*7d00*/  IADD3.X R3, PT, PT, RZ, UR9, RZ, P1, !PT ;  /* 0x00000009ff037c10 */ /* 0x000fe20008ffe4ff */
        /* <DEDUP_REMOVED lines=32> */
.L_x_7327:
[----:B------:R-:W-:Y:S01]  /*7f10*/  FSETP.GEU.FTZ.AND P0, PT, R7, -R11, PT ;  /* 0x8000000b0700720b */ /* 0x000fe20003f1e000 */
[----:B------:R-:W-:-:S12]  /*7f20*/  FADD.FTZ R9, R9, -1 ;  /* 0xbf80000009097421 */ /* 0x000fd80000010000 */
[----:B------:R-:W-:-:S07]  /*7f30*/  @!P0 FADD.FTZ R9, R9, -1 ;  /* 0xbf80000009098421 */ /* 0x000fce0000010000 */
.L_x_7326:
[----:B------:R-:W-:Y:S05]  /*7f40*/  BSYNC.RECONVERGENT B3 ;  /* 0x0000000000037941 */ /* 0x000fea0003800200 */
.L_x_7325:
[----:B------:R-:W-:Y:S01]  /*7f50*/  FFMA.FTZ R4, -R11, R9, R4 ;  /* 0x000000090b047223 */ /* 0x000fe20000010104 */
[----:B------:R-:W-:Y:S06]  /*7f60*/  BRA `(.L_x_7323) ;  /* 0x0000000000807947 */ /* 0x000fec0003800000 */
.L_x_7324:
        /* <DEDUP_REMOVED lines=16> */
.L_x_7330:
        /* <DEDUP_REMOVED lines=13> */
.L_x_7329:
[----:B------:R-:W-:Y:S05]  /*8140*/  BSYNC.RECONVERGENT B3 ;  /* 0x0000000000037941 */ /* 0x000fea0003800200 */
.L_x_7328:
[----:B------:R-:W-:-:S04]  /*8150*/  FMUL.FTZ R7, R4, 1.1920928955078125e-07 ;  /* 0x3400000004077820 */ /* 0x000fc80000410000 */
[----:B------:R-:W-:-:S07]  /*8160*/  FMUL.FTZ R4, R10, R7 ;  /* 0x000000070a047220 */ /* 0x000fce0000410000 */
.L_x_7323:
[----:B------:R-:W-:Y:S05]  /*8170*/  BSYNC.RECONVERGENT B2 ;  /* 0x0000000000027941 */ /* 0x000fea0003800200 */
.L_x_7322:
        /* <DEDUP_REMOVED lines=27> */
.L_x_7321:
[----:B------:R-:W1:Y:S01]  /*8330*/  LDC.U16 R4, c[0x0][0x592] ;  /* 0x00016480ff047b82 */ /* 0x000e620000000400 */
[----:B------:R-:W2:Y:S01]  /*8340*/  MUFU.RCP R5, R0 ;  /* 0x0000000000057308 */ /* 0x000ea20000001000 */
[----:B-1----:R-:W-:-:S05]  /*8350*/  HADD2.F32 R4, -RZ, R4.H0_H0 ;  /* 0x20000004ff047230 */ /* 0x002fca0000004100 */
[----:B--2---:R-:W-:-:S05]  /*8360*/  FMUL.FTZ R5, R4, R5 ;  /* 0x0000000504057220 */ /* 0x004fca0000410000 */
[----:B------:R-:W-:-:S07]  /*8370*/  F2FP.F16.F32.PACK_AB R5, RZ, R5 ;  /* 0x00000005ff05723e */ /* 0x000fce00000000ff */
.L_x_7331:
[----:B------:R-:W-:Y:S05]  /*8380*/  BSYNC.RECONVERGENT B1 ;  /* 0x0000000000017941 */ /* 0x000fea0003800200 */
.L_x_7320:
[----:B------:R-:W-:Y:S01]  /*8390*/  STG.E.U16 desc[UR6][R2.64], R5 ;  /* 0x0000000502007986 */ /* 0x000fe2000c101506 */
[----:B------:R-:W-:Y:S05]  /*83a0*/  EXIT ;  /* 0x000000000000794d */ /* 0x000fea0003800000 */
.L_x_7332:
        /* <DEDUP_REMOVED lines=13> */
.L_x_32860:


//--------------------- .text._ZN2at6native27unrolled_elementwise_kernelINS0_13AUnaryFunctorIN3c104HalfES4_S4_ZZZNS0_15binary_internal21div_floor_kernel_cudaERNS_18TensorIteratorBaseEENKUlvE1_clEvENKUlvE1_clEvEUlS4_S4_E_EESt5arrayIPcLm2EELi4E23TrivialOffsetCalculatorILi1EjESG_NS0_6memory15LoadWithoutCastENSH_16StoreWithoutCastEEEviT_T0_T2_T3_T4_T5_ --------------------------
	.section	.text._ZN2at6native27unrolled_elementwise_kernelINS0_13AUnaryFunctorIN3c104HalfES4_S4_ZZZNS0_15binary_internal21div_floor_kernel_cudaERNS_18TensorIteratorBaseEENKUlvE1_clEvENKUlvE1_clEvEUlS4_S4_E_EESt5arrayIPcLm2EELi4E23TrivialOffsetCalculatorILi1EjESG_NS0_6memory15LoadWithoutCastENSH_16StoreWithoutCastEEEviT_T0_T2_T3_T4_T5_,"ax",@progbits
	.align	128
        .global         _ZN2at6native27unrolled_elementwise_kernelINS0_13AUnaryFunctorIN3c104HalfES4_S4_ZZZNS0_15binary_internal21div_floor_kernel_cudaERNS_18TensorIteratorBaseEENKUlvE1_clEvENKUlvE1_clEvEUlS4_S4_E_EESt5arrayIPcLm2EELi4E23TrivialOffsetCalculatorILi1EjESG_NS0_6memory15LoadWithoutCastENSH_16StoreWithoutCastEEEviT_T0_T2_T3_T4_T5_
        .type           _ZN2at6native27unrolled_elementwise_kernelINS0_13AUnaryFunctorIN3c104HalfES4_S4_ZZZNS0_15binary_internal21div_floor_kernel_cudaERNS_18TensorIteratorBaseEENKUlvE1_clEvENKUlvE1_clEvEUlS4_S4_E_EESt5arrayIPcLm2EELi4E23TrivialOffsetCalculatorILi1EjESG_NS0_6memory15LoadWithoutCastENSH_16StoreWithoutCastEEEviT_T0_T2_T3_T4_T5_,@function
        .size           _ZN2at6native27unrolled_elementwise_kernelINS0_13AUnaryFunctorIN3c104HalfES4_S4_ZZZNS0_15binary_internal21div_floor_kernel_cudaERNS_18TensorIteratorBaseEENKUlvE1_clEvENKUlvE1_clEvEUlS4_S4_E_EESt5arrayIPcLm2EELi4E23TrivialOffsetCalculatorILi1EjESG_NS0_6memory15LoadWithoutCastENSH_16StoreWithoutCastEEEviT_T0_T2_T3_T4_T5_,(.L_x_32861 - _ZN2at6native27unrolled_elementwise_kernelINS0_13AUnaryFunctorIN3c104HalfES4_S4_ZZZNS0_15binary_internal21div_floor_kernel_cudaERNS_18TensorIteratorBaseEENKUlvE1_clEvENKUlvE1_clEvEUlS4_S4_E_EESt5arrayIPcLm2EELi4E23TrivialOffsetCalculatorILi1EjESG_NS0_6memory15LoadWithoutCastENSH_16StoreWithoutCastEEEviT_T0_T2_T3_T4_T5_)
        .other          _ZN2at6native27unrolled_elementwise_kernelINS0_13AUnaryFunctorIN3c104HalfES4_S4_ZZZNS0_15binary_internal21div_floor_kernel_cudaERNS_18TensorIteratorBaseEENKUlvE1_clEvENKUlvE1_clEvEUlS4_S4_E_EESt5arrayIPcLm2EELi4E23TrivialOffsetCalculatorILi1EjESG_NS0_6memory15LoadWithoutCastENSH_16StoreWithoutCastEEEviT_T0_T2_T3_T4_T5_,@"STO_CUDA_ENTRY STV_DEFAULT"
_ZN2at6native27unrolled_elementwise_kernelINS0_13AUnaryFunctorIN3c104HalfES4_S4_ZZZNS0_15binary_internal21div_floor_kernel_cudaERNS_18TensorIteratorBaseEENKUlvE1_clEvENKUlvE1_clEvEUlS4_S4_E_EESt5arrayIPcLm2EELi4E23TrivialOffsetCalculatorILi1EjESG_NS0_6memory15LoadWithoutCastENSH_16StoreWithoutCastEEEviT_T0_T2_T3_T4_T5_:
.text._ZN2at6native27unrolled_elementwise_kernelINS0_13AUnaryFunctorIN3c104HalfES4_S4_ZZZNS0_15binary_internal21div_floor_kernel_cudaERNS_18TensorIteratorBaseEENKUlvE1_clEvENKUlvE1_clEvEUlS4_S4_E_EESt5arrayIPcLm2EELi4E23TrivialOffsetCalculatorILi1EjESG_NS0_6memory15LoadWithoutCastENSH_16StoreWithoutCastEEEviT_T0_T2_T3_T4_T5_:
        /* <DEDUP_REMOVED lines=13> */
[----:B------:R-:W-:Y:S01]  /*00d0*/  @!P1 IADD3 R13, PT, PT, R13, 0x80, RZ ;  /* 0x000000800d0d9810 */ /* 0x000fe20007ffe0ff */
[----:B------:R-:W2:Y:S03]  /*00e0*/  @!P1 LDC.64 R10, c[0x0][0x390] ;  /* 0x0000e400ff0a9b82 */ /* 0x000ea60000000a00 */
[----:B------:R-:W-:Y:S01]  /*00f0*/  ISETP.GE.AND P3, PT, R13, R2, PT ;  /* 0x000000020d00720c */ /* 0x000fe20003f66270 */
[----:B0-----:R-:W-:-:S12]  /*0100*/  @!P0 IMAD.WIDE.U32 R4, R15, 0x2, R4 ;  /* 0x000000020f048825 */ /* 0x001fd800078e0004 */
[----:B------:R-:W-:Y:S01]  /*0110*/  @!P3 IMAD R19, R0, 0x200, R13 ;  /* 0x000002000013b824 */ /* 0x000fe200078e020d */
[----:B------:R-:W0:Y:S01]  /*0120*/  @!P3 LDC.64 R8, c[0x0][0x390] ;  /* 0x0000e400ff08bb82 */ /* 0x000e220000000a00 */
[----:B------:R-:W-:-:S05]  /*0130*/  @!P3 VIADD R13, R13, 0x80 ;  /* 0x000000800d0db836 */ /* 0x000fca0000000000 */
[----:B------:R-:W-:Y:S01]  /*0140*/  ISETP.GE.AND P2, PT, R13, R2, PT ;  /* 0x000000020d00720c */ /* 0x000fe20003f46270 */
[----:B--2---:R-:W-:-:S12]  /*0150*/  @!P1 IMAD.WIDE.U32 R10, R17, 0x2, R10 ;  /* 0x00000002110a9825 */ /* 0x004fd800078e000a */
[----:B------:R-:W2:Y:S01]  /*0160*/  @!P2 LDC.64 R6, c[0x0][0x390] ;  /* 0x0000e400ff06ab82 */ /* 0x000ea20000000a00 */
[----:B------:R-:W-:Y:S01]  /*0170*/  @!P2 LEA R13, R0, R13, 0x9 ;  /* 0x0000000d000da211 */ /* 0x000fe200078e48ff */
        /* <DEDUP_REMOVED lines=13> */
[----:B-----5:R-:W-:-:S05]  /*0250*/  HADD2.F32 R4, -RZ, R9.H0_H0 ;  /* 0x20000009ff047230 */ /* 0x020fca0000004100 */
        /* <DEDUP_REMOVED lines=39> */
.L_x_7339:
[----:B------:R-:W-:Y:S05]  /*04d0*/  BSYNC.RECONVERGENT B2 ;  /* 0x0000000000027941 */ /* 0x000fea0003800200 */
.L_x_7338:
[----:B------:R-:W-:Y:S01]  /*04e0*/  FFMA.FTZ R10, -R13, R9, R10 ;  /* 0x000000090d0a7223 */ /* 0x000fe2000001010a */
[----:B------:R-:W-:Y:S06]  /*04f0*/  BRA `(.L_x_7336) ;  /* 0x0000000000807947 */ /* 0x000fec0003800000 */
.L_x_7337:
        /* <DEDUP_REMOVED lines=16> */
.L_x_7342:
        /* <DEDUP_REMOVED lines=13> */
.L_x_7341:
[----:B------:R-:W-:Y:S05]  /*06d0*/  BSYNC.RECONVERGENT B2 ;  /* 0x0000000000027941 */ /* 0x000fea0003800200 */
.L_x_7340:
[----:B------:R-:W-:-:S04]  /*06e0*/  FMUL.FTZ R9, R10, 1.1920928955078125e-07 ;  /* 0x340000000a097820 */ /* 0x000fc80000410000 */
[----:B------:R-:W-:-:S07]  /*06f0*/  FMUL.FTZ R10, R14, R9 ;  /* 0x000000090e0a7220 */ /* 0x000fce0000410000 */
.L_x_7336:
[----:B------:R-:W-:Y:S05]  /*0700*/  BSYNC.RECONVERGENT B0 ;  /* 0x0000000000007941 */ /* 0x000fea0003800200 */
.L_x_7335:
        /* <DEDUP_REMOVED lines=22> */
.L_x_7343:
[----:B------:R-:W-:-:S05]  /*0870*/  FMUL.FTZ R5, R5, R11 ;  /* 0x0000000b05057220 */ /* 0x000fca0000410000 */
[----:B------:R-:W-:-:S05]  /*0880*/  F2FP.F16.F32.PACK_AB R4, RZ, R5 ;  /* 0x00000005ff04723e */ /* 0x000fca00000000ff */
[----:B------:R-:W-:-:S05]  /*0890*/  HADD2.F32 R4, -RZ, R4.H0_H0 ;  /* 0x20000004ff047230 */ /* 0x000fca0000004100 */
[----:B------:R-:W-:-:S04]  /*08a0*/  LOP3.LUT R4, RZ, 0x80000000, R4, 0xb8, !PT ;  /* 0x80000000ff047812 */ /* 0x000fc800078eb804 */
[----:B------:R-:W-:-:S07]  /*08b0*/  F2FP.F16.F32.PACK_AB R5, RZ, R4 ;  /* 0x00000004ff05723e */ /* 0x000fce00000000ff */
.L_x_7334:
[----:B------:R-:W-:Y:S05]  /*08c0*/  BSYNC.RECONVERGENT B1 ;  /* 0x0000000000017941 */ /* 0x000fea0003800200 */
.L_x_7333:
[----:B-----5:R-:W-:Y:S01]  /*08d0*/  VIADD R9, R3, 0x80 ;  /* 0x0000008003097836 */ /* 0x020fe20000000000 */
[----:B------:R-:W-:Y:S04]  /*08e0*/  BSSY.RECONVERGENT B1, `(.L_x_7344) ;  /* 0x000006a000017945 */ /* 0x000fe80003800200 */
[----:B------:R-:W-:-:S13]  /*08f0*/  ISETP.GE.AND P0, PT, R9, R2, PT ;  /* 0x000000020900720c */ /* 0x000fda0003f06270 */
[----:B------:R-:W-:Y:S05]  /*0900*/  @P0 BRA `(.L_x_7345) ;  /* 0x00000004009c0947 */ /* 0x000fea0003800000 */
[----:B------:R-:W-:-:S05]  /*0910*/  HADD2.F32 R8, -RZ, R8.H0_H0 ;  /* 0x20000008ff087230 */ /* 0x000fca0000004100 */
        /* <DEDUP_REMOVED lines=16> */
[----:B0-----:R-:W0:Y:S02]  /*0a20*/  FRND.TRUNC R15, R10 ;  /* 0x0000000a000f7307 */ /* 0x001e24000020d000 */
        /* <DEDUP_REMOVED lines=14> */
.L_x_7352:
[----:B------:R-:W-:Y:S01]  /*0b10*/  FSETP.GEU.FTZ.AND P0, PT, R13, -R17, PT ;  /* 0x800000110d00720b */ /* 0x000fe20003f1e000 */
[----:B------:R-:W-:-:S12]  /*0b20*/  FADD.FTZ R15, R15, -1 ;  /* 0xbf8000000f0f7421 */ /* 0x000fd80000010000 */
[----:B------:R-:W-:-:S07]  /*0b30*/  @!P0 FADD.FTZ R15, R15, -1 ;  /* 0xbf8000000f0f8421 */ /* 0x000fce0000010000 */
.L_x_7351:
[----:B------:R-:W-:Y:S05]  /*0b40*/  BSYNC.RECONVERGENT B2 ;  /* 0x0000000000027941 */ /* 0x000fea0003800200 */
.L_x_7350:
[----:B------:R-:W-:Y:S01]  /*0b50*/  FFMA.FTZ R4, -R17, R15, R4 ;  /* 0x0000000f11047223 */ /* 0x000fe20000010104 */
[----:B------:R-:W-:Y:S06]  /*0b60*/  BRA `(.L_x_7348) ;  /* 0x0000000000807947 */ /* 0x000fec0003800000 */
.L_x_7349:
        /* <DEDUP_REMOVED lines=16> */
.L_x_7355:
        /* <DEDUP_REMOVED lines=13> */
.L_x_7354:
[----:B------:R-:W-:Y:S05]  /*0d40*/  BSYNC.RECONVERGENT B2 ;  /* 0x0000000000027941 */ /* 0x000fea0003800200 */
.L_x_7353:
[----:B------:R-:W-:-:S04]  /*0d50*/  FMUL.FTZ R13, R4, 1.1920928955078125e-07 ;  /* 0x34000000040d7820 */ /* 0x000fc80000410000 */
[----:B------:R-:W-:-:S07]  /*0d60*/  FMUL.FTZ R4, R14, R13 ;  /* 0x0000000d0e047220 */ /* 0x000fce0000410000 */
.L_x_7348:
[----:B------:R-:W-:Y:S05]  /*0d70*/  BSYNC.RECONVERGENT B0 ;  /* 0x0000000000007941 */ /* 0x000fea0003800200 */
.L_x_7347:
        /* <DEDUP_REMOVED lines=27> */
.L_x_7346:
[----:B------:R-:W1:Y:S01]  /*0f30*/  LDC.U16 R4, c[0x0][0x386] ;  /* 0x0000e180ff047b82 */ /* 0x000e620000000400 */
[----:B------:R-:W2:Y:S01]  /*0f40*/  MUFU.RCP R11, R8 ;  /* 0x00000008000b7308 */ /* 0x000ea20000001000 */
[----:B-1----:R-:W-:-:S05]  /*0f50*/  HADD2.F32 R4, -RZ, R4.H0_H0 ;  /* 0x20000004ff047230 */ /* 0x002fca0000004100 */
[----:B--2---:R-:W-:-:S05]  /*0f60*/  FMUL.FTZ R4, R4, R11 ;  /* 0x0000000b04047220 */ /* 0x004fca0000410000 */
[----:B------:R-:W-:-:S07]  /*0f70*/  F2FP.F16.F32.PACK_AB R4, RZ, R4 ;  /* 0x00000004ff04723e */ /* 0x000fce00000000ff */
.L_x_7345:
[----:B------:R-:W-:Y:S05]  /*0f80*/  BSYNC.RECONVERGENT B1 ;  /* 0x0000000000017941 */ /* 0x000fea0003800200 */
.L_x_7344:
[----:B------:R-:W-:Y:S01]  /*0f90*/  IADD3 R11, PT, PT, R3, 0x100, RZ ;  /* 0x00000100030b7810 */ /* 0x000fe20007ffe0ff */
[----:B------:R-:W-:Y:S03]  /*0fa0*/  BSSY.RECONVERGENT B1, `(.L_x_7356) ;  /* 0x000006a000017945 */ /* 0x000fe60003800200 */
        /* <DEDUP_REMOVED lines=34> */
.L_x_7364:
[----:B------:R-:W-:Y:S01]  /*11d0*/  FSETP.GEU.FTZ.AND P0, PT, R13, -R14, PT ;  /* 0x8000000e0d00720b */ /* 0x000fe20003f1e000 */
[----:B------:R-:W-:-:S12]  /*11e0*/  FADD.FTZ R10, R10, -1 ;  /* 0xbf8000000a0a7421 */ /* 0x000fd80000010000 */
[----:B------:R-:W-:-:S07]  /*11f0*/  @!P0 FADD.FTZ R10, R10, -1 ;  /* 0xbf8000000a0a8421 */ /* 0x000fce0000010000 */
.L_x_7363:
[----:B------:R-:W-:Y:S05]  /*1200*/  BSYNC.RECONVERGENT B2 ;  /* 0x0000000000027941 */ /* 0x000fea0003800200 */
.L_x_7362:
[----:B------:R-:W-:Y:S01]  /*1210*/  FFMA.FTZ R11, -R14, R10, R11 ;  /* 0x0000000a0e0b7223 */ /* 0x000fe2000001010b */
[----:B------:R-:W-:Y:S06]  /*1220*/  BRA `(.L_x_7360) ;  /* 0x0000000000807947 */ /* 0x000fec0003800000 */
.L_x_7361:
        /* <DEDUP_REMOVED lines=16> */
.L_x_7367:
        /* <DEDUP_REMOVED lines=13> */
.L_x_7366:
[----:B------:R-:W-:Y:S05]  /*1400*/  BSYNC.RECONVERGENT B2 ;  /* 0x0000000000027941 */ /* 0x000fea0003800200 */
.L_x_7365:
[----:B------:R-:W-:-:S04]  /*1410*/  FMUL.FTZ R10, R11, 1.1920928955078125e-07 ;  /* 0x340000000b0a7820 */ /* 0x000fc80000410000 */
[----:B------:R-:W-:-:S07]  /*1420*/  FMUL.FTZ R11, R15, R10 ;  /* 0x0000000a0f0b7220 */ /* 0x000fce0000410000 */
.L_x_7360:
[----:B------:R-:W-:Y:S05]  /*1430*/  BSYNC.RECONVERGENT B0 ;  /* 0x0000000000007941 */ /* 0x000fea0003800200 */
.L_x_7359:
        /* <DEDUP_REMOVED lines=27> */
.L_x_7358:
[----:B------:R-:W1:Y:S01]  /*15f0*/  LDC.U16 R8, c[0x0][0x386] ;  /* 0x0000e180ff087b82 */ /* 0x000e620000000400 */
[----:B------:R-:W2:Y:S01]  /*1600*/  MUFU.RCP R7, R7 ;  /* 0x0000000700077308 */ /* 0x000ea20000001000 */
[----:B-1----:R-:W-:-:S05]  /*1610*/  HADD2.F32 R8, -RZ, R8.H0_H0 ;  /* 0x20000008ff087230 */ /* 0x002fca0000004100 */
[----:B--2---:R-:W-:-:S05]  /*1620*/  FMUL.FTZ R8, R8, R7 ;  /* 0x0000000708087220 */ /* 0x004fca0000410000 */
[----:B------:R-:W-:-:S07]  /*1630*/  F2FP.F16.F32.PACK_AB R8, RZ, R8 ;  /* 0x00000008ff08723e */ /* 0x000fce00000000ff */
.L_x_7357:
[----:B------:R-:W-:Y:S05]  /*1640*/  BSYNC.RECONVERGENT B1 ;  /* 0x0000000000017941 */ /* 0x000fea0003800200 */
.L_x_7356:
[----:B------:R-:W-:Y:S01]  /*1650*/  VIADD R7, R3, 0x180 ;  /* 0x0000018003077836 */ /* 0x000fe20000000000 */
        /* <DEDUP_REMOVED lines=35> */
.L_x_7376:
[----:B------:R-:W-:Y:S01]  /*1890*/  FSETP.GEU.FTZ.AND P0, PT, R13, -R15, PT ;  /* 0x8000000f0d00720b */ /* 0x000fe20003f1e000 */
[----:B------:R-:W-:-:S12]  /*18a0*/  FADD.FTZ R11, R11, -1 ;  /* 0xbf8000000b0b7421 */ /* 0x000fd80000010000 */
[----:B------:R-:W-:-:S07]  /*18b0*/  @!P0 FADD.FTZ R11, R11, -1 ;  /* 0xbf8000000b0b8421 */ /* 0x000fce0000010000 */
.L_x_7375:
[----:B------:R-:W-:Y:S05]  /*18c0*/  BSYNC.RECONVERGENT B2 ;  /* 0x0000000000027941 */ /* 0x000fea0003800200 */
.L_x_7374:
[----:B------:R-:W-:Y:S01]  /*18d0*/  FFMA.FTZ R10, -R15, R11, R10 ;  /* 0x0000000b0f0a7223 */ /* 0x000fe2000001010a */
[----:B------:R-:W-:Y:S06]  /*18e0*/  BRA `(.L_x_7372) ;  /* 0x0000000000807947 */ /* 0x000fec0003800000 */
.L_x_7373:
        /* <DEDUP_REMOVED lines=16> */
.L_x_7379:
        /* <DEDUP_REMOVED lines=13> */
.L_x_7378:
[----:B------:R-:W-:Y:S05]  /*1ac0*/  BSYNC.RECONVERGENT B2 ;  /* 0x0000000000027941 */ /* 0x000fea0003800200 */
.L_x_7377:
[----:B------:R-:W-:-:S04]  /*1ad0*/  FMUL.FTZ R10, R10, 1.1920928955078125e-07 ;  /* 0x340000000a0a7820 */ /* 0x000fc80000410000 */
[----:B------:R-:W-:-:S07]  /*1ae0*/  FMUL.FTZ R10, R15, R10 ;  /* 0x0000000a0f0a7220 */ /* 0x000fce0000410000 */
.L_x_7372:
[----:B------:R-:W-:Y:S05]  /*1af0*/  BSYNC.RECONVERGENT B0 ;  /* 0x0000000000007941 */ /* 0x000fea0003800200 */
.L_x_7371:
        /* <DEDUP_REMOVED lines=27> */
.L_x_7370:
[----:B------:R-:W1:Y:S01]  /*1cb0*/  LDC.U16 R7, c[0x0][0x386] ;  /* 0x0000e180ff077b82 */ /* 0x000e620000000400 */
[----:B------:R-:W2:Y:S01]  /*1cc0*/  MUFU.RCP R6, R6 ;  /* 0x0000000600067308 */ /* 0x000ea20000001000 */
[----:B-1----:R-:W-:-:S05]  /*1cd0*/  HADD2.F32 R7, -RZ, R7.H0_H0 ;  /* 0x20000007ff077230 */ /* 0x002fca0000004100 */
[----:B--2---:R-:W-:-:S05]  /*1ce0*/  FMUL.FTZ R7, R7, R6 ;  /* 0x0000000607077220 */ /* 0x004fca0000410000 */
[----:B------:R-:W-:-:S07]  /*1cf0*/  F2FP.F16.F32.PACK_AB R7, RZ, R7 ;  /* 0x00000007ff07723e */ /* 0x000fce00000000ff */
.L_x_7369:
[----:B------:R-:W-:Y:S05]  /*1d00*/  BSYNC.RECONVERGENT B1 ;  /* 0x0000000000017941 */ /* 0x000fea0003800200 */
.L_x_7368:
[----:B------:R-:W-:Y:S01]  /*1d10*/  ISETP.GE.AND P0, PT, R3, R2, PT ;  /* 0x000000020300720c */ /* 0x000fe20003f06270 */
[----:B------:R-:W-:Y:S04]  /*1d20*/  BSSY.RECONVERGENT B0, `(.L_x_7380) ;  /* 0x0000017000007945 */ /* 0x000fe80003800200 */
[----:B------:R-:W-:Y:S08]  /*1d30*/  BSSY.RELIABLE B1, `(.L_x_7381) ;  /* 0x000000f000017945 */ /* 0x000ff00003800100 */
[----:B------:R-:W-:Y:S05]  /*1d40*/  @P0 BRA `(.L_x_7382) ;  /* 0x0000000000340947 */ /* 0x000fea0003800000 */
[----:B------:R-:W1:Y:S01]  /*1d50*/  LDC.64 R10, c[0x0][0x388] ;  /* 0x0000e200ff0a7b82 */ /* 0x000e620000000a00 */
[----:B------:R-:W-:-:S04]  /*1d60*/  IMAD R3, R0, 0x200, R3 ;  /* 0x0000020000037824 */ /* 0x000fc800078e0203 */
        /* <DEDUP_REMOVED lines=11> */
.L_x_7382:
[----:B------:R-:W-:Y:S05]  /*1e20*/  BSYNC.RELIABLE B1 ;  /* 0x0000000000017941 */ /* 0x000fea0003800100 */
.L_x_7381:
[----:B------:R-:W-:-:S13]  /*1e30*/  ISETP.GE.AND P0, PT, R3, R2, PT ;  /* 0x000000020300720c */ /* 0x000fda0003f06270 */
[----:B-1----:R-:W1:Y:S01]  /*1e40*/  @!P0 LDC.64 R4, c[0x0][0x388] ;  /* 0x0000e200ff048b82 */ /* 0x002e620000000a00 */
[----:B------:R-:W-:Y:S01]  /*1e50*/  @!P0 IMAD R9, R0, 0x200, R3 ;  /* 0x0000020000098824 */ /* 0x000fe200078e0203 */
[----:B------:R-:W-:-:S03]  /*1e60*/  @!P0 IADD3 R3, PT, PT, R3, 0x80, RZ ;  /* 0x0000008003038810 */ /* 0x000fc60007ffe0ff */
[----:B-1----:R-:W-:-:S05]  /*1e70*/  @!P0 IMAD.WIDE.U32 R4, R9, 0x2, R4 ;  /* 0x0000000209048825 */ /* 0x002fca00078e0004 */
[----:B------:R1:W-:Y:S02]  /*1e80*/  @!P0 STG.E.U16 desc[UR4][R4.64], R8 ;  /* 0x0000000804008986 */ /* 0x0003e4000c101504 */
.L_x_7383:
[----:B------:R-:W-:Y:S05]  /*1e90*/  BSYNC.RECONVERGENT B0 ;  /* 0x0000000000007941 */ /* 0x000fea0003800200 */
.L_x_7380:
        /* <DEDUP_REMOVED lines=8> */
.L_x_7384:
        /* <DEDUP_REMOVED lines=14> */
.L_x_32861:


//--------------------- .text._ZN2at6native29vectorized_elementwise_kernelILi2ENS0_13AUnaryFunctorIN3c104HalfES4_S4_ZZZNS0_15binary_internal21div_floor_kernel_cudaERNS_18TensorIteratorBaseEENKUlvE1_clEvENKUlvE1_clEvEUlS4_S4_E_EESt5arrayIPcLm2EEEEviT0_T1_ --------------------------
	.section	.text._ZN2at6native29vectorized_elementwise_kernelILi2ENS0_13AUnaryFunctorIN3c104HalfES4_S4_ZZZNS0_15binary_internal21div_floor_kernel_cudaERNS_18TensorIteratorBaseEENKUlvE1_clEvENKUlvE1_clEvEUlS4_S4_E_EESt5arrayIPcLm2EEEEviT0_T1_,"ax",@progbits
	.align	128
        .global         _ZN2at6native29vectorized_elementwise_kernelILi2ENS0_13AUnaryFunctorIN3c104HalfES4_S4_ZZZNS0_15binary_internal21div_floor_kernel_cudaERNS_18TensorIteratorBaseEENKUlvE1_clEvENKUlvE1_clEvEUlS4_S4_E_EESt5arrayIPcLm2EEEEviT0_T1_
        .type           _ZN2at6native29vectorized_elementwise_kernelILi2ENS0_13AUnaryFunctorIN3c104HalfES4_S4_ZZZNS0_15binary_internal21div_floor_kernel_cudaERNS_18TensorIteratorBaseEENKUlvE1_clEvENKUlvE1_clEvEUlS4_S4_E_EESt5arrayIPcLm2EEEEviT0_T1_,@function
        .size           _ZN2at6native29vectorized_elementwise_kernelILi2ENS0_13AUnaryFunctorIN3c104HalfES4_S4_ZZZNS0_15binary_internal21div_floor_kernel_cudaERNS_18TensorIteratorBaseEENKUlvE1_clEvENKUlvE1_clEvEUlS4_S4_E_EESt5arrayIPcLm2EEEEviT0_T1_,(.L_x_32862 - _ZN2at6native29vectorized_elementwise_kernelILi2ENS0_13AUnaryFunctorIN3c104HalfES4_S4_ZZZNS0_15binary_internal21div_floor_kernel_cudaERNS_18TensorIteratorBaseEENKUlvE1_clEvENKUlvE1_clEvEUlS4_S4_E_EESt5arrayIPcLm2EEEEviT0_T1_)
        .other          _ZN2at6native29vectorized_elementwise_kernelILi2ENS0_13AUnaryFunctorIN3c104HalfES4_S4_ZZZNS0_15binary_internal21div_floor_kernel_cudaERNS_18TensorIteratorBaseEENKUlvE1_clEvENKUlvE1_clEvEUlS4_S4_E_EESt5arrayIPcLm2EEEEviT0_T1_,@"STO_CUDA_ENTRY STV_DEFAULT"
_ZN2at6native29vectorized_elementwise_kernelILi2ENS0_13AUnaryFunctorIN3c104HalfES4_S4_ZZZNS0_15binary_internal21div_floor_kernel_cudaERNS_18TensorIteratorBaseEENKUlvE1_clEvENKUlvE1_clEvEUlS4_S4_E_EESt5arrayIPcLm2EEEEviT0_T1_:
.text._ZN2at6native29vectorized_elementwise_kernelILi2ENS0_13AUnaryFunctorIN3c104HalfES4_S4_ZZZNS0_15binary_internal21div_floor_kernel_cudaERNS_18TensorIteratorBaseEENKUlvE1_clEvENKUlvE1_clEvEUlS4_S4_E_EESt5arrayIPcLm2EEEEviT0_T1_:
        /* <DEDUP_REMOVED lines=22> */
[----:B------:R-:W-:Y:S01]  /*0160*/  @!P4 IMAD.IADD R29, R0, 0x1, R25 ;  /* 0x00000001001dc824 */ /* 0x000fe200078e0219 */
[----:B------:R-:W2:Y:S01]  /*0170*/  @!P4 LDC.64 R14, c[0x0][0x390] ;  /* 0x0000e400ff0ecb82 */ /* 0x000ea20000000a00 */
[----:B------:R-:W-:-:S05]  /*0180*/  @!P4 VIADD R25, R25, 0x80 ;  /* 0x000000801919c836 */ /* 0x000fca0000000000 */
[----:B------:R-:W-:-:S13]  /*0190*/  ISETP.GE.U32.AND P3, PT, R25, R16, PT ;  /* 0x000000101900720c */ /* 0x000fda0003f66070 */
[----:B------:R-:W-:Y:S01]  /*01a0*/  @!P3 IADD3 R27, PT, PT, R0, R25, RZ ;  /* 0x00000019001bb210 */ /* 0x000fe20007ffe0ff */
[----:B------:R-:W-:Y:S01]  /*01b0*/  @!P3 VIADD R25, R25, 0x80 ;  /* 0x000000801919b836 */ /* 0x000fe20000000000 */
[----:B------:R-:W3:Y:S04]  /*01c0*/  @!P3 LDC.64 R10, c[0x0][0x390] ;  /* 0x0000e400ff0abb82 */ /* 0x000ee80000000a00 */
        /* <DEDUP_REMOVED lines=9> */
[----:B------:R-:W-:Y:S01]  /*0260*/  @!P0 IADD3 R21, PT, PT, R0, R25, RZ ;  /* 0x0000001900158210 */ /* 0x000fe20007ffe0ff */
[----:B------:R-:W-:Y:S01]  /*0270*/  @!P0 VIADD R25, R25, 0x80 ;  /* 0x0000008019198836 */ /* 0x000fe20000000000 */
[----:B------:R-:W2:Y:S04]  /*0280*/  @!P0 LDC.64 R6, c[0x0][0x390] ;  /* 0x0000e400ff068b82 */ /* 0x000ea80000000a00 */
        /* <DEDUP_REMOVED lines=67> */
.L_x_7392:
[----:B------:R-:W-:Y:S05]  /*06c0*/  BSYNC.RECONVERGENT B2 ;  /* 0x0000000000027941 */ /* 0x000fea0003800200 */
.L_x_7391:
[----:B------:R-:W-:Y:S01]  /*06d0*/  FFMA.FTZ R2, -R9, R7, R2 ;  /* 0x0000000709027223 */ /* 0x000fe20000010102 */
[----:B------:R-:W-:Y:S06]  /*06e0*/  BRA `(.L_x_7389) ;  /* 0x0000000000807947 */ /* 0x000fec0003800000 */
.L_x_7390:
        /* <DEDUP_REMOVED lines=16> */
.L_x_7395:
        /* <DEDUP_REMOVED lines=13> */
.L_x_7394:
[----:B------:R-:W-:Y:S05]  /*08c0*/  BSYNC.RECONVERGENT B2 ;  /* 0x0000000000027941 */ /* 0x000fea0003800200 */
.L_x_7393:
[----:B------:R-:W-:-:S04]  /*08d0*/  FMUL.FTZ R5, R4, 1.1920928955078125e-07 ;  /* 0x3400000004057820 */ /* 0x000fc80000410000 */
[----:B------:R-:W-:-:S07]  /*08e0*/  FMUL.FTZ R2, R2, R5 ;  /* 0x0000000502027220 */ /* 0x000fce0000410000 */
.L_x_7389:
[----:B------:R-:W-:Y:S05]  /*08f0*/  BSYNC.RECONVERGENT B0 ;  /* 0x0000000000007941 */ /* 0x000fea0003800200 */
.L_x_7388:
        /* <DEDUP_REMOVED lines=22> */
.L_x_7396:
[----:B------:R-:W-:-:S05]  /*0a60*/  FMUL.FTZ R3, R3, R6 ;  /* 0x0000000603037220 */ /* 0x000fca0000410000 */
[----:B------:R-:W-:-:S05]  /*0a70*/  F2FP.F16.F32.PACK_AB R2, RZ, R3 ;  /* 0x00000003ff02723e */ /* 0x000fca00000000ff */
[----:B------:R-:W-:-:S05]  /*0a80*/  HADD2.F32 R2, -RZ, R2.H0_H0 ;  /* 0x20000002ff027230 */ /* 0x000fca0000004100 */
[----:B------:R-:W-:-:S04]  /*0a90*/  LOP3.LUT R2, RZ, 0x80000000, R2, 0xb8, !PT ;  /* 0x80000000ff027812 */ /* 0x000fc800078eb802 */
[----:B------:R-:W-:-:S07]  /*0aa0*/  F2FP.F16.F32.PACK_AB R2, RZ, R2 ;  /* 0x00000002ff02723e */ /* 0x000fce00000000ff */
.L_x_7387:
[----:B------:R-:W-:Y:S05]  /*0ab0*/  BSYNC.RECONVERGENT B1 ;  /* 0x0000000000017941 */ /* 0x000fea0003800200 */
.L_x_7386:
[----:B------:R-:W-:Y:S01]  /*0ac0*/  VIADD R3, R17, 0x80 ;  /* 0x0000008011037836 */ /* 0x000fe20000000000 */
[----:B------:R-:W-:Y:S04]  /*0ad0*/  BSSY.RECONVERGENT B1, `(.L_x_7397) ;  /* 0x000006a000017945 */ /* 0x000fe80003800200 */
[----:B------:R-:W-:-:S13]  /*0ae0*/  ISETP.GE.U32.AND P0, PT, R3, R16, PT ;  /* 0x000000100300720c */ /* 0x000fda0003f06070 */
        /* <DEDUP_REMOVED lines=33> */
.L_x_7405:
[----:B------:R-:W-:Y:S01]  /*0d00*/  FSETP.GEU.FTZ.AND P0, PT, R7, -R11, PT ;  /* 0x8000000b0700720b */ /* 0x000fe20003f1e000 */
[----:B------:R-:W-:-:S12]  /*0d10*/  FADD.FTZ R9, R9, -1 ;  /* 0xbf80000009097421 */ /* 0x000fd80000010000 */
[----:B------:R-:W-:-:S07]  /*0d20*/  @!P0 FADD.FTZ R9, R9, -1 ;  /* 0xbf80000009098421 */ /* 0x000fce0000010000 */
.L_x_7404:
[----:B------:R-:W-:Y:S05]  /*0d30*/  BSYNC.RECONVERGENT B2 ;  /* 0x0000000000027941 */ /* 0x000fea0003800200 */
.L_x_7403:
[----:B------:R-:W-:Y:S01]  /*0d40*/  FFMA.FTZ R4, -R11, R9, R4 ;  /* 0x000000090b047223 */ /* 0x000fe20000010104 */
[----:B------:R-:W-:Y:S06]  /*0d50*/  BRA `(.L_x_7401) ;  /* 0x0000000000807947 */ /* 0x000fec0003800000 */
.L_x_7402:
        /* <DEDUP_REMOVED lines=16> */
.L_x_7408:
        /* <DEDUP_REMOVED lines=13> */
.L_x_7407:
[----:B------:R-:W-:Y:S05]  /*0f30*/  BSYNC.RECONVERGENT B2 ;  /* 0x0000000000027941 */ /* 0x000fea0003800200 */
.L_x_7406:
[----:B------:R-:W-:-:S04]  /*0f40*/  FMUL.FTZ R7, R6, 1.1920928955078125e-07 ;  /* 0x3400000006077820 */ /* 0x000fc80000410000 */
[----:B------:R-:W-:-:S07]  /*0f50*/  FMUL.FTZ R4, R4, R7 ;  /* 0x0000000704047220 */ /* 0x000fce0000410000 */
.L_x_7401:
[----:B------:R-:W-:Y:S05]  /*0f60*/  BSYNC.RECONVERGENT B0 ;  /* 0x0000000000007941 */ /* 0x000fea0003800200 */
.L_x_7400:
        /* <DEDUP_REMOVED lines=27> */
.L_x_7399:
[----:B------:R-:W1:Y:S01]  /*1120*/  LDC.U16 R4, c[0x0][0x386] ;  /* 0x0000e180ff047b82 */ /* 0x000e620000000400 */
[----:B------:R-:W2:Y:S01]  /*1130*/  MUFU.RCP R5, R20 ;  /* 0x0000001400057308 */ /* 0x000ea20000001000 */
[----:B-1----:R-:W-:-:S05]  /*1140*/  HADD2.F32 R4, -RZ, R4.H0_H0 ;  /* 0x20000004ff047230 */ /* 0x002fca0000004100 */
[----:B--2---:R-:W-:-:S05]  /*1150*/  FMUL.FTZ R4, R4, R5 ;  /* 0x0000000504047220 */ /* 0x004fca0000410000 */
[----:B------:R-:W-:-:S07]  /*1160*/  F2FP.F16.F32.PACK_AB R4, RZ, R4 ;  /* 0x00000004ff04723e */ /* 0x000fce00000000ff */
.L_x_7398:
[----:B------:R-:W-:Y:S05]  /*1170*/  BSYNC.RECONVERGENT B1 ;  /* 0x0000000000017941 */ /* 0x000fea0003800200 */
.L_x_7397:
[----:B------:R-:W-:Y:S01]  /*1180*/  IADD3 R5, PT, PT, R17, 0x100, RZ ;  /* 0x0000010011057810 */ /* 0x000fe20007ffe0ff */
[----:B------:R-:W-:Y:S03]  /*1190*/  BSSY.RECONVERGENT B1, `(.L_x_7409) ;  /* 0x000006a000017945 */ /* 0x000fe60003800200 */
        /* <DEDUP_REMOVED lines=34> */
.L_x_7417:
[----:B------:R-:W-:Y:S01]  /*13c0*/  FSETP.GEU.FTZ.AND P0, PT, R9, -R11, PT ;  /* 0x8000000b0900720b */ /* 0x000fe20003f1e000 */
[----:B------:R-:W-:-:S12]  /*13d0*/  FADD.FTZ R7, R7, -1 ;  /* 0xbf80000007077421 */ /* 0x000fd80000010000 */
[----:B------:R-:W-:-:S07]  /*13e0*/  @!P0 FADD.FTZ R7, R7, -1 ;  /* 0xbf80000007078421 */ /* 0x000fce0000010000 */
.L_x_7416:
[----:B------:R-:W-:Y:S05]  /*13f0*/  BSYNC.RECONVERGENT B2 ;  /* 0x0000000000027941 */ /* 0x000fea0003800200 */
.L_x_7415:
[----:B------:R-:W-:Y:S01]  /*1400*/  FFMA.FTZ R6, -R11, R7, R6 ;  /* 0x000000070b067223 */ /* 0x000fe20000010106 */
[----:B------:R-:W-:Y:S06]  /*1410*/  BRA `(.L_x_7413) ;  /* 0x0000000000807947 */ /* 0x000fec0003800000 */
.L_x_7414:
        /* <DEDUP_REMOVED lines=16> */
.L_x_7420:
        /* <DEDUP_REMOVED lines=13> */
.L_x_7419:
[----:B------:R-:W-:Y:S05]  /*15f0*/  BSYNC.RECONVERGENT B2 ;  /* 0x0000000000027941 */ /* 0x000fea0003800200 */
.L_x_7418:
[----:B------:R-:W-:-:S04]  /*1600*/  FMUL.FTZ R7, R7, 1.1920928955078125e-07 ;  /* 0x3400000007077820 */ /* 0x000fc80000410000 */
[----:B------:R-:W-:-:S07]  /*1610*/  FMUL.FTZ R6, R6, R7 ;  /* 0x0000000706067220 */ /* 0x000fce0000410000 */
.L_x_7413:
[----:B------:R-:W-:Y:S05]  /*1620*/  BSYNC.RECONVERGENT B0 ;  /* 0x0000000000007941 */ /* 0x000fea0003800200 */
.L_x_7412:
        /* <DEDUP_REMOVED lines=27> */
.L_x_7411:
[----:B------:R-:W1:Y:S01]  /*17e0*/  LDC.U16 R5, c[0x0][0x386] ;  /* 0x0000e180ff057b82 */ /* 0x000e620000000400 */
[----:B------:R-:W2:Y:S01]  /*17f0*/  MUFU.RCP R22, R22 ;  /* 0x0000001600167308 */ /* 0x000ea20000001000 */
[----:B-1----:R-:W-:-:S05]  /*1800*/  HADD2.F32 R5, -RZ, R5.H0_H0 ;  /* 0x20000005ff057230 */ /* 0x002fca0000004100 */
[----:B--2---:R-:W-:-:S05]  /*1810*/  FMUL.FTZ R5, R5, R22 ;  /* 0x0000001605057220 */ /* 0x004fca0000410000 */
[----:B------:R-:W-:-:S07]  /*1820*/  F2FP.F16.F32.PACK_AB R5, RZ, R5 ;  /* 0x00000005ff05723e */ /* 0x000fce00000000ff */
.L_x_7410:
[----:B------:R-:W-:Y:S05]  /*1830*/  BSYNC.RECONVERGENT B1 ;  /* 0x0000000000017941 */ /* 0x000fea0003800200 */
.L_x_7409:
        /* <DEDUP_REMOVED lines=36> */
.L_x_7429:
[----:B------:R-:W-:Y:S01]  /*1a80*/  FSETP.GEU.FTZ.AND P0, PT, R10, -R14, PT ;  /* 0x8000000e0a00720b */ /* 0x000fe20003f1e000 */
[----:B------:R-:W-:-:S12]  /*1a90*/  FADD.FTZ R8, R8, -1 ;  /* 0xbf80000008087421 */ /* 0x000fd80000010000 */
[----:B------:R-:W-:-:S07]  /*1aa0*/  @!P0 FADD.FTZ R8, R8, -1 ;  /* 0xbf80000008088421 */ /* 0x000fce0000010000 */
.L_x_7428:
[----:B------:R-:W-:Y:S05]  /*1ab0*/  BSYNC.RECONVERGENT B2 ;  /* 0x0000000000027941 */ /* 0x000fea0003800200 */
.L_x_7427:
[----:B------:R-:W-:Y:S01]  /*1ac0*/  FFMA.FTZ R7, -R14, R8, R7 ;  /* 0x000000080e077223 */ /* 0x000fe20000010107 */
[----:B------:R-:W-:Y:S06]  /*1ad0*/  BRA `(.L_x_7425) ;  /* 0x0000000000807947 */ /* 0x000fec0003800000 */
.L_x_7426:
        /* <DEDUP_REMOVED lines=16> */
.L_x_7432:
        /* <DEDUP_REMOVED lines=13> */
.L_x_7431:
[----:B------:R-:W-:Y:S05]  /*1cb0*/  BSYNC.RECONVERGENT B2 ;  /* 0x0000000000027941 */ /* 0x000fea0003800200 */
.L_x_7430:
[----:B------:R-:W-:-:S04]  /*1cc0*/  FMUL.FTZ R8, R8, 1.1920928955078125e-07 ;  /* 0x3400000008087820 */ /* 0x000fc80000410000 */
[----:B------:R-:W-:-:S07]  /*1cd0*/  FMUL.FTZ R7, R7, R8 ;  /* 0x0000000807077220 */ /* 0x000fce0000410000 */
.L_x_7425:
[----:B------:R-:W-:Y:S05]  /*1ce0*/  BSYNC.RECONVERGENT B0 ;  /* 0x0000000000007941 */ /* 0x000fea0003800200 */
.L_x_7424:
        /* <DEDUP_REMOVED lines=27> */
.L_x_7423:
[----:B------:R-:W1:Y:S01]  /*1ea0*/  LDC.U16 R6, c[0x0][0x386] ;  /* 0x0000e180ff067b82 */ /* 0x000e620000000400 */
[----:B------:R-:W2:Y:S01]  /*1eb0*/  MUFU.RCP R23, R23 ;  /* 0x0000001700177308 */ /* 0x000ea20000001000 */
[----:B-1----:R-:W-:-:S05]  /*1ec0*/  HADD2.F32 R6, -RZ, R6.H0_H0 ;  /* 0x20000006ff067230 */ /* 0x002fca0000004100 */
[----:B--2---:R-:W-:-:S05]  /*1ed0*/  FMUL.FTZ R6, R6, R23 ;  /* 0x0000001706067220 */ /* 0x004fca0000410000 */
[----:B------:R-:W-:-:S07]  /*1ee0*/  F2FP.F16.F32.PACK_AB R6, RZ, R6 ;  /* 0x00000006ff06723e */ /* 0x000fce00000000ff */
.L_x_7422:
[----:B------:R-:W-:Y:S05]  /*1ef0*/  BSYNC.RECONVERGENT B1 ;  /* 0x0000000000017941 */ /* 0x000fea0003800200 */
.L_x_7421:
        /* <DEDUP_REMOVED lines=36> */
.L_x_7441:
[----:B------:R-:W-:Y:S01]  /*2140*/  FSETP.GEU.FTZ.AND P0, PT, R10, -R18, PT ;  /* 0x800000120a00720b */ /* 0x000fe20003f1e000 */
[----:B------:R-:W-:-:S12]  /*2150*/  FADD.FTZ R14, R14, -1 ;  /* 0xbf8000000e0e7421 */ /* 0x000fd80000010000 */
[----:B------:R-:W-:-:S07]  /*2160*/  @!P0 FADD.FTZ R14, R14, -1 ;  /* 0xbf8000000e0e8421 */ /* 0x000fce0000010000 */
.L_x_7440:
[----:B------:R-:W-:Y:S05]  /*2170*/  BSYNC.RECONVERGENT B2 ;  /* 0x0000000000027941 */ /* 0x000fea0003800200 */
.L_x_7439:
[----:B------:R-:W-:Y:S01]  /*2180*/  FFMA.FTZ R7, -R18, R14, R7 ;  /* 0x0000000e12077223 */ /* 0x000fe20000010107 */
[----:B------:R-:W-:Y:S06]  /*2190*/  BRA `(.L_x_7437) ;  /* 0x0000000000807947 */ /* 0x000fec0003800000 */
.L_x_7438:
        /* <DEDUP_REMOVED lines=16> */
.L_x_7444:
        /* <DEDUP_REMOVED lines=13> */
.L_x_7443:
[----:B------:R-:W-:Y:S05]  /*2370*/  BSYNC.RECONVERGENT B2 ;  /* 0x0000000000027941 */ /* 0x000fea0003800200 */
.L_x_7442:
[----:B------:R-:W-:-:S04]  /*2380*/  FMUL.FTZ R10, R9, 1.1920928955078125e-07 ;  /* 0x34000000090a7820 */ /* 0x000fc80000410000 */
[----:B------:R-:W-:-:S07]  /*2390*/  FMUL.FTZ R7, R7, R10 ;  /* 0x0000000a07077220 */ /* 0x000fce0000410000 */
.L_x_7437:
[----:B------:R-:W-:Y:S05]  /*23a0*/  BSYNC.RECONVERGENT B0 ;  /* 0x0000000000007941 */ /* 0x000fea0003800200 */
.L_x_7436:
        /* <DEDUP_REMOVED lines=27> */
.L_x_7435:
[----:B------:R-:W1:Y:S01]  /*2560*/  LDC.U16 R7, c[0x0][0x386] ;  /* 0x0000e180ff077b82 */ /* 0x000e620000000400 */
[----:B------:R-:W2:Y:S01]  /*2570*/  MUFU.RCP R8, R21 ;  /* 0x0000001500087308 */ /* 0x000ea20000001000 */
[----:B-1----:R-:W-:-:S05]  /*2580*/  HADD2.F32 R7, -RZ, R7.H0_H0 ;  /* 0x20000007ff077230 */ /* 0x002fca0000004100 */
[----:B--2---:R-:W-:-:S05]  /*2590*/  FMUL.FTZ R7, R7, R8 ;  /* 0x0000000807077220 */ /* 0x004fca0000410000 */
[----:B------:R-:W-:-:S07]  /*25a0*/  F2FP.F16.F32.PACK_AB R7, RZ, R7 ;  /* 0x00000007ff07723e */ /* 0x000fce00000000ff */
.L_x_7434:
[----:B------:R-:W-:Y:S05]  /*25b0*/  BSYNC.RECONVERGENT B1 ;  /* 0x0000000000017941 */ /* 0x000fea0003800200 */
.L_x_7433:
[----:B0-----:R-:W-:Y:S01]  /*25c0*/  VIADD R9, R17, 0x280 ;  /* 0x0000028011097836 */ /* 0x001fe20000000000 */
[----:B------:R-:W-:Y:S04]  /*25d0*/  BSSY.RECONVERGENT B1, `(.L_x_7445) ;  /* 0x000006a000017945 */ /* 0x000fe80003800200 */
[----:B------:R-:W-:-:S13]  /*25e0*/  ISETP.GE.U32.AND P0, PT, R9, R16, PT ;  /* 0x000000100900720c */ /* 0x000fda0003f06070 */
        /* <DEDUP_REMOVED lines=33> */
.L_x_7453:
[----:B------:R-:W-:Y:S01]  /*2800*/  FSETP.GEU.FTZ.AND P0, PT, R14, -R18, PT ;  /* 0x800000120e00720b */ /* 0x000fe20003f1e000 */
[----:B------:R-:W-:-:S12]  /*2810*/  FADD.FTZ R10, R10, -1 ;  /* 0xbf8000000a0a7421 */ /* 0x000fd80000010000 */
[----:B------:R-:W-:-:S07]  /*2820*/  @!P0 FADD.FTZ R10, R10, -1 ;  /* 0xbf8000000a0a8421 */ /* 0x000fce0000010000 */
.L_x_7452:
[----:B------:R-:W-:Y:S05]  /*2830*/  BSYNC.RECONVERGENT B2 ;  /* 0x0000000000027941 */ /* 0x000fea0003800200 */
.L_x_7451:
[----:B------:R-:W-:Y:S01]  /*2840*/  FFMA.FTZ R9, -R18, R10, R9 ;  /* 0x0000000a12097223 */ /* 0x000fe20000010109 */
[----:B------:R-:W-:Y:S06]  /*2850*/  BRA `(.L_x_7449) ;  /* 0x0000000000807947 */ /* 0x000fec0003800000 */
.L_x_7450:
        /* <DEDUP_REMOVED lines=16> */
.L_x_7456:
        /* <DEDUP_REMOVED lines=13> */
.L_x_7455:
[----:B------:R-:W-:Y:S05]  /*2a30*/  BSYNC.RECONVERGENT B2 ;  /* 0x0000000000027941 */ /* 0x000fea0003800200 */
.L_x_7454:
[----:B------:R-:W-:-:S04]  /*2a40*/  FMUL.FTZ R10, R10, 1.1920928955078125e-07 ;  /* 0x340000000a0a7820 */ /* 0x000fc80000410000 */
[----:B------:R-:W-:-:S07]  /*2a50*/  FMUL.FTZ R9, R9, R10 ;  /* 0x0000000a09097220 */ /* 0x000fce0000410000 */
.L_x_7449:
[----:B------:R-:W-:Y:S05]  /*2a60*/  BSYNC.RECONVERGENT B0 ;  /* 0x0000000000007941 */ /* 0x000fea0003800200 */
.L_x_7448:
        /* <DEDUP_REMOVED lines=27> */
.L_x_7447:
[----:B------:R-:W0:Y:S01]  /*2c20*/  LDC.U16 R8, c[0x0][0x386] ;  /* 0x0000e180ff087b82 */ /* 0x000e220000000400 */
[----:B------:R-:W1:Y:S01]  /*2c30*/  MUFU.RCP R19, R19 ;  /* 0x0000001300137308 */ /* 0x000e620000001000 */
[----:B0-----:R-:W-:-:S05]  /*2c40*/  HADD2.F32 R8, -RZ, R8.H0_H0 ;  /* 0x20000008ff087230 */ /* 0x001fca0000004100 */
[----:B-1----:R-:W-:-:S05]  /*2c50*/  FMUL.FTZ R8, R8, R19 ;  /* 0x0000001308087220 */ /* 0x002fca0000410000 */
[----:B------:R-:W-:-:S07]  /*2c60*/  F2FP.F16.F32.PACK_AB R8, RZ, R8 ;  /* 0x00000008ff08723e */ /* 0x000fce00000000ff */
.L_x_7446:
[----:B------:R-:W-:Y:S05]  /*2c70*/  BSYNC.RECONVERGENT B1 ;  /* 0x0000000000017941 */ /* 0x000fea0003800200 */
.L_x_7445:
        /* <DEDUP_REMOVED lines=36> */
.L_x_7465:
[----:B------:R-:W-:Y:S01]  /*2ec0*/  FSETP.GEU.FTZ.AND P0, PT, R14, -R20, PT ;  /* 0x800000140e00720b */ /* 0x000fe20003f1e000 */
[----:B------:R-:W-:-:S12]  /*2ed0*/  FADD.FTZ R18, R18, -1 ;  /* 0xbf80000012127421 */ /* 0x000fd80000010000 */
[----:B------:R-:W-:-:S07]  /*2ee0*/  @!P0 FADD.FTZ R18, R18, -1 ;  /* 0xbf80000012128421 */ /* 0x000fce0000010000 */
.L_x_7464:
[----:B------:R-:W-:Y:S05]  /*2ef0*/  BSYNC.RECONVERGENT B2 ;  /* 0x0000000000027941 */ /* 0x000fea0003800200 */
.L_x_7463:
[----:B------:R-:W-:Y:S01]  /*2f00*/  FFMA.FTZ R9, -R20, R18, R9 ;  /* 0x0000001214097223 */ /* 0x000fe20000010109 */
[----:B------:R-:W-:Y:S06]  /*2f10*/  BRA `(.L_x_7461) ;  /* 0x0000000000807947 */ /* 0x000fec0003800000 */
.L_x_7462:
        /* <DEDUP_REMOVED lines=16> */
.L_x_7468:
        /* <DEDUP_REMOVED lines=13> */
.L_x_7467:
[----:B------:R-:W-:Y:S05]  /*30f0*/  BSYNC.RECONVERGENT B2 ;  /* 0x0000000000027941 */ /* 0x000fea0003800200 */
.L_x_7466:
[----:B------:R-:W-:-:S04]  /*3100*/  FMUL.FTZ R14, R11, 1.1920928955078125e-07 ;  /* 0x340000000b0e7820 */ /* 0x000fc80000410000 */
[----:B------:R-:W-:-:S07]  /*3110*/  FMUL.FTZ R9, R9, R14 ;  /* 0x0000000e09097220 */ /* 0x000fce0000410000 */
.L_x_7461:
[----:B------:R-:W-:Y:S05]  /*3120*/  BSYNC.RECONVERGENT B0 ;  /* 0x0000000000007941 */ /* 0x000fea0003800200 */
.L_x_7460:
        /* <DEDUP_REMOVED lines=27> */
.L_x_7459:
[----:B------:R-:W1:Y:S01]  /*32e0*/  LDC.U16 R9, c[0x0][0x386] ;  /* 0x0000e180ff097b82 */ /* 0x000e620000000400 */
[----:B------:R-:W2:Y:S01]  /*32f0*/  MUFU.RCP R10, R13 ;  /* 0x0000000d000a7308 */ /* 0x000ea20000001000 */
[----:B-1----:R-:W-:-:S05]  /*3300*/  HADD2.F32 R9, -RZ, R9.H0_H0 ;  /* 0x20000009ff097230 */ /* 0x002fca0000004100 */
[----:B--2---:R-:W-:-:S05]  /*3310*/  FMUL.FTZ R9, R9, R10 ;  /* 0x0000000a09097220 */ /* 0x004fca0000410000 */
[----:B------:R-:W-:-:S07]  /*3320*/  F2FP.F16.F32.PACK_AB R9, RZ, R9 ;  /* 0x00000009ff09723e */ /* 0x000fce00000000ff */
.L_x_7458:
[----:B------:R-:W-:Y:S05]  /*3330*/  BSYNC.RECONVERGENT B1 ;  /* 0x0000000000017941 */ /* 0x000fea0003800200 */
.L_x_7457:
        /* <DEDUP_REMOVED lines=36> */
.L_x_7477:
[----:B------:R-:W-:Y:S01]  /*3580*/  FSETP.GEU.FTZ.AND P0, PT, R15, -R19, PT ;  /* 0x800000130f00720b */ /* 0x000fe20003f1e000 */
[----:B------:R-:W-:-:S12]  /*3590*/  FADD.FTZ R13, R13, -1 ;  /* 0xbf8000000d0d7421 */ /* 0x000fd80000010000 */
[----:B------:R-:W-:-:S07]  /*35a0*/  @!P0 FADD.FTZ R13, R13, -1 ;  /* 0xbf8000000d0d8421 */ /* 0x000fce0000010000 */
.L_x_7476:
[----:B------:R-:W-:Y:S05]  /*35b0*/  BSYNC.RECONVERGENT B2 ;  /* 0x0000000000027941 */ /* 0x000fea0003800200 */
.L_x_7475:
[----:B------:R-:W-:Y:S01]  /*35c0*/  FFMA.FTZ R10, -R19, R13, R10 ;  /* 0x0000000d130a7223 */ /* 0x000fe2000001010a */
[----:B------:R-:W-:Y:S06]  /*35d0*/  BRA `(.L_x_7473) ;  /* 0x0000000000807947 */ /* 0x000fec0003800000 */
.L_x_7474:
[----:B0-----:R-:W-:Y:S01]  /*35e0*/  LOP3.LUT R21, R19, 0xff800000, RZ, 0xc0, !PT ;  /* 0xff80000013157812 */ /* 0x001fe200078ec0ff */
        /* <DEDUP_REMOVED lines=15> */
.L_x_7480:
        /* <DEDUP_REMOVED lines=13> */
.L_x_7479:
[----:B------:R-:W-:Y:S05]  /*37b0*/  BSYNC.RECONVERGENT B2 ;  /* 0x0000000000027941 */ /* 0x000fea0003800200 */
.L_x_7478:
[----:B------:R-:W-:-:S04]  /*37c0*/  FMUL.FTZ R13, R13, 1.1920928955078125e-07 ;  /* 0x340000000d0d7820 */ /* 0x000fc80000410000 */
[----:B------:R-:W-:-:S07]  /*37d0*/  FMUL.FTZ R10, R10, R13 ;  /* 0x0000000d0a0a7220 */ /* 0x000fce0000410000 */
.L_x_7473:
[----:B------:R-:W-:Y:S05]  /*37e0*/  BSYNC.RECONVERGENT B0 ;  /* 0x0000000000007941 */ /* 0x000fea0003800200 */
.L_x_7472:
        /* <DEDUP_REMOVED lines=27> */
.L_x_7471:
[----:B------:R-:W1:Y:S01]  /*39a0*/  LDC.U16 R10, c[0x0][0x386] ;  /* 0x0000e180ff0a7b82 */ /* 0x000e620000000400 */
[----:B------:R-:W2:Y:S01]  /*39b0*/  MUFU.RCP R11, R12 ;  /* 0x0000000c000b7308 */ /* 0x000ea20000001000 */
[----:B-1----:R-:W-:-:S05]  /*39c0*/  HADD2.F32 R10, -RZ, R10.H0_H0 ;  /* 0x2000000aff0a7230 */ /* 0x002fca0000004100 */
[----:B--2---:R-:W-:-:S05]  /*39d0*/  FMUL.FTZ R10, R10, R11 ;  /* 0x0000000b0a0a7220 */ /* 0x004fca0000410000 */
[----:B------:R-:W-:-:S07]  /*39e0*/  F2FP.F16.F32.PACK_AB R10, RZ, R10 ;  /* 0x0000000aff0a723e */ /* 0x000fce00000000ff */
.L_x_7470:
[----:B------:R-:W-:Y:S05]  /*39f0*/  BSYNC.RECONVERGENT B1 ;  /* 0x0000000000017941 */ /* 0x000fea0003800200 */
.L_x_7469:
[----:B------:R-:W-:Y:S01]  /*3a00*/  ISETP.GE.U32.AND P0, PT, R17, R16, PT ;  /* 0x000000101100720c */ /* 0x000fe20003f06070 */
[----:B------:R-:W-:Y:S04]  /*3a10*/  BSSY.RECONVERGENT B0, `(.L_x_7481) ;  /* 0x0000033000007945 */ /* 0x000fe80003800200 */
[----:B------:R-:W-:Y:S08]  /*3a20*/  BSSY.RELIABLE B1, `(.L_x_7482) ;  /* 0x000002b000017945 */ /* 0x000ff00003800100 */
[----:B------:R-:W-:Y:S05]  /*3a30*/  @P0 BRA `(.L_x_7483) ;  /* 0x0000000000300947 */ /* 0x000fea0003800000 */
[----:B-----5:R-:W1:Y:S01]  /*3a40*/  LDC.64 R12, c[0x0][0x388] ;  /* 0x0000e200ff0c7b82 */ /* 0x020e620000000a00 */
        /* <DEDUP_REMOVED lines=11> */
.L_x_7483:
[----:B------:R-:W-:-:S13]  /*3b00*/  ISETP.GE.U32.AND P0, PT, R17, R16, PT ;  /* 0x000000101100720c */ /* 0x000fda0003f06070 */
[----:B------:R-:W-:Y:S05]  /*3b10*/  @P0 BRA `(.L_x_7485) ;  /* 0x0000000000300947 */ /* 0x000fea0003800000 */
[----:B-1----:R-:W1:Y:S01]  /*3b20*/  LDC.64 R2, c[0x0][0x388] ;  /* 0x0000e200ff027b82 */ /* 0x002e620000000a00 */
[----:B------:R-:W-:Y:S01]  /*3b30*/  IMAD.IADD R11, R0, 0x1, R17 ;  /* 0x00000001000b7824 */ /* 0x000fe200078e0211 */
[----:B------:R-:W-:-:S03]  /*3b40*/  IADD3 R17, PT, PT, R17, 0x80, RZ ;  /* 0x0000008011117810 */ /* 0x000fc60007ffe0ff */
[----:B-1----:R-:W-:-:S05]  /*3b50*/  IMAD.WIDE.U32 R2, R11, 0x2, R2 ;  /* 0x000000020b027825 */ /* 0x002fca00078e0002 */
[----:B------:R2:W-:Y:S02]  /*3b60*/  STG.E.U16 desc[UR4][R2.64], R5 ;  /* 0x0000000502007986 */ /* 0x0005e4000c101504 */
.L_x_7484:
[----:B------:R-:W-:-:S13]  /*3b70*/  ISETP.GE.U32.AND P0, PT, R17, R16, PT ;  /* 0x000000101100720c */ /* 0x000fda0003f06070 */
[----:B------:R-:W-:Y:S05]  /*3b80*/  @P0 BRA `(.L_x_7486) ;  /* 0x0000000000300947 */ /* 0x000fea0003800000 */
[----:B-12---:R-:W1:Y:S01]  /*3b90*/  LDC.64 R2, c[0x0][0x388] ;  /* 0x0000e200ff027b82 */ /* 0x006e620000000a00 */
[----:B------:R-:W-:Y:S02]  /*3ba0*/  IMAD.IADD R5, R0, 0x1, R17 ;  /* 0x0000000100057824 */ /* 0x000fe400078e0211 */
[----:B------:R-:W-:Y:S02]  /*3bb0*/  VIADD R17, R17, 0x80 ;  /* 0x0000008011117836 */ /* 0x000fe40000000000 */
[----:B-1----:R-:W-:-:S05]  /*3bc0*/  IMAD.WIDE.U32 R2, R5, 0x2, R2 ;  /* 0x0000000205027825 */ /* 0x002fca00078e0002 */
[----:B------:R2:W-:Y:S02]  /*3bd0*/  STG.E.U16 desc[UR4][R2.64], R6 ;  /* 0x0000000602007986 */ /* 0x0005e4000c101504 */
.L_x_7485:
[----:B------:R-:W-:-:S13]  /*3be0*/  ISETP.GE.U32.AND P0, PT, R17, R16, PT ;  /* 0x000000101100720c */ /* 0x000fda0003f06070 */
[----:B------:R-:W-:Y:S05]  /*3bf0*/  @P0 BRA `(.L_x_7487) ;  /* 0x0000000000340947 */ /* 0x000fea0003800000 */
[----:B-12---:R-:W1:Y:S01]  /*3c00*/  LDC.64 R2, c[0x0][0x388] ;  /* 0x0000e200ff027b82 */ /* 0x006e620000000a00 */
[----:B------:R-:W-:Y:S02]  /*3c10*/  IMAD.IADD R5, R0, 0x1, R17 ;  /* 0x0000000100057824 */ /* 0x000fe400078e0211 */
[----:B------:R-:W-:Y:S02]  /*3c20*/  VIADD R17, R17, 0x80 ;  /* 0x0000008011117836 */ /* 0x000fe40000000000 */
[----:B-1----:R-:W-:-:S05]  /*3c30*/  IMAD.WIDE.U32 R2, R5, 0x2, R2 ;  /* 0x0000000205027825 */ /* 0x002fca00078e0002 */
[----:B------:R3:W-:Y:S02]  /*3c40*/  STG.E.U16 desc[UR4][R2.64], R7 ;  /* 0x0000000702007986 */ /* 0x0007e4000c101504 */
.L_x_7486:
        /* <DEDUP_REMOVED lines=8> */
.L_x_7487:
[----:B------:R-:W-:Y:S05]  /*3cd0*/  BSYNC.RELIABLE B1 ;  /* 0x0000000000017941 */ /* 0x000fea0003800100 */
.L_x_7482:
[----:B------:R-:W-:-:S13]  /*3ce0*/  ISETP.GE.U32.AND P0, PT, R17, R16, PT ;  /* 0x000000101100720c */ /* 0x000fda0003f06070 */
[----:B-123--:R-:W1:Y:S01]  /*3cf0*/  @!P0 LDC.64 R2, c[0x0][0x388] ;  /* 0x0000e200ff028b82 */ /* 0x00ee620000000a00 */
[----:B------:R-:W-:Y:S01]  /*3d00*/  @!P0 IADD3 R5, PT, PT, R0, R17, RZ ;  /* 0x0000001100058210 */ /* 0x000fe20007ffe0ff */
[----:B------:R-:W-:-:S04]  /*3d10*/  @!P0 VIADD R17, R17, 0x80 ;  /* 0x0000008011118836 */ /* 0x000fc80000000000 */
[----:B-1----:R-:W-:-:S05]  /*3d20*/  @!P0 IMAD.WIDE.U32 R2, R5, 0x2, R2 ;  /* 0x0000000205028825 */ /* 0x002fca00078e0002 */
[----:B------:R4:W-:Y:S02]  /*3d30*/  @!P0 STG.E.U16 desc[UR4][R2.64], R9 ;  /* 0x0000000902008986 */ /* 0x0009e4000c101504 */
.L_x_7488:
[----:B------:R-:W-:Y:S05]  /*3d40*/  BSYNC.RECONVERGENT B0 ;  /* 0x0000000000007941 */ /* 0x000fea0003800200 */
.L_x_7481:
        /* <DEDUP_REMOVED lines=8> */
.L_x_7385:
[----:B------:R-:W0:Y:S01]  /*3dd0*/  S2R R2, SR_TID.X ;  /* 0x0000000000027919 */ /* 0x000e220000002100 */
[----:B------:R-:W1:Y:S02]  /*3de0*/  LDC.64 R4, c[0x0][0x390] ;  /* 0x0000e400ff047b82 */ /* 0x000e640000000a00 */
[----:B-1----:R-:W-:-:S04]  /*3df0*/  IMAD.WIDE.U32 R4, R0, 0x2, R4 ;  /* 0x0000000200047825 */ /* 0x002fc800078e0004 */
[----:B0-----:R-:W-:-:S05]  /*3e00*/  IMAD.WIDE.U32 R10, R2, 0x4, R4 ;  /* 0x00000004020a7825 */ /* 0x001fca00078e0004 */
[----:B------:R-:W2:Y:S04]  /*3e10*/  LDG.E R8, desc[UR4][R10.64] ;  /* 0x000000040a087981 */ /* 0x000ea8000c1e1900 */
[----:B------:R0:W5:Y:S04]  /*3e20*/  LDG.E R7, desc[UR4][R10.64+0x200] ;  /* 0x000200040a077981 */ /* 0x000168000c1e1900 */
[----:B------:R0:W5:Y:S04]  /*3e30*/  LDG.E R6, desc[UR4][R10.64+0x400] ;  /* 0x000400040a067981 */ /* 0x000168000c1e1900 */
[----:B------:R0:W5:Y:S01]  /*3e40*/  LDG.E R5, desc[UR4][R10.64+0x600] ;  /* 0x000600040a057981 */ /* 0x000162000c1e1900 */
[----:B------:R-:W-:Y:S01]  /*3e50*/  BSSY.RECONVERGENT B1, `(.L_x_7489) ;  /* 0x0000068000017945 */ /* 0x000fe20003800200 */
[----:B--2---:R-:W-:-:S05]  /*3e60*/  HADD2.F32 R9, -RZ, R8.H0_H0 ;  /* 0x20000008ff097230 */ /* 0x004fca0000004100 */
[----:B------:R-:W-:-:S13]  /*3e70*/  FSETP.NEU.FTZ.AND P0, PT, R9, RZ, PT ;  /* 0x000000ff0900720b */ /* 0x000fda0003f1d000 */
[----:B------:R-:W1:Y:S01]  /*3e80*/  @!P0 LDC.U16 R4, c[0x0][0x386] ;  /* 0x0000e180ff048b82 */ /* 0x000e620000000400 */
[----:B------:R-:W2:Y:S01]  /*3e90*/  @!P0 MUFU.RCP R3, R9 ;  /* 0x0000000900038308 */ /* 0x000ea20000001000 */
[----:B-1----:R-:W-:-:S05]  /*3ea0*/  @!P0 HADD2.F32 R4, -RZ, R4.H0_H0 ;  /* 0x20000004ff048230 */ /* 0x002fca0000004100 */
[----:B--2---:R-:W-:-:S05]  /*3eb0*/  @!P0 FMUL.FTZ R3, R4, R3 ;  /* 0x0000000304038220 */ /* 0x004fca0000410000 */
[----:B------:R-:W-:Y:S01]  /*3ec0*/  @!P0 F2FP.F16.F32.PACK_AB R3, RZ, R3 ;  /* 0x00000003ff03823e */ /* 0x000fe200000000ff */
[----:B0-----:R-:W-:Y:S06]  /*3ed0*/  @!P0 BRA `(.L_x_7490) ;  /* 0x00000004007c8947 */ /* 0x001fec0003800000 */
        /* <DEDUP_REMOVED lines=32> */
.L_x_7495:
[----:B------:R-:W-:Y:S05]  /*40e0*/  BSYNC.RECONVERGENT B2 ;  /* 0x0000000000027941 */ /* 0x000fea0003800200 */
.L_x_7494:
[----:B------:R-:W-:Y:S01]  /*40f0*/  FFMA.FTZ R10, -R3, R11, R10 ;  /* 0x0000000b030a7223 */ /* 0x000fe2000001010a */
[----:B------:R-:W-:Y:S06]  /*4100*/  BRA `(.L_x_7492) ;  /* 0x0000000000807947 */ /* 0x000fec0003800000 */
.L_x_7493:
        /* <DEDUP_REMOVED lines=16> */
.L_x_7498:
        /* <DEDUP_REMOVED lines=13> */
.L_x_7497:
[----:B------:R-:W-:Y:S05]  /*42e0*/  BSYNC.RECONVERGENT B2 ;  /* 0x0000000000027941 */ /* 0x000fea0003800200 */
.L_x_7496:
[----:B0-----:R-:W-:-:S04]  /*42f0*/  FMUL.FTZ R3, R10, 1.1920928955078125e-07 ;  /* 0x340000000a037820 */ /* 0x001fc80000410000 */
[----:B------:R-:W-:-:S07]  /*4300*/  FMUL.FTZ R10, R16, R3 ;  /* 0x00000003100a7220 */ /* 0x000fce0000410000 */
.L_x_7492:
[----:B------:R-:W-:Y:S05]  /*4310*/  BSYNC.RECONVERGENT B0 ;  /* 0x0000000000007941 */ /* 0x000fea0003800200 */
.L_x_7491:
        /* <DEDUP_REMOVED lines=22> */
.L_x_7499:
[----:B------:R-:W-:-:S05]  /*4480*/  FMUL.FTZ R11, R4, R11 ;  /* 0x0000000b040b7220 */ /* 0x000fca0000410000 */
[----:B------:R-:W-:-:S05]  /*4490*/  F2FP.F16.F32.PACK_AB R3, RZ, R11 ;  /* 0x0000000bff03723e */ /* 0x000fca00000000ff */
[----:B------:R-:W-:-:S05]  /*44a0*/  HADD2.F32 R3, -RZ, R3.H0_H0 ;  /* 0x20000003ff037230 */ /* 0x000fca0000004100 */
[----:B------:R-:W-:-:S04]  /*44b0*/  LOP3.LUT R3, RZ, 0x80000000, R3, 0xb8, !PT ;  /* 0x80000000ff037812 */ /* 0x000fc800078eb803 */
[----:B------:R-:W-:-:S07]  /*44c0*/  F2FP.F16.F32.PACK_AB R3, RZ, R3 ;  /* 0x00000003ff03723e */ /* 0x000fce00000000ff */
.L_x_7490:
[----:B------:R-:W-:Y:S05]  /*44d0*/  BSYNC.RECONVERGENT B1 ;  /* 0x0000000000017941 */ /* 0x000fea0003800200 */
.L_x_7489:
[----:B------:R-:W-:Y:S01]  /*44e0*/  HADD2.F32 R9, -RZ, R8.H1_H1 ;  /* 0x30000008ff097230 */ /* 0x000fe20000004100 */
        /* <DEDUP_REMOVED lines=30> */
.L_x_7507:
[----:B------:R-:W-:Y:S01]  /*46d0*/  FSETP.GEU.FTZ.AND P0, PT, R13, -R8, PT ;  /* 0x800000080d00720b */ /* 0x000fe20003f1e000 */
[----:B------:R-:W-:-:S12]  /*46e0*/  FADD.FTZ R10, R10, -1 ;  /* 0xbf8000000a0a7421 */ /* 0x000fd80000010000 */
[----:B------:R-:W-:-:S07]  /*46f0*/  @!P0 FADD.FTZ R10, R10, -1 ;  /* 0xbf8000000a0a8421 */ /* 0x000fce0000010000 */
.L_x_7506:
[----:B------:R-:W-:Y:S05]  /*4700*/  BSYNC.RECONVERGENT B2 ;  /* 0x0000000000027941 */ /* 0x000fea0003800200 */
.L_x_7505:
[----:B------:R-:W-:Y:S01]  /*4710*/  FFMA.FTZ R11, -R8, R10, R11 ;  /* 0x0000000a080b7223 */ /* 0x000fe2000001010b */
[----:B------:R-:W-:Y:S06]  /*4720*/  BRA `(.L_x_7503) ;  /* 0x0000000000807947 */ /* 0x000fec0003800000 */
.L_x_7504:
        /* <DEDUP_REMOVED lines=16> */
.L_x_7510:
        /* <DEDUP_REMOVED lines=13> */
.L_x_7509:
[----:B------:R-:W-:Y:S05]  /*4900*/  BSYNC.RECONVERGENT B2 ;  /* 0x0000000000027941 */ /* 0x000fea0003800200 */
.L_x_7508:
[----:B------:R-:W-:-:S04]  /*4910*/  FMUL.FTZ R11, R11, 1.1920928955078125e-07 ;  /* 0x340000000b0b7820 */ /* 0x000fc80000410000 */
[----:B------:R-:W-:-:S07]  /*4920*/  FMUL.FTZ R11, R16, R11 ;  /* 0x0000000b100b7220 */ /* 0x000fce0000410000 */
.L_x_7503:
[----:B------:R-:W-:Y:S05]  /*4930*/  BSYNC.RECONVERGENT B0 ;  /* 0x0000000000007941 */ /* 0x000fea0003800200 */
.L_x_7502:
        /* <DEDUP_REMOVED lines=27> */
.L_x_7501:
[----:B------:R-:W0:Y:S02]  /*4af0*/  MUFU.RCP R9, R9 ;  /* 0x0000000900097308 */ /* 0x000e240000001000 */
[----:B0-----:R-:W-:-:S05]  /*4b00*/  FMUL.FTZ R8, R4, R9 ;  /* 0x0000000904087220 */ /* 0x001fca0000410000 */
[----:B------:R-:W-:-:S07]  /*4b10*/  F2FP.F16.F32.PACK_AB R8, RZ, R8 ;  /* 0x00000008ff08723e */ /* 0x000fce00000000ff */
.L_x_7511:
[----:B------:R-:W-:Y:S05]  /*4b20*/  BSYNC.RECONVERGENT B1 ;  /* 0x0000000000017941 */ /* 0x000fea0003800200 */
.L_x_7500:
[----:B-----5:R-:W-:Y:S01]  /*4b30*/  HADD2.F32 R9, -RZ, R7.H0_H0 ;  /* 0x20000007ff097230 */ /* 0x020fe20000004100 */
        /* <DEDUP_REMOVED lines=30> */
.L_x_7519:
[----:B------:R-:W-:Y:S01]  /*4d20*/  FSETP.GEU.FTZ.AND P0, PT, R14, -R10, PT ;  /* 0x8000000a0e00720b */ /* 0x000fe20003f1e000 */
[----:B------:R-:W-:-:S12]  /*4d30*/  FADD.FTZ R12, R12, -1 ;  /* 0xbf8000000c0c7421 */ /* 0x000fd80000010000 */
[----:B------:R-:W-:-:S07]  /*4d40*/  @!P0 FADD.FTZ R12, R12, -1 ;  /* 0xbf8000000c0c8421 */ /* 0x000fce0000010000 */
.L_x_7518:
[----:B------:R-:W-:Y:S05]  /*4d50*/  BSYNC.RECONVERGENT B2 ;  /* 0x0000000000027941 */ /* 0x000fea0003800200 */
.L_x_7517:
[----:B------:R-:W-:Y:S01]  /*4d60*/  FFMA.FTZ R11, -R10, R12, R11 ;  /* 0x0000000c0a0b7223 */ /* 0x000fe2000001010b */
[----:B------:R-:W-:Y:S06]  /*4d70*/  BRA `(.L_x_7515) ;  /* 0x0000000000807947 */ /* 0x000fec0003800000 */
.L_x_7516:
        /* <DEDUP_REMOVED lines=16> */
.L_x_7522:
        /* <DEDUP_REMOVED lines=13> */
.L_x_7521:
[----:B------:R-:W-:Y:S05]  /*4f50*/  BSYNC.RECONVERGENT B2 ;  /* 0x0000000000027941 */ /* 0x000fea0003800200 */
.L_x_7520:
[----:B0-----:R-:W-:-:S04]  /*4f60*/  FMUL.FTZ R10, R11, 1.1920928955078125e-07 ;  /* 0x340000000b0a7820 */ /* 0x001fc80000410000 */
[----:B------:R-:W-:-:S07]  /*4f70*/  FMUL.FTZ R11, R17, R10 ;  /* 0x0000000a110b7220 */ /* 0x000fce0000410000 */
.L_x_7515:
[----:B------:R-:W-:Y:S05]  /*4f80*/  BSYNC.RECONVERGENT B0 ;  /* 0x0000000000007941 */ /* 0x000fea0003800200 */
.L_x_7514:
        /* <DEDUP_REMOVED lines=27> */
.L_x_7513:
[----:B------:R-:W0:Y:S02]  /*5140*/  MUFU.RCP R9, R9 ;  /* 0x0000000900097308 */ /* 0x000e240000001000 */
[----:B0-----:R-:W-:-:S05]  /*5150*/  FMUL.FTZ R10, R4, R9 ;  /* 0x00000009040a7220 */ /* 0x001fca0000410000 */
[----:B------:R-:W-:-:S07]  /*5160*/  F2FP.F16.F32.PACK_AB R10, RZ, R10 ;  /* 0x0000000aff0a723e */ /* 0x000fce00000000ff */
.L_x_7523:
[----:B------:R-:W-:Y:S05]  /*5170*/  BSYNC.RECONVERGENT B1 ;  /* 0x0000000000017941 */ /* 0x000fea0003800200 */
.L_x_7512:
        /* <DEDUP_REMOVED lines=31> */
.L_x_7531:
[----:B------:R-:W-:Y:S01]  /*5370*/  FSETP.GEU.FTZ.AND P0, PT, R14, -R9, PT ;  /* 0x800000090e00720b */ /* 0x000fe20003f1e000 */
[----:B------:R-:W-:-:S12]  /*5380*/  FADD.FTZ R11, R11, -1 ;  /* 0xbf8000000b0b7421 */ /* 0x000fd80000010000 */
[----:B------:R-:W-:-:S07]  /*5390*/  @!P0 FADD.FTZ R11, R11, -1 ;  /* 0xbf8000000b0b8421 */ /* 0x000fce0000010000 */
.L_x_7530:
[----:B------:R-:W-:Y:S05]  /*53a0*/  BSYNC.RECONVERGENT B2 ;  /* 0x0000000000027941 */ /* 0x000fea0003800200 */
.L_x_7529:
[----:B------:R-:W-:Y:S01]  /*53b0*/  FFMA.FTZ R12, -R9, R11, R12 ;  /* 0x0000000b090c7223 */ /* 0x000fe2000001010c */
[----:B------:R-:W-:Y:S06]  /*53c0*/  BRA `(.L_x_7527) ;  /* 0x0000000000807947 */ /* 0x000fec0003800000 */
.L_x_7528:
        /* <DEDUP_REMOVED lines=16> */
.L_x_7534:
        /* <DEDUP_REMOVED lines=13> */
.L_x_7533:
[----:B------:R-:W-:Y:S05]  /*55a0*/  BSYNC.RECONVERGENT B2 ;  /* 0x0000000000027941 */ /* 0x000fea0003800200 */
.L_x_7532:
[----:B------:R-:W-:-:S04]  /*55b0*/  FMUL.FTZ R12, R12, 1.1920928955078125e-07 ;  /* 0x340000000c0c7820 */ /* 0x000fc80000410000 */
[----:B------:R-:W-:-:S07]  /*55c0*/  FMUL.FTZ R12, R17, R12 ;  /* 0x0000000c110c7220 */ /* 0x000fce0000410000 */
.L_x_7527:
[----:B------:R-:W-:Y:S05]  /*55d0*/  BSYNC.RECONVERGENT B0 ;  /* 0x0000000000007941 */ /* 0x000fea0003800200 */
.L_x_7526:
        /* <DEDUP_REMOVED lines=27> */
.L_x_7525:
[----:B------:R-:W0:Y:S02]  /*5790*/  MUFU.RCP R7, R7 ;  /* 0x0000000700077308 */ /* 0x000e240000001000 */
[----:B0-----:R-:W-:-:S05]  /*57a0*/  FMUL.FTZ R9, R4, R7 ;  /* 0x0000000704097220 */ /* 0x001fca0000410000 */
[----:B------:R-:W-:-:S07]  /*57b0*/  F2FP.F16.F32.PACK_AB R9, RZ, R9 ;  /* 0x00000009ff09723e */ /* 0x000fce00000000ff */
.L_x_7535:
[----:B------:R-:W-:Y:S05]  /*57c0*/  BSYNC.RECONVERGENT B1 ;  /* 0x0000000000017941 */ /* 0x000fea0003800200 */
.L_x_7524:
[----:B------:R-:W-:Y:S01]  /*57d0*/  HADD2.F32 R7, -RZ, R6.H0_H0 ;  /* 0x20000006ff077230 */ /* 0x000fe20000004100 */
        /* <DEDUP_REMOVED lines=30> */
.L_x_7543:
[----:B------:R-:W-:Y:S01]  /*59c0*/  FSETP.GEU.FTZ.AND P0, PT, R16, -R11, PT ;  /* 0x8000000b1000720b */ /* 0x000fe20003f1e000 */
[----:B------:R-:W-:-:S12]  /*59d0*/  FADD.FTZ R13, R13, -1 ;  /* 0xbf8000000d0d7421 */ /* 0x000fd80000010000 */
[----:B------:R-:W-:-:S07]  /*59e0*/  @!P0 FADD.FTZ R13, R13, -1 ;  /* 0xbf8000000d0d8421 */ /* 0x000fce0000010000 */
.L_x_7542:
[----:B------:R-:W-:Y:S05]  /*59f0*/  BSYNC.RECONVERGENT B2 ;  /* 0x0000000000027941 */ /* 0x000fea0003800200 */
.L_x_7541:
[----:B------:R-:W-:Y:S01]  /*5a00*/  FFMA.FTZ R12, -R11, R13, R12 ;  /* 0x0000000d0b0c7223 */ /* 0x000fe2000001010c */
[----:B------:R-:W-:Y:S06]  /*5a10*/  BRA `(.L_x_7539) ;  /* 0x0000000000807947 */ /* 0x000fec0003800000 */
.L_x_7540:
        /* <DEDUP_REMOVED lines=16> */
.L_x_7546:
        /* <DEDUP_REMOVED lines=13> */
.L_x_7545:
[----:B------:R-:W-:Y:S05]  /*5bf0*/  BSYNC.RECONVERGENT B2 ;  /* 0x0000000000027941 */ /* 0x000fea0003800200 */
.L_x_7544:
[----:B0-----:R-:W-:-:S04]  /*5c00*/  FMUL.FTZ R11, R12, 1.1920928955078125e-07 ;  /* 0x340000000c0b7820 */ /* 0x001fc80000410000 */
[----:B------:R-:W-:-:S07]  /*5c10*/  FMUL.FTZ R12, R18, R11 ;  /* 0x0000000b120c7220 */ /* 0x000fce0000410000 */
.L_x_7539:
[----:B------:R-:W-:Y:S05]  /*5c20*/  BSYNC.RECONVERGENT B0 ;  /* 0x0000000000007941 */ /* 0x000fea0003800200 */
.L_x_7538:
        /* <DEDUP_REMOVED lines=27> */
.L_x_7537:
[----:B------:R-:W0:Y:S02]  /*5de0*/  MUFU.RCP R7, R7 ;  /* 0x0000000700077308 */ /* 0x000e240000001000 */
[----:B0-----:R-:W-:-:S05]  /*5df0*/  FMUL.FTZ R11, R4, R7 ;  /* 0x00000007040b7220 */ /* 0x001fca0000410000 */
[----:B------:R-:W-:-:S07]  /*5e00*/  F2FP.F16.F32.PACK_AB R11, RZ, R11 ;  /* 0x0000000bff0b723e */ /* 0x000fce00000000ff */
.L_x_7547:
[----:B------:R-:W-:Y:S05]  /*5e10*/  BSYNC.RECONVERGENT B1 ;  /* 0x0000000000017941 */ /* 0x000fea0003800200 */
.L_x_7536:
        /* <DEDUP_REMOVED lines=31> */
.L_x_7555:
[----:B------:R-:W-:Y:S01]  /*6010*/  FSETP.GEU.FTZ.AND P0, PT, R15, -R6, PT ;  /* 0x800000060f00720b */ /* 0x000fe20003f1e000 */
[----:B------:R-:W-:-:S12]  /*6020*/  FADD.FTZ R12, R12, -1 ;  /* 0xbf8000000c0c7421 */ /* 0x000fd80000010000 */
[----:B------:R-:W-:-:S07]  /*6030*/  @!P0 FADD.FTZ R12, R12, -1 ;  /* 0xbf8000000c0c8421 */ /* 0x000fce0000010000 */
.L_x_7554:
[----:B------:R-:W-:Y:S05]  /*6040*/  BSYNC.RECONVERGENT B2 ;  /* 0x0000000000027941 */ /* 0x000fea0003800200 */
.L_x_7553:
[----:B------:R-:W-:Y:S01]  /*6050*/  FFMA.FTZ R13, -R6, R12, R13 ;  /* 0x0000000c060d7223 */ /* 0x000fe2000001010d */
[----:B------:R-:W-:Y:S06]  /*6060*/  BRA `(.L_x_7551) ;  /* 0x0000000000807947 */ /* 0x000fec0003800000 */
.L_x_7552:
        /* <DEDUP_REMOVED lines=16> */
.L_x_7558:
        /* <DEDUP_REMOVED lines=13> */
.L_x_7557:
[----:B------:R-:W-:Y:S05]  /*6240*/  BSYNC.RECONVERGENT B2 ;  /* 0x0000000000027941 */ /* 0x000fea0003800200 */
.L_x_7556:
[----:B------:R-:W-:-:S04]  /*6250*/  FMUL.FTZ R13, R13, 1.1920928955078125e-07 ;  /* 0x340000000d0d7820 */ /* 0x000fc80000410000 */
[----:B------:R-:W-:-:S07]  /*6260*/  FMUL.FTZ R13, R18, R13 ;  /* 0x0000000d120d7220 */ /* 0x000fce0000410000 */
.L_x_7551:
[----:B------:R-:W-:Y:S05]  /*6270*/  BSYNC.RECONVERGENT B0 ;  /* 0x0000000000007941 */ /* 0x000fea0003800200 */
.L_x_7550:
        /* <DEDUP_REMOVED lines=27> */
.L_x_7549:
[----:B------:R-:W0:Y:S02]  /*6430*/  MUFU.RCP R7, R7 ;  /* 0x0000000700077308 */ /* 0x000e240000001000 */
[----:B0-----:R-:W-:-:S05]  /*6440*/  FMUL.FTZ R6, R4, R7 ;  /* 0x0000000704067220 */ /* 0x001fca0000410000 */
[----:B------:R-:W-:-:S07]  /*6450*/  F2FP.F16.F32.PACK_AB R6, RZ, R6 ;  /* 0x00000006ff06723e */ /* 0x000fce00000000ff */
.L_x_7559:
[----:B------:R-:W-:Y:S05]  /*6460*/  BSYNC.RECONVERGENT B1 ;  /* 0x0000000000017941 */ /* 0x000fea0003800200 */
.L_x_7548:
        /* <DEDUP_REMOVED lines=31> */
.L_x_7567:
[----:B------:R-:W-:Y:S01]  /*6660*/  FSETP.GEU.FTZ.AND P0, PT, R16, -R12, PT ;  /* 0x8000000c1000720b */ /* 0x000fe20003f1e000 */
[----:B------:R-:W-:-:S12]  /*6670*/  FADD.FTZ R14, R14, -1 ;  /* 0xbf8000000e0e7421 */ /* 0x000fd80000010000 */
[----:B------:R-:W-:-:S07]  /*6680*/  @!P0 FADD.FTZ R14, R14, -1 ;  /* 0xbf8000000e0e8421 */ /* 0x000fce0000010000 */
.L_x_7566:
[----:B------:R-:W-:Y:S05]  /*6690*/  BSYNC.RECONVERGENT B2 ;  /* 0x0000000000027941 */ /* 0x000fea0003800200 */
.L_x_7565:
[----:B------:R-:W-:Y:S01]  /*66a0*/  FFMA.FTZ R13, -R12, R14, R13 ;  /* 0x0000000e0c0d7223 */ /* 0x000fe2000001010d */
[----:B------:R-:W-:Y:S06]  /*66b0*/  BRA `(.L_x_7563) ;  /* 0x0000000000807947 */ /* 0x000fec0003800000 */
.L_x_7564:
        /* <DEDUP_REMOVED lines=16> */
.L_x_7570:
        /* <DEDUP_REMOVED lines=13> */
.L_x_7569:
[----:B------:R-:W-:Y:S05]  /*6890*/  BSYNC.RECONVERGENT B2 ;  /* 0x0000000000027941 */ /* 0x000fea0003800200 */
.L_x_7568:
[----:B------:R-:W-:-:S04]  /*68a0*/  FMUL.FTZ R13, R13, 1.1920928955078125e-07 ;  /* 0x340000000d0d7820 */ /* 0x000fc80000410000 */
[----:B------:R-:W-:-:S07]  /*68b0*/  FMUL.FTZ R13, R12, R13 ;  /* 0x0000000d0c0d7220 */ /* 0x000fce0000410000 */
.L_x_7563:
[----:B------:R-:W-:Y:S05]  /*68c0*/  BSYNC.RECONVERGENT B0 ;  /* 0x0000000000007941 */ /* 0x000fea0003800200 */
.L_x_7562:
        /* <DEDUP_REMOVED lines=27> */
.L_x_7561:
[----:B------:R-:W0:Y:S02]  /*6a80*/  MUFU.RCP R7, R7 ;  /* 0x0000000700077308 */ /* 0x000e240000001000 */
[----:B0-----:R-:W-:-:S05]  /*6a90*/  FMUL.FTZ R12, R4, R7 ;  /* 0x00000007040c7220 */ /* 0x001fca0000410000 */
[----:B------:R-:W-:-:S07]  /*6aa0*/  F2FP.F16.F32.PACK_AB R12, RZ, R12 ;  /* 0x0000000cff0c723e */ /* 0x000fce00000000ff */
.L_x_7571:
[----:B------:R-:W-:Y:S05]  /*6ab0*/  BSYNC.RECONVERGENT B1 ;  /* 0x0000000000017941 */ /* 0x000fea0003800200 */
.L_x_7560:
        /* <DEDUP_REMOVED lines=31> */
.L_x_7579:
[----:B------:R-:W-:Y:S01]  /*6cb0*/  FSETP.GEU.FTZ.AND P0, PT, R16, -R7, PT ;  /* 0x800000071000720b */ /* 0x000fe20003f1e000 */
[----:B------:R-:W-:-:S12]  /*6cc0*/  FADD.FTZ R13, R13, -1 ;  /* 0xbf8000000d0d7421 */ /* 0x000fd80000010000 */
[----:B------:R-:W-:-:S07]  /*6cd0*/  @!P0 FADD.FTZ R13, R13, -1 ;  /* 0xbf8000000d0d8421 */ /* 0x000fce0000010000 */
.L_x_7578:
[----:B------:R-:W-:Y:S05]  /*6ce0*/  BSYNC.RECONVERGENT B2 ;  /* 0x0000000000027941 */ /* 0x000fea0003800200 */
.L_x_7577:
[----:B------:R-:W-:Y:S01]  /*6cf0*/  FFMA.FTZ R14, -R7, R13, R14 ;  /* 0x0000000d070e7223 */ /* 0x000fe2000001010e */
[----:B------:R-:W-:Y:S06]  /*6d00*/  BRA `(.L_x_7575) ;  /* 0x0000000000807947 */ /* 0x000fec0003800000 */
.L_x_7576:
        /* <DEDUP_REMOVED lines=16> */
.L_x_7582:
        /* <DEDUP_REMOVED lines=13> */
.L_x_7581:
[----:B------:R-:W-:Y:S05]  /*6ee0*/  BSYNC.RECONVERGENT B2 ;  /* 0x0000000000027941 */ /* 0x000fea0003800200 */
.L_x_7580:
[----:B------:R-:W-:-:S04]  /*6ef0*/  FMUL.FTZ R14, R14, 1.1920928955078125e-07 ;  /* 0x340000000e0e7820 */ /* 0x000fc80000410000 */
[----:B------:R-:W-:-:S07]  /*6f00*/  FMUL.FTZ R14, R7, R14 ;  /* 0x0000000e070e7220 */ /* 0x000fce0000410000 */
.L_x_7575:
[----:B------:R-:W-:Y:S05]  /*6f10*/  BSYNC.RECONVERGENT B0 ;  /* 0x0000000000007941 */ /* 0x000fea0003800200 */
.L_x_7574:
        /* <DEDUP_REMOVED lines=27> */
.L_x_7573:
[----:B------:R-:W0:Y:S02]  /*70d0*/  MUFU.RCP R5, R5 ;  /* 0x0000000500057308 */ /* 0x000e240000001000 */
[----:B0-----:R-:W-:-:S05]  /*70e0*/  FMUL.FTZ R13, R4, R5 ;  /* 0x00000005040d7220 */ /* 0x001fca0000410000 */
[----:B------:R-:W-:-:S07]  /*70f0*/  F2FP.F16.F32.PACK_AB R13, RZ, R13 ;  /* 0x0000000dff0d723e */ /* 0x000fce00000000ff */
.L_x_7583:
[----:B------:R-:W-:Y:S05]  /*7100*/  BSYNC.RECONVERGENT B1 ;  /* 0x0000000000017941 */ /* 0x000fea0003800200 */
.L_x_7572:
        /* <DEDUP_REMOVED lines=12> */
.L_x_7584:
        /* <DEDUP_REMOVED lines=11> */
.L_x_32862:


//--------------------- .text._ZN2at6native29vectorized_elementwise_kernelILi4ENS0_13AUnaryFunctorIN3c104HalfES4_S4_ZZZNS0_15binary_internal21div_floor_kernel_cudaERNS_18TensorIteratorBaseEENKUlvE1_clEvENKUlvE1_clEvEUlS4_S4_E_EESt5arrayIPcLm2EEEEviT0_T1_ --------------------------
	.section	.text._ZN2at6native29vectorized_elementwise_kernelILi4ENS0_13AUnaryFunctorIN3c104HalfES4_S4_ZZZNS0_15binary_internal21div_floor_kernel_cudaERNS_18TensorIteratorBaseEENKUlvE1_clEvENKUlvE1_clEvEUlS4_S4_E_EESt5arrayIPcLm2EEEEviT0_T1_,"ax",@progbits
	.align	128
        .global         _ZN2at6native29vectorized_elementwise_kernelILi4ENS0_13AUnaryFunctorIN3c104HalfES4_S4_ZZZNS0_15binary_internal21div_floor_kernel_cudaERNS_18TensorIteratorBaseEENKUlvE1_clEvENKUlvE1_clEvEUlS4_S4_E_EESt5arrayIPcLm2EEEEviT0_T1_
        .type           _ZN2at6native29vectorized_elementwise_kernelILi4ENS0_13AUnaryFunctorIN3c104HalfES4_S4_ZZZNS0_15binary_internal21div_floor_kernel_cudaERNS_18TensorIteratorBaseEENKUlvE1_clEvENKUlvE1_clEvEUlS4_S4_E_EESt5arrayIPcLm2EEEEviT0_T1_,@function
        .size           _ZN2at6native29vectorized_elementwise_kernelILi4ENS0_13AUnaryFunctorIN3c104HalfES4_S4_ZZZNS0_15binary_internal21div_floor_kernel_cudaERNS_18TensorIteratorBaseEENKUlvE1_clEvENKUlvE1_clEvEUlS4_S4_E_EESt5arrayIPcLm2EEEEviT0_T1_,(.L_x_32863 - _ZN2at6native29vectorized_elementwise_kernelILi4ENS0_13AUnaryFunctorIN3c104HalfES4_S4_ZZZNS0_15binary_internal21div_floor_kernel_cudaERNS_18TensorIteratorBaseEENKUlvE1_clEvENKUlvE1_clEvEUlS4_S4_E_EESt5arrayIPcLm2EEEEviT0_T1_)
        .other          _ZN2at6native29vectorized_elementwise_kernelILi4ENS0_13AUnaryFunctorIN3c104HalfES4_S4_ZZZNS0_15binary_internal21div_floor_kernel_cudaERNS_18TensorIteratorBaseEENKUlvE1_clEvENKUlvE1_clEvEUlS4_S4_E_EESt5arrayIPcLm2EEEEviT0_T1_,@"STO_CUDA_ENTRY STV_DEFAULT"
_ZN2at6native29vectorized_elementwise_kernelILi4ENS0_13AUnaryFunctorIN3c104HalfES4_S4_ZZZNS0_15binary_internal21div_floor_kernel_cudaERNS_18TensorIteratorBaseEENKUlvE1_clEvENKUlvE1_clEvEUlS4_S4_E_EESt5arrayIPcLm2EEEEviT0_T1_:
.text._ZN2at6native29vectorized_elementwise_kernelILi4ENS0_13AUnaryFunctorIN3c104HalfES4_S4_ZZZNS0_15binary_internal21div_floor_kernel_cudaERNS_18TensorIteratorBaseEENKUlvE1_clEvENKUlvE1_clEvEUlS4_S4_E_EESt5arrayIPcLm2EEEEviT0_T1_:
        /* <DEDUP_REMOVED lines=108> */
.L_x_7592:
[----:B------:R-:W-:Y:S05]  /*06c0*/  BSYNC.RECONVERGENT B2 ;  /* 0x0000000000027941 */ /* 0x000fea0003800200 */
.L_x_7591:
[----:B------:R-:W-:Y:S01]  /*06d0*/  FFMA.FTZ R2, -R9, R7, R2 ;  /* 0x0000000709027223 */ /* 0x000fe20000010102 */
[----:B------:R-:W-:Y:S06]  /*06e0*/  BRA `(.L_x_7589) ;  /* 0x0000000000807947 */ /* 0x000fec0003800000 */
.L_x_7590:
        /* <DEDUP_REMOVED lines=16> */
.L_x_7595:
        /* <DEDUP_REMOVED lines=13> */
.L_x_7594:
[----:B------:R-:W-:Y:S05]  /*08c0*/  BSYNC.RECONVERGENT B2 ;  /* 0x0000000000027941 */ /* 0x000fea0003800200 */
.L_x_7593:
[----:B------:R-:W-:-:S04]  /*08d0*/  FMUL.FTZ R5, R4, 1.1920928955078125e-07 ;  /* 0x3400000004057820 */ /* 0x000fc80000410000 */
[----:B------:R-:W-:-:S07]  /*08e0*/  FMUL.FTZ R2, R2, R5 ;  /* 0x0000000502027220 */ /* 0x000fce0000410000 */
.L_x_7589:
[----:B------:R-:W-:Y:S05]  /*08f0*/  BSYNC.RECONVERGENT B0 ;  /* 0x0000000000007941 */ /* 0x000fea0003800200 */
.L_x_7588:
        /* <DEDUP_REMOVED lines=22> */
.L_x_7596:
[----:B------:R-:W-:-:S05]  /*0a60*/  FMUL.FTZ R3, R3, R6 ;  /* 0x0000000603037220 */ /* 0x000fca0000410000 */
[----:B------:R-:W-:-:S05]  /*0a70*/  F2FP.F16.F32.PACK_AB R2, RZ, R3 ;  /* 0x00000003ff02723e */ /* 0x000fca00000000ff */
[----:B------:R-:W-:-:S05]  /*0a80*/  HADD2.F32 R2, -RZ, R2.H0_H0 ;  /* 0x20000002ff027230 */ /* 0x000fca0000004100 */
[----:B------:R-:W-:-:S04]  /*0a90*/  LOP3.LUT R2, RZ, 0x80000000, R2, 0xb8, !PT ;  /* 0x80000000ff027812 */ /* 0x000fc800078eb802 */
[----:B------:R-:W-:-:S07]  /*0aa0*/  F2FP.F16.F32.PACK_AB R2, RZ, R2 ;  /* 0x00000002ff02723e */ /* 0x000fce00000000ff */
.L_x_7587:
[----:B------:R-:W-:Y:S05]  /*0ab0*/  BSYNC.RECONVERGENT B1 ;  /* 0x0000000000017941 */ /* 0x000fea0003800200 */
.L_x_7586:
        /* <DEDUP_REMOVED lines=36> */
.L_x_7605:
[----:B------:R-:W-:Y:S01]  /*0d00*/  FSETP.GEU.FTZ.AND P0, PT, R7, -R11, PT ;  /* 0x8000000b0700720b */ /* 0x000fe20003f1e000 */
[----:B------:R-:W-:-:S12]  /*0d10*/  FADD.FTZ R9, R9, -1 ;  /* 0xbf80000009097421 */ /* 0x000fd80000010000 */
[----:B------:R-:W-:-:S07]  /*0d20*/  @!P0 FADD.FTZ R9, R9, -1 ;  /* 0xbf80000009098421 */ /* 0x000fce0000010000 */
.L_x_7604:
[----:B------:R-:W-:Y:S05]  /*0d30*/  BSYNC.RECONVERGENT B2 ;  /* 0x0000000000027941 */ /* 0x000fea0003800200 */
.L_x_7603:
[----:B------:R-:W-:Y:S01]  /*0d40*/  FFMA.FTZ R4, -R11, R9, R4 ;  /* 0x000000090b047223 */ /* 0x000fe20000010104 */
[----:B------:R-:W-:Y:S06]  /*0d50*/  BRA `(.L_x_7601) ;  /* 0x0000000000807947 */ /* 0x000fec0003800000 */
.L_x_7602:
        /* <DEDUP_REMOVED lines=16> */
.L_x_7608:
        /* <DEDUP_REMOVED lines=13> */
.L_x_7607:
[----:B------:R-:W-:Y:S05]  /*0f30*/  BSYNC.RECONVERGENT B2 ;  /* 0x0000000000027941 */ /* 0x000fea0003800200 */
.L_x_7606:
[----:B------:R-:W-:-:S04]  /*0f40*/  FMUL.FTZ R7, R6, 1.1920928955078125e-07 ;  /* 0x3400000006077820 */ /* 0x000fc80000410000 */
[----:B------:R-:W-:-:S07]  /*0f50*/  FMUL.FTZ R4, R4, R7 ;  /* 0x0000000704047220 */ /* 0x000fce0000410000 */
.L_x_7601:
[----:B------:R-:W-:Y:S05]  /*0f60*/  BSYNC.RECONVERGENT B0 ;  /* 0x0000000000007941 */ /* 0x000fea0003800200 */
.L_x_7600:
        /* <DEDUP_REMOVED lines=27> */
.L_x_7599:
[----:B------:R-:W1:Y:S01]  /*1120*/  LDC.U16 R4, c[0x0][0x386] ;  /* 0x0000e180ff047b82 */ /* 0x000e620000000400 */
[----:B------:R-:W2:Y:S01]  /*1130*/  MUFU.RCP R5, R20 ;  /* 0x0000001400057308 */ /* 0x000ea20000001000 */
[----:B-1----:R-:W-:-:S05]  /*1140*/  HADD2.F32 R4, -RZ, R4.H0_H0 ;  /* 0x20000004ff047230 */ /* 0x002fca0000004100 */
[----:B--2---:R-:W-:-:S05]  /*1150*/  FMUL.FTZ R4, R4, R5 ;  /* 0x0000000504047220 */ /* 0x004fca0000410000 */
[----:B------:R-:W-:-:S07]  /*1160*/  F2FP.F16.F32.PACK_AB R4, RZ, R4 ;  /* 0x00000004ff04723e */ /* 0x000fce00000000ff */
.L_x_7598:
[----:B------:R-:W-:Y:S05]  /*1170*/  BSYNC.RECONVERGENT B1 ;  /* 0x0000000000017941 */ /* 0x000fea0003800200 */
.L_x_7597:
        /* <DEDUP_REMOVED lines=36> */
.L_x_7617:
[----:B------:R-:W-:Y:S01]  /*13c0*/  FSETP.GEU.FTZ.AND P0, PT, R9, -R11, PT ;  /* 0x8000000b0900720b */ /* 0x000fe20003f1e000 */
[----:B------:R-:W-:-:S12]  /*13d0*/  FADD.FTZ R7, R7, -1 ;  /* 0xbf80000007077421 */ /* 0x000fd80000010000 */
[----:B------:R-:W-:-:S07]  /*13e0*/  @!P0 FADD.FTZ R7, R7, -1 ;  /* 0xbf80000007078421 */ /* 0x000fce0000010000 */
.L_x_7616:
[----:B------:R-:W-:Y:S05]  /*13f0*/  BSYNC.RECONVERGENT B2 ;  /* 0x0000000000027941 */ /* 0x000fea0003800200 */
.L_x_7615:
[----:B------:R-:W-:Y:S01]  /*1400*/  FFMA.FTZ R6, -R11, R7, R6 ;  /* 0x000000070b067223 */ /* 0x000fe20000010106 */
[----:B------:R-:W-:Y:S06]  /*1410*/  BRA `(.L_x_7613) ;  /* 0x0000000000807947 */ /* 0x000fec0003800000 */
.L_x_7614:
        /* <DEDUP_REMOVED lines=16> */
.L_x_7620:
        /* <DEDUP_REMOVED lines=13> */
.L_x_7619:
[----:B------:R-:W-:Y:S05]  /*15f0*/  BSYNC.RECONVERGENT B2 ;  /* 0x0000000000027941 */ /* 0x000fea0003800200 */
.L_x_7618:
[----:B------:R-:W-:-:S04]  /*1600*/  FMUL.FTZ R7, R7, 1.1920928955078125e-07 ;  /* 0x3400000007077820 */ /* 0x000fc80000410000 */
[----:B------:R-:W-:-:S07]  /*1610*/  FMUL.FTZ R6, R6, R7 ;  /* 0x0000000706067220 */ /* 0x000fce0000410000 */
.L_x_7613:
[----:B------:R-:W-:Y:S05]  /*1620*/  BSYNC.RECONVERGENT B0 ;  /* 0x0000000000007941 */ /* 0x000fea0003800200 */
.L_x_7612:
        /* <DEDUP_REMOVED lines=27> */
.L_x_7611:
[----:B------:R-:W1:Y:S01]  /*17e0*/  LDC.U16 R5, c[0x0][0x386] ;  /* 0x0000e180ff057b82 */ /* 0x000e620000000400 */
[----:B------:R-:W2:Y:S01]  /*17f0*/  MUFU.RCP R22, R22 ;  /* 0x0000001600167308 */ /* 0x000ea20000001000 */
[----:B-1----:R-:W-:-:S05]  /*1800*/  HADD2.F32 R5, -RZ, R5.H0_H0 ;  /* 0x20000005ff057230 */ /* 0x002fca0000004100 */
[----:B--2---:R-:W-:-:S05]  /*1810*/  FMUL.FTZ R5, R5, R22 ;  /* 0x0000001605057220 */ /* 0x004fca0000410000 */
[----:B------:R-:W-:-:S07]  /*1820*/  F2FP.F16.F32.PACK_AB R5, RZ, R5 ;  /* 0x00000005ff05723e */ /* 0x000fce00000000ff */
.L_x_7610:
[----:B------:R-:W-:Y:S05]  /*1830*/  BSYNC.RECONVERGENT B1 ;  /* 0x0000000000017941 */ /* 0x000fea0003800200 */
.L_x_7609:
        /* <DEDUP_REMOVED lines=36> */
.L_x_7629:
[----:B------:R-:W-:Y:S01]  /*1a80*/  FSETP.GEU.FTZ.AND P0, PT, R10, -R14, PT ;  /* 0x8000000e0a00720b */ /* 0x000fe20003f1e000 */
[----:B------:R-:W-:-:S12]  /*1a90*/  FADD.FTZ R8, R8, -1 ;  /* 0xbf80000008087421 */ /* 0x000fd80000010000 */
[----:B------:R-:W-:-:S07]  /*1aa0*/  @!P0 FADD.FTZ R8, R8, -1 ;  /* 0xbf80000008088421 */ /* 0x000fce0000010000 */
.L_x_7628:
[----:B------:R-:W-:Y:S05]  /*1ab0*/  BSYNC.RECONVERGENT B2 ;  /* 0x0000000000027941 */ /* 0x000fea0003800200 */
.L_x_7627:
[----:B------:R-:W-:Y:S01]  /*1ac0*/  FFMA.FTZ R7, -R14, R8, R7 ;  /* 0x000000080e077223 */ /* 0x000fe20000010107 */
[----:B------:R-:W-:Y:S06]  /*1ad0*/  BRA `(.L_x_7625) ;  /* 0x0000000000807947 */ /* 0x000fec0003800000 */
.L_x_7626:
        /* <DEDUP_REMOVED lines=16> */
.L_x_7632:
        /* <DEDUP_REMOVED lines=13> */
.L_x_7631:
[----:B------:R-:W-:Y:S05]  /*1cb0*/  BSYNC.RECONVERGENT B2 ;  /* 0x0000000000027941 */ /* 0x000fea0003800200 */
.L_x_7630:
[----:B------:R-:W-:-:S04]  /*1cc0*/  FMUL.FTZ R8, R8, 1.1920928955078125e-07 ;  /* 0x3400000008087820 */ /* 0x000fc80000410000 */
[----:B------:R-:W-:-:S07]  /*1cd0*/  FMUL.FTZ R7, R7, R8 ;  /* 0x0000000807077220 */ /* 0x000fce0000410000 */
.L_x_7625:
[----:B------:R-:W-:Y:S05]  /*1ce0*/  BSYNC.RECONVERGENT B0 ;  /* 0x0000000000007941 */ /* 0x000fea0003800200 */
.L_x_7624:
        /* <DEDUP_REMOVED lines=27> */
.L_x_7623:
[----:B------:R-:W1:Y:S01]  /*1ea0*/  LDC.U16 R6, c[0x0][0x386] ;  /* 0x0000e180ff067b82 */ /* 0x000e620000000400 */
[----:B------:R-:W2:Y:S01]  /*1eb0*/  MUFU.RCP R23, R23 ;  /* 0x0000001700177308 */ /* 0x000ea20000001000 */
[----:B-1----:R-:W-:-:S05]  /*1ec0*/  HADD2.F32 R6, -RZ, R6.H0_H0 ;  /* 0x20000006ff067230 */ /* 0x002fca0000004100 */
[----:B--2---:R-:W-:-:S05]  /*1ed0*/  FMUL.FTZ R6, R6, R23 ;  /* 0x0000001706067220 */ /* 0x004fca0000410000 */
[----:B------:R-:W-:-:S07]  /*1ee0*/  F2FP.F16.F32.PACK_AB R6, RZ, R6 ;  /* 0x00000006ff06723e */ /* 0x000fce00000000ff */
.L_x_7622:
[----:B------:R-:W-:Y:S05]  /*1ef0*/  BSYNC.RECONVERGENT B1 ;  /* 0x0000000000017941 */ /* 0x000fea0003800200 */
.L_x_7621:
        /* <DEDUP_REMOVED lines=36> */
.L_x_7641:
[----:B------:R-:W-:Y:S01]  /*2140*/  FSETP.GEU.FTZ.AND P0, PT, R10, -R18, PT ;  /* 0x800000120a00720b */ /* 0x000fe20003f1e000 */
[----:B------:R-:W-:-:S12]  /*2150*/  FADD.FTZ R14, R14, -1 ;  /* 0xbf8000000e0e7421 */ /* 0x000fd80000010000 */
[----:B------:R-:W-:-:S07]  /*2160*/  @!P0 FADD.FTZ R14, R14, -1 ;  /* 0xbf8000000e0e8421 */ /* 0x000fce0000010000 */
.L_x_7640:
[----:B------:R-:W-:Y:S05]  /*2170*/  BSYNC.RECONVERGENT B2 ;  /* 0x0000000000027941 */ /* 0x000fea0003800200 */
.L_x_7639:
[----:B------:R-:W-:Y:S01]  /*2180*/  FFMA.FTZ R7, -R18, R14, R7 ;  /* 0x0000000e12077223 */ /* 0x000fe20000010107 */
[----:B------:R-:W-:Y:S06]  /*2190*/  BRA `(.L_x_7637) ;  /* 0x0000000000807947 */ /* 0x000fec0003800000 */
.L_x_7638:
        /* <DEDUP_REMOVED lines=16> */
.L_x_7644:
        /* <DEDUP_REMOVED lines=13> */
.L_x_7643:
[----:B------:R-:W-:Y:S05]  /*2370*/  BSYNC.RECONVERGENT B2 ;  /* 0x0000000000027941 */ /* 0x000fea0003800200 */
.L_x_7642:
[----:B------:R-:W-:-:S04]  /*2380*/  FMUL.FTZ R10, R9, 1.1920928955078125e-07 ;  /* 0x34000000090a7820 */ /* 0x000fc80000410000 */
[----:B------:R-:W-:-:S07]  /*2390*/  FMUL.FTZ R7, R7, R10 ;  /* 0x0000000a07077220 */ /* 0x000fce0000410000 */
.L_x_7637:
[----:B------:R-:W-:Y:S05]  /*23a0*/  BSYNC.RECONVERGENT B0 ;  /* 0x0000000000007941 */ /* 0x000fea0003800200 */
.L_x_7636:
        /* <DEDUP_REMOVED lines=27> */
.L_x_7635:
[----:B------:R-:W1:Y:S01]  /*2560*/  LDC.U16 R7, c[0x0][0x386] ;  /* 0x0000e180ff077b82 */ /* 0x000e620000000400 */
[----:B------:R-:W2:Y:S01]  /*2570*/  MUFU.RCP R8, R21 ;  /* 0x0000001500087308 */ /* 0x000ea20000001000 */
[----:B-1----:R-:W-:-:S05]  /*2580*/  HADD2.F32 R7, -RZ, R7.H0_H0 ;  /* 0x20000007ff077230 */ /* 0x002fca0000004100 */
[----:B--2---:R-:W-:-:S05]  /*2590*/  FMUL.FTZ R7, R7, R8 ;  /* 0x0000000807077220 */ /* 0x004fca0000410000 */
[----:B------:R-:W-:-:S07]  /*25a0*/  F2FP.F16.F32.PACK_AB R7, RZ, R7 ;  /* 0x00000007ff07723e */ /* 0x000fce00000000ff */
.L_x_7634:
[----:B------:R-:W-:Y:S05]  /*25b0*/  BSYNC.RECONVERGENT B1 ;  /* 0x0000000000017941 */ /* 0x000fea0003800200 */
.L_x_7633:
        /* <DEDUP_REMOVED lines=36> */
.L_x_7653:
[----:B------:R-:W-:Y:S01]  /*2800*/  FSETP.GEU.FTZ.AND P0, PT, R14, -R18, PT ;  /* 0x800000120e00720b */ /* 0x000fe20003f1e000 */
[----:B------:R-:W-:-:S12]  /*2810*/  FADD.FTZ R10, R10, -1 ;  /* 0xbf8000000a0a7421 */ /* 0x000fd80000010000 */
[----:B------:R-:W-:-:S07]  /*2820*/  @!P0 FADD.FTZ R10, R10, -1 ;  /* 0xbf8000000a0a8421 */ /* 0x000fce0000010000 */
.L_x_7652:
[----:B------:R-:W-:Y:S05]  /*2830*/  BSYNC.RECONVERGENT B2 ;  /* 0x0000000000027941 */ /* 0x000fea0003800200 */
.L_x_7651:
[----:B------:R-:W-:Y:S01]  /*2840*/  FFMA.FTZ R9, -R18, R10, R9 ;  /* 0x0000000a12097223 */ /* 0x000fe20000010109 */
[----:B------:R-:W-:Y:S06]  /*2850*/  BRA `(.L_x_7649) ;  /* 0x0000000000807947 */ /* 0x000fec0003800000 */
.L_x_7650:
        /* <DEDUP_REMOVED lines=16> */
.L_x_7656:
        /* <DEDUP_REMOVED lines=13> */
.L_x_7655:
[----:B------:R-:W-:Y:S05]  /*2a30*/  BSYNC.RECONVERGENT B2 ;  /* 0x0000000000027941 */ /* 0x000fea0003800200 */
.L_x_7654:
[----:B------:R-:W-:-:S04]  /*2a40*/  FMUL.FTZ R10, R10, 1.1920928955078125e-07 ;  /* 0x340000000a0a7820 */ /* 0x000fc80000410000 */
[----:B------:R-:W-:-:S07]  /*2a50*/  FMUL.FTZ R9, R9, R10 ;  /* 0x0000000a09097220 */ /* 0x000fce0000410000 */
.L_x_7649:
[----:B------:R-:W-:Y:S05]  /*2a60*/  BSYNC.RECONVERGENT B0 ;  /* 0x0000000000007941 */ /* 0x000fea0003800200 */
.L_x_7648:
        /* <DEDUP_REMOVED lines=27> */
.L_x_7647:
[----:B------:R-:W0:Y:S01]  /*2c20*/  LDC.U16 R8, c[0x0][0x386] ;  /* 0x0000e180ff087b82 */ /* 0x000e220000000400 */
[----:B------:R-:W1:Y:S01]  /*2c30*/  MUFU.RCP R19, R19 ;  /* 0x0000001300137308 */ /* 0x000e620000001000 */
[----:B0-----:R-:W-:-:S05]  /*2c40*/  HADD2.F32 R8, -RZ, R8.H0_H0 ;  /* 0x20000008ff087230 */ /* 0x001fca0000004100 */
[----:B-1----:R-:W-:-:S05]  /*2c50*/  FMUL.FTZ R8, R8, R19 ;  /* 0x0000001308087220 */ /* 0x002fca0000410000 */
[----:B------:R-:W-:-:S07]  /*2c60*/  F2FP.F16.F32.PACK_AB R8, RZ, R8 ;  /* 0x00000008ff08723e */ /* 0x000fce00000000ff */
.L_x_7646:
[----:B------:R-:W-:Y:S05]  /*2c70*/  BSYNC.RECONVERGENT B1 ;  /* 0x0000000000017941 */ /* 0x000fea0003800200 */
.L_x_7645:
        /* <DEDUP_REMOVED lines=36> */
.L_x_7665:
[----:B------:R-:W-:Y:S01]  /*2ec0*/  FSETP.GEU.FTZ.AND P0, PT, R14, -R20, PT ;  /* 0x800000140e00720b */ /* 0x000fe20003f1e000 */
[----:B------:R-:W-:-:S12]  /*2ed0*/  FADD.FTZ R18, R18, -1 ;  /* 0xbf80000012127421 */ /* 0x000fd80000010000 */
[----:B------:R-:W-:-:S07]  /*2ee0*/  @!P0 FADD.FTZ R18, R18, -1 ;  /* 0xbf80000012128421 */ /* 0x000fce0000010000 */
.L_x_7664:
[----:B------:R-:W-:Y:S05]  /*2ef0*/  BSYNC.RECONVERGENT B2 ;  /* 0x0000000000027941 */ /* 0x000fea0003800200 */
.L_x_7663:
[----:B------:R-:W-:Y:S01]  /*2f00*/  FFMA.FTZ R9, -R20, R18, R9 ;  /* 0x0000001214097223 */ /* 0x000fe20000010109 */
[----:B------:R-:W-:Y:S06]  /*2f10*/  BRA `(.L_x_7661) ;  /* 0x0000000000807947 */ /* 0x000fec0003800000 */
.L_x_7662:
        /* <DEDUP_REMOVED lines=16> */
.L_x_7668:
        /* <DEDUP_REMOVED lines=13> */
.L_x_7667:
[----:B------:R-:W-:Y:S05]  /*30f0*/  BSYNC.RECONVERGENT B2 ;  /* 0x0000000000027941 */ /* 0x000fea0003800200 */
.L_x_7666:
[----:B------:R-:W-:-:S04]  /*3100*/  FMUL.FTZ R14, R11, 1.1920928955078125e-07 ;  /* 0x340000000b0e7820 */ /* 0x000fc80000410000 */
[----:B------:R-:W-:-:S07]  /*3110*/  FMUL.FTZ R9, R9, R14 ;  /* 0x0000000e09097220 */ /* 0x000fce0000410000 */
.L_x_7661:
[----:B------:R-:W-:Y:S05]  /*3120*/  BSYNC.RECONVERGENT B0 ;  /* 0x0000000000007941 */ /* 0x000fea0003800200 */
.L_x_7660:
        /* <DEDUP_REMOVED lines=27> */
.L_x_7659:
[----:B------:R-:W1:Y:S01]  /*32e0*/  LDC.U16 R9, c[0x0][0x386] ;  /* 0x0000e180ff097b82 */ /* 0x000e620000000400 */
[----:B------:R-:W2:Y:S01]  /*32f0*/  MUFU.RCP R10, R13 ;  /* 0x0000000d000a7308 */ /* 0x000ea20000001000 */
[----:B-1----:R-:W-:-:S05]  /*3300*/  HADD2.F32 R9, -RZ, R9.H0_H0 ;  /* 0x20000009ff097230 */ /* 0x002fca0000004100 */
[----:B--2---:R-:W-:-:S05]  /*3310*/  FMUL.FTZ R9, R9, R10 ;  /* 0x0000000a09097220 */ /* 0x004fca0000410000 */
[----:B------:R-:W-:-:S07]  /*3320*/  F2FP.F16.F32.PACK_AB R9, RZ, R9 ;  /* 0x00000009ff09723e */ /* 0x000fce00000000ff */
.L_x_7658:
[----:B------:R-:W-:Y:S05]  /*3330*/  BSYNC.RECONVERGENT B1 ;  /* 0x0000000000017941 */ /* 0x000fea0003800200 */
.L_x_7657:
        /* <DEDUP_REMOVED lines=36> */
.L_x_7677:
[----:B------:R-:W-:Y:S01]  /*3580*/  FSETP.GEU.FTZ.AND P0, PT, R15, -R19, PT ;  /* 0x800000130f00720b */ /* 0x000fe20003f1e000 */
[----:B------:R-:W-:-:S12]  /*3590*/  FADD.FTZ R13, R13, -1 ;  /* 0xbf8000000d0d7421 */ /* 0x000fd80000010000 */
[----:B------:R-:W-:-:S07]  /*35a0*/  @!P0 FADD.FTZ R13, R13, -1 ;  /* 0xbf8000000d0d8421 */ /* 0x000fce0000010000 */
.L_x_7676:
[----:B------:R-:W-:Y:S05]  /*35b0*/  BSYNC.RECONVERGENT B2 ;  /* 0x0000000000027941 */ /* 0x000fea0003800200 */
.L_x_7675:
[----:B------:R-:W-:Y:S01]  /*35c0*/  FFMA.FTZ R10, -R19, R13, R10 ;  /* 0x0000000d130a7223 */ /* 0x000fe2000001010a */
[----:B------:R-:W-:Y:S06]  /*35d0*/  BRA `(.L_x_7673) ;  /* 0x0000000000807947 */ /* 0x000fec0003800000 */
.L_x_7674:
        /* <DEDUP_REMOVED lines=16> */
.L_x_7680:
        /* <DEDUP_REMOVED lines=13> */
.L_x_7679:
[----:B------:R-:W-:Y:S05]  /*37b0*/  BSYNC.RECONVERGENT B2 ;  /* 0x0000000000027941 */ /* 0x000fea0003800200 */
.L_x_7678:
[----:B------:R-:W-:-:S04]  /*37c0*/  FMUL.FTZ R13, R13, 1.1920928955078125e-07 ;  /* 0x340000000d0d7820 */ /* 0x000fc80000410000 */
[----:B------:R-:W-:-:S07]  /*37d0*/  FMUL.FTZ R10, R10, R13 ;  /* 0x0000000d0a0a7220 */ /* 0x000fce0000410000 */
.L_x_7673:
[----:B------:R-:W-:Y:S05]  /*37e0*/  BSYNC.RECONVERGENT B0 ;  /* 0x0000000000007941 */ /* 0x000fea0003800200 */
.L_x_7672:
        /* <DEDUP_REMOVED lines=27> */
.L_x_7671:
[----:B------:R-:W1:Y:S01]  /*39a0*/  LDC.U16 R10, c[0x0][0x386] ;  /* 0x0000e180ff0a7b82 */ /* 0x000e620000000400 */
[----:B------:R-:W2:Y:S01]  /*39b0*/  MUFU.RCP R11, R12 ;  /* 0x0000000c000b7308 */ /* 0x000ea20000001000 */
[----:B-1----:R-:W-:-:S05]  /*39c0*/  HADD2.F32 R10, -RZ, R10.H0_H0 ;  /* 0x2000000aff0a7230 */ /* 0x002fca0000004100 */
[----:B--2---:R-:W-:-:S05]  /*39d0*/  FMUL.FTZ R10, R10, R11 ;  /* 0x0000000b0a0a7220 */ /* 0x004fca0000410000 */
[----:B------:R-:W-:-:S07]  /*39e0*/  F2FP.F16.F32.PACK_AB R10, RZ, R10 ;  /* 0x0000000aff0a723e */ /* 0x000fce00000000ff */
.L_x_7670:
[----:B------:R-:W-:Y:S05]  /*39f0*/  BSYNC.RECONVERGENT B1 ;  /* 0x0000000000017941 */ /* 0x000fea0003800200 */
.L_x_7669:
        /* <DEDUP_REMOVED lines=16> */
.L_x_7683:
[----:B------:R-:W-:-:S13]  /*3b00*/  ISETP.GE.U32.AND P0, PT, R17, R16, PT ;  /* 0x000000101100720c */ /* 0x000fda0003f06070 */
[----:B------:R-:W-:Y:S05]  /*3b10*/  @P0 BRA `(.L_x_7685) ;  /* 0x0000000000300947 */ /* 0x000fea0003800000 */
[----:B-1----:R-:W1:Y:S01]  /*3b20*/  LDC.64 R2, c[0x0][0x388] ;  /* 0x0000e200ff027b82 */ /* 0x002e620000000a00 */
[----:B------:R-:W-:Y:S01]  /*3b30*/  IMAD.IADD R11, R0, 0x1, R17 ;  /* 0x00000001000b7824 */ /* 0x000fe200078e0211 */
[----:B------:R-:W-:-:S03]  /*3b40*/  IADD3 R17, PT, PT, R17, 0x80, RZ ;  /* 0x0000008011117810 */ /* 0x000fc60007ffe0ff */
[----:B-1----:R-:W-:-:S05]  /*3b50*/  IMAD.WIDE.U32 R2, R11, 0x2, R2 ;  /* 0x000000020b027825 */ /* 0x002fca00078e0002 */
[----:B------:R2:W-:Y:S02]  /*3b60*/  STG.E.U16 desc[UR4][R2.64], R5 ;  /* 0x0000000502007986 */ /* 0x0005e4000c101504 */
.L_x_7684:
[----:B------:R-:W-:-:S13]  /*3b70*/  ISETP.GE.U32.AND P0, PT, R17, R16, PT ;  /* 0x000000101100720c */ /* 0x000fda0003f06070 */
[----:B------:R-:W-:Y:S05]  /*3b80*/  @P0 BRA `(.L_x_7686) ;  /* 0x0000000000300947 */ /* 0x000fea0003800000 */
[----:B-12---:R-:W1:Y:S01]  /*3b90*/  LDC.64 R2, c[0x0][0x388] ;  /* 0x0000e200ff027b82 */ /* 0x006e620000000a00 */
[----:B------:R-:W-:Y:S02]  /*3ba0*/  IMAD.IADD R5, R0, 0x1, R17 ;  /* 0x0000000100057824 */ /* 0x000fe400078e0211 */
[----:B------:R-:W-:Y:S02]  /*3bb0*/  VIADD R17, R17, 0x80 ;  /* 0x0000008011117836 */ /* 0x000fe40000000000 */
[----:B-1----:R-:W-:-:S05]  /*3bc0*/  IMAD.WIDE.U32 R2, R5, 0x2, R2 ;  /* 0x0000000205027825 */ /* 0x002fca00078e0002 */
[----:B------:R2:W-:Y:S02]  /*3bd0*/  STG.E.U16 desc[UR4][R2.64], R6 ;  /* 0x0000000602007986 */ /* 0x0005e4000c101504 */
.L_x_7685:
[----:B------:R-:W-:-:S13]  /*3be0*/  ISETP.GE.U32.AND P0, PT, R17, R16, PT ;  /* 0x000000101100720c */ /* 0x000fda0003f06070 */
[----:B------:R-:W-:Y:S05]  /*3bf0*/  @P0 BRA `(.L_x_7687) ;  /* 0x0000000000340947 */ /* 0x000fea0003800000 */
[----:B-12---:R-:W1:Y:S01]  /*3c00*/  LDC.64 R2, c[0x0][0x388] ;  /* 0x0000e200ff027b82 */ /* 0x006e620000000a00 */
[----:B------:R-:W-:Y:S02]  /*3c10*/  IMAD.IADD R5, R0, 0x1, R17 ;  /* 0x0000000100057824 */ /* 0x000fe400078e0211 */
[----:B------:R-:W-:Y:S02]  /*3c20*/  VIADD R17, R17, 0x80 ;  /* 0x0000008011117836 */ /* 0x000fe40000000000 */
[----:B-1----:R-:W-:-:S05]  /*3c30*/  IMAD.WIDE.U32 R2, R5, 0x2, R2 ;  /* 0x0000000205027825 */ /* 0x002fca00078e0002 */
[----:B------:R3:W-:Y:S02]  /*3c40*/  STG.E.U16 desc[UR4][R2.64], R7 ;  /* 0x0000000702007986 */ /* 0x0007e4000c101504 */
.L_x_7686:
        /* <DEDUP_REMOVED lines=8> */
.L_x_7687:
[----:B------:R-:W-:Y:S05]  /*3cd0*/  BSYNC.RELIABLE B1 ;  /* 0x0000000000017941 */ /* 0x000fea0003800100 */
.L_x_7682:
[----:B------:R-:W-:-:S13]  /*3ce0*/  ISETP.GE.U32.AND P0, PT, R17, R16, PT ;  /* 0x000000101100720c */ /* 0x000fda0003f06070 */
[----:B-123--:R-:W1:Y:S01]  /*3cf0*/  @!P0 LDC.64 R2, c[0x0][0x388] ;  /* 0x0000e200ff028b82 */ /* 0x00ee620000000a00 */
[----:B------:R-:W-:Y:S01]  /*3d00*/  @!P0 IADD3 R5, PT, PT, R0, R17, RZ ;  /* 0x0000001100058210 */ /* 0x000fe20007ffe0ff */
[----:B------:R-:W-:-:S04]  /*3d10*/  @!P0 VIADD R17, R17, 0x80 ;  /* 0x0000008011118836 */ /* 0x000fc80000000000 */
[----:B-1----:R-:W-:-:S05]  /*3d20*/  @!P0 IMAD.WIDE.U32 R2, R5, 0x2, R2 ;  /* 0x0000000205028825 */ /* 0x002fca00078e0002 */
[----:B------:R4:W-:Y:S02]  /*3d30*/  @!P0 STG.E.U16 desc[UR4][R2.64], R9 ;  /* 0x0000000902008986 */ /* 0x0009e4000c101504 */
.L_x_7688:
[----:B------:R-:W-:Y:S05]  /*3d40*/  BSYNC.RECONVERGENT B0 ;  /* 0x0000000000007941 */ /* 0x000fea0003800200 */
.L_x_7681:
        /* <DEDUP_REMOVED lines=8> */
.L_x_7585:
[----:B------:R-:W0:Y:S01]  /*3dd0*/  S2R R4, SR_TID.X ;  /* 0x0000000000047919 */ /* 0x000e220000002100 */
[----:B------:R-:W1:Y:S02]  /*3de0*/  LDC.64 R2, c[0x0][0x390] ;  /* 0x0000e400ff027b82 */ /* 0x000e640000000a00 */
[----:B-1----:R-:W-:-:S04]  /*3df0*/  IMAD.WIDE.U32 R2, R0, 0x2, R2 ;  /* 0x0000000200027825 */ /* 0x002fc800078e0002 */
[----:B0-----:R-:W-:-:S05]  /*3e00*/  IMAD.WIDE.U32 R10, R4, 0x8, R2 ;  /* 0x00000008040a7825 */ /* 0x001fca00078e0002 */
[----:B------:R-:W2:Y:S04]  /*3e10*/  LDG.E.64 R6, desc[UR4][R10.64] ;  /* 0x000000040a067981 */ /* 0x000ea8000c1e1b00 */
[----:B------:R0:W5:Y:S01]  /*3e20*/  LDG.E.64 R2, desc[UR4][R10.64+0x400] ;  /* 0x000400040a027981 */ /* 0x000162000c1e1b00 */
        /* <DEDUP_REMOVED lines=41> */
.L_x_7695:
[----:B------:R-:W-:Y:S05]  /*40c0*/  BSYNC.RECONVERGENT B2 ;  /* 0x0000000000027941 */ /* 0x000fea0003800200 */
.L_x_7694:
[----:B------:R-:W-:Y:S01]  /*40d0*/  FFMA.FTZ R10, -R5, R11, R10 ;  /* 0x0000000b050a7223 */ /* 0x000fe2000001010a */
[----:B------:R-:W-:Y:S06]  /*40e0*/  BRA `(.L_x_7692) ;  /* 0x0000000000807947 */ /* 0x000fec0003800000 */
.L_x_7693:
        /* <DEDUP_REMOVED lines=16> */
.L_x_7698:
        /* <DEDUP_REMOVED lines=13> */
.L_x_7697:
[----:B------:R-:W-:Y:S05]  /*42c0*/  BSYNC.RECONVERGENT B2 ;  /* 0x0000000000027941 */ /* 0x000fea0003800200 */
.L_x_7696:
[----:B0-----:R-:W-:-:S04]  /*42d0*/  FMUL.FTZ R5, R10, 1.1920928955078125e-07 ;  /* 0x340000000a057820 */ /* 0x001fc80000410000 */
[----:B------:R-:W-:-:S07]  /*42e0*/  FMUL.FTZ R10, R16, R5 ;  /* 0x00000005100a7220 */ /* 0x000fce0000410000 */
.L_x_7692:
[----:B------:R-:W-:Y:S05]  /*42f0*/  BSYNC.RECONVERGENT B0 ;  /* 0x0000000000007941 */ /* 0x000fea0003800200 */
.L_x_7691:
        /* <DEDUP_REMOVED lines=22> */
.L_x_7699:
[----:B------:R-:W-:-:S05]  /*4460*/  FMUL.FTZ R11, R8, R11 ;  /* 0x0000000b080b7220 */ /* 0x000fca0000410000 */
[----:B------:R-:W-:-:S05]  /*4470*/  F2FP.F16.F32.PACK_AB R5, RZ, R11 ;  /* 0x0000000bff05723e */ /* 0x000fca00000000ff */
[----:B------:R-:W-:-:S05]  /*4480*/  HADD2.F32 R5, -RZ, R5.H0_H0 ;  /* 0x20000005ff057230 */ /* 0x000fca0000004100 */
[----:B------:R-:W-:-:S04]  /*4490*/  LOP3.LUT R5, RZ, 0x80000000, R5, 0xb8, !PT ;  /* 0x80000000ff057812 */ /* 0x000fc800078eb805 */
[----:B------:R-:W-:-:S07]  /*44a0*/  F2FP.F16.F32.PACK_AB R5, RZ, R5 ;  /* 0x00000005ff05723e */ /* 0x000fce00000000ff */
.L_x_7690:
[----:B------:R-:W-:Y:S05]  /*44b0*/  BSYNC.RECONVERGENT B1 ;  /* 0x0000000000017941 */ /* 0x000fea0003800200 */
.L_x_7689:
        /* <DEDUP_REMOVED lines=31> */
.L_x_7707:
[----:B------:R-:W-:Y:S01]  /*46b0*/  FSETP.GEU.FTZ.AND P0, PT, R13, -R6, PT ;  /* 0x800000060d00720b */ /* 0x000fe20003f1e000 */
[----:B------:R-:W-:-:S12]  /*46c0*/  FADD.FTZ R10, R10, -1 ;  /* 0xbf8000000a0a7421 */ /* 0x000fd80000010000 */
[----:B------:R-:W-:-:S07]  /*46d0*/  @!P0 FADD.FTZ R10, R10, -1 ;  /* 0xbf8000000a0a8421 */ /* 0x000fce0000010000 */
.L_x_7706:
[----:B------:R-:W-:Y:S05]  /*46e0*/  BSYNC.RECONVERGENT B2 ;  /* 0x0000000000027941 */ /* 0x000fea0003800200 */
.L_x_7705:
[----:B------:R-:W-:Y:S01]  /*46f0*/  FFMA.FTZ R11, -R6, R10, R11 ;  /* 0x0000000a060b7223 */ /* 0x000fe2000001010b */
[----:B------:R-:W-:Y:S06]  /*4700*/  BRA `(.L_x_7703) ;  /* 0x0000000000807947 */ /* 0x000fec0003800000 */
.L_x_7704:
        /* <DEDUP_REMOVED lines=16> */
.L_x_7710:
        /* <DEDUP_REMOVED lines=13> */
.L_x_7709:
[----:B------:R-:W-:Y:S05]  /*48e0*/  BSYNC.RECONVERGENT B2 ;  /* 0x0000000000027941 */ /* 0x000fea0003800200 */
.L_x_7708:
[----:B------:R-:W-:-:S04]  /*48f0*/  FMUL.FTZ R11, R11, 1.1920928955078125e-07 ;  /* 0x340000000b0b7820 */ /* 0x000fc80000410000 */
[----:B------:R-:W-:-:S07]  /*4900*/  FMUL.FTZ R11, R16, R11 ;  /* 0x0000000b100b7220 */ /* 0x000fce0000410000 */
.L_x_7703:
[----:B------:R-:W-:Y:S05]  /*4910*/  BSYNC.RECONVERGENT B0 ;  /* 0x0000000000007941 */ /* 0x000fea0003800200 */
.L_x_7702:
        /* <DEDUP_REMOVED lines=27> */
.L_x_7701:
[----:B------:R-:W0:Y:S02]  /*4ad0*/  MUFU.RCP R9, R9 ;  /* 0x0000000900097308 */ /* 0x000e240000001000 */
[----:B0-----:R-:W-:-:S05]  /*4ae0*/  FMUL.FTZ R6, R8, R9 ;  /* 0x0000000908067220 */ /* 0x001fca0000410000 */
[----:B------:R-:W-:-:S07]  /*4af0*/  F2FP.F16.F32.PACK_AB R6, RZ, R6 ;  /* 0x00000006ff06723e */ /* 0x000fce00000000ff */
.L_x_7711:
[----:B------:R-:W-:Y:S05]  /*4b00*/  BSYNC.RECONVERGENT B1 ;  /* 0x0000000000017941 */ /* 0x000fea0003800200 */
.L_x_7700:
        /* <DEDUP_REMOVED lines=31> */
.L_x_7719:
[----:B------:R-:W-:Y:S01]  /*4d00*/  FSETP.GEU.FTZ.AND P0, PT, R14, -R10, PT ;  /* 0x8000000a0e00720b */ /* 0x000fe20003f1e000 */
[----:B------:R-:W-:-:S12]  /*4d10*/  FADD.FTZ R12, R12, -1 ;  /* 0xbf8000000c0c7421 */ /* 0x000fd80000010000 */
[----:B------:R-:W-:-:S07]  /*4d20*/  @!P0 FADD.FTZ R12, R12, -1 ;  /* 0xbf8000000c0c8421 */ /* 0x000fce0000010000 */
.L_x_7718:
[----:B------:R-:W-:Y:S05]  /*4d30*/  BSYNC.RECONVERGENT B2 ;  /* 0x0000000000027941 */ /* 0x000fea0003800200 */
.L_x_7717:
[----:B------:R-:W-:Y:S01]  /*4d40*/  FFMA.FTZ R11, -R10, R12, R11 ;  /* 0x0000000c0a0b7223 */ /* 0x000fe2000001010b */
[----:B------:R-:W-:Y:S06]  /*4d50*/  BRA `(.L_x_7715) ;  /* 0x0000000000807947 */ /* 0x000fec0003800000 */
.L_x_7716:
        /* <DEDUP_REMOVED lines=16> */
.L_x_7722:
        /* <DEDUP_REMOVED lines=13> */
.L_x_7721:
[----:B------:R-:W-:Y:S05]  /*4f30*/  BSYNC.RECONVERGENT B2 ;  /* 0x0000000000027941 */ /* 0x000fea0003800200 */
.L_x_7720:
[----:B0-----:R-:W-:-:S04]  /*4f40*/  FMUL.FTZ R10, R11, 1.1920928955078125e-07 ;  /* 0x340000000b0a7820 */ /* 0x001fc80000410000 */
[----:B------:R-:W-:-:S07]  /*4f50*/  FMUL.FTZ R11, R17, R10 ;  /* 0x0000000a110b7220 */ /* 0x000fce0000410000 */
.L_x_7715:
[----:B------:R-:W-:Y:S05]  /*4f60*/  BSYNC.RECONVERGENT B0 ;  /* 0x0000000000007941 */ /* 0x000fea0003800200 */
.L_x_7714:
        /* <DEDUP_REMOVED lines=27> */
.L_x_7713:
[----:B------:R-:W0:Y:S02]  /*5120*/  MUFU.RCP R9, R9 ;  /* 0x0000000900097308 */ /* 0x000e240000001000 */
[----:B0-----:R-:W-:-:S05]  /*5130*/  FMUL.FTZ R10, R8, R9 ;  /* 0x00000009080a7220 */ /* 0x001fca0000410000 */
[----:B------:R-:W-:-:S07]  /*5140*/  F2FP.F16.F32.PACK_AB R10, RZ, R10 ;  /* 0x0000000aff0a723e */ /* 0x000fce00000000ff */
.L_x_7723:
[----:B------:R-:W-:Y:S05]  /*5150*/  BSYNC.RECONVERGENT B1 ;  /* 0x0000000000017941 */ /* 0x000fea0003800200 */
.L_x_7712:
        /* <DEDUP_REMOVED lines=31> */
.L_x_7731:
[----:B------:R-:W-:Y:S01]  /*5350*/  FSETP.GEU.FTZ.AND P0, PT, R14, -R9, PT ;  /* 0x800000090e00720b */ /* 0x000fe20003f1e000 */
[----:B------:R-:W-:-:S12]  /*5360*/  FADD.FTZ R11, R11, -1 ;  /* 0xbf8000000b0b7421 */ /* 0x000fd80000010000 */
[----:B------:R-:W-:-:S07]  /*5370*/  @!P0 FADD.FTZ R11, R11, -1 ;  /* 0xbf8000000b0b8421 */ /* 0x000fce0000010000 */
.L_x_7730:
[----:B------:R-:W-:Y:S05]  /*5380*/  BSYNC.RECONVERGENT B2 ;  /* 0x0000000000027941 */ /* 0x000fea0003800200 */
.L_x_7729:
[----:B------:R-:W-:Y:S01]  /*5390*/  FFMA.FTZ R12, -R9, R11, R12 ;  /* 0x0000000b090c7223 */ /* 0x000fe2000001010c */
[----:B------:R-:W-:Y:S06]  /*53a0*/  BRA `(.L_x_7727) ;  /* 0x0000000000807947 */ /* 0x000fec0003800000 */
.L_x_7728:
        /* <DEDUP_REMOVED lines=16> */
.L_x_7734:
        /* <DEDUP_REMOVED lines=13> */
.L_x_7733:
[----:B------:R-:W-:Y:S05]  /*5580*/  BSYNC.RECONVERGENT B2 ;  /* 0x0000000000027941 */ /* 0x000fea0003800200 */
.L_x_7732:
[----:B------:R-:W-:-:S04]  /*5590*/  FMUL.FTZ R12, R12, 1.1920928955078125e-07 ;  /* 0x340000000c0c7820 */ /* 0x000fc80000410000 */
[----:B------:R-:W-:-:S07]  /*55a0*/  FMUL.FTZ R12, R17, R12 ;  /* 0x0000000c110c7220 */ /* 0x000fce0000410000 */
.L_x_7727:
[----:B------:R-:W-:Y:S05]  /*55b0*/  BSYNC.RECONVERGENT B0 ;  /* 0x0000000000007941 */ /* 0x000fea0003800200 */
.L_x_7726:
        /* <DEDUP_REMOVED lines=27> */
.L_x_7725:
[----:B------:R-:W0:Y:S02]  /*5770*/  MUFU.RCP R7, R7 ;  /* 0x0000000700077308 */ /* 0x000e240000001000 */
[----:B0-----:R-:W-:-:S05]  /*5780*/  FMUL.FTZ R9, R8, R7 ;  /* 0x0000000708097220 */ /* 0x001fca0000410000 */
[----:B------:R-:W-:-:S07]  /*5790*/  F2FP.F16.F32.PACK_AB R9, RZ, R9 ;  /* 0x00000009ff09723e */ /* 0x000fce00000000ff */
.L_x_7735:
[----:B------:R-:W-:Y:S05]  /*57a0*/  BSYNC.RECONVERGENT B1 ;  /* 0x0000000000017941 */ /* 0x000fea0003800200 */
.L_x_7724:
        /* <DEDUP_REMOVED lines=31> */
.L_x_7743:
[----:B------:R-:W-:Y:S01]  /*59a0*/  FSETP.GEU.FTZ.AND P0, PT, R16, -R11, PT ;  /* 0x8000000b1000720b */ /* 0x000fe20003f1e000 */
[----:B------:R-:W-:-:S12]  /*59b0*/  FADD.FTZ R13, R13, -1 ;  /* 0xbf8000000d0d7421 */ /* 0x000fd80000010000 */
[----:B------:R-:W-:-:S07]  /*59c0*/  @!P0 FADD.FTZ R13, R13, -1 ;  /* 0xbf8000000d0d8421 */ /* 0x000fce0000010000 */
.L_x_7742:
[----:B------:R-:W-:Y:S05]  /*59d0*/  BSYNC.RECONVERGENT B2 ;  /* 0x0000000000027941 */ /* 0x000fea0003800200 */
.L_x_7741:
[----:B------:R-:W-:Y:S01]  /*59e0*/  FFMA.FTZ R12, -R11, R13, R12 ;  /* 0x0000000d0b0c7223 */ /* 0x000fe2000001010c */
[----:B------:R-:W-:Y:S06]  /*59f0*/  BRA `(.L_x_7739) ;  /* 0x0000000000807947 */ /* 0x000fec0003800000 */
.L_x_7740:
        /* <DEDUP_REMOVED lines=16> */
.L_x_7746:
        /* <DEDUP_REMOVED lines=13> */
.L_x_7745:
[----:B------:R-:W-:Y:S05]  /*5bd0*/  BSYNC.RECONVERGENT B2 ;  /* 0x0000000000027941 */ /* 0x000fea0003800200 */
.L_x_7744:
[----:B0-----:R-:W-:-:S04]  /*5be0*/  FMUL.FTZ R11, R12, 1.1920928955078125e-07 ;  /* 0x340000000c0b7820 */ /* 0x001fc80000410000 */
[----:B------:R-:W-:-:S07]  /*5bf0*/  FMUL.FTZ R12, R18, R11 ;  /* 0x0000000b120c7220 */ /* 0x000fce0000410000 */
.L_x_7739:
[----:B------:R-:W-:Y:S05]  /*5c00*/  BSYNC.RECONVERGENT B0 ;  /* 0x0000000000007941 */ /* 0x000fea0003800200 */
.L_x_7738:
        /* <DEDUP_REMOVED lines=27> */
.L_x_7737:
[----:B------:R-:W0:Y:S02]  /*5dc0*/  MUFU.RCP R7, R7 ;  /* 0x0000000700077308 */ /* 0x000e240000001000 */
[----:B0-----:R-:W-:-:S05]  /*5dd0*/  FMUL.FTZ R11, R8, R7 ;  /* 0x00000007080b7220 */ /* 0x001fca0000410000 */
[----:B------:R-:W-:-:S07]  /*5de0*/  F2FP.F16.F32.PACK_AB R11, RZ, R11 ;  /* 0x0000000bff0b723e */ /* 0x000fce00000000ff */
.L_x_7747:
[----:B------:R-:W-:Y:S05]  /*5df0*/  BSYNC.RECONVERGENT B1 ;  /* 0x0000000000017941 */ /* 0x000fea0003800200 */
.L_x_7736:
        /* <DEDUP_REMOVED lines=31> */
.L_x_7755:
[----:B------:R-:W-:Y:S01]  /*5ff0*/  FSETP.GEU.FTZ.AND P0, PT, R15, -R2, PT ;  /* 0x800000020f00720b */ /* 0x000fe20003f1e000 */
[----:B------:R-:W-:-:S12]  /*6000*/  FADD.FTZ R12, R12, -1 ;  /* 0xbf8000000c0c7421 */ /* 0x000fd80000010000 */
[----:B------:R-:W-:-:S07]  /*6010*/  @!P0 FADD.FTZ R12, R12, -1 ;  /* 0xbf8000000c0c8421 */ /* 0x000fce0000010000 */
.L_x_7754:
[----:B------:R-:W-:Y:S05]  /*6020*/  BSYNC.RECONVERGENT B2 ;  /* 0x0000000000027941 */ /* 0x000fea0003800200 */
.L_x_7753:
[----:B------:R-:W-:Y:S01]  /*6030*/  FFMA.FTZ R13, -R2, R12, R13 ;  /* 0x0000000c020d7223 */ /* 0x000fe2000001010d */
[----:B------:R-:W-:Y:S06]  /*6040*/  BRA `(.L_x_7751) ;  /* 0x0000000000807947 */ /* 0x000fec0003800000 */
.L_x_7752:
        /* <DEDUP_REMOVED lines=16> */
.L_x_7758:
        /* <DEDUP_REMOVED lines=13> */
.L_x_7757:
[----:B------:R-:W-:Y:S05]  /*6220*/  BSYNC.RECONVERGENT B2 ;  /* 0x0000000000027941 */ /* 0x000fea0003800200 */
.L_x_7756:
[----:B------:R-:W-:-:S04]  /*6230*/  FMUL.FTZ R13, R13, 1.1920928955078125e-07 ;  /* 0x340000000d0d7820 */ /* 0x000fc80000410000 */
[----:B------:R-:W-:-:S07]  /*6240*/  FMUL.FTZ R13, R18, R13 ;  /* 0x0000000d120d7220 */ /* 0x000fce0000410000 */
.L_x_7751:
[----:B------:R-:W-:Y:S05]  /*6250*/  BSYNC.RECONVERGENT B0 ;  /* 0x0000000000007941 */ /* 0x000fea0003800200 */
.L_x_7750:
        /* <DEDUP_REMOVED lines=27> */
.L_x_7749:
[----:B------:R-:W0:Y:S02]  /*6410*/  MUFU.RCP R7, R7 ;  /* 0x0000000700077308 */ /* 0x000e240000001000 */
[----:B0-----:R-:W-:-:S05]  /*6420*/  FMUL.FTZ R2, R8, R7 ;  /* 0x0000000708027220 */ /* 0x001fca0000410000 */
[----:B------:R-:W-:-:S07]  /*6430*/  F2FP.F16.F32.PACK_AB R2, RZ, R2 ;  /* 0x00000002ff02723e */ /* 0x000fce00000000ff */
.L_x_7759:
[----:B------:R-:W-:Y:S05]  /*6440*/  BSYNC.RECONVERGENT B1 ;  /* 0x0000000000017941 */ /* 0x000fea0003800200 */
.L_x_7748:
        /* <DEDUP_REMOVED lines=31> */
.L_x_7767:
[----:B------:R-:W-:Y:S01]  /*6640*/  FSETP.GEU.FTZ.AND P0, PT, R16, -R12, PT ;  /* 0x8000000c1000720b */ /* 0x000fe20003f1e000 */
[----:B------:R-:W-:-:S12]  /*6650*/  FADD.FTZ R14, R14, -1 ;  /* 0xbf8000000e0e7421 */ /* 0x000fd80000010000 */
[----:B------:R-:W-:-:S07]  /*6660*/  @!P0 FADD.FTZ R14, R14, -1 ;  /* 0xbf8000000e0e8421 */ /* 0x000fce0000010000 */
.L_x_7766:
[----:B------:R-:W-:Y:S05]  /*6670*/  BSYNC.RECONVERGENT B2 ;  /* 0x0000000000027941 */ /* 0x000fea0003800200 */
.L_x_7765:
[----:B------:R-:W-:Y:S01]  /*6680*/  FFMA.FTZ R13, -R12, R14, R13 ;  /* 0x0000000e0c0d7223 */ /* 0x000fe2000001010d */
[----:B------:R-:W-:Y:S06]  /*6690*/  BRA `(.L_x_7763) ;  /* 0x0000000000807947 */ /* 0x000fec0003800000 */
.L_x_7764:
        /* <DEDUP_REMOVED lines=16> */
.L_x_7770:
        /* <DEDUP_REMOVED lines=13> */
.L_x_7769:
[----:B------:R-:W-:Y:S05]  /*6870*/  BSYNC.RECONVERGENT B2 ;  /* 0x0000000000027941 */ /* 0x000fea0003800200 */
.L_x_7768:
[----:B------:R-:W-:-:S04]  /*6880*/  FMUL.FTZ R13, R13, 1.1920928955078125e-07 ;  /* 0x340000000d0d7820 */ /* 0x000fc80000410000 */
[----:B------:R-:W-:-:S07]  /*6890*/  FMUL.FTZ R13, R12, R13 ;  /* 0x0000000d0c0d7220 */ /* 0x000fce0000410000 */
.L_x_7763:
[----:B------:R-:W-:Y:S05]  /*68a0*/  BSYNC.RECONVERGENT B0 ;  /* 0x0000000000007941 */ /* 0x000fea0003800200 */
.L_x_7762:
        /* <DEDUP_REMOVED lines=27> */
.L_x_7761:
[----:B------:R-:W0:Y:S02]  /*6a60*/  MUFU.RCP R7, R7 ;  /* 0x0000000700077308 */ /* 0x000e240000001000 */
[----:B0-----:R-:W-:-:S05]  /*6a70*/  FMUL.FTZ R12, R8, R7 ;  /* 0x00000007080c7220 */ /* 0x001fca0000410000 */
[----:B------:R-:W-:-:S07]  /*6a80*/  F2FP.F16.F32.PACK_AB R12, RZ, R12 ;  /* 0x0000000cff0c723e */ /* 0x000fce00000000ff */
.L_x_7771:
[----:B------:R-:W-:Y:S05]  /*6a90*/  BSYNC.RECONVERGENT B1 ;  /* 0x0000000000017941 */ /* 0x000fea0003800200 */
.L_x_7760:
        /* <DEDUP_REMOVED lines=31> */
.L_x_7779:
[----:B------:R-:W-:Y:S01]  /*6c90*/  FSETP.GEU.FTZ.AND P0, PT, R16, -R7, PT ;  /* 0x800000071000720b */ /* 0x000fe20003f1e000 */
[----:B------:R-:W-:-:S12]  /*6ca0*/  FADD.FTZ R13, R13, -1 ;  /* 0xbf8000000d0d7421 */ /* 0x000fd80000010000 */
[----:B------:R-:W-:-:S07]  /*6cb0*/  @!P0 FADD.FTZ R13, R13, -1 ;  /* 0xbf8000000d0d8421 */ /* 0x000fce0000010000 */
.L_x_7778:
[----:B------:R-:W-:Y:S05]  /*6cc0*/  BSYNC.RECONVERGENT B2 ;  /* 0x0000000000027941 */ /* 0x000fea0003800200 */
.L_x_7777:
[----:B------:R-:W-:Y:S01]  /*6cd0*/  FFMA.FTZ R14, -R7, R13, R14 ;  /* 0x0000000d070e7223 */ /* 0x000fe2000001010e */
[----:B------:R-:W-:Y:S06]  /*6ce0*/  BRA `(.L_x_7775) ;  /* 0x0000000000807947 */ /* 0x000fec0003800000 */
.L_x_7776:
        /* <DEDUP_REMOVED lines=16> */
.L_x_7782:
        /* <DEDUP_REMOVED lines=13> */
.L_x_7781:
[----:B------:R-:W-:Y:S05]  /*6ec0*/  BSYNC.RECONVERGENT B2 ;  /* 0x0000000000027941 */ /* 0x000fea0003800200 */
.L_x_7780:
[----:B------:R-:W-:-:S04]  /*6ed0*/  FMUL.FTZ R14, R14, 1.1920928955078125e-07 ;  /* 0x340000000e0e7820 */ /* 0x000fc80000410000 */
[----:B------:R-:W-:-:S07]  /*6ee0*/  FMUL.FTZ R14, R7, R14 ;  /* 0x0000000e070e7220 */ /* 0x000fce0000410000 */
.L_x_7775:
[----:B------:R-:W-:Y:S05]  /*6ef0*/  BSYNC.RECONVERGENT B0 ;  /* 0x0000000000007941 */ /* 0x000fea0003800200 */
.L_x_7774:
        /* <DEDUP_REMOVED lines=27> */
.L_x_7773:
[----:B------:R-:W0:Y:S02]  /*70b0*/  MUFU.RCP R3, R3 ;  /* 0x0000000300037308 */ /* 0x000e240000001000 */
[----:B0-----:R-:W-:-:S05]  /*70c0*/  FMUL.FTZ R8, R8, R3 ;  /* 0x0000000308087220 */ /* 0x001fca0000410000 */
[----:B------:R-:W-:-:S07]  /*70d0*/  F2FP.F16.F32.PACK_AB R8, RZ, R8 ;  /* 0x00000008ff08723e */ /* 0x000fce00000000ff */
.L_x_7783:
[----:B------:R-:W-:Y:S05]  /*70e0*/  BSYNC.RECONVERGENT B1 ;  /* 0x0000000000017941 */ /* 0x000fea0003800200 */
.L_x_7772:
        /* <DEDUP_REMOVED lines=10> */
.L_x_7784:
        /* <DEDUP_REMOVED lines=15> */
.L_x_32863:


//--------------------- .text._ZN2at6native29vectorized_elementwise_kernelILi8ENS0_13AUnaryFunctorIN3c104HalfES4_S4_ZZZNS0_15binary_internal21div_floor_kernel_cudaERNS_18TensorIteratorBaseEENKUlvE1_clEvENKUlvE1_clEvEUlS4_S4_E_EESt5arrayIPcLm2EEEEviT0_T1_ --------------------------
	.section	.text._ZN2at6native29vectorized_elementwise_kernelILi8ENS0_13AUnaryFunctorIN3c104HalfES4_S4_ZZZNS0_15binary_internal21div_floor_kernel_cudaERNS_18TensorIteratorBaseEENKUlvE1_clEvENKUlvE1_clEvEUlS4_S4_E_EESt5arrayIPcLm2EEEEviT0_T1_,"ax",@progbits
	.align	128
        .global         _ZN2at6native29vectorized_elementwise_kernelILi8ENS0_13AUnaryFunctorIN3c104HalfES4_S4_ZZZNS0_15binary_internal21div_floor_kernel_cudaERNS_18TensorIteratorBaseEENKUlvE1_clEvENKUlvE1_clEvEUlS4_S4_E_EESt5arrayIPcLm2EEEEviT0_T1_
        .type           _ZN2at6native29vectorized_elementwise_kernelILi8ENS0_13AUnaryFunctorIN3c104HalfES4_S4_ZZZNS0_15binary_internal21div_floor_kernel_cudaERNS_18TensorIteratorBaseEENKUlvE1_clEvENKUlvE1_clEvEUlS4_S4_E_EESt5arrayIPcLm2EEEEviT0_T1_,@function
        .size           _ZN2at6native29vectorized_elementwise_kernelILi8ENS0_13AUnaryFunctorIN3c104HalfES4_S4_ZZZNS0_15binary_internal21div_floor_kernel_cudaERNS_18TensorIteratorBaseEENKUlvE1_clEvENKUlvE1_clEvEUlS4_S4_E_EESt5arrayIPcLm2EEEEviT0_T1_,(.L_x_32864 - _ZN2at6native29vectorized_elementwise_kernelILi8ENS0_13AUnaryFunctorIN3c104HalfES4_S4_ZZZNS0_15binary_internal21div_floor_kernel_cudaERNS_18TensorIteratorBaseEENKUlvE1_clEvENKUlvE1_clEvEUlS4_S4_E_EESt5arrayIPcLm2EEEEviT0_T1_)
        .other          _ZN2at6native29vectorized_elementwise_kernelILi8ENS0_13AUnaryFunctorIN3c104HalfES4_S4_ZZZNS0_15binary_internal21div_floor_kernel_cudaERNS_18TensorIteratorBaseEENKUlvE1_clEvENKUlvE1_clEvEUlS4_S4_E_EESt5arrayIPcLm2EEEEviT0_T1_,@"STO_CUDA_ENTRY STV_DEFAULT"
_ZN2at6native29vectorized_elementwise_kernelILi8ENS0_13AUnaryFunctorIN3c104HalfES4_S4_ZZZNS0_15binary_internal21div_floor_kernel_cudaERNS_18TensorIteratorBaseEENKUlvE1_clEvENKUlvE1_clEvEUlS4_S4_E_EESt5arrayIPcLm2EEEEviT0_T1_:
.text._ZN2at6native29vectorized_elementwise_kernelILi8ENS0_13AUnaryFunctorIN3c104HalfES4_S4_ZZZNS0_15binary_internal21div_floor_kernel_cudaERNS_18TensorIteratorBaseEENKUlvE1_clEvENKUlvE1_clEvEUlS4_S4_E_EESt5arrayIPcLm2EEEEviT0_T1_:
[----:B------:R-:W-:Y:S01]  /*0000*/  LDC R1, c[0x0][0x37c] ;  /* 0x0000df00ff017b82 */ /* 0x000fe20000000800 */
[----:B------:R-:W-:Y:S05]  /*0010*/  EXIT ;  /* 0x000000000000794d */ /* 0x000fea0003800000 */
.L_x_7785:
        /* <DEDUP_REMOVED lines=14> */
.L_x_32864:


//--------------------- .text._ZN2at6native18elementwise_kernelILi128ELi4EZNS0_15gpu_kernel_implINS0_13BinaryFunctorIfffZZZNS0_15binary_internal21div_floor_kernel_cudaERNS_18TensorIteratorBaseEENKUlvE1_clEvENKUlvE0_clEvEUlffE_EEEEvS6_RKT_EUliE_EEviT1_ --------------------------
	.section	.text._ZN2at6native18elementwise_kernelILi128ELi4EZNS0_15gpu_kernel_implINS0_13BinaryFunctorIfffZZZNS0_15binary_internal21div_floor_kernel_cudaERNS_18TensorIteratorBaseEENKUlvE1_clEvENKUlvE0_clEvEUlffE_EEEEvS6_RKT_EUliE_EEviT1_,"ax",@progbits
	.align	128
        .global         _ZN2at6native18elementwise_kernelILi128ELi4EZNS0_15gpu_kernel_implINS0_13BinaryFunctorIfffZZZNS0_15binary_internal21div_floor_kernel_cudaERNS_18TensorIteratorBaseEENKUlvE1_clEvENKUlvE0_clEvEUlffE_EEEEvS6_RKT_EUliE_EEviT1_
        .type           _ZN2at6native18elementwise_kernelILi128ELi4EZNS0_15gpu_kernel_implINS0_13BinaryFunctorIfffZZZNS0_15binary_internal21div_floor_kernel_cudaERNS_18TensorIteratorBaseEENKUlvE1_clEvENKUlvE0_clEvEUlffE_EEEEvS6_RKT_EUliE_EEviT1_,@function
        .size           _ZN2at6native18elementwise_kernelILi128ELi4EZNS0_15gpu_kernel_implINS0_13BinaryFunctorIfffZZZNS0_15binary_internal21div_floor_kernel_cudaERNS_18TensorIteratorBaseEENKUlvE1_clEvENKUlvE0_clEvEUlffE_EEEEvS6_RKT_EUliE_EEviT1_,(.L_x_32865 - _ZN2at6native18elementwise_kernelILi128ELi4EZNS0_15gpu_kernel_implINS0_13BinaryFunctorIfffZZZNS0_15binary_internal21div_floor_kernel_cudaERNS_18TensorIteratorBaseEENKUlvE1_clEvENKUlvE0_clEvEUlffE_EEEEvS6_RKT_EUliE_EEviT1_)
        .other          _ZN2at6native18elementwise_kernelILi128ELi4EZNS0_15gpu_kernel_implINS0_13BinaryFunctorIfffZZZNS0_15binary_internal21div_floor_kernel_cudaERNS_18TensorIteratorBaseEENKUlvE1_clEvENKUlvE0_clEvEUlffE_EEEEvS6_RKT_EUliE_EEviT1_,@"STO_CUDA_ENTRY STV_DEFAULT"
_ZN2at6native18elementwise_kernelILi128ELi4EZNS0_15gpu_kernel_implINS0_13BinaryFunctorIfffZZZNS0_15binary_internal21div_floor_kernel_cudaERNS_18TensorIteratorBaseEENKUlvE1_clEvENKUlvE0_clEvEUlffE_EEEEvS6_RKT_EUliE_EEviT1_:
.text._ZN2at6native18elementwise_kernelILi128ELi4EZNS0_15gpu_kernel_implINS0_13BinaryFunctorIfffZZZNS0_15binary_internal21div_floor_kernel_cudaERNS_18TensorIteratorBaseEENKUlvE1_clEvENKUlvE0_clEvEUlffE_EEEEvS6_RKT_EUliE_EEviT1_:
        /* <DEDUP_REMOVED lines=24> */
[----:B------:R-:W-:Y:S01]  /*0180*/  HFMA2 R16, -RZ, RZ, 0, 0 ;  /* 0x00000000ff107431 */ /* 0x000fe200000001ff */
[----:B------:R-:W1:Y:S01]  /*0190*/  LDCU UR6, c[0x0][0x38c] ;  /* 0x00007180ff0677ac */ /* 0x000e620008000800 */
[----:B------:R-:W2:Y:S01]  /*01a0*/  LDCU.64 UR8, c[0x0][0x4b8] ;  /* 0x00009700ff0877ac */ /* 0x000ea20008000a00 */
[----:B------:R-:W-:Y:S02]  /*01b0*/  UISETP.NE.AND UP0, UPT, UR41, URZ, UPT ;  /* 0x000000ff2900728c */ /* 0x000fe4000bf05270 */
        /* <DEDUP_REMOVED lines=52> */
[----:B------:R-:W-:Y:S01]  /*0500*/  HFMA2 R4, -RZ, RZ, 0, 0 ;  /* 0x00000000ff047431 */ /* 0x000fe200000001ff */
        /* <DEDUP_REMOVED lines=281> */
[----:B------:R-:W2:Y:S03]  /*16a0*/  LDCU.64 UR8, c[0x0][0x5d8] ;  /* 0x0000bb00ff0877ac */ /* 0x000ea60008000a00 */
        /* <DEDUP_REMOVED lines=8> */
.L_x_7788:
[----:B------:R-:W0:Y:S01]  /*1730*/  LDCU.64 UR6, c[0x0][0x5f0] ;  /* 0x0000be00ff0677ac */ /* 0x000e220008000a00 */
[----:B------:R-:W-:Y:S01]  /*1740*/  BSSY.RECONVERGENT B6, `(.L_x_7789) ;  /* 0x00000e5000067945 */ /* 0x000fe20003800200 */
        /* <DEDUP_REMOVED lines=14> */
[----:B--2---:R4:W0:Y:S01]  /*1830*/  I2F.S16 R19, R2 ;  /* 0x0000000200137306 */ /* 0x0048220000101400 */
[----:B------:R-:W-:Y:S05]  /*1840*/  BRA `(.L_x_7795) ;  /* 0x0000000c00507947 */ /* 0x000fea0003800000 */
.L_x_7793:
[----:B------:R-:W2:Y:S02]  /*1850*/  LDG.E.U8 R2, desc[UR36][R2.64] ;  /* 0x0000002402027981 */ /* 0x000ea4000c1e1100 */
[----:B--2---:R-:W-:Y:S01]  /*1860*/  I2FP.F32.U32 R19, R2 ;  /* 0x0000000200137245 */ /* 0x004fe20000201000 */
[----:B------:R-:W-:Y:S06]  /*1870*/  BRA `(.L_x_7795) ;  /* 0x0000000c00447947 */ /* 0x000fec0003800000 */
.L_x_7792:
[----:B------:R-:W-:-:S09]  /*1880*/  UISETP.NE.AND UP0, UPT, UR4, 0x2, UPT ;  /* 0x000000020400788c */ /* 0x000fd2000bf05270 */
[----:B------:R-:W-:Y:S05]  /*1890*/  BRA.U !UP0, `(.L_x_7796) ;  /* 0x0000000108287547 */ /* 0x000fea000b800000 */
[----:B------:R-:W-:-:S09]  /*18a0*/  UISETP.NE.AND UP0, UPT, UR4, 0x3, UPT ;  /* 0x000000030400788c */ /* 0x000fd2000bf05270 */
[----:B------:R-:W-:Y:S05]  /*18b0*/  BRA.U !UP0, `(.L_x_7797) ;  /* 0x0000000108147547 */ /* 0x000fea000b800000 */
[----:B------:R-:W-:-:S09]  /*18c0*/  UISETP.NE.AND UP0, UPT, UR4, 0x4, UPT ;  /* 0x000000040400788c */ /* 0x000fd2000bf05270 */
[----:B------:R-:W-:Y:S05]  /*18d0*/  BRA.U UP0, `(.L_x_7794) ;  /* 0x0000000900b07547 */ /* 0x000fea000b800000 */
[----:B------:R-:W2:Y:S02]  /*18e0*/  LDG.E.64 R2, desc[UR36][R2.64] ;  /* 0x0000002402027981 */ /* 0x000ea4000c1e1b00 */
[----:B--2---:R2:W3:Y:S02]  /*18f0*/  I2F.S64 R19, R2 ;  /* 0x0000000200137312 */ /* 0x0044e40000301400 */
[----:B--23--:R-:W-:Y:S05]  /*1900*/  BRA `(.L_x_7795) ;  /* 0x0000000c00207947 */ /* 0x00cfea0003800000 */
.L_x_7797:
[----:B------:R-:W2:Y:S02]  /*1910*/  LDG.E R2, desc[UR36][R2.64] ;  /* 0x0000002402027981 */ /* 0x000ea4000c1e1900 */
[----:B--2---:R-:W-:Y:S01]  /*1920*/  I2FP.F32.S32 R19, R2 ;  /* 0x0000000200137245 */ /* 0x004fe20000201400 */
[----:B------:R-:W-:Y:S06]  /*1930*/  BRA `(.L_x_7795) ;  /* 0x0000000c00147947 */ /* 0x000fec0003800000 */
.L_x_7796:
[----:B------:R-:W2:Y:S02]  /*1940*/  LDG.E.U16 R2, desc[UR36][R2.64] ;  /* 0x0000002402027981 */ /* 0x000ea4000c1e1500 */
[----:B--2---:R2:W3:Y:S01]  /*1950*/  I2F.S16 R19, R2 ;  /* 0x0000000200137306 */ /* 0x0044e20000101400 */
[----:B------:R-:W-:Y:S05]  /*1960*/  BRA `(.L_x_7795) ;  /* 0x0000000c00087947 */ /* 0x000fea0003800000 */
.L_x_7791:
[----:B------:R-:W-:-:S09]  /*1970*/  UISETP.GT.AND UP0, UPT, UR4, 0x6, UPT ;  /* 0x000000060400788c */ /* 0x000fd2000bf04270 */
[----:B------:R-:W-:Y:S05]  /*1980*/  BRA.U UP0, `(.L_x_7798) ;  /* 0x0000000100247547 */ /* 0x000fea000b800000 */
[----:B------:R-:W-:-:S09]  /*1990*/  UISETP.NE.AND UP0, UPT, UR4, 0x5, UPT ;  /* 0x000000050400788c */ /* 0x000fd2000bf05270 */
[----:B------:R-:W-:Y:S05]  /*19a0*/  BRA.U !UP0, `(.L_x_7799) ;  /* 0x0000000108107547 */ /* 0x000fea000b800000 */
[----:B------:R-:W-:-:S09]  /*19b0*/  UISETP.NE.AND UP0, UPT, UR4, 0x6, UPT ;  /* 0x000000060400788c */ /* 0x000fd2000bf05270 */
[----:B------:R-:W-:Y:S05]  /*19c0*/  BRA.U UP0, `(.L_x_7794) ;  /* 0x0000000900747547 */ /* 0x000fea000b800000 */
[----:B------:R0:W5:Y:S01]  /*19d0*/  LDG.E R19, desc[UR36][R2.64] ;  /* 0x0000002402137981 */ /* 0x000162000c1e1900 */
[----:B------:R-:W-:Y:S05]  /*19e0*/  BRA `(.L_x_7795) ;  /* 0x0000000800e87947 */ /* 0x000fea0003800000 */
.L_x_7799:
[----:B------:R-:W2:Y:S02]  /*19f0*/  LDG.E.U16 R2, desc[UR36][R2.64] ;  /* 0x0000002402027981 */ /* 0x000ea4000c1e1500 */
[----:B--2---:R-:W-:Y:S01]  /*1a00*/  HADD2.F32 R19, -RZ, R2.H0_H0 ;  /* 0x20000002ff137230 */ /* 0x004fe20000004100 */
[----:B------:R-:W-:Y:S06]  /*1a10*/  BRA `(.L_x_7795) ;  /* 0x0000000800dc7947 */ /* 0x000fec0003800000 */
.L_x_7798:
[----:B------:R-:W-:-:S09]  /*1a20*/  UISETP.NE.AND UP0, UPT, UR4, 0x7, UPT ;  /* 0x000000070400788c */ /* 0x000fd2000bf05270 */
[----:B------:R-:W-:Y:S05]  /*1a30*/  BRA.U !UP0, `(.L_x_7800) ;  /* 0x0000000108247547 */ /* 0x000fea000b800000 */
[----:B------:R-:W-:-:S09]  /*1a40*/  UISETP.NE.AND UP0, UPT, UR4, 0x8, UPT ;  /* 0x000000080400788c */ /* 0x000fd2000bf05270 */
[----:B------:R-:W-:Y:S05]  /*1a50*/  BRA.U !UP0, `(.L_x_7801) ;  /* 0x0000000108107547 */ /* 0x000fea000b800000 */
[----:B------:R-:W-:-:S09]  /*1a60*/  UISETP.NE.AND UP0, UPT, UR4, 0x9, UPT ;  /* 0x000000090400788c */ /* 0x000fd2000bf05270 */
[----:B------:R-:W-:Y:S05]  /*1a70*/  BRA.U UP0, `(.L_x_7794) ;  /* 0x0000000900487547 */ /* 0x000fea000b800000 */
[----:B------:R1:W5:Y:S01]  /*1a80*/  LDG.E R19, desc[UR36][R2.64] ;  /* 0x0000002402137981 */ /* 0x000362000c1e1900 */
[----:B------:R-:W-:Y:S05]  /*1a90*/  BRA `(.L_x_7795) ;  /* 0x0000000800bc7947 */ /* 0x000fea0003800000 */
.L_x_7801:
[----:B------:R-:W2:Y:S02]  /*1aa0*/  LDG.E.U16 R2, desc[UR36][R2.64] ;  /* 0x0000002402027981 */ /* 0x000ea4000c1e1500 */
[----:B--2---:R-:W-:Y:S01]  /*1ab0*/  HADD2.F32 R19, -RZ, R2.H0_H0 ;  /* 0x20000002ff137230 */ /* 0x004fe20000004100 */
[----:B------:R-:W-:Y:S06]  /*1ac0*/  BRA `(.L_x_7795) ;  /* 0x0000000800b07947 */ /* 0x000fec0003800000 */
.L_x_7800:
        /* <DEDUP_REMOVED lines=9> */
[----:B0-----:R-:W-:Y:S01]  /*1b60*/  @!P0 FMUL R19, R19, 1.175494350822287508e-38 ;  /* 0x0080000013138820 */ /* 0x001fe20000400000 */
[----:B------:R-:W-:Y:S06]  /*1b70*/  BRA `(.L_x_7795) ;  /* 0x0000000800847947 */ /* 0x000fec0003800000 */
.L_x_7790:
        /* <DEDUP_REMOVED lines=10> */
[----:B------:R-:W-:Y:S01]  /*1c20*/  FSEL R19, RZ, 1, !P0 ;  /* 0x3f800000ff137808 */ /* 0x000fe20004000000 */
[----:B------:R-:W-:Y:S08]  /*1c30*/  BRA `(.L_x_7795) ;  /* 0x0000000800547947 */ /* 0x000ff00003800000 */
.L_x_7804:
        /* <DEDUP_REMOVED lines=11> */
.L_x_7803:
        /* <DEDUP_REMOVED lines=14> */
[----:B------:R-:W-:Y:S01]  /*1dd0*/  VIADD R5, R4, 0xfffffffc ;  /* 0xfffffffc04057836 */ /* 0x000fe20000000000 */
[----:B------:R-:W-:-:S04]  /*1de0*/  IADD3 R4, PT, PT, R0, 0x1000000, RZ ;  /* 0x0100000000047810 */ /* 0x000fc80007ffe0ff */
[----:B------:R-:W-:Y:S01]  /*1df0*/  SHF.L.U32 R6, R0, R5, RZ ;  /* 0x0000000500067219 */ /* 0x000fe200000006ff */
[----:B------:R-:W-:Y:S01]  /*1e00*/  IMAD.SHL.U32 R5, R5, 0x800000, RZ ;  /* 0x0080000005057824 */ /* 0x000fe200078e00ff */
[----:B------:R-:W-:-:S04]  /*1e10*/  SHF.R.S32.HI R4, RZ, 0x8, R4 ;  /* 0x00000008ff047819 */ /* 0x000fc80000011404 */
[----:B------:R-:W-:-:S05]  /*1e20*/  LEA.HI R5, R6, -R5, RZ, 0x1c ;  /* 0x8000000506057211 */ /* 0x000fca00078fe0ff */
[----:B------:R-:W-:-:S05]  /*1e30*/  VIADD R5, R5, 0x3c000000 ;  /* 0x3c00000005057836 */ /* 0x000fca0000000000 */
[----:B------:R-:W-:-:S04]  /*1e40*/  LOP3.LUT R4, R5, 0x7f800000, R4, 0xf8, !PT ;  /* 0x7f80000005047812 */ /* 0x000fc800078ef804 */
[----:B------:R-:W-:-:S04]  /*1e50*/  SEL R4, R4, RZ, P0 ;  /* 0x000000ff04047207 */ /* 0x000fc80000000000 */
[----:B------:R-:W-:Y:S01]  /*1e60*/  LOP3.LUT R19, R4, 0x80000000, R19, 0xf8, !PT ;  /* 0x8000000004137812 */ /* 0x000fe200078ef813 */
[----:B------:R-:W-:Y:S06]  /*1e70*/  BRA `(.L_x_7795) ;  /* 0x0000000400c47947 */ /* 0x000fec0003800000 */
.L_x_7806:
[----:B------:R-:W2:Y:S02]  /*1e80*/  LDG.E.U8 R2, desc[UR36][R2.64] ;  /* 0x0000002402027981 */ /* 0x000ea4000c1e1100 */
[C---:B--2---:R-:W-:Y:S02]  /*1e90*/  IMAD.SHL.U32 R4, R2.reuse, 0x2000000, RZ ;  /* 0x0200000002047824 */ /* 0x044fe400078e00ff */
[----:B------:R-:W-:-:S03]  /*1ea0*/  IMAD.SHL.U32 R5, R2, 0x100, RZ ;  /* 0x0000010002057824 */ /* 0x000fc600078e00ff */
[----:B------:R-:W-:Y:S02]  /*1eb0*/  ISETP.GT.U32.AND P0, PT, R4, 0x7ffffff, PT ;  /* 0x07ffffff0400780c */ /* 0x000fe40003f04070 */
[----:B------:R-:W-:-:S11]  /*1ec0*/  PRMT R19, R5, 0x9910, RZ ;  /* 0x0000991005137816 */ /* 0x000fd600000000ff */
[----:B------:R-:W-:Y:S02]  /*1ed0*/  @!P0 LOP3.LUT R0, R5, 0x7f00, RZ, 0xc0, !PT ;  /* 0x00007f0005008812 */ /* 0x000fe400078ec0ff */
[----:B------:R-:W-:Y:S02]  /*1ee0*/  @P0 LEA.HI R4, R4, 0x70000000, RZ, 0x1c ;  /* 0x7000000004040811 */ /* 0x000fe400078fe0ff */
[----:B------:R-:W-:-:S05]  /*1ef0*/  @!P0 LOP3.LUT R0, R0, 0x3f000000, RZ, 0xfc, !PT ;  /* 0x3f00000000008812 */ /* 0x000fca00078efcff */
[----:B------:R-:W-:Y:S01]  /*1f00*/  @!P0 FADD.FTZ R0, R0, -0.5 ;  /* 0xbf00000000008421 */ /* 0x000fe20000010000 */
[----:B------:R-:W-:-:S05]  /*1f10*/  @P0 FMUL.FTZ R0, R4, 1.9259299443872358531e-34 ;  /* 0x0780000004000820 */ /* 0x000fca0000410000 */
[----:B------:R-:W-:Y:S01]  /*1f20*/  LOP3.LUT R19, R0, 0x80000000, R19, 0xf8, !PT ;  /* 0x8000000000137812 */ /* 0x000fe200078ef813 */
[----:B------:R-:W-:Y:S06]  /*1f30*/  BRA `(.L_x_7795) ;  /* 0x0000000400947947 */ /* 0x000fec0003800000 */
.L_x_7805:
[----:B------:R-:W2:Y:S02]  /*1f40*/  LDG.E.U16 R2, desc[UR36][R2.64] ;  /* 0x0000002402027981 */ /* 0x000ea4000c1e1500 */
[----:B--2---:R-:W-:Y:S01]  /*1f50*/  SHF.L.U32 R19, R2, 0x10, RZ ;  /* 0x0000001002137819 */ /* 0x004fe200000006ff */
[----:B------:R-:W-:Y:S06]  /*1f60*/  BRA `(.L_x_7795) ;  /* 0x0000000400887947 */ /* 0x000fec0003800000 */
.L_x_7802:
        /* <DEDUP_REMOVED lines=9> */
[----:B--2---:R-:W-:Y:S01]  /*2000*/  I2FP.F32.U32 R19, R2 ;  /* 0x0000000200137245 */ /* 0x004fe20000201000 */
[----:B------:R-:W-:Y:S06]  /*2010*/  BRA `(.L_x_7795) ;  /* 0x00000004005c7947 */ /* 0x000fec0003800000 */
.L_x_7809:
[----:B------:R-:W2:Y:S01]  /*2020*/  LDG.E.U8 R3, desc[UR36][R2.64] ;  /* 0x0000002402037981 */ /* 0x000ea2000c1e1100 */
        /* <DEDUP_REMOVED lines=19> */
.L_x_7811:
[----:B------:R-:W-:Y:S05]  /*2160*/  BSYNC.RECONVERGENT B0 ;  /* 0x0000000000007941 */ /* 0x000fea0003800200 */
.L_x_7810:
[----:B------:R-:W-:Y:S01]  /*2170*/  IMAD.SHL.U32 R0, R0, 0x100000, RZ ;  /* 0x0010000000007824 */ /* 0x000fe200078e00ff */
[----:B------:R-:W-:-:S04]  /*2180*/  LEA R2, R2, 0x3b800000, 0x17 ;  /* 0x3b80000002027811 */ /* 0x000fc800078eb8ff */
[----:B------:R-:W-:Y:S01]  /*2190*/  LOP3.LUT R19, R2, R0, R19, 0xfe, !PT ;  /* 0x0000000002137212 */ /* 0x000fe200078efe13 */
[----:B------:R-:W-:Y:S06]  /*21a0*/  BRA `(.L_x_7795) ;  /* 0x0000000000f87947 */ /* 0x000fec0003800000 */
.L_x_7808:
        /* <DEDUP_REMOVED lines=20> */
.L_x_7813:
[----:B------:R-:W-:Y:S05]  /*22f0*/  BSYNC.RECONVERGENT B0 ;  /* 0x0000000000007941 */ /* 0x000fea0003800200 */
.L_x_7812:
[----:B------:R-:W-:Y:S01]  /*2300*/  IMAD.SHL.U32 R0, R0, 0x200000, RZ ;  /* 0x0020000000007824 */ /* 0x000fe200078e00ff */
[----:B------:R-:W-:-:S04]  /*2310*/  LEA R2, R2, 0x37800000, 0x17 ;  /* 0x3780000002027811 */ /* 0x000fc800078eb8ff */
[----:B------:R-:W-:Y:S01]  /*2320*/  LOP3.LUT R19, R2, R0, R19, 0xfe, !PT ;  /* 0x0000000002137212 */ /* 0x000fe200078efe13 */
[----:B------:R-:W-:Y:S06]  /*2330*/  BRA `(.L_x_7795) ;  /* 0x0000000000947947 */ /* 0x000fec0003800000 */
.L_x_7807:
[----:B------:R-:W-:-:S09]  /*2340*/  UISETP.NE.AND UP0, UPT, UR4, 0x1c, UPT ;  /* 0x0000001c0400788c */ /* 0x000fd2000bf05270 */
[----:B------:R-:W-:Y:S05]  /*2350*/  BRA.U !UP0, `(.L_x_7814) ;  /* 0x0000000108847547 */ /* 0x000fea000b800000 */
[----:B------:R-:W-:-:S09]  /*2360*/  UISETP.NE.AND UP0, UPT, UR4, 0x1d, UPT ;  /* 0x0000001d0400788c */ /* 0x000fd2000bf05270 */
[----:B------:R-:W-:Y:S05]  /*2370*/  BRA.U !UP0, `(.L_x_7815) ;  /* 0x0000000108707547 */ /* 0x000fea000b800000 */
[----:B------:R-:W-:-:S09]  /*2380*/  UISETP.NE.AND UP0, UPT, UR4, 0x2c, UPT ;  /* 0x0000002c0400788c */ /* 0x000fd2000bf05270 */
[----:B------:R-:W-:Y:S05]  /*2390*/  BRA.U !UP0, `(.L_x_7816) ;  /* 0x0000000108487547 */ /* 0x000fea000b800000 */
.L_x_7794:
        /* <DEDUP_REMOVED lines=16> */
.L_x_7817:
[----:B------:R-:W-:Y:S01]  /*24a0*/  MOV R19, RZ ;  /* 0x000000ff00137202 */ /* 0x000fe20000000f00 */
[----:B------:R-:W-:Y:S06]  /*24b0*/  BRA `(.L_x_7795) ;  /* 0x0000000000347947 */ /* 0x000fec0003800000 */
.L_x_7816:
[----:B------:R-:W2:Y:S01]  /*24c0*/  LDG.E.U8 R2, desc[UR36][R2.64] ;  /* 0x0000002402027981 */ /* 0x000ea2000c1e1100 */
[----:B------:R-:W-:Y:S01]  /*24d0*/  IMAD.MOV.U32 R19, RZ, RZ, 0x400000 ;  /* 0x00400000ff137424 */ /* 0x000fe200078e00ff */
[----:B--2---:R-:W-:-:S13]  /*24e0*/  ISETP.NE.AND P0, PT, R2, RZ, PT ;  /* 0x000000ff0200720c */ /* 0x004fda0003f05270 */
[----:B------:R-:W-:Y:S05]  /*24f0*/  @!P0 BRA `(.L_x_7795) ;  /* 0x0000000000248947 */ /* 0x000fea0003800000 */
[----:B------:R-:W-:-:S13]  /*2500*/  ISETP.NE.AND P0, PT, R2, 0xff, PT ;  /* 0x000000ff0200780c */ /* 0x000fda0003f05270 */
[----:B------:R-:W-:Y:S01]  /*2510*/  @!P0 IMAD.MOV.U32 R19, RZ, RZ, 0x7f800001 ;  /* 0x7f800001ff138424 */ /* 0x000fe200078e00ff */
[----:B------:R-:W-:Y:S01]  /*2520*/  @P0 SHF.L.U32 R19, R2, 0x17, RZ ;  /* 0x0000001702130819 */ /* 0x000fe200000006ff */
[----:B------:R-:W-:Y:S06]  /*2530*/  BRA `(.L_x_7795) ;  /* 0x0000000000147947 */ /* 0x000fec0003800000 */
.L_x_7815:
[----:B------:R-:W2:Y:S02]  /*2540*/  LDG.E.64 R2, desc[UR36][R2.64] ;  /* 0x0000002402027981 */ /* 0x000ea4000c1e1b00 */
[----:B--2---:R0:W1:Y:S02]  /*2550*/  I2F.U64 R19, R2 ;  /* 0x0000000200137312 */ /* 0x0040640000301000 */
[----:B01----:R-:W-:Y:S05]  /*2560*/  BRA `(.L_x_7795) ;  /* 0x0000000000087947 */ /* 0x003fea0003800000 */
.L_x_7814:
[----:B------:R-:W2:Y:S02]  /*2570*/  LDG.E R2, desc[UR36][R2.64] ;  /* 0x0000002402027981 */ /* 0x000ea4000c1e1900 */
[----:B--2---:R-:W-:-:S07]  /*2580*/  I2FP.F32.U32 R19, R2 ;  /* 0x0000000200137245 */ /* 0x004fce0000201000 */
.L_x_7795:
[----:B------:R-:W-:Y:S05]  /*2590*/  BSYNC.RECONVERGENT B6 ;  /* 0x0000000000067941 */ /* 0x000fea0003800200 */
.L_x_7789:
[----:B------:R-:W0:Y:S01]  /*25a0*/  LDCU.64 UR6, c[0x0][0x5f8] ;  /* 0x0000bf00ff0677ac */ /* 0x000e220008000a00 */
[----:B------:R-:W-:Y:S01]  /*25b0*/  BSSY.RECONVERGENT B6, `(.L_x_7818) ;  /* 0x00000e5000067945 */ /* 0x000fe20003800200 */
[----:B------:R-:W-:-:S04]  /*25c0*/  UPRMT UR4, UR42, 0x9910, URZ ;  /* 0x000099102a047896 */ /* 0x000fc800080000ff */
[----:B------:R-:W-:Y:S01]  /*25d0*/  UISETP.GT.AND UP0, UPT, UR4, 0x9, UPT ;  /* 0x000000090400788c */ /* 0x000fe2000bf04270 */
[----:B012-4-:R-:W-:-:S05]  /*25e0*/  IADD3 R2, P0, PT, R18, UR6, RZ ;  /* 0x0000000612027c10 */ /* 0x017fca000ff1e0ff */
        /* <DEDUP_REMOVED lines=11> */
[----:B--2---:R-:W4:Y:S01]  /*26a0*/  I2F.S16 R0, R0 ;  /* 0x0000000000007306 */ /* 0x004f220000101400 */
[----:B------:R-:W-:Y:S05]  /*26b0*/  BRA `(.L_x_7824) ;  /* 0x0000000c00507947 */ /* 0x000fea0003800000 */
.L_x_7822:
[----:B------:R-:W2:Y:S02]  /*26c0*/  LDG.E.U8 R0, desc[UR36][R2.64] ;  /* 0x0000002402007981 */ /* 0x000ea4000c1e1100 */
[----:B--2---:R-:W-:Y:S01]  /*26d0*/  I2FP.F32.U32 R0, R0 ;  /* 0x0000000000007245 */ /* 0x004fe20000201000 */
[----:B------:R-:W-:Y:S06]  /*26e0*/  BRA `(.L_x_7824) ;  /* 0x0000000c00447947 */ /* 0x000fec0003800000 */
.L_x_7821:
[----:B------:R-:W-:-:S09]  /*26f0*/  UISETP.NE.AND UP0, UPT, UR4, 0x2, UPT ;  /* 0x000000020400788c */ /* 0x000fd2000bf05270 */
[----:B------:R-:W-:Y:S05]  /*2700*/  BRA.U !UP0, `(.L_x_7825) ;  /* 0x0000000108287547 */ /* 0x000fea000b800000 */
[----:B------:R-:W-:-:S09]  /*2710*/  UISETP.NE.AND UP0, UPT, UR4, 0x3, UPT ;  /* 0x000000030400788c */ /* 0x000fd2000bf05270 */
[----:B------:R-:W-:Y:S05]  /*2720*/  BRA.U !UP0, `(.L_x_7826) ;  /* 0x0000000108147547 */ /* 0x000fea000b800000 */
[----:B------:R-:W-:-:S09]  /*2730*/  UISETP.NE.AND UP0, UPT, UR4, 0x4, UPT ;  /* 0x000000040400788c */ /* 0x000fd2000bf05270 */
[----:B------:R-:W-:Y:S05]  /*2740*/  BRA.U UP0, `(.L_x_7823) ;  /* 0x0000000900b07547 */ /* 0x000fea000b800000 */
[----:B------:R-:W2:Y:S02]  /*2750*/  LDG.E.64 R2, desc[UR36][R2.64] ;  /* 0x0000002402027981 */ /* 0x000ea4000c1e1b00 */
[----:B--2---:R4:W0:Y:S02]  /*2760*/  I2F.S64 R0, R2 ;  /* 0x0000000200007312 */ /* 0x0048240000301400 */
[----:B0---4-:R-:W-:Y:S05]  /*2770*/  BRA `(.L_x_7824) ;  /* 0x0000000c00207947 */ /* 0x011fea0003800000 */
.L_x_7826:
[----:B------:R-:W2:Y:S02]  /*2780*/  LDG.E R0, desc[UR36][R2.64] ;  /* 0x0000002402007981 */ /* 0x000ea4000c1e1900 */
[----:B--2---:R-:W-:Y:S01]  /*2790*/  I2FP.F32.S32 R0, R0 ;  /* 0x0000000000007245 */ /* 0x004fe20000201400 */
[----:B------:R-:W-:Y:S06]  /*27a0*/  BRA `(.L_x_7824) ;  /* 0x0000000c00147947 */ /* 0x000fec0003800000 */
.L_x_7825:
[----:B------:R-:W2:Y:S02]  /*27b0*/  LDG.E.U16 R0, desc[UR36][R2.64] ;  /* 0x0000002402007981 */ /* 0x000ea4000c1e1500 */
[----:B--2---:R-:W2:Y:S01]  /*27c0*/  I2F.S16 R0, R0 ;  /* 0x0000000000007306 */ /* 0x004ea20000101400 */
[----:B------:R-:W-:Y:S05]  /*27d0*/  BRA `(.L_x_7824) ;  /* 0x0000000c00087947 */ /* 0x000fea0003800000 */
.L_x_7820:
        /* <DEDUP_REMOVED lines=8> */
.L_x_7828:
[----:B------:R-:W2:Y:S02]  /*2860*/  LDG.E.U16 R0, desc[UR36][R2.64] ;  /* 0x0000002402007981 */ /* 0x000ea4000c1e1500 */
[----:B--2---:R-:W-:Y:S01]  /*2870*/  HADD2.F32 R0, -RZ, R0.H0_H0 ;  /* 0x20000000ff007230 */ /* 0x004fe20000004100 */
[----:B------:R-:W-:Y:S06]  /*2880*/  BRA `(.L_x_7824) ;  /* 0x0000000800dc7947 */ /* 0x000fec0003800000 */
.L_x_7827:
        /* <DEDUP_REMOVED lines=8> */
.L_x_7830:
[----:B------:R-:W2:Y:S02]  /*2910*/  LDG.E.U16 R0, desc[UR36][R2.64] ;  /* 0x0000002402007981 */ /* 0x000ea4000c1e1500 */
[----:B--2---:R-:W-:Y:S01]  /*2920*/  HADD2.F32 R0, -RZ, R0.H0_H0 ;  /* 0x20000000ff007230 */ /* 0x004fe20000004100 */
[----:B------:R-:W-:Y:S06]  /*2930*/  BRA `(.L_x_7824) ;  /* 0x0000000800b07947 */ /* 0x000fec0003800000 */
.L_x_7829:
        /* <DEDUP_REMOVED lines=11> */
.L_x_7819:
        /* <DEDUP_REMOVED lines=12> */
.L_x_7833:
        /* <DEDUP_REMOVED lines=11> */
.L_x_7832:
        /* <DEDUP_REMOVED lines=23> */
[----:B------:R-:W-:Y:S01]  /*2cd0*/  LOP3.LUT R0, R5, 0x80000000, R0, 0xf8, !PT ;  /* 0x8000000005007812 */ /* 0x000fe200078ef800 */
[----:B------:R-:W-:Y:S06]  /*2ce0*/  BRA `(.L_x_7824) ;  /* 0x0000000400c47947 */ /* 0x000fec0003800000 */
.L_x_7835:
[----:B------:R-:W2:Y:S02]  /*2cf0*/  LDG.E.U8 R2, desc[UR36][R2.64] ;  /* 0x0000002402027981 */ /* 0x000ea4000c1e1100 */
[C---:B--2---:R-:W-:Y:S01]  /*2d00*/  SHF.L.U32 R4, R2.reuse, 0x19, RZ ;  /* 0x0000001902047819 */ /* 0x044fe200000006ff */
        /* <DEDUP_REMOVED lines=8> */
[----:B------:R-:W-:Y:S01]  /*2d90*/  LOP3.LUT R0, R0, 0x80000000, R5, 0xf8, !PT ;  /* 0x8000000000007812 */ /* 0x000fe200078ef805 */
[----:B------:R-:W-:Y:S06]  /*2da0*/  BRA `(.L_x_7824) ;  /* 0x0000000400947947 */ /* 0x000fec0003800000 */
.L_x_7834:
[----:B------:R-:W2:Y:S02]  /*2db0*/  LDG.E.U16 R0, desc[UR36][R2.64] ;  /* 0x0000002402007981 */ /* 0x000ea4000c1e1500 */
[----:B--2---:R-:W-:Y:S01]  /*2dc0*/  IMAD.U32 R0, R0, 0x10000, RZ ;  /* 0x0001000000007824 */ /* 0x004fe200078e00ff */
[----:B------:R-:W-:Y:S06]  /*2dd0*/  BRA `(.L_x_7824) ;  /* 0x0000000400887947 */ /* 0x000fec0003800000 */
.L_x_7831:
        /* <DEDUP_REMOVED lines=11> */
.L_x_7838:
[----:B------:R-:W2:Y:S01]  /*2e90*/  LDG.E.U8 R3, desc[UR36][R2.64] ;  /* 0x0000002402037981 */ /* 0x000ea2000c1e1100 */
        /* <DEDUP_REMOVED lines=19> */
.L_x_7840:
[----:B------:R-:W-:Y:S05]  /*2fd0*/  BSYNC.RECONVERGENT B0 ;  /* 0x0000000000007941 */ /* 0x000fea0003800200 */
.L_x_7839:
[----:B------:R-:W-:Y:S01]  /*2fe0*/  IMAD.SHL.U32 R0, R0, 0x100000, RZ ;  /* 0x0010000000007824 */ /* 0x000fe200078e00ff */
[----:B------:R-:W-:-:S04]  /*2ff0*/  LEA R2, R2, 0x3b800000, 0x17 ;  /* 0x3b80000002027811 */ /* 0x000fc800078eb8ff */
[----:B------:R-:W-:Y:S01]  /*3000*/  LOP3.LUT R0, R2, R0, R7, 0xfe, !PT ;  /* 0x0000000002007212 */ /* 0x000fe200078efe07 */
[----:B------:R-:W-:Y:S06]  /*3010*/  BRA `(.L_x_7824) ;  /* 0x0000000000f87947 */ /* 0x000fec0003800000 */
.L_x_7837:
[----:B------:R-:W2:Y:S01]  /*3020*/  LDG.E.U8 R3, desc[UR36][R2.64] ;  /* 0x0000002402037981 */ /* 0x000ea2000c1e1100 */
        /* <DEDUP_REMOVED lines=19> */
.L_x_7842:
[----:B------:R-:W-:Y:S05]  /*3160*/  BSYNC.RECONVERGENT B0 ;  /* 0x0000000000007941 */ /* 0x000fea0003800200 */
.L_x_7841:
[----:B------:R-:W-:Y:S02]  /*3170*/  SHF.L.U32 R0, R0, 0x15, RZ ;  /* 0x0000001500007819 */ /* 0x000fe400000006ff */
[----:B------:R-:W-:-:S04]  /*3180*/  LEA R2, R2, 0x37800000, 0x17 ;  /* 0x3780000002027811 */ /* 0x000fc800078eb8ff */
[----:B------:R-:W-:Y:S01]  /*3190*/  LOP3.LUT R0, R2, R0, R7, 0xfe, !PT ;  /* 0x0000000002007212 */ /* 0x000fe200078efe07 */
[----:B------:R-:W-:Y:S06]  /*31a0*/  BRA `(.L_x_7824) ;  /* 0x0000000000947947 */ /* 0x000fec0003800000 */
.L_x_7836:
[----:B------:R-:W-:-:S09]  /*31b0*/  UISETP.NE.AND UP0, UPT, UR4, 0x1c, UPT ;  /* 0x0000001c0400788c */ /* 0x000fd2000bf05270 */
[----:B------:R-:W-:Y:S05]  /*31c0*/  BRA.U !UP0, `(.L_x_7843) ;  /* 0x0000000108847547 */ /* 0x000fea000b800000 */
[----:B------:R-:W-:-:S09]  /*31d0*/  UISETP.NE.AND UP0, UPT, UR4, 0x1d, UPT ;  /* 0x0000001d0400788c */ /* 0x000fd2000bf05270 */
[----:B------:R-:W-:Y:S05]  /*31e0*/  BRA.U !UP0, `(.L_x_7844) ;  /* 0x0000000108707547 */ /* 0x000fea000b800000 */
[----:B------:R-:W-:-:S09]  /*31f0*/  UISETP.NE.AND UP0, UPT, UR4, 0x2c, UPT ;  /* 0x0000002c0400788c */ /* 0x000fd2000bf05270 */
[----:B------:R-:W-:Y:S05]  /*3200*/  BRA.U !UP0, `(.L_x_7845) ;  /* 0x0000000108487547 */ /* 0x000fea000b800000 */
.L_x_7823:
[----:B------:R-:W-:Y:S01]  /*3210*/  MOV R2, 0x0 ;  /* 0x0000000000027802 */ /* 0x000fe20000000f00 */
[----:B------:R-:W0:Y:S01]  /*3220*/  LDCU.64 UR4, c[0x4][0x178] ;  /* 0x01002f00ff0477ac */ /* 0x000e220008000a00 */
[----:B------:R-:W-:Y:S02]  /*3230*/  HFMA2 R13, -RZ, RZ, 0, 0 ;  /* 0x00000000ff0d7431 */ /* 0x000fe400000001ff */
[----:B------:R-:W-:Y:S01]  /*3240*/  IMAD.MOV.U32 R8, RZ, RZ, 0x4e ;  /* 0x0000004eff087424 */ /* 0x000fe200078e00ff */
[----:B------:R-:W1:Y:S01]  /*3250*/  LDCU.64 UR6, c[0x4][0x180] ;  /* 0x01003000ff0677ac */ /* 0x000e620008000a00 */
[----:B------:R-:W2:Y:S01]  /*3260*/  LDC.64 R2, c[0x4][R2] ;  /* 0x0100000002027b82 */ /* 0x000ea20000000a00 */
[----:B------:R-:W-:Y:S01]  /*3270*/  IMAD.MOV.U32 R12, RZ, RZ, 0x1 ;  /* 0x00000001ff0c7424 */ /* 0x000fe200078e00ff */
[----:B------:R-:W4:Y:S01]  /*3280*/  LDCU.64 UR8, c[0x4][0x68] ;  /* 0x01000d00ff0877ac */ /* 0x000f220008000a00 */
[----:B0-----:R-:W-:Y:S02]  /*3290*/  IMAD.U32 R4, RZ, RZ, UR4 ;  /* 0x00000004ff047e24 */ /* 0x001fe4000f8e00ff */
[----:B------:R-:W-:Y:S01]  /*32a0*/  IMAD.U32 R5, RZ, RZ, UR5 ;  /* 0x00000005ff057e24 */ /* 0x000fe2000f8e00ff */
[----:B-1----:R-:W-:Y:S01]  /*32b0*/  MOV R6, UR6 ;  /* 0x0000000600067c02 */ /* 0x002fe20008000f00 */
[----:B------:R-:W-:-:S02]  /*32c0*/  IMAD.U32 R7, RZ, RZ, UR7 ;  /* 0x00000007ff077e24 */ /* 0x000fc4000f8e00ff */
[----:B----4-:R-:W-:Y:S01]  /*32d0*/  IMAD.U32 R10, RZ, RZ, UR8 ;  /* 0x00000008ff0a7e24 */ /* 0x010fe2000f8e00ff */
[----:B------:R-:W-:-:S07]  /*32e0*/  MOV R11, UR9 ;  /* 0x00000009000b7c02 */ /* 0x000fce0008000f00 */
[----:B------:R-:W-:-:S07]  /*32f0*/  LEPC R20, `(.L_x_7846) ;  /* 0x000000001014794e */ /* 0x000fce0000000000 */
[----:B--23-5:R-:W-:Y:S05]  /*3300*/  CALL.ABS.NOINC R2 ;  /* 0x0000000002007343 */ /* 0x02cfea0003c00000 */
.L_x_7846:
[----:B------:R-:W-:Y:S01]  /*3310*/  IMAD.MOV.U32 R0, RZ, RZ, RZ ;  /* 0x000000ffff007224 */ /* 0x000fe200078e00ff */
[----:B------:R-:W-:Y:S06]  /*3320*/  BRA `(.L_x_7824) ;  /* 0x0000000000347947 */ /* 0x000fec0003800000 */
.L_x_7845:
[----:B------:R-:W2:Y:S01]  /*3330*/  LDG.E.U8 R2, desc[UR36][R2.64] ;  /* 0x0000002402027981 */ /* 0x000ea2000c1e1100 */
[----:B------:R-:W-:Y:S01]  /*3340*/  IMAD.MOV.U32 R0, RZ, RZ, 0x400000 ;  /* 0x00400000ff007424 */ /* 0x000fe200078e00ff */
[----:B--2---:R-:W-:-:S13]  /*3350*/  ISETP.NE.AND P0, PT, R2, RZ, PT ;  /* 0x000000ff0200720c */ /* 0x004fda0003f05270 */
[----:B------:R-:W-:Y:S05]  /*3360*/  @!P0 BRA `(.L_x_7824) ;  /* 0x0000000000248947 */ /* 0x000fea0003800000 */
[----:B------:R-:W-:-:S13]  /*3370*/  ISETP.NE.AND P0, PT, R2, 0xff, PT ;  /* 0x000000ff0200780c */ /* 0x000fda0003f05270 */
[----:B------:R-:W-:Y:S01]  /*3380*/  @!P0 MOV R0, 0x7f800001 ;  /* 0x7f80000100008802 */ /* 0x000fe20000000f00 */
[----:B------:R-:W-:Y:S01]  /*3390*/  @P0 IMAD.SHL.U32 R0, R2, 0x800000, RZ ;  /* 0x0080000002000824 */ /* 0x000fe200078e00ff */
[----:B------:R-:W-:Y:S06]  /*33a0*/  BRA `(.L_x_7824) ;  /* 0x0000000000147947 */ /* 0x000fec0003800000 */
.L_x_7844:
[----:B------:R-:W2:Y:S02]  /*33b0*/  LDG.E.64 R2, desc[UR36][R2.64] ;  /* 0x0000002402027981 */ /* 0x000ea4000c1e1b00 */
[----:B--2---:R0:W1:Y:S02]  /*33c0*/  I2F.U64 R0, R2 ;  /* 0x0000000200007312 */ /* 0x0040640000301000 */
[----:B01----:R-:W-:Y:S05]  /*33d0*/  BRA `(.L_x_7824) ;  /* 0x0000000000087947 */ /* 0x003fea0003800000 */
.L_x_7843:
[----:B------:R-:W2:Y:S02]  /*33e0*/  LDG.E R0, desc[UR36][R2.64] ;  /* 0x0000002402007981 */ /* 0x000ea4000c1e1900 */
[----:B--2---:R-:W-:-:S07]  /*33f0*/  I2FP.F32.U32 R0, R0 ;  /* 0x0000000000007245 */ /* 0x004fce0000201000 */
.L_x_7824:
[----:B------:R-:W-:Y:S05]  /*3400*/  BSYNC.RECONVERGENT B6 ;  /* 0x0000000000067941 */ /* 0x000fea0003800200 */
.L_x_7818:
[----:B--2-45:R-:W-:Y:S01]  /*3410*/  FSETP.NEU.FTZ.AND P0, PT, R0, RZ, PT ;  /* 0x000000ff0000720b */ /* 0x034fe20003f1d000 */
[----:B------:R-:W-:-:S12]  /*3420*/  BSSY.RECONVERGENT B1, `(.L_x_7847) ;  /* 0x0000057000017945 */ /* 0x000fd80003800200 */
[----:B------:R-:W3:Y:S02]  /*3430*/  @!P0 MUFU.RCP R4, R0 ;  /* 0x0000000000048308 */ /* 0x000ee40000001000 */
[----:B---3--:R-:W-:Y:S01]  /*3440*/  @!P0 FMUL.FTZ R4, R4, R19 ;  /* 0x0000001304048220 */ /* 0x008fe20000410000 */
[----:B------:R-:W-:Y:S06]  /*3450*/  @!P0 BRA `(.L_x_7848) ;  /* 0x00000004004c8947 */ /* 0x000fec0003800000 */
[C---:B------:R-:W-:Y:S01]  /*3460*/  FSETP.GEU.FTZ.AND P0, PT, |R19|.reuse, |R0|, PT ;  /* 0x400000001300720b */ /* 0x040fe20003f1e200 */
[----:B------:R-:W-:Y:S01]  /*3470*/  BSSY.RECONVERGENT B0, `(.L_x_7849) ;  /* 0x000003e000007945 */ /* 0x000fe20003800200 */
[----:B01----:R-:W-:-:S11]  /*3480*/  FADD.FTZ R2, |R19|, -RZ ;  /* 0x800000ff13027221 */ /* 0x003fd60000010200 */
        /* <DEDUP_REMOVED lines=27> */
.L_x_7853:
[----:B------:R-:W-:Y:S05]  /*3640*/  BSYNC.RECONVERGENT B2 ;  /* 0x0000000000027941 */ /* 0x000fea0003800200 */
.L_x_7852:
[----:B------:R-:W-:Y:S01]  /*3650*/  FFMA.FTZ R2, -R7, R3, R2 ;  /* 0x0000000307027223 */ /* 0x000fe20000010102 */
[----:B------:R-:W-:Y:S06]  /*3660*/  BRA `(.L_x_7850) ;  /* 0x0000000000787947 */ /* 0x000fec0003800000 */
.L_x_7851:
[----:B------:R-:W-:Y:S01]  /*3670*/  LOP3.LUT R7, R5, 0xff800000, RZ, 0xc0, !PT ;  /* 0xff80000005077812 */ /* 0x000fe200078ec0ff */
[----:B------:R-:W-:Y:S01]  /*3680*/  BSSY.RECONVERGENT B2, `(.L_x_7854) ;  /* 0x000001a000027945 */ /* 0x000fe20003800200 */
[----:B------:R-:W-:Y:S02]  /*3690*/  FSETP.GT.FTZ.AND P2, PT, |R0|, RZ, PT ;  /* 0x000000ff0000720b */ /* 0x000fe40003f54200 */
[C---:B------:R-:W-:Y:S02]  /*36a0*/  IADD3 R4, PT, PT, R2.reuse, 0xb800000, -R7 ;  /* 0x0b80000002047810 */ /* 0x040fe40007ffe807 */
[----:B------:R-:W-:Y:S02]  /*36b0*/  LOP3.LUT R3, R2, 0x7fffff, RZ, 0xc0, !PT ;  /* 0x007fffff02037812 */ /* 0x000fe400078ec0ff */
[----:B------:R-:W-:Y:S02]  /*36c0*/  LOP3.LUT P1, R4, R4, 0xff800000, RZ, 0xc0, !PT ;  /* 0xff80000004047812 */ /* 0x000fe4000782c0ff */
[----:B------:R-:W-:-:S02]  /*36d0*/  ISETP.GT.U32.AND P0, PT, R2, 0x7f7fffff, PT ;  /* 0x7f7fffff0200780c */ /* 0x000fc40003f04070 */
[----:B------:R-:W-:Y:S02]  /*36e0*/  FSEL R2, R7, +QNAN , P2 ;  /* 0x7fffffff07027808 */ /* 0x000fe40001000000 */
[----:B------:R-:W-:Y:S02]  /*36f0*/  LOP3.LUT R3, R3, 0x3f800000, RZ, 0xfc, !PT ;  /* 0x3f80000003037812 */ /* 0x000fe400078efcff */
[----:B------:R-:W-:-:S05]  /*3700*/  FSEL R7, R2, +QNAN , !P0 ;  /* 0x7fffffff02077808 */ /* 0x000fca0004000000 */
[----:B------:R-:W-:Y:S05]  /*3710*/  @!P1 BRA `(.L_x_7855) ;  /* 0x0000000000409947 */ /* 0x000fea0003800000 */
[----:B------:R-:W-:-:S04]  /*3720*/  LOP3.LUT R2, R5, 0x7fffff, RZ, 0xc0, !PT ;  /* 0x007fffff05027812 */ /* 0x000fc800078ec0ff */
[----:B------:R-:W-:-:S04]  /*3730*/  LOP3.LUT R8, R2, 0x3f800000, RZ, 0xfc, !PT ;  /* 0x3f80000002087812 */ /* 0x000fc800078efcff */
[----:B------:R0:W1:Y:S03]  /*3740*/  MUFU.RCP R9, R8 ;  /* 0x0000000800097308 */ /* 0x0000660000001000 */
.L_x_7856:
        /* <DEDUP_REMOVED lines=13> */
.L_x_7855:
[----:B------:R-:W-:Y:S05]  /*3820*/  BSYNC.RECONVERGENT B2 ;  /* 0x0000000000027941 */ /* 0x000fea0003800200 */
.L_x_7854:
[----:B------:R-:W-:-:S04]  /*3830*/  FMUL.FTZ R2, R3, 1.1920928955078125e-07 ;  /* 0x3400000003027820 */ /* 0x000fc80000410000 */
[----:B------:R-:W-:-:S07]  /*3840*/  FMUL.FTZ R2, R7, R2 ;  /* 0x0000000207027220 */ /* 0x000fce0000410000 */
.L_x_7850:
[----:B------:R-:W-:Y:S05]  /*3850*/  BSYNC.RECONVERGENT B0 ;  /* 0x0000000000007941 */ /* 0x000fea0003800200 */
.L_x_7849:
[C---:B------:R-:W-:Y:S01]  /*3860*/  FSETP.NAN.FTZ.AND P0, PT, |R2|.reuse, |R2|, PT ;  /* 0x400000020200720b */ /* 0x040fe20003f18200 */
[----:B------:R-:W1:Y:S01]  /*3870*/  MUFU.RCP R5, R0 ;  /* 0x0000000000057308 */ /* 0x000e620000001000 */
[----:B------:R-:W-:-:S04]  /*3880*/  LOP3.LUT R3, R2, 0x80000000, R19, 0xb8, !PT ;  /* 0x8000000002037812 */ /* 0x000fc800078eb813 */
[----:B------:R-:W-:Y:S02]  /*3890*/  FSEL R2, R2, R3, P0 ;  /* 0x0000000302027208 */ /* 0x000fe40000000000 */
[----:B------:R-:W-:Y:S02]  /*38a0*/  PLOP3.LUT P0, PT, PT, PT, PT, 0x8, 0x80 ;  /* 0x000000000080781c */ /* 0x000fe40003f0e170 */
[----:B------:R-:W-:-:S13]  /*38b0*/  FSETP.NEU.FTZ.AND P1, PT, R2, RZ, PT ;  /* 0x000000ff0200720b */ /* 0x000fda0003f3d000 */
[----:B------:R-:W-:Y:S02]  /*38c0*/  @P1 FSETP.GEU.FTZ.AND P2, PT, R0, RZ, PT ;  /* 0x000000ff0000120b */ /* 0x000fe40003f5e000 */
[C---:B------:R-:W-:Y:S01]  /*38d0*/  @P1 FSETP.GEU.FTZ.AND P3, PT, R2.reuse, RZ, PT ;  /* 0x000000ff0200120b */ /* 0x040fe20003f7e000 */
[----:B------:R-:W-:-:S03]  /*38e0*/  FADD.FTZ R2, -R2, R19 ;  /* 0x0000001302027221 */ /* 0x000fc60000010100 */
[----:B------:R-:W-:Y:S01]  /*38f0*/  @P1 PLOP3.LUT P0, PT, P2, P3, PT, 0x28, 0x82 ;  /* 0x000000000082181c */ /* 0x000fe20001706570 */
[----:B-1----:R-:W-:-:S12]  /*3900*/  FMUL.FTZ R2, R2, R5 ;  /* 0x0000000502027220 */ /* 0x002fd80000410000 */
[----:B------:R-:W-:-:S05]  /*3910*/  @P0 FADD.FTZ R2, R2, -1 ;  /* 0xbf80000002020421 */ /* 0x000fca0000010000 */
[----:B------:R-:W-:-:S13]  /*3920*/  FSETP.NEU.FTZ.AND P0, PT, R2, RZ, PT ;  /* 0x000000ff0200720b */ /* 0x000fda0003f1d000 */
[----:B------:R-:W1:Y:S01]  /*3930*/  @P0 FRND.FTZ.FLOOR R4, R2 ;  /* 0x0000000200040307 */ /* 0x000e620000215000 */
[----:B------:R-:W-:Y:S01]  /*3940*/  @!P0 FMUL.FTZ R5, R5, R19 ;  /* 0x0000001305058220 */ /* 0x000fe20000410000 */
[----:B-1----:R-:W-:-:S05]  /*3950*/  @P0 FADD.FTZ R3, R2, -R4 ;  /* 0x8000000402030221 */ /* 0x002fca0000010000 */
[----:B------:R-:W-:-:S13]  /*3960*/  FSETP.GT.AND P1, PT, R3, 0.5, P0 ;  /* 0x3f0000000300780b */ /* 0x000fda0000724000 */
[----:B------:R-:W-:Y:S01]  /*3970*/  @P1 FADD.FTZ R4, R4, 1 ;  /* 0x3f80000004041421 */ /* 0x000fe20000010000 */
[----:B------:R-:W-:-:S07]  /*3980*/  @!P0 LOP3.LUT R4, RZ, 0x80000000, R5, 0xb8, !PT ;  /* 0x80000000ff048812 */ /* 0x000fce00078eb805 */
.L_x_7848:
[----:B------:R-:W-:Y:S05]  /*3990*/  BSYNC.RECONVERGENT B1 ;  /* 0x0000000000017941 */ /* 0x000fea0003800200 */
.L_x_7847:
[----:B------:R-:W0:Y:S01]  /*39a0*/  LDCU.64 UR6, c[0x0][0x5e8] ;  /* 0x0000bd00ff0677ac */ /* 0x000e220008000a00 */
[----:B------:R-:W-:-:S04]  /*39b0*/  UPRMT UR4, UR43, 0x9910, URZ ;  /* 0x000099102b047896 */ /* 0x000fc800080000ff */
[----:B------:R-:W-:Y:S01]  /*39c0*/  UISETP.GT.AND UP0, UPT, UR4, 0x9, UPT ;  /* 0x000000090400788c */ /* 0x000fe2000bf04270 */
[----:B01----:R-:W-:-:S04]  /*39d0*/  IADD3 R2, P0, PT, R16, UR6, RZ ;  /* 0x0000000610027c10 */ /* 0x003fc8000ff1e0ff */
        /* <DEDUP_REMOVED lines=10> */
[----:B------:R-:W0:Y:S02]  /*3a80*/  F2I.FTZ.TRUNC.NTZ R5, R4 ;  /* 0x0000000400057305 */ /* 0x000e24000021f100 */
[----:B0-----:R0:W-:Y:S01]  /*3a90*/  STG.E.U8 desc[UR36][R2.64], R5 ;  /* 0x0000000502007986 */ /* 0x0011e2000c101124 */
[----:B------:R-:W-:Y:S05]  /*3aa0*/  BRA `(.L_x_7862) ;  /* 0x0000000c003c7947 */ /* 0x000fea0003800000 */
.L_x_7860:
[----:B------:R-:W0:Y:S02]  /*3ab0*/  F2I.S64.TRUNC R4, R4 ;  /* 0x0000000400047311 */ /* 0x000e24000020d900 */
[----:B0-----:R-:W-:-:S05]  /*3ac0*/  IMAD.MOV.U32 R7, RZ, RZ, R4 ;  /* 0x000000ffff077224 */ /* 0x001fca00078e0004 */
[----:B------:R0:W-:Y:S01]  /*3ad0*/  STG.E.U8 desc[UR36][R2.64], R7 ;  /* 0x0000000702007986 */ /* 0x0001e2000c101124 */
[----:B------:R-:W-:Y:S05]  /*3ae0*/  BRA `(.L_x_7862) ;  /* 0x0000000c002c7947 */ /* 0x000fea0003800000 */
.L_x_7859:
[----:B------:R-:W-:-:S09]  /*3af0*/  UISETP.NE.AND UP0, UPT, UR4, 0x2, UPT ;  /* 0x000000020400788c */ /* 0x000fd2000bf05270 */
[----:B------:R-:W-:Y:S05]  /*3b00*/  BRA.U !UP0, `(.L_x_7863) ;  /* 0x0000000108287547 */ /* 0x000fea000b800000 */
[----:B------:R-:W-:-:S09]  /*3b10*/  UISETP.NE.AND UP0, UPT, UR4, 0x3, UPT ;  /* 0x000000030400788c */ /* 0x000fd2000bf05270 */
[----:B------:R-:W-:Y:S05]  /*3b20*/  BRA.U !UP0, `(.L_x_7864) ;  /* 0x0000000108147547 */ /* 0x000fea000b800000 */
[----:B------:R-:W-:-:S09]  /*3b30*/  UISETP.NE.AND UP0, UPT, UR4, 0x4, UPT ;  /* 0x000000040400788c */ /* 0x000fd2000bf05270 */
[----:B------:R-:W-:Y:S05]  /*3b40*/  BRA.U UP0, `(.L_x_7861) ;  /* 0x0000000900807547 */ /* 0x000fea000b800000 */
[----:B------:R-:W0:Y:S02]  /*3b50*/  F2I.S64.TRUNC R4, R4 ;  /* 0x0000000400047311 */ /* 0x000e24000020d900 */
[----:B0-----:R0:W-:Y:S01]  /*3b60*/  STG.E.64 desc[UR36][R2.64], R4 ;  /* 0x0000000402007986 */ /* 0x0011e2000c101b24 */
[----:B------:R-:W-:Y:S05]  /*3b70*/  BRA `(.L_x_7862) ;  /* 0x0000000c00087947 */ /* 0x000fea0003800000 */
.L_x_7864:
[----:B------:R-:W0:Y:S02]  /*3b80*/  F2I.FTZ.TRUNC.NTZ R5, R4 ;  /* 0x0000000400057305 */ /* 0x000e24000021f100 */
[----:B0-----:R0:W-:Y:S01]  /*3b90*/  STG.E desc[UR36][R2.64], R5 ;  /* 0x0000000502007986 */ /* 0x0011e2000c101924 */
[----:B------:R-:W-:Y:S05]  /*3ba0*/  BRA `(.L_x_7862) ;  /* 0x0000000800fc7947 */ /* 0x000fea0003800000 */
.L_x_7863:
[----:B------:R-:W0:Y:S02]  /*3bb0*/  F2I.FTZ.TRUNC.NTZ R5, R4 ;  /* 0x0000000400057305 */ /* 0x000e24000021f100 */
[----:B0-----:R0:W-:Y:S01]  /*3bc0*/  STG.E.U16 desc[UR36][R2.64], R5 ;  /* 0x0000000502007986 */ /* 0x0011e2000c101524 */
[----:B------:R-:W-:Y:S05]  /*3bd0*/  BRA `(.L_x_7862) ;  /* 0x0000000800f07947 */ /* 0x000fea0003800000 */
.L_x_7858:
[----:B------:R-:W-:-:S09]  /*3be0*/  UISETP.GT.AND UP0, UPT, UR4, 0x6, UPT ;  /* 0x000000060400788c */ /* 0x000fd2000bf04270 */
[----:B------:R-:W-:Y:S05]  /*3bf0*/  BRA.U UP0, `(.L_x_7865) ;  /* 0x0000000100247547 */ /* 0x000fea000b800000 */
[----:B------:R-:W-:-:S09]  /*3c00*/  UISETP.NE.AND UP0, UPT, UR4, 0x5, UPT ;  /* 0x000000050400788c */ /* 0x000fd2000bf05270 */
[----:B------:R-:W-:Y:S05]  /*3c10*/  BRA.U !UP0, `(.L_x_7866) ;  /* 0x0000000108107547 */ /* 0x000fea000b800000 */
[----:B------:R-:W-:-:S09]  /*3c20*/  UISETP.NE.AND UP0, UPT, UR4, 0x6, UPT ;  /* 0x000000060400788c */ /* 0x000fd2000bf05270 */
[----:B------:R-:W-:Y:S05]  /*3c30*/  BRA.U UP0, `(.L_x_7861) ;  /* 0x0000000900447547 */ /* 0x000fea000b800000 */
[----:B------:R1:W-:Y:S01]  /*3c40*/  STG.E desc[UR36][R2.64], R4 ;  /* 0x0000000402007986 */ /* 0x0003e2000c101924 */
[----:B------:R-:W-:Y:S05]  /*3c50*/  BRA `(.L_x_7862) ;  /* 0x0000000800d07947 */ /* 0x000fea0003800000 */
.L_x_7866:
[----:B------:R-:W-:-:S05]  /*3c60*/  F2FP.F16.F32.PACK_AB R4, RZ, R4 ;  /* 0x00000004ff04723e */ /* 0x000fca00000000ff */
[----:B------:R0:W-:Y:S01]  /*3c70*/  STG.E.U16 desc[UR36][R2.64], R4 ;  /* 0x0000000402007986 */ /* 0x0001e2000c101524 */
[----:B------:R-:W-:Y:S05]  /*3c80*/  BRA `(.L_x_7862) ;  /* 0x0000000800c47947 */ /* 0x000fea0003800000 */
.L_x_7865:
[----:B------:R-:W-:-:S09]  /*3c90*/  UISETP.NE.AND UP0, UPT, UR4, 0x7, UPT ;  /* 0x000000070400788c */ /* 0x000fd2000bf05270 */
[----:B------:R-:W-:Y:S05]  /*3ca0*/  BRA.U !UP0, `(.L_x_7867) ;  /* 0x00000001082c7547 */ /* 0x000fea000b800000 */
[----:B------:R-:W-:-:S09]  /*3cb0*/  UISETP.NE.AND UP0, UPT, UR4, 0x8, UPT ;  /* 0x000000080400788c */ /* 0x000fd2000bf05270 */
[----:B------:R-:W-:Y:S05]  /*3cc0*/  BRA.U !UP0, `(.L_x_7868) ;  /* 0x0000000108147547 */ /* 0x000fea000b800000 */
[----:B------:R-:W-:-:S09]  /*3cd0*/  UISETP.NE.AND UP0, UPT, UR4, 0x9, UPT ;  /* 0x000000090400788c */ /* 0x000fd2000bf05270 */
[----:B------:R-:W-:Y:S05]  /*3ce0*/  BRA.U UP0, `(.L_x_7861) ;  /* 0x0000000900187547 */ /* 0x000fea000b800000 */
[----:B------:R-:W-:-:S05]  /*3cf0*/  IMAD.MOV.U32 R5, RZ, RZ, RZ ;  /* 0x000000ffff057224 */ /* 0x000fca00078e00ff */
[----:B------:R3:W-:Y:S01]  /*3d00*/  STG.E.64 desc[UR36][R2.64], R4 ;  /* 0x0000000402007986 */ /* 0x0007e2000c101b24 */
[----:B------:R-:W-:Y:S05]  /*3d10*/  BRA `(.L_x_7862) ;  /* 0x0000000800a07947 */ /* 0x000fea0003800000 */
.L_x_7868:
[----:B------:R-:W-:-:S04]  /*3d20*/  F2FP.F16.F32.PACK_AB R5, RZ, R4 ;  /* 0x00000004ff05723e */ /* 0x000fc800000000ff */
[----:B------:R-:W-:-:S05]  /*3d30*/  PRMT R5, R5, 0x5410, RZ ;  /* 0x0000541005057816 */ /* 0x000fca00000000ff */
[----:B------:R2:W-:Y:S01]  /*3d40*/  STG.E desc[UR36][R2.64], R5 ;  /* 0x0000000502007986 */ /* 0x0005e2000c101924 */
[----:B------:R-:W-:Y:S05]  /*3d50*/  BRA `(.L_x_7862) ;  /* 0x0000000800907947 */ /* 0x000fea0003800000 */
.L_x_7867:
[----:B------:R-:W-:-:S06]  /*3d60*/  FMUL.FTZ R4, R4, 1 ;  /* 0x3f80000004047820 */ /* 0x000fcc0000410000 */
[----:B------:R-:W0:Y:S02]  /*3d70*/  F2F.F64.F32 R4, R4 ;  /* 0x0000000400047310 */ /* 0x000e240000201800 */
[----:B0-----:R4:W-:Y:S01]  /*3d80*/  STG.E.64 desc[UR36][R2.64], R4 ;  /* 0x0000000402007986 */ /* 0x0019e2000c101b24 */
[----:B------:R-:W-:Y:S05]  /*3d90*/  BRA `(.L_x_7862) ;  /* 0x0000000800807947 */ /* 0x000fea0003800000 */
.L_x_7857:
        /* <DEDUP_REMOVED lines=8> */
[----:B------:R-:W-:-:S04]  /*3e20*/  FSETP.NEU.FTZ.AND P0, PT, R4, RZ, PT ;  /* 0x000000ff0400720b */ /* 0x000fc80003f1d000 */
[----:B------:R-:W-:-:S05]  /*3e30*/  SEL R5, RZ, 0x1, !P0 ;  /* 0x00000001ff057807 */ /* 0x000fca0004000000 */
[----:B------:R0:W-:Y:S01]  /*3e40*/  STG.E.U8 desc[UR36][R2.64], R5 ;  /* 0x0000000502007986 */ /* 0x0001e2000c101124 */
[----:B------:R-:W-:Y:S05]  /*3e50*/  BRA `(.L_x_7862) ;  /* 0x0000000800507947 */ /* 0x000fea0003800000 */
.L_x_7871:
[----:B------:R-:W-:Y:S01]  /*3e60*/  FMUL.FTZ R4, R4, 1 ;  /* 0x3f80000004047820 */ /* 0x000fe20000410000 */
[----:B------:R-:W-:-:S05]  /*3e70*/  CS2R R6, SRZ ;  /* 0x0000000000067805 */ /* 0x000fca000001ff00 */
[----:B------:R-:W0:Y:S02]  /*3e80*/  F2F.F64.F32 R4, R4 ;  /* 0x0000000400047310 */ /* 0x000e240000201800 */
[----:B0-----:R0:W-:Y:S01]  /*3e90*/  STG.E.128 desc[UR36][R2.64], R4 ;  /* 0x0000000402007986 */ /* 0x0011e2000c101d24 */
[----:B------:R-:W-:Y:S05]  /*3ea0*/  BRA `(.L_x_7862) ;  /* 0x00000008003c7947 */ /* 0x000fea0003800000 */
.L_x_7870:
[----:B------:R-:W-:-:S09]  /*3eb0*/  UISETP.NE.AND UP0, UPT, UR4, 0xf, UPT ;  /* 0x0000000f0400788c */ /* 0x000fd2000bf05270 */
[----:B------:R-:W-:Y:S05]  /*3ec0*/  BRA.U !UP0, `(.L_x_7872) ;  /* 0x0000000108987547 */ /* 0x000fea000b800000 */
[----:B------:R-:W-:-:S09]  /*3ed0*/  UISETP.NE.AND UP0, UPT, UR4, 0x17, UPT ;  /* 0x000000170400788c */ /* 0x000fd2000bf05270 */
[----:B------:R-:W-:Y:S05]  /*3ee0*/  BRA.U !UP0, `(.L_x_7873) ;  /* 0x0000000108487547 */ /* 0x000fea000b800000 */
[----:B------:R-:W-:-:S09]  /*3ef0*/  UISETP.NE.AND UP0, UPT, UR4, 0x18, UPT ;  /* 0x000000180400788c */ /* 0x000fd2000bf05270 */
[----:B------:R-:W-:Y:S05]  /*3f00*/  BRA.U UP0, `(.L_x_7861) ;  /* 0x0000000500907547 */ /* 0x000fea000b800000 */
[----:B------:R-:W-:Y:S01]  /*3f10*/  LOP3.LUT R6, R4, 0x7fffffff, RZ, 0xc0, !PT ;  /* 0x7fffffff04067812 */ /* 0x000fe200078ec0ff */
[----:B------:R-:W-:Y:S01]  /*3f20*/  BSSY.RECONVERGENT B0, `(.L_x_7874) ;  /* 0x000000b000007945 */ /* 0x000fe20003800200 */
[----:B------:R-:W-:Y:S01]  /*3f30*/  HFMA2 R0, -RZ, RZ, 0, 7.569789886474609375e-06 ;  /* 0x0000007fff007431 */ /* 0x000fe200000001ff */
        /* <DEDUP_REMOVED lines=9> */
.L_x_7875:
[----:B------:R-:W-:Y:S05]  /*3fd0*/  BSYNC.RECONVERGENT B0 ;  /* 0x0000000000007941 */ /* 0x000fea0003800200 */
.L_x_7874:
[----:B------:R-:W-:-:S05]  /*3fe0*/  LOP3.LUT R7, R0, 0x80, R7, 0xf8, !PT ;  /* 0x0000008000077812 */ /* 0x000fca00078ef807 */
[----:B------:R0:W-:Y:S01]  /*3ff0*/  STG.E.U8 desc[UR36][R2.64], R7 ;  /* 0x0000000702007986 */ /* 0x0001e2000c101124 */
[----:B------:R-:W-:Y:S05]  /*4000*/  BRA `(.L_x_7862) ;  /* 0x0000000400e47947 */ /* 0x000fea0003800000 */
.L_x_7873:
[----:B------:R-:W-:Y:S01]  /*4010*/  LOP3.LUT R6, R4, 0x7fffffff, RZ, 0xc0, !PT ;  /* 0x7fffffff04067812 */ /* 0x000fe200078ec0ff */
[----:B------:R-:W-:Y:S01]  /*4020*/  BSSY.RECONVERGENT B0, `(.L_x_7876) ;  /* 0x000000d000007945 */ /* 0x000fe20003800200 */
        /* <DEDUP_REMOVED lines=12> */
.L_x_7877:
[----:B------:R-:W-:Y:S05]  /*40f0*/  BSYNC.RECONVERGENT B0 ;  /* 0x0000000000007941 */ /* 0x000fea0003800200 */
.L_x_7876:
[----:B------:R-:W-:-:S05]  /*4100*/  LOP3.LUT R5, R0, 0x80, R7, 0xf8, !PT ;  /* 0x0000008000057812 */ /* 0x000fca00078ef807 */
[----:B------:R0:W-:Y:S01]  /*4110*/  STG.E.U8 desc[UR36][R2.64], R5 ;  /* 0x0000000502007986 */ /* 0x0001e2000c101124 */
[----:B------:R-:W-:Y:S05]  /*4120*/  BRA `(.L_x_7862) ;  /* 0x00000004009c7947 */ /* 0x000fea0003800000 */
.L_x_7872:
[----:B------:R-:W-:-:S05]  /*4130*/  F2FP.BF16.F32.PACK_AB R4, RZ, R4 ;  /* 0x00000004ff04723e */ /* 0x000fca00000010ff */
[----:B------:R0:W-:Y:S01]  /*4140*/  STG.E.U16 desc[UR36][R2.64], R4 ;  /* 0x0000000402007986 */ /* 0x0001e2000c101524 */
[----:B------:R-:W-:Y:S05]  /*4150*/  BRA `(.L_x_7862) ;  /* 0x0000000400907947 */ /* 0x000fea0003800000 */
.L_x_7869:
        /* <DEDUP_REMOVED lines=8> */
[----:B------:R-:W0:Y:S02]  /*41e0*/  F2I.FTZ.U32.TRUNC.NTZ R5, R4 ;  /* 0x0000000400057305 */ /* 0x000e24000021f000 */
[----:B0-----:R0:W-:Y:S01]  /*41f0*/  STG.E.U16 desc[UR36][R2.64], R5 ;  /* 0x0000000502007986 */ /* 0x0011e2000c101524 */
[----:B------:R-:W-:Y:S05]  /*4200*/  BRA `(.L_x_7862) ;  /* 0x0000000400647947 */ /* 0x000fea0003800000 */
.L_x_7880:
[----:B------:R-:W-:Y:S01]  /*4210*/  LOP3.LUT R5, R4, 0x7fffffff, RZ, 0xc0, !PT ;  /* 0x7fffffff04057812 */ /* 0x000fe200078ec0ff */
[----:B------:R-:W-:Y:S01]  /*4220*/  BSSY.RECONVERGENT B0, `(.L_x_7881) ;  /* 0x0000013000007945 */ /* 0x000fe20003800200 */
[----:B------:R-:W-:Y:S02]  /*4230*/  IMAD.MOV.U32 R0, RZ, RZ, 0x80 ;  /* 0x00000080ff007424 */ /* 0x000fe400078e00ff */
        /* <DEDUP_REMOVED lines=9> */
.L_x_7883:
[----:B------:R-:W-:-:S04]  /*42d0*/  SHF.R.U32.HI R0, RZ, 0x14, R4 ;  /* 0x00000014ff007819 */ /* 0x000fc80000011604 */
[----:B------:R-:W-:-:S04]  /*42e0*/  LOP3.LUT R5, R0, 0x1, RZ, 0xc0, !PT ;  /* 0x0000000100057812 */ /* 0x000fc800078ec0ff */
[----:B------:R-:W-:-:S04]  /*42f0*/  IADD3 R0, PT, PT, R4, 0x487ffff, R5 ;  /* 0x0487ffff04007810 */ /* 0x000fc80007ffe005 */
[----:B------:R-:W-:-:S04]  /*4300*/  SHF.R.U32.HI R0, RZ, 0x14, R0 ;  /* 0x00000014ff007819 */ /* 0x000fc80000011600 */
[----:B------:R-:W-:-:S07]  /*4310*/  LOP3.LUT R5, R0, 0xff, RZ, 0xc0, !PT ;  /* 0x000000ff00057812 */ /* 0x000fce00078ec0ff */
.L_x_7884:
[----:B------:R-:W-:-:S04]  /*4320*/  SHF.R.U32.HI R4, RZ, 0x18, R4 ;  /* 0x00000018ff047819 */ /* 0x000fc80000011604 */
[----:B------:R-:W-:-:S04]  /*4330*/  LOP3.LUT R5, R5, 0x80, R4, 0xf8, !PT ;  /* 0x0000008005057812 */ /* 0x000fc800078ef804 */
[----:B------:R-:W-:-:S07]  /*4340*/  PRMT R0, R5, 0x7610, R0 ;  /* 0x0000761005007816 */ /* 0x000fce0000000000 */
.L_x_7882:
[----:B------:R-:W-:Y:S05]  /*4350*/  BSYNC.RECONVERGENT B0 ;  /* 0x0000000000007941 */ /* 0x000fea0003800200 */
.L_x_7881:
[----:B------:R0:W-:Y:S01]  /*4360*/  STG.E.U8 desc[UR36][R2.64], R0 ;  /* 0x0000000002007986 */ /* 0x0001e2000c101124 */
[----:B------:R-:W-:Y:S05]  /*4370*/  BRA `(.L_x_7862) ;  /* 0x0000000400087947 */ /* 0x000fea0003800000 */
.L_x_7879:
[----:B------:R-:W-:Y:S01]  /*4380*/  LOP3.LUT R5, R4, 0x7fffffff, RZ, 0xc0, !PT ;  /* 0x7fffffff04057812 */ /* 0x000fe200078ec0ff */
[----:B------:R-:W-:Y:S01]  /*4390*/  BSSY.RECONVERGENT B0, `(.L_x_7885) ;  /* 0x0000013000007945 */ /* 0x000fe20003800200 */
[----:B------:R-:W-:Y:S02]  /*43a0*/  MOV R0, 0x80 ;  /* 0x0000008000007802 */ /* 0x000fe40000000f00 */
        /* <DEDUP_REMOVED lines=9> */
.L_x_7887:
[----:B------:R-:W-:-:S04]  /*4440*/  SHF.R.U32.HI R0, RZ, 0x15, R4 ;  /* 0x00000015ff007819 */ /* 0x000fc80000011604 */
[----:B------:R-:W-:-:S04]  /*4450*/  LOP3.LUT R5, R0, 0x1, RZ, 0xc0, !PT ;  /* 0x0000000100057812 */ /* 0x000fc800078ec0ff */
[----:B------:R-:W-:-:S04]  /*4460*/  IADD3 R0, PT, PT, R4, 0x88fffff, R5 ;  /* 0x088fffff04007810 */ /* 0x000fc80007ffe005 */
[----:B------:R-:W-:-:S04]  /*4470*/  SHF.R.U32.HI R0, RZ, 0x15, R0 ;  /* 0x00000015ff007819 */ /* 0x000fc80000011600 */
[----:B------:R-:W-:-:S07]  /*4480*/  LOP3.LUT R5, R0, 0xff, RZ, 0xc0, !PT ;  /* 0x000000ff00057812 */ /* 0x000fce00078ec0ff */
.L_x_7888:
[----:B------:R-:W-:-:S04]  /*4490*/  SHF.R.U32.HI R4, RZ, 0x18, R4 ;  /* 0x00000018ff047819 */ /* 0x000fc80000011604 */
[----:B------:R-:W-:-:S04]  /*44a0*/  LOP3.LUT R5, R5, 0x80, R4, 0xf8, !PT ;  /* 0x0000008005057812 */ /* 0x000fc800078ef804 */
[----:B------:R-:W-:-:S07]  /*44b0*/  PRMT R0, R5, 0x7610, R0 ;  /* 0x0000761005007816 */ /* 0x000fce0000000000 */
.L_x_7886:
[----:B------:R-:W-:Y:S05]  /*44c0*/  BSYNC.RECONVERGENT B0 ;  /* 0x0000000000007941 */ /* 0x000fea0003800200 */
.L_x_7885:
[----:B------:R0:W-:Y:S01]  /*44d0*/  STG.E.U8 desc[UR36][R2.64], R0 ;  /* 0x0000000002007986 */ /* 0x0001e2000c101124 */
[----:B------:R-:W-:Y:S05]  /*44e0*/  BRA `(.L_x_7862) ;  /* 0x0000000000ac7947 */ /* 0x000fea0003800000 */
.L_x_7878:
[----:B------:R-:W-:-:S09]  /*44f0*/  UISETP.NE.AND UP0, UPT, UR4, 0x1c, UPT ;  /* 0x0000001c0400788c */ /* 0x000fd2000bf05270 */
[----:B------:R-:W-:Y:S05]  /*4500*/  BRA.U !UP0, `(.L_x_7889) ;  /* 0x00000001089c7547 */ /* 0x000fea000b800000 */
[----:B------:R-:W-:-:S09]  /*4510*/  UISETP.NE.AND UP0, UPT, UR4, 0x1d, UPT ;  /* 0x0000001d0400788c */ /* 0x000fd2000bf05270 */
[----:B------:R-:W-:Y:S05]  /*4520*/  BRA.U !UP0, `(.L_x_7890) ;  /* 0x0000000108887547 */ /* 0x000fea000b800000 */
[----:B------:R-:W-:-:S09]  /*4530*/  UISETP.NE.AND UP0, UPT, UR4, 0x2c, UPT ;  /* 0x0000002c0400788c */ /* 0x000fd2000bf05270 */
[----:B------:R-:W-:Y:S05]  /*4540*/  BRA.U !UP0, `(.L_x_7891) ;  /* 0x0000000108447547 */ /* 0x000fea000b800000 */
.L_x_7861:
        /* <DEDUP_REMOVED lines=16> */
.L_x_7892:
[----:B------:R-:W-:Y:S05]  /*4650*/  BRA `(.L_x_7862) ;  /* 0x0000000000507947 */ /* 0x000fea0003800000 */
.L_x_7891:
        /* <DEDUP_REMOVED lines=15> */
.L_x_7890:
[----:B------:R-:W0:Y:S02]  /*4750*/  F2I.U64.TRUNC R4, R4 ;  /* 0x0000000400047311 */ /* 0x000e24000020d800 */
[----:B0-----:R0:W-:Y:S01]  /*4760*/  STG.E.64 desc[UR36][R2.64], R4 ;  /* 0x0000000402007986 */ /* 0x0011e2000c101b24 */
[----:B------:R-:W-:Y:S05]  /*4770*/  BRA `(.L_x_7862) ;  /* 0x0000000000087947 */ /* 0x000fea0003800000 */
.L_x_7889:
[----:B------:R-:W0:Y:S02]  /*4780*/  F2I.FTZ.U32.TRUNC.NTZ R5, R4 ;  /* 0x0000000400057305 */ /* 0x000e24000021f000 */
[----:B0-----:R0:W-:Y:S02]  /*4790*/  STG.E desc[UR36][R2.64], R5 ;  /* 0x0000000502007986 */ /* 0x0011e4000c101924 */
.L_x_7862:
[----:B------:R-:W-:-:S07]  /*47a0*/  VIADD R17, R17, 0x80 ;  /* 0x0000008011117836 */ /* 0x000fce0000000000 */
.L_x_7787:
[----:B------:R-:W-:Y:S05]  /*47b0*/  BSYNC.RECONVERGENT B7 ;  /* 0x0000000000077941 */ /* 0x000fea0003800200 */
.L_x_7786:
[----:B------:R-:W5:Y:S01]  /*47c0*/  LDCU UR4, c[0x0][0x380] ;  /* 0x00007000ff0477ac */ /* 0x000f620008000800 */
[----:B------:R-:W-:Y:S01]  /*47d0*/  BSSY.RECONVERGENT B7, `(.L_x_7893) ;  /* 0x000046e000077945 */ /* 0x000fe20003800200 */
[----:B-----5:R-:W-:-:S13]  /*47e0*/  ISETP.GE.AND P0, PT, R17, UR4, PT ;  /* 0x0000000411007c0c */ /* 0x020fda000bf06270 */
[----:B------:R-:W-:Y:S05]  /*47f0*/  @P0 BRA `(.L_x_7894) ;  /* 0x0000004400ac0947 */ /* 0x000fea0003800000 */
[----:B------:R-:W5:Y:S01]  /*4800*/  LDCU UR4, c[0x0][0x388] ;  /* 0x00007100ff0477ac */ /* 0x000f620008000800 */
[----:B------:R-:W-:Y:S02]  /*4810*/  HFMA2 R18, -RZ, RZ, 0, 0 ;  /* 0x00000000ff127431 */ /* 0x000fe400000001ff */
[----:B0-----:R-:W-:Y:S02]  /*4820*/  IMAD.MOV.U32 R0, RZ, RZ, RZ ;  /* 0x000000ffff007224 */ /* 0x001fe400078e00ff */
[----:B------:R-:W-:Y:S01]  /*4830*/  IMAD.MOV.U32 R16, RZ, RZ, RZ ;  /* 0x000000ffff107224 */ /* 0x000fe200078e00ff */
[----:B-----5:R-:W-:-:S09]  /*4840*/  UISETP.NE.AND UP0, UPT, UR4, URZ, UPT ;  /* 0x000000ff0400728c */ /* 0x020fd2000bf05270 */
[----:B------:R-:W-:Y:S05]  /*4850*/  BRA.U !UP0, `(.L_x_7895) ;  /* 0x0000001508707547 */ /* 0x000fea000b800000 */
[----:B------:R-:W1:Y:S01]  /*4860*/  LDCU.64 UR4, c[0x0][0x390] ;  /* 0x00007200ff0477ac */ /* 0x000e620008000a00 */
[----:B------:R-:W-:Y:S01]  /*4870*/  MOV R16, RZ ;  /* 0x000000ff00107202 */ /* 0x000fe20000000f00 */
[----:B------:R-:W0:Y:S01]  /*4880*/  LDCU UR6, c[0x0][0x38c] ;  /* 0x00007180ff0677ac */ /* 0x000e220008000800 */
[----:B------:R-:W5:Y:S01]  /*4890*/  LDCU.64 UR8, c[0x0][0x4b8] ;  /* 0x00009700ff0877ac */ /* 0x000f620008000a00 */
[----:B------:R-:W-:Y:S02]  /*48a0*/  UISETP.NE.AND UP0, UPT, UR41, URZ, UPT ;  /* 0x000000ff2900728c */ /* 0x000fe4000bf05270 */
[----:B-1234-:R-:W-:Y:S01]  /*48b0*/  IMAD.HI.U32 R2, R17, UR4, R16 ;  /* 0x0000000411027c27 */ /* 0x01efe2000f8e0010 */
[----:B------:R-:W1:Y:S04]  /*48c0*/  LDCU UR4, c[0x0][0x4c0] ;  /* 0x00009800ff0477ac */ /* 0x000e680008000800 */
[----:B------:R-:W-:-:S05]  /*48d0*/  SHF.R.U32.HI R3, RZ, UR5, R2 ;  /* 0x00000005ff037c19 */ /* 0x000fca0008011602 */
[----:B------:R-:W-:-:S04]  /*48e0*/  IMAD.MOV R18, RZ, RZ, -R3 ;  /* 0x000000ffff127224 */ /* 0x000fc800078e0a03 */
[----:B0-----:R-:W-:-:S04]  /*48f0*/  IMAD R18, R18, UR6, R17 ;  /* 0x0000000612127c24 */ /* 0x001fc8000f8e0211 */
[C---:B-----5:R-:W-:Y:S02]  /*4900*/  IMAD R16, R18.reuse, UR8, RZ ;  /* 0x0000000812107c24 */ /* 0x060fe4000f8e02ff */
[C---:B------:R-:W-:Y:S02]  /*4910*/  IMAD R0, R18.reuse, UR9, RZ ;  /* 0x0000000912007c24 */ /* 0x040fe4000f8e02ff */
[----:B-1----:R-:W-:Y:S01]  /*4920*/  IMAD R18, R18, UR4, RZ ;  /* 0x0000000412127c24 */ /* 0x002fe2000f8e02ff */
        /* <DEDUP_REMOVED lines=30> */
[----:B------:R-:W-:Y:S01]  /*4b10*/  MOV R2, RZ ;  /* 0x000000ff00027202 */ /* 0x000fe20000000f00 */
        /* <DEDUP_REMOVED lines=304> */
.L_x_7895:
[----:B------:R-:W1:Y:S01]  /*5e20*/  LDCU.64 UR6, c[0x0][0x5f0] ;  /* 0x0000be00ff0677ac */ /* 0x000e620008000a00 */
[----:B------:R-:W-:Y:S01]  /*5e30*/  BSSY.RECONVERGENT B6, `(.L_x_7896) ;  /* 0x00000e5000067945 */ /* 0x000fe20003800200 */
[----:B------:R-:W-:-:S04]  /*5e40*/  UPRMT UR4, UR39, 0x9910, URZ ;  /* 0x0000991027047896 */ /* 0x000fc800080000ff */
[----:B------:R-:W-:Y:S01]  /*5e50*/  UISETP.GT.AND UP0, UPT, UR4, 0x9, UPT ;  /* 0x000000090400788c */ /* 0x000fe2000bf04270 */
[----:B-1234-:R-:W-:-:S05]  /*5e60*/  IADD3 R2, P0, PT, R0, UR6, RZ ;  /* 0x0000000600027c10 */ /* 0x01efca000ff1e0ff */
        /* <DEDUP_REMOVED lines=11> */
[----:B--2---:R2:W3:Y:S01]  /*5f20*/  I2F.S16 R19, R2 ;  /* 0x0000000200137306 */ /* 0x0044e20000101400 */
[----:B------:R-:W-:Y:S05]  /*5f30*/  BRA `(.L_x_7902) ;  /* 0x0000000c00507947 */ /* 0x000fea0003800000 */
.L_x_7900:
[----:B------:R-:W2:Y:S02]  /*5f40*/  LDG.E.U8 R2, desc[UR36][R2.64] ;  /* 0x0000002402027981 */ /* 0x000ea4000c1e1100 */
[----:B--2---:R-:W-:Y:S01]  /*5f50*/  I2FP.F32.U32 R19, R2 ;  /* 0x0000000200137245 */ /* 0x004fe20000201000 */
[----:B------:R-:W-:Y:S06]  /*5f60*/  BRA `(.L_x_7902) ;  /* 0x0000000c00447947 */ /* 0x000fec0003800000 */
.L_x_7899:
        /* <DEDUP_REMOVED lines=9> */
.L_x_7904:
[----:B------:R-:W2:Y:S02]  /*6000*/  LDG.E R2, desc[UR36][R2.64] ;  /* 0x0000002402027981 */ /* 0x000ea4000c1e1900 */
[----:B--2---:R-:W-:Y:S01]  /*6010*/  I2FP.F32.S32 R19, R2 ;  /* 0x0000000200137245 */ /* 0x004fe20000201400 */
[----:B------:R-:W-:Y:S06]  /*6020*/  BRA `(.L_x_7902) ;  /* 0x0000000c00147947 */ /* 0x000fec0003800000 */
.L_x_7903:
[----:B------:R-:W2:Y:S02]  /*6030*/  LDG.E.U16 R2, desc[UR36][R2.64] ;  /* 0x0000002402027981 */ /* 0x000ea4000c1e1500 */
[----:B--2---:R0:W1:Y:S01]  /*6040*/  I2F.S16 R19, R2 ;  /* 0x0000000200137306 */ /* 0x0040620000101400 */
[----:B------:R-:W-:Y:S05]  /*6050*/  BRA `(.L_x_7902) ;  /* 0x0000000c00087947 */ /* 0x000fea0003800000 */
.L_x_7898:
        /* <DEDUP_REMOVED lines=8> */
.L_x_7906:
[----:B------:R-:W2:Y:S02]  /*60e0*/  LDG.E.U16 R2, desc[UR36][R2.64] ;  /* 0x0000002402027981 */ /* 0x000ea4000c1e1500 */
[----:B--2---:R-:W-:Y:S01]  /*60f0*/  HADD2.F32 R19, -RZ, R2.H0_H0 ;  /* 0x20000002ff137230 */ /* 0x004fe20000004100 */
[----:B------:R-:W-:Y:S06]  /*6100*/  BRA `(.L_x_7902) ;  /* 0x0000000800dc7947 */ /* 0x000fec0003800000 */
.L_x_7905:
        /* <DEDUP_REMOVED lines=8> */
.L_x_7908:
[----:B------:R-:W2:Y:S02]  /*6190*/  LDG.E.U16 R2, desc[UR36][R2.64] ;  /* 0x0000002402027981 */ /* 0x000ea4000c1e1500 */
[----:B--2---:R-:W-:Y:S01]  /*61a0*/  HADD2.F32 R19, -RZ, R2.H0_H0 ;  /* 0x20000002ff137230 */ /* 0x004fe20000004100 */
[----:B------:R-:W-:Y:S06]  /*61b0*/  BRA `(.L_x_7902) ;  /* 0x0000000800b07947 */ /* 0x000fec0003800000 */
.L_x_7907:
        /* <DEDUP_REMOVED lines=11> */
.L_x_7897:
        /* <DEDUP_REMOVED lines=12> */
.L_x_7911:
        /* <DEDUP_REMOVED lines=11> */
.L_x_7910:
        /* <DEDUP_REMOVED lines=14> */
[----:B------:R-:W-:Y:S01]  /*64c0*/  IADD3 R5, PT, PT, R4, -0x4, RZ ;  /* 0xfffffffc04057810 */ /* 0x000fe20007ffe0ff */
[----:B------:R-:W-:-:S03]  /*64d0*/  VIADD R4, R0, 0x1000000 ;  /* 0x0100000000047836 */ /* 0x000fc60000000000 */
[----:B------:R-:W-:Y:S01]  /*64e0*/  SHF.L.U32 R6, R0, R5, RZ ;  /* 0x0000000500067219 */ /* 0x000fe200000006ff */
[----:B------:R-:W-:Y:S01]  /*64f0*/  IMAD.SHL.U32 R5, R5, 0x800000, RZ ;  /* 0x0080000005057824 */ /* 0x000fe200078e00ff */
[----:B------:R-:W-:-:S04]  /*6500*/  SHF.R.S32.HI R4, RZ, 0x8, R4 ;  /* 0x00000008ff047819 */ /* 0x000fc80000011404 */
[----:B------:R-:W-:-:S04]  /*6510*/  LEA.HI R5, R6, -R5, RZ, 0x1c ;  /* 0x8000000506057211 */ /* 0x000fc800078fe0ff */
[----:B------:R-:W-:-:S04]  /*6520*/  IADD3 R5, PT, PT, R5, 0x3c000000, RZ ;  /* 0x3c00000005057810 */ /* 0x000fc80007ffe0ff */
[----:B------:R-:W-:-:S04]  /*6530*/  LOP3.LUT R4, R5, 0x7f800000, R4, 0xf8, !PT ;  /* 0x7f80000005047812 */ /* 0x000fc800078ef804 */
[----:B------:R-:W-:-:S04]  /*6540*/  SEL R4, R4, RZ, P0 ;  /* 0x000000ff04047207 */ /* 0x000fc80000000000 */
[----:B------:R-:W-:Y:S01]  /*6550*/  LOP3.LUT R19, R4, 0x80000000, R19, 0xf8, !PT ;  /* 0x8000000004137812 */ /* 0x000fe200078ef813 */
[----:B------:R-:W-:Y:S06]  /*6560*/  BRA `(.L_x_7902) ;  /* 0x0000000400c47947 */ /* 0x000fec0003800000 */
.L_x_7913:
[----:B------:R-:W2:Y:S02]  /*6570*/  LDG.E.U8 R2, desc[UR36][R2.64] ;  /* 0x0000002402027981 */ /* 0x000ea4000c1e1100 */
[C---:B--2---:R-:W-:Y:S02]  /*6580*/  IMAD.SHL.U32 R0, R2.reuse, 0x2000000, RZ ;  /* 0x0200000002007824 */ /* 0x044fe400078e00ff */
[----:B------:R-:W-:-:S03]  /*6590*/  IMAD.SHL.U32 R5, R2, 0x100, RZ ;  /* 0x0000010002057824 */ /* 0x000fc600078e00ff */
[----:B------:R-:W-:Y:S02]  /*65a0*/  ISETP.GE.U32.AND P0, PT, R0, 0x8000000, PT ;  /* 0x080000000000780c */ /* 0x000fe40003f06070 */
[----:B------:R-:W-:-:S11]  /*65b0*/  PRMT R19, R5, 0x9910, RZ ;  /* 0x0000991005137816 */ /* 0x000fd600000000ff */
[----:B------:R-:W-:Y:S02]  /*65c0*/  @!P0 LOP3.LUT R4, R5, 0x7f00, RZ, 0xc0, !PT ;  /* 0x00007f0005048812 */ /* 0x000fe400078ec0ff */
[----:B------:R-:W-:Y:S02]  /*65d0*/  @P0 LEA.HI R0, R0, 0x70000000, RZ, 0x1c ;  /* 0x7000000000000811 */ /* 0x000fe400078fe0ff */
[----:B------:R-:W-:-:S03]  /*65e0*/  @!P0 LOP3.LUT R4, R4, 0x3f000000, RZ, 0xfc, !PT ;  /* 0x3f00000004048812 */ /* 0x000fc600078efcff */
[----:B------:R-:W-:Y:S02]  /*65f0*/  @P0 FMUL.FTZ R0, R0, 1.9259299443872358531e-34 ;  /* 0x0780000000000820 */ /* 0x000fe40000410000 */
[----:B------:R-:W-:-:S05]  /*6600*/  @!P0 FADD.FTZ R0, R4, -0.5 ;  /* 0xbf00000004008421 */ /* 0x000fca0000010000 */
[----:B------:R-:W-:Y:S01]  /*6610*/  LOP3.LUT R19, R0, 0x80000000, R19, 0xf8, !PT ;  /* 0x8000000000137812 */ /* 0x000fe200078ef813 */
[----:B------:R-:W-:Y:S06]  /*6620*/  BRA `(.L_x_7902) ;  /* 0x0000000400947947 */ /* 0x000fec0003800000 */
.L_x_7912:
[----:B------:R-:W2:Y:S02]  /*6630*/  LDG.E.U16 R2, desc[UR36][R2.64] ;  /* 0x0000002402027981 */ /* 0x000ea4000c1e1500 */
[----:B--2---:R-:W-:Y:S01]  /*6640*/  SHF.L.U32 R19, R2, 0x10, RZ ;  /* 0x0000001002137819 */ /* 0x004fe200000006ff */
[----:B------:R-:W-:Y:S06]  /*6650*/  BRA `(.L_x_7902) ;  /* 0x0000000400887947 */ /* 0x000fec0003800000 */
.L_x_7909:
        /* <DEDUP_REMOVED lines=11> */
.L_x_7916:
        /* <DEDUP_REMOVED lines=20> */
.L_x_7918:
[----:B------:R-:W-:Y:S05]  /*6850*/  BSYNC.RECONVERGENT B0 ;  /* 0x0000000000007941 */ /* 0x000fea0003800200 */
.L_x_7917:
[----:B------:R-:W-:Y:S01]  /*6860*/  IMAD.SHL.U32 R0, R0, 0x100000, RZ ;  /* 0x0010000000007824 */ /* 0x000fe200078e00ff */
[----:B------:R-:W-:-:S04]  /*6870*/  LEA R2, R2, 0x3b800000, 0x17 ;  /* 0x3b80000002027811 */ /* 0x000fc800078eb8ff */
[----:B------:R-:W-:Y:S01]  /*6880*/  LOP3.LUT R19, R2, R0, R19, 0xfe, !PT ;  /* 0x0000000002137212 */ /* 0x000fe200078efe13 */
[----:B------:R-:W-:Y:S06]  /*6890*/  BRA `(.L_x_7902) ;  /* 0x0000000000f87947 */ /* 0x000fec0003800000 */
.L_x_7915:
[----:B------:R-:W2:Y:S01]  /*68a0*/  LDG.E.U8 R3, desc[UR36][R2.64] ;  /* 0x0000002402037981 */ /* 0x000ea2000c1e1100 */
        /* <DEDUP_REMOVED lines=19> */
.L_x_7920:
[----:B------:R-:W-:Y:S05]  /*69e0*/  BSYNC.RECONVERGENT B0 ;  /* 0x0000000000007941 */ /* 0x000fea0003800200 */
.L_x_7919:
[----:B------:R-:W-:Y:S01]  /*69f0*/  IMAD.SHL.U32 R0, R0, 0x200000, RZ ;  /* 0x0020000000007824 */ /* 0x000fe200078e00ff */
[----:B------:R-:W-:-:S04]  /*6a00*/  LEA R2, R2, 0x37800000, 0x17 ;  /* 0x3780000002027811 */ /* 0x000fc800078eb8ff */
[----:B------:R-:W-:Y:S01]  /*6a10*/  LOP3.LUT R19, R2, R0, R19, 0xfe, !PT ;  /* 0x0000000002137212 */ /* 0x000fe200078efe13 */
[----:B------:R-:W-:Y:S06]  /*6a20*/  BRA `(.L_x_7902) ;  /* 0x0000000000947947 */ /* 0x000fec0003800000 */
.L_x_7914:
        /* <DEDUP_REMOVED lines=14> */
.L_x_7901:
        /* <DEDUP_REMOVED lines=16> */
.L_x_7923:
[----:B------:R-:W-:Y:S01]  /*6c10*/  IMAD.MOV.U32 R19, RZ, RZ, RZ ;  /* 0x000000ffff137224 */ /* 0x000fe200078e00ff */
[----:B------:R-:W-:Y:S06]  /*6c20*/  BRA `(.L_x_7902) ;  /* 0x0000000000147947 */ /* 0x000fec0003800000 */
.L_x_7922:
[----:B------:R-:W2:Y:S02]  /*6c30*/  LDG.E.64 R2, desc[UR36][R2.64] ;  /* 0x0000002402027981 */ /* 0x000ea4000c1e1b00 */
[----:B--2---:R0:W1:Y:S02]  /*6c40*/  I2F.U64 R19, R2 ;  /* 0x0000000200137312 */ /* 0x0040640000301000 */
[----:B01----:R-:W-:Y:S05]  /*6c50*/  BRA `(.L_x_7902) ;  /* 0x0000000000087947 */ /* 0x003fea0003800000 */
.L_x_7921:
[----:B------:R-:W2:Y:S02]  /*6c60*/  LDG.E R2, desc[UR36][R2.64] ;  /* 0x0000002402027981 */ /* 0x000ea4000c1e1900 */
[----:B--2---:R-:W-:-:S07]  /*6c70*/  I2FP.F32.U32 R19, R2 ;  /* 0x0000000200137245 */ /* 0x004fce0000201000 */
.L_x_7902:
[----:B------:R-:W-:Y:S05]  /*6c80*/  BSYNC.RECONVERGENT B6 ;  /* 0x0000000000067941 */ /* 0x000fea0003800200 */
.L_x_7896:
[----:B------:R-:W0:Y:S01]  /*6c90*/  LDCU.64 UR6, c[0x0][0x5f8] ;  /* 0x0000bf00ff0677ac */ /* 0x000e220008000a00 */
[----:B------:R-:W-:Y:S01]  /*6ca0*/  BSSY.RECONVERGENT B6, `(.L_x_7924) ;  /* 0x00000e5000067945 */ /* 0x000fe20003800200 */
[----:B------:R-:W-:-:S04]  /*6cb0*/  UPRMT UR4, UR42, 0x9910, URZ ;  /* 0x000099102a047896 */ /* 0x000fc800080000ff */
[----:B------:R-:W-:Y:S01]  /*6cc0*/  UISETP.GT.AND UP0, UPT, UR4, 0x9, UPT ;  /* 0x000000090400788c */ /* 0x000fe2000bf04270 */
[----:B0-2-4-:R-:W-:-:S04]  /*6cd0*/  IADD3 R2, P0, PT, R18, UR6, RZ ;  /* 0x0000000612027c10 */ /* 0x015fc8000ff1e0ff */
        /* <DEDUP_REMOVED lines=13> */
.L_x_7928:
[----:B------:R-:W2:Y:S02]  /*6db0*/  LDG.E.U8 R0, desc[UR36][R2.64] ;  /* 0x0000002402007981 */ /* 0x000ea4000c1e1100 */
[----:B--2---:R-:W-:Y:S01]  /*6dc0*/  I2FP.F32.U32 R0, R0 ;  /* 0x0000000000007245 */ /* 0x004fe20000201000 */
[----:B------:R-:W-:Y:S06]  /*6dd0*/  BRA `(.L_x_7930) ;  /* 0x0000000c00447947 */ /* 0x000fec0003800000 */
.L_x_7927:
[----:B------:R-:W-:-:S09]  /*6de0*/  UISETP.NE.AND UP0, UPT, UR4, 0x2, UPT ;  /* 0x000000020400788c */ /* 0x000fd2000bf05270 */
[----:B------:R-:W-:Y:S05]  /*6df0*/  BRA.U !UP0, `(.L_x_7931) ;  /* 0x0000000108287547 */ /* 0x000fea000b800000 */
[----:B------:R-:W-:-:S09]  /*6e00*/  UISETP.NE.AND UP0, UPT, UR4, 0x3, UPT ;  /* 0x000000030400788c */ /* 0x000fd2000bf05270 */
[----:B------:R-:W-:Y:S05]  /*6e10*/  BRA.U !UP0, `(.L_x_7932) ;  /* 0x0000000108147547 */ /* 0x000fea000b800000 */
[----:B------:R-:W-:-:S09]  /*6e20*/  UISETP.NE.AND UP0, UPT, UR4, 0x4, UPT ;  /* 0x000000040400788c */ /* 0x000fd2000bf05270 */
[----:B------:R-:W-:Y:S05]  /*6e30*/  BRA.U UP0, `(.L_x_7929) ;  /* 0x0000000900d07547 */ /* 0x000fea000b800000 */
[----:B------:R-:W2:Y:S02]  /*6e40*/  LDG.E.64 R2, desc[UR36][R2.64] ;  /* 0x0000002402027981 */ /* 0x000ea4000c1e1b00 */
[----:B--2---:R0:W2:Y:S02]  /*6e50*/  I2F.S64 R0, R2 ;  /* 0x0000000200007312 */ /* 0x0040a40000301400 */
[----:B0-2---:R-:W-:Y:S05]  /*6e60*/  BRA `(.L_x_7930) ;  /* 0x0000000c00207947 */ /* 0x005fea0003800000 */
.L_x_7932:
[----:B------:R-:W2:Y:S02]  /*6e70*/  LDG.E R0, desc[UR36][R2.64] ;  /* 0x0000002402007981 */ /* 0x000ea4000c1e1900 */
[----:B--2---:R-:W-:Y:S01]  /*6e80*/  I2FP.F32.S32 R0, R0 ;  /* 0x0000000000007245 */ /* 0x004fe20000201400 */
[----:B------:R-:W-:Y:S06]  /*6e90*/  BRA `(.L_x_7930) ;  /* 0x0000000c00147947 */ /* 0x000fec0003800000 */
.L_x_7931:
[----:B------:R-:W2:Y:S02]  /*6ea0*/  LDG.E.U16 R0, desc[UR36][R2.64] ;  /* 0x0000002402007981 */ /* 0x000ea4000c1e1500 */
[----:B--2---:R-:W0:Y:S01]  /*6eb0*/  I2F.S16 R0, R0 ;  /* 0x0000000000007306 */ /* 0x004e220000101400 */
[----:B------:R-:W-:Y:S05]  /*6ec0*/  BRA `(.L_x_7930) ;  /* 0x0000000c00087947 */ /* 0x000fea0003800000 */
.L_x_7926:
        /* <DEDUP_REMOVED lines=8> */
.L_x_7934:
[----:B------:R-:W2:Y:S02]  /*6f50*/  LDG.E.U16 R0, desc[UR36][R2.64] ;  /* 0x0000002402007981 */ /* 0x000ea4000c1e1500 */
[----:B--2---:R-:W-:Y:S01]  /*6f60*/  HADD2.F32 R0, -RZ, R0.H0_H0 ;  /* 0x20000000ff007230 */ /* 0x004fe20000004100 */
[----:B------:R-:W-:Y:S06]  /*6f70*/  BRA `(.L_x_7930) ;  /* 0x0000000800dc7947 */ /* 0x000fec0003800000 */
.L_x_7933:
        /* <DEDUP_REMOVED lines=8> */
.L_x_7936:
[----:B------:R-:W2:Y:S02]  /*7000*/  LDG.E.U16 R0, desc[UR36][R2.64] ;  /* 0x0000002402007981 */ /* 0x000ea4000c1e1500 */
[----:B--2---:R-:W-:Y:S01]  /*7010*/  HADD2.F32 R0, -RZ, R0.H0_H0 ;  /* 0x20000000ff007230 */ /* 0x004fe20000004100 */
[----:B------:R-:W-:Y:S06]  /*7020*/  BRA `(.L_x_7930) ;  /* 0x0000000800b07947 */ /* 0x000fec0003800000 */
.L_x_7935:
        /* <DEDUP_REMOVED lines=11> */
.L_x_7925:
        /* <DEDUP_REMOVED lines=12> */
.L_x_7939:
        /* <DEDUP_REMOVED lines=11> */
.L_x_7938:
        /* <DEDUP_REMOVED lines=23> */
[----:B------:R-:W-:Y:S01]  /*73c0*/  LOP3.LUT R0, R5, 0x80000000, R0, 0xf8, !PT ;  /* 0x8000000005007812 */ /* 0x000fe200078ef800 */
[----:B------:R-:W-:Y:S06]  /*73d0*/  BRA `(.L_x_7930) ;  /* 0x0000000400c47947 */ /* 0x000fec0003800000 */
.L_x_7941:
        /* <DEDUP_REMOVED lines=10> */
[----:B------:R-:W-:Y:S01]  /*7480*/  LOP3.LUT R0, R0, 0x80000000, R5, 0xf8, !PT ;  /* 0x8000000000007812 */ /* 0x000fe200078ef805 */
[----:B------:R-:W-:Y:S06]  /*7490*/  BRA `(.L_x_7930) ;  /* 0x0000000400947947 */ /* 0x000fec0003800000 */
.L_x_7940:
[----:B------:R-:W2:Y:S02]  /*74a0*/  LDG.E.U16 R0, desc[UR36][R2.64] ;  /* 0x0000002402007981 */ /* 0x000ea4000c1e1500 */
[----:B--2---:R-:W-:Y:S01]  /*74b0*/  IMAD.U32 R0, R0, 0x10000, RZ ;  /* 0x0001000000007824 */ /* 0x004fe200078e00ff */
[----:B------:R-:W-:Y:S06]  /*74c0*/  BRA `(.L_x_7930) ;  /* 0x0000000400887947 */ /* 0x000fec0003800000 */
.L_x_7937:
        /* <DEDUP_REMOVED lines=11> */
.L_x_7944:
        /* <DEDUP_REMOVED lines=20> */
.L_x_7946:
[----:B------:R-:W-:Y:S05]  /*76c0*/  BSYNC.RECONVERGENT B0 ;  /* 0x0000000000007941 */ /* 0x000fea0003800200 */
.L_x_7945:
[----:B------:R-:W-:Y:S02]  /*76d0*/  SHF.L.U32 R0, R0, 0x14, RZ ;  /* 0x0000001400007819 */ /* 0x000fe400000006ff */
[----:B------:R-:W-:-:S04]  /*76e0*/  LEA R2, R2, 0x3b800000, 0x17 ;  /* 0x3b80000002027811 */ /* 0x000fc800078eb8ff */
[----:B------:R-:W-:Y:S01]  /*76f0*/  LOP3.LUT R0, R2, R0, R7, 0xfe, !PT ;  /* 0x0000000002007212 */ /* 0x000fe200078efe07 */
[----:B------:R-:W-:Y:S06]  /*7700*/  BRA `(.L_x_7930) ;  /* 0x0000000000f87947 */ /* 0x000fec0003800000 */
.L_x_7943:
        /* <DEDUP_REMOVED lines=20> */
.L_x_7948:
[----:B------:R-:W-:Y:S05]  /*7850*/  BSYNC.RECONVERGENT B0 ;  /* 0x0000000000007941 */ /* 0x000fea0003800200 */
.L_x_7947:
[----:B------:R-:W-:Y:S01]  /*7860*/  IMAD.SHL.U32 R0, R0, 0x200000, RZ ;  /* 0x0020000000007824 */ /* 0x000fe200078e00ff */
[----:B------:R-:W-:-:S04]  /*7870*/  LEA R2, R2, 0x37800000, 0x17 ;  /* 0x3780000002027811 */ /* 0x000fc800078eb8ff */
[----:B------:R-:W-:Y:S01]  /*7880*/  LOP3.LUT R0, R2, R0, R7, 0xfe, !PT ;  /* 0x0000000002007212 */ /* 0x000fe200078efe07 */
[----:B------:R-:W-:Y:S06]  /*7890*/  BRA `(.L_x_7930) ;  /* 0x0000000000947947 */ /* 0x000fec0003800000 */
.L_x_7942:
[----:B------:R-:W-:-:S09]  /*78a0*/  UISETP.NE.AND UP0, UPT, UR4, 0x1c, UPT ;  /* 0x0000001c0400788c */ /* 0x000fd2000bf05270 */
[----:B------:R-:W-:Y:S05]  /*78b0*/  BRA.U !UP0, `(.L_x_7949) ;  /* 0x0000000108847547 */ /* 0x000fea000b800000 */
[----:B------:R-:W-:-:S09]  /*78c0*/  UISETP.NE.AND UP0, UPT, UR4, 0x1d, UPT ;  /* 0x0000001d0400788c */ /* 0x000fd2000bf05270 */
[----:B------:R-:W-:Y:S05]  /*78d0*/  BRA.U !UP0, `(.L_x_7950) ;  /* 0x0000000108707547 */ /* 0x000fea000b800000 */
[----:B------:R-:W-:-:S09]  /*78e0*/  UISETP.NE.AND UP0, UPT, UR4, 0x2c, UPT ;  /* 0x0000002c0400788c */ /* 0x000fd2000bf05270 */
[----:B------:R-:W-:Y:S05]  /*78f0*/  BRA.U UP0, `(.L_x_7929) ;  /* 0x0000000100207547 */ /* 0x000fea000b800000 */
[----:B------:R-:W2:Y:S01]  /*7900*/  LDG.E.U8 R2, desc[UR36][R2.64] ;  /* 0x0000002402027981 */ /* 0x000ea2000c1e1100 */
[----:B------:R-:W-:Y:S01]  /*7910*/  HFMA2 R0, -RZ, RZ, 3.814697265625e-06, 0 ;  /* 0x00400000ff007431 */ /* 0x000fe200000001ff */
[----:B--2---:R-:W-:-:S13]  /*7920*/  ISETP.NE.AND P0, PT, R2, RZ, PT ;  /* 0x000000ff0200720c */ /* 0x004fda0003f05270 */
[----:B------:R-:W-:Y:S05]  /*7930*/  @!P0 BRA `(.L_x_7930) ;  /* 0x00000000006c8947 */ /* 0x000fea0003800000 */
[----:B------:R-:W-:-:S13]  /*7940*/  ISETP.NE.AND P0, PT, R2, 0xff, PT ;  /* 0x000000ff0200780c */ /* 0x000fda0003f05270 */
[----:B------:R-:W-:Y:S02]  /*7950*/  @!P0 IMAD.MOV.U32 R0, RZ, RZ, 0x7f800001 ;  /* 0x7f800001ff008424 */ /* 0x000fe400078e00ff */
[----:B------:R-:W-:Y:S01]  /*7960*/  @P0 IMAD.SHL.U32 R0, R2, 0x800000, RZ ;  /* 0x0080000002000824 */ /* 0x000fe200078e00ff */
[----:B------:R-:W-:Y:S06]  /*7970*/  BRA `(.L_x_7930) ;  /* 0x00000000005c7947 */ /* 0x000fec0003800000 */
.L_x_7929:
[----:B------:R-:W-:Y:S01]  /*7980*/  MOV R2, 0x0 ;  /* 0x0000000000027802 */ /* 0x000fe20000000f00 */
[----:B------:R-:W0:Y:S01]  /*7990*/  LDCU.64 UR4, c[0x4][0x178] ;  /* 0x01002f00ff0477ac */ /* 0x000e220008000a00 */
[----:B------:R-:W-:Y:S02]  /*79a0*/  HFMA2 R8, -RZ, RZ, 0, 4.64916229248046875e-06 ;  /* 0x0000004eff087431 */ /* 0x000fe400000001ff */
[----:B------:R-:W-:Y:S01]  /*79b0*/  IMAD.MOV.U32 R12, RZ, RZ, 0x1 ;  /* 0x00000001ff0c7424 */ /* 0x000fe200078e00ff */
[----:B------:R-:W2:Y:S01]  /*79c0*/  LDCU.64 UR6, c[0x4][0x180] ;  /* 0x01003000ff0677ac */ /* 0x000ea20008000a00 */
[----:B------:R-:W4:Y:S01]  /*79d0*/  LDC.64 R2, c[0x4][R2] ;  /* 0x0100000002027b82 */ /* 0x000f220000000a00 */
[----:B------:R-:W-:Y:S01]  /*79e0*/  IMAD.MOV.U32 R13, RZ, RZ, RZ ;  /* 0x000000ffff0d7224 */ /* 0x000fe200078e00ff */
[----:B------:R-:W1:Y:S01]  /*79f0*/  LDCU.64 UR8, c[0x4][0x68] ;  /* 0x01000d00ff0877ac */ /* 0x000e620008000a00 */
[----:B0-----:R-:W-:Y:S01]  /*7a00*/  MOV R4, UR4 ;  /* 0x0000000400047c02 */ /* 0x001fe20008000f00 */
[----:B------:R-:W-:-:S02]  /*7a10*/  IMAD.U32 R5, RZ, RZ, UR5 ;  /* 0x00000005ff057e24 */ /* 0x000fc4000f8e00ff */
[----:B--2---:R-:W-:Y:S01]  /*7a20*/  IMAD.U32 R6, RZ, RZ, UR6 ;  /* 0x00000006ff067e24 */ /* 0x004fe2000f8e00ff */
[----:B------:R-:W-:Y:S01]  /*7a30*/  MOV R7, UR7 ;  /* 0x0000000700077c02 */ /* 0x000fe20008000f00 */
[----:B-1----:R-:W-:Y:S02]  /*7a40*/  IMAD.U32 R10, RZ, RZ, UR8 ;  /* 0x00000008ff0a7e24 */ /* 0x002fe4000f8e00ff */
[----:B------:R-:W-:-:S07]  /*7a50*/  IMAD.U32 R11, RZ, RZ, UR9 ;  /* 0x00000009ff0b7e24 */ /* 0x000fce000f8e00ff */
[----:B------:R-:W-:-:S07]  /*7a60*/  LEPC R20, `(.L_x_7951) ;  /* 0x000000001014794e */ /* 0x000fce0000000000 */
[----:B---345:R-:W-:Y:S05]  /*7a70*/  CALL.ABS.NOINC R2 ;  /* 0x0000000002007343 */ /* 0x038fea0003c00000 */
.L_x_7951:
[----:B------:R-:W-:Y:S01]  /*7a80*/  MOV R0, RZ ;  /* 0x000000ff00007202 */ /* 0x000fe20000000f00 */
[----:B------:R-:W-:Y:S06]  /*7a90*/  BRA `(.L_x_7930) ;  /* 0x0000000000147947 */ /* 0x000fec0003800000 */
.L_x_7950:
[----:B------:R-:W2:Y:S02]  /*7aa0*/  LDG.E.64 R2, desc[UR36][R2.64] ;  /* 0x0000002402027981 */ /* 0x000ea4000c1e1b00 */
[----:B--2---:R0:W2:Y:S02]  /*7ab0*/  I2F.U64 R0, R2 ;  /* 0x0000000200007312 */ /* 0x0040a40000301000 */
[----:B0-2---:R-:W-:Y:S05]  /*7ac0*/  BRA `(.L_x_7930) ;  /* 0x0000000000087947 */ /* 0x005fea0003800000 */
.L_x_7949:
[----:B------:R-:W2:Y:S02]  /*7ad0*/  LDG.E R0, desc[UR36][R2.64] ;  /* 0x0000002402007981 */ /* 0x000ea4000c1e1900 */
[----:B--2---:R-:W-:-:S07]  /*7ae0*/  I2FP.F32.U32 R0, R0 ;  /* 0x0000000000007245 */ /* 0x004fce0000201000 */
.L_x_7930:
[----:B------:R-:W-:Y:S05]  /*7af0*/  BSYNC.RECONVERGENT B6 ;  /* 0x0000000000067941 */ /* 0x000fea0003800200 */
.L_x_7924:
[----:B0---45:R-:W-:Y:S01]  /*7b00*/  FSETP.NEU.FTZ.AND P0, PT, R0, RZ, PT ;  /* 0x000000ff0000720b */ /* 0x031fe20003f1d000 */
[----:B------:R-:W-:-:S12]  /*7b10*/  BSSY.RECONVERGENT B1, `(.L_x_7952) ;  /* 0x0000059000017945 */ /* 0x000fd80003800200 */
[----:B------:R-:W-:Y:S05]  /*7b20*/  @!P0 BRA `(.L_x_7953) ;  /* 0x0000000400548947 */ /* 0x000fea0003800000 */
[C---:B-1-3--:R-:W-:Y:S01]  /*7b30*/  FSETP.GEU.FTZ.AND P0, PT, |R19|.reuse, |R0|, PT ;  /* 0x400000001300720b */ /* 0x04afe20003f1e200 */
[----:B------:R-:W-:Y:S01]  /*7b40*/  BSSY.RECONVERGENT B0, `(.L_x_7954) ;  /* 0x000003e000007945 */ /* 0x000fe20003800200 */
[----:B--2---:R-:W-:-:S11]  /*7b50*/  FADD.FTZ R2, |R19|, -RZ ;  /* 0x800000ff13027221 */ /* 0x004fd60000010200 */
        /* <DEDUP_REMOVED lines=24> */
.L_x_7959:
[----:B------:R-:W-:Y:S01]  /*7ce0*/  FSETP.GEU.FTZ.AND P0, PT, R5, -R7, PT ;  /* 0x800000070500720b */ /* 0x000fe20003f1e000 */
[----:B------:R-:W-:-:S12]  /*7cf0*/  FADD.FTZ R3, R3, -1 ;  /* 0xbf80000003037421 */ /* 0x000fd80000010000 */
[----:B------:R-:W-:-:S07]  /*7d00*/  @!P0 FADD.FTZ R3, R3, -1 ;  /* 0xbf80000003038421 */ /* 0x000fce0000010000 */
.L_x_7958:
[----:B------:R-:W-:Y:S05]  /*7d10*/  BSYNC.RECONVERGENT B2 ;  /* 0x0000000000027941 */ /* 0x000fea0003800200 */
.L_x_7957:
[----:B------:R-:W-:Y:S01]  /*7d20*/  FFMA.FTZ R2, -R7, R3, R2 ;  /* 0x0000000307027223 */ /* 0x000fe20000010102 */
[----:B------:R-:W-:Y:S06]  /*7d30*/  BRA `(.L_x_7955) ;  /* 0x0000000000787947 */ /* 0x000fec0003800000 */
.L_x_7956:
        /* <DEDUP_REMOVED lines=14> */
.L_x_7962:
        /* <DEDUP_REMOVED lines=13> */
.L_x_7961:
[----:B------:R-:W-:Y:S05]  /*7ef0*/  BSYNC.RECONVERGENT B2 ;  /* 0x0000000000027941 */ /* 0x000fea0003800200 */
.L_x_7960:
[----:B------:R-:W-:-:S04]  /*7f00*/  FMUL.FTZ R2, R3, 1.1920928955078125e-07 ;  /* 0x3400000003027820 */ /* 0x000fc80000410000 */
[----:B------:R-:W-:-:S07]  /*7f10*/  FMUL.FTZ R2, R7, R2 ;  /* 0x0000000207027220 */ /* 0x000fce0000410000 */
.L_x_7955:
[----:B------:R-:W-:Y:S05]  /*7f20*/  BSYNC.RECONVERGENT B0 ;  /* 0x0000000000007941 */ /* 0x000fea0003800200 */
.L_x_7954:
        /* <DEDUP_REMOVED lines=13> */
[----:B------:R-:W1:Y:S02]  /*8000*/  @P0 FRND.FTZ.FLOOR R3, R2 ;  /* 0x0000000200030307 */ /* 0x000e640000215000 */
[----:B-1----:R-:W-:-:S05]  /*8010*/  @P0 FADD.FTZ R4, R2, -R3 ;  /* 0x8000000302040221 */ /* 0x002fca0000010000 */
[----:B------:R-:W-:Y:S01]  /*8020*/  FSETP.GT.AND P1, PT, R4, 0.5, P0 ;  /* 0x3f0000000400780b */ /* 0x000fe20000724000 */
[----:B------:R-:W-:-:S05]  /*8030*/  @!P0 FMUL.FTZ R4, R5, R19 ;  /* 0x0000001305048220 */ /* 0x000fca0000410000 */
[----:B------:R-:W-:-:S07]  /*8040*/  @!P0 LOP3.LUT R4, RZ, 0x80000000, R4, 0xb8, !PT ;  /* 0x80000000ff048812 */ /* 0x000fce00078eb804 */
[----:B------:R-:W-:-:S05]  /*8050*/  @P1 FADD.FTZ R3, R3, 1 ;  /* 0x3f80000003031421 */ /* 0x000fca0000010000 */
[----:B------:R-:W-:Y:S01]  /*8060*/  @P0 MOV R4, R3 ;  /* 0x0000000300040202 */ /* 0x000fe20000000f00 */
[----:B------:R-:W-:Y:S06]  /*8070*/  BRA `(.L_x_7963) ;  /* 0x0000000000087947 */ /* 0x000fec0003800000 */
.L_x_7953:
[----:B------:R-:W1:Y:S02]  /*8080*/  MUFU.RCP R0, R0 ;  /* 0x0000000000007308 */ /* 0x000e640000001000 */
[----:B-1-3--:R-:W-:-:S07]  /*8090*/  FMUL.FTZ R4, R0, R19 ;  /* 0x0000001300047220 */ /* 0x00afce0000410000 */
.L_x_7963:
[----:B------:R-:W-:Y:S05]  /*80a0*/  BSYNC.RECONVERGENT B1 ;  /* 0x0000000000017941 */ /* 0x000fea0003800200 */
.L_x_7952:
        /* <DEDUP_REMOVED lines=14> */
[----:B------:R-:W1:Y:S02]  /*8190*/  F2I.FTZ.TRUNC.NTZ R5, R4 ;  /* 0x0000000400057305 */ /* 0x000e64000021f100 */
[----:B-1----:R4:W-:Y:S01]  /*81a0*/  STG.E.U8 desc[UR36][R2.64], R5 ;  /* 0x0000000502007986 */ /* 0x0029e2000c101124 */
[----:B------:R-:W-:Y:S05]  /*81b0*/  BRA `(.L_x_7969) ;  /* 0x0000000c00387947 */ /* 0x000fea0003800000 */
.L_x_7967:
[----:B------:R-:W1:Y:S02]  /*81c0*/  F2I.S64.TRUNC R4, R4 ;  /* 0x0000000400047311 */ /* 0x000e64000020d900 */
[----:B-1----:R-:W-:-:S05]  /*81d0*/  IMAD.MOV.U32 R7, RZ, RZ, R4 ;  /* 0x000000ffff077224 */ /* 0x002fca00078e0004 */
[----:B------:R1:W-:Y:S01]  /*81e0*/  STG.E.U8 desc[UR36][R2.64], R7 ;  /* 0x0000000702007986 */ /* 0x0003e2000c101124 */
[----:B------:R-:W-:Y:S05]  /*81f0*/  BRA `(.L_x_7969) ;  /* 0x0000000c00287947 */ /* 0x000fea0003800000 */
.L_x_7966:
[----:B------:R-:W-:-:S09]  /*8200*/  UISETP.NE.AND UP0, UPT, UR4, 0x2, UPT ;  /* 0x000000020400788c */ /* 0x000fd2000bf05270 */
[----:B------:R-:W-:Y:S05]  /*8210*/  BRA.U !UP0, `(.L_x_7970) ;  /* 0x0000000108287547 */ /* 0x000fea000b800000 */
[----:B------:R-:W-:-:S09]  /*8220*/  UISETP.NE.AND UP0, UPT, UR4, 0x3, UPT ;  /* 0x000000030400788c */ /* 0x000fd2000bf05270 */
[----:B------:R-:W-:Y:S05]  /*8230*/  BRA.U !UP0, `(.L_x_7971) ;  /* 0x0000000108147547 */ /* 0x000fea000b800000 */
[----:B------:R-:W-:-:S09]  /*8240*/  UISETP.NE.AND UP0, UPT, UR4, 0x4, UPT ;  /* 0x000000040400788c */ /* 0x000fd2000bf05270 */
[----:B------:R-:W-:Y:S05]  /*8250*/  BRA.U UP0, `(.L_x_7968) ;  /* 0x0000000900387547 */ /* 0x000fea000b800000 */
[----:B------:R-:W1:Y:S02]  /*8260*/  F2I.S64.TRUNC R4, R4 ;  /* 0x0000000400047311 */ /* 0x000e64000020d900 */
[----:B-1----:R2:W-:Y:S01]  /*8270*/  STG.E.64 desc[UR36][R2.64], R4 ;  /* 0x0000000402007986 */ /* 0x0025e2000c101b24 */
[----:B------:R-:W-:Y:S05]  /*8280*/  BRA `(.L_x_7969) ;  /* 0x0000000c00047947 */ /* 0x000fea0003800000 */
.L_x_7971:
[----:B------:R-:W1:Y:S02]  /*8290*/  F2I.FTZ.TRUNC.NTZ R5, R4 ;  /* 0x0000000400057305 */ /* 0x000e64000021f100 */
[----:B-1----:R3:W-:Y:S01]  /*82a0*/  STG.E desc[UR36][R2.64], R5 ;  /* 0x0000000502007986 */ /* 0x0027e2000c101924 */
[----:B------:R-:W-:Y:S05]  /*82b0*/  BRA `(.L_x_7969) ;  /* 0x0000000800f87947 */ /* 0x000fea0003800000 */
.L_x_7970:
[----:B------:R-:W1:Y:S02]  /*82c0*/  F2I.FTZ.TRUNC.NTZ R5, R4 ;  /* 0x0000000400057305 */ /* 0x000e64000021f100 */
[----:B-1----:R1:W-:Y:S01]  /*82d0*/  STG.E.U16 desc[UR36][R2.64], R5 ;  /* 0x0000000502007986 */ /* 0x0023e2000c101524 */
[----:B------:R-:W-:Y:S05]  /*82e0*/  BRA `(.L_x_7969) ;  /* 0x0000000800ec7947 */ /* 0x000fea0003800000 */
.L_x_7965:
        /* <DEDUP_REMOVED lines=8> */
.L_x_7973:
[----:B------:R-:W-:-:S05]  /*8370*/  F2FP.F16.F32.PACK_AB R4, RZ, R4 ;  /* 0x00000004ff04723e */ /* 0x000fca00000000ff */
[----:B------:R1:W-:Y:S01]  /*8380*/  STG.E.U16 desc[UR36][R2.64], R4 ;  /* 0x0000000402007986 */ /* 0x0003e2000c101524 */
[----:B------:R-:W-:Y:S05]  /*8390*/  BRA `(.L_x_7969) ;  /* 0x0000000800c07947 */ /* 0x000fea0003800000 */
.L_x_7972:
[----:B------:R-:W-:-:S09]  /*83a0*/  UISETP.NE.AND UP0, UPT, UR4, 0x7, UPT ;  /* 0x000000070400788c */ /* 0x000fd2000bf05270 */
[----:B------:R-:W-:Y:S05]  /*83b0*/  BRA.U !UP0, `(.L_x_7974) ;  /* 0x00000001082c7547 */ /* 0x000fea000b800000 */
[----:B------:R-:W-:-:S09]  /*83c0*/  UISETP.NE.AND UP0, UPT, UR4, 0x8, UPT ;  /* 0x000000080400788c */ /* 0x000fd2000bf05270 */
[----:B------:R-:W-:Y:S05]  /*83d0*/  BRA.U !UP0, `(.L_x_7975) ;  /* 0x0000000108147547 */ /* 0x000fea000b800000 */
[----:B------:R-:W-:-:S09]  /*83e0*/  UISETP.NE.AND UP0, UPT, UR4, 0x9, UPT ;  /* 0x000000090400788c */ /* 0x000fd2000bf05270 */
[----:B------:R-:W-:Y:S05]  /*83f0*/  BRA.U UP0, `(.L_x_7968) ;  /* 0x0000000500d07547 */ /* 0x000fea000b800000 */
[----:B------:R-:W-:-:S05]  /*8400*/  HFMA2 R5, -RZ, RZ, 0, 0 ;  /* 0x00000000ff057431 */ /* 0x000fca00000001ff */
[----:B------:R1:W-:Y:S01]  /*8410*/  STG.E.64 desc[UR36][R2.64], R4 ;  /* 0x0000000402007986 */ /* 0x0003e2000c101b24 */
[----:B------:R-:W-:Y:S05]  /*8420*/  BRA `(.L_x_7969) ;  /* 0x00000008009c7947 */ /* 0x000fea0003800000 */
.L_x_7975:
[----:B------:R-:W-:-:S04]  /*8430*/  F2FP.F16.F32.PACK_AB R5, RZ, R4 ;  /* 0x00000004ff05723e */ /* 0x000fc800000000ff */
[----:B------:R-:W-:-:S05]  /*8440*/  PRMT R5, R5, 0x5410, RZ ;  /* 0x0000541005057816 */ /* 0x000fca00000000ff */
[----:B------:R1:W-:Y:S01]  /*8450*/  STG.E desc[UR36][R2.64], R5 ;  /* 0x0000000502007986 */ /* 0x0003e2000c101924 */
[----:B------:R-:W-:Y:S05]  /*8460*/  BRA `(.L_x_7969) ;  /* 0x00000008008c7947 */ /* 0x000fea0003800000 */
.L_x_7974:
[----:B------:R-:W-:-:S06]  /*8470*/  FMUL.FTZ R4, R4, 1 ;  /* 0x3f80000004047820 */ /* 0x000fcc0000410000 */
[----:B------:R-:W1:Y:S02]  /*8480*/  F2F.F64.F32 R4, R4 ;  /* 0x0000000400047310 */ /* 0x000e640000201800 */
[----:B-1----:R1:W-:Y:S01]  /*8490*/  STG.E.64 desc[UR36][R2.64], R4 ;  /* 0x0000000402007986 */ /* 0x0023e2000c101b24 */
[----:B------:R-:W-:Y:S05]  /*84a0*/  BRA `(.L_x_7969) ;  /* 0x00000008007c7947 */ /* 0x000fea0003800000 */
.L_x_7964:
        /* <DEDUP_REMOVED lines=10> */
[----:B------:R-:W1:Y:S02]  /*8550*/  F2I.FTZ.U32.TRUNC.NTZ R5, R4 ;  /* 0x0000000400057305 */ /* 0x000e64000021f000 */
[----:B-1----:R1:W-:Y:S01]  /*8560*/  STG.E.U16 desc[UR36][R2.64], R5 ;  /* 0x0000000502007986 */ /* 0x0023e2000c101524 */
[----:B------:R-:W-:Y:S05]  /*8570*/  BRA `(.L_x_7969) ;  /* 0x0000000800487947 */ /* 0x000fea0003800000 */
.L_x_7979:
[----:B------:R-:W-:Y:S01]  /*8580*/  LOP3.LUT R6, R4, 0x7fffffff, RZ, 0xc0, !PT ;  /* 0x7fffffff04067812 */ /* 0x000fe200078ec0ff */
[----:B------:R-:W-:Y:S01]  /*8590*/  BSSY.RECONVERGENT B0, `(.L_x_7980) ;  /* 0x0000012000007945 */ /* 0x000fe20003800200 */
[----:B------:R-:W-:Y:S02]  /*85a0*/  IMAD.MOV.U32 R0, RZ, RZ, 0x80 ;  /* 0x00000080ff007424 */ /* 0x000fe400078e00ff */
        /* <DEDUP_REMOVED lines=13> */
.L_x_7982:
[----:B------:R-:W-:-:S04]  /*8680*/  SHF.R.U32.HI R4, RZ, 0x18, R4 ;  /* 0x00000018ff047819 */ /* 0x000fc80000011604 */
[----:B------:R-:W-:-:S04]  /*8690*/  LOP3.LUT R4, R5, 0x80, R4, 0xf8, !PT ;  /* 0x0000008005047812 */ /* 0x000fc800078ef804 */
[----:B------:R-:W-:-:S07]  /*86a0*/  PRMT R0, R4, 0x7610, R0 ;  /* 0x0000761004007816 */ /* 0x000fce0000000000 */
.L_x_7981:
[----:B------:R-:W-:Y:S05]  /*86b0*/  BSYNC.RECONVERGENT B0 ;  /* 0x0000000000007941 */ /* 0x000fea0003800200 */
.L_x_7980:
[----:B------:R1:W-:Y:S01]  /*86c0*/  STG.E.U8 desc[UR36][R2.64], R0 ;  /* 0x0000000002007986 */ /* 0x0003e2000c101124 */
[----:B------:R-:W-:Y:S05]  /*86d0*/  BRA `(.L_x_7969) ;  /* 0x0000000400f07947 */ /* 0x000fea0003800000 */
.L_x_7978:
        /* <DEDUP_REMOVED lines=16> */
.L_x_7985:
[----:B------:R-:W-:-:S04]  /*87e0*/  SHF.R.U32.HI R4, RZ, 0x18, R4 ;  /* 0x00000018ff047819 */ /* 0x000fc80000011604 */
[----:B------:R-:W-:-:S04]  /*87f0*/  LOP3.LUT R5, R5, 0x80, R4, 0xf8, !PT ;  /* 0x0000008005057812 */ /* 0x000fc800078ef804 */
[----:B------:R-:W-:-:S07]  /*8800*/  PRMT R0, R5, 0x7610, R0 ;  /* 0x0000761005007816 */ /* 0x000fce0000000000 */
.L_x_7984:
[----:B------:R-:W-:Y:S05]  /*8810*/  BSYNC.RECONVERGENT B0 ;  /* 0x0000000000007941 */ /* 0x000fea0003800200 */
.L_x_7983:
[----:B------:R1:W-:Y:S01]  /*8820*/  STG.E.U8 desc[UR36][R2.64], R0 ;  /* 0x0000000002007986 */ /* 0x0003e2000c101124 */
[----:B------:R-:W-:Y:S05]  /*8830*/  BRA `(.L_x_7969) ;  /* 0x0000000400987947 */ /* 0x000fea0003800000 */
.L_x_7977:
[----:B------:R-:W-:-:S09]  /*8840*/  UISETP.NE.AND UP0, UPT, UR4, 0x1c, UPT ;  /* 0x0000001c0400788c */ /* 0x000fd2000bf05270 */
[----:B------:R-:W-:Y:S05]  /*8850*/  BRA.U !UP0, `(.L_x_7986) ;  /* 0x0000000108587547 */ /* 0x000fea000b800000 */
[----:B------:R-:W-:-:S09]  /*8860*/  UISETP.NE.AND UP0, UPT, UR4, 0x1d, UPT ;  /* 0x0000001d0400788c */ /* 0x000fd2000bf05270 */
[----:B------:R-:W-:Y:S05]  /*8870*/  BRA.U !UP0, `(.L_x_7987) ;  /* 0x0000000108447547 */ /* 0x000fea000b800000 */
[----:B------:R-:W-:-:S09]  /*8880*/  UISETP.NE.AND UP0, UPT, UR4, 0x2c, UPT ;  /* 0x0000002c0400788c */ /* 0x000fd2000bf05270 */
[----:B------:R-:W-:Y:S05]  /*8890*/  BRA.U UP0, `(.L_x_7968) ;  /* 0x0000000100a87547 */ /* 0x000fea000b800000 */
        /* <DEDUP_REMOVED lines=15> */
.L_x_7987:
[----:B------:R-:W1:Y:S02]  /*8990*/  F2I.U64.TRUNC R4, R4 ;  /* 0x0000000400047311 */ /* 0x000e64000020d800 */
[----:B-1----:R1:W-:Y:S01]  /*89a0*/  STG.E.64 desc[UR36][R2.64], R4 ;  /* 0x0000000402007986 */ /* 0x0023e2000c101b24 */
[----:B------:R-:W-:Y:S05]  /*89b0*/  BRA `(.L_x_7969) ;  /* 0x0000000400387947 */ /* 0x000fea0003800000 */
.L_x_7986:
[----:B------:R-:W1:Y:S02]  /*89c0*/  F2I.FTZ.U32.TRUNC.NTZ R5, R4 ;  /* 0x0000000400057305 */ /* 0x000e64000021f000 */
[----:B-1----:R1:W-:Y:S01]  /*89d0*/  STG.E desc[UR36][R2.64], R5 ;  /* 0x0000000502007986 */ /* 0x0023e2000c101924 */
[----:B------:R-:W-:Y:S05]  /*89e0*/  BRA `(.L_x_7969) ;  /* 0x00000004002c7947 */ /* 0x000fea0003800000 */
.L_x_7976:
        /* <DEDUP_REMOVED lines=10> */
.L_x_7989:
[----:B------:R-:W-:Y:S01]  /*8a90*/  FMUL.FTZ R4, R4, 1 ;  /* 0x3f80000004047820 */ /* 0x000fe20000410000 */
[----:B------:R-:W-:-:S05]  /*8aa0*/  CS2R R6, SRZ ;  /* 0x0000000000067805 */ /* 0x000fca000001ff00 */
[----:B------:R-:W1:Y:S02]  /*8ab0*/  F2F.F64.F32 R4, R4 ;  /* 0x0000000400047310 */ /* 0x000e640000201800 */
[----:B-1----:R1:W-:Y:S01]  /*8ac0*/  STG.E.128 desc[UR36][R2.64], R4 ;  /* 0x0000000402007986 */ /* 0x0023e2000c101d24 */
[----:B------:R-:W-:Y:S05]  /*8ad0*/  BRA `(.L_x_7969) ;  /* 0x0000000000f07947 */ /* 0x000fea0003800000 */
.L_x_7988:
[----:B------:R-:W-:-:S09]  /*8ae0*/  UISETP.NE.AND UP0, UPT, UR4, 0xf, UPT ;  /* 0x0000000f0400788c */ /* 0x000fd2000bf05270 */
[----:B------:R-:W-:Y:S05]  /*8af0*/  BRA.U !UP0, `(.L_x_7990) ;  /* 0x0000000108e07547 */ /* 0x000fea000b800000 */
[----:B------:R-:W-:-:S09]  /*8b00*/  UISETP.NE.AND UP0, UPT, UR4, 0x17, UPT ;  /* 0x000000170400788c */ /* 0x000fd2000bf05270 */
[----:B------:R-:W-:Y:S05]  /*8b10*/  BRA.U !UP0, `(.L_x_7991) ;  /* 0x00000001088c7547 */ /* 0x000fea000b800000 */
[----:B------:R-:W-:-:S09]  /*8b20*/  UISETP.NE.AND UP0, UPT, UR4, 0x18, UPT ;  /* 0x000000180400788c */ /* 0x000fd2000bf05270 */
[----:B------:R-:W-:Y:S05]  /*8b30*/  BRA.U !UP0, `(.L_x_7992) ;  /* 0x0000000108447547 */ /* 0x000fea000b800000 */
.L_x_7968:
[----:B------:R-:W-:Y:S01]  /*8b40*/  MOV R0, 0x0 ;  /* 0x0000000000007802 */ /* 0x000fe20000000f00 */
[----:B------:R-:W1:Y:S01]  /*8b50*/  LDCU.64 UR4, c[0x4][0x178] ;  /* 0x01002f00ff0477ac */ /* 0x000e620008000a00 */
[----:B------:R-:W-:Y:S02]  /*8b60*/  HFMA2 R13, -RZ, RZ, 0, 0 ;  /* 0x00000000ff0d7431 */ /* 0x000fe400000001ff */
[----:B0-----:R-:W-:Y:S01]  /*8b70*/  IMAD.MOV.U32 R8, RZ, RZ, 0x65 ;  /* 0x00000065ff087424 */ /* 0x001fe200078e00ff */
[----:B------:R0:W2:Y:S01]  /*8b80*/  LDC.64 R2, c[0x4][R0] ;  /* 0x0100000000027b82 */ /* 0x0000a20000000a00 */
[----:B------:R-:W3:Y:S01]  /*8b90*/  LDCU.64 UR6, c[0x4][0x180] ;  /* 0x01003000ff0677ac */ /* 0x000ee20008000a00 */
[----:B------:R-:W-:Y:S01]  /*8ba0*/  IMAD.MOV.U32 R12, RZ, RZ, 0x1 ;  /* 0x00000001ff0c7424 */ /* 0x000fe200078e00ff */
[----:B------:R-:W4:Y:S01]  /*8bb0*/  LDCU.64 UR8, c[0x4][0x70] ;  /* 0x01000e00ff0877ac */ /* 0x000f220008000a00 */
[----:B-1----:R-:W-:Y:S02]  /*8bc0*/  IMAD.U32 R4, RZ, RZ, UR4 ;  /* 0x00000004ff047e24 */ /* 0x002fe4000f8e00ff */
[----:B------:R-:W-:Y:S01]  /*8bd0*/  IMAD.U32 R5, RZ, RZ, UR5 ;  /* 0x00000005ff057e24 */ /* 0x000fe2000f8e00ff */
[----:B---3--:R-:W-:Y:S01]  /*8be0*/  MOV R6, UR6 ;  /* 0x0000000600067c02 */ /* 0x008fe20008000f00 */
[----:B------:R-:W-:-:S02]  /*8bf0*/  IMAD.U32 R7, RZ, RZ, UR7 ;  /* 0x00000007ff077e24 */ /* 0x000fc4000f8e00ff */
[----:B----4-:R-:W-:Y:S01]  /*8c00*/  IMAD.U32 R10, RZ, RZ, UR8 ;  /* 0x00000008ff0a7e24 */ /* 0x010fe2000f8e00ff */
[----:B0-----:R-:W-:-:S07]  /*8c10*/  MOV R11, UR9 ;  /* 0x00000009000b7c02 */ /* 0x001fce0008000f00 */
[----:B------:R-:W-:-:S07]  /*8c20*/  LEPC R20, `(.L_x_7993) ;  /* 0x000000001014794e */ /* 0x000fce0000000000 */
[----:B--2---:R-:W-:Y:S05]  /*8c30*/  CALL.ABS.NOINC R2 ;  /* 0x0000000002007343 */ /* 0x004fea0003c00000 */
.L_x_7993:
[----:B------:R-:W-:Y:S05]  /*8c40*/  BRA `(.L_x_7969) ;  /* 0x0000000000947947 */ /* 0x000fea0003800000 */
.L_x_7992:
[----:B------:R-:W-:Y:S01]  /*8c50*/  LOP3.LUT R6, R4, 0x7fffffff, RZ, 0xc0, !PT ;  /* 0x7fffffff04067812 */ /* 0x000fe200078ec0ff */
[----:B------:R-:W-:Y:S01]  /*8c60*/  BSSY.RECONVERGENT B0, `(.L_x_7994) ;  /* 0x000000b000007945 */ /* 0x000fe20003800200 */
[----:B------:R-:W-:Y:S01]  /*8c70*/  SHF.R.U32.HI R7, RZ, 0x18, R4 ;  /* 0x00000018ff077819 */ /* 0x000fe20000011604 */
[----:B------:R-:W-:Y:S01]  /*8c80*/  IMAD.MOV.U32 R0, RZ, RZ, 0x7f ;  /* 0x0000007fff007424 */ /* 0x000fe200078e00ff */
        /* <DEDUP_REMOVED lines=8> */
.L_x_7995:
[----:B------:R-:W-:Y:S05]  /*8d10*/  BSYNC.RECONVERGENT B0 ;  /* 0x0000000000007941 */ /* 0x000fea0003800200 */
.L_x_7994:
[----:B------:R-:W-:-:S05]  /*8d20*/  LOP3.LUT R5, R0, 0x80, R7, 0xf8, !PT ;  /* 0x0000008000057812 */ /* 0x000fca00078ef807 */
[----:B------:R1:W-:Y:S01]  /*8d30*/  STG.E.U8 desc[UR36][R2.64], R5 ;  /* 0x0000000502007986 */ /* 0x0003e2000c101124 */
[----:B------:R-:W-:Y:S05]  /*8d40*/  BRA `(.L_x_7969) ;  /* 0x0000000000547947 */ /* 0x000fea0003800000 */
.L_x_7991:
[----:B------:R-:W-:Y:S01]  /*8d50*/  LOP3.LUT R6, R4, 0x7fffffff, RZ, 0xc0, !PT ;  /* 0x7fffffff04067812 */ /* 0x000fe200078ec0ff */
[----:B------:R-:W-:Y:S03]  /*8d60*/  BSSY.RECONVERGENT B0, `(.L_x_7996) ;  /* 0x000000d000007945 */ /* 0x000fe60003800200 */
        /* <DEDUP_REMOVED lines=9> */
.L_x_7997:
[----:B------:R-:W-:Y:S01]  /*8e00*/  IMAD.MOV.U32 R0, RZ, RZ, 0x7f ;  /* 0x0000007fff007424 */ /* 0x000fe200078e00ff */
[----:B------:R-:W-:-:S04]  /*8e10*/  ISETP.GT.U32.AND P0, PT, R6, 0x7f800000, PT ;  /* 0x7f8000000600780c */ /* 0x000fc80003f04070 */
[----:B------:R-:W-:-:S09]  /*8e20*/  SEL R0, R0, 0x7c, P0 ;  /* 0x0000007c00007807 */ /* 0x000fd20000000000 */
.L_x_7998:
[----:B------:R-:W-:Y:S05]  /*8e30*/  BSYNC.RECONVERGENT B0 ;  /* 0x0000000000007941 */ /* 0x000fea0003800200 */
.L_x_7996:
[----:B------:R-:W-:-:S04]  /*8e40*/  SHF.R.U32.HI R5, RZ, 0x18, R4 ;  /* 0x00000018ff057819 */ /* 0x000fc80000011604 */
[----:B------:R-:W-:-:S05]  /*8e50*/  LOP3.LUT R5, R0, 0x80, R5, 0xf8, !PT ;  /* 0x0000008000057812 */ /* 0x000fca00078ef805 */
[----:B------:R1:W-:Y:S01]  /*8e60*/  STG.E.U8 desc[UR36][R2.64], R5 ;  /* 0x0000000502007986 */ /* 0x0003e2000c101124 */
[----:B------:R-:W-:Y:S05]  /*8e70*/  BRA `(.L_x_7969) ;  /* 0x0000000000087947 */ /* 0x000fea0003800000 */
.L_x_7990:
[----:B------:R-:W-:-:S05]  /*8e80*/  F2FP.BF16.F32.PACK_AB R4, RZ, R4 ;  /* 0x00000004ff04723e */ /* 0x000fca00000010ff */
[----:B------:R1:W-:Y:S02]  /*8e90*/  STG.E.U16 desc[UR36][R2.64], R4 ;  /* 0x0000000402007986 */ /* 0x0003e4000c101524 */
.L_x_7969:
[----:B------:R-:W-:-:S07]  /*8ea0*/  IADD3 R17, PT, PT, R17, 0x80, RZ ;  /* 0x0000008011117810 */ /* 0x000fce0007ffe0ff */
.L_x_7894:
[----:B------:R-:W-:Y:S05]  /*8eb0*/  BSYNC.RECONVERGENT B7 ;  /* 0x0000000000077941 */ /* 0x000fea0003800200 */
.L_x_7893:
[----:B------:R-:W5:Y:S01]  /*8ec0*/  LDCU UR4, c[0x0][0x380] ;  /* 0x00007000ff0477ac */ /* 0x000f620008000800 */
[----:B------:R-:W-:Y:S01]  /*8ed0*/  BSSY.RECONVERGENT B7, `(.L_x_7999) ;  /* 0x000046e000077945 */ /* 0x000fe20003800200 */
[----:B-----5:R-:W-:-:S13]  /*8ee0*/  ISETP.GE.AND P0, PT, R17, UR4, PT ;  /* 0x0000000411007c0c */ /* 0x020fda000bf06270 */
[----:B------:R-:W-:Y:S05]  /*8ef0*/  @P0 BRA `(.L_x_8000) ;  /* 0x0000004400ac0947 */ /* 0x000fea0003800000 */
[----:B------:R-:W5:Y:S01]  /*8f00*/  LDCU UR4, c[0x0][0x388] ;  /* 0x00007100ff0477ac */ /* 0x000f620008000800 */
[----:B------:R-:W-:Y:S01]  /*8f10*/  IMAD.MOV.U32 R18, RZ, RZ, RZ ;  /* 0x000000ffff127224 */ /* 0x000fe200078e00ff */
[----:B------:R-:W-:Y:S01]  /*8f20*/  MOV R16, RZ ;  /* 0x000000ff00107202 */ /* 0x000fe20000000f00 */
[----:B01----:R-:W-:Y:S01]  /*8f30*/  IMAD.MOV.U32 R0, RZ, RZ, RZ ;  /* 0x000000ffff007224 */ /* 0x003fe200078e00ff */
[----:B-----5:R-:W-:-:S09]  /*8f40*/  UISETP.NE.AND UP0, UPT, UR4, URZ, UPT ;  /* 0x000000ff0400728c */ /* 0x020fd2000bf05270 */
[----:B------:R-:W-:Y:S05]  /*8f50*/  BRA.U !UP0, `(.L_x_8001) ;  /* 0x0000001508707547 */ /* 0x000fea000b800000 */
[----:B------:R-:W2:Y:S01]  /*8f60*/  LDCU.64 UR4, c[0x0][0x390] ;  /* 0x00007200ff0477ac */ /* 0x000ea20008000a00 */
[----:B------:R-:W-:Y:S01]  /*8f70*/  IMAD.MOV.U32 R16, RZ, RZ, RZ ;  /* 0x000000ffff107224 */ /* 0x000fe200078e00ff */
[----:B------:R-:W0:Y:S01]  /*8f80*/  LDCU UR6, c[0x0][0x38c] ;  /* 0x00007180ff0677ac */ /* 0x000e220008000800 */
[----:B------:R-:W1:Y:S01]  /*8f90*/  LDCU.64 UR8, c[0x0][0x4b8] ;  /* 0x00009700ff0877ac */ /* 0x000e620008000a00 */
[----:B------:R-:W-:Y:S01]  /*8fa0*/  UISETP.NE.AND UP0, UPT, UR41, URZ, UPT ;  /* 0x000000ff2900728c */ /* 0x000fe2000bf05270 */
[----:B--234-:R-:W-:Y:S01]  /*8fb0*/  IMAD.HI.U32 R2, R17, UR4, R16 ;  /* 0x0000000411027c27 */ /* 0x01cfe2000f8e0010 */
[----:B------:R-:W2:Y:S04]  /*8fc0*/  LDCU UR4, c[0x0][0x4c0] ;  /* 0x00009800ff0477ac */ /* 0x000ea80008000800 */
[----:B------:R-:W-:-:S05]  /*8fd0*/  SHF.R.U32.HI R3, RZ, UR5, R2 ;  /* 0x00000005ff037c19 */ /* 0x000fca0008011602 */
[----:B------:R-:W-:-:S04]  /*8fe0*/  IMAD.MOV R18, RZ, RZ, -R3 ;  /* 0x000000ffff127224 */ /* 0x000fc800078e0a03 */
[----:B0-----:R-:W-:-:S04]  /*8ff0*/  IMAD R18, R18, UR6, R17 ;  /* 0x0000000612127c24 */ /* 0x001fc8000f8e0211 */
[C---:B-1----:R-:W-:Y:S02]  /*9000*/  IMAD R16, R18.reuse, UR8, RZ ;  /* 0x0000000812107c24 */ /* 0x042fe4000f8e02ff */
[C---:B------:R-:W-:Y:S02]  /*9010*/  IMAD R0, R18.reuse, UR9, RZ ;  /* 0x0000000912007c24 */ /* 0x040fe4000f8e02ff */
[----:B--2---:R-:W-:Y:S01]  /*9020*/  IMAD R18, R18, UR4, RZ ;  /* 0x0000000412127c24 */ /* 0x004fe2000f8e02ff */
        /* <DEDUP_REMOVED lines=335> */
.L_x_8001:
[----:B------:R-:W2:Y:S01]  /*a520*/  LDCU.64 UR6, c[0x0][0x5f0] ;  /* 0x0000be00ff0677ac */ /* 0x000ea20008000a00 */
[----:B------:R-:W-:Y:S01]  /*a530*/  BSSY.RECONVERGENT B6, `(.L_x_8002) ;  /* 0x00000e5000067945 */ /* 0x000fe20003800200 */
[----:B------:R-:W-:-:S04]  /*a540*/  UPRMT UR4, UR39, 0x9910, URZ ;  /* 0x0000991027047896 */ /* 0x000fc800080000ff */
[----:B------:R-:W-:Y:S01]  /*a550*/  UISETP.GT.AND UP0, UPT, UR4, 0x9, UPT ;  /* 0x000000090400788c */ /* 0x000fe2000bf04270 */
[----:B--234-:R-:W-:-:S04]  /*a560*/  IADD3 R2, P0, PT, R0, UR6, RZ ;  /* 0x0000000600027c10 */ /* 0x01cfc8000ff1e0ff */
        /* <DEDUP_REMOVED lines=13> */
.L_x_8006:
[----:B------:R-:W2:Y:S02]  /*a640*/  LDG.E.U8 R2, desc[UR36][R2.64] ;  /* 0x0000002402027981 */ /* 0x000ea4000c1e1100 */
[----:B--2---:R-:W-:Y:S01]  /*a650*/  I2FP.F32.U32 R19, R2 ;  /* 0x0000000200137245 */ /* 0x004fe20000201000 */
[----:B------:R-:W-:Y:S06]  /*a660*/  BRA `(.L_x_8008) ;  /* 0x0000000c00447947 */ /* 0x000fec0003800000 */
.L_x_8005:
        /* <DEDUP_REMOVED lines=9> */
.L_x_8010:
[----:B------:R-:W2:Y:S02]  /*a700*/  LDG.E R2, desc[UR36][R2.64] ;  /* 0x0000002402027981 */ /* 0x000ea4000c1e1900 */
[----:B--2---:R-:W-:Y:S01]  /*a710*/  I2FP.F32.S32 R19, R2 ;  /* 0x0000000200137245 */ /* 0x004fe20000201400 */
[----:B------:R-:W-:Y:S06]  /*a720*/  BRA `(.L_x_8008) ;  /* 0x0000000c00147947 */ /* 0x000fec0003800000 */
.L_x_8009:
[----:B------:R-:W2:Y:S02]  /*a730*/  LDG.E.U16 R2, desc[UR36][R2.64] ;  /* 0x0000002402027981 */ /* 0x000ea4000c1e1500 */
[----:B--2---:R2:W3:Y:S01]  /*a740*/  I2F.S16 R19, R2 ;  /* 0x0000000200137306 */ /* 0x0044e20000101400 */
[----:B------:R-:W-:Y:S05]  /*a750*/  BRA `(.L_x_8008) ;  /* 0x0000000c00087947 */ /* 0x000fea0003800000 */
.L_x_8004:
        /* <DEDUP_REMOVED lines=8> */
.L_x_8012:
[----:B------:R-:W2:Y:S02]  /*a7e0*/  LDG.E.U16 R2, desc[UR36][R2.64] ;  /* 0x0000002402027981 */ /* 0x000ea4000c1e1500 */
[----:B--2---:R-:W-:Y:S01]  /*a7f0*/  HADD2.F32 R19, -RZ, R2.H0_H0 ;  /* 0x20000002ff137230 */ /* 0x004fe20000004100 */
[----:B------:R-:W-:Y:S06]  /*a800*/  BRA `(.L_x_8008) ;  /* 0x0000000800dc7947 */ /* 0x000fec0003800000 */
.L_x_8011:
        /* <DEDUP_REMOVED lines=8> */
.L_x_8014:
[----:B------:R-:W2:Y:S02]  /*a890*/  LDG.E.U16 R2, desc[UR36][R2.64] ;  /* 0x0000002402027981 */ /* 0x000ea4000c1e1500 */
[----:B--2---:R-:W-:Y:S01]  /*a8a0*/  HADD2.F32 R19, -RZ, R2.H0_H0 ;  /* 0x20000002ff137230 */ /* 0x004fe20000004100 */
[----:B------:R-:W-:Y:S06]  /*a8b0*/  BRA `(.L_x_8008) ;  /* 0x0000000800b07947 */ /* 0x000fec0003800000 */
.L_x_8013:
        /* <DEDUP_REMOVED lines=11> */
.L_x_8003:
        /* <DEDUP_REMOVED lines=12> */
.L_x_8017:
        /* <DEDUP_REMOVED lines=11> */
.L_x_8016:
        /* <DEDUP_REMOVED lines=25> */
.L_x_8019:
[----:B------:R-:W2:Y:S02]  /*ac70*/  LDG.E.U8 R2, desc[UR36][R2.64] ;  /* 0x0000002402027981 */ /* 0x000ea4000c1e1100 */
[C---:B--2---:R-:W-:Y:S01]  /*ac80*/  IMAD.SHL.U32 R0, R2.reuse, 0x2000000, RZ ;  /* 0x0200000002007824 */ /* 0x044fe200078e00ff */
[----:B------:R-:W-:-:S04]  /*ac90*/  SHF.L.U32 R5, R2, 0x8, RZ ;  /* 0x0000000802057819 */ /* 0x000fc800000006ff */
        /* <DEDUP_REMOVED lines=9> */
.L_x_8018:
[----:B------:R-:W2:Y:S02]  /*ad30*/  LDG.E.U16 R2, desc[UR36][R2.64] ;  /* 0x0000002402027981 */ /* 0x000ea4000c1e1500 */
[----:B--2---:R-:W-:Y:S01]  /*ad40*/  IMAD.U32 R19, R2, 0x10000, RZ ;  /* 0x0001000002137824 */ /* 0x004fe200078e00ff */
[----:B------:R-:W-:Y:S06]  /*ad50*/  BRA `(.L_x_8008) ;  /* 0x0000000400887947 */ /* 0x000fec0003800000 */
.L_x_8015:
        /* <DEDUP_REMOVED lines=11> */
.L_x_8022:
        /* <DEDUP_REMOVED lines=20> */
.L_x_8024:
[----:B------:R-:W-:Y:S05]  /*af50*/  BSYNC.RECONVERGENT B0 ;  /* 0x0000000000007941 */ /* 0x000fea0003800200 */
.L_x_8023:
[----:B------:R-:W-:Y:S02]  /*af60*/  SHF.L.U32 R0, R0, 0x14, RZ ;  /* 0x0000001400007819 */ /* 0x000fe400000006ff */
[----:B------:R-:W-:-:S04]  /*af70*/  LEA R2, R2, 0x3b800000, 0x17 ;  /* 0x3b80000002027811 */ /* 0x000fc800078eb8ff */
[----:B------:R-:W-:Y:S01]  /*af80*/  LOP3.LUT R19, R2, R0, R19, 0xfe, !PT ;  /* 0x0000000002137212 */ /* 0x000fe200078efe13 */
[----:B------:R-:W-:Y:S06]  /*af90*/  BRA `(.L_x_8008) ;  /* 0x0000000000f87947 */ /* 0x000fec0003800000 */
.L_x_8021:
        /* <DEDUP_REMOVED lines=20> */
.L_x_8026:
[----:B------:R-:W-:Y:S05]  /*b0e0*/  BSYNC.RECONVERGENT B0 ;  /* 0x0000000000007941 */ /* 0x000fea0003800200 */
.L_x_8025:
[----:B------:R-:W-:Y:S01]  /*b0f0*/  IMAD.SHL.U32 R0, R0, 0x200000, RZ ;  /* 0x0020000000007824 */ /* 0x000fe200078e00ff */
[----:B------:R-:W-:-:S04]  /*b100*/  LEA R2, R2, 0x37800000, 0x17 ;  /* 0x3780000002027811 */ /* 0x000fc800078eb8ff */
[----:B------:R-:W-:Y:S01]  /*b110*/  LOP3.LUT R19, R2, R0, R19, 0xfe, !PT ;  /* 0x0000000002137212 */ /* 0x000fe200078efe13 */
[----:B------:R-:W-:Y:S06]  /*b120*/  BRA `(.L_x_8008) ;  /* 0x0000000000947947 */ /* 0x000fec0003800000 */
.L_x_8020:
        /* <DEDUP_REMOVED lines=14> */
.L_x_8007:
        /* <DEDUP_REMOVED lines=16> */
.L_x_8029:
[----:B------:R-:W-:Y:S01]  /*b310*/  MOV R19, RZ ;  /* 0x000000ff00137202 */ /* 0x000fe20000000f00 */
[----:B------:R-:W-:Y:S06]  /*b320*/  BRA `(.L_x_8008) ;  /* 0x0000000000147947 */ /* 0x000fec0003800000 */
.L_x_8028:
[----:B------:R-:W2:Y:S02]  /*b330*/  LDG.E.64 R2, desc[UR36][R2.64] ;  /* 0x0000002402027981 */ /* 0x000ea4000c1e1b00 */
[----:B--2---:R0:W1:Y:S02]  /*b340*/  I2F.U64 R19, R2 ;  /* 0x0000000200137312 */ /* 0x0040640000301000 */
[----:B01----:R-:W-:Y:S05]  /*b350*/  BRA `(.L_x_8008) ;  /* 0x0000000000087947 */ /* 0x003fea0003800000 */
.L_x_8027:
[----:B------:R-:W2:Y:S02]  /*b360*/  LDG.E R2, desc[UR36][R2.64] ;  /* 0x0000002402027981 */ /* 0x000ea4000c1e1900 */
[----:B--2---:R-:W-:-:S07]  /*b370*/  I2FP.F32.U32 R19, R2 ;  /* 0x0000000200137245 */ /* 0x004fce0000201000 */
.L_x_8008:
[----:B------:R-:W-:Y:S05]  /*b380*/  BSYNC.RECONVERGENT B6 ;  /* 0x0000000000067941 */ /* 0x000fea0003800200 */
.L_x_8002:
        /* <DEDUP_REMOVED lines=16> */
[----:B--2---:R-:W2:Y:S01]  /*b490*/  I2F.S16 R0, R0 ;  /* 0x0000000000007306 */ /* 0x004ea20000101400 */
[----:B------:R-:W-:Y:S05]  /*b4a0*/  BRA `(.L_x_8036) ;  /* 0x0000000c00507947 */ /* 0x000fea0003800000 */
.L_x_8034:
[----:B------:R-:W2:Y:S02]  /*b4b0*/  LDG.E.U8 R0, desc[UR36][R2.64] ;  /* 0x0000002402007981 */ /* 0x000ea4000c1e1100 */
[----:B--2---:R-:W-:Y:S01]  /*b4c0*/  I2FP.F32.U32 R0, R0 ;  /* 0x0000000000007245 */ /* 0x004fe20000201000 */
[----:B------:R-:W-:Y:S06]  /*b4d0*/  BRA `(.L_x_8036) ;  /* 0x0000000c00447947 */ /* 0x000fec0003800000 */
.L_x_8033:
[----:B------:R-:W-:-:S09]  /*b4e0*/  UISETP.NE.AND UP0, UPT, UR4, 0x2, UPT ;  /* 0x000000020400788c */ /* 0x000fd2000bf05270 */
[----:B------:R-:W-:Y:S05]  /*b4f0*/  BRA.U !UP0, `(.L_x_8037) ;  /* 0x0000000108287547 */ /* 0x000fea000b800000 */
[----:B------:R-:W-:-:S09]  /*b500*/  UISETP.NE.AND UP0, UPT, UR4, 0x3, UPT ;  /* 0x000000030400788c */ /* 0x000fd2000bf05270 */
[----:B------:R-:W-:Y:S05]  /*b510*/  BRA.U !UP0, `(.L_x_8038) ;  /* 0x0000000108147547 */ /* 0x000fea000b800000 */
[----:B------:R-:W-:-:S09]  /*b520*/  UISETP.NE.AND UP0, UPT, UR4, 0x4, UPT ;  /* 0x000000040400788c */ /* 0x000fd2000bf05270 */
[----:B------:R-:W-:Y:S05]  /*b530*/  BRA.U UP0, `(.L_x_8035) ;  /* 0x0000000900d07547 */ /* 0x000fea000b800000 */
[----:B------:R-:W2:Y:S02]  /*b540*/  LDG.E.64 R2, desc[UR36][R2.64] ;  /* 0x0000002402027981 */ /* 0x000ea4000c1e1b00 */
[----:B--2---:R0:W1:Y:S02]  /*b550*/  I2F.S64 R0, R2 ;  /* 0x0000000200007312 */ /* 0x0040640000301400 */
[----:B01----:R-:W-:Y:S05]  /*b560*/  BRA `(.L_x_8036) ;  /* 0x0000000c00207947 */ /* 0x003fea0003800000 */
.L_x_8038:
[----:B------:R-:W2:Y:S02]  /*b570*/  LDG.E R0, desc[UR36][R2.64] ;  /* 0x0000002402007981 */ /* 0x000ea4000c1e1900 */
[----:B--2---:R-:W-:Y:S01]  /*b580*/  I2FP.F32.S32 R0, R0 ;  /* 0x0000000000007245 */ /* 0x004fe20000201400 */
[----:B------:R-:W-:Y:S06]  /*b590*/  BRA `(.L_x_8036) ;  /* 0x0000000c00147947 */ /* 0x000fec0003800000 */
.L_x_8037:
[----:B------:R-:W2:Y:S02]  /*b5a0*/  LDG.E.U16 R0, desc[UR36][R2.64] ;  /* 0x0000002402007981 */ /* 0x000ea4000c1e1500 */
[----:B--2---:R-:W4:Y:S01]  /*b5b0*/  I2F.S16 R0, R0 ;  /* 0x0000000000007306 */ /* 0x004f220000101400 */
[----:B------:R-:W-:Y:S05]  /*b5c0*/  BRA `(.L_x_8036) ;  /* 0x0000000c00087947 */ /* 0x000fea0003800000 */
.L_x_8032:
        /* <DEDUP_REMOVED lines=8> */
.L_x_8040:
[----:B------:R-:W2:Y:S02]  /*b650*/  LDG.E.U16 R0, desc[UR36][R2.64] ;  /* 0x0000002402007981 */ /* 0x000ea4000c1e1500 */
[----:B--2---:R-:W-:Y:S01]  /*b660*/  HADD2.F32 R0, -RZ, R0.H0_H0 ;  /* 0x20000000ff007230 */ /* 0x004fe20000004100 */
[----:B------:R-:W-:Y:S06]  /*b670*/  BRA `(.L_x_8036) ;  /* 0x0000000800dc7947 */ /* 0x000fec0003800000 */
.L_x_8039:
        /* <DEDUP_REMOVED lines=8> */
.L_x_8042:
[----:B------:R-:W2:Y:S02]  /*b700*/  LDG.E.U16 R0, desc[UR36][R2.64] ;  /* 0x0000002402007981 */ /* 0x000ea4000c1e1500 */
[----:B--2---:R-:W-:Y:S01]  /*b710*/  HADD2.F32 R0, -RZ, R0.H0_H0 ;  /* 0x20000000ff007230 */ /* 0x004fe20000004100 */
[----:B------:R-:W-:Y:S06]  /*b720*/  BRA `(.L_x_8036) ;  /* 0x0000000800b07947 */ /* 0x000fec0003800000 */
.L_x_8041:
        /* <DEDUP_REMOVED lines=11> */
.L_x_8031:
        /* <DEDUP_REMOVED lines=12> */
.L_x_8045:
        /* <DEDUP_REMOVED lines=11> */
.L_x_8044:
        /* <DEDUP_REMOVED lines=25> */
.L_x_8047:
        /* <DEDUP_REMOVED lines=12> */
.L_x_8046:
[----:B------:R-:W2:Y:S02]  /*bba0*/  LDG.E.U16 R0, desc[UR36][R2.64] ;  /* 0x0000002402007981 */ /* 0x000ea4000c1e1500 */
[----:B--2---:R-:W-:Y:S01]  /*bbb0*/  IMAD.U32 R0, R0, 0x10000, RZ ;  /* 0x0001000000007824 */ /* 0x004fe200078e00ff */
[----:B------:R-:W-:Y:S06]  /*bbc0*/  BRA `(.L_x_8036) ;  /* 0x0000000400887947 */ /* 0x000fec0003800000 */
.L_x_8043:
        /* <DEDUP_REMOVED lines=11> */
.L_x_8050:
        /* <DEDUP_REMOVED lines=20> */
.L_x_8052:
[----:B------:R-:W-:Y:S05]  /*bdc0*/  BSYNC.RECONVERGENT B0 ;  /* 0x0000000000007941 */ /* 0x000fea0003800200 */
.L_x_8051:
[----:B------:R-:W-:Y:S01]  /*bdd0*/  IMAD.SHL.U32 R0, R0, 0x100000, RZ ;  /* 0x0010000000007824 */ /* 0x000fe200078e00ff */
[----:B------:R-:W-:-:S04]  /*bde0*/  LEA R2, R2, 0x3b800000, 0x17 ;  /* 0x3b80000002027811 */ /* 0x000fc800078eb8ff */
[----:B------:R-:W-:Y:S01]  /*bdf0*/  LOP3.LUT R0, R2, R0, R7, 0xfe, !PT ;  /* 0x0000000002007212 */ /* 0x000fe200078efe07 */
[----:B------:R-:W-:Y:S06]  /*be00*/  BRA `(.L_x_8036) ;  /* 0x0000000000f87947 */ /* 0x000fec0003800000 */
.L_x_8049:
        /* <DEDUP_REMOVED lines=20> */
.L_x_8054:
[----:B------:R-:W-:Y:S05]  /*bf50*/  BSYNC.RECONVERGENT B0 ;  /* 0x0000000000007941 */ /* 0x000fea0003800200 */
.L_x_8053:
[----:B------:R-:W-:Y:S02]  /*bf60*/  SHF.L.U32 R0, R0, 0x15, RZ ;  /* 0x0000001500007819 */ /* 0x000fe400000006ff */
[----:B------:R-:W-:-:S04]  /*bf70*/  LEA R2, R2, 0x37800000, 0x17 ;  /* 0x3780000002027811 */ /* 0x000fc800078eb8ff */
[----:B------:R-:W-:Y:S01]  /*bf80*/  LOP3.LUT R0, R2, R0, R7, 0xfe, !PT ;  /* 0x0000000002007212 */ /* 0x000fe200078efe07 */
[----:B------:R-:W-:Y:S06]  /*bf90*/  BRA `(.L_x_8036) ;  /* 0x0000000000947947 */ /* 0x000fec0003800000 */
.L_x_8048:
        /* <DEDUP_REMOVED lines=14> */
.L_x_8035:
        /* <DEDUP_REMOVED lines=16> */
.L_x_8057:
[----:B------:R-:W-:Y:S01]  /*c180*/  IMAD.MOV.U32 R0, RZ, RZ, RZ ;  /* 0x000000ffff007224 */ /* 0x000fe200078e00ff */
[----:B------:R-:W-:Y:S06]  /*c190*/  BRA `(.L_x_8036) ;  /* 0x0000000000147947 */ /* 0x000fec0003800000 */
.L_x_8056:
[----:B------:R-:W2:Y:S02]  /*c1a0*/  LDG.E.64 R2, desc[UR36][R2.64] ;  /* 0x0000002402027981 */ /* 0x000ea4000c1e1b00 */
[----:B--2---:R0:W1:Y:S02]  /*c1b0*/  I2F.U64 R0, R2 ;  /* 0x0000000200007312 */ /* 0x0040640000301000 */
[----:B01----:R-:W-:Y:S05]  /*c1c0*/  BRA `(.L_x_8036) ;  /* 0x0000000000087947 */ /* 0x003fea0003800000 */
.L_x_8055:
[----:B------:R-:W2:Y:S02]  /*c1d0*/  LDG.E R0, desc[UR36][R2.64] ;  /* 0x0000002402007981 */ /* 0x000ea4000c1e1900 */
[----:B--2---:R-:W-:-:S07]  /*c1e0*/  I2FP.F32.U32 R0, R0 ;  /* 0x0000000000007245 */ /* 0x004fce0000201000 */
.L_x_8036:
[----:B------:R-:W-:Y:S05]  /*c1f0*/  BSYNC.RECONVERGENT B6 ;  /* 0x0000000000067941 */ /* 0x000fea0003800200 */
.L_x_8030:
[----:B--2-45:R-:W-:Y:S01]  /*c200*/  FSETP.NEU.FTZ.AND P0, PT, R0, RZ, PT ;  /* 0x000000ff0000720b */ /* 0x034fe20003f1d000 */
[----:B------:R-:W-:-:S12]  /*c210*/  BSSY.RECONVERGENT B1, `(.L_x_8058) ;  /* 0x0000059000017945 */ /* 0x000fd80003800200 */
[----:B------:R-:W-:Y:S05]  /*c220*/  @!P0 BRA `(.L_x_8059) ;  /* 0x0000000400548947 */ /* 0x000fea0003800000 */
[C---:B---3--:R-:W-:Y:S01]  /*c230*/  FSETP.GEU.FTZ.AND P0, PT, |R19|.reuse, |R0|, PT ;  /* 0x400000001300720b */ /* 0x048fe20003f1e200 */
        /* <DEDUP_REMOVED lines=26> */
.L_x_8065:
[----:B------:R-:W-:Y:S01]  /*c3e0*/  FSETP.GEU.FTZ.AND P0, PT, R5, -R7, PT ;  /* 0x800000070500720b */ /* 0x000fe20003f1e000 */
[----:B------:R-:W-:-:S12]  /*c3f0*/  FADD.FTZ R3, R3, -1 ;  /* 0xbf80000003037421 */ /* 0x000fd80000010000 */
[----:B------:R-:W-:-:S07]  /*c400*/  @!P0 FADD.FTZ R3, R3, -1 ;  /* 0xbf80000003038421 */ /* 0x000fce0000010000 */
.L_x_8064:
[----:B------:R-:W-:Y:S05]  /*c410*/  BSYNC.RECONVERGENT B2 ;  /* 0x0000000000027941 */ /* 0x000fea0003800200 */
.L_x_8063:
[----:B------:R-:W-:Y:S01]  /*c420*/  FFMA.FTZ R2, -R7, R3, R2 ;  /* 0x0000000307027223 */ /* 0x000fe20000010102 */
[----:B------:R-:W-:Y:S06]  /*c430*/  BRA `(.L_x_8061) ;  /* 0x0000000000787947 */ /* 0x000fec0003800000 */
.L_x_8062:
        /* <DEDUP_REMOVED lines=14> */
.L_x_8068:
        /* <DEDUP_REMOVED lines=13> */
.L_x_8067:
[----:B------:R-:W-:Y:S05]  /*c5f0*/  BSYNC.RECONVERGENT B2 ;  /* 0x0000000000027941 */ /* 0x000fea0003800200 */
.L_x_8066:
[----:B------:R-:W-:-:S04]  /*c600*/  FMUL.FTZ R2, R3, 1.1920928955078125e-07 ;  /* 0x3400000003027820 */ /* 0x000fc80000410000 */
[----:B------:R-:W-:-:S07]  /*c610*/  FMUL.FTZ R2, R7, R2 ;  /* 0x0000000207027220 */ /* 0x000fce0000410000 */
.L_x_8061:
[----:B------:R-:W-:Y:S05]  /*c620*/  BSYNC.RECONVERGENT B0 ;  /* 0x0000000000007941 */ /* 0x000fea0003800200 */
.L_x_8060:
        /* <DEDUP_REMOVED lines=18> */
[----:B------:R-:W-:-:S04]  /*c750*/  @P1 FADD.FTZ R3, R3, 1 ;  /* 0x3f80000003031421 */ /* 0x000fc80000010000 */
[----:B------:R-:W-:Y:S01]  /*c760*/  @P0 IMAD.MOV.U32 R4, RZ, RZ, R3 ;  /* 0x000000ffff040224 */ /* 0x000fe200078e0003 */
[----:B------:R-:W-:Y:S06]  /*c770*/  BRA `(.L_x_8069) ;  /* 0x0000000000087947 */ /* 0x000fec0003800000 */
.L_x_8059:
[----:B------:R-:W3:Y:S02]  /*c780*/  MUFU.RCP R0, R0 ;  /* 0x0000000000007308 */ /* 0x000ee40000001000 */
[----:B---3--:R-:W-:-:S07]  /*c790*/  FMUL.FTZ R4, R0, R19 ;  /* 0x0000001300047220 */ /* 0x008fce0000410000 */
.L_x_8069:
[----:B------:R-:W-:Y:S05]  /*c7a0*/  BSYNC.RECONVERGENT B1 ;  /* 0x0000000000017941 */ /* 0x000fea0003800200 */
.L_x_8058:
        /* <DEDUP_REMOVED lines=17> */
.L_x_8073:
[----:B------:R-:W0:Y:S02]  /*c8c0*/  F2I.S64.TRUNC R4, R4 ;  /* 0x0000000400047311 */ /* 0x000e24000020d900 */
[----:B0-----:R-:W-:-:S05]  /*c8d0*/  MOV R7, R4 ;  /* 0x0000000400077202 */ /* 0x001fca0000000f00 */
[----:B------:R0:W-:Y:S01]  /*c8e0*/  STG.E.U8 desc[UR36][R2.64], R7 ;  /* 0x0000000702007986 */ /* 0x0001e2000c101124 */
[----:B------:R-:W-:Y:S05]  /*c8f0*/  BRA `(.L_x_8075) ;  /* 0x0000000c00287947 */ /* 0x000fea0003800000 */
.L_x_8072:
        /* <DEDUP_REMOVED lines=9> */
.L_x_8077:
[----:B------:R-:W0:Y:S02]  /*c990*/  F2I.FTZ.TRUNC.NTZ R5, R4 ;  /* 0x0000000400057305 */ /* 0x000e24000021f100 */
[----:B0-----:R0:W-:Y:S01]  /*c9a0*/  STG.E desc[UR36][R2.64], R5 ;  /* 0x0000000502007986 */ /* 0x0011e2000c101924 */
[----:B------:R-:W-:Y:S05]  /*c9b0*/  BRA `(.L_x_8075) ;  /* 0x0000000800f87947 */ /* 0x000fea0003800000 */
.L_x_8076:
[----:B------:R-:W0:Y:S02]  /*c9c0*/  F2I.FTZ.TRUNC.NTZ R5, R4 ;  /* 0x0000000400057305 */ /* 0x000e24000021f100 */
[----:B0-----:R0:W-:Y:S01]  /*c9d0*/  STG.E.U16 desc[UR36][R2.64], R5 ;  /* 0x0000000502007986 */ /* 0x0011e2000c101524 */
[----:B------:R-:W-:Y:S05]  /*c9e0*/  BRA `(.L_x_8075) ;  /* 0x0000000800ec7947 */ /* 0x000fea0003800000 */
.L_x_8071:
        /* <DEDUP_REMOVED lines=8> */
.L_x_8079:
[----:B------:R-:W-:-:S05]  /*ca70*/  F2FP.F16.F32.PACK_AB R4, RZ, R4 ;  /* 0x00000004ff04723e */ /* 0x000fca00000000ff */
[----:B------:R0:W-:Y:S01]  /*ca80*/  STG.E.U16 desc[UR36][R2.64], R4 ;  /* 0x0000000402007986 */ /* 0x0001e2000c101524 */
[----:B------:R-:W-:Y:S05]  /*ca90*/  BRA `(.L_x_8075) ;  /* 0x0000000800c07947 */ /* 0x000fea0003800000 */
.L_x_8078:
        /* <DEDUP_REMOVED lines=9> */
.L_x_8081:
[----:B------:R-:W-:-:S04]  /*cb30*/  F2FP.F16.F32.PACK_AB R5, RZ, R4 ;  /* 0x00000004ff05723e */ /* 0x000fc800000000ff */
[----:B------:R-:W-:-:S05]  /*cb40*/  PRMT R5, R5, 0x5410, RZ ;  /* 0x0000541005057816 */ /* 0x000fca00000000ff */
[----:B------:R0:W-:Y:S01]  /*cb50*/  STG.E desc[UR36][R2.64], R5 ;  /* 0x0000000502007986 */ /* 0x0001e2000c101924 */
[----:B------:R-:W-:Y:S05]  /*cb60*/  BRA `(.L_x_8075) ;  /* 0x00000008008c7947 */ /* 0x000fea0003800000 */
.L_x_8080:
[----:B------:R-:W-:-:S06]  /*cb70*/  FMUL.FTZ R4, R4, 1 ;  /* 0x3f80000004047820 */ /* 0x000fcc0000410000 */
[----:B------:R-:W0:Y:S02]  /*cb80*/  F2F.F64.F32 R4, R4 ;  /* 0x0000000400047310 */ /* 0x000e240000201800 */
[----:B0-----:R0:W-:Y:S01]  /*cb90*/  STG.E.64 desc[UR36][R2.64], R4 ;  /* 0x0000000402007986 */ /* 0x0011e2000c101b24 */
[----:B------:R-:W-:Y:S05]  /*cba0*/  BRA `(.L_x_8075) ;  /* 0x00000008007c7947 */ /* 0x000fea0003800000 */
.L_x_8070:
        /* <DEDUP_REMOVED lines=13> */
.L_x_8085:
        /* <DEDUP_REMOVED lines=16> */
.L_x_8088:
[----:B------:R-:W-:-:S04]  /*cd80*/  SHF.R.U32.HI R4, RZ, 0x18, R4 ;  /* 0x00000018ff047819 */ /* 0x000fc80000011604 */
[----:B------:R-:W-:-:S04]  /*cd90*/  LOP3.LUT R4, R5, 0x80, R4, 0xf8, !PT ;  /* 0x0000008005047812 */ /* 0x000fc800078ef804 */
[----:B------:R-:W-:-:S07]  /*cda0*/  PRMT R0, R4, 0x7610, R0 ;  /* 0x0000761004007816 */ /* 0x000fce0000000000 */
.L_x_8087:
[----:B------:R-:W-:Y:S05]  /*cdb0*/  BSYNC.RECONVERGENT B0 ;  /* 0x0000000000007941 */ /* 0x000fea0003800200 */
.L_x_8086:
[----:B------:R0:W-:Y:S01]  /*cdc0*/  STG.E.U8 desc[UR36][R2.64], R0 ;  /* 0x0000000002007986 */ /* 0x0001e2000c101124 */
[----:B------:R-:W-:Y:S05]  /*cdd0*/  BRA `(.L_x_8075) ;  /* 0x0000000400f07947 */ /* 0x000fea0003800000 */
.L_x_8084:
[----:B------:R-:W-:Y:S01]  /*cde0*/  LOP3.LUT R6, R4, 0x7fffffff, RZ, 0xc0, !PT ;  /* 0x7fffffff04067812 */ /* 0x000fe200078ec0ff */
[----:B------:R-:W-:Y:S01]  /*cdf0*/  BSSY.RECONVERGENT B0, `(.L_x_8089) ;  /* 0x0000012000007945 */ /* 0x000fe20003800200 */
[----:B------:R-:W-:Y:S02]  /*ce00*/  HFMA2 R0, -RZ, RZ, 0, 7.62939453125e-06 ;  /* 0x00000080ff007431 */ /* 0x000fe400000001ff */
        /* <DEDUP_REMOVED lines=13> */
.L_x_8091:
[----:B------:R-:W-:-:S04]  /*cee0*/  SHF.R.U32.HI R4, RZ, 0x18, R4 ;  /* 0x00000018ff047819 */ /* 0x000fc80000011604 */
[----:B------:R-:W-:-:S04]  /*cef0*/  LOP3.LUT R5, R5, 0x80, R4, 0xf8, !PT ;  /* 0x0000008005057812 */ /* 0x000fc800078ef804 */
[----:B------:R-:W-:-:S07]  /*cf00*/  PRMT R0, R5, 0x7610, R0 ;  /* 0x0000761005007816 */ /* 0x000fce0000000000 */
.L_x_8090:
[----:B------:R-:W-:Y:S05]  /*cf10*/  BSYNC.RECONVERGENT B0 ;  /* 0x0000000000007941 */ /* 0x000fea0003800200 */
.L_x_8089:
[----:B------:R0:W-:Y:S01]  /*cf20*/  STG.E.U8 desc[UR36][R2.64], R0 ;  /* 0x0000000002007986 */ /* 0x0001e2000c101124 */
[----:B------:R-:W-:Y:S05]  /*cf30*/  BRA `(.L_x_8075) ;  /* 0x0000000400987947 */ /* 0x000fea0003800000 */
.L_x_8083:
        /* <DEDUP_REMOVED lines=21> */
.L_x_8093:
[----:B------:R-:W0:Y:S02]  /*d090*/  F2I.U64.TRUNC R4, R4 ;  /* 0x0000000400047311 */ /* 0x000e24000020d800 */
[----:B0-----:R0:W-:Y:S01]  /*d0a0*/  STG.E.64 desc[UR36][R2.64], R4 ;  /* 0x0000000402007986 */ /* 0x0011e2000c101b24 */
[----:B------:R-:W-:Y:S05]  /*d0b0*/  BRA `(.L_x_8075) ;  /* 0x0000000400387947 */ /* 0x000fea0003800000 */
.L_x_8092:
[----:B------:R-:W0:Y:S02]  /*d0c0*/  F2I.FTZ.U32.TRUNC.NTZ R5, R4 ;  /* 0x0000000400057305 */ /* 0x000e24000021f000 */
[----:B0-----:R0:W-:Y:S01]  /*d0d0*/  STG.E desc[UR36][R2.64], R5 ;  /* 0x0000000502007986 */ /* 0x0011e2000c101924 */
[----:B------:R-:W-:Y:S05]  /*d0e0*/  BRA `(.L_x_8075) ;  /* 0x00000004002c7947 */ /* 0x000fea0003800000 */
.L_x_8082:
        /* <DEDUP_REMOVED lines=10> */
.L_x_8095:
[----:B------:R-:W-:Y:S01]  /*d190*/  FMUL.FTZ R4, R4, 1 ;  /* 0x3f80000004047820 */ /* 0x000fe20000410000 */
[----:B------:R-:W-:-:S05]  /*d1a0*/  CS2R R6, SRZ ;  /* 0x0000000000067805 */ /* 0x000fca000001ff00 */
[----:B------:R-:W0:Y:S02]  /*d1b0*/  F2F.F64.F32 R4, R4 ;  /* 0x0000000400047310 */ /* 0x000e240000201800 */
[----:B0-----:R4:W-:Y:S01]  /*d1c0*/  STG.E.128 desc[UR36][R2.64], R4 ;  /* 0x0000000402007986 */ /* 0x0019e2000c101d24 */
[----:B------:R-:W-:Y:S05]  /*d1d0*/  BRA `(.L_x_8075) ;  /* 0x0000000000f07947 */ /* 0x000fea0003800000 */
.L_x_8094:
[----:B------:R-:W-:-:S09]  /*d1e0*/  UISETP.NE.AND UP0, UPT, UR4, 0xf, UPT ;  /* 0x0000000f0400788c */ /* 0x000fd2000bf05270 */
[----:B------:R-:W-:Y:S05]  /*d1f0*/  BRA.U !UP0, `(.L_x_8096) ;  /* 0x0000000108e07547 */ /* 0x000fea000b800000 */
[----:B------:R-:W-:-:S09]  /*d200*/  UISETP.NE.AND UP0, UPT, UR4, 0x17, UPT ;  /* 0x000000170400788c */ /* 0x000fd2000bf05270 */
[----:B------:R-:W-:Y:S05]  /*d210*/  BRA.U !UP0, `(.L_x_8097) ;  /* 0x00000001088c7547 */ /* 0x000fea000b800000 */
[----:B------:R-:W-:-:S09]  /*d220*/  UISETP.NE.AND UP0, UPT, UR4, 0x18, UPT ;  /* 0x000000180400788c */ /* 0x000fd2000bf05270 */
[----:B------:R-:W-:Y:S05]  /*d230*/  BRA.U !UP0, `(.L_x_8098) ;  /* 0x0000000108447547 */ /* 0x000fea000b800000 */
.L_x_8074:
[----:B------:R-:W-:Y:S01]  /*d240*/  MOV R0, 0x0 ;  /* 0x0000000000007802 */ /* 0x000fe20000000f00 */
[----:B------:R-:W0:Y:S01]  /*d250*/  LDCU.64 UR4, c[0x4][0x178] ;  /* 0x01002f00ff0477ac */ /* 0x000e220008000a00 */
[----:B------:R-:W-:Y:S02]  /*d260*/  HFMA2 R12, -RZ, RZ, 0, 5.9604644775390625e-08 ;  /* 0x00000001ff0c7431 */ /* 0x000fe400000001ff */
[----:B------:R-:W-:Y:S01]  /*d270*/  IMAD.MOV.U32 R8, RZ, RZ, 0x65 ;  /* 0x00000065ff087424 */ /* 0x000fe200078e00ff */
[----:B------:R1:W2:Y:S01]  /*d280*/  LDC.64 R2, c[0x4][R0] ;  /* 0x0100000000027b82 */ /* 0x0002a20000000a00 */
[----:B------:R-:W3:Y:S01]  /*d290*/  LDCU.64 UR6, c[0x4][0x180] ;  /* 0x01003000ff0677ac */ /* 0x000ee20008000a00 */
[----:B------:R-:W-:Y:S01]  /*d2a0*/  IMAD.MOV.U32 R13, RZ, RZ, RZ ;  /* 0x000000ffff0d7224 */ /* 0x000fe200078e00ff */
[----:B------:R-:W4:Y:S01]  /*d2b0*/  LDCU.64 UR8, c[0x4][0x70] ;  /* 0x01000e00ff0877ac */ /* 0x000f220008000a00 */
[----:B0-----:R-:W-:Y:S01]  /*d2c0*/  IMAD.U32 R4, RZ, RZ, UR4 ;  /* 0x00000004ff047e24 */ /* 0x001fe2000f8e00ff */
[----:B------:R-:W-:Y:S01]  /*d2d0*/  MOV R5, UR5 ;  /* 0x0000000500057c02 */ /* 0x000fe20008000f00 */
[----:B---3--:R-:W-:-:S02]  /*d2e0*/  IMAD.U32 R6, RZ, RZ, UR6 ;  /* 0x00000006ff067e24 */ /* 0x008fc4000f8e00ff */
[----:B------:R-:W-:Y:S01]  /*d2f0*/  IMAD.U32 R7, RZ, RZ, UR7 ;  /* 0x00000007ff077e24 */ /* 0x000fe2000f8e00ff */
[----:B----4-:R-:W-:Y:S01]  /*d300*/  MOV R10, UR8 ;  /* 0x00000008000a7c02 */ /* 0x010fe20008000f00 */
[----:B-1----:R-:W-:-:S07]  /*d310*/  IMAD.U32 R11, RZ, RZ, UR9 ;  /* 0x00000009ff0b7e24 */ /* 0x002fce000f8e00ff */
[----:B------:R-:W-:-:S07]  /*d320*/  LEPC R20, `(.L_x_8099) ;  /* 0x000000001014794e */ /* 0x000fce0000000000 */
[----:B--2---:R-:W-:Y:S05]  /*d330*/  CALL.ABS.NOINC R2 ;  /* 0x0000000002007343 */ /* 0x004fea0003c00000 */
.L_x_8099:
[----:B------:R-:W-:Y:S05]  /*d340*/  BRA `(.L_x_8075) ;  /* 0x0000000000947947 */ /* 0x000fea0003800000 */
.L_x_8098:
        /* <DEDUP_REMOVED lines=12> */
.L_x_8101:
[----:B------:R-:W-:Y:S05]  /*d410*/  BSYNC.RECONVERGENT B0 ;  /* 0x0000000000007941 */ /* 0x000fea0003800200 */
.L_x_8100:
[----:B------:R-:W-:-:S05]  /*d420*/  LOP3.LUT R5, R0, 0x80, R7, 0xf8, !PT ;  /* 0x0000008000057812 */ /* 0x000fca00078ef807 */
[----:B------:R2:W-:Y:S01]  /*d430*/  STG.E.U8 desc[UR36][R2.64], R5 ;  /* 0x0000000502007986 */ /* 0x0005e2000c101124 */
[----:B------:R-:W-:Y:S05]  /*d440*/  BRA `(.L_x_8075) ;  /* 0x0000000000547947 */ /* 0x000fea0003800000 */
.L_x_8097:
        /* <DEDUP_REMOVED lines=11> */
.L_x_8103:
[----:B------:R-:W-:Y:S02]  /*d500*/  ISETP.GT.U32.AND P0, PT, R6, 0x7f800000, PT ;  /* 0x7f8000000600780c */ /* 0x000fe40003f04070 */
[----:B------:R-:W-:-:S04]  /*d510*/  MOV R0, 0x7f ;  /* 0x0000007f00007802 */ /* 0x000fc80000000f00 */
[----:B------:R-:W-:-:S07]  /*d520*/  SEL R0, R0, 0x7c, P0 ;  /* 0x0000007c00007807 */ /* 0x000fce0000000000 */
.L_x_8104:
[----:B------:R-:W-:Y:S05]  /*d530*/  BSYNC.RECONVERGENT B0 ;  /* 0x0000000000007941 */ /* 0x000fea0003800200 */
.L_x_8102:
[----:B------:R-:W-:-:S04]  /*d540*/  SHF.R.U32.HI R5, RZ, 0x18, R4 ;  /* 0x00000018ff057819 */ /* 0x000fc80000011604 */
[----:B------:R-:W-:-:S05]  /*d550*/  LOP3.LUT R5, R0, 0x80, R5, 0xf8, !PT ;  /* 0x0000008000057812 */ /* 0x000fca00078ef805 */
[----:B------:R1:W-:Y:S01]  /*d560*/  STG.E.U8 desc[UR36][R2.64], R5 ;  /* 0x0000000502007986 */ /* 0x0003e2000c101124 */
[----:B------:R-:W-:Y:S05]  /*d570*/  BRA `(.L_x_8075) ;  /* 0x0000000000087947 */ /* 0x000fea0003800000 */
.L_x_8096:
[----:B------:R-:W-:-:S05]  /*d580*/  F2FP.BF16.F32.PACK_AB R4, RZ, R4 ;  /* 0x00000004ff04723e */ /* 0x000fca00000010ff */
[----:B------:R0:W-:Y:S02]  /*d590*/  STG.E.U16 desc[UR36][R2.64], R4 ;  /* 0x0000000402007986 */ /* 0x0001e4000c101524 */
.L_x_8075:
[----:B------:R-:W-:-:S07]  /*d5a0*/  VIADD R17, R17, 0x80 ;  /* 0x0000008011117836 */ /* 0x000fce0000000000 */
.L_x_8000:
[----:B------:R-:W-:Y:S05]  /*d5b0*/  BSYNC.RECONVERGENT B7 ;  /* 0x0000000000077941 */ /* 0x000fea0003800200 */
.L_x_7999:
[----:B------:R-:W5:Y:S02]  /*d5c0*/  LDCU UR4, c[0x0][0x380] ;  /* 0x00007000ff0477ac */ /* 0x000f640008000800 */
[----:B-----5:R-:W-:-:S13]  /*d5d0*/  ISETP.GE.AND P0, PT, R17, UR4, PT ;  /* 0x0000000411007c0c */ /* 0x020fda000bf06270 */
[----:B------:R-:W-:Y:S05]  /*d5e0*/  @P0 EXIT ;  /* 0x000000000000094d */ /* 0x000fea0003800000 */
[----:B------:R-:W5:Y:S01]  /*d5f0*/  LDCU UR4, c[0x0][0x388] ;  /* 0x00007100ff0477ac */ /* 0x000f620008000800 */
[----:B01----:R-:W-:Y:S02]  /*d600*/  HFMA2 R0, -RZ, RZ, 0, 0 ;  /* 0x00000000ff007431 */ /* 0x003fe400000001ff */
[----:B------:R-:W-:Y:S02]  /*d610*/  IMAD.MOV.U32 R18, RZ, RZ, RZ ;  /* 0x000000ffff127224 */ /* 0x000fe400078e00ff */
[----:B------:R-:W-:Y:S01]  /*d620*/  IMAD.MOV.U32 R16, RZ, RZ, RZ ;  /* 0x000000ffff107224 */ /* 0x000fe200078e00ff */
        /* <DEDUP_REMOVED lines=9> */
[----:B------:R-:W-:-:S04]  /*d6c0*/  SHF.R.U32.HI R3, RZ, UR5, R2 ;  /* 0x00000005ff037c19 */ /* 0x000fc80008011602 */
[----:B------:R-:W-:-:S05]  /*d6d0*/  IADD3 R0, PT, PT, -R3, RZ, RZ ;  /* 0x000000ff03007210 */ /* 0x000fca0007ffe1ff */
[----:B0-----:R-:W-:-:S04]  /*d6e0*/  IMAD R17, R0, UR6, R17 ;  /* 0x0000000600117c24 */ /* 0x001fc8000f8e0211 */
[C---:B-1----:R-:W-:Y:S02]  /*d6f0*/  IMAD R16, R17.reuse, UR8, RZ ;  /* 0x0000000811107c24 */ /* 0x042fe4000f8e02ff */
[C---:B------:R-:W-:Y:S02]  /*d700*/  IMAD R0, R17.reuse, UR9, RZ ;  /* 0x0000000911007c24 */ /* 0x040fe4000f8e02ff */
[----:B--2---:R-:W-:Y:S01]  /*d710*/  IMAD R18, R17, UR4, RZ ;  /* 0x0000000411127c24 */ /* 0x004fe2000f8e02ff */
        /* <DEDUP_REMOVED lines=334> */
[----:B0-----:R-:W-:-:S07]  /*ec00*/  IMAD R18, R5, UR4, R18 ;  /* 0x0000000405127c24 */ /* 0x001fce000f8e0212 */
.L_x_8105:
[----:B------:R-:W0:Y:S01]  /*ec10*/  LDCU.64 UR6, c[0x0][0x5e8] ;  /* 0x0000bd00ff0677ac */ /* 0x000e220008000a00 */
[----:B------:R-:W-:Y:S01]  /*ec20*/  BSSY.RECONVERGENT B6, `(.L_x_8106) ;  /* 0x00000e8000067945 */ /* 0x000fe20003800200 */
[----:B------:R-:W2:Y:S01]  /*ec30*/  LDCU.64 UR8, c[0x0][0x5f0] ;  /* 0x0000be00ff0877ac */ /* 0x000ea20008000a00 */
[----:B------:R-:W-:-:S04]  /*ec40*/  UPRMT UR4, UR39, 0x9910, URZ ;  /* 0x0000991027047896 */ /* 0x000fc800080000ff */
[----:B------:R-:W-:Y:S01]  /*ec50*/  UISETP.GT.AND UP0, UPT, UR4, 0x9, UPT ;  /* 0x000000090400788c */ /* 0x000fe2000bf04270 */
[----:B0-----:R-:W-:Y:S02]  /*ec60*/  IADD3 R16, P0, PT, R16, UR6, RZ ;  /* 0x0000000610107c10 */ /* 0x001fe4000ff1e0ff */
[----:B--234-:R-:W-:-:S03]  /*ec70*/  IADD3 R2, P1, PT, R0, UR8, RZ ;  /* 0x0000000800027c10 */ /* 0x01cfc6000ff3e0ff */
        /* <DEDUP_REMOVED lines=14> */
.L_x_8110:
[----:B------:R-:W2:Y:S02]  /*ed60*/  LDG.E.U8 R2, desc[UR36][R2.64] ;  /* 0x0000002402027981 */ /* 0x000ea4000c1e1100 */
[----:B--2---:R-:W-:Y:S01]  /*ed70*/  I2FP.F32.U32 R19, R2 ;  /* 0x0000000200137245 */ /* 0x004fe20000201000 */
[----:B------:R-:W-:Y:S06]  /*ed80*/  BRA `(.L_x_8112) ;  /* 0x0000000c00447947 */ /* 0x000fec0003800000 */
.L_x_8109:
        /* <DEDUP_REMOVED lines=9> */
.L_x_8114:
[----:B------:R-:W2:Y:S02]  /*ee20*/  LDG.E R2, desc[UR36][R2.64] ;  /* 0x0000002402027981 */ /* 0x000ea4000c1e1900 */
[----:B--2---:R-:W-:Y:S01]  /*ee30*/  I2FP.F32.S32 R19, R2 ;  /* 0x0000000200137245 */ /* 0x004fe20000201400 */
[----:B------:R-:W-:Y:S06]  /*ee40*/  BRA `(.L_x_8112) ;  /* 0x0000000c00147947 */ /* 0x000fec0003800000 */
.L_x_8113:
[----:B------:R-:W2:Y:S02]  /*ee50*/  LDG.E.U16 R2, desc[UR36][R2.64] ;  /* 0x0000002402027981 */ /* 0x000ea4000c1e1500 */
[----:B--2---:R4:W0:Y:S01]  /*ee60*/  I2F.S16 R19, R2 ;  /* 0x0000000200137306 */ /* 0x0048220000101400 */
[----:B------:R-:W-:Y:S05]  /*ee70*/  BRA `(.L_x_8112) ;  /* 0x0000000c00087947 */ /* 0x000fea0003800000 */
.L_x_8108:
        /* <DEDUP_REMOVED lines=8> */
.L_x_8116:
[----:B------:R-:W2:Y:S02]  /*ef00*/  LDG.E.U16 R2, desc[UR36][R2.64] ;  /* 0x0000002402027981 */ /* 0x000ea4000c1e1500 */
[----:B--2---:R-:W-:Y:S01]  /*ef10*/  HADD2.F32 R19, -RZ, R2.H0_H0 ;  /* 0x20000002ff137230 */ /* 0x004fe20000004100 */
[----:B------:R-:W-:Y:S06]  /*ef20*/  BRA `(.L_x_8112) ;  /* 0x0000000800dc7947 */ /* 0x000fec0003800000 */
.L_x_8115:
        /* <DEDUP_REMOVED lines=8> */
.L_x_8118:
[----:B------:R-:W2:Y:S02]  /*efb0*/  LDG.E.U16 R2, desc[UR36][R2.64] ;  /* 0x0000002402027981 */ /* 0x000ea4000c1e1500 */
[----:B--2---:R-:W-:Y:S01]  /*efc0*/  HADD2.F32 R19, -RZ, R2.H0_H0 ;  /* 0x20000002ff137230 */ /* 0x004fe20000004100 */
[----:B------:R-:W-:Y:S06]  /*efd0*/  BRA `(.L_x_8112) ;  /* 0x0000000800b07947 */ /* 0x000fec0003800000 */
.L_x_8117:
        /* <DEDUP_REMOVED lines=11> */
.L_x_8107:
        /* <DEDUP_REMOVED lines=12> */
.L_x_8121:
        /* <DEDUP_REMOVED lines=11> */
.L_x_8120:
        /* <DEDUP_REMOVED lines=25> */
.L_x_8123:
        /* <DEDUP_REMOVED lines=12> */
.L_x_8122:
[----:B------:R-:W2:Y:S02]  /*f450*/  LDG.E.U16 R2, desc[UR36][R2.64] ;  /* 0x0000002402027981 */ /* 0x000ea4000c1e1500 */
[----:B--2---:R-:W-:Y:S01]  /*f460*/  SHF.L.U32 R19, R2, 0x10, RZ ;  /* 0x0000001002137819 */ /* 0x004fe200000006ff */
[----:B------:R-:W-:Y:S06]  /*f470*/  BRA `(.L_x_8112) ;  /* 0x0000000400887947 */ /* 0x000fec0003800000 */
.L_x_8119:
        /* <DEDUP_REMOVED lines=11> */
.L_x_8126:
        /* <DEDUP_REMOVED lines=20> */
.L_x_8128:
[----:B------:R-:W-:Y:S05]  /*f670*/  BSYNC.RECONVERGENT B0 ;  /* 0x0000000000007941 */ /* 0x000fea0003800200 */
.L_x_8127:
[----:B------:R-:W-:Y:S01]  /*f680*/  IMAD.SHL.U32 R0, R0, 0x100000, RZ ;  /* 0x0010000000007824 */ /* 0x000fe200078e00ff */
[----:B------:R-:W-:-:S04]  /*f690*/  LEA R2, R2, 0x3b800000, 0x17 ;  /* 0x3b80000002027811 */ /* 0x000fc800078eb8ff */
[----:B------:R-:W-:Y:S01]  /*f6a0*/  LOP3.LUT R19, R2, R0, R19, 0xfe, !PT ;  /* 0x0000000002137212 */ /* 0x000fe200078efe13 */
[----:B------:R-:W-:Y:S06]  /*f6b0*/  BRA `(.L_x_8112) ;  /* 0x0000000000f87947 */ /* 0x000fec0003800000 */
.L_x_8125:
        /* <DEDUP_REMOVED lines=20> */
.L_x_8130:
[----:B------:R-:W-:Y:S05]  /*f800*/  BSYNC.RECONVERGENT B0 ;  /* 0x0000000000007941 */ /* 0x000fea0003800200 */
.L_x_8129:
[----:B------:R-:W-:Y:S01]  /*f810*/  IMAD.SHL.U32 R0, R0, 0x200000, RZ ;  /* 0x0020000000007824 */ /* 0x000fe200078e00ff */
[----:B------:R-:W-:-:S04]  /*f820*/  LEA R2, R2, 0x37800000, 0x17 ;  /* 0x3780000002027811 */ /* 0x000fc800078eb8ff */
[----:B------:R-:W-:Y:S01]  /*f830*/  LOP3.LUT R19, R2, R0, R19, 0xfe, !PT ;  /* 0x0000000002137212 */ /* 0x000fe200078efe13 */
[----:B------:R-:W-:Y:S06]  /*f840*/  BRA `(.L_x_8112) ;  /* 0x0000000000947947 */ /* 0x000fec0003800000 */
.L_x_8124:
        /* <DEDUP_REMOVED lines=14> */
.L_x_8111:
        /* <DEDUP_REMOVED lines=16> */
.L_x_8133:
[----:B------:R-:W-:Y:S01]  /*fa30*/  IMAD.MOV.U32 R19, RZ, RZ, RZ ;  /* 0x000000ffff137224 */ /* 0x000fe200078e00ff */
[----:B------:R-:W-:Y:S06]  /*fa40*/  BRA `(.L_x_8112) ;  /* 0x0000000000147947 */ /* 0x000fec0003800000 */
.L_x_8132:
[----:B------:R-:W2:Y:S02]  /*fa50*/  LDG.E.64 R2, desc[UR36][R2.64] ;  /* 0x0000002402027981 */ /* 0x000ea4000c1e1b00 */
[----:B--2---:R0:W1:Y:S02]  /*fa60*/  I2F.U64 R19, R2 ;  /* 0x0000000200137312 */ /* 0x0040640000301000 */
[----:B01----:R-:W-:Y:S05]  /*fa70*/  BRA `(.L_x_8112) ;  /* 0x0000000000087947 */ /* 0x003fea0003800000 */
.L_x_8131:
[----:B------:R-:W2:Y:S02]  /*fa80*/  LDG.E R2, desc[UR36][R2.64] ;  /* 0x0000002402027981 */ /* 0x000ea4000c1e1900 */
[----:B--2---:R-:W-:-:S07]  /*fa90*/  I2FP.F32.U32 R19, R2 ;  /* 0x0000000200137245 */ /* 0x004fce0000201000 */
.L_x_8112:
[----:B------:R-:W-:Y:S05]  /*faa0*/  BSYNC.RECONVERGENT B6 ;  /* 0x0000000000067941 */ /* 0x000fea0003800200 */
.L_x_8106:
[----:B------:R-:W0:Y:S01]  /*fab0*/  LDCU.64 UR6, c[0x0][0x5f8] ;  /* 0x0000bf00ff0677ac */ /* 0x000e220008000a00 */
[----:B------:R-:W-:Y:S01]  /*fac0*/  BSSY.RECONVERGENT B6, `(.L_x_8134) ;  /* 0x00000e5000067945 */ /* 0x000fe20003800200 */
[----:B------:R-:W-:-:S04]  /*fad0*/  UPRMT UR4, UR42, 0x9910, URZ ;  /* 0x000099102a047896 */ /* 0x000fc800080000ff */
[----:B------:R-:W-:Y:S01]  /*fae0*/  UISETP.GT.AND UP0, UPT, UR4, 0x9, UPT ;  /* 0x000000090400788c */ /* 0x000fe2000bf04270 */
[----:B012-4-:R-:W-:-:S04]  /*faf0*/  IADD3 R2, P0, PT, R18, UR6, RZ ;  /* 0x0000000612027c10 */ /* 0x017fc8000ff1e0ff */
        /* <DEDUP_REMOVED lines=11> */
[----:B--2---:R-:W0:Y:S01]  /*fbb0*/  I2F.S16 R0, R0 ;  /* 0x0000000000007306 */ /* 0x004e220000101400 */
[----:B------:R-:W-:Y:S05]  /*fbc0*/  BRA `(.L_x_8140) ;  /* 0x0000000c00507947 */ /* 0x000fea0003800000 */
.L_x_8138:
[----:B------:R-:W2:Y:S02]  /*fbd0*/  LDG.E.U8 R0, desc[UR36][R2.64] ;  /* 0x0000002402007981 */ /* 0x000ea4000c1e1100 */
[----:B--2---:R-:W-:Y:S01]  /*fbe0*/  I2FP.F32.U32 R0, R0 ;  /* 0x0000000000007245 */ /* 0x004fe20000201000 */
[----:B------:R-:W-:Y:S06]  /*fbf0*/  BRA `(.L_x_8140) ;  /* 0x0000000c00447947 */ /* 0x000fec0003800000 */
.L_x_8137:
[----:B------:R-:W-:-:S09]  /*fc00*/  UISETP.NE.AND UP0, UPT, UR4, 0x2, UPT ;  /* 0x000000020400788c */ /* 0x000fd2000bf05270 */
[----:B------:R-:W-:Y:S05]  /*fc10*/  BRA.U !UP0, `(.L_x_8141) ;  /* 0x0000000108287547 */ /* 0x000fea000b800000 */
[----:B------:R-:W-:-:S09]  /*fc20*/  UISETP.NE.AND UP0, UPT, UR4, 0x3, UPT ;  /* 0x000000030400788c */ /* 0x000fd2000bf05270 */
[----:B------:R-:W-:Y:S05]  /*fc30*/  BRA.U !UP0, `(.L_x_8142) ;  /* 0x0000000108147547 */ /* 0x000fea000b800000 */
[----:B------:R-:W-:-:S09]  /*fc40*/  UISETP.NE.AND UP0, UPT, UR4, 0x4, UPT ;  /* 0x000000040400788c */ /* 0x000fd2000bf05270 */
[----:B------:R-:W-:Y:S05]  /*fc50*/  BRA.U UP0, `(.L_x_8139) ;  /* 0x0000000900d07547 */ /* 0x000fea000b800000 */
[----:B------:R-:W2:Y:S02]  /*fc60*/  LDG.E.64 R2, desc[UR36][R2.64] ;  /* 0x0000002402027981 */ /* 0x000ea4000c1e1b00 */
[----:B--2---:R2:W4:Y:S02]  /*fc70*/  I2F.S64 R0, R2 ;  /* 0x0000000200007312 */ /* 0x0045240000301400 */
[----:B--2-4-:R-:W-:Y:S05]  /*fc80*/  BRA `(.L_x_8140) ;  /* 0x0000000c00207947 */ /* 0x014fea0003800000 */
.L_x_8142:
[----:B------:R-:W2:Y:S02]  /*fc90*/  LDG.E R0, desc[UR36][R2.64] ;  /* 0x0000002402007981 */ /* 0x000ea4000c1e1900 */
[----:B--2---:R-:W-:Y:S01]  /*fca0*/  I2FP.F32.S32 R0, R0 ;  /* 0x0000000000007245 */ /* 0x004fe20000201400 */
[----:B------:R-:W-:Y:S06]  /*fcb0*/  BRA `(.L_x_8140) ;  /* 0x0000000c00147947 */ /* 0x000fec0003800000 */
.L_x_8141:
[----:B------:R-:W2:Y:S02]  /*fcc0*/  LDG.E.U16 R0, desc[UR36][R2.64] ;  /* 0x0000002402007981 */ /* 0x000ea4000c1e1500 */
[----:B--2---:R-:W1:Y:S01]  /*fcd0*/  I2F.S16 R0, R0 ;  /* 0x0000000000007306 */ /* 0x004e620000101400 */
[----:B------:R-:W-:Y:S05]  /*fce0*/  BRA `(.L_x_8140) ;  /* 0x0000000c00087947 */ /* 0x000fea0003800000 */
.L_x_8136:
        /* <DEDUP_REMOVED lines=8> */
.L_x_8144:
[----:B------:R-:W2:Y:S02]  /*fd70*/  LDG.E.U16 R0, desc[UR36][R2.64] ;  /* 0x0000002402007981 */ /* 0x000ea4000c1e1500 */
[----:B--2---:R-:W-:Y:S01]  /*fd80*/  HADD2.F32 R0, -RZ, R0.H0_H0 ;  /* 0x20000000ff007230 */ /* 0x004fe20000004100 */
[----:B------:R-:W-:Y:S06]  /*fd90*/  BRA `(.L_x_8140) ;  /* 0x0000000800dc7947 */ /* 0x000fec0003800000 */
.L_x_8143:
        /* <DEDUP_REMOVED lines=8> */
.L_x_8146:
[----:B------:R-:W2:Y:S02]  /*fe20*/  LDG.E.U16 R0, desc[UR36][R2.64] ;  /* 0x0000002402007981 */ /* 0x000ea4000c1e1500 */
[----:B--2---:R-:W-:Y:S01]  /*fe30*/  HADD2.F32 R0, -RZ, R0.H0_H0 ;  /* 0x20000000ff007230 */ /* 0x004fe20000004100 */
[----:B------:R-:W-:Y:S06]  /*fe40*/  BRA `(.L_x_8140) ;  /* 0x0000000800b07947 */ /* 0x000fec0003800000 */
.L_x_8145:
        /* <DEDUP_REMOVED lines=11> */
.L_x_8135:
        /* <DEDUP_REMOVED lines=12> */
.L_x_8149:
        /* <DEDUP_REMOVED lines=11> */
.L_x_8148:
        /* <DEDUP_REMOVED lines=25> */
.L_x_8151:
        /* <DEDUP_REMOVED lines=12> */
.L_x_8150:
[----:B------:R-:W2:Y:S02]  /*102c0*/  LDG.E.U16 R0, desc[UR36][R2.64] ;  /* 0x0000002402007981 */ /* 0x000ea4000c1e1500 */
[----:B--2---:R-:W-:Y:S01]  /*102d0*/  IMAD.U32 R0, R0, 0x10000, RZ ;  /* 0x0001000000007824 */ /* 0x004fe200078e00ff */
[----:B------:R-:W-:Y:S06]  /*102e0*/  BRA `(.L_x_8140) ;  /* 0x0000000400887947 */ /* 0x000fec0003800000 */
.L_x_8147:
        /* <DEDUP_REMOVED lines=11> */
.L_x_8154:
        /* <DEDUP_REMOVED lines=20> */
.L_x_8156:
[----:B------:R-:W-:Y:S05]  /*104e0*/  BSYNC.RECONVERGENT B0 ;  /* 0x0000000000007941 */ /* 0x000fea0003800200 */
.L_x_8155:
[----:B------:R-:W-:Y:S02]  /*104f0*/  SHF.L.U32 R0, R0, 0x14, RZ ;  /* 0x0000001400007819 */ /* 0x000fe400000006ff */
[----:B------:R-:W-:-:S04]  /*10500*/  LEA R2, R2, 0x3b800000, 0x17 ;  /* 0x3b80000002027811 */ /* 0x000fc800078eb8ff */
[----:B------:R-:W-:Y:S01]  /*10510*/  LOP3.LUT R0, R2, R0, R7, 0xfe, !PT ;  /* 0x0000000002007212 */ /* 0x000fe200078efe07 */
[----:B------:R-:W-:Y:S06]  /*10520*/  BRA `(.L_x_8140) ;  /* 0x0000000000f87947 */ /* 0x000fec0003800000 */
.L_x_8153:
        /* <DEDUP_REMOVED lines=20> */
.L_x_8158:
[----:B------:R-:W-:Y:S05]  /*10670*/  BSYNC.RECONVERGENT B0 ;  /* 0x0000000000007941 */ /* 0x000fea0003800200 */
.L_x_8157:
[----:B------:R-:W-:Y:S01]  /*10680*/  IMAD.SHL.U32 R0, R0, 0x200000, RZ ;  /* 0x0020000000007824 */ /* 0x000fe200078e00ff */
[----:B------:R-:W-:-:S04]  /*10690*/  LEA R2, R2, 0x37800000, 0x17 ;  /* 0x3780000002027811 */ /* 0x000fc800078eb8ff */
[----:B------:R-:W-:Y:S01]  /*106a0*/  LOP3.LUT R0, R2, R0, R7, 0xfe, !PT ;  /* 0x0000000002007212 */ /* 0x000fe200078efe07 */
[----:B------:R-:W-:Y:S06]  /*106b0*/  BRA `(.L_x_8140) ;  /* 0x0000000000947947 */ /* 0x000fec0003800000 */
.L_x_8152:
        /* <DEDUP_REMOVED lines=14> */
.L_x_8139:
[----:B------:R-:W-:Y:S01]  /*107a0*/  MOV R2, 0x0 ;  /* 0x0000000000027802 */ /* 0x000fe20000000f00 */
[----:B------:R-:W0:Y:S01]  /*107b0*/  LDCU.64 UR4, c[0x4][0x178] ;  /* 0x01002f00ff0477ac */ /* 0x000e220008000a00 */
[----:B------:R-:W-:Y:S02]  /*107c0*/  HFMA2 R8, -RZ, RZ, 0, 4.64916229248046875e-06 ;  /* 0x0000004eff087431 */ /* 0x000fe400000001ff */
[----:B------:R-:W-:Y:S01]  /*107d0*/  IMAD.MOV.U32 R12, RZ, RZ, 0x1 ;  /* 0x00000001ff0c7424 */ /* 0x000fe200078e00ff */
[----:B------:R-:W1:Y:S01]  /*107e0*/  LDCU.64 UR6, c[0x4][0x180] ;  /* 0x01003000ff0677ac */ /* 0x000e620008000a00 */
[----:B------:R-:W2:Y:S01]  /*107f0*/  LDC.64 R2, c[0x4][R2] ;  /* 0x0100000002027b82 */ /* 0x000ea20000000a00 */
[----:B------:R-:W-:Y:S01]  /*10800*/  IMAD.MOV.U32 R13, RZ, RZ, RZ ;  /* 0x000000ffff0d7224 */ /* 0x000fe200078e00ff */
[----:B------:R-:W4:Y:S01]  /*10810*/  LDCU.64 UR8, c[0x4][0x68] ;  /* 0x01000d00ff0877ac */ /* 0x000f220008000a00 */
[----:B0-----:R-:W-:Y:S01]  /*10820*/  MOV R4, UR4 ;  /* 0x0000000400047c02 */ /* 0x001fe20008000f00 */
[----:B------:R-:W-:-:S02]  /*10830*/  IMAD.U32 R5, RZ, RZ, UR5 ;  /* 0x00000005ff057e24 */ /* 0x000fc4000f8e00ff */
[----:B-1----:R-:W-:Y:S01]  /*10840*/  IMAD.U32 R6, RZ, RZ, UR6 ;  /* 0x00000006ff067e24 */ /* 0x002fe2000f8e00ff */
[----:B------:R-:W-:Y:S01]  /*10850*/  MOV R7, UR7 ;  /* 0x0000000700077c02 */ /* 0x000fe20008000f00 */
[----:B----4-:R-:W-:Y:S02]  /*10860*/  IMAD.U32 R10, RZ, RZ, UR8 ;  /* 0x00000008ff0a7e24 */ /* 0x010fe4000f8e00ff */
[----:B------:R-:W-:-:S07]  /*10870*/  IMAD.U32 R11, RZ, RZ, UR9 ;  /* 0x00000009ff0b7e24 */ /* 0x000fce000f8e00ff */
[----:B------:R-:W-:-:S07]  /*10880*/  LEPC R20, `(.L_x_8161) ;  /* 0x000000001014794e */ /* 0x000fce0000000000 */
[----:B--23-5:R-:W-:Y:S05]  /*10890*/  CALL.ABS.NOINC R2 ;  /* 0x0000000002007343 */ /* 0x02cfea0003c00000 */
.L_x_8161:
[----:B------:R-:W-:Y:S01]  /*108a0*/  MOV R0, RZ ;  /* 0x000000ff00007202 */ /* 0x000fe20000000f00 */
[----:B------:R-:W-:Y:S06]  /*108b0*/  BRA `(.L_x_8140) ;  /* 0x0000000000147947 */ /* 0x000fec0003800000 */
.L_x_8160:
[----:B------:R-:W2:Y:S02]  /*108c0*/  LDG.E.64 R2, desc[UR36][R2.64] ;  /* 0x0000002402027981 */ /* 0x000ea4000c1e1b00 */
[----:B--2---:R0:W1:Y:S02]  /*108d0*/  I2F.U64 R0, R2 ;  /* 0x0000000200007312 */ /* 0x0040640000301000 */
[----:B01----:R-:W-:Y:S05]  /*108e0*/  BRA `(.L_x_8140) ;  /* 0x0000000000087947 */ /* 0x003fea0003800000 */
.L_x_8159:
[----:B------:R-:W2:Y:S02]  /*108f0*/  LDG.E R0, desc[UR36][R2.64] ;  /* 0x0000002402007981 */ /* 0x000ea4000c1e1900 */
[----:B--2---:R-:W-:-:S07]  /*10900*/  I2FP.F32.U32 R0, R0 ;  /* 0x0000000000007245 */ /* 0x004fce0000201000 */
.L_x_8140:
[----:B------:R-:W-:Y:S05]  /*10910*/  BSYNC.RECONVERGENT B6 ;  /* 0x0000000000067941 */ /* 0x000fea0003800200 */
.L_x_8134:
[----:B01---5:R-:W-:Y:S01]  /*10920*/  FSETP.NEU.FTZ.AND P0, PT, R0, RZ, PT ;  /* 0x000000ff0000720b */ /* 0x023fe20003f1d000 */
[----:B------:R-:W-:-:S12]  /*10930*/  BSSY.RECONVERGENT B0, `(.L_x_8162) ;  /* 0x0000059000007945 */ /* 0x000fd80003800200 */
[----:B------:R-:W-:Y:S05]  /*10940*/  @!P0 BRA `(.L_x_8163) ;  /* 0x0000000400548947 */ /* 0x000fea0003800000 */
[C---:B---3--:R-:W-:Y:S01]  /*10950*/  FSETP.GEU.FTZ.AND P0, PT, |R19|.reuse, |R0|, PT ;  /* 0x400000001300720b */ /* 0x048fe20003f1e200 */
[----:B------:R-:W-:Y:S01]  /*10960*/  BSSY.RECONVERGENT B1, `(.L_x_8164) ;  /* 0x000003e000017945 */ /* 0x000fe20003800200 */
[----:B--2-4-:R-:W-:-:S11]  /*10970*/  FADD.FTZ R2, |R19|, -RZ ;  /* 0x800000ff13027221 */ /* 0x014fd60000010200 */
        /* <DEDUP_REMOVED lines=24> */
.L_x_8169:
[----:B------:R-:W-:Y:S01]  /*10b00*/  FSETP.GEU.FTZ.AND P0, PT, R5, -R7, PT ;  /* 0x800000070500720b */ /* 0x000fe20003f1e000 */
[----:B------:R-:W-:-:S12]  /*10b10*/  FADD.FTZ R3, R3, -1 ;  /* 0xbf80000003037421 */ /* 0x000fd80000010000 */
[----:B------:R-:W-:-:S07]  /*10b20*/  @!P0 FADD.FTZ R3, R3, -1 ;  /* 0xbf80000003038421 */ /* 0x000fce0000010000 */
.L_x_8168:
[----:B------:R-:W-:Y:S05]  /*10b30*/  BSYNC.RECONVERGENT B2 ;  /* 0x0000000000027941 */ /* 0x000fea0003800200 */
.L_x_8167:
[----:B------:R-:W-:Y:S01]  /*10b40*/  FFMA.FTZ R2, -R7, R3, R2 ;  /* 0x0000000307027223 */ /* 0x000fe20000010102 */
[----:B------:R-:W-:Y:S06]  /*10b50*/  BRA `(.L_x_8165) ;  /* 0x0000000000787947 */ /* 0x000fec0003800000 */
.L_x_8166:
        /* <DEDUP_REMOVED lines=14> */
.L_x_8172:
        /* <DEDUP_REMOVED lines=13> */
.L_x_8171:
[----:B------:R-:W-:Y:S05]  /*10d10*/  BSYNC.RECONVERGENT B2 ;  /* 0x0000000000027941 */ /* 0x000fea0003800200 */
.L_x_8170:
[----:B------:R-:W-:-:S04]  /*10d20*/  FMUL.FTZ R2, R3, 1.1920928955078125e-07 ;  /* 0x3400000003027820 */ /* 0x000fc80000410000 */
[----:B------:R-:W-:-:S07]  /*10d30*/  FMUL.FTZ R2, R7, R2 ;  /* 0x0000000207027220 */ /* 0x000fce0000410000 */
.L_x_8165:
[----:B------:R-:W-:Y:S05]  /*10d40*/  BSYNC.RECONVERGENT B1 ;  /* 0x0000000000017941 */ /* 0x000fea0003800200 */
.L_x_8164:
        /* <DEDUP_REMOVED lines=21> */
.L_x_8163:
[----:B------:R-:W2:Y:S02]  /*10ea0*/  MUFU.RCP R0, R0 ;  /* 0x0000000000007308 */ /* 0x000ea40000001000 */
[----:B--234-:R-:W-:-:S07]  /*10eb0*/  FMUL.FTZ R2, R0, R19 ;  /* 0x0000001300027220 */ /* 0x01cfce0000410000 */
.L_x_8173:
[----:B------:R-:W-:Y:S05]  /*10ec0*/  BSYNC.RECONVERGENT B0 ;  /* 0x0000000000007941 */ /* 0x000fea0003800200 */
.L_x_8162:
        /* <DEDUP_REMOVED lines=12> */
[----:B-1----:R-:W-:Y:S01]  /*10f90*/  STG.E.U8 desc[UR36][R16.64], R3 ;  /* 0x0000000310007986 */ /* 0x002fe2000c101124 */
[----:B------:R-:W-:Y:S05]  /*10fa0*/  EXIT ;  /* 0x000000000000794d */ /* 0x000fea0003800000 */
.L_x_8177:
[----:B------:R-:W1:Y:S02]  /*10fb0*/  F2I.S64.TRUNC R2, R2 ;  /* 0x0000000200027311 */ /* 0x000e64000020d900 */
[----:B-1----:R-:W-:-:S05]  /*10fc0*/  IMAD.MOV.U32 R5, RZ, RZ, R2 ;  /* 0x000000ffff057224 */ /* 0x002fca00078e0002 */
[----:B------:R-:W-:Y:S01]  /*10fd0*/  STG.E.U8 desc[UR36][R16.64], R5 ;  /* 0x0000000510007986 */ /* 0x000fe2000c101124 */
[----:B------:R-:W-:Y:S05]  /*10fe0*/  EXIT ;  /* 0x000000000000794d */ /* 0x000fea0003800000 */
.L_x_8176:
[----:B------:R-:W-:-:S09]  /*10ff0*/  UISETP.NE.AND UP0, UPT, UR4, 0x2, UPT ;  /* 0x000000020400788c */ /* 0x000fd2000bf05270 */
[----:B------:R-:W-:Y:S05]  /*11000*/  BRA.U !UP0, `(.L_x_8179) ;  /* 0x0000000108287547 */ /* 0x000fea000b800000 */
[----:B------:R-:W-:-:S09]  /*11010*/  UISETP.NE.AND UP0, UPT, UR4, 0x3, UPT ;  /* 0x000000030400788c */ /* 0x000fd2000bf05270 */
[----:B------:R-:W-:Y:S05]  /*11020*/  BRA.U !UP0, `(.L_x_8180) ;  /* 0x0000000108147547 */ /* 0x000fea000b800000 */
[----:B------:R-:W-:-:S09]  /*11030*/  UISETP.NE.AND UP0, UPT, UR4, 0x4, UPT ;  /* 0x000000040400788c */ /* 0x000fd2000bf05270 */
[----:B------:R-:W-:Y:S05]  /*11040*/  BRA.U UP0, `(.L_x_8178) ;  /* 0x0000000900387547 */ /* 0x000fea000b800000 */
[----:B------:R-:W1:Y:S02]  /*11050*/  F2I.S64.TRUNC R2, R2 ;  /* 0x0000000200027311 */ /* 0x000e64000020d900 */
[----:B-1----:R-:W-:Y:S01]  /*11060*/  STG.E.64 desc[UR36][R16.64], R2 ;  /* 0x0000000210007986 */ /* 0x002fe2000c101b24 */
[----:B------:R-:W-:Y:S05]  /*11070*/  EXIT ;  /* 0x000000000000794d */ /* 0x000fea0003800000 */
.L_x_8180:
[----:B------:R-:W1:Y:S02]  /*11080*/  F2I.FTZ.TRUNC.NTZ R3, R2 ;  /* 0x0000000200037305 */ /* 0x000e64000021f100 */
[----:B-1----:R-:W-:Y:S01]  /*11090*/  STG.E desc[UR36][R16.64], R3 ;  /* 0x0000000310007986 */ /* 0x002fe2000c101924 */
[----:B------:R-:W-:Y:S05]  /*110a0*/  EXIT ;  /* 0x000000000000794d */ /* 0x000fea0003800000 */
.L_x_8179:
[----:B------:R-:W1:Y:S02]  /*110b0*/  F2I.FTZ.TRUNC.NTZ R3, R2 ;  /* 0x0000000200037305 */ /* 0x000e64000021f100 */
[----:B-1----:R-:W-:Y:S01]  /*110c0*/  STG.E.U16 desc[UR36][R16.64], R3 ;  /* 0x0000000310007986 */ /* 0x002fe2000c101524 */
[----:B------:R-:W-:Y:S05]  /*110d0*/  EXIT ;  /* 0x000000000000794d */ /* 0x000fea0003800000 */
.L_x_8175:
[----:B------:R-:W-:-:S09]  /*110e0*/  UISETP.GT.AND UP0, UPT, UR4, 0x6, UPT ;  /* 0x000000060400788c */ /* 0x000fd2000bf04270 */
[----:B------:R-:W-:Y:S05]  /*110f0*/  BRA.U UP0, `(.L_x_8181) ;  /* 0x0000000100247547 */ /* 0x000fea000b800000 */
[----:B------:R-:W-:-:S09]  /*11100*/  UISETP.NE.AND UP0, UPT, UR4, 0x5, UPT ;  /* 0x000000050400788c */ /* 0x000fd2000bf05270 */
[----:B------:R-:W-:Y:S05]  /*11110*/  BRA.U !UP0, `(.L_x_8182) ;  /* 0x0000000108107547 */ /* 0x000fea000b800000 */
[----:B------:R-:W-:-:S09]  /*11120*/  UISETP.NE.AND UP0, UPT, UR4, 0x6, UPT ;  /* 0x000000060400788c */ /* 0x000fd2000bf05270 */
[----:B------:R-:W-:Y:S05]  /*11130*/  BRA.U UP0, `(.L_x_8178) ;  /* 0x0000000500fc7547 */ /* 0x000fea000b800000 */
[----:B------:R-:W-:Y:S01]  /*11140*/  STG.E desc[UR36][R16.64], R2 ;  /* 0x0000000210007986 */ /* 0x000fe2000c101924 */
[----:B------:R-:W-:Y:S05]  /*11150*/  EXIT ;  /* 0x000000000000794d */ /* 0x000fea0003800000 */
.L_x_8182:
[----:B------:R-:W-:-:S05]  /*11160*/  F2FP.F16.F32.PACK_AB R2, RZ, R2 ;  /* 0x00000002ff02723e */ /* 0x000fca00000000ff */
[----:B------:R-:W-:Y:S01]  /*11170*/  STG.E.U16 desc[UR36][R16.64], R2 ;  /* 0x0000000210007986 */ /* 0x000fe2000c101524 */
[----:B------:R-:W-:Y:S05]  /*11180*/  EXIT ;  /* 0x000000000000794d */ /* 0x000fea0003800000 */
.L_x_8181:
[----:B------:R-:W-:-:S09]  /*11190*/  UISETP.NE.AND UP0, UPT, UR4, 0x7, UPT ;  /* 0x000000070400788c */ /* 0x000fd2000bf05270 */
[----:B------:R-:W-:Y:S05]  /*111a0*/  BRA.U !UP0, `(.L_x_8183) ;  /* 0x00000001082c7547 */ /* 0x000fea000b800000 */
[----:B------:R-:W-:-:S09]  /*111b0*/  UISETP.NE.AND UP0, UPT, UR4, 0x8, UPT ;  /* 0x000000080400788c */ /* 0x000fd2000bf05270 */
[----:B------:R-:W-:Y:S05]  /*111c0*/  BRA.U !UP0, `(.L_x_8184) ;  /* 0x0000000108147547 */ /* 0x000fea000b800000 */
[----:B------:R-:W-:-:S09]  /*111d0*/  UISETP.NE.AND UP0, UPT, UR4, 0x9, UPT ;  /* 0x000000090400788c */ /* 0x000fd2000bf05270 */
[----:B------:R-:W-:Y:S05]  /*111e0*/  BRA.U UP0, `(.L_x_8178) ;  /* 0x0000000500d07547 */ /* 0x000fea000b800000 */
[----:B------:R-:W-:-:S05]  /*111f0*/  IMAD.MOV.U32 R3, RZ, RZ, RZ ;  /* 0x000000ffff037224 */ /* 0x000fca00078e00ff */
[----:B------:R-:W-:Y:S01]  /*11200*/  STG.E.64 desc[UR36][R16.64], R2 ;  /* 0x0000000210007986 */ /* 0x000fe2000c101b24 */
[----:B------:R-:W-:Y:S05]  /*11210*/  EXIT ;  /* 0x000000000000794d */ /* 0x000fea0003800000 */
.L_x_8184:
[----:B------:R-:W-:-:S04]  /*11220*/  F2FP.F16.F32.PACK_AB R3, RZ, R2 ;  /* 0x00000002ff03723e */ /* 0x000fc800000000ff */
[----:B------:R-:W-:-:S05]  /*11230*/  PRMT R3, R3, 0x5410, RZ ;  /* 0x0000541003037816 */ /* 0x000fca00000000ff */
[----:B------:R-:W-:Y:S01]  /*11240*/  STG.E desc[UR36][R16.64], R3 ;  /* 0x0000000310007986 */ /* 0x000fe2000c101924 */
[----:B------:R-:W-:Y:S05]  /*11250*/  EXIT ;  /* 0x000000000000794d */ /* 0x000fea0003800000 */
.L_x_8183:
[----:B------:R-:W-:-:S06]  /*11260*/  FMUL.FTZ R2, R2, 1 ;  /* 0x3f80000002027820 */ /* 0x000fcc0000410000 */
[----:B------:R-:W1:Y:S02]  /*11270*/  F2F.F64.F32 R2, R2 ;  /* 0x0000000200027310 */ /* 0x000e640000201800 */
[----:B-1----:R-:W-:Y:S01]  /*11280*/  STG.E.64 desc[UR36][R16.64], R2 ;  /* 0x0000000210007986 */ /* 0x002fe2000c101b24 */
[----:B------:R-:W-:Y:S05]  /*11290*/  EXIT ;  /* 0x000000000000794d */ /* 0x000fea0003800000 */
.L_x_8174:
        /* <DEDUP_REMOVED lines=11> */
[----:B-1----:R-:W-:Y:S01]  /*11350*/  STG.E.U16 desc[UR36][R16.64], R3 ;  /* 0x0000000310007986 */ /* 0x002fe2000c101524 */
[----:B------:R-:W-:Y:S05]  /*11360*/  EXIT ;  /* 0x000000000000794d */ /* 0x000fea0003800000 */
.L_x_8188:
[----:B------:R-:W-:Y:S01]  /*11370*/  LOP3.LUT R4, R2, 0x7fffffff, RZ, 0xc0, !PT ;  /* 0x7fffffff02047812 */ /* 0x000fe200078ec0ff */
[----:B------:R-:W-:Y:S01]  /*11380*/  BSSY.RECONVERGENT B0, `(.L_x_8189) ;  /* 0x0000012000007945 */ /* 0x000fe20003800200 */
[----:B0-----:R-:W-:Y:S02]  /*11390*/  HFMA2 R8, -RZ, RZ, 0, 7.62939453125e-06 ;  /* 0x00000080ff087431 */ /* 0x001fe400000001ff */
        /* <DEDUP_REMOVED lines=13> */
.L_x_8191:
[----:B------:R-:W-:-:S04]  /*11470*/  SHF.R.U32.HI R2, RZ, 0x18, R2 ;  /* 0x00000018ff027819 */ /* 0x000fc80000011602 */
[----:B------:R-:W-:-:S04]  /*11480*/  LOP3.LUT R2, R3, 0x80, R2, 0xf8, !PT ;  /* 0x0000008003027812 */ /* 0x000fc800078ef802 */
[----:B------:R-:W-:-:S07]  /*11490*/  PRMT R8, R2, 0x7610, R8 ;  /* 0x0000761002087816 */ /* 0x000fce0000000008 */
.L_x_8190:
[----:B------:R-:W-:Y:S05]  /*114a0*/  BSYNC.RECONVERGENT B0 ;  /* 0x0000000000007941 */ /* 0x000fea0003800200 */
.L_x_8189:
[----:B------:R-:W-:Y:S01]  /*114b0*/  STG.E.U8 desc[UR36][R16.64], R8 ;  /* 0x0000000810007986 */ /* 0x000fe2000c101124 */
[----:B------:R-:W-:Y:S05]  /*114c0*/  EXIT ;  /* 0x000000000000794d */ /* 0x000fea0003800000 */
.L_x_8187:
[----:B------:R-:W-:Y:S01]  /*114d0*/  LOP3.LUT R4, R2, 0x7fffffff, RZ, 0xc0, !PT ;  /* 0x7fffffff02047812 */ /* 0x000fe200078ec0ff */
[----:B------:R-:W-:Y:S01]  /*114e0*/  BSSY.RECONVERGENT B0, `(.L_x_8192) ;  /* 0x0000012000007945 */ /* 0x000fe20003800200 */
[----:B0-----:R-:W-:Y:S02]  /*114f0*/  IMAD.MOV.U32 R8, RZ, RZ, 0x80 ;  /* 0x00000080ff087424 */ /* 0x001fe400078e00ff */
        /* <DEDUP_REMOVED lines=13> */
.L_x_8194:
[----:B------:R-:W-:-:S04]  /*115d0*/  SHF.R.U32.HI R2, RZ, 0x18, R2 ;  /* 0x00000018ff027819 */ /* 0x000fc80000011602 */
[----:B------:R-:W-:-:S04]  /*115e0*/  LOP3.LUT R3, R3, 0x80, R2, 0xf8, !PT ;  /* 0x0000008003037812 */ /* 0x000fc800078ef802 */
[----:B------:R-:W-:-:S07]  /*115f0*/  PRMT R8, R3, 0x7610, R8 ;  /* 0x0000761003087816 */ /* 0x000fce0000000008 */
.L_x_8193:
[----:B------:R-:W-:Y:S05]  /*11600*/  BSYNC.RECONVERGENT B0 ;  /* 0x0000000000007941 */ /* 0x000fea0003800200 */
.L_x_8192:
[----:B------:R-:W-:Y:S01]  /*11610*/  STG.E.U8 desc[UR36][R16.64], R8 ;  /* 0x0000000810007986 */ /* 0x000fe2000c101124 */
[----:B------:R-:W-:Y:S05]  /*11620*/  EXIT ;  /* 0x000000000000794d */ /* 0x000fea0003800000 */
.L_x_8186:
        /* <DEDUP_REMOVED lines=21> */
.L_x_8196:
[----:B------:R-:W1:Y:S02]  /*11780*/  F2I.U64.TRUNC R2, R2 ;  /* 0x0000000200027311 */ /* 0x000e64000020d800 */
[----:B-1----:R-:W-:Y:S01]  /*11790*/  STG.E.64 desc[UR36][R16.64], R2 ;  /* 0x0000000210007986 */ /* 0x002fe2000c101b24 */
[----:B------:R-:W-:Y:S05]  /*117a0*/  EXIT ;  /* 0x000000000000794d */ /* 0x000fea0003800000 */
.L_x_8195:
[----:B------:R-:W1:Y:S02]  /*117b0*/  F2I.FTZ.U32.TRUNC.NTZ R3, R2 ;  /* 0x0000000200037305 */ /* 0x000e64000021f000 */
[----:B-1----:R-:W-:Y:S01]  /*117c0*/  STG.E desc[UR36][R16.64], R3 ;  /* 0x0000000310007986 */ /* 0x002fe2000c101924 */
[----:B------:R-:W-:Y:S05]  /*117d0*/  EXIT ;  /* 0x000000000000794d */ /* 0x000fea0003800000 */
.L_x_8185:
        /* <DEDUP_REMOVED lines=8> */
[----:B------:R-:W-:Y:S01]  /*11860*/  STG.E.U8 desc[UR36][R16.64], R3 ;  /* 0x0000000310007986 */ /* 0x000fe2000c101124 */
[----:B------:R-:W-:Y:S05]  /*11870*/  EXIT ;  /* 0x000000000000794d */ /* 0x000fea0003800000 */
.L_x_8198:
[----:B------:R-:W-:Y:S01]  /*11880*/  FMUL.FTZ R4, R2, 1 ;  /* 0x3f80000002047820 */ /* 0x000fe20000410000 */
[----:B------:R-:W-:-:S05]  /*11890*/  CS2R R6, SRZ ;  /* 0x0000000000067805 */ /* 0x000fca000001ff00 */
[----:B------:R-:W1:Y:S02]  /*118a0*/  F2F.F64.F32 R4, R4 ;  /* 0x0000000400047310 */ /* 0x000e640000201800 */
[----:B-1----:R-:W-:Y:S01]  /*118b0*/  STG.E.128 desc[UR36][R16.64], R4 ;  /* 0x0000000410007986 */ /* 0x002fe2000c101d24 */
[----:B------:R-:W-:Y:S05]  /*118c0*/  EXIT ;  /* 0x000000000000794d */ /* 0x000fea0003800000 */
.L_x_8197:
[----:B------:R-:W-:-:S09]  /*118d0*/  UISETP.NE.AND UP0, UPT, UR4, 0xf, UPT ;  /* 0x0000000f0400788c */ /* 0x000fd2000bf05270 */
[----:B------:R-:W-:Y:S05]  /*118e0*/  BRA.U !UP0, `(.L_x_8199) ;  /* 0x0000000108e07547 */ /* 0x000fea000b800000 */
[----:B------:R-:W-:-:S09]  /*118f0*/  UISETP.NE.AND UP0, UPT, UR4, 0x17, UPT ;  /* 0x000000170400788c */ /* 0x000fd2000bf05270 */
[----:B------:R-:W-:Y:S05]  /*11900*/  BRA.U !UP0, `(.L_x_8200) ;  /* 0x00000001088c7547 */ /* 0x000fea000b800000 */
[----:B------:R-:W-:-:S09]  /*11910*/  UISETP.NE.AND UP0, UPT, UR4, 0x18, UPT ;  /* 0x000000180400788c */ /* 0x000fd2000bf05270 */
[----:B------:R-:W-:Y:S05]  /*11920*/  BRA.U !UP0, `(.L_x_8201) ;  /* 0x0000000108447547 */ /* 0x000fea000b800000 */
.L_x_8178:
[----:B------:R-:W-:Y:S01]  /*11930*/  MOV R0, 0x0 ;  /* 0x0000000000007802 */ /* 0x000fe20000000f00 */
[----:B------:R-:W1:Y:S01]  /*11940*/  LDCU.64 UR4, c[0x4][0x178] ;  /* 0x01002f00ff0477ac */ /* 0x000e620008000a00 */
[----:B0-----:R-:W-:Y:S02]  /*11950*/  HFMA2 R8, -RZ, RZ, 0, 6.020069122314453125e-06 ;  /* 0x00000065ff087431 */ /* 0x001fe400000001ff */
[----:B------:R-:W-:Y:S01]  /*11960*/  IMAD.MOV.U32 R12, RZ, RZ, 0x1 ;  /* 0x00000001ff0c7424 */ /* 0x000fe200078e00ff */
[----:B------:R0:W2:Y:S01]  /*11970*/  LDC.64 R2, c[0x4][R0] ;  /* 0x0100000000027b82 */ /* 0x0000a20000000a00 */
[----:B------:R-:W3:Y:S01]  /*11980*/  LDCU.64 UR6, c[0x4][0x180] ;  /* 0x01003000ff0677ac */ /* 0x000ee20008000a00 */
[----:B------:R-:W-:Y:S01]  /*11990*/  IMAD.MOV.U32 R13, RZ, RZ, RZ ;  /* 0x000000ffff0d7224 */ /* 0x000fe200078e00ff */
[----:B------:R-:W4:Y:S01]  /*119a0*/  LDCU.64 UR8, c[0x4][0x70] ;  /* 0x01000e00ff0877ac */ /* 0x000f220008000a00 */
[----:B-1----:R-:W-:Y:S01]  /*119b0*/  MOV R4, UR4 ;  /* 0x0000000400047c02 */ /* 0x002fe20008000f00 */
[----:B------:R-:W-:-:S02]  /*119c0*/  IMAD.U32 R5, RZ, RZ, UR5 ;  /* 0x00000005ff057e24 */ /* 0x000fc4000f8e00ff */
[----:B---3--:R-:W-:Y:S01]  /*119d0*/  IMAD.U32 R6, RZ, RZ, UR6 ;  /* 0x00000006ff067e24 */ /* 0x008fe2000f8e00ff */
[----:B------:R-:W-:Y:S01]  /*119e0*/  MOV R7, UR7 ;  /* 0x0000000700077c02 */ /* 0x000fe20008000f00 */
[----:B----4-:R-:W-:Y:S02]  /*119f0*/  IMAD.U32 R10, RZ, RZ, UR8 ;  /* 0x00000008ff0a7e24 */ /* 0x010fe4000f8e00ff */
[----:B0-----:R-:W-:-:S07]  /*11a00*/  IMAD.U32 R11, RZ, RZ, UR9 ;  /* 0x00000009ff0b7e24 */ /* 0x001fce000f8e00ff */
[----:B------:R-:W-:-:S07]  /*11a10*/  LEPC R20, `(.L_x_8202) ;  /* 0x000000001014794e */ /* 0x000fce0000000000 */
[----:B--2---:R-:W-:Y:S05]  /*11a20*/  CALL.ABS.NOINC R2 ;  /* 0x0000000002007343 */ /* 0x004fea0003c00000 */
.L_x_8202:
[----:B------:R-:W-:Y:S05]  /*11a30*/  EXIT ;  /* 0x000000000000794d */ /* 0x000fea0003800000 */
.L_x_8201:
[----:B------:R-:W-:Y:S01]  /*11a40*/  LOP3.LUT R4, R2, 0x7fffffff, RZ, 0xc0, !PT ;  /* 0x7fffffff02047812 */ /* 0x000fe200078ec0ff */
[----:B------:R-:W-:Y:S01]  /*11a50*/  BSSY.RECONVERGENT B0, `(.L_x_8203) ;  /* 0x000000b000007945 */ /* 0x000fe20003800200 */
[----:B------:R-:W-:Y:S02]  /*11a60*/  SHF.R.U32.HI R5, RZ, 0x18, R2 ;  /* 0x00000018ff057819 */ /* 0x000fe40000011602 */
[----:B------:R-:W-:Y:S02]  /*11a70*/  ISETP.GT.U32.AND P0, PT, R4, 0x43efffff, PT ;  /* 0x43efffff0400780c */ /* 0x000fe40003f04070 */
[----:B------:R-:W-:-:S11]  /*11a80*/  MOV R0, 0x7f ;  /* 0x0000007f00007802 */ /* 0x000fd60000000f00 */
[----:B------:R-:W-:Y:S05]  /*11a90*/  @P0 BRA `(.L_x_8204) ;  /* 0x0000000000180947 */ /* 0x000fea0003800000 */
[----:B------:R-:W-:-:S13]  /*11aa0*/  ISETP.GE.U32.AND P0, PT, R4, 0x3c800000, PT ;  /* 0x3c8000000400780c */ /* 0x000fda0003f06070 */
[----:B------:R-:W-:-:S04]  /*11ab0*/  @P0 SHF.R.U32.HI R0, RZ, 0x14, R2 ;  /* 0x00000014ff000819 */ /* 0x000fc80000011602 */
[----:B------:R-:W-:-:S04]  /*11ac0*/  @P0 LOP3.LUT R3, R0, 0x1, RZ, 0xc0, !PT ;  /* 0x0000000100030812 */ /* 0x000fc800078ec0ff */
[----:B------:R-:W-:-:S04]  /*11ad0*/  @P0 IADD3 R0, PT, PT, R2, 0x407ffff, R3 ;  /* 0x0407ffff02000810 */ /* 0x000fc80007ffe003 */
[----:B------:R-:W-:Y:S01]  /*11ae0*/  @P0 SHF.R.U32.HI R0, RZ, 0x14, R0 ;  /* 0x00000014ff000819 */ /* 0x000fe20000011600 */
[----:B------:R-:W-:-:S07]  /*11af0*/  @!P0 FADD.FTZ R0, R4, 16384 ;  /* 0x4680000004008421 */ /* 0x000fce0000010000 */
.L_x_8204:
[----:B------:R-:W-:Y:S05]  /*11b00*/  BSYNC.RECONVERGENT B0 ;  /* 0x0000000000007941 */ /* 0x000fea0003800200 */
.L_x_8203:
[----:B------:R-:W-:-:S05]  /*11b10*/  LOP3.LUT R3, R0, 0x80, R5, 0xf8, !PT ;  /* 0x0000008000037812 */ /* 0x000fca00078ef805 */
[----:B------:R-:W-:Y:S01]  /*11b20*/  STG.E.U8 desc[UR36][R16.64], R3 ;  /* 0x0000000310007986 */ /* 0x000fe2000c101124 */
[----:B------:R-:W-:Y:S05]  /*11b30*/  EXIT ;  /* 0x000000000000794d */ /* 0x000fea0003800000 */
.L_x_8200:
        /* <DEDUP_REMOVED lines=11> */
.L_x_8206:
[----:B------:R-:W-:Y:S01]  /*11bf0*/  IMAD.MOV.U32 R0, RZ, RZ, 0x7f ;  /* 0x0000007fff007424 */ /* 0x000fe200078e00ff */
[----:B------:R-:W-:-:S04]  /*11c00*/  ISETP.GT.U32.AND P0, PT, R4, 0x7f800000, PT ;  /* 0x7f8000000400780c */ /* 0x000fc80003f04070 */
[----:B------:R-:W-:-:S09]  /*11c10*/  SEL R0, R0, 0x7c, P0 ;  /* 0x0000007c00007807 */ /* 0x000fd20000000000 */
.L_x_8207:
[----:B------:R-:W-:Y:S05]  /*11c20*/  BSYNC.RECONVERGENT B0 ;  /* 0x0000000000007941 */ /* 0x000fea0003800200 */
.L_x_8205:
[----:B------:R-:W-:-:S04]  /*11c30*/  SHF.R.U32.HI R3, RZ, 0x18, R2 ;  /* 0x00000018ff037819 */ /* 0x000fc80000011602 */
[----:B------:R-:W-:-:S05]  /*11c40*/  LOP3.LUT R3, R0, 0x80, R3, 0xf8, !PT ;  /* 0x0000008000037812 */ /* 0x000fca00078ef803 */
[----:B------:R-:W-:Y:S01]  /*11c50*/  STG.E.U8 desc[UR36][R16.64], R3 ;  /* 0x0000000310007986 */ /* 0x000fe2000c101124 */
[----:B------:R-:W-:Y:S05]  /*11c60*/  EXIT ;  /* 0x000000000000794d */ /* 0x000fea0003800000 */
.L_x_8199:
[----:B------:R-:W-:-:S05]  /*11c70*/  F2FP.BF16.F32.PACK_AB R2, RZ, R2 ;  /* 0x00000002ff02723e */ /* 0x000fca00000010ff */
[----:B------:R-:W-:Y:S01]  /*11c80*/  STG.E.U16 desc[UR36][R16.64], R2 ;  /* 0x0000000210007986 */ /* 0x000fe2000c101524 */
[----:B------:R-:W-:Y:S05]  /*11c90*/  EXIT ;  /* 0x000000000000794d */ /* 0x000fea0003800000 */
.L_x_8208:
        /* <DEDUP_REMOVED lines=14> */
.L_x_32865:


//--------------------- .text._ZN2at6native27unrolled_elementwise_kernelINS0_13BinaryFunctorIfffZZZNS0_15binary_internal21div_floor_kernel_cudaERNS_18TensorIteratorBaseEENKUlvE1_clEvENKUlvE0_clEvEUlffE_EESt5arrayIPcLm3EELi4E23TrivialOffsetCalculatorILi2EjESD_ILi1EjENS0_6memory12LoadWithCastILi2EEENSG_13StoreWithCastILi1EEEEEviT_T0_T2_T3_T4_T5_ --------------------------
	.section	.text._ZN2at6native27unrolled_elementwise_kernelINS0_13BinaryFunctorIfffZZZNS0_15binary_internal21div_floor_kernel_cudaERNS_18TensorIteratorBaseEENKUlvE1_clEvENKUlvE0_clEvEUlffE_EESt5arrayIPcLm3EELi4E23TrivialOffsetCalculatorILi2EjESD_ILi1EjENS0_6memory12LoadWithCastILi2EEENSG_13StoreWithCastILi1EEEEEviT_T0_T2_T3_T4_T5_,"ax",@progbits
	.align	128
        .global         _ZN2at6native27unrolled_elementwise_kernelINS0_13BinaryFunctorIfffZZZNS0_15binary_internal21div_floor_kernel_cudaERNS_18TensorIteratorBaseEENKUlvE1_clEvENKUlvE0_clEvEUlffE_EESt5arrayIPcLm3EELi4E23TrivialOffsetCalculatorILi2EjESD_ILi1EjENS0_6memory12LoadWithCastILi2EEENSG_13StoreWithCastILi1EEEEEviT_T0_T2_T3_T4_T5_
        .type           _ZN2at6native27unrolled_elementwise_kernelINS0_13BinaryFunctorIfffZZZNS0_15binary_internal21div_floor_kernel_cudaERNS_18TensorIteratorBaseEENKUlvE1_clEvENKUlvE0_clEvEUlffE_EESt5arrayIPcLm3EELi4E23TrivialOffsetCalculatorILi2EjESD_ILi1EjENS0_6memory12LoadWithCastILi2EEENSG_13StoreWithCastILi1EEEEEviT_T0_T2_T3_T4_T5_,@function
        .size           _ZN2at6native27unrolled_elementwise_kernelINS0_13BinaryFunctorIfffZZZNS0_15binary_internal21div_floor_kernel_cudaERNS_18TensorIteratorBaseEENKUlvE1_clEvENKUlvE0_clEvEUlffE_EESt5arrayIPcLm3EELi4E23TrivialOffsetCalculatorILi2EjESD_ILi1EjENS0_6memory12LoadWithCastILi2EEENSG_13StoreWithCastILi1EEEEEviT_T0_T2_T3_T4_T5_,(.L_x_32866 - _ZN2at6native27unrolled_elementwise_kernelINS0_13BinaryFunctorIfffZZZNS0_15binary_internal21div_floor_kernel_cudaERNS_18TensorIteratorBaseEENKUlvE1_clEvENKUlvE0_clEvEUlffE_EESt5arrayIPcLm3EELi4E23TrivialOffsetCalculatorILi2EjESD_ILi1EjENS0_6memory12LoadWithCastILi2EEENSG_13StoreWithCastILi1EEEEEviT_T0_T2_T3_T4_T5_)
        .other          _ZN2at6native27unrolled_elementwise_kernelINS0_13BinaryFunctorIfffZZZNS0_15binary_internal21div_floor_kernel_cudaERNS_18TensorIteratorBaseEENKUlvE1_clEvENKUlvE0_clEvEUlffE_EESt5arrayIPcLm3EELi4E23TrivialOffsetCalculatorILi2EjESD_ILi1EjENS0_6memory12LoadWithCastILi2EEENSG_13StoreWithCastILi1EEEEEviT_T0_T2_T3_T4_T5_,@"STO_CUDA_ENTRY STV_DEFAULT"
_ZN2at6native27unrolled_elementwise_kernelINS0_13BinaryFunctorIfffZZZNS0_15binary_internal21div_floor_kernel_cudaERNS_18TensorIteratorBaseEENKUlvE1_clEvENKUlvE0_clEvEUlffE_EESt5arrayIPcLm3EELi4E23TrivialOffsetCalculatorILi2EjESD_ILi1EjENS0_6memory12LoadWithCastILi2EEENSG_13StoreWithCastILi1EEEEEviT_T0_T2_T3_T4_T5_:
.text._ZN2at6native27unrolled_elementwise_kernelINS0_13BinaryFunctorIfffZZZNS0_15binary_internal21div_floor_kernel_cudaERNS_18TensorIteratorBaseEENKUlvE1_clEvENKUlvE0_clEvEUlffE_EESt5arrayIPcLm3EELi4E23TrivialOffsetCalculatorILi2EjESD_ILi1EjENS0_6memory12LoadWithCastILi2EEENSG_13StoreWithCastILi1EEEEEviT_T0_T2_T3_T4_T5_:
[----:B------:R-:W0:Y:S01]  /*0000*/  LDC R1, c[0x0][0x37c] ;  /* 0x0000df00ff017b82 */ /* 0x000e220000000800 */
[----:B------:R-:W1:Y:S07]  /*0010*/  S2R R2, SR_CTAID.X ;  /* 0x0000000000027919 */ /* 0x000e6e0000002500 */
[----:B------:R-:W1:Y:S01]  /*0020*/  LDC R17, c[0x0][0x380] ;  /* 0x0000e000ff117b82 */ /* 0x000e620000000800 */
[----:B------:R-:W2:Y:S01]  /*0030*/  LDCU.64 UR36, c[0x0][0x358] ;  /* 0x00006b00ff2477ac */ /* 0x000ea20008000a00 */
[----:B------:R-:W-:Y:S01]  /*0040*/  BSSY.RECONVERGENT B7, `(.L_x_8209) ;  /* 0x00001df000077945 */ /* 0x000fe20003800200 */
[----:B------:R-:W3:Y:S01]  /*0050*/  S2R R26, SR_TID.X ;  /* 0x00000000001a7919 */ /* 0x000ee20000002100 */
[----:B------:R-:W-:Y:S01]  /*0060*/  IMAD.MOV.U32 R29, RZ, RZ, RZ ;  /* 0x000000ffff1d7224 */ /* 0x000fe200078e00ff */
[----:B------:R-:W4:Y:S01]  /*0070*/  LDCU.U8 UR38, c[0x0][0x3a4] ;  /* 0x00007480ff2677ac */ /* 0x000f220008000000 */
[----:B------:R-:W-:Y:S01]  /*0080*/  IMAD.MOV.U32 R16, RZ, RZ, RZ ;  /* 0x000000ffff107224 */ /* 0x000fe200078e00ff */
        /* <DEDUP_REMOVED lines=8> */
[----:B------:R-:W-:Y:S01]  /*0110*/  BSSY.RECONVERGENT B6, `(.L_x_8211) ;  /* 0x00000e6000067945 */ /* 0x000fe20003800200 */
        /* <DEDUP_REMOVED lines=17> */
.L_x_8215:
[----:B------:R-:W2:Y:S02]  /*0230*/  LDG.E.U8 R4, desc[UR36][R4.64] ;  /* 0x0000002404047981 */ /* 0x000ea4000c1e1100 */
[----:B--2---:R-:W-:Y:S01]  /*0240*/  I2FP.F32.U32 R29, R4 ;  /* 0x00000004001d7245 */ /* 0x004fe20000201000 */
[----:B------:R-:W-:Y:S06]  /*0250*/  BRA `(.L_x_8217) ;  /* 0x0000000c00447947 */ /* 0x000fec0003800000 */
.L_x_8214:
        /* <DEDUP_REMOVED lines=9> */
.L_x_8219:
[----:B------:R-:W2:Y:S02]  /*02f0*/  LDG.E R4, desc[UR36][R4.64] ;  /* 0x0000002404047981 */ /* 0x000ea4000c1e1900 */
[----:B--2---:R-:W-:Y:S01]  /*0300*/  I2FP.F32.S32 R29, R4 ;  /* 0x00000004001d7245 */ /* 0x004fe20000201400 */
[----:B------:R-:W-:Y:S06]  /*0310*/  BRA `(.L_x_8217) ;  /* 0x0000000c00147947 */ /* 0x000fec0003800000 */
.L_x_8218:
[----:B------:R-:W2:Y:S02]  /*0320*/  LDG.E.U16 R4, desc[UR36][R4.64] ;  /* 0x0000002404047981 */ /* 0x000ea4000c1e1500 */
[----:B--2---:R0:W1:Y:S01]  /*0330*/  I2F.S16 R29, R4 ;  /* 0x00000004001d7306 */ /* 0x0040620000101400 */
[----:B------:R-:W-:Y:S05]  /*0340*/  BRA `(.L_x_8217) ;  /* 0x0000000c00087947 */ /* 0x000fea0003800000 */
.L_x_8213:
        /* <DEDUP_REMOVED lines=8> */
.L_x_8221:
[----:B------:R-:W2:Y:S02]  /*03d0*/  LDG.E.U16 R4, desc[UR36][R4.64] ;  /* 0x0000002404047981 */ /* 0x000ea4000c1e1500 */
[----:B--2---:R-:W-:Y:S01]  /*03e0*/  HADD2.F32 R29, -RZ, R4.H0_H0 ;  /* 0x20000004ff1d7230 */ /* 0x004fe20000004100 */
[----:B------:R-:W-:Y:S06]  /*03f0*/  BRA `(.L_x_8217) ;  /* 0x0000000800dc7947 */ /* 0x000fec0003800000 */
.L_x_8220:
        /* <DEDUP_REMOVED lines=8> */
.L_x_8223:
[----:B------:R-:W2:Y:S02]  /*0480*/  LDG.E.U16 R4, desc[UR36][R4.64] ;  /* 0x0000002404047981 */ /* 0x000ea4000c1e1500 */
[----:B--2---:R-:W-:Y:S01]  /*0490*/  HADD2.F32 R29, -RZ, R4.H0_H0 ;  /* 0x20000004ff1d7230 */ /* 0x004fe20000004100 */
[----:B------:R-:W-:Y:S06]  /*04a0*/  BRA `(.L_x_8217) ;  /* 0x0000000800b07947 */ /* 0x000fec0003800000 */
.L_x_8222:
        /* <DEDUP_REMOVED lines=11> */
.L_x_8212:
        /* <DEDUP_REMOVED lines=12> */
.L_x_8226:
        /* <DEDUP_REMOVED lines=11> */
.L_x_8225:
        /* <DEDUP_REMOVED lines=25> */
.L_x_8228:
        /* <DEDUP_REMOVED lines=12> */
.L_x_8227:
[----:B------:R-:W2:Y:S02]  /*0920*/  LDG.E.U16 R4, desc[UR36][R4.64] ;  /* 0x0000002404047981 */ /* 0x000ea4000c1e1500 */
[----:B--2---:R-:W-:Y:S01]  /*0930*/  IMAD.U32 R29, R4, 0x10000, RZ ;  /* 0x00010000041d7824 */ /* 0x004fe200078e00ff */
[----:B------:R-:W-:Y:S06]  /*0940*/  BRA `(.L_x_8217) ;  /* 0x0000000400887947 */ /* 0x000fec0003800000 */
.L_x_8224:
        /* <DEDUP_REMOVED lines=11> */
.L_x_8231:
        /* <DEDUP_REMOVED lines=20> */
.L_x_8233:
[----:B------:R-:W-:Y:S05]  /*0b40*/  BSYNC.RECONVERGENT B0 ;  /* 0x0000000000007941 */ /* 0x000fea0003800200 */
.L_x_8232:
[----:B------:R-:W-:Y:S01]  /*0b50*/  IMAD.SHL.U32 R0, R0, 0x100000, RZ ;  /* 0x0010000000007824 */ /* 0x000fe200078e00ff */
[----:B------:R-:W-:-:S04]  /*0b60*/  LEA R3, R3, 0x3b800000, 0x17 ;  /* 0x3b80000003037811 */ /* 0x000fc800078eb8ff */
[----:B------:R-:W-:Y:S01]  /*0b70*/  LOP3.LUT R29, R3, R0, R29, 0xfe, !PT ;  /* 0x00000000031d7212 */ /* 0x000fe200078efe1d */
[----:B------:R-:W-:Y:S06]  /*0b80*/  BRA `(.L_x_8217) ;  /* 0x0000000000f87947 */ /* 0x000fec0003800000 */
.L_x_8230:
        /* <DEDUP_REMOVED lines=20> */
.L_x_8235:
[----:B------:R-:W-:Y:S05]  /*0cd0*/  BSYNC.RECONVERGENT B0 ;  /* 0x0000000000007941 */ /* 0x000fea0003800200 */
.L_x_8234:
[----:B------:R-:W-:Y:S01]  /*0ce0*/  IMAD.SHL.U32 R0, R0, 0x200000, RZ ;  /* 0x0020000000007824 */ /* 0x000fe200078e00ff */
[----:B------:R-:W-:-:S04]  /*0cf0*/  LEA R3, R3, 0x37800000, 0x17 ;  /* 0x3780000003037811 */ /* 0x000fc800078eb8ff */
[----:B------:R-:W-:Y:S01]  /*0d00*/  LOP3.LUT R29, R3, R0, R29, 0xfe, !PT ;  /* 0x00000000031d7212 */ /* 0x000fe200078efe1d */
[----:B------:R-:W-:Y:S06]  /*0d10*/  BRA `(.L_x_8217) ;  /* 0x0000000000947947 */ /* 0x000fec0003800000 */
.L_x_8229:
[----:B------:R-:W-:-:S09]  /*0d20*/  UISETP.NE.AND UP0, UPT, UR4, 0x1c, UPT ;  /* 0x0000001c0400788c */ /* 0x000fd2000bf05270 */
[----:B------:R-:W-:Y:S05]  /*0d30*/  BRA.U !UP0, `(.L_x_8236) ;  /* 0x0000000108847547 */ /* 0x000fea000b800000 */
[----:B------:R-:W-:-:S09]  /*0d40*/  UISETP.NE.AND UP0, UPT, UR4, 0x1d, UPT ;  /* 0x0000001d0400788c */ /* 0x000fd2000bf05270 */
[----:B------:R-:W-:Y:S05]  /*0d50*/  BRA.U !UP0, `(.L_x_8237) ;  /* 0x0000000108707547 */ /* 0x000fea000b800000 */
[----:B------:R-:W-:-:S09]  /*0d60*/  UISETP.NE.AND UP0, UPT, UR4, 0x2c, UPT ;  /* 0x0000002c0400788c */ /* 0x000fd2000bf05270 */
[----:B------:R-:W-:Y:S05]  /*0d70*/  BRA.U !UP0, `(.L_x_8238) ;  /* 0x0000000108487547 */ /* 0x000fea000b800000 */
.L_x_8216:
        /* <DEDUP_REMOVED lines=16> */
.L_x_8239:
[----:B------:R-:W-:Y:S01]  /*0e80*/  IMAD.MOV.U32 R29, RZ, RZ, RZ ;  /* 0x000000ffff1d7224 */ /* 0x000fe200078e00ff */
[----:B------:R-:W-:Y:S06]  /*0e90*/  BRA `(.L_x_8217) ;  /* 0x0000000000347947 */ /* 0x000fec0003800000 */
.L_x_8238:
[----:B------:R-:W2:Y:S01]  /*0ea0*/  LDG.E.U8 R4, desc[UR36][R4.64] ;  /* 0x0000002404047981 */ /* 0x000ea2000c1e1100 */
[----:B------:R-:W-:Y:S01]  /*0eb0*/  IMAD.MOV.U32 R29, RZ, RZ, 0x400000 ;  /* 0x00400000ff1d7424 */ /* 0x000fe200078e00ff */
[----:B--2---:R-:W-:-:S13]  /*0ec0*/  ISETP.NE.AND P0, PT, R4, RZ, PT ;  /* 0x000000ff0400720c */ /* 0x004fda0003f05270 */
[----:B------:R-:W-:Y:S05]  /*0ed0*/  @!P0 BRA `(.L_x_8217) ;  /* 0x0000000000248947 */ /* 0x000fea0003800000 */
[----:B------:R-:W-:-:S13]  /*0ee0*/  ISETP.NE.AND P0, PT, R4, 0xff, PT ;  /* 0x000000ff0400780c */ /* 0x000fda0003f05270 */
[----:B------:R-:W-:Y:S02]  /*0ef0*/  @!P0 IMAD.MOV.U32 R29, RZ, RZ, 0x7f800001 ;  /* 0x7f800001ff1d8424 */ /* 0x000fe400078e00ff */
[----:B------:R-:W-:Y:S01]  /*0f00*/  @P0 IMAD.SHL.U32 R29, R4, 0x800000, RZ ;  /* 0x00800000041d0824 */ /* 0x000fe200078e00ff */
[----:B------:R-:W-:Y:S06]  /*0f10*/  BRA `(.L_x_8217) ;  /* 0x0000000000147947 */ /* 0x000fec0003800000 */
.L_x_8237:
[----:B------:R-:W2:Y:S02]  /*0f20*/  LDG.E.64 R4, desc[UR36][R4.64] ;  /* 0x0000002404047981 */ /* 0x000ea4000c1e1b00 */
[----:B--2---:R0:W1:Y:S02]  /*0f30*/  I2F.U64 R29, R4 ;  /* 0x00000004001d7312 */ /* 0x0040640000301000 */
[----:B01----:R-:W-:Y:S05]  /*0f40*/  BRA `(.L_x_8217) ;  /* 0x0000000000087947 */ /* 0x003fea0003800000 */
.L_x_8236:
[----:B------:R-:W2:Y:S02]  /*0f50*/  LDG.E R4, desc[UR36][R4.64] ;  /* 0x0000002404047981 */ /* 0x000ea4000c1e1900 */
[----:B--2---:R-:W-:-:S07]  /*0f60*/  I2FP.F32.U32 R29, R4 ;  /* 0x00000004001d7245 */ /* 0x004fce0000201000 */
.L_x_8217:
[----:B------:R-:W-:Y:S05]  /*0f70*/  BSYNC.RECONVERGENT B6 ;  /* 0x0000000000067941 */ /* 0x000fea0003800200 */
.L_x_8211:
[----:B0-2-4-:R-:W0:Y:S01]  /*0f80*/  LDC.64 R4, c[0x0][0x398] ;  /* 0x0000e600ff047b82 */ /* 0x015e220000000a00 */
[----:B------:R-:W2:Y:S01]  /*0f90*/  LDCU UR5, c[0x0][0x3ac] ;  /* 0x00007580ff0577ac */ /* 0x000ea20008000800 */
[----:B------:R-:W-:Y:S01]  /*0fa0*/  BSSY.RECONVERGENT B6, `(.L_x_8240) ;  /* 0x00000e7000067945 */ /* 0x000fe20003800200 */
[----:B------:R-:W-:-:S04]  /*0fb0*/  UPRMT UR4, UR39, 0x9910, URZ ;  /* 0x0000991027047896 */ /* 0x000fc800080000ff */
        /* <DEDUP_REMOVED lines=14> */
[----:B--2---:R0:W2:Y:S01]  /*10a0*/  I2F.S16 R16, R4 ;  /* 0x0000000400107306 */ /* 0x0040a20000101400 */
[----:B------:R-:W-:Y:S05]  /*10b0*/  BRA `(.L_x_8246) ;  /* 0x0000000c00547947 */ /* 0x000fea0003800000 */
.L_x_8244:
[----:B------:R-:W2:Y:S02]  /*10c0*/  LDG.E.U8 R4, desc[UR36][R4.64] ;  /* 0x0000002404047981 */ /* 0x000ea4000c1e1100 */
[----:B--2---:R-:W-:Y:S01]  /*10d0*/  I2FP.F32.U32 R16, R4 ;  /* 0x0000000400107245 */ /* 0x004fe20000201000 */
[----:B------:R-:W-:Y:S06]  /*10e0*/  BRA `(.L_x_8246) ;  /* 0x0000000c00487947 */ /* 0x000fec0003800000 */
.L_x_8243:
        /* <DEDUP_REMOVED lines=9> */
.L_x_8248:
[----:B------:R-:W2:Y:S02]  /*1180*/  LDG.E R4, desc[UR36][R4.64] ;  /* 0x0000002404047981 */ /* 0x000ea4000c1e1900 */
[----:B--2---:R-:W-:Y:S01]  /*1190*/  I2FP.F32.S32 R16, R4 ;  /* 0x0000000400107245 */ /* 0x004fe20000201400 */
[----:B------:R-:W-:Y:S06]  /*11a0*/  BRA `(.L_x_8246) ;  /* 0x0000000c00187947 */ /* 0x000fec0003800000 */
.L_x_8247:
[----:B------:R-:W2:Y:S02]  /*11b0*/  LDG.E.U16 R4, desc[UR36][R4.64] ;  /* 0x0000002404047981 */ /* 0x000ea4000c1e1500 */
[----:B--2---:R4:W0:Y:S01]  /*11c0*/  I2F.S16 R16, R4 ;  /* 0x0000000400107306 */ /* 0x0048220000101400 */
[----:B------:R-:W-:Y:S05]  /*11d0*/  BRA `(.L_x_8246) ;  /* 0x0000000c000c7947 */ /* 0x000fea0003800000 */
.L_x_8242:
        /* <DEDUP_REMOVED lines=8> */
.L_x_8250:
[----:B------:R-:W2:Y:S02]  /*1260*/  LDG.E.U16 R4, desc[UR36][R4.64] ;  /* 0x0000002404047981 */ /* 0x000ea4000c1e1500 */
[----:B--2---:R-:W-:Y:S01]  /*1270*/  HADD2.F32 R16, -RZ, R4.H0_H0 ;  /* 0x20000004ff107230 */ /* 0x004fe20000004100 */
[----:B------:R-:W-:Y:S06]  /*1280*/  BRA `(.L_x_8246) ;  /* 0x0000000800e07947 */ /* 0x000fec0003800000 */
.L_x_8249:
        /* <DEDUP_REMOVED lines=8> */
.L_x_8252:
[----:B------:R-:W2:Y:S02]  /*1310*/  LDG.E.U16 R4, desc[UR36][R4.64] ;  /* 0x0000002404047981 */ /* 0x000ea4000c1e1500 */
[----:B--2---:R-:W-:Y:S01]  /*1320*/  HADD2.F32 R16, -RZ, R4.H0_H0 ;  /* 0x20000004ff107230 */ /* 0x004fe20000004100 */
[----:B------:R-:W-:Y:S06]  /*1330*/  BRA `(.L_x_8246) ;  /* 0x0000000800b47947 */ /* 0x000fec0003800000 */
.L_x_8251:
        /* <DEDUP_REMOVED lines=11> */
.L_x_8241:
        /* <DEDUP_REMOVED lines=12> */
.L_x_8255:
        /* <DEDUP_REMOVED lines=11> */
.L_x_8254:
        /* <DEDUP_REMOVED lines=25> */
.L_x_8257:
        /* <DEDUP_REMOVED lines=11> */
[----:B------:R-:W-:Y:S01]  /*17a0*/  LOP3.LUT R16, R0, 0x80000000, R3, 0xf8, !PT ;  /* 0x8000000000107812 */ /* 0x000fe200078ef803 */
[----:B------:R-:W-:Y:S06]  /*17b0*/  BRA `(.L_x_8246) ;  /* 0x0000000400947947 */ /* 0x000fec0003800000 */
.L_x_8256:
[----:B------:R-:W2:Y:S02]  /*17c0*/  LDG.E.U16 R4, desc[UR36][R4.64] ;  /* 0x0000002404047981 */ /* 0x000ea4000c1e1500 */
[----:B--2---:R-:W-:Y:S01]  /*17d0*/  IMAD.U32 R16, R4, 0x10000, RZ ;  /* 0x0001000004107824 */ /* 0x004fe200078e00ff */
[----:B------:R-:W-:Y:S06]  /*17e0*/  BRA `(.L_x_8246) ;  /* 0x0000000400887947 */ /* 0x000fec0003800000 */
.L_x_8253:
        /* <DEDUP_REMOVED lines=11> */
.L_x_8260:
        /* <DEDUP_REMOVED lines=20> */
.L_x_8262:
[----:B------:R-:W-:Y:S05]  /*19e0*/  BSYNC.RECONVERGENT B0 ;  /* 0x0000000000007941 */ /* 0x000fea0003800200 */
.L_x_8261:
[----:B------:R-:W-:Y:S01]  /*19f0*/  IMAD.SHL.U32 R0, R0, 0x100000, RZ ;  /* 0x0010000000007824 */ /* 0x000fe200078e00ff */
[----:B------:R-:W-:-:S04]  /*1a00*/  LEA R3, R3, 0x3b800000, 0x17 ;  /* 0x3b80000003037811 */ /* 0x000fc800078eb8ff */
[----:B------:R-:W-:Y:S01]  /*1a10*/  LOP3.LUT R16, R3, R0, R7, 0xfe, !PT ;  /* 0x0000000003107212 */ /* 0x000fe200078efe07 */
[----:B------:R-:W-:Y:S06]  /*1a20*/  BRA `(.L_x_8246) ;  /* 0x0000000000f87947 */ /* 0x000fec0003800000 */
.L_x_8259:
        /* <DEDUP_REMOVED lines=20> */
.L_x_8264:
[----:B------:R-:W-:Y:S05]  /*1b70*/  BSYNC.RECONVERGENT B0 ;  /* 0x0000000000007941 */ /* 0x000fea0003800200 */
.L_x_8263:
[----:B------:R-:W-:Y:S01]  /*1b80*/  IMAD.SHL.U32 R0, R0, 0x200000, RZ ;  /* 0x0020000000007824 */ /* 0x000fe200078e00ff */
[----:B------:R-:W-:-:S04]  /*1b90*/  LEA R3, R3, 0x37800000, 0x17 ;  /* 0x3780000003037811 */ /* 0x000fc800078eb8ff */
[----:B------:R-:W-:Y:S01]  /*1ba0*/  LOP3.LUT R16, R3, R0, R7, 0xfe, !PT ;  /* 0x0000000003107212 */ /* 0x000fe200078efe07 */
[----:B------:R-:W-:Y:S06]  /*1bb0*/  BRA `(.L_x_8246) ;  /* 0x0000000000947947 */ /* 0x000fec0003800000 */
.L_x_8258:
[----:B------:R-:W-:-:S09]  /*1bc0*/  UISETP.NE.AND UP0, UPT, UR4, 0x1c, UPT ;  /* 0x0000001c0400788c */ /* 0x000fd2000bf05270 */
[----:B------:R-:W-:Y:S05]  /*1bd0*/  BRA.U !UP0, `(.L_x_8265) ;  /* 0x0000000108847547 */ /* 0x000fea000b800000 */
[----:B------:R-:W-:-:S09]  /*1be0*/  UISETP.NE.AND UP0, UPT, UR4, 0x1d, UPT ;  /* 0x0000001d0400788c */ /* 0x000fd2000bf05270 */
[----:B------:R-:W-:Y:S05]  /*1bf0*/  BRA.U !UP0, `(.L_x_8266) ;  /* 0x0000000108707547 */ /* 0x000fea000b800000 */
[----:B------:R-:W-:-:S09]  /*1c00*/  UISETP.NE.AND UP0, UPT, UR4, 0x2c, UPT ;  /* 0x0000002c0400788c */ /* 0x000fd2000bf05270 */
[----:B------:R-:W-:Y:S05]  /*1c10*/  BRA.U !UP0, `(.L_x_8267) ;  /* 0x0000000108487547 */ /* 0x000fea000b800000 */
.L_x_8245:
[----:B------:R-:W-:Y:S01]  /*1c20*/  MOV R14, 0x0 ;  /* 0x00000000000e7802 */ /* 0x000fe20000000f00 */
[----:B------:R-:W0:Y:S01]  /*1c30*/  LDCU.64 UR4, c[0x4][0x178] ;  /* 0x01002f00ff0477ac */ /* 0x000e220008000a00 */
[----:B------:R-:W-:Y:S02]  /*1c40*/  IMAD.MOV.U32 R8, RZ, RZ, 0x4e ;  /* 0x0000004eff087424 */ /* 0x000fe400078e00ff */
[----:B------:R-:W-:Y:S01]  /*1c50*/  IMAD.MOV.U32 R12, RZ, RZ, 0x1 ;  /* 0x00000001ff0c7424 */ /* 0x000fe200078e00ff */
[----:B------:R-:W2:Y:S01]  /*1c60*/  LDCU.64 UR6, c[0x4][0x180] ;  /* 0x01003000ff0677ac */ /* 0x000ea20008000a00 */
[----:B------:R-:W4:Y:S01]  /*1c70*/  LDC.64 R14, c[0x4][R14] ;  /* 0x010000000e0e7b82 */ /* 0x000f220000000a00 */
[----:B------:R-:W-:Y:S01]  /*1c80*/  IMAD.MOV.U32 R13, RZ, RZ, RZ ;  /* 0x000000ffff0d7224 */ /* 0x000fe200078e00ff */
[----:B------:R-:W1:Y:S01]  /*1c90*/  LDCU.64 UR8, c[0x4][0x68] ;  /* 0x01000d00ff0877ac */ /* 0x000e620008000a00 */
[----:B0-----:R-:W-:Y:S02]  /*1ca0*/  IMAD.U32 R4, RZ, RZ, UR4 ;  /* 0x00000004ff047e24 */ /* 0x001fe4000f8e00ff */
[----:B------:R-:W-:-:S02]  /*1cb0*/  IMAD.U32 R5, RZ, RZ, UR5 ;  /* 0x00000005ff057e24 */ /* 0x000fc4000f8e00ff */
[----:B--2---:R-:W-:Y:S02]  /*1cc0*/  IMAD.U32 R6, RZ, RZ, UR6 ;  /* 0x00000006ff067e24 */ /* 0x004fe4000f8e00ff */
[----:B------:R-:W-:Y:S02]  /*1cd0*/  IMAD.U32 R7, RZ, RZ, UR7 ;  /* 0x00000007ff077e24 */ /* 0x000fe4000f8e00ff */
[----:B-1----:R-:W-:Y:S02]  /*1ce0*/  IMAD.U32 R10, RZ, RZ, UR8 ;  /* 0x00000008ff0a7e24 */ /* 0x002fe4000f8e00ff */
[----:B------:R-:W-:-:S07]  /*1cf0*/  IMAD.U32 R11, RZ, RZ, UR9 ;  /* 0x00000009ff0b7e24 */ /* 0x000fce000f8e00ff */
[----:B------:R-:W-:-:S07]  /*1d00*/  LEPC R20, `(.L_x_8268) ;  /* 0x000000001014794e */ /* 0x000fce0000000000 */
[----:B---345:R-:W-:Y:S05]  /*1d10*/  CALL.ABS.NOINC R14 ;  /* 0x000000000e007343 */ /* 0x038fea0003c00000 */
.L_x_8268:
[----:B------:R-:W-:Y:S01]  /*1d20*/  IMAD.MOV.U32 R16, RZ, RZ, RZ ;  /* 0x000000ffff107224 */ /* 0x000fe200078e00ff */
[----:B------:R-:W-:Y:S06]  /*1d30*/  BRA `(.L_x_8246) ;  /* 0x0000000000347947 */ /* 0x000fec0003800000 */
.L_x_8267:
        /* <DEDUP_REMOVED lines=8> */
.L_x_8266:
[----:B------:R-:W2:Y:S02]  /*1dc0*/  LDG.E.64 R4, desc[UR36][R4.64] ;  /* 0x0000002404047981 */ /* 0x000ea4000c1e1b00 */
[----:B--2---:R0:W2:Y:S02]  /*1dd0*/  I2F.U64 R16, R4 ;  /* 0x0000000400107312 */ /* 0x0040a40000301000 */
[----:B0-2---:R-:W-:Y:S05]  /*1de0*/  BRA `(.L_x_8246) ;  /* 0x0000000000087947 */ /* 0x005fea0003800000 */
.L_x_8265:
[----:B------:R-:W2:Y:S02]  /*1df0*/  LDG.E R4, desc[UR36][R4.64] ;  /* 0x0000002404047981 */ /* 0x000ea4000c1e1900 */
[----:B--2---:R-:W-:-:S07]  /*1e00*/  I2FP.F32.U32 R16, R4 ;  /* 0x0000000400107245 */ /* 0x004fce0000201000 */
.L_x_8246:
[----:B------:R-:W-:Y:S05]  /*1e10*/  BSYNC.RECONVERGENT B6 ;  /* 0x0000000000067941 */ /* 0x000fea0003800200 */
.L_x_8240:
[----:B------:R-:W-:-:S07]  /*1e20*/  VIADD R26, R25, 0x80 ;  /* 0x00000080191a7836 */ /* 0x000fce0000000000 */
.L_x_8210:
[----:B------:R-:W-:Y:S05]  /*1e30*/  BSYNC.RECONVERGENT B7 ;  /* 0x0000000000077941 */ /* 0x000fea0003800200 */
.L_x_8209:
[----:B------:R-:W-:Y:S01]  /*1e40*/  ISETP.GE.AND P0, PT, R26, R17, PT ;  /* 0x000000111a00720c */ /* 0x000fe20003f06270 */
[----:B------:R-:W-:Y:S01]  /*1e50*/  BSSY.RECONVERGENT B7, `(.L_x_8269) ;  /* 0x00001d9000077945 */ /* 0x000fe20003800200 */
[----:B------:R-:W-:Y:S02]  /*1e60*/  IMAD.MOV.U32 R18, RZ, RZ, RZ ;  /* 0x000000ffff127224 */ /* 0x000fe400078e00ff */
[----:B------:R-:W-:-:S09]  /*1e70*/  IMAD.MOV.U32 R27, RZ, RZ, RZ ;  /* 0x000000ffff1b7224 */ /* 0x000fd200078e00ff */
[----:B------:R-:W-:Y:S05]  /*1e80*/  @P0 BRA `(.L_x_8270) ;  /* 0x0000001c00540947 */ /* 0x000fea0003800000 */
[----:B0-2-4-:R-:W0:Y:S01]  /*1e90*/  LDC.64 R4, c[0x0][0x390] ;  /* 0x0000e400ff047b82 */ /* 0x015e220000000a00 */
[----:B------:R-:W2:Y:S01]  /*1ea0*/  LDCU UR5, c[0x0][0x3a8] ;  /* 0x00007500ff0577ac */ /* 0x000ea20008000800 */
[----:B------:R-:W-:Y:S01]  /*1eb0*/  IMAD R19, R2, 0x200, R26 ;  /* 0x0000020002137824 */ /* 0x000fe200078e021a */
        /* <DEDUP_REMOVED lines=18> */
.L_x_8275:
[----:B------:R-:W2:Y:S02]  /*1fe0*/  LDG.E.U8 R4, desc[UR36][R4.64] ;  /* 0x0000002404047981 */ /* 0x000ea4000c1e1100 */
[----:B--2---:R-:W-:Y:S01]  /*1ff0*/  I2FP.F32.U32 R18, R4 ;  /* 0x0000000400127245 */ /* 0x004fe20000201000 */
[----:B------:R-:W-:Y:S06]  /*2000*/  BRA `(.L_x_8277) ;  /* 0x0000000c00487947 */ /* 0x000fec0003800000 */
.L_x_8274:
        /* <DEDUP_REMOVED lines=9> */
.L_x_8279:
[----:B------:R-:W2:Y:S02]  /*20a0*/  LDG.E R4, desc[UR36][R4.64] ;  /* 0x0000002404047981 */ /* 0x000ea4000c1e1900 */
[----:B--2---:R-:W-:Y:S01]  /*20b0*/  I2FP.F32.S32 R18, R4 ;  /* 0x0000000400127245 */ /* 0x004fe20000201400 */
[----:B------:R-:W-:Y:S06]  /*20c0*/  BRA `(.L_x_8277) ;  /* 0x0000000c00187947 */ /* 0x000fec0003800000 */
.L_x_8278:
[----:B------:R-:W2:Y:S02]  /*20d0*/  LDG.E.U16 R4, desc[UR36][R4.64] ;  /* 0x0000002404047981 */ /* 0x000ea4000c1e1500 */
[----:B--2---:R0:W2:Y:S01]  /*20e0*/  I2F.S16 R18, R4 ;  /* 0x0000000400127306 */ /* 0x0040a20000101400 */
[----:B------:R-:W-:Y:S05]  /*20f0*/  BRA `(.L_x_8277) ;  /* 0x0000000c000c7947 */ /* 0x000fea0003800000 */
.L_x_8273:
        /* <DEDUP_REMOVED lines=8> */
.L_x_8281:
[----:B------:R-:W2:Y:S02]  /*2180*/  LDG.E.U16 R4, desc[UR36][R4.64] ;  /* 0x0000002404047981 */ /* 0x000ea4000c1e1500 */
[----:B--2---:R-:W-:Y:S01]  /*2190*/  HADD2.F32 R18, -RZ, R4.H0_H0 ;  /* 0x20000004ff127230 */ /* 0x004fe20000004100 */
[----:B------:R-:W-:Y:S06]  /*21a0*/  BRA `(.L_x_8277) ;  /* 0x0000000800e07947 */ /* 0x000fec0003800000 */
.L_x_8280:
        /* <DEDUP_REMOVED lines=8> */
.L_x_8283:
[----:B------:R-:W2:Y:S02]  /*2230*/  LDG.E.U16 R4, desc[UR36][R4.64] ;  /* 0x0000002404047981 */ /* 0x000ea4000c1e1500 */
[----:B--2---:R-:W-:Y:S01]  /*2240*/  HADD2.F32 R18, -RZ, R4.H0_H0 ;  /* 0x20000004ff127230 */ /* 0x004fe20000004100 */
[----:B------:R-:W-:Y:S06]  /*2250*/  BRA `(.L_x_8277) ;  /* 0x0000000800b47947 */ /* 0x000fec0003800000 */
.L_x_8282:
        /* <DEDUP_REMOVED lines=11> */
.L_x_8272:
        /* <DEDUP_REMOVED lines=12> */
.L_x_8286:
        /* <DEDUP_REMOVED lines=11> */
.L_x_8285:
        /* <DEDUP_REMOVED lines=25> */
.L_x_8288:
        /* <DEDUP_REMOVED lines=11> */
[----:B------:R-:W-:Y:S01]  /*26c0*/  LOP3.LUT R18, R0, 0x80000000, R3, 0xf8, !PT ;  /* 0x8000000000127812 */ /* 0x000fe200078ef803 */
[----:B------:R-:W-:Y:S06]  /*26d0*/  BRA `(.L_x_8277) ;  /* 0x0000000400947947 */ /* 0x000fec0003800000 */
.L_x_8287:
[----:B------:R-:W2:Y:S02]  /*26e0*/  LDG.E.U16 R4, desc[UR36][R4.64] ;  /* 0x0000002404047981 */ /* 0x000ea4000c1e1500 */
[----:B--2---:R-:W-:Y:S01]  /*26f0*/  IMAD.U32 R18, R4, 0x10000, RZ ;  /* 0x0001000004127824 */ /* 0x004fe200078e00ff */
[----:B------:R-:W-:Y:S06]  /*2700*/  BRA `(.L_x_8277) ;  /* 0x0000000400887947 */ /* 0x000fec0003800000 */
.L_x_8284:
        /* <DEDUP_REMOVED lines=11> */
.L_x_8291:
        /* <DEDUP_REMOVED lines=20> */
.L_x_8293:
[----:B------:R-:W-:Y:S05]  /*2900*/  BSYNC.RECONVERGENT B0 ;  /* 0x0000000000007941 */ /* 0x000fea0003800200 */
.L_x_8292:
[----:B------:R-:W-:Y:S01]  /*2910*/  IMAD.SHL.U32 R0, R0, 0x100000, RZ ;  /* 0x0010000000007824 */ /* 0x000fe200078e00ff */
[----:B------:R-:W-:-:S04]  /*2920*/  LEA R3, R3, 0x3b800000, 0x17 ;  /* 0x3b80000003037811 */ /* 0x000fc800078eb8ff */
[----:B------:R-:W-:Y:S01]  /*2930*/  LOP3.LUT R18, R3, R0, R7, 0xfe, !PT ;  /* 0x0000000003127212 */ /* 0x000fe200078efe07 */
[----:B------:R-:W-:Y:S06]  /*2940*/  BRA `(.L_x_8277) ;  /* 0x0000000000f87947 */ /* 0x000fec0003800000 */
.L_x_8290:
        /* <DEDUP_REMOVED lines=20> */
.L_x_8295:
[----:B------:R-:W-:Y:S05]  /*2a90*/  BSYNC.RECONVERGENT B0 ;  /* 0x0000000000007941 */ /* 0x000fea0003800200 */
.L_x_8294:
[----:B------:R-:W-:Y:S01]  /*2aa0*/  IMAD.SHL.U32 R0, R0, 0x200000, RZ ;  /* 0x0020000000007824 */ /* 0x000fe200078e00ff */
[----:B------:R-:W-:-:S04]  /*2ab0*/  LEA R3, R3, 0x37800000, 0x17 ;  /* 0x3780000003037811 */ /* 0x000fc800078eb8ff */
[----:B------:R-:W-:Y:S01]  /*2ac0*/  LOP3.LUT R18, R3, R0, R7, 0xfe, !PT ;  /* 0x0000000003127212 */ /* 0x000fe200078efe07 */
[----:B------:R-:W-:Y:S06]  /*2ad0*/  BRA `(.L_x_8277) ;  /* 0x0000000000947947 */ /* 0x000fec0003800000 */
.L_x_8289:
        /* <DEDUP_REMOVED lines=14> */
.L_x_8276:
        /* <DEDUP_REMOVED lines=16> */
.L_x_8298:
[----:B------:R-:W-:Y:S01]  /*2cc0*/  IMAD.MOV.U32 R18, RZ, RZ, RZ ;  /* 0x000000ffff127224 */ /* 0x000fe200078e00ff */
[----:B------:R-:W-:Y:S06]  /*2cd0*/  BRA `(.L_x_8277) ;  /* 0x0000000000147947 */ /* 0x000fec0003800000 */
.L_x_8297:
[----:B------:R-:W2:Y:S02]  /*2ce0*/  LDG.E.64 R4, desc[UR36][R4.64] ;  /* 0x0000002404047981 */ /* 0x000ea4000c1e1b00 */
[----:B--2---:R0:W2:Y:S02]  /*2cf0*/  I2F.U64 R18, R4 ;  /* 0x0000000400127312 */ /* 0x0040a40000301000 */
[----:B0-2---:R-:W-:Y:S05]  /*2d00*/  BRA `(.L_x_8277) ;  /* 0x0000000000087947 */ /* 0x005fea0003800000 */
.L_x_8296:
[----:B------:R-:W2:Y:S02]  /*2d10*/  LDG.E R4, desc[UR36][R4.64] ;  /* 0x0000002404047981 */ /* 0x000ea4000c1e1900 */
[----:B--2---:R-:W-:-:S07]  /*2d20*/  I2FP.F32.U32 R18, R4 ;  /* 0x0000000400127245 */ /* 0x004fce0000201000 */
.L_x_8277:
[----:B------:R-:W-:Y:S05]  /*2d30*/  BSYNC.RECONVERGENT B6 ;  /* 0x0000000000067941 */ /* 0x000fea0003800200 */
.L_x_8271:
        /* <DEDUP_REMOVED lines=20> */
.L_x_8303:
[----:B------:R-:W2:Y:S02]  /*2e80*/  LDG.E.U8 R4, desc[UR36][R4.64] ;  /* 0x0000002404047981 */ /* 0x000ea4000c1e1100 */
[----:B--2---:R-:W-:Y:S01]  /*2e90*/  I2FP.F32.U32 R27, R4 ;  /* 0x00000004001b7245 */ /* 0x004fe20000201000 */
[----:B------:R-:W-:Y:S06]  /*2ea0*/  BRA `(.L_x_8305) ;  /* 0x0000000c00447947 */ /* 0x000fec0003800000 */
.L_x_8302:
        /* <DEDUP_REMOVED lines=9> */
.L_x_8307:
[----:B------:R-:W2:Y:S02]  /*2f40*/  LDG.E R4, desc[UR36][R4.64] ;  /* 0x0000002404047981 */ /* 0x000ea4000c1e1900 */
[----:B--2---:R-:W-:Y:S01]  /*2f50*/  I2FP.F32.S32 R27, R4 ;  /* 0x00000004001b7245 */ /* 0x004fe20000201400 */
[----:B------:R-:W-:Y:S06]  /*2f60*/  BRA `(.L_x_8305) ;  /* 0x0000000c00147947 */ /* 0x000fec0003800000 */
.L_x_8306:
[----:B------:R-:W2:Y:S02]  /*2f70*/  LDG.E.U16 R4, desc[UR36][R4.64] ;  /* 0x0000002404047981 */ /* 0x000ea4000c1e1500 */
[----:B--2---:R4:W0:Y:S01]  /*2f80*/  I2F.S16 R27, R4 ;  /* 0x00000004001b7306 */ /* 0x0048220000101400 */
[----:B------:R-:W-:Y:S05]  /*2f90*/  BRA `(.L_x_8305) ;  /* 0x0000000c00087947 */ /* 0x000fea0003800000 */
.L_x_8301:
        /* <DEDUP_REMOVED lines=8> */
.L_x_8309:
[----:B------:R-:W2:Y:S02]  /*3020*/  LDG.E.U16 R4, desc[UR36][R4.64] ;  /* 0x0000002404047981 */ /* 0x000ea4000c1e1500 */
[----:B--2---:R-:W-:Y:S01]  /*3030*/  HADD2.F32 R27, -RZ, R4.H0_H0 ;  /* 0x20000004ff1b7230 */ /* 0x004fe20000004100 */
[----:B------:R-:W-:Y:S06]  /*3040*/  BRA `(.L_x_8305) ;  /* 0x0000000800dc7947 */ /* 0x000fec0003800000 */
.L_x_8308:
        /* <DEDUP_REMOVED lines=8> */
.L_x_8311:
[----:B------:R-:W2:Y:S02]  /*30d0*/  LDG.E.U16 R4, desc[UR36][R4.64] ;  /* 0x0000002404047981 */ /* 0x000ea4000c1e1500 */
[----:B--2---:R-:W-:Y:S01]  /*30e0*/  HADD2.F32 R27, -RZ, R4.H0_H0 ;  /* 0x20000004ff1b7230 */ /* 0x004fe20000004100 */
[----:B------:R-:W-:Y:S06]  /*30f0*/  BRA `(.L_x_8305) ;  /* 0x0000000800b07947 */ /* 0x000fec0003800000 */
.L_x_8310:
        /* <DEDUP_REMOVED lines=11> */
.L_x_8300:
        /* <DEDUP_REMOVED lines=12> */
.L_x_8314:
        /* <DEDUP_REMOVED lines=11> */
.L_x_8313:
        /* <DEDUP_REMOVED lines=25> */
.L_x_8316:
        /* <DEDUP_REMOVED lines=12> */
.L_x_8315:
[----:B------:R-:W2:Y:S02]  /*3570*/  LDG.E.U16 R4, desc[UR36][R4.64] ;  /* 0x0000002404047981 */ /* 0x000ea4000c1e1500 */
[----:B--2---:R-:W-:Y:S01]  /*3580*/  IMAD.U32 R27, R4, 0x10000, RZ ;  /* 0x00010000041b7824 */ /* 0x004fe200078e00ff */
[----:B------:R-:W-:Y:S06]  /*3590*/  BRA `(.L_x_8305) ;  /* 0x0000000400887947 */ /* 0x000fec0003800000 */
.L_x_8312:
        /* <DEDUP_REMOVED lines=11> */
.L_x_8319:
        /* <DEDUP_REMOVED lines=20> */
.L_x_8321:
[----:B------:R-:W-:Y:S05]  /*3790*/  BSYNC.RECONVERGENT B0 ;  /* 0x0000000000007941 */ /* 0x000fea0003800200 */
.L_x_8320:
[----:B------:R-:W-:Y:S01]  /*37a0*/  IMAD.SHL.U32 R0, R0, 0x100000, RZ ;  /* 0x0010000000007824 */ /* 0x000fe200078e00ff */
[----:B------:R-:W-:-:S04]  /*37b0*/  LEA R3, R3, 0x3b800000, 0x17 ;  /* 0x3b80000003037811 */ /* 0x000fc800078eb8ff */
[----:B------:R-:W-:Y:S01]  /*37c0*/  LOP3.LUT R27, R3, R0, R27, 0xfe, !PT ;  /* 0x00000000031b7212 */ /* 0x000fe200078efe1b */
[----:B------:R-:W-:Y:S06]  /*37d0*/  BRA `(.L_x_8305) ;  /* 0x0000000000f87947 */ /* 0x000fec0003800000 */
.L_x_8318:
        /* <DEDUP_REMOVED lines=20> */
.L_x_8323:
[----:B------:R-:W-:Y:S05]  /*3920*/  BSYNC.RECONVERGENT B0 ;  /* 0x0000000000007941 */ /* 0x000fea0003800200 */
.L_x_8322:
[----:B------:R-:W-:Y:S01]  /*3930*/  IMAD.SHL.U32 R0, R0, 0x200000, RZ ;  /* 0x0020000000007824 */ /* 0x000fe200078e00ff */
[----:B------:R-:W-:-:S04]  /*3940*/  LEA R3, R3, 0x37800000, 0x17 ;  /* 0x3780000003037811 */ /* 0x000fc800078eb8ff */
[----:B------:R-:W-:Y:S01]  /*3950*/  LOP3.LUT R27, R3, R0, R27, 0xfe, !PT ;  /* 0x00000000031b7212 */ /* 0x000fe200078efe1b */
[----:B------:R-:W-:Y:S06]  /*3960*/  BRA `(.L_x_8305) ;  /* 0x0000000000947947 */ /* 0x000fec0003800000 */
.L_x_8317:
        /* <DEDUP_REMOVED lines=14> */
.L_x_8304:
        /* <DEDUP_REMOVED lines=16> */
.L_x_8326:
[----:B------:R-:W-:Y:S01]  /*3b50*/  IMAD.MOV.U32 R27, RZ, RZ, RZ ;  /* 0x000000ffff1b7224 */ /* 0x000fe200078e00ff */
[----:B------:R-:W-:Y:S06]  /*3b60*/  BRA `(.L_x_8305) ;  /* 0x0000000000147947 */ /* 0x000fec0003800000 */
.L_x_8325:
[----:B------:R-:W2:Y:S02]  /*3b70*/  LDG.E.64 R4, desc[UR36][R4.64] ;  /* 0x0000002404047981 */ /* 0x000ea4000c1e1b00 */
[----:B--2---:R0:W2:Y:S02]  /*3b80*/  I2F.U64 R27, R4 ;  /* 0x00000004001b7312 */ /* 0x0040a40000301000 */
[----:B0-2---:R-:W-:Y:S05]  /*3b90*/  BRA `(.L_x_8305) ;  /* 0x0000000000087947 */ /* 0x005fea0003800000 */
.L_x_8324:
[----:B------:R-:W2:Y:S02]  /*3ba0*/  LDG.E R4, desc[UR36][R4.64] ;  /* 0x0000002404047981 */ /* 0x000ea4000c1e1900 */
[----:B--2---:R-:W-:-:S07]  /*3bb0*/  I2FP.F32.U32 R27, R4 ;  /* 0x00000004001b7245 */ /* 0x004fce0000201000 */
.L_x_8305:
[----:B------:R-:W-:Y:S05]  /*3bc0*/  BSYNC.RECONVERGENT B6 ;  /* 0x0000000000067941 */ /* 0x000fea0003800200 */
.L_x_8299:
[----:B------:R-:W-:-:S07]  /*3bd0*/  VIADD R26, R26, 0x80 ;  /* 0x000000801a1a7836 */ /* 0x000fce0000000000 */
.L_x_8270:
[----:B------:R-:W-:Y:S05]  /*3be0*/  BSYNC.RECONVERGENT B7 ;  /* 0x0000000000077941 */ /* 0x000fea0003800200 */
.L_x_8269:
[----:B------:R-:W-:Y:S01]  /*3bf0*/  ISETP.GE.AND P0, PT, R26, R17, PT ;  /* 0x000000111a00720c */ /* 0x000fe20003f06270 */
[----:B------:R-:W-:Y:S01]  /*3c00*/  BSSY.RECONVERGENT B7, `(.L_x_8327) ;  /* 0x00001d8000077945 */ /* 0x000fe20003800200 */
[----:B------:R-:W-:-:S11]  /*3c10*/  CS2R R22, SRZ ;  /* 0x0000000000167805 */ /* 0x000fd6000001ff00 */
        /* <DEDUP_REMOVED lines=22> */
.L_x_8333:
[----:B------:R-:W2:Y:S02]  /*3d80*/  LDG.E.U8 R4, desc[UR36][R4.64] ;  /* 0x0000002404047981 */ /* 0x000ea4000c1e1100 */
[----:B--2---:R-:W-:Y:S01]  /*3d90*/  I2FP.F32.U32 R22, R4 ;  /* 0x0000000400167245 */ /* 0x004fe20000201000 */
[----:B------:R-:W-:Y:S06]  /*3da0*/  BRA `(.L_x_8335) ;  /* 0x0000000c00487947 */ /* 0x000fec0003800000 */
.L_x_8332:
        /* <DEDUP_REMOVED lines=9> */
.L_x_8337:
[----:B------:R-:W2:Y:S02]  /*3e40*/  LDG.E R4, desc[UR36][R4.64] ;  /* 0x0000002404047981 */ /* 0x000ea4000c1e1900 */
[----:B--2---:R-:W-:Y:S01]  /*3e50*/  I2FP.F32.S32 R22, R4 ;  /* 0x0000000400167245 */ /* 0x004fe20000201400 */
[----:B------:R-:W-:Y:S06]  /*3e60*/  BRA `(.L_x_8335) ;  /* 0x0000000c00187947 */ /* 0x000fec0003800000 */
.L_x_8336:
[----:B------:R-:W2:Y:S02]  /*3e70*/  LDG.E.U16 R4, desc[UR36][R4.64] ;  /* 0x0000002404047981 */ /* 0x000ea4000c1e1500 */
[----:B--2---:R0:W2:Y:S01]  /*3e80*/  I2F.S16 R22, R4 ;  /* 0x0000000400167306 */ /* 0x0040a20000101400 */
[----:B------:R-:W-:Y:S05]  /*3e90*/  BRA `(.L_x_8335) ;  /* 0x0000000c000c7947 */ /* 0x000fea0003800000 */
.L_x_8331:
        /* <DEDUP_REMOVED lines=8> */
.L_x_8339:
[----:B------:R-:W2:Y:S02]  /*3f20*/  LDG.E.U16 R4, desc[UR36][R4.64] ;  /* 0x0000002404047981 */ /* 0x000ea4000c1e1500 */
[----:B--2---:R-:W-:Y:S01]  /*3f30*/  HADD2.F32 R22, -RZ, R4.H0_H0 ;  /* 0x20000004ff167230 */ /* 0x004fe20000004100 */
[----:B------:R-:W-:Y:S06]  /*3f40*/  BRA `(.L_x_8335) ;  /* 0x0000000800e07947 */ /* 0x000fec0003800000 */
.L_x_8338:
        /* <DEDUP_REMOVED lines=8> */
.L_x_8341:
[----:B------:R-:W2:Y:S02]  /*3fd0*/  LDG.E.U16 R4, desc[UR36][R4.64] ;  /* 0x0000002404047981 */ /* 0x000ea4000c1e1500 */
[----:B--2---:R-:W-:Y:S01]  /*3fe0*/  HADD2.F32 R22, -RZ, R4.H0_H0 ;  /* 0x20000004ff167230 */ /* 0x004fe20000004100 */
[----:B------:R-:W-:Y:S06]  /*3ff0*/  BRA `(.L_x_8335) ;  /* 0x0000000800b47947 */ /* 0x000fec0003800000 */
.L_x_8340:
        /* <DEDUP_REMOVED lines=11> */
.L_x_8330:
        /* <DEDUP_REMOVED lines=12> */
.L_x_8344:
        /* <DEDUP_REMOVED lines=11> */
.L_x_8343:
        /* <DEDUP_REMOVED lines=25> */
.L_x_8346:
        /* <DEDUP_REMOVED lines=13> */
.L_x_8345:
[----:B------:R-:W2:Y:S02]  /*4480*/  LDG.E.U16 R4, desc[UR36][R4.64] ;  /* 0x0000002404047981 */ /* 0x000ea4000c1e1500 */
[----:B--2---:R-:W-:Y:S01]  /*4490*/  IMAD.U32 R22, R4, 0x10000, RZ ;  /* 0x0001000004167824 */ /* 0x004fe200078e00ff */
[----:B------:R-:W-:Y:S06]  /*44a0*/  BRA `(.L_x_8335) ;  /* 0x0000000400887947 */ /* 0x000fec0003800000 */
.L_x_8342:
        /* <DEDUP_REMOVED lines=11> */
.L_x_8349:
        /* <DEDUP_REMOVED lines=20> */
.L_x_8351:
[----:B------:R-:W-:Y:S05]  /*46a0*/  BSYNC.RECONVERGENT B0 ;  /* 0x0000000000007941 */ /* 0x000fea0003800200 */
.L_x_8350:
[----:B------:R-:W-:Y:S01]  /*46b0*/  IMAD.SHL.U32 R0, R0, 0x100000, RZ ;  /* 0x0010000000007824 */ /* 0x000fe200078e00ff */
[----:B------:R-:W-:-:S04]  /*46c0*/  LEA R3, R3, 0x3b800000, 0x17 ;  /* 0x3b80000003037811 */ /* 0x000fc800078eb8ff */
[----:B------:R-:W-:Y:S01]  /*46d0*/  LOP3.LUT R22, R3, R0, R7, 0xfe, !PT ;  /* 0x0000000003167212 */ /* 0x000fe200078efe07 */
[----:B------:R-:W-:Y:S06]  /*46e0*/  BRA `(.L_x_8335) ;  /* 0x0000000000f87947 */ /* 0x000fec0003800000 */
.L_x_8348:
        /* <DEDUP_REMOVED lines=20> */
.L_x_8353:
[----:B------:R-:W-:Y:S05]  /*4830*/  BSYNC.RECONVERGENT B0 ;  /* 0x0000000000007941 */ /* 0x000fea0003800200 */
.L_x_8352:
[----:B------:R-:W-:Y:S01]  /*4840*/  IMAD.SHL.U32 R0, R0, 0x200000, RZ ;  /* 0x0020000000007824 */ /* 0x000fe200078e00ff */
[----:B------:R-:W-:-:S04]  /*4850*/  LEA R3, R3, 0x37800000, 0x17 ;  /* 0x3780000003037811 */ /* 0x000fc800078eb8ff */
[----:B------:R-:W-:Y:S01]  /*4860*/  LOP3.LUT R22, R3, R0, R7, 0xfe, !PT ;  /* 0x0000000003167212 */ /* 0x000fe200078efe07 */
[----:B------:R-:W-:Y:S06]  /*4870*/  BRA `(.L_x_8335) ;  /* 0x0000000000947947 */ /* 0x000fec0003800000 */
.L_x_8347:
        /* <DEDUP_REMOVED lines=14> */
.L_x_8334:
        /* <DEDUP_REMOVED lines=16> */
.L_x_8356:
[----:B------:R-:W-:Y:S01]  /*4a60*/  IMAD.MOV.U32 R22, RZ, RZ, RZ ;  /* 0x000000ffff167224 */ /* 0x000fe200078e00ff */
[----:B------:R-:W-:Y:S06]  /*4a70*/  BRA `(.L_x_8335) ;  /* 0x0000000000147947 */ /* 0x000fec0003800000 */
.L_x_8355:
[----:B------:R-:W2:Y:S02]  /*4a80*/  LDG.E.64 R22, desc[UR36][R4.64] ;  /* 0x0000002404167981 */ /* 0x000ea4000c1e1b00 */
[----:B--2---:R0:W2:Y:S02]  /*4a90*/  I2F.U64 R22, R22 ;  /* 0x0000001600167312 */ /* 0x0040a40000301000 */
[----:B0-2---:R-:W-:Y:S05]  /*4aa0*/  BRA `(.L_x_8335) ;  /* 0x0000000000087947 */ /* 0x005fea0003800000 */
.L_x_8354:
[----:B------:R-:W2:Y:S02]  /*4ab0*/  LDG.E R4, desc[UR36][R4.64] ;  /* 0x0000002404047981 */ /* 0x000ea4000c1e1900 */
[----:B--2---:R-:W-:-:S07]  /*4ac0*/  I2FP.F32.U32 R22, R4 ;  /* 0x0000000400167245 */ /* 0x004fce0000201000 */
.L_x_8335:
[----:B------:R-:W-:Y:S05]  /*4ad0*/  BSYNC.RECONVERGENT B6 ;  /* 0x0000000000067941 */ /* 0x000fea0003800200 */
.L_x_8329:
[----:B0---4-:R-:W0:Y:S01]  /*4ae0*/  LDC.64 R4, c[0x0][0x398] ;  /* 0x0000e600ff047b82 */ /* 0x011e220000000a00 */
[----:B------:R-:W4:Y:S01]  /*4af0*/  LDCU UR5, c[0x0][0x3ac] ;  /* 0x00007580ff0577ac */ /* 0x000f220008000800 */
[----:B------:R-:W-:Y:S01]  /*4b00*/  BSSY.RECONVERGENT B6, `(.L_x_8357) ;  /* 0x00000e6000067945 */ /* 0x000fe20003800200 */
[----:B------:R-:W-:-:S04]  /*4b10*/  UPRMT UR4, UR39, 0x9910, URZ ;  /* 0x0000991027047896 */ /* 0x000fc800080000ff */
[----:B------:R-:W-:Y:S01]  /*4b20*/  UISETP.GT.AND UP0, UPT, UR4, 0x9, UPT ;  /* 0x000000090400788c */ /* 0x000fe2000bf04270 */
[----:B----4-:R-:W-:-:S05]  /*4b30*/  IMAD R19, R19, UR5, RZ ;  /* 0x0000000513137c24 */ /* 0x010fca000f8e02ff */
        /* <DEDUP_REMOVED lines=11> */
[----:B------:R-:W4:Y:S02]  /*4bf0*/  LDG.E.S8 R4, desc[UR36][R4.64] ;  /* 0x0000002404047981 */ /* 0x000f24000c1e1300 */
[----:B----4-:R0:W4:Y:S01]  /*4c00*/  I2F.S16 R23, R4 ;  /* 0x0000000400177306 */ /* 0x0101220000101400 */
[----:B------:R-:W-:Y:S05]  /*4c10*/  BRA `(.L_x_8363) ;  /* 0x0000000c00507947 */ /* 0x000fea0003800000 */
.L_x_8361:
[----:B------:R-:W4:Y:S02]  /*4c20*/  LDG.E.U8 R4, desc[UR36][R4.64] ;  /* 0x0000002404047981 */ /* 0x000f24000c1e1100 */
[----:B----4-:R-:W-:Y:S01]  /*4c30*/  I2FP.F32.U32 R23, R4 ;  /* 0x0000000400177245 */ /* 0x010fe20000201000 */
[----:B------:R-:W-:Y:S06]  /*4c40*/  BRA `(.L_x_8363) ;  /* 0x0000000c00447947 */ /* 0x000fec0003800000 */
.L_x_8360:
[----:B------:R-:W-:-:S09]  /*4c50*/  UISETP.NE.AND UP0, UPT, UR4, 0x2, UPT ;  /* 0x000000020400788c */ /* 0x000fd2000bf05270 */
[----:B------:R-:W-:Y:S05]  /*4c60*/  BRA.U !UP0, `(.L_x_8364) ;  /* 0x0000000108287547 */ /* 0x000fea000b800000 */
[----:B------:R-:W-:-:S09]  /*4c70*/  UISETP.NE.AND UP0, UPT, UR4, 0x3, UPT ;  /* 0x000000030400788c */ /* 0x000fd2000bf05270 */
[----:B------:R-:W-:Y:S05]  /*4c80*/  BRA.U !UP0, `(.L_x_8365) ;  /* 0x0000000108147547 */ /* 0x000fea000b800000 */
[----:B------:R-:W-:-:S09]  /*4c90*/  UISETP.NE.AND UP0, UPT, UR4, 0x4, UPT ;  /* 0x000000040400788c */ /* 0x000fd2000bf05270 */
[----:B------:R-:W-:Y:S05]  /*4ca0*/  BRA.U UP0, `(.L_x_8362) ;  /* 0x0000000900d07547 */ /* 0x000fea000b800000 */
[----:B------:R-:W4:Y:S02]  /*4cb0*/  LDG.E.64 R4, desc[UR36][R4.64] ;  /* 0x0000002404047981 */ /* 0x000f24000c1e1b00 */
[----:B----4-:R0:W4:Y:S02]  /*4cc0*/  I2F.S64 R23, R4 ;  /* 0x0000000400177312 */ /* 0x0101240000301400 */
[----:B0---4-:R-:W-:Y:S05]  /*4cd0*/  BRA `(.L_x_8363) ;  /* 0x0000000c00207947 */ /* 0x011fea0003800000 */
.L_x_8365:
[----:B------:R-:W4:Y:S02]  /*4ce0*/  LDG.E R4, desc[UR36][R4.64] ;  /* 0x0000002404047981 */ /* 0x000f24000c1e1900 */
[----:B----4-:R-:W-:Y:S01]  /*4cf0*/  I2FP.F32.S32 R23, R4 ;  /* 0x0000000400177245 */ /* 0x010fe20000201400 */
[----:B------:R-:W-:Y:S06]  /*4d00*/  BRA `(.L_x_8363) ;  /* 0x0000000c00147947 */ /* 0x000fec0003800000 */
.L_x_8364:
[----:B------:R-:W4:Y:S02]  /*4d10*/  LDG.E.U16 R4, desc[UR36][R4.64] ;  /* 0x0000002404047981 */ /* 0x000f24000c1e1500 */
[----:B----4-:R0:W4:Y:S01]  /*4d20*/  I2F.S16 R23, R4 ;  /* 0x0000000400177306 */ /* 0x0101220000101400 */
[----:B------:R-:W-:Y:S05]  /*4d30*/  BRA `(.L_x_8363) ;  /* 0x0000000c00087947 */ /* 0x000fea0003800000 */
.L_x_8359:
        /* <DEDUP_REMOVED lines=8> */
.L_x_8367:
[----:B------:R-:W4:Y:S02]  /*4dc0*/  LDG.E.U16 R4, desc[UR36][R4.64] ;  /* 0x0000002404047981 */ /* 0x000f24000c1e1500 */
[----:B----4-:R-:W-:Y:S01]  /*4dd0*/  HADD2.F32 R23, -RZ, R4.H0_H0 ;  /* 0x20000004ff177230 */ /* 0x010fe20000004100 */
[----:B------:R-:W-:Y:S06]  /*4de0*/  BRA `(.L_x_8363) ;  /* 0x0000000800dc7947 */ /* 0x000fec0003800000 */
.L_x_8366:
        /* <DEDUP_REMOVED lines=8> */
.L_x_8369:
[----:B------:R-:W4:Y:S02]  /*4e70*/  LDG.E.U16 R4, desc[UR36][R4.64] ;  /* 0x0000002404047981 */ /* 0x000f24000c1e1500 */
[----:B----4-:R-:W-:Y:S01]  /*4e80*/  HADD2.F32 R23, -RZ, R4.H0_H0 ;  /* 0x20000004ff177230 */ /* 0x010fe20000004100 */
[----:B------:R-:W-:Y:S06]  /*4e90*/  BRA `(.L_x_8363) ;  /* 0x0000000800b07947 */ /* 0x000fec0003800000 */
.L_x_8368:
[----:B------:R-:W4:Y:S01]  /*4ea0*/  LDG.E.64 R4, desc[UR36][R4.64] ;  /* 0x0000002404047981 */ /* 0x000f22000c1e1b00 */
[----:B------:R-:W-:Y:S01]  /*4eb0*/  UMOV UR4, 0xf0000000 ;  /* 0xf000000000047882 */ /* 0x000fe20000000000 */
[----:B------:R-:W-:Y:S02]  /*4ec0*/  UMOV UR5, 0x380fffff ;  /* 0x380fffff00057882 */ /* 0x000fe40000000000 */
[----:B----4-:R-:W0:-:S15]  /*4ed0*/  DSETP.GEU.AND P0, PT, |R4|, UR4, PT ;  /* 0x0000000404007e2a */ /* 0x010e1e000bf0e200 */
[----:B------:R-:W-:-:S15]  /*4ee0*/  NOP ;  /* 0x0000000000007918 */ /* 0x000fde0000000000 */
[----:B------:R-:W-:-:S15]  /*4ef0*/  NOP ;  /* 0x0000000000007918 */ /* 0x000fde0000000000 */
[----:B------:R-:W-:-:S15]  /*4f00*/  NOP ;  /* 0x0000000000007918 */ /* 0x000fde0000000000 */
[----:B------:R-:W-:-:S04]  /*4f10*/  NOP ;  /* 0x0000000000007918 */ /* 0x000fc80000000000 */
[----:B------:R-:W0:Y:S02]  /*4f20*/  F2F.F32.F64 R23, R4 ;  /* 0x0000000400177310 */ /* 0x000e240000301000 */
[----:B0-----:R-:W-:Y:S01]  /*4f30*/  @!P0 FMUL R23, R23, 1.175494350822287508e-38 ;  /* 0x0080000017178820 */ /* 0x001fe20000400000 */
[----:B------:R-:W-:Y:S06]  /*4f40*/  BRA `(.L_x_8363) ;  /* 0x0000000800847947 */ /* 0x000fec0003800000 */
.L_x_8358:
        /* <DEDUP_REMOVED lines=8> */
[----:B------:R-:W4:Y:S02]  /*4fd0*/  LDG.E.U8 R4, desc[UR36][R4.64] ;  /* 0x0000002404047981 */ /* 0x000f24000c1e1100 */
[----:B----4-:R-:W-:-:S04]  /*4fe0*/  ISETP.NE.AND P0, PT, R4, RZ, PT ;  /* 0x000000ff0400720c */ /* 0x010fc80003f05270 */
[----:B------:R-:W-:Y:S01]  /*4ff0*/  FSEL R23, RZ, 1, !P0 ;  /* 0x3f800000ff177808 */ /* 0x000fe20004000000 */
[----:B------:R-:W-:Y:S08]  /*5000*/  BRA `(.L_x_8363) ;  /* 0x0000000800547947 */ /* 0x000ff00003800000 */
.L_x_8372:
        /* <DEDUP_REMOVED lines=11> */
.L_x_8371:
[----:B------:R-:W-:-:S09]  /*50c0*/  UISETP.NE.AND UP0, UPT, UR4, 0xf, UPT ;  /* 0x0000000f0400788c */ /* 0x000fd2000bf05270 */
[----:B------:R-:W-:Y:S05]  /*50d0*/  BRA.U !UP0, `(.L_x_8373) ;  /* 0x00000001088c7547 */ /* 0x000fea000b800000 */
[----:B------:R-:W-:-:S09]  /*50e0*/  UISETP.NE.AND UP0, UPT, UR4, 0x17, UPT ;  /* 0x000000170400788c */ /* 0x000fd2000bf05270 */
[----:B------:R-:W-:Y:S05]  /*50f0*/  BRA.U !UP0, `(.L_x_8374) ;  /* 0x0000000108547547 */ /* 0x000fea000b800000 */
[----:B------:R-:W-:-:S09]  /*5100*/  UISETP.NE.AND UP0, UPT, UR4, 0x18, UPT ;  /* 0x000000180400788c */ /* 0x000fd2000bf05270 */
[----:B------:R-:W-:Y:S05]  /*5110*/  BRA.U UP0, `(.L_x_8362) ;  /* 0x0000000500b47547 */ /* 0x000fea000b800000 */
[----:B------:R-:W4:Y:S01]  /*5120*/  LDG.E.U8 R23, desc[UR36][R4.64] ;  /* 0x0000002404177981 */ /* 0x000f22000c1e1100 */
[----:B------:R-:W-:Y:S02]  /*5130*/  IMAD.MOV.U32 R6, RZ, RZ, 0x1f ;  /* 0x0000001fff067424 */ /* 0x000fe400078e00ff */
[----:B----4-:R-:W-:-:S05]  /*5140*/  IMAD.SHL.U32 R23, R23, 0x1000000, RZ ;  /* 0x0100000017177824 */ /* 0x010fca00078e00ff */
        /* <DEDUP_REMOVED lines=16> */
.L_x_8374:
[----:B------:R-:W4:Y:S02]  /*5250*/  LDG.E.U8 R4, desc[UR36][R4.64] ;  /* 0x0000002404047981 */ /* 0x000f24000c1e1100 */
[C---:B----4-:R-:W-:Y:S02]  /*5260*/  IMAD.SHL.U32 R0, R4.reuse, 0x2000000, RZ ;  /* 0x0200000004007824 */ /* 0x050fe400078e00ff */
        /* <DEDUP_REMOVED lines=10> */
.L_x_8373:
[----:B------:R-:W4:Y:S02]  /*5310*/  LDG.E.U16 R4, desc[UR36][R4.64] ;  /* 0x0000002404047981 */ /* 0x000f24000c1e1500 */
[----:B----4-:R-:W-:Y:S01]  /*5320*/  IMAD.U32 R23, R4, 0x10000, RZ ;  /* 0x0001000004177824 */ /* 0x010fe200078e00ff */
[----:B------:R-:W-:Y:S06]  /*5330*/  BRA `(.L_x_8363) ;  /* 0x0000000400887947 */ /* 0x000fec0003800000 */
.L_x_8370:
        /* <DEDUP_REMOVED lines=8> */
[----:B------:R-:W4:Y:S02]  /*53c0*/  LDG.E.U16 R4, desc[UR36][R4.64] ;  /* 0x0000002404047981 */ /* 0x000f24000c1e1500 */
[----:B----4-:R-:W-:Y:S01]  /*53d0*/  I2FP.F32.U32 R23, R4 ;  /* 0x0000000400177245 */ /* 0x010fe20000201000 */
[----:B------:R-:W-:Y:S06]  /*53e0*/  BRA `(.L_x_8363) ;  /* 0x00000004005c7947 */ /* 0x000fec0003800000 */
.L_x_8377:
[----:B------:R-:W4:Y:S01]  /*53f0*/  LDG.E.U8 R4, desc[UR36][R4.64] ;  /* 0x0000002404047981 */ /* 0x000f22000c1e1100 */
[----:B------:R-:W-:Y:S01]  /*5400*/  IMAD.MOV.U32 R23, RZ, RZ, RZ ;  /* 0x000000ffff177224 */ /* 0x000fe200078e00ff */
[----:B----4-:R-:W-:-:S13]  /*5410*/  ISETP.NE.AND P0, PT, R4, RZ, PT ;  /* 0x000000ff0400720c */ /* 0x010fda0003f05270 */
        /* <DEDUP_REMOVED lines=17> */
.L_x_8379:
[----:B------:R-:W-:Y:S05]  /*5530*/  BSYNC.RECONVERGENT B0 ;  /* 0x0000000000007941 */ /* 0x000fea0003800200 */
.L_x_8378:
[----:B------:R-:W-:Y:S01]  /*5540*/  IMAD.SHL.U32 R0, R0, 0x100000, RZ ;  /* 0x0010000000007824 */ /* 0x000fe200078e00ff */
[----:B------:R-:W-:-:S04]  /*5550*/  LEA R3, R3, 0x3b800000, 0x17 ;  /* 0x3b80000003037811 */ /* 0x000fc800078eb8ff */
[----:B------:R-:W-:Y:S01]  /*5560*/  LOP3.LUT R23, R3, R0, R23, 0xfe, !PT ;  /* 0x0000000003177212 */ /* 0x000fe200078efe17 */
[----:B------:R-:W-:Y:S06]  /*5570*/  BRA `(.L_x_8363) ;  /* 0x0000000000f87947 */ /* 0x000fec0003800000 */
.L_x_8376:
        /* <DEDUP_REMOVED lines=20> */
.L_x_8381:
[----:B------:R-:W-:Y:S05]  /*56c0*/  BSYNC.RECONVERGENT B0 ;  /* 0x0000000000007941 */ /* 0x000fea0003800200 */
.L_x_8380:
[----:B------:R-:W-:Y:S01]  /*56d0*/  IMAD.SHL.U32 R0, R0, 0x200000, RZ ;  /* 0x0020000000007824 */ /* 0x000fe200078e00ff */
[----:B------:R-:W-:-:S04]  /*56e0*/  LEA R3, R3, 0x37800000, 0x17 ;  /* 0x3780000003037811 */ /* 0x000fc800078eb8ff */
[----:B------:R-:W-:Y:S01]  /*56f0*/  LOP3.LUT R23, R3, R0, R23, 0xfe, !PT ;  /* 0x0000000003177212 */ /* 0x000fe200078efe17 */
[----:B------:R-:W-:Y:S06]  /*5700*/  BRA `(.L_x_8363) ;  /* 0x0000000000947947 */ /* 0x000fec0003800000 */
.L_x_8375:
[----:B------:R-:W-:-:S09]  /*5710*/  UISETP.NE.AND UP0, UPT, UR4, 0x1c, UPT ;  /* 0x0000001c0400788c */ /* 0x000fd2000bf05270 */
[----:B------:R-:W-:Y:S05]  /*5720*/  BRA.U !UP0, `(.L_x_8382) ;  /* 0x0000000108847547 */ /* 0x000fea000b800000 */
[----:B------:R-:W-:-:S09]  /*5730*/  UISETP.NE.AND UP0, UPT, UR4, 0x1d, UPT ;  /* 0x0000001d0400788c */ /* 0x000fd2000bf05270 */
[----:B------:R-:W-:Y:S05]  /*5740*/  BRA.U !UP0, `(.L_x_8383) ;  /* 0x0000000108707547 */ /* 0x000fea000b800000 */
[----:B------:R-:W-:-:S09]  /*5750*/  UISETP.NE.AND UP0, UPT, UR4, 0x2c, UPT ;  /* 0x0000002c0400788c */ /* 0x000fd2000bf05270 */
[----:B------:R-:W-:Y:S05]  /*5760*/  BRA.U UP0, `(.L_x_8362) ;  /* 0x0000000100207547 */ /* 0x000fea000b800000 */
[----:B------:R-:W4:Y:S01]  /*5770*/  LDG.E.U8 R4, desc[UR36][R4.64] ;  /* 0x0000002404047981 */ /* 0x000f22000c1e1100 */
[----:B------:R-:W-:Y:S01]  /*5780*/  IMAD.MOV.U32 R23, RZ, RZ, 0x400000 ;  /* 0x00400000ff177424 */ /* 0x000fe200078e00ff */
[----:B----4-:R-:W-:-:S13]  /*5790*/  ISETP.NE.AND P0, PT, R4, RZ, PT ;  /* 0x000000ff0400720c */ /* 0x010fda0003f05270 */
[----:B------:R-:W-:Y:S05]  /*57a0*/  @!P0 BRA `(.L_x_8363) ;  /* 0x00000000006c8947 */ /* 0x000fea0003800000 */
[----:B------:R-:W-:-:S13]  /*57b0*/  ISETP.NE.AND P0, PT, R4, 0xff, PT ;  /* 0x000000ff0400780c */ /* 0x000fda0003f05270 */
[----:B------:R-:W-:Y:S02]  /*57c0*/  @!P0 IMAD.MOV.U32 R23, RZ, RZ, 0x7f800001 ;  /* 0x7f800001ff178424 */ /* 0x000fe400078e00ff */
[----:B------:R-:W-:Y:S01]  /*57d0*/  @P0 IMAD.SHL.U32 R23, R4, 0x800000, RZ ;  /* 0x0080000004170824 */ /* 0x000fe200078e00ff */
[----:B------:R-:W-:Y:S06]  /*57e0*/  BRA `(.L_x_8363) ;  /* 0x00000000005c7947 */ /* 0x000fec0003800000 */
.L_x_8362:
[----:B------:R-:W-:Y:S01]  /*57f0*/  MOV R14, 0x0 ;  /* 0x00000000000e7802 */ /* 0x000fe20000000f00 */
[----:B------:R-:W0:Y:S01]  /*5800*/  LDCU.64 UR4, c[0x4][0x178] ;  /* 0x01002f00ff0477ac */ /* 0x000e220008000a00 */
[----:B------:R-:W-:Y:S02]  /*5810*/  IMAD.MOV.U32 R8, RZ, RZ, 0x4e ;  /* 0x0000004eff087424 */ /* 0x000fe400078e00ff */
[----:B------:R-:W-:Y:S01]  /*5820*/  IMAD.MOV.U32 R12, RZ, RZ, 0x1 ;  /* 0x00000001ff0c7424 */ /* 0x000fe200078e00ff */
[----:B------:R-:W4:Y:S01]  /*5830*/  LDCU.64 UR6, c[0x4][0x180] ;  /* 0x01003000ff0677ac */ /* 0x000f220008000a00 */
[----:B------:R-:W1:Y:S01]  /*5840*/  LDC.64 R14, c[0x4][R14] ;  /* 0x010000000e0e7b82 */ /* 0x000e620000000a00 */
[----:B------:R-:W-:Y:S01]  /*5850*/  IMAD.MOV.U32 R13, RZ, RZ, RZ ;  /* 0x000000ffff0d7224 */ /* 0x000fe200078e00ff */
[----:B------:R-:W2:Y:S01]  /*5860*/  LDCU.64 UR8, c[0x4][0x68] ;  /* 0x01000d00ff0877ac */ /* 0x000ea20008000a00 */
[----:B0-----:R-:W-:Y:S02]  /*5870*/  IMAD.U32 R4, RZ, RZ, UR4 ;  /* 0x00000004ff047e24 */ /* 0x001fe4000f8e00ff */
[----:B------:R-:W-:-:S02]  /*5880*/  IMAD.U32 R5, RZ, RZ, UR5 ;  /* 0x00000005ff057e24 */ /* 0x000fc4000f8e00ff */
[----:B----4-:R-:W-:Y:S02]  /*5890*/  IMAD.U32 R6, RZ, RZ, UR6 ;  /* 0x00000006ff067e24 */ /* 0x010fe4000f8e00ff */
[----:B------:R-:W-:Y:S02]  /*58a0*/  IMAD.U32 R7, RZ, RZ, UR7 ;  /* 0x00000007ff077e24 */ /* 0x000fe4000f8e00ff */
[----:B--2---:R-:W-:Y:S02]  /*58b0*/  IMAD.U32 R10, RZ, RZ, UR8 ;  /* 0x00000008ff0a7e24 */ /* 0x004fe4000f8e00ff */
[----:B------:R-:W-:-:S07]  /*58c0*/  IMAD.U32 R11, RZ, RZ, UR9 ;  /* 0x00000009ff0b7e24 */ /* 0x000fce000f8e00ff */
[----:B------:R-:W-:-:S07]  /*58d0*/  LEPC R20, `(.L_x_8384) ;  /* 0x000000001014794e */ /* 0x000fce0000000000 */
[----:B-1-3-5:R-:W-:Y:S05]  /*58e0*/  CALL.ABS.NOINC R14 ;  /* 0x000000000e007343 */ /* 0x02afea0003c00000 */
.L_x_8384:
[----:B------:R-:W-:Y:S01]  /*58f0*/  IMAD.MOV.U32 R23, RZ, RZ, RZ ;  /* 0x000000ffff177224 */ /* 0x000fe200078e00ff */
[----:B------:R-:W-:Y:S06]  /*5900*/  BRA `(.L_x_8363) ;  /* 0x0000000000147947 */ /* 0x000fec0003800000 */
.L_x_8383:
[----:B------:R-:W4:Y:S02]  /*5910*/  LDG.E.64 R4, desc[UR36][R4.64] ;  /* 0x0000002404047981 */ /* 0x000f24000c1e1b00 */
[----:B----4-:R0:W4:Y:S02]  /*5920*/  I2F.U64 R23, R4 ;  /* 0x0000000400177312 */ /* 0x0101240000301000 */
[----:B0---4-:R-:W-:Y:S05]  /*5930*/  BRA `(.L_x_8363) ;  /* 0x0000000000087947 */ /* 0x011fea0003800000 */
.L_x_8382:
[----:B------:R-:W4:Y:S02]  /*5940*/  LDG.E R4, desc[UR36][R4.64] ;  /* 0x0000002404047981 */ /* 0x000f24000c1e1900 */
[----:B----4-:R-:W-:-:S07]  /*5950*/  I2FP.F32.U32 R23, R4 ;  /* 0x0000000400177245 */ /* 0x010fce0000201000 */
.L_x_8363:
[----:B------:R-:W-:Y:S05]  /*5960*/  BSYNC.RECONVERGENT B6 ;  /* 0x0000000000067941 */ /* 0x000fea0003800200 */
.L_x_8357:
[----:B------:R-:W-:-:S07]  /*5970*/  VIADD R26, R26, 0x80 ;  /* 0x000000801a1a7836 */ /* 0x000fce0000000000 */
.L_x_8328:
[----:B------:R-:W-:Y:S05]  /*5980*/  BSYNC.RECONVERGENT B7 ;  /* 0x0000000000077941 */ /* 0x000fea0003800200 */
.L_x_8327:
        /* <DEDUP_REMOVED lines=26> */
.L_x_8391:
[----:B------:R-:W2:Y:S02]  /*5b30*/  LDG.E.U8 R4, desc[UR36][R4.64] ;  /* 0x0000002404047981 */ /* 0x000ea4000c1e1100 */
[----:B--2---:R-:W-:Y:S01]  /*5b40*/  I2FP.F32.U32 R24, R4 ;  /* 0x0000000400187245 */ /* 0x004fe20000201000 */
[----:B------:R-:W-:Y:S06]  /*5b50*/  BRA `(.L_x_8393) ;  /* 0x0000000c00487947 */ /* 0x000fec0003800000 */
.L_x_8390:
        /* <DEDUP_REMOVED lines=9> */
.L_x_8395:
[----:B------:R-:W2:Y:S02]  /*5bf0*/  LDG.E R4, desc[UR36][R4.64] ;  /* 0x0000002404047981 */ /* 0x000ea4000c1e1900 */
[----:B--2---:R-:W-:Y:S01]  /*5c00*/  I2FP.F32.S32 R24, R4 ;  /* 0x0000000400187245 */ /* 0x004fe20000201400 */
[----:B------:R-:W-:Y:S06]  /*5c10*/  BRA `(.L_x_8393) ;  /* 0x0000000c00187947 */ /* 0x000fec0003800000 */
.L_x_8394:
[----:B------:R-:W2:Y:S02]  /*5c20*/  LDG.E.U16 R4, desc[UR36][R4.64] ;  /* 0x0000002404047981 */ /* 0x000ea4000c1e1500 */
[----:B--2---:R0:W2:Y:S01]  /*5c30*/  I2F.S16 R24, R4 ;  /* 0x0000000400187306 */ /* 0x0040a20000101400 */
[----:B------:R-:W-:Y:S05]  /*5c40*/  BRA `(.L_x_8393) ;  /* 0x0000000c000c7947 */ /* 0x000fea0003800000 */
.L_x_8389:
        /* <DEDUP_REMOVED lines=8> */
.L_x_8397:
[----:B------:R-:W2:Y:S02]  /*5cd0*/  LDG.E.U16 R4, desc[UR36][R4.64] ;  /* 0x0000002404047981 */ /* 0x000ea4000c1e1500 */
[----:B--2---:R-:W-:Y:S01]  /*5ce0*/  HADD2.F32 R24, -RZ, R4.H0_H0 ;  /* 0x20000004ff187230 */ /* 0x004fe20000004100 */
[----:B------:R-:W-:Y:S06]  /*5cf0*/  BRA `(.L_x_8393) ;  /* 0x0000000800e07947 */ /* 0x000fec0003800000 */
.L_x_8396:
        /* <DEDUP_REMOVED lines=8> */
.L_x_8399:
[----:B------:R-:W2:Y:S02]  /*5d80*/  LDG.E.U16 R4, desc[UR36][R4.64] ;  /* 0x0000002404047981 */ /* 0x000ea4000c1e1500 */
[----:B--2---:R-:W-:Y:S01]  /*5d90*/  HADD2.F32 R24, -RZ, R4.H0_H0 ;  /* 0x20000004ff187230 */ /* 0x004fe20000004100 */
[----:B------:R-:W-:Y:S06]  /*5da0*/  BRA `(.L_x_8393) ;  /* 0x0000000800b47947 */ /* 0x000fec0003800000 */
.L_x_8398:
        /* <DEDUP_REMOVED lines=11> */
.L_x_8388:
        /* <DEDUP_REMOVED lines=12> */
.L_x_8402:
        /* <DEDUP_REMOVED lines=11> */
.L_x_8401:
        /* <DEDUP_REMOVED lines=25> */
.L_x_8404:
        /* <DEDUP_REMOVED lines=13> */
.L_x_8403:
[----:B------:R-:W2:Y:S02]  /*6230*/  LDG.E.U16 R4, desc[UR36][R4.64] ;  /* 0x0000002404047981 */ /* 0x000ea4000c1e1500 */
[----:B--2---:R-:W-:Y:S01]  /*6240*/  IMAD.U32 R24, R4, 0x10000, RZ ;  /* 0x0001000004187824 */ /* 0x004fe200078e00ff */
[----:B------:R-:W-:Y:S06]  /*6250*/  BRA `(.L_x_8393) ;  /* 0x0000000400887947 */ /* 0x000fec0003800000 */
.L_x_8400:
        /* <DEDUP_REMOVED lines=11> */
.L_x_8407:
        /* <DEDUP_REMOVED lines=20> */
.L_x_8409:
[----:B------:R-:W-:Y:S05]  /*6450*/  BSYNC.RECONVERGENT B0 ;  /* 0x0000000000007941 */ /* 0x000fea0003800200 */
.L_x_8408:
[----:B------:R-:W-:Y:S01]  /*6460*/  IMAD.SHL.U32 R0, R0, 0x100000, RZ ;  /* 0x0010000000007824 */ /* 0x000fe200078e00ff */
[----:B------:R-:W-:-:S04]  /*6470*/  LEA R3, R3, 0x3b800000, 0x17 ;  /* 0x3b80000003037811 */ /* 0x000fc800078eb8ff */
[----:B------:R-:W-:Y:S01]  /*6480*/  LOP3.LUT R24, R3, R0, R7, 0xfe, !PT ;  /* 0x0000000003187212 */ /* 0x000fe200078efe07 */
[----:B------:R-:W-:Y:S06]  /*6490*/  BRA `(.L_x_8393) ;  /* 0x0000000000f87947 */ /* 0x000fec0003800000 */
.L_x_8406:
        /* <DEDUP_REMOVED lines=20> */
.L_x_8411:
[----:B------:R-:W-:Y:S05]  /*65e0*/  BSYNC.RECONVERGENT B0 ;  /* 0x0000000000007941 */ /* 0x000fea0003800200 */
.L_x_8410:
[----:B------:R-:W-:Y:S01]  /*65f0*/  IMAD.SHL.U32 R0, R0, 0x200000, RZ ;  /* 0x0020000000007824 */ /* 0x000fe200078e00ff */
[----:B------:R-:W-:-:S04]  /*6600*/  LEA R3, R3, 0x37800000, 0x17 ;  /* 0x3780000003037811 */ /* 0x000fc800078eb8ff */
[----:B------:R-:W-:Y:S01]  /*6610*/  LOP3.LUT R24, R3, R0, R7, 0xfe, !PT ;  /* 0x0000000003187212 */ /* 0x000fe200078efe07 */
[----:B------:R-:W-:Y:S06]  /*6620*/  BRA `(.L_x_8393) ;  /* 0x0000000000947947 */ /* 0x000fec0003800000 */
.L_x_8405:
        /* <DEDUP_REMOVED lines=14> */
.L_x_8392:
        /* <DEDUP_REMOVED lines=16> */
.L_x_8414:
[----:B------:R-:W-:Y:S01]  /*6810*/  IMAD.MOV.U32 R24, RZ, RZ, RZ ;  /* 0x000000ffff187224 */ /* 0x000fe200078e00ff */
[----:B------:R-:W-:Y:S06]  /*6820*/  BRA `(.L_x_8393) ;  /* 0x0000000000147947 */ /* 0x000fec0003800000 */
.L_x_8413:
[----:B------:R-:W2:Y:S02]  /*6830*/  LDG.E.64 R4, desc[UR36][R4.64] ;  /* 0x0000002404047981 */ /* 0x000ea4000c1e1b00 */
[----:B--2---:R0:W2:Y:S02]  /*6840*/  I2F.U64 R24, R4 ;  /* 0x0000000400187312 */ /* 0x0040a40000301000 */
[----:B0-2---:R-:W-:Y:S05]  /*6850*/  BRA `(.L_x_8393) ;  /* 0x0000000000087947 */ /* 0x005fea0003800000 */
.L_x_8412:
[----:B------:R-:W2:Y:S02]  /*6860*/  LDG.E R4, desc[UR36][R4.64] ;  /* 0x0000002404047981 */ /* 0x000ea4000c1e1900 */
[----:B--2---:R-:W-:-:S07]  /*6870*/  I2FP.F32.U32 R24, R4 ;  /* 0x0000000400187245 */ /* 0x004fce0000201000 */
.L_x_8393:
[----:B------:R-:W-:Y:S05]  /*6880*/  BSYNC.RECONVERGENT B6 ;  /* 0x0000000000067941 */ /* 0x000fea0003800200 */
.L_x_8387:
[----:B------:R-:W1:Y:S01]  /*6890*/  LDCU.U8 UR6, c[0x0][0x3a5] ;  /* 0x000074a0ff0677ac */ /* 0x000e620008000000 */
[----:B0---4-:R-:W0:Y:S01]  /*68a0*/  LDC.64 R4, c[0x0][0x398] ;  /* 0x0000e600ff047b82 */ /* 0x011e220000000a00 */
[----:B------:R-:W4:Y:S01]  /*68b0*/  LDCU UR5, c[0x0][0x3ac] ;  /* 0x00007580ff0577ac */ /* 0x000f220008000800 */
[----:B-1----:R-:W-:-:S04]  /*68c0*/  UPRMT UR4, UR6, 0x9910, URZ ;  /* 0x0000991006047896 */ /* 0x002fc800080000ff */
        /* <DEDUP_REMOVED lines=14> */
[----:B----4-:R0:W1:Y:S01]  /*69b0*/  I2F.S16 R19, R4 ;  /* 0x0000000400137306 */ /* 0x0100620000101400 */
[----:B------:R-:W-:Y:S05]  /*69c0*/  BRA `(.L_x_8386) ;  /* 0x0000000c00447947 */ /* 0x000fea0003800000 */
.L_x_8418:
[----:B------:R-:W4:Y:S02]  /*69d0*/  LDG.E.U8 R4, desc[UR36][R4.64] ;  /* 0x0000002404047981 */ /* 0x000f24000c1e1100 */
[----:B----4-:R-:W-:Y:S01]  /*69e0*/  I2FP.F32.U32 R19, R4 ;  /* 0x0000000400137245 */ /* 0x010fe20000201000 */
[----:B------:R-:W-:Y:S06]  /*69f0*/  BRA `(.L_x_8386) ;  /* 0x0000000c00387947 */ /* 0x000fec0003800000 */
.L_x_8417:
[----:B------:R-:W-:-:S09]  /*6a00*/  UISETP.NE.AND UP0, UPT, UR4, 0x2, UPT ;  /* 0x000000020400788c */ /* 0x000fd2000bf05270 */
[----:B------:R-:W-:Y:S05]  /*6a10*/  BRA.U !UP0, `(.L_x_8420) ;  /* 0x0000000108287547 */ /* 0x000fea000b800000 */
[----:B------:R-:W-:-:S09]  /*6a20*/  UISETP.NE.AND UP0, UPT, UR4, 0x3, UPT ;  /* 0x000000030400788c */ /* 0x000fd2000bf05270 */
[----:B------:R-:W-:Y:S05]  /*6a30*/  BRA.U !UP0, `(.L_x_8421) ;  /* 0x0000000108147547 */ /* 0x000fea000b800000 */
[----:B------:R-:W-:-:S09]  /*6a40*/  UISETP.NE.AND UP0, UPT, UR4, 0x4, UPT ;  /* 0x000000040400788c */ /* 0x000fd2000bf05270 */
[----:B------:R-:W-:Y:S05]  /*6a50*/  BRA.U UP0, `(.L_x_8419) ;  /* 0x0000000900c87547 */ /* 0x000fea000b800000 */
[----:B------:R-:W4:Y:S02]  /*6a60*/  LDG.E.64 R4, desc[UR36][R4.64] ;  /* 0x0000002404047981 */ /* 0x000f24000c1e1b00 */
[----:B----4-:R0:W1:Y:S02]  /*6a70*/  I2F.S64 R19, R4 ;  /* 0x0000000400137312 */ /* 0x0100640000301400 */
[----:B01----:R-:W-:Y:S05]  /*6a80*/  BRA `(.L_x_8386) ;  /* 0x0000000c00147947 */ /* 0x003fea0003800000 */
.L_x_8421:
[----:B------:R-:W4:Y:S02]  /*6a90*/  LDG.E R4, desc[UR36][R4.64] ;  /* 0x0000002404047981 */ /* 0x000f24000c1e1900 */
[----:B----4-:R-:W-:Y:S01]  /*6aa0*/  I2FP.F32.S32 R19, R4 ;  /* 0x0000000400137245 */ /* 0x010fe20000201400 */
[----:B------:R-:W-:Y:S06]  /*6ab0*/  BRA `(.L_x_8386) ;  /* 0x0000000c00087947 */ /* 0x000fec0003800000 */
.L_x_8420:
[----:B------:R-:W4:Y:S02]  /*6ac0*/  LDG.E.U16 R4, desc[UR36][R4.64] ;  /* 0x0000002404047981 */ /* 0x000f24000c1e1500 */
[----:B----4-:R0:W1:Y:S01]  /*6ad0*/  I2F.S16 R19, R4 ;  /* 0x0000000400137306 */ /* 0x0100620000101400 */
[----:B------:R-:W-:Y:S05]  /*6ae0*/  BRA `(.L_x_8386) ;  /* 0x0000000800fc7947 */ /* 0x000fea0003800000 */
.L_x_8416:
        /* <DEDUP_REMOVED lines=8> */
.L_x_8423:
[----:B------:R-:W4:Y:S02]  /*6b70*/  LDG.E.U16 R4, desc[UR36][R4.64] ;  /* 0x0000002404047981 */ /* 0x000f24000c1e1500 */
[----:B----4-:R-:W-:Y:S01]  /*6b80*/  HADD2.F32 R19, -RZ, R4.H0_H0 ;  /* 0x20000004ff137230 */ /* 0x010fe20000004100 */
[----:B------:R-:W-:Y:S06]  /*6b90*/  BRA `(.L_x_8386) ;  /* 0x0000000800d07947 */ /* 0x000fec0003800000 */
.L_x_8422:
        /* <DEDUP_REMOVED lines=8> */
.L_x_8425:
[----:B------:R-:W4:Y:S02]  /*6c20*/  LDG.E.U16 R4, desc[UR36][R4.64] ;  /* 0x0000002404047981 */ /* 0x000f24000c1e1500 */
[----:B----4-:R-:W-:Y:S01]  /*6c30*/  HADD2.F32 R19, -RZ, R4.H0_H0 ;  /* 0x20000004ff137230 */ /* 0x010fe20000004100 */
[----:B------:R-:W-:Y:S06]  /*6c40*/  BRA `(.L_x_8386) ;  /* 0x0000000800a47947 */ /* 0x000fec0003800000 */
.L_x_8424:
        /* <DEDUP_REMOVED lines=11> */
.L_x_8415:
        /* <DEDUP_REMOVED lines=12> */
.L_x_8428:
        /* <DEDUP_REMOVED lines=11> */
.L_x_8427:
        /* <DEDUP_REMOVED lines=25> */
.L_x_8430:
        /* <DEDUP_REMOVED lines=12> */
.L_x_8429:
[----:B------:R-:W4:Y:S02]  /*70c0*/  LDG.E.U16 R4, desc[UR36][R4.64] ;  /* 0x0000002404047981 */ /* 0x000f24000c1e1500 */
[----:B----4-:R-:W-:Y:S01]  /*70d0*/  IMAD.U32 R19, R4, 0x10000, RZ ;  /* 0x0001000004137824 */ /* 0x010fe200078e00ff */
[----:B------:R-:W-:Y:S06]  /*70e0*/  BRA `(.L_x_8386) ;  /* 0x00000004007c7947 */ /* 0x000fec0003800000 */
.L_x_8426:
        /* <DEDUP_REMOVED lines=11> */
.L_x_8433:
[----:B------:R-:W4:Y:S02]  /*71a0*/  LDG.E.U8 R4, desc[UR36][R4.64] ;  /* 0x0000002404047981 */ /* 0x000f24000c1e1100 */
        /* <DEDUP_REMOVED lines=18> */
.L_x_8435:
[----:B------:R-:W-:Y:S05]  /*72d0*/  BSYNC.RECONVERGENT B0 ;  /* 0x0000000000007941 */ /* 0x000fea0003800200 */
.L_x_8434:
[----:B------:R-:W-:Y:S01]  /*72e0*/  IMAD.SHL.U32 R0, R0, 0x100000, RZ ;  /* 0x0010000000007824 */ /* 0x000fe200078e00ff */
[----:B------:R-:W-:-:S04]  /*72f0*/  LEA R3, R3, 0x3b800000, 0x17 ;  /* 0x3b80000003037811 */ /* 0x000fc800078eb8ff */
[----:B------:R-:W-:Y:S01]  /*7300*/  LOP3.LUT R19, R3, R0, R19, 0xfe, !PT ;  /* 0x0000000003137212 */ /* 0x000fe200078efe13 */
[----:B------:R-:W-:Y:S06]  /*7310*/  BRA `(.L_x_8386) ;  /* 0x0000000000f07947 */ /* 0x000fec0003800000 */
.L_x_8432:
        /* <DEDUP_REMOVED lines=19> */
.L_x_8437:
[----:B------:R-:W-:Y:S05]  /*7450*/  BSYNC.RECONVERGENT B0 ;  /* 0x0000000000007941 */ /* 0x000fea0003800200 */
.L_x_8436:
[----:B------:R-:W-:Y:S01]  /*7460*/  IMAD.SHL.U32 R0, R0, 0x200000, RZ ;  /* 0x0020000000007824 */ /* 0x000fe200078e00ff */
[----:B------:R-:W-:-:S04]  /*7470*/  LEA R3, R3, 0x37800000, 0x17 ;  /* 0x3780000003037811 */ /* 0x000fc800078eb8ff */
[----:B------:R-:W-:Y:S01]  /*7480*/  LOP3.LUT R19, R3, R0, R19, 0xfe, !PT ;  /* 0x0000000003137212 */ /* 0x000fe200078efe13 */
[----:B------:R-:W-:Y:S06]  /*7490*/  BRA `(.L_x_8386) ;  /* 0x0000000000907947 */ /* 0x000fec0003800000 */
.L_x_8431:
        /* <DEDUP_REMOVED lines=14> */
.L_x_8419:
[----:B------:R-:W-:Y:S01]  /*7580*/  MOV R14, 0x0 ;  /* 0x00000000000e7802 */ /* 0x000fe20000000f00 */
[----:B------:R-:W0:Y:S01]  /*7590*/  LDCU.64 UR4, c[0x4][0x178] ;  /* 0x01002f00ff0477ac */ /* 0x000e220008000a00 */
[----:B------:R-:W-:Y:S02]  /*75a0*/  IMAD.MOV.U32 R8, RZ, RZ, 0x4e ;  /* 0x0000004eff087424 */ /* 0x000fe400078e00ff */
[----:B------:R-:W-:Y:S01]  /*75b0*/  IMAD.MOV.U32 R12, RZ, RZ, 0x1 ;  /* 0x00000001ff0c7424 */ /* 0x000fe200078e00ff */
[----:B------:R-:W1:Y:S01]  /*75c0*/  LDCU.64 UR6, c[0x4][0x180] ;  /* 0x01003000ff0677ac */ /* 0x000e620008000a00 */
[----:B------:R-:W4:Y:S01]  /*75d0*/  LDC.64 R14, c[0x4][R14] ;  /* 0x010000000e0e7b82 */ /* 0x000f220000000a00 */
[----:B------:R-:W-:Y:S01]  /*75e0*/  IMAD.MOV.U32 R13, RZ, RZ, RZ ;  /* 0x000000ffff0d7224 */ /* 0x000fe200078e00ff */
[----:B------:R-:W2:Y:S01]  /*75f0*/  LDCU.64 UR8, c[0x4][0x68] ;  /* 0x01000d00ff0877ac */ /* 0x000ea20008000a00 */
[----:B0-----:R-:W-:Y:S02]  /*7600*/  IMAD.U32 R4, RZ, RZ, UR4 ;  /* 0x00000004ff047e24 */ /* 0x001fe4000f8e00ff */
[----:B------:R-:W-:-:S02]  /*7610*/  IMAD.U32 R5, RZ, RZ, UR5 ;  /* 0x00000005ff057e24 */ /* 0x000fc4000f8e00ff */
[----:B-1----:R-:W-:Y:S02]  /*7620*/  IMAD.U32 R6, RZ, RZ, UR6 ;  /* 0x00000006ff067e24 */ /* 0x002fe4000f8e00ff */
[----:B------:R-:W-:Y:S02]  /*7630*/  IMAD.U32 R7, RZ, RZ, UR7 ;  /* 0x00000007ff077e24 */ /* 0x000fe4000f8e00ff */
[----:B--2---:R-:W-:Y:S02]  /*7640*/  IMAD.U32 R10, RZ, RZ, UR8 ;  /* 0x00000008ff0a7e24 */ /* 0x004fe4000f8e00ff */
[----:B------:R-:W-:-:S07]  /*7650*/  IMAD.U32 R11, RZ, RZ, UR9 ;  /* 0x00000009ff0b7e24 */ /* 0x000fce000f8e00ff */
[----:B------:R-:W-:-:S07]  /*7660*/  LEPC R20, `(.L_x_8440) ;  /* 0x000000001014794e */ /* 0x000fce0000000000 */
[----:B---345:R-:W-:Y:S05]  /*7670*/  CALL.ABS.NOINC R14 ;  /* 0x000000000e007343 */ /* 0x038fea0003c00000 */
.L_x_8440:
[----:B------:R-:W-:Y:S05]  /*7680*/  BRA `(.L_x_8386) ;  /* 0x0000000000147947 */ /* 0x000fea0003800000 */
.L_x_8439:
[----:B------:R-:W4:Y:S02]  /*7690*/  LDG.E.64 R4, desc[UR36][R4.64] ;  /* 0x0000002404047981 */ /* 0x000f24000c1e1b00 */
[----:B----4-:R0:W1:Y:S02]  /*76a0*/  I2F.U64 R19, R4 ;  /* 0x0000000400137312 */ /* 0x0100640000301000 */
[----:B01----:R-:W-:Y:S05]  /*76b0*/  BRA `(.L_x_8386) ;  /* 0x0000000000087947 */ /* 0x003fea0003800000 */
.L_x_8438:
[----:B------:R-:W4:Y:S02]  /*76c0*/  LDG.E R4, desc[UR36][R4.64] ;  /* 0x0000002404047981 */ /* 0x000f24000c1e1900 */
[----:B----4-:R-:W-:-:S07]  /*76d0*/  I2FP.F32.U32 R19, R4 ;  /* 0x0000000400137245 */ /* 0x010fce0000201000 */
.L_x_8386:
[----:B------:R-:W-:Y:S05]  /*76e0*/  BSYNC.RECONVERGENT B7 ;  /* 0x0000000000077941 */ /* 0x000fea0003800200 */
.L_x_8385:
[----:B------:R-:W-:Y:S01]  /*76f0*/  ISETP.GE.AND P0, PT, R25, R17, PT ;  /* 0x000000111900720c */ /* 0x000fe20003f06270 */
[----:B------:R-:W-:-:S12]  /*7700*/  BSSY.RECONVERGENT B1, `(.L_x_8441) ;  /* 0x0000059000017945 */ /* 0x000fd80003800200 */
[----:B------:R-:W-:Y:S05]  /*7710*/  @P0 BRA `(.L_x_8442) ;  /* 0x00000004005c0947 */ /* 0x000fea0003800000 */
[----:B0-2--5:R-:W-:-:S13]  /*7720*/  FSETP.NEU.FTZ.AND P0, PT, R16, RZ, PT ;  /* 0x000000ff1000720b */ /* 0x025fda0003f1d000 */
[----:B----4-:R-:W1:Y:S02]  /*7730*/  @!P0 MUFU.RCP R4, R16 ;  /* 0x0000001000048308 */ /* 0x010e640000001000 */
[----:B-1-3--:R-:W-:Y:S01]  /*7740*/  @!P0 FMUL.FTZ R4, R4, R29 ;  /* 0x0000001d04048220 */ /* 0x00afe20000410000 */
[----:B------:R-:W-:Y:S06]  /*7750*/  @!P0 BRA `(.L_x_8442) ;  /* 0x00000004004c8947 */ /* 0x000fec0003800000 */
        /* <DEDUP_REMOVED lines=30> */
.L_x_8447:
[----:B------:R-:W-:Y:S05]  /*7940*/  BSYNC.RECONVERGENT B2 ;  /* 0x0000000000027941 */ /* 0x000fea0003800200 */
.L_x_8446:
[----:B------:R-:W-:Y:S01]  /*7950*/  FFMA.FTZ R0, -R7, R3, R0 ;  /* 0x0000000307007223 */ /* 0x000fe20000010100 */
[----:B------:R-:W-:Y:S06]  /*7960*/  BRA `(.L_x_8444) ;  /* 0x0000000000787947 */ /* 0x000fec0003800000 */
.L_x_8445:
[----:B------:R-:W-:Y:S01]  /*7970*/  LOP3.LUT R9, R7, 0xff800000, RZ, 0xc0, !PT ;  /* 0xff80000007097812 */ /* 0x000fe200078ec0ff */
[----:B------:R-:W-:Y:S01]  /*7980*/  BSSY.RECONVERGENT B2, `(.L_x_8448) ;  /* 0x000001a000027945 */ /* 0x000fe20003800200 */
[C---:B------:R-:W-:Y:S02]  /*7990*/  ISETP.GT.U32.AND P0, PT, R0.reuse, 0x7f7fffff, PT ;  /* 0x7f7fffff0000780c */ /* 0x040fe40003f04070 */
[C---:B------:R-:W-:Y:S02]  /*79a0*/  IADD3 R3, PT, PT, R0.reuse, 0xb800000, -R9 ;  /* 0x0b80000000037810 */ /* 0x040fe40007ffe809 */
[----:B------:R-:W-:Y:S02]  /*79b0*/  LOP3.LUT R0, R0, 0x7fffff, RZ, 0xc0, !PT ;  /* 0x007fffff00007812 */ /* 0x000fe400078ec0ff */
[----:B------:R-:W-:Y:S02]  /*79c0*/  LOP3.LUT P1, R5, R3, 0xff800000, RZ, 0xc0, !PT ;  /* 0xff80000003057812 */ /* 0x000fe4000782c0ff */
[----:B------:R-:W-:-:S02]  /*79d0*/  FSETP.GT.FTZ.AND P2, PT, |R16|, RZ, PT ;  /* 0x000000ff1000720b */ /* 0x000fc40003f54200 */
[----:B------:R-:W-:Y:S02]  /*79e0*/  FSEL R4, R9, +QNAN , !P0 ;  /* 0x7fffffff09047808 */ /* 0x000fe40004000000 */
[----:B------:R-:W-:Y:S02]  /*79f0*/  LOP3.LUT R3, R0, 0x3f800000, RZ, 0xfc, !PT ;  /* 0x3f80000000037812 */ /* 0x000fe400078efcff */
[----:B------:R-:W-:-:S05]  /*7a00*/  FSEL R0, R4, +QNAN , P2 ;  /* 0x7fffffff04007808 */ /* 0x000fca0001000000 */
[----:B------:R-:W-:Y:S05]  /*7a10*/  @!P1 BRA `(.L_x_8449) ;  /* 0x0000000000409947 */ /* 0x000fea0003800000 */
[----:B------:R-:W-:-:S04]  /*7a20*/  LOP3.LUT R4, R7, 0x7fffff, RZ, 0xc0, !PT ;  /* 0x007fffff07047812 */ /* 0x000fc800078ec0ff */
[----:B------:R-:W-:-:S04]  /*7a30*/  LOP3.LUT R8, R4, 0x3f800000, RZ, 0xfc, !PT ;  /* 0x3f80000004087812 */ /* 0x000fc800078efcff */
[----:B------:R0:W1:Y:S03]  /*7a40*/  MUFU.RCP R9, R8 ;  /* 0x0000000800097308 */ /* 0x0000660000001000 */
.L_x_8450:
        /* <DEDUP_REMOVED lines=13> */
.L_x_8449:
[----:B------:R-:W-:Y:S05]  /*7b20*/  BSYNC.RECONVERGENT B2 ;  /* 0x0000000000027941 */ /* 0x000fea0003800200 */
.L_x_8448:
[----:B------:R-:W-:-:S04]  /*7b30*/  FMUL.FTZ R3, R3, 1.1920928955078125e-07 ;  /* 0x3400000003037820 */ /* 0x000fc80000410000 */
[----:B------:R-:W-:-:S07]  /*7b40*/  FMUL.FTZ R0, R0, R3 ;  /* 0x0000000300007220 */ /* 0x000fce0000410000 */
.L_x_8444:
[----:B------:R-:W-:Y:S05]  /*7b50*/  BSYNC.RECONVERGENT B0 ;  /* 0x0000000000007941 */ /* 0x000fea0003800200 */
.L_x_8443:
        /* <DEDUP_REMOVED lines=19> */
.L_x_8442:
[----:B------:R-:W-:Y:S05]  /*7c90*/  BSYNC.RECONVERGENT B1 ;  /* 0x0000000000017941 */ /* 0x000fea0003800200 */
.L_x_8441:
[----:B------:R-:W-:Y:S01]  /*7ca0*/  VIADD R26, R25, 0x80 ;  /* 0x00000080191a7836 */ /* 0x000fe20000000000 */
[----:B------:R-:W-:Y:S04]  /*7cb0*/  BSSY.RECONVERGENT B1, `(.L_x_8451) ;  /* 0x000005c000017945 */ /* 0x000fe80003800200 */
[----:B------:R-:W-:-:S13]  /*7cc0*/  ISETP.GE.AND P0, PT, R26, R17, PT ;  /* 0x000000111a00720c */ /* 0x000fda0003f06270 */
[----:B------:R-:W-:Y:S05]  /*7cd0*/  @P0 BRA `(.L_x_8452) ;  /* 0x0000000400640947 */ /* 0x000fea0003800000 */
[----:B0-2--5:R-:W-:-:S13]  /*7ce0*/  FSETP.NEU.FTZ.AND P0, PT, R27, RZ, PT ;  /* 0x000000ff1b00720b */ /* 0x025fda0003f1d000 */
        /* <DEDUP_REMOVED lines=19> */
[----:B----4-:R-:W-:Y:S01]  /*7e20*/  FADD.FTZ R5, |R27|, |R27| ;  /* 0x4000001b1b057221 */ /* 0x010fe20000010200 */
        /* <DEDUP_REMOVED lines=8> */
.L_x_8459:
[----:B------:R-:W-:Y:S01]  /*7eb0*/  FSETP.GEU.FTZ.AND P0, PT, R6, -R8, PT ;  /* 0x800000080600720b */ /* 0x000fe20003f1e000 */
[----:B------:R-:W-:-:S12]  /*7ec0*/  FADD.FTZ R0, R0, -1 ;  /* 0xbf80000000007421 */ /* 0x000fd80000010000 */
[----:B------:R-:W-:-:S07]  /*7ed0*/  @!P0 FADD.FTZ R0, R0, -1 ;  /* 0xbf80000000008421 */ /* 0x000fce0000010000 */
.L_x_8458:
[----:B------:R-:W-:Y:S05]  /*7ee0*/  BSYNC.RECONVERGENT B2 ;  /* 0x0000000000027941 */ /* 0x000fea0003800200 */
.L_x_8457:
[----:B------:R-:W-:Y:S01]  /*7ef0*/  FFMA.FTZ R3, -R8, R0, R3 ;  /* 0x0000000008037223 */ /* 0x000fe20000010103 */
[----:B------:R-:W-:Y:S06]  /*7f00*/  BRA `(.L_x_8455) ;  /* 0x0000000000787947 */ /* 0x000fec0003800000 */
.L_x_8456:
        /* <DEDUP_REMOVED lines=11> */
[----:B----4-:R-:W-:-:S04]  /*7fc0*/  LOP3.LUT R5, R8, 0x7fffff, RZ, 0xc0, !PT ;  /* 0x007fffff08057812 */ /* 0x010fc800078ec0ff */
[----:B------:R-:W-:-:S04]  /*7fd0*/  LOP3.LUT R10, R5, 0x3f800000, RZ, 0xfc, !PT ;  /* 0x3f800000050a7812 */ /* 0x000fc800078efcff */
[----:B------:R0:W2:Y:S03]  /*7fe0*/  MUFU.RCP R9, R10 ;  /* 0x0000000a00097308 */ /* 0x0000a60000001000 */
.L_x_8462:
        /* <DEDUP_REMOVED lines=13> */
.L_x_8461:
[----:B------:R-:W-:Y:S05]  /*80c0*/  BSYNC.RECONVERGENT B2 ;  /* 0x0000000000027941 */ /* 0x000fea0003800200 */
.L_x_8460:
[----:B------:R-:W-:-:S04]  /*80d0*/  FMUL.FTZ R3, R3, 1.1920928955078125e-07 ;  /* 0x3400000003037820 */ /* 0x000fc80000410000 */
[----:B------:R-:W-:-:S07]  /*80e0*/  FMUL.FTZ R3, R0, R3 ;  /* 0x0000000300037220 */ /* 0x000fce0000410000 */
.L_x_8455:
[----:B------:R-:W-:Y:S05]  /*80f0*/  BSYNC.RECONVERGENT B0 ;  /* 0x0000000000007941 */ /* 0x000fea0003800200 */
.L_x_8454:
[C---:B------:R-:W-:Y:S01]  /*8100*/  FSETP.NAN.FTZ.AND P0, PT, |R3|.reuse, |R3|, PT ;  /* 0x400000030300720b */ /* 0x040fe20003f18200 */
[----:B------:R-:W2:Y:S01]  /*8110*/  MUFU.RCP R7, R27 ;  /* 0x0000001b00077308 */ /* 0x000ea20000001000 */
[----:B------:R-:W-:-:S04]  /*8120*/  LOP3.LUT R0, R3, 0x80000000, R18, 0xb8, !PT ;  /* 0x8000000003007812 */ /* 0x000fc800078eb812 */
[----:B------:R-:W-:Y:S02]  /*8130*/  FSEL R3, R3, R0, P0 ;  /* 0x0000000003037208 */ /* 0x000fe40000000000 */
[----:B------:R-:W-:Y:S02]  /*8140*/  PLOP3.LUT P0, PT, PT, PT, PT, 0x8, 0x80 ;  /* 0x000000000080781c */ /* 0x000fe40003f0e170 */
[C---:B------:R-:W-:Y:S01]  /*8150*/  FSETP.NEU.FTZ.AND P1, PT, R3.reuse, RZ, PT ;  /* 0x000000ff0300720b */ /* 0x040fe20003f3d000 */
[----:B------:R-:W-:-:S04]  /*8160*/  FADD.FTZ R0, -R3, R18 ;  /* 0x0000001203007221 */ /* 0x000fc80000010100 */
[----:B--2---:R-:W-:-:S08]  /*8170*/  FMUL.FTZ R0, R0, R7 ;  /* 0x0000000700007220 */ /* 0x004fd00000410000 */
[----:B------:R-:W-:Y:S02]  /*8180*/  @P1 FSETP.GEU.FTZ.AND P2, PT, R27, RZ, PT ;  /* 0x000000ff1b00120b */ /* 0x000fe40003f5e000 */
[----:B------:R-:W-:-:S04]  /*8190*/  @P1 FSETP.GEU.FTZ.AND P3, PT, R3, RZ, PT ;  /* 0x000000ff0300120b */ /* 0x000fc80003f7e000 */
[----:B------:R-:W-:-:S13]  /*81a0*/  @P1 PLOP3.LUT P0, PT, P2, P3, PT, 0x28, 0x82 ;  /* 0x000000000082181c */ /* 0x000fda0001706570 */
[----:B------:R-:W-:-:S05]  /*81b0*/  @P0 FADD.FTZ R0, R0, -1 ;  /* 0xbf80000000000421 */ /* 0x000fca0000010000 */
[----:B------:R-:W-:-:S13]  /*81c0*/  FSETP.NEU.FTZ.AND P0, PT, R0, RZ, PT ;  /* 0x000000ff0000720b */ /* 0x000fda0003f1d000 */
[----:B------:R-:W4:Y:S01]  /*81d0*/  @P0 FRND.FTZ.FLOOR R3, R0 ;  /* 0x0000000000030307 */ /* 0x000f220000215000 */
[----:B------:R-:W-:-:S05]  /*81e0*/  @!P0 FMUL.FTZ R18, R7, R18 ;  /* 0x0000001207128220 */ /* 0x000fca0000410000 */
[----:B------:R-:W-:Y:S01]  /*81f0*/  @!P0 LOP3.LUT R18, RZ, 0x80000000, R18, 0xb8, !PT ;  /* 0x80000000ff128812 */ /* 0x000fe200078eb812 */
[----:B----4-:R-:W-:-:S05]  /*8200*/  @P0 FADD.FTZ R5, R0, -R3 ;  /* 0x8000000300050221 */ /* 0x010fca0000010000 */
[----:B------:R-:W-:-:S13]  /*8210*/  FSETP.GT.AND P1, PT, R5, 0.5, P0 ;  /* 0x3f0000000500780b */ /* 0x000fda0000724000 */
[----:B------:R-:W-:-:S04]  /*8220*/  @P1 FADD.FTZ R3, R3, 1 ;  /* 0x3f80000003031421 */ /* 0x000fc80000010000 */
[----:B------:R-:W-:Y:S01]  /*8230*/  @P0 IMAD.MOV.U32 R18, RZ, RZ, R3 ;  /* 0x000000ffff120224 */ /* 0x000fe200078e0003 */
[----:B------:R-:W-:Y:S06]  /*8240*/  BRA `(.L_x_8452) ;  /* 0x0000000000087947 */ /* 0x000fec0003800000 */
.L_x_8453:
[----:B------:R-:W0:Y:S02]  /*8250*/  MUFU.RCP R27, R27 ;  /* 0x0000001b001b7308 */ /* 0x000e240000001000 */
[----:B0-----:R-:W-:-:S07]  /*8260*/  FMUL.FTZ R18, R27, R18 ;  /* 0x000000121b127220 */ /* 0x001fce0000410000 */
.L_x_8452:
[----:B------:R-:W-:Y:S05]  /*8270*/  BSYNC.RECONVERGENT B1 ;  /* 0x0000000000017941 */ /* 0x000fea0003800200 */
.L_x_8451:
[----:B------:R-:W-:Y:S01]  /*8280*/  VIADD R0, R25, 0x100 ;  /* 0x0000010019007836 */ /* 0x000fe20000000000 */
[----:B------:R-:W-:Y:S04]  /*8290*/  BSSY.RECONVERGENT B1, `(.L_x_8463) ;  /* 0x000005c000017945 */ /* 0x000fe80003800200 */
[----:B------:R-:W-:-:S13]  /*82a0*/  ISETP.GE.AND P0, PT, R0, R17, PT ;  /* 0x000000110000720c */ /* 0x000fda0003f06270 */
[----:B------:R-:W-:Y:S05]  /*82b0*/  @P0 BRA `(.L_x_8464) ;  /* 0x0000000400640947 */ /* 0x000fea0003800000 */
[----:B----45:R-:W-:-:S13]  /*82c0*/  FSETP.NEU.FTZ.AND P0, PT, R23, RZ, PT ;  /* 0x000000ff1700720b */ /* 0x030fda0003f1d000 */
[----:B------:R-:W-:Y:S05]  /*82d0*/  @!P0 BRA `(.L_x_8465) ;  /* 0x0000000400548947 */ /* 0x000fea0003800000 */
[C---:B--2---:R-:W-:Y:S01]  /*82e0*/  FSETP.GEU.FTZ.AND P0, PT, |R22|.reuse, |R23|, PT ;  /* 0x400000171600720b */ /* 0x044fe20003f1e200 */
[----:B------:R-:W-:Y:S01]  /*82f0*/  BSSY.RECONVERGENT B0, `(.L_x_8466) ;  /* 0x000003e000007945 */ /* 0x000fe20003800200 */
[----:B------:R-:W-:-:S11]  /*8300*/  FADD.FTZ R3, |R22|, -RZ ;  /* 0x800000ff16037221 */ /* 0x000fd60000010200 */
        /* <DEDUP_REMOVED lines=24> */
.L_x_8471:
[----:B------:R-:W-:Y:S01]  /*8490*/  FSETP.GEU.FTZ.AND P0, PT, R6, -R8, PT ;  /* 0x800000080600720b */ /* 0x000fe20003f1e000 */
[----:B------:R-:W-:-:S12]  /*84a0*/  FADD.FTZ R0, R0, -1 ;  /* 0xbf80000000007421 */ /* 0x000fd80000010000 */
[----:B------:R-:W-:-:S07]  /*84b0*/  @!P0 FADD.FTZ R0, R0, -1 ;  /* 0xbf80000000008421 */ /* 0x000fce0000010000 */
.L_x_8470:
[----:B------:R-:W-:Y:S05]  /*84c0*/  BSYNC.RECONVERGENT B2 ;  /* 0x0000000000027941 */ /* 0x000fea0003800200 */
.L_x_8469:
[----:B------:R-:W-:Y:S01]  /*84d0*/  FFMA.FTZ R3, -R8, R0, R3 ;  /* 0x0000000008037223 */ /* 0x000fe20000010103 */
[----:B------:R-:W-:Y:S06]  /*84e0*/  BRA `(.L_x_8467) ;  /* 0x0000000000787947 */ /* 0x000fec0003800000 */
.L_x_8468:
[----:B0-----:R-:W-:Y:S01]  /*84f0*/  LOP3.LUT R8, R6, 0xff800000, RZ, 0xc0, !PT ;  /* 0xff80000006087812 */ /* 0x001fe200078ec0ff */
        /* <DEDUP_REMOVED lines=12> */
[----:B------:R0:W2:Y:S03]  /*85c0*/  MUFU.RCP R9, R10 ;  /* 0x0000000a00097308 */ /* 0x0000a60000001000 */
.L_x_8474:
        /* <DEDUP_REMOVED lines=13> */
.L_x_8473:
[----:B------:R-:W-:Y:S05]  /*86a0*/  BSYNC.RECONVERGENT B2 ;  /* 0x0000000000027941 */ /* 0x000fea0003800200 */
.L_x_8472:
[----:B------:R-:W-:-:S04]  /*86b0*/  FMUL.FTZ R3, R3, 1.1920928955078125e-07 ;  /* 0x3400000003037820 */ /* 0x000fc80000410000 */
[----:B------:R-:W-:-:S07]  /*86c0*/  FMUL.FTZ R3, R8, R3 ;  /* 0x0000000308037220 */ /* 0x000fce0000410000 */
.L_x_8467:
[----:B------:R-:W-:Y:S05]  /*86d0*/  BSYNC.RECONVERGENT B0 ;  /* 0x0000000000007941 */ /* 0x000fea0003800200 */
.L_x_8466:
        /* <DEDUP_REMOVED lines=13> */
[----:B------:R-:W0:Y:S01]  /*87b0*/  @P0 FRND.FTZ.FLOOR R3, R0 ;  /* 0x0000000000030307 */ /* 0x000e220000215000 */
[----:B------:R-:W-:-:S05]  /*87c0*/  @!P0 FMUL.FTZ R22, R7, R22 ;  /* 0x0000001607168220 */ /* 0x000fca0000410000 */
[----:B------:R-:W-:Y:S01]  /*87d0*/  @!P0 LOP3.LUT R22, RZ, 0x80000000, R22, 0xb8, !PT ;  /* 0x80000000ff168812 */ /* 0x000fe200078eb816 */
[----:B0-----:R-:W-:-:S05]  /*87e0*/  @P0 FADD.FTZ R5, R0, -R3 ;  /* 0x8000000300050221 */ /* 0x001fca0000010000 */
[----:B------:R-:W-:-:S13]  /*87f0*/  FSETP.GT.AND P1, PT, R5, 0.5, P0 ;  /* 0x3f0000000500780b */ /* 0x000fda0000724000 */
[----:B------:R-:W-:-:S04]  /*8800*/  @P1 FADD.FTZ R3, R3, 1 ;  /* 0x3f80000003031421 */ /* 0x000fc80000010000 */
[----:B------:R-:W-:Y:S01]  /*8810*/  @P0 IMAD.MOV.U32 R22, RZ, RZ, R3 ;  /* 0x000000ffff160224 */ /* 0x000fe200078e0003 */
[----:B------:R-:W-:Y:S06]  /*8820*/  BRA `(.L_x_8464) ;  /* 0x0000000000087947 */ /* 0x000fec0003800000 */
.L_x_8465:
[----:B------:R-:W2:Y:S02]  /*8830*/  MUFU.RCP R23, R23 ;  /* 0x0000001700177308 */ /* 0x000ea40000001000 */
[----:B--2---:R-:W-:-:S07]  /*8840*/  FMUL.FTZ R22, R23, R22 ;  /* 0x0000001617167220 */ /* 0x004fce0000410000 */
.L_x_8464:
[----:B------:R-:W-:Y:S05]  /*8850*/  BSYNC.RECONVERGENT B1 ;  /* 0x0000000000017941 */ /* 0x000fea0003800200 */
.L_x_8463:
[----:B------:R-:W-:Y:S01]  /*8860*/  VIADD R0, R25, 0x180 ;  /* 0x0000018019007836 */ /* 0x000fe20000000000 */
[----:B------:R-:W-:Y:S04]  /*8870*/  BSSY.RECONVERGENT B1, `(.L_x_8475) ;  /* 0x000005c000017945 */ /* 0x000fe80003800200 */
[----:B------:R-:W-:-:S13]  /*8880*/  ISETP.GE.AND P0, PT, R0, R17, PT ;  /* 0x000000110000720c */ /* 0x000fda0003f06270 */
[----:B------:R-:W-:Y:S05]  /*8890*/  @P0 BRA `(.L_x_8476) ;  /* 0x0000000400640947 */ /* 0x000fea0003800000 */
[----:B-1---5:R-:W-:-:S13]  /*88a0*/  FSETP.NEU.FTZ.AND P0, PT, R19, RZ, PT ;  /* 0x000000ff1300720b */ /* 0x022fda0003f1d000 */
        /* <DEDUP_REMOVED lines=28> */
.L_x_8483:
[----:B------:R-:W-:Y:S01]  /*8a70*/  FSETP.GEU.FTZ.AND P0, PT, R6, -R8, PT ;  /* 0x800000080600720b */ /* 0x000fe20003f1e000 */
[----:B------:R-:W-:-:S12]  /*8a80*/  FADD.FTZ R0, R0, -1 ;  /* 0xbf80000000007421 */ /* 0x000fd80000010000 */
[----:B------:R-:W-:-:S07]  /*8a90*/  @!P0 FADD.FTZ R0, R0, -1 ;  /* 0xbf80000000008421 */ /* 0x000fce0000010000 */
.L_x_8482:
[----:B------:R-:W-:Y:S05]  /*8aa0*/  BSYNC.RECONVERGENT B2 ;  /* 0x0000000000027941 */ /* 0x000fea0003800200 */
.L_x_8481:
[----:B------:R-:W-:Y:S01]  /*8ab0*/  FFMA.FTZ R3, -R8, R0, R3 ;  /* 0x0000000008037223 */ /* 0x000fe20000010103 */
[----:B------:R-:W-:Y:S06]  /*8ac0*/  BRA `(.L_x_8479) ;  /* 0x0000000000787947 */ /* 0x000fec0003800000 */
.L_x_8480:
[----:B0-----:R-:W-:Y:S01]  /*8ad0*/  LOP3.LUT R8, R6, 0xff800000, RZ, 0xc0, !PT ;  /* 0xff80000006087812 */ /* 0x001fe200078ec0ff */
[----:B------:R-:W-:Y:S01]  /*8ae0*/  BSSY.RECONVERGENT B2, `(.L_x_8484) ;  /* 0x000001a000027945 */ /* 0x000fe20003800200 */
[C---:B------:R-:W-:Y:S02]  /*8af0*/  ISETP.GT.U32.AND P0, PT, R3.reuse, 0x7f7fffff, PT ;  /* 0x7f7fffff0300780c */ /* 0x040fe40003f04070 */
[C---:B------:R-:W-:Y:S02]  /*8b00*/  IADD3 R0, PT, PT, R3.reuse, 0xb800000, -R8 ;  /* 0x0b80000003007810 */ /* 0x040fe40007ffe808 */
[----:B------:R-:W-:Y:S02]  /*8b10*/  LOP3.LUT R3, R3, 0x7fffff, RZ, 0xc0, !PT ;  /* 0x007fffff03037812 */ /* 0x000fe400078ec0ff */
[----:B----4-:R-:W-:Y:S02]  /*8b20*/  LOP3.LUT P1, R5, R0, 0xff800000, RZ, 0xc0, !PT ;  /* 0xff80000000057812 */ /* 0x010fe4000782c0ff */
        /* <DEDUP_REMOVED lines=8> */
.L_x_8486:
        /* <DEDUP_REMOVED lines=13> */
.L_x_8485:
[----:B------:R-:W-:Y:S05]  /*8c80*/  BSYNC.RECONVERGENT B2 ;  /* 0x0000000000027941 */ /* 0x000fea0003800200 */
.L_x_8484:
[----:B------:R-:W-:-:S04]  /*8c90*/  FMUL.FTZ R3, R3, 1.1920928955078125e-07 ;  /* 0x3400000003037820 */ /* 0x000fc80000410000 */
[----:B------:R-:W-:-:S07]  /*8ca0*/  FMUL.FTZ R3, R8, R3 ;  /* 0x0000000308037220 */ /* 0x000fce0000410000 */
.L_x_8479:
[----:B------:R-:W-:Y:S05]  /*8cb0*/  BSYNC.RECONVERGENT B0 ;  /* 0x0000000000007941 */ /* 0x000fea0003800200 */
.L_x_8478:
[C---:B------:R-:W-:Y:S01]  /*8cc0*/  FSETP.NAN.FTZ.AND P0, PT, |R3|.reuse, |R3|, PT ;  /* 0x400000030300720b */ /* 0x040fe20003f18200 */
[----:B------:R-:W1:Y:S01]  /*8cd0*/  MUFU.RCP R7, R19 ;  /* 0x0000001300077308 */ /* 0x000e620000001000 */
[----:B------:R-:W-:-:S04]  /*8ce0*/  LOP3.LUT R0, R3, 0x80000000, R24, 0xb8, !PT ;  /* 0x8000000003007812 */ /* 0x000fc800078eb818 */
[----:B------:R-:W-:Y:S02]  /*8cf0*/  FSEL R3, R3, R0, P0 ;  /* 0x0000000003037208 */ /* 0x000fe40000000000 */
[----:B------:R-:W-:Y:S02]  /*8d00*/  PLOP3.LUT P0, PT, PT, PT, PT, 0x8, 0x80 ;  /* 0x000000000080781c */ /* 0x000fe40003f0e170 */
[C---:B------:R-:W-:Y:S01]  /*8d10*/  FSETP.NEU.FTZ.AND P1, PT, R3.reuse, RZ, PT ;  /* 0x000000ff0300720b */ /* 0x040fe20003f3d000 */
[----:B------:R-:W-:-:S04]  /*8d20*/  FADD.FTZ R0, -R3, R24 ;  /* 0x0000001803007221 */ /* 0x000fc80000010100 */
[----:B-1----:R-:W-:-:S08]  /*8d30*/  FMUL.FTZ R0, R0, R7 ;  /* 0x0000000700007220 */ /* 0x002fd00000410000 */
        /* <DEDUP_REMOVED lines=8> */
[----:B0---4-:R-:W-:-:S05]  /*8dc0*/  @P0 FADD.FTZ R5, R0, -R3 ;  /* 0x8000000300050221 */ /* 0x011fca0000010000 */
[----:B------:R-:W-:-:S13]  /*8dd0*/  FSETP.GT.AND P1, PT, R5, 0.5, P0 ;  /* 0x3f0000000500780b */ /* 0x000fda0000724000 */
[----:B------:R-:W-:-:S04]  /*8de0*/  @P1 FADD.FTZ R3, R3, 1 ;  /* 0x3f80000003031421 */ /* 0x000fc80000010000 */
[----:B------:R-:W-:Y:S01]  /*8df0*/  @P0 IMAD.MOV.U32 R24, RZ, RZ, R3 ;  /* 0x000000ffff180224 */ /* 0x000fe200078e0003 */
[----:B------:R-:W-:Y:S06]  /*8e00*/  BRA `(.L_x_8476) ;  /* 0x0000000000087947 */ /* 0x000fec0003800000 */
.L_x_8477:
[----:B------:R-:W2:Y:S02]  /*8e10*/  MUFU.RCP R19, R19 ;  /* 0x0000001300137308 */ /* 0x000ea40000001000 */
[----:B--2---:R-:W-:-:S07]  /*8e20*/  FMUL.FTZ R24, R19, R24 ;  /* 0x0000001813187220 */ /* 0x004fce0000410000 */
.L_x_8476:
[----:B------:R-:W-:Y:S05]  /*8e30*/  BSYNC.RECONVERGENT B1 ;  /* 0x0000000000017941 */ /* 0x000fea0003800200 */
.L_x_8475:
[----:B0-2--5:R-:W0:Y:S01]  /*8e40*/  LDC.U8 R16, c[0x0][0x3b0] ;  /* 0x0000ec00ff107b82 */ /* 0x025e220000000000 */
[----:B------:R-:W-:Y:S01]  /*8e50*/  ISETP.GE.AND P0, PT, R25, R17, PT ;  /* 0x000000111900720c */ /* 0x000fe20003f06270 */
[----:B------:R-:W-:Y:S04]  /*8e60*/  BSSY.RECONVERGENT B7, `(.L_x_8487) ;  /* 0x00002cc000077945 */ /* 0x000fe80003800200 */
[----:B------:R-:W-:Y:S08]  /*8e70*/  BSSY.RELIABLE B6, `(.L_x_8488) ;  /* 0x00001e6000067945 */ /* 0x000ff00003800100 */
[----:B------:R-:W-:Y:S05]  /*8e80*/  @P0 BRA `(.L_x_8489) ;  /* 0x0000001c00840947 */ /* 0x000fea0003800000 */
[----:B------:R-:W2:Y:S01]  /*8e90*/  LDCU UR4, c[0x0][0x3b4] ;  /* 0x00007680ff0477ac */ /* 0x000ea20008000800 */
[----:B------:R-:W5:Y:S01]  /*8ea0*/  LDC.64 R8, c[0x0][0x388] ;  /* 0x0000e200ff087b82 */ /* 0x000f620000000a00 */
[----:B------:R-:W-:Y:S01]  /*8eb0*/  IMAD R0, R2, 0x200, R25 ;  /* 0x0000020002007824 */ /* 0x000fe200078e0219 */
[----:B0---4-:R-:W-:-:S03]  /*8ec0*/  PRMT R5, R16, 0x9910, RZ ;  /* 0x0000991010057816 */ /* 0x011fc600000000ff */
[----:B--2---:R-:W-:Y:S02]  /*8ed0*/  IMAD R3, R0, UR4, RZ ;  /* 0x0000000400037c24 */ /* 0x004fe4000f8e02ff */
[----:B------:R-:W-:-:S05]  /*8ee0*/  IMAD.MOV.U32 R0, RZ, RZ, R5 ;  /* 0x000000ffff007224 */ /* 0x000fca00078e0005 */
[----:B------:R-:W-:Y:S02]  /*8ef0*/  ISETP.GT.AND P0, PT, R0, 0x9, PT ;  /* 0x000000090000780c */ /* 0x000fe40003f04270 */
[----:B-----5:R-:W-:-:S05]  /*8f00*/  IADD3 R8, P1, PT, R3, R8, RZ ;  /* 0x0000000803087210 */ /* 0x020fca0007f3e0ff */
        /* <DEDUP_REMOVED lines=10> */
[----:B------:R-:W0:Y:S01]  /*8fb0*/  F2I.FTZ.TRUNC.NTZ R3, R4 ;  /* 0x0000000400037305 */ /* 0x000e22000021f100 */
[----:B------:R-:W-:Y:S01]  /*8fc0*/  IMAD.MOV.U32 R25, RZ, RZ, R26 ;  /* 0x000000ffff197224 */ /* 0x000fe200078e001a */
[----:B0-----:R0:W-:Y:S01]  /*8fd0*/  STG.E.U8 desc[UR36][R8.64], R3 ;  /* 0x0000000308007986 */ /* 0x0011e2000c101124 */
[----:B------:R-:W-:Y:S05]  /*8fe0*/  BRA `(.L_x_8495) ;  /* 0x0000000c00907947 */ /* 0x000fea0003800000 */
.L_x_8493:
[----:B------:R-:W0:Y:S01]  /*8ff0*/  F2I.S64.TRUNC R4, R4 ;  /* 0x0000000400047311 */ /* 0x000e22000020d900 */
[----:B------:R-:W-:Y:S02]  /*9000*/  IMAD.MOV.U32 R25, RZ, RZ, R26 ;  /* 0x000000ffff197224 */ /* 0x000fe400078e001a */
[----:B0-----:R-:W-:-:S05]  /*9010*/  IMAD.MOV.U32 R3, RZ, RZ, R4 ;  /* 0x000000ffff037224 */ /* 0x001fca00078e0004 */
[----:B------:R0:W-:Y:S01]  /*9020*/  STG.E.U8 desc[UR36][R8.64], R3 ;  /* 0x0000000308007986 */ /* 0x0001e2000c101124 */
[----:B------:R-:W-:Y:S05]  /*9030*/  BRA `(.L_x_8495) ;  /* 0x0000000c007c7947 */ /* 0x000fea0003800000 */
.L_x_8492:
[----:B------:R-:W-:-:S13]  /*9040*/  ISETP.NE.AND P0, PT, R0, 0x2, PT ;  /* 0x000000020000780c */ /* 0x000fda0003f05270 */
[----:B------:R-:W-:Y:S05]  /*9050*/  @!P0 BRA `(.L_x_8496) ;  /* 0x0000000000308947 */ /* 0x000fea0003800000 */
[----:B------:R-:W-:-:S13]  /*9060*/  ISETP.NE.AND P0, PT, R0, 0x3, PT ;  /* 0x000000030000780c */ /* 0x000fda0003f05270 */
[----:B------:R-:W-:Y:S05]  /*9070*/  @!P0 BRA `(.L_x_8497) ;  /* 0x0000000000188947 */ /* 0x000fea0003800000 */
[----:B------:R-:W-:-:S13]  /*9080*/  ISETP.NE.AND P0, PT, R0, 0x4, PT ;  /* 0x000000040000780c */ /* 0x000fda0003f05270 */
[----:B------:R-:W-:Y:S05]  /*9090*/  @P0 BRA `(.L_x_8494) ;  /* 0x0000000800c00947 */ /* 0x000fea0003800000 */
[----:B------:R-:W0:Y:S01]  /*90a0*/  F2I.S64.TRUNC R4, R4 ;  /* 0x0000000400047311 */ /* 0x000e22000020d900 */
[----:B------:R-:W-:Y:S01]  /*90b0*/  IMAD.MOV.U32 R25, RZ, RZ, R26 ;  /* 0x000000ffff197224 */ /* 0x000fe200078e001a */
[----:B0-----:R0:W-:Y:S01]  /*90c0*/  STG.E.64 desc[UR36][R8.64], R4 ;  /* 0x0000000408007986 */ /* 0x0011e2000c101b24 */
[----:B------:R-:W-:Y:S05]  /*90d0*/  BRA `(.L_x_8495) ;  /* 0x0000000c00547947 */ /* 0x000fea0003800000 */
.L_x_8497:
[----:B------:R-:W0:Y:S01]  /*90e0*/  F2I.FTZ.TRUNC.NTZ R3, R4 ;  /* 0x0000000400037305 */ /* 0x000e22000021f100 */
[----:B------:R-:W-:Y:S01]  /*90f0*/  IMAD.MOV.U32 R25, RZ, RZ, R26 ;  /* 0x000000ffff197224 */ /* 0x000fe200078e001a */
[----:B0-----:R0:W-:Y:S01]  /*9100*/  STG.E desc[UR36][R8.64], R3 ;  /* 0x0000000308007986 */ /* 0x0011e2000c101924 */
[----:B------:R-:W-:Y:S05]  /*9110*/  BRA `(.L_x_8495) ;  /* 0x0000000c00447947 */ /* 0x000fea0003800000 */
.L_x_8496:
[----:B------:R-:W0:Y:S01]  /*9120*/  F2I.FTZ.TRUNC.NTZ R3, R4 ;  /* 0x0000000400037305 */ /* 0x000e22000021f100 */
[----:B------:R-:W-:Y:S01]  /*9130*/  IMAD.MOV.U32 R25, RZ, RZ, R26 ;  /* 0x000000ffff197224 */ /* 0x000fe200078e001a */
[----:B0-----:R0:W-:Y:S01]  /*9140*/  STG.E.U16 desc[UR36][R8.64], R3 ;  /* 0x0000000308007986 */ /* 0x0011e2000c101524 */
[----:B------:R-:W-:Y:S05]  /*9150*/  BRA `(.L_x_8495) ;  /* 0x0000000c00347947 */ /* 0x000fea0003800000 */
.L_x_8491:
[----:B------:R-:W-:-:S13]  /*9160*/  ISETP.GT.AND P0, PT, R0, 0x6, PT ;  /* 0x000000060000780c */ /* 0x000fda0003f04270 */
[----:B------:R-:W-:Y:S05]  /*9170*/  @P0 BRA `(.L_x_8498) ;  /* 0x00000000002c0947 */ /* 0x000fea0003800000 */
[----:B------:R-:W-:-:S13]  /*9180*/  ISETP.NE.AND P0, PT, R0, 0x5, PT ;  /* 0x000000050000780c */ /* 0x000fda0003f05270 */
[----:B------:R-:W-:Y:S05]  /*9190*/  @!P0 BRA `(.L_x_8499) ;  /* 0x0000000000148947 */ /* 0x000fea0003800000 */
[----:B------:R-:W-:-:S13]  /*91a0*/  ISETP.NE.AND P0, PT, R0, 0x6, PT ;  /* 0x000000060000780c */ /* 0x000fda0003f05270 */
[----:B------:R-:W-:Y:S05]  /*91b0*/  @P0 BRA `(.L_x_8494) ;  /* 0x0000000800780947 */ /* 0x000fea0003800000 */
[----:B------:R0:W-:Y:S01]  /*91c0*/  STG.E desc[UR36][R8.64], R4 ;  /* 0x0000000408007986 */ /* 0x0001e2000c101924 */
[----:B------:R-:W-:Y:S01]  /*91d0*/  IMAD.MOV.U32 R25, RZ, RZ, R26 ;  /* 0x000000ffff197224 */ /* 0x000fe200078e001a */
[----:B------:R-:W-:Y:S06]  /*91e0*/  BRA `(.L_x_8495) ;  /* 0x0000000c00107947 */ /* 0x000fec0003800000 */
.L_x_8499:
[----:B------:R-:W-:Y:S01]  /*91f0*/  F2FP.F16.F32.PACK_AB R4, RZ, R4 ;  /* 0x00000004ff04723e */ /* 0x000fe200000000ff */
[----:B------:R-:W-:-:S04]  /*9200*/  IMAD.MOV.U32 R25, RZ, RZ, R26 ;  /* 0x000000ffff197224 */ /* 0x000fc800078e001a */
[----:B------:R0:W-:Y:S01]  /*9210*/  STG.E.U16 desc[UR36][R8.64], R4 ;  /* 0x0000000408007986 */ /* 0x0001e2000c101524 */
[----:B------:R-:W-:Y:S05]  /*9220*/  BRA `(.L_x_8495) ;  /* 0x0000000c00007947 */ /* 0x000fea0003800000 */
.L_x_8498:
[----:B------:R-:W-:-:S13]  /*9230*/  ISETP.NE.AND P0, PT, R0, 0x7, PT ;  /* 0x000000070000780c */ /* 0x000fda0003f05270 */
[----:B------:R-:W-:Y:S05]  /*9240*/  @!P0 BRA `(.L_x_8500) ;  /* 0x0000000000348947 */ /* 0x000fea0003800000 */
[----:B------:R-:W-:-:S13]  /*9250*/  ISETP.NE.AND P0, PT, R0, 0x8, PT ;  /* 0x000000080000780c */ /* 0x000fda0003f05270 */
[----:B------:R-:W-:Y:S05]  /*9260*/  @!P0 BRA `(.L_x_8501) ;  /* 0x0000000000188947 */ /* 0x000fea0003800000 */
[----:B------:R-:W-:-:S13]  /*9270*/  ISETP.NE.AND P0, PT, R0, 0x9, PT ;  /* 0x000000090000780c */ /* 0x000fda0003f05270 */
[----:B------:R-:W-:Y:S05]  /*9280*/  @P0 BRA `(.L_x_8494) ;  /* 0x0000000800440947 */ /* 0x000fea0003800000 */
[----:B------:R-:W-:Y:S02]  /*9290*/  IMAD.MOV.U32 R5, RZ, RZ, RZ ;  /* 0x000000ffff057224 */ /* 0x000fe400078e00ff */
[----:B------:R-:W-:-:S03]  /*92a0*/  IMAD.MOV.U32 R25, RZ, RZ, R26 ;  /* 0x000000ffff197224 */ /* 0x000fc600078e001a */
[----:B------:R0:W-:Y:S01]  /*92b0*/  STG.E.64 desc[UR36][R8.64], R4 ;  /* 0x0000000408007986 */ /* 0x0001e2000c101b24 */
[----:B------:R-:W-:Y:S05]  /*92c0*/  BRA `(.L_x_8495) ;  /* 0x0000000800d87947 */ /* 0x000fea0003800000 */
.L_x_8501:
[----:B------:R-:W-:Y:S01]  /*92d0*/  F2FP.F16.F32.PACK_AB R3, RZ, R4 ;  /* 0x00000004ff03723e */ /* 0x000fe200000000ff */
[----:B------:R-:W-:-:S03]  /*92e0*/  IMAD.MOV.U32 R25, RZ, RZ, R26 ;  /* 0x000000ffff197224 */ /* 0x000fc600078e001a */
[----:B------:R-:W-:-:S05]  /*92f0*/  PRMT R3, R3, 0x5410, RZ ;  /* 0x0000541003037816 */ /* 0x000fca00000000ff */
[----:B------:R0:W-:Y:S01]  /*9300*/  STG.E desc[UR36][R8.64], R3 ;  /* 0x0000000308007986 */ /* 0x0001e2000c101924 */
[----:B------:R-:W-:Y:S05]  /*9310*/  BRA `(.L_x_8495) ;  /* 0x0000000800c47947 */ /* 0x000fea0003800000 */
.L_x_8500:
[----:B------:R-:W-:Y:S01]  /*9320*/  FMUL.FTZ R4, R4, 1 ;  /* 0x3f80000004047820 */ /* 0x000fe20000410000 */
[----:B------:R-:W-:-:S05]  /*9330*/  IMAD.MOV.U32 R25, RZ, RZ, R26 ;  /* 0x000000ffff197224 */ /* 0x000fca00078e001a */
[----:B------:R-:W0:Y:S02]  /*9340*/  F2F.F64.F32 R4, R4 ;  /* 0x0000000400047310 */ /* 0x000e240000201800 */
[----:B0-----:R0:W-:Y:S01]  /*9350*/  STG.E.64 desc[UR36][R8.64], R4 ;  /* 0x0000000408007986 */ /* 0x0011e2000c101b24 */
[----:B------:R-:W-:Y:S05]  /*9360*/  BRA `(.L_x_8495) ;  /* 0x0000000800b07947 */ /* 0x000fea0003800000 */
.L_x_8490:
        /* <DEDUP_REMOVED lines=8> */
[----:B------:R-:W-:Y:S01]  /*93f0*/  FSETP.NEU.FTZ.AND P0, PT, R4, RZ, PT ;  /* 0x000000ff0400720b */ /* 0x000fe20003f1d000 */
[----:B------:R-:W-:-:S03]  /*9400*/  IMAD.MOV.U32 R25, RZ, RZ, R26 ;  /* 0x000000ffff197224 */ /* 0x000fc600078e001a */
[----:B------:R-:W-:-:S05]  /*9410*/  SEL R3, RZ, 0x1, !P0 ;  /* 0x00000001ff037807 */ /* 0x000fca0004000000 */
[----:B------:R0:W-:Y:S01]  /*9420*/  STG.E.U8 desc[UR36][R8.64], R3 ;  /* 0x0000000308007986 */ /* 0x0001e2000c101124 */
[----:B------:R-:W-:Y:S05]  /*9430*/  BRA `(.L_x_8495) ;  /* 0x00000008007c7947 */ /* 0x000fea0003800000 */
.L_x_8504:
[----:B------:R-:W-:Y:S01]  /*9440*/  FMUL.FTZ R4, R4, 1 ;  /* 0x3f80000004047820 */ /* 0x000fe20000410000 */
[----:B------:R-:W-:Y:S01]  /*9450*/  CS2R R6, SRZ ;  /* 0x0000000000067805 */ /* 0x000fe2000001ff00 */
[----:B------:R-:W-:-:S04]  /*9460*/  IMAD.MOV.U32 R25, RZ, RZ, R26 ;  /* 0x000000ffff197224 */ /* 0x000fc800078e001a */
[----:B------:R-:W0:Y:S02]  /*9470*/  F2F.F64.F32 R4, R4 ;  /* 0x0000000400047310 */ /* 0x000e240000201800 */
[----:B0-----:R0:W-:Y:S01]  /*9480*/  STG.E.128 desc[UR36][R8.64], R4 ;  /* 0x0000000408007986 */ /* 0x0011e2000c101d24 */
[----:B------:R-:W-:Y:S05]  /*9490*/  BRA `(.L_x_8495) ;  /* 0x0000000800647947 */ /* 0x000fea0003800000 */
.L_x_8503:
[----:B------:R-:W-:-:S13]  /*94a0*/  ISETP.NE.AND P0, PT, R0, 0xf, PT ;  /* 0x0000000f0000780c */ /* 0x000fda0003f05270 */
[----:B------:R-:W-:Y:S05]  /*94b0*/  @!P0 BRA `(.L_x_8505) ;  /* 0x0000000000a08947 */ /* 0x000fea0003800000 */
[----:B------:R-:W-:-:S13]  /*94c0*/  ISETP.NE.AND P0, PT, R0, 0x17, PT ;  /* 0x000000170000780c */ /* 0x000fda0003f05270 */
[----:B------:R-:W-:Y:S05]  /*94d0*/  @!P0 BRA `(.L_x_8506) ;  /* 0x00000000004c8947 */ /* 0x000fea0003800000 */
[----:B------:R-:W-:-:S13]  /*94e0*/  ISETP.NE.AND P0, PT, R0, 0x18, PT ;  /* 0x000000180000780c */ /* 0x000fda0003f05270 */
[----:B------:R-:W-:Y:S05]  /*94f0*/  @P0 BRA `(.L_x_8494) ;  /* 0x0000000400a80947 */ /* 0x000fea0003800000 */
[----:B------:R-:W-:Y:S01]  /*9500*/  LOP3.LUT R6, R4, 0x7fffffff, RZ, 0xc0, !PT ;  /* 0x7fffffff04067812 */ /* 0x000fe200078ec0ff */
[----:B------:R-:W-:Y:S01]  /*9510*/  BSSY.RECONVERGENT B0, `(.L_x_8507) ;  /* 0x000000b000007945 */ /* 0x000fe20003800200 */
[----:B------:R-:W-:Y:S01]  /*9520*/  SHF.R.U32.HI R5, RZ, 0x18, R4 ;  /* 0x00000018ff057819 */ /* 0x000fe20000011604 */
[----:B------:R-:W-:Y:S01]  /*9530*/  IMAD.MOV.U32 R0, RZ, RZ, 0x7f ;  /* 0x0000007fff007424 */ /* 0x000fe200078e00ff */
        /* <DEDUP_REMOVED lines=8> */
.L_x_8508:
[----:B------:R-:W-:Y:S05]  /*95c0*/  BSYNC.RECONVERGENT B0 ;  /* 0x0000000000007941 */ /* 0x000fea0003800200 */
.L_x_8507:
[----:B------:R-:W-:Y:S01]  /*95d0*/  LOP3.LUT R5, R0, 0x80, R5, 0xf8, !PT ;  /* 0x0000008000057812 */ /* 0x000fe200078ef805 */
[----:B------:R-:W-:-:S04]  /*95e0*/  IMAD.MOV.U32 R25, RZ, RZ, R26 ;  /* 0x000000ffff197224 */ /* 0x000fc800078e001a */
[----:B------:R0:W-:Y:S01]  /*95f0*/  STG.E.U8 desc[UR36][R8.64], R5 ;  /* 0x0000000508007986 */ /* 0x0001e2000c101124 */
[----:B------:R-:W-:Y:S05]  /*9600*/  BRA `(.L_x_8495) ;  /* 0x0000000800087947 */ /* 0x000fea0003800000 */
.L_x_8506:
        /* <DEDUP_REMOVED lines=14> */
.L_x_8510:
[----:B------:R-:W-:Y:S05]  /*96f0*/  BSYNC.RECONVERGENT B0 ;  /* 0x0000000000007941 */ /* 0x000fea0003800200 */
.L_x_8509:
[----:B------:R-:W-:Y:S01]  /*9700*/  LOP3.LUT R3, R0, 0x80, R7, 0xf8, !PT ;  /* 0x0000008000037812 */ /* 0x000fe200078ef807 */
[----:B------:R-:W-:-:S04]  /*9710*/  IMAD.MOV.U32 R25, RZ, RZ, R26 ;  /* 0x000000ffff197224 */ /* 0x000fc800078e001a */
[----:B------:R0:W-:Y:S01]  /*9720*/  STG.E.U8 desc[UR36][R8.64], R3 ;  /* 0x0000000308007986 */ /* 0x0001e2000c101124 */
[----:B------:R-:W-:Y:S05]  /*9730*/  BRA `(.L_x_8495) ;  /* 0x0000000400bc7947 */ /* 0x000fea0003800000 */
.L_x_8505:
[----:B------:R-:W-:Y:S01]  /*9740*/  F2FP.BF16.F32.PACK_AB R4, RZ, R4 ;  /* 0x00000004ff04723e */ /* 0x000fe200000010ff */
[----:B------:R-:W-:-:S04]  /*9750*/  IMAD.MOV.U32 R25, RZ, RZ, R26 ;  /* 0x000000ffff197224 */ /* 0x000fc800078e001a */
[----:B------:R0:W-:Y:S01]  /*9760*/  STG.E.U16 desc[UR36][R8.64], R4 ;  /* 0x0000000408007986 */ /* 0x0001e2000c101524 */
[----:B------:R-:W-:Y:S05]  /*9770*/  BRA `(.L_x_8495) ;  /* 0x0000000400ac7947 */ /* 0x000fea0003800000 */
.L_x_8502:
        /* <DEDUP_REMOVED lines=8> */
[----:B------:R-:W0:Y:S01]  /*9800*/  F2I.FTZ.U32.TRUNC.NTZ R3, R4 ;  /* 0x0000000400037305 */ /* 0x000e22000021f000 */
[----:B------:R-:W-:Y:S01]  /*9810*/  IMAD.MOV.U32 R25, RZ, RZ, R26 ;  /* 0x000000ffff197224 */ /* 0x000fe200078e001a */
[----:B0-----:R0:W-:Y:S01]  /*9820*/  STG.E.U16 desc[UR36][R8.64], R3 ;  /* 0x0000000308007986 */ /* 0x0011e2000c101524 */
[----:B------:R-:W-:Y:S05]  /*9830*/  BRA `(.L_x_8495) ;  /* 0x00000004007c7947 */ /* 0x000fea0003800000 */
.L_x_8513:
        /* <DEDUP_REMOVED lines=12> */
.L_x_8516:
[----:B------:R-:W-:-:S04]  /*9900*/  SHF.R.U32.HI R0, RZ, 0x14, R4 ;  /* 0x00000014ff007819 */ /* 0x000fc80000011604 */
[----:B------:R-:W-:-:S04]  /*9910*/  LOP3.LUT R3, R0, 0x1, RZ, 0xc0, !PT ;  /* 0x0000000100037812 */ /* 0x000fc800078ec0ff */
[----:B------:R-:W-:-:S04]  /*9920*/  IADD3 R0, PT, PT, R4, 0x487ffff, R3 ;  /* 0x0487ffff04007810 */ /* 0x000fc80007ffe003 */
[----:B------:R-:W-:-:S04]  /*9930*/  SHF.R.U32.HI R0, RZ, 0x14, R0 ;  /* 0x00000014ff007819 */ /* 0x000fc80000011600 */
[----:B------:R-:W-:-:S07]  /*9940*/  LOP3.LUT R3, R0, 0xff, RZ, 0xc0, !PT ;  /* 0x000000ff00037812 */ /* 0x000fce00078ec0ff */
.L_x_8517:
[----:B------:R-:W-:-:S04]  /*9950*/  SHF.R.U32.HI R4, RZ, 0x18, R4 ;  /* 0x00000018ff047819 */ /* 0x000fc80000011604 */
[----:B------:R-:W-:-:S04]  /*9960*/  LOP3.LUT R3, R3, 0x80, R4, 0xf8, !PT ;  /* 0x0000008003037812 */ /* 0x000fc800078ef804 */
[----:B------:R-:W-:-:S07]  /*9970*/  PRMT R0, R3, 0x7610, R0 ;  /* 0x0000761003007816 */ /* 0x000fce0000000000 */
.L_x_8515:
[----:B------:R-:W-:Y:S05]  /*9980*/  BSYNC.RECONVERGENT B0 ;  /* 0x0000000000007941 */ /* 0x000fea0003800200 */
.L_x_8514:
[----:B------:R0:W-:Y:S01]  /*9990*/  STG.E.U8 desc[UR36][R8.64], R0 ;  /* 0x0000000008007986 */ /* 0x0001e2000c101124 */
[----:B------:R-:W-:Y:S01]  /*99a0*/  IMAD.MOV.U32 R25, RZ, RZ, R26 ;  /* 0x000000ffff197224 */ /* 0x000fe200078e001a */
[----:B------:R-:W-:Y:S06]  /*99b0*/  BRA `(.L_x_8495) ;  /* 0x00000004001c7947 */ /* 0x000fec0003800000 */
.L_x_8512:
        /* <DEDUP_REMOVED lines=12> */
.L_x_8520:
[----:B------:R-:W-:-:S04]  /*9a80*/  SHF.R.U32.HI R0, RZ, 0x15, R4 ;  /* 0x00000015ff007819 */ /* 0x000fc80000011604 */
[----:B------:R-:W-:-:S04]  /*9a90*/  LOP3.LUT R3, R0, 0x1, RZ, 0xc0, !PT ;  /* 0x0000000100037812 */ /* 0x000fc800078ec0ff */
[----:B------:R-:W-:-:S04]  /*9aa0*/  IADD3 R0, PT, PT, R4, 0x88fffff, R3 ;  /* 0x088fffff04007810 */ /* 0x000fc80007ffe003 */
[----:B------:R-:W-:-:S04]  /*9ab0*/  SHF.R.U32.HI R0, RZ, 0x15, R0 ;  /* 0x00000015ff007819 */ /* 0x000fc80000011600 */
[----:B------:R-:W-:-:S07]  /*9ac0*/  LOP3.LUT R3, R0, 0xff, RZ, 0xc0, !PT ;  /* 0x000000ff00037812 */ /* 0x000fce00078ec0ff */
.L_x_8521:
[----:B------:R-:W-:-:S04]  /*9ad0*/  SHF.R.U32.HI R4, RZ, 0x18, R4 ;  /* 0x00000018ff047819 */ /* 0x000fc80000011604 */
[----:B------:R-:W-:-:S04]  /*9ae0*/  LOP3.LUT R3, R3, 0x80, R4, 0xf8, !PT ;  /* 0x0000008003037812 */ /* 0x000fc800078ef804 */
[----:B------:R-:W-:-:S07]  /*9af0*/  PRMT R0, R3, 0x7610, R0 ;  /* 0x0000761003007816 */ /* 0x000fce0000000000 */
.L_x_8519:
[----:B------:R-:W-:Y:S05]  /*9b00*/  BSYNC.RECONVERGENT B0 ;  /* 0x0000000000007941 */ /* 0x000fea0003800200 */
.L_x_8518:
[----:B------:R0:W-:Y:S01]  /*9b10*/  STG.E.U8 desc[UR36][R8.64], R0 ;  /* 0x0000000008007986 */ /* 0x0001e2000c101124 */
[----:B------:R-:W-:Y:S01]  /*9b20*/  IMAD.MOV.U32 R25, RZ, RZ, R26 ;  /* 0x000000ffff197224 */ /* 0x000fe200078e001a */
[----:B------:R-:W-:Y:S06]  /*9b30*/  BRA `(.L_x_8495) ;  /* 0x0000000000bc7947 */ /* 0x000fec0003800000 */
.L_x_8511:
[----:B------:R-:W-:-:S13]  /*9b40*/  ISETP.NE.AND P0, PT, R0, 0x1c, PT ;  /* 0x0000001c0000780c */ /* 0x000fda0003f05270 */
[----:B------:R-:W-:Y:S05]  /*9b50*/  @!P0 BRA `(.L_x_8522) ;  /* 0x0000000000a88947 */ /* 0x000fea0003800000 */
[----:B------:R-:W-:-:S13]  /*9b60*/  ISETP.NE.AND P0, PT, R0, 0x1d, PT ;  /* 0x0000001d0000780c */ /* 0x000fda0003f05270 */
[----:B------:R-:W-:Y:S05]  /*9b70*/  @!P0 BRA `(.L_x_8523) ;  /* 0x0000000000908947 */ /* 0x000fea0003800000 */
[----:B------:R-:W-:-:S13]  /*9b80*/  ISETP.NE.AND P0, PT, R0, 0x2c, PT ;  /* 0x0000002c0000780c */ /* 0x000fda0003f05270 */
[----:B------:R-:W-:Y:S05]  /*9b90*/  @!P0 BRA `(.L_x_8524) ;  /* 0x0000000000488947 */ /* 0x000fea0003800000 */
.L_x_8494:
[----:B------:R-:W-:Y:S01]  /*9ba0*/  MOV R14, 0x0 ;  /* 0x00000000000e7802 */ /* 0x000fe20000000f00 */
[----:B------:R-:W0:Y:S01]  /*9bb0*/  LDCU.64 UR6, c[0x4][0x178] ;  /* 0x01002f00ff0677ac */ /* 0x000e220008000a00 */
[----:B------:R-:W-:Y:S02]  /*9bc0*/  IMAD.MOV.U32 R8, RZ, RZ, 0x65 ;  /* 0x00000065ff087424 */ /* 0x000fe400078e00ff */
[----:B------:R-:W-:Y:S01]  /*9bd0*/  IMAD.MOV.U32 R12, RZ, RZ, 0x1 ;  /* 0x00000001ff0c7424 */ /* 0x000fe200078e00ff */
[----:B------:R-:W2:Y:S01]  /*9be0*/  LDCU.64 UR8, c[0x4][0x180] ;  /* 0x01003000ff0877ac */ /* 0x000ea20008000a00 */
[----:B------:R-:W4:Y:S01]  /*9bf0*/  LDC.64 R14, c[0x4][R14] ;  /* 0x010000000e0e7b82 */ /* 0x000f220000000a00 */
[----:B------:R-:W-:Y:S01]  /*9c00*/  IMAD.MOV.U32 R13, RZ, RZ, RZ ;  /* 0x000000ffff0d7224 */ /* 0x000fe200078e00ff */
[----:B------:R-:W5:Y:S01]  /*9c10*/  LDCU.64 UR4, c[0x4][0x70] ;  /* 0x01000e00ff0477ac */ /* 0x000f620008000a00 */
[----:B0-----:R-:W-:Y:S02]  /*9c20*/  IMAD.U32 R4, RZ, RZ, UR6 ;  /* 0x00000006ff047e24 */ /* 0x001fe4000f8e00ff */
[----:B------:R-:W-:-:S02]  /*9c30*/  IMAD.U32 R5, RZ, RZ, UR7 ;  /* 0x00000007ff057e24 */ /* 0x000fc4000f8e00ff */
[----:B--2---:R-:W-:Y:S02]  /*9c40*/  IMAD.U32 R6, RZ, RZ, UR8 ;  /* 0x00000008ff067e24 */ /* 0x004fe4000f8e00ff */
[----:B------:R-:W-:Y:S02]  /*9c50*/  IMAD.U32 R7, RZ, RZ, UR9 ;  /* 0x00000009ff077e24 */ /* 0x000fe4000f8e00ff */
[----:B-----5:R-:W-:Y:S02]  /*9c60*/  IMAD.U32 R10, RZ, RZ, UR4 ;  /* 0x00000004ff0a7e24 */ /* 0x020fe4000f8e00ff */
[----:B------:R-:W-:-:S07]  /*9c70*/  IMAD.U32 R11, RZ, RZ, UR5 ;  /* 0x00000005ff0b7e24 */ /* 0x000fce000f8e00ff */
[----:B------:R-:W-:-:S07]  /*9c80*/  LEPC R20, `(.L_x_8525) ;  /* 0x000000001014794e */ /* 0x000fce0000000000 */
[----:B-1-34-:R-:W-:Y:S05]  /*9c90*/  CALL.ABS.NOINC R14 ;  /* 0x000000000e007343 */ /* 0x01afea0003c00000 */
.L_x_8525:
[----:B------:R-:W-:Y:S01]  /*9ca0*/  IMAD.MOV.U32 R25, RZ, RZ, R26 ;  /* 0x000000ffff197224 */ /* 0x000fe200078e001a */
[----:B------:R-:W-:Y:S06]  /*9cb0*/  BRA `(.L_x_8495) ;  /* 0x00000000005c7947 */ /* 0x000fec0003800000 */
.L_x_8524:
[----:B------:R-:W-:Y:S01]  /*9cc0*/  SHF.R.U32.HI R5, RZ, 0x17, R4 ;  /* 0x00000017ff057819 */ /* 0x000fe20000011604 */
[----:B------:R-:W-:-:S03]  /*9cd0*/  IMAD.MOV.U32 R25, RZ, RZ, R26 ;  /* 0x000000ffff197224 */ /* 0x000fc600078e001a */
        /* <DEDUP_REMOVED lines=14> */
.L_x_8523:
[----:B------:R-:W0:Y:S01]  /*9dc0*/  F2I.U64.TRUNC R4, R4 ;  /* 0x0000000400047311 */ /* 0x000e22000020d800 */
[----:B------:R-:W-:Y:S01]  /*9dd0*/  IMAD.MOV.U32 R25, RZ, RZ, R26 ;  /* 0x000000ffff197224 */ /* 0x000fe200078e001a */
[----:B0-----:R2:W-:Y:S01]  /*9de0*/  STG.E.64 desc[UR36][R8.64], R4 ;  /* 0x0000000408007986 */ /* 0x0015e2000c101b24 */
[----:B------:R-:W-:Y:S05]  /*9df0*/  BRA `(.L_x_8495) ;  /* 0x00000000000c7947 */ /* 0x000fea0003800000 */
.L_x_8522:
[----:B------:R-:W0:Y:S01]  /*9e00*/  F2I.FTZ.U32.TRUNC.NTZ R3, R4 ;  /* 0x0000000400037305 */ /* 0x000e22000021f000 */
[----:B------:R-:W-:Y:S01]  /*9e10*/  IMAD.MOV.U32 R25, RZ, RZ, R26 ;  /* 0x000000ffff197224 */ /* 0x000fe200078e001a */
[----:B0-----:R0:W-:Y:S06]  /*9e20*/  STG.E desc[UR36][R8.64], R3 ;  /* 0x0000000308007986 */ /* 0x0011ec000c101924 */
.L_x_8495:
[----:B------:R-:W-:-:S13]  /*9e30*/  ISETP.GE.AND P0, PT, R25, R17, PT ;  /* 0x000000111900720c */ /* 0x000fda0003f06270 */
[----:B------:R-:W-:Y:S05]  /*9e40*/  @P0 BREAK.RELIABLE B6 ;  /* 0x0000000000060942 */ /* 0x000fea0003800100 */
[----:B------:R-:W-:Y:S05]  /*9e50*/  @P0 BRA `(.L_x_8526) ;  /* 0x0000001c00300947 */ /* 0x000fea0003800000 */
[----:B------:R-:W5:Y:S01]  /*9e60*/  LDCU UR4, c[0x0][0x3b4] ;  /* 0x00007680ff0477ac */ /* 0x000f620008000800 */
[----:B0-2-4-:R-:W0:Y:S01]  /*9e70*/  LDC.64 R8, c[0x0][0x388] ;  /* 0x0000e200ff087b82 */ /* 0x015e220000000a00 */
        /* <DEDUP_REMOVED lines=16> */
[----:B------:R-:W0:Y:S02]  /*9f80*/  F2I.FTZ.TRUNC.NTZ R3, R18 ;  /* 0x0000001200037305 */ /* 0x000e24000021f100 */
[----:B0-----:R0:W-:Y:S01]  /*9f90*/  STG.E.U8 desc[UR36][R8.64], R3 ;  /* 0x0000000308007986 */ /* 0x0011e2000c101124 */
[----:B------:R-:W-:Y:S05]  /*9fa0*/  BRA `(.L_x_8532) ;  /* 0x0000000c00387947 */ /* 0x000fea0003800000 */
.L_x_8530:
[----:B-1----:R-:W0:Y:S02]  /*9fb0*/  F2I.S64.TRUNC R18, R18 ;  /* 0x0000001200127311 */ /* 0x002e24000020d900 */
[----:B0-----:R-:W-:-:S05]  /*9fc0*/  IMAD.MOV.U32 R3, RZ, RZ, R18 ;  /* 0x000000ffff037224 */ /* 0x001fca00078e0012 */
[----:B------:R0:W-:Y:S01]  /*9fd0*/  STG.E.U8 desc[UR36][R8.64], R3 ;  /* 0x0000000308007986 */ /* 0x0001e2000c101124 */
[----:B------:R-:W-:Y:S05]  /*9fe0*/  BRA `(.L_x_8532) ;  /* 0x0000000c00287947 */ /* 0x000fea0003800000 */
.L_x_8529:
[----:B------:R-:W-:-:S13]  /*9ff0*/  ISETP.NE.AND P0, PT, R0, 0x2, PT ;  /* 0x000000020000780c */ /* 0x000fda0003f05270 */
[----:B------:R-:W-:Y:S05]  /*a000*/  @!P0 BRA `(.L_x_8533) ;  /* 0x0000000000288947 */ /* 0x000fea0003800000 */
[----:B------:R-:W-:-:S13]  /*a010*/  ISETP.NE.AND P0, PT, R0, 0x3, PT ;  /* 0x000000030000780c */ /* 0x000fda0003f05270 */
[----:B------:R-:W-:Y:S05]  /*a020*/  @!P0 BRA `(.L_x_8534) ;  /* 0x0000000000148947 */ /* 0x000fea0003800000 */
[----:B------:R-:W-:-:S13]  /*a030*/  ISETP.NE.AND P0, PT, R0, 0x4, PT ;  /* 0x000000040000780c */ /* 0x000fda0003f05270 */
[----:B------:R-:W-:Y:S05]  /*a040*/  @P0 BRA `(.L_x_8531) ;  /* 0x0000000800380947 */ /* 0x000fea0003800000 */
[----:B-1----:R-:W0:Y:S02]  /*a050*/  F2I.S64.TRUNC R18, R18 ;  /* 0x0000001200127311 */ /* 0x002e24000020d900 */
[----:B0-----:R0:W-:Y:S01]  /*a060*/  STG.E.64 desc[UR36][R8.64], R18 ;  /* 0x0000001208007986 */ /* 0x0011e2000c101b24 */
[----:B------:R-:W-:Y:S05]  /*a070*/  BRA `(.L_x_8532) ;  /* 0x0000000c00047947 */ /* 0x000fea0003800000 */
.L_x_8534:
[----:B------:R-:W0:Y:S02]  /*a080*/  F2I.FTZ.TRUNC.NTZ R3, R18 ;  /* 0x0000001200037305 */ /* 0x000e24000021f100 */
[----:B0-----:R0:W-:Y:S01]  /*a090*/  STG.E desc[UR36][R8.64], R3 ;  /* 0x0000000308007986 */ /* 0x0011e2000c101924 */
[----:B------:R-:W-:Y:S05]  /*a0a0*/  BRA `(.L_x_8532) ;  /* 0x0000000800f87947 */ /* 0x000fea0003800000 */
.L_x_8533:
[----:B------:R-:W0:Y:S02]  /*a0b0*/  F2I.FTZ.TRUNC.NTZ R3, R18 ;  /* 0x0000001200037305 */ /* 0x000e24000021f100 */
[----:B0-----:R0:W-:Y:S01]  /*a0c0*/  STG.E.U16 desc[UR36][R8.64], R3 ;  /* 0x0000000308007986 */ /* 0x0011e2000c101524 */
[----:B------:R-:W-:Y:S05]  /*a0d0*/  BRA `(.L_x_8532) ;  /* 0x0000000800ec7947 */ /* 0x000fea0003800000 */
.L_x_8528:
[----:B------:R-:W-:-:S13]  /*a0e0*/  ISETP.GT.AND P0, PT, R0, 0x6, PT ;  /* 0x000000060000780c */ /* 0x000fda0003f04270 */
[----:B------:R-:W-:Y:S05]  /*a0f0*/  @P0 BRA `(.L_x_8535) ;  /* 0x0000000000240947 */ /* 0x000fea0003800000 */
[----:B------:R-:W-:-:S13]  /*a100*/  ISETP.NE.AND P0, PT, R0, 0x5, PT ;  /* 0x000000050000780c */ /* 0x000fda0003f05270 */
[----:B------:R-:W-:Y:S05]  /*a110*/  @!P0 BRA `(.L_x_8536) ;  /* 0x0000000000108947 */ /* 0x000fea0003800000 */
[----:B------:R-:W-:-:S13]  /*a120*/  ISETP.NE.AND P0, PT, R0, 0x6, PT ;  /* 0x000000060000780c */ /* 0x000fda0003f05270 */
[----:B------:R-:W-:Y:S05]  /*a130*/  @P0 BRA `(.L_x_8531) ;  /* 0x0000000400fc0947 */ /* 0x000fea0003800000 */
[----:B------:R0:W-:Y:S01]  /*a140*/  STG.E desc[UR36][R8.64], R18 ;  /* 0x0000001208007986 */ /* 0x0001e2000c101924 */
[----:B------:R-:W-:Y:S05]  /*a150*/  BRA `(.L_x_8532) ;  /* 0x0000000800cc7947 */ /* 0x000fea0003800000 */
.L_x_8536:
[----:B------:R-:W-:-:S05]  /*a160*/  F2FP.F16.F32.PACK_AB R18, RZ, R18 ;  /* 0x00000012ff12723e */ /* 0x000fca00000000ff */
[----:B------:R0:W-:Y:S01]  /*a170*/  STG.E.U16 desc[UR36][R8.64], R18 ;  /* 0x0000001208007986 */ /* 0x0001e2000c101524 */
[----:B------:R-:W-:Y:S05]  /*a180*/  BRA `(.L_x_8532) ;  /* 0x0000000800c07947 */ /* 0x000fea0003800000 */
.L_x_8535:
[----:B------:R-:W-:-:S13]  /*a190*/  ISETP.NE.AND P0, PT, R0, 0x7, PT ;  /* 0x000000070000780c */ /* 0x000fda0003f05270 */
[----:B------:R-:W-:Y:S05]  /*a1a0*/  @!P0 BRA `(.L_x_8537) ;  /* 0x00000000002c8947 */ /* 0x000fea0003800000 */
[----:B------:R-:W-:-:S13]  /*a1b0*/  ISETP.NE.AND P0, PT, R0, 0x8, PT ;  /* 0x000000080000780c */ /* 0x000fda0003f05270 */
[----:B------:R-:W-:Y:S05]  /*a1c0*/  @!P0 BRA `(.L_x_8538) ;  /* 0x0000000000148947 */ /* 0x000fea0003800000 */
[----:B------:R-:W-:-:S13]  /*a1d0*/  ISETP.NE.AND P0, PT, R0, 0x9, PT ;  /* 0x000000090000780c */ /* 0x000fda0003f05270 */
[----:B------:R-:W-:Y:S05]  /*a1e0*/  @P0 BRA `(.L_x_8531) ;  /* 0x0000000400d00947 */ /* 0x000fea0003800000 */
[----:B-1----:R-:W-:-:S05]  /*a1f0*/  IMAD.MOV.U32 R19, RZ, RZ, RZ ;  /* 0x000000ffff137224 */ /* 0x002fca00078e00ff */
[----:B------:R0:W-:Y:S01]  /*a200*/  STG.E.64 desc[UR36][R8.64], R18 ;  /* 0x0000001208007986 */ /* 0x0001e2000c101b24 */
[----:B------:R-:W-:Y:S05]  /*a210*/  BRA `(.L_x_8532) ;  /* 0x00000008009c7947 */ /* 0x000fea0003800000 */
.L_x_8538:
[----:B------:R-:W-:-:S04]  /*a220*/  F2FP.F16.F32.PACK_AB R3, RZ, R18 ;  /* 0x00000012ff03723e */ /* 0x000fc800000000ff */
[----:B------:R-:W-:-:S05]  /*a230*/  PRMT R3, R3, 0x5410, RZ ;  /* 0x0000541003037816 */ /* 0x000fca00000000ff */
[----:B------:R0:W-:Y:S01]  /*a240*/  STG.E desc[UR36][R8.64], R3 ;  /* 0x0000000308007986 */ /* 0x0001e2000c101924 */
[----:B------:R-:W-:Y:S05]  /*a250*/  BRA `(.L_x_8532) ;  /* 0x00000008008c7947 */ /* 0x000fea0003800000 */
.L_x_8537:
[----:B------:R-:W-:-:S06]  /*a260*/  FMUL.FTZ R4, R18, 1 ;  /* 0x3f80000012047820 */ /* 0x000fcc0000410000 */
[----:B------:R-:W0:Y:S02]  /*a270*/  F2F.F64.F32 R4, R4 ;  /* 0x0000000400047310 */ /* 0x000e240000201800 */
[----:B0-----:R0:W-:Y:S01]  /*a280*/  STG.E.64 desc[UR36][R8.64], R4 ;  /* 0x0000000408007986 */ /* 0x0011e2000c101b24 */
[----:B------:R-:W-:Y:S05]  /*a290*/  BRA `(.L_x_8532) ;  /* 0x00000008007c7947 */ /* 0x000fea0003800000 */
.L_x_8527:
        /* <DEDUP_REMOVED lines=10> */
[----:B------:R-:W0:Y:S02]  /*a340*/  F2I.FTZ.U32.TRUNC.NTZ R3, R18 ;  /* 0x0000001200037305 */ /* 0x000e24000021f000 */
[----:B0-----:R0:W-:Y:S01]  /*a350*/  STG.E.U16 desc[UR36][R8.64], R3 ;  /* 0x0000000308007986 */ /* 0x0011e2000c101524 */
[----:B------:R-:W-:Y:S05]  /*a360*/  BRA `(.L_x_8532) ;  /* 0x0000000800487947 */ /* 0x000fea0003800000 */
.L_x_8542:
        /* <DEDUP_REMOVED lines=16> */
.L_x_8545:
[----:B------:R-:W-:-:S04]  /*a470*/  SHF.R.U32.HI R18, RZ, 0x18, R18 ;  /* 0x00000018ff127819 */ /* 0x000fc80000011612 */
[----:B------:R-:W-:-:S04]  /*a480*/  LOP3.LUT R3, R3, 0x80, R18, 0xf8, !PT ;  /* 0x0000008003037812 */ /* 0x000fc800078ef812 */
[----:B------:R-:W-:-:S07]  /*a490*/  PRMT R4, R3, 0x7610, R4 ;  /* 0x0000761003047816 */ /* 0x000fce0000000004 */
.L_x_8544:
[----:B------:R-:W-:Y:S05]  /*a4a0*/  BSYNC.RECONVERGENT B0 ;  /* 0x0000000000007941 */ /* 0x000fea0003800200 */
.L_x_8543:
[----:B------:R0:W-:Y:S01]  /*a4b0*/  STG.E.U8 desc[UR36][R8.64], R4 ;  /* 0x0000000408007986 */ /* 0x0001e2000c101124 */
[----:B------:R-:W-:Y:S05]  /*a4c0*/  BRA `(.L_x_8532) ;  /* 0x0000000400f07947 */ /* 0x000fea0003800000 */
.L_x_8541:
        /* <DEDUP_REMOVED lines=16> */
.L_x_8548:
[----:B------:R-:W-:-:S04]  /*a5d0*/  SHF.R.U32.HI R18, RZ, 0x18, R18 ;  /* 0x00000018ff127819 */ /* 0x000fc80000011612 */
[----:B------:R-:W-:-:S04]  /*a5e0*/  LOP3.LUT R3, R3, 0x80, R18, 0xf8, !PT ;  /* 0x0000008003037812 */ /* 0x000fc800078ef812 */
[----:B------:R-:W-:-:S07]  /*a5f0*/  PRMT R4, R3, 0x7610, R4 ;  /* 0x0000761003047816 */ /* 0x000fce0000000004 */
.L_x_8547:
[----:B------:R-:W-:Y:S05]  /*a600*/  BSYNC.RECONVERGENT B0 ;  /* 0x0000000000007941 */ /* 0x000fea0003800200 */
.L_x_8546:
[----:B------:R0:W-:Y:S01]  /*a610*/  STG.E.U8 desc[UR36][R8.64], R4 ;  /* 0x0000000408007986 */ /* 0x0001e2000c101124 */
[----:B------:R-:W-:Y:S05]  /*a620*/  BRA `(.L_x_8532) ;  /* 0x0000000400987947 */ /* 0x000fea0003800000 */
.L_x_8540:
[----:B------:R-:W-:-:S13]  /*a630*/  ISETP.NE.AND P0, PT, R0, 0x1c, PT ;  /* 0x0000001c0000780c */ /* 0x000fda0003f05270 */
[----:B------:R-:W-:Y:S05]  /*a640*/  @!P0 BRA `(.L_x_8549) ;  /* 0x0000000000588947 */ /* 0x000fea0003800000 */
[----:B------:R-:W-:-:S13]  /*a650*/  ISETP.NE.AND P0, PT, R0, 0x1d, PT ;  /* 0x0000001d0000780c */ /* 0x000fda0003f05270 */
[----:B------:R-:W-:Y:S05]  /*a660*/  @!P0 BRA `(.L_x_8550) ;  /* 0x0000000000448947 */ /* 0x000fea0003800000 */
[----:B------:R-:W-:-:S13]  /*a670*/  ISETP.NE.AND P0, PT, R0, 0x2c, PT ;  /* 0x0000002c0000780c */ /* 0x000fda0003f05270 */
[----:B------:R-:W-:Y:S05]  /*a680*/  @P0 BRA `(.L_x_8531) ;  /* 0x0000000000a80947 */ /* 0x000fea0003800000 */
        /* <DEDUP_REMOVED lines=15> */
.L_x_8550:
[----:B-1----:R-:W0:Y:S02]  /*a780*/  F2I.U64.TRUNC R18, R18 ;  /* 0x0000001200127311 */ /* 0x002e24000020d800 */
[----:B0-----:R0:W-:Y:S01]  /*a790*/  STG.E.64 desc[UR36][R8.64], R18 ;  /* 0x0000001208007986 */ /* 0x0011e2000c101b24 */
[----:B------:R-:W-:Y:S05]  /*a7a0*/  BRA `(.L_x_8532) ;  /* 0x0000000400387947 */ /* 0x000fea0003800000 */
.L_x_8549:
[----:B------:R-:W0:Y:S02]  /*a7b0*/  F2I.FTZ.U32.TRUNC.NTZ R3, R18 ;  /* 0x0000001200037305 */ /* 0x000e24000021f000 */
[----:B0-----:R0:W-:Y:S01]  /*a7c0*/  STG.E desc[UR36][R8.64], R3 ;  /* 0x0000000308007986 */ /* 0x0011e2000c101924 */
[----:B------:R-:W-:Y:S05]  /*a7d0*/  BRA `(.L_x_8532) ;  /* 0x00000004002c7947 */ /* 0x000fea0003800000 */
.L_x_8539:
[----:B------:R-:W-:-:S13]  /*a7e0*/  ISETP.GT.AND P0, PT, R0, 0xe, PT ;  /* 0x0000000e0000780c */ /* 0x000fda0003f04270 */
[----:B------:R-:W-:Y:S05]  /*a7f0*/  @P0 BRA `(.L_x_8551) ;  /* 0x0000000000340947 */ /* 0x000fea0003800000 */
[----:B------:R-:W-:-:S13]  /*a800*/  ISETP.NE.AND P0, PT, R0, 0xa, PT ;  /* 0x0000000a0000780c */ /* 0x000fda0003f05270 */
[----:B------:R-:W-:Y:S05]  /*a810*/  @!P0 BRA `(.L_x_8552) ;  /* 0x0000000000188947 */ /* 0x000fea0003800000 */
[----:B------:R-:W-:-:S13]  /*a820*/  ISETP.NE.AND P0, PT, R0, 0xb, PT ;  /* 0x0000000b0000780c */ /* 0x000fda0003f05270 */
[----:B------:R-:W-:Y:S05]  /*a830*/  @P0 BRA `(.L_x_8531) ;  /* 0x00000000003c0947 */ /* 0x000fea0003800000 */
[----:B------:R-:W-:-:S04]  /*a840*/  FSETP.NEU.FTZ.AND P0, PT, R18, RZ, PT ;  /* 0x000000ff1200720b */ /* 0x000fc80003f1d000 */
[----:B------:R-:W-:-:S05]  /*a850*/  SEL R3, RZ, 0x1, !P0 ;  /* 0x00000001ff037807 */ /* 0x000fca0004000000 */
[----:B------:R0:W-:Y:S01]  /*a860*/  STG.E.U8 desc[UR36][R8.64], R3 ;  /* 0x0000000308007986 */ /* 0x0001e2000c101124 */
[----:B------:R-:W-:Y:S05]  /*a870*/  BRA `(.L_x_8532) ;  /* 0x0000000400047947 */ /* 0x000fea0003800000 */
.L_x_8552:
[----:B------:R-:W-:Y:S01]  /*a880*/  FMUL.FTZ R4, R18, 1 ;  /* 0x3f80000012047820 */ /* 0x000fe20000410000 */
[----:B------:R-:W-:-:S05]  /*a890*/  CS2R R6, SRZ ;  /* 0x0000000000067805 */ /* 0x000fca000001ff00 */
[----:B------:R-:W0:Y:S02]  /*a8a0*/  F2F.F64.F32 R4, R4 ;  /* 0x0000000400047310 */ /* 0x000e240000201800 */
[----:B0-----:R0:W-:Y:S01]  /*a8b0*/  STG.E.128 desc[UR36][R8.64], R4 ;  /* 0x0000000408007986 */ /* 0x0011e2000c101d24 */
[----:B------:R-:W-:Y:S05]  /*a8c0*/  BRA `(.L_x_8532) ;  /* 0x0000000000f07947 */ /* 0x000fea0003800000 */
.L_x_8551:
[----:B------:R-:W-:-:S13]  /*a8d0*/  ISETP.NE.AND P0, PT, R0, 0xf, PT ;  /* 0x0000000f0000780c */ /* 0x000fda0003f05270 */
[----:B------:R-:W-:Y:S05]  /*a8e0*/  @!P0 BRA `(.L_x_8553) ;  /* 0x0000000000e08947 */ /* 0x000fea0003800000 */
[----:B------:R-:W-:-:S13]  /*a8f0*/  ISETP.NE.AND P0, PT, R0, 0x17, PT ;  /* 0x000000170000780c */ /* 0x000fda0003f05270 */
[----:B------:R-:W-:Y:S05]  /*a900*/  @!P0 BRA `(.L_x_8554) ;  /* 0x00000000008c8947 */ /* 0x000fea0003800000 */
[----:B------:R-:W-:-:S13]  /*a910*/  ISETP.NE.AND P0, PT, R0, 0x18, PT ;  /* 0x000000180000780c */ /* 0x000fda0003f05270 */
[----:B------:R-:W-:Y:S05]  /*a920*/  @!P0 BRA `(.L_x_8555) ;  /* 0x0000000000448947 */ /* 0x000fea0003800000 */
.L_x_8531:
        /* <DEDUP_REMOVED lines=16> */
.L_x_8556:
[----:B------:R-:W-:Y:S05]  /*aa30*/  BRA `(.L_x_8532) ;  /* 0x0000000000947947 */ /* 0x000fea0003800000 */
.L_x_8555:
        /* <DEDUP_REMOVED lines=12> */
.L_x_8558:
[----:B------:R-:W-:Y:S05]  /*ab00*/  BSYNC.RECONVERGENT B0 ;  /* 0x0000000000007941 */ /* 0x000fea0003800200 */
.L_x_8557:
[----:B------:R-:W-:-:S05]  /*ab10*/  LOP3.LUT R3, R0, 0x80, R5, 0xf8, !PT ;  /* 0x0000008000037812 */ /* 0x000fca00078ef805 */
[----:B------:R2:W-:Y:S01]  /*ab20*/  STG.E.U8 desc[UR36][R8.64], R3 ;  /* 0x0000000308007986 */ /* 0x0005e2000c101124 */
[----:B------:R-:W-:Y:S05]  /*ab30*/  BRA `(.L_x_8532) ;  /* 0x0000000000547947 */ /* 0x000fea0003800000 */
.L_x_8554:
        /* <DEDUP_REMOVED lines=11> */
.L_x_8560:
[----:B------:R-:W-:Y:S01]  /*abf0*/  IMAD.MOV.U32 R0, RZ, RZ, 0x7f ;  /* 0x0000007fff007424 */ /* 0x000fe200078e00ff */
[----:B------:R-:W-:-:S04]  /*ac00*/  ISETP.GT.U32.AND P0, PT, R4, 0x7f800000, PT ;  /* 0x7f8000000400780c */ /* 0x000fc80003f04070 */
[----:B------:R-:W-:-:S09]  /*ac10*/  SEL R0, R0, 0x7c, P0 ;  /* 0x0000007c00007807 */ /* 0x000fd20000000000 */
.L_x_8561:
[----:B------:R-:W-:Y:S05]  /*ac20*/  BSYNC.RECONVERGENT B0 ;  /* 0x0000000000007941 */ /* 0x000fea0003800200 */
.L_x_8559:
[----:B------:R-:W-:-:S04]  /*ac30*/  SHF.R.U32.HI R3, RZ, 0x18, R18 ;  /* 0x00000018ff037819 */ /* 0x000fc80000011612 */
[----:B------:R-:W-:-:S05]  /*ac40*/  LOP3.LUT R3, R0, 0x80, R3, 0xf8, !PT ;  /* 0x0000008000037812 */ /* 0x000fca00078ef803 */
[----:B------:R0:W-:Y:S01]  /*ac50*/  STG.E.U8 desc[UR36][R8.64], R3 ;  /* 0x0000000308007986 */ /* 0x0001e2000c101124 */
[----:B------:R-:W-:Y:S05]  /*ac60*/  BRA `(.L_x_8532) ;  /* 0x0000000000087947 */ /* 0x000fea0003800000 */
.L_x_8553:
[----:B------:R-:W-:-:S05]  /*ac70*/  F2FP.BF16.F32.PACK_AB R18, RZ, R18 ;  /* 0x00000012ff12723e */ /* 0x000fca00000010ff */
[----:B------:R4:W-:Y:S02]  /*ac80*/  STG.E.U16 desc[UR36][R8.64], R18 ;  /* 0x0000001208007986 */ /* 0x0009e4000c101524 */
.L_x_8532:
[----:B------:R-:W-:-:S07]  /*ac90*/  VIADD R25, R25, 0x80 ;  /* 0x0000008019197836 */ /* 0x000fce0000000000 */
.L_x_8489:
[----:B------:R-:W-:-:S13]  /*aca0*/  ISETP.GE.AND P0, PT, R25, R17, PT ;  /* 0x000000111900720c */ /* 0x000fda0003f06270 */
[----:B------:R-:W-:Y:S05]  /*acb0*/  @P0 BREAK.RELIABLE B6 ;  /* 0x0000000000060942 */ /* 0x000fea0003800100 */
[----:B------:R-:W-:Y:S05]  /*acc0*/  @P0 BRA `(.L_x_8526) ;  /* 0x0000000c00940947 */ /* 0x000fea0003800000 */
[----:B------:R-:W-:Y:S05]  /*acd0*/  BSYNC.RELIABLE B6 ;  /* 0x0000000000067941 */ /* 0x000fea0003800100 */
.L_x_8488:
        /* <DEDUP_REMOVED lines=21> */
.L_x_8565:
[----:B------:R-:W0:Y:S02]  /*ae30*/  F2I.S64.TRUNC R22, R22 ;  /* 0x0000001600167311 */ /* 0x000e24000020d900 */
[----:B0-----:R-:W-:-:S05]  /*ae40*/  IMAD.MOV.U32 R3, RZ, RZ, R22 ;  /* 0x000000ffff037224 */ /* 0x001fca00078e0016 */
[----:B------:R0:W-:Y:S01]  /*ae50*/  STG.E.U8 desc[UR36][R8.64], R3 ;  /* 0x0000000308007986 */ /* 0x0001e2000c101124 */
[----:B------:R-:W-:Y:S05]  /*ae60*/  BRA `(.L_x_8567) ;  /* 0x0000000c00287947 */ /* 0x000fea0003800000 */
.L_x_8564:
[----:B------:R-:W-:-:S13]  /*ae70*/  ISETP.NE.AND P0, PT, R0, 0x2, PT ;  /* 0x000000020000780c */ /* 0x000fda0003f05270 */
[----:B------:R-:W-:Y:S05]  /*ae80*/  @!P0 BRA `(.L_x_8568) ;  /* 0x0000000000288947 */ /* 0x000fea0003800000 */
[----:B------:R-:W-:-:S13]  /*ae90*/  ISETP.NE.AND P0, PT, R0, 0x3, PT ;  /* 0x000000030000780c */ /* 0x000fda0003f05270 */
[----:B------:R-:W-:Y:S05]  /*aea0*/  @!P0 BRA `(.L_x_8569) ;  /* 0x0000000000148947 */ /* 0x000fea0003800000 */
[----:B------:R-:W-:-:S13]  /*aeb0*/  ISETP.NE.AND P0, PT, R0, 0x4, PT ;  /* 0x000000040000780c */ /* 0x000fda0003f05270 */
[----:B------:R-:W-:Y:S05]  /*aec0*/  @P0 BRA `(.L_x_8566) ;  /* 0x0000000800380947 */ /* 0x000fea0003800000 */
[----:B------:R-:W0:Y:S02]  /*aed0*/  F2I.S64.TRUNC R22, R22 ;  /* 0x0000001600167311 */ /* 0x000e24000020d900 */
[----:B0-----:R0:W-:Y:S01]  /*aee0*/  STG.E.64 desc[UR36][R8.64], R22 ;  /* 0x0000001608007986 */ /* 0x0011e2000c101b24 */
[----:B------:R-:W-:Y:S05]  /*aef0*/  BRA `(.L_x_8567) ;  /* 0x0000000c00047947 */ /* 0x000fea0003800000 */
.L_x_8569:
[----:B------:R-:W0:Y:S02]  /*af00*/  F2I.FTZ.TRUNC.NTZ R3, R22 ;  /* 0x0000001600037305 */ /* 0x000e24000021f100 */
[----:B0-----:R0:W-:Y:S01]  /*af10*/  STG.E desc[UR36][R8.64], R3 ;  /* 0x0000000308007986 */ /* 0x0011e2000c101924 */
[----:B------:R-:W-:Y:S05]  /*af20*/  BRA `(.L_x_8567) ;  /* 0x0000000800f87947 */ /* 0x000fea0003800000 */
.L_x_8568:
[----:B------:R-:W0:Y:S02]  /*af30*/  F2I.FTZ.TRUNC.NTZ R3, R22 ;  /* 0x0000001600037305 */ /* 0x000e24000021f100 */
[----:B0-----:R0:W-:Y:S01]  /*af40*/  STG.E.U16 desc[UR36][R8.64], R3 ;  /* 0x0000000308007986 */ /* 0x0011e2000c101524 */
[----:B------:R-:W-:Y:S05]  /*af50*/  BRA `(.L_x_8567) ;  /* 0x0000000800ec7947 */ /* 0x000fea0003800000 */
.L_x_8563:
        /* <DEDUP_REMOVED lines=8> */
.L_x_8571:
[----:B------:R-:W-:-:S05]  /*afe0*/  F2FP.F16.F32.PACK_AB R22, RZ, R22 ;  /* 0x00000016ff16723e */ /* 0x000fca00000000ff */
[----:B------:R0:W-:Y:S01]  /*aff0*/  STG.E.U16 desc[UR36][R8.64], R22 ;  /* 0x0000001608007986 */ /* 0x0001e2000c101524 */
[----:B------:R-:W-:Y:S05]  /*b000*/  BRA `(.L_x_8567) ;  /* 0x0000000800c07947 */ /* 0x000fea0003800000 */
.L_x_8570:
[----:B------:R-:W-:-:S13]  /*b010*/  ISETP.NE.AND P0, PT, R0, 0x7, PT ;  /* 0x000000070000780c */ /* 0x000fda0003f05270 */
[----:B------:R-:W-:Y:S05]  /*b020*/  @!P0 BRA `(.L_x_8572) ;  /* 0x00000000002c8947 */ /* 0x000fea0003800000 */
[----:B------:R-:W-:-:S13]  /*b030*/  ISETP.NE.AND P0, PT, R0, 0x8, PT ;  /* 0x000000080000780c */ /* 0x000fda0003f05270 */
[----:B------:R-:W-:Y:S05]  /*b040*/  @!P0 BRA `(.L_x_8573) ;  /* 0x0000000000148947 */ /* 0x000fea0003800000 */
[----:B------:R-:W-:-:S13]  /*b050*/  ISETP.NE.AND P0, PT, R0, 0x9, PT ;  /* 0x000000090000780c */ /* 0x000fda0003f05270 */
[----:B------:R-:W-:Y:S05]  /*b060*/  @P0 BRA `(.L_x_8566) ;  /* 0x0000000400d00947 */ /* 0x000fea0003800000 */
[----:B------:R-:W-:-:S05]  /*b070*/  IMAD.MOV.U32 R23, RZ, RZ, RZ ;  /* 0x000000ffff177224 */ /* 0x000fca00078e00ff */
[----:B------:R0:W-:Y:S01]  /*b080*/  STG.E.64 desc[UR36][R8.64], R22 ;  /* 0x0000001608007986 */ /* 0x0001e2000c101b24 */
[----:B------:R-:W-:Y:S05]  /*b090*/  BRA `(.L_x_8567) ;  /* 0x00000008009c7947 */ /* 0x000fea0003800000 */
.L_x_8573:
[----:B------:R-:W-:-:S04]  /*b0a0*/  F2FP.F16.F32.PACK_AB R3, RZ, R22 ;  /* 0x00000016ff03723e */ /* 0x000fc800000000ff */
[----:B------:R-:W-:-:S05]  /*b0b0*/  PRMT R3, R3, 0x5410, RZ ;  /* 0x0000541003037816 */ /* 0x000fca00000000ff */
[----:B------:R0:W-:Y:S01]  /*b0c0*/  STG.E desc[UR36][R8.64], R3 ;  /* 0x0000000308007986 */ /* 0x0001e2000c101924 */
[----:B------:R-:W-:Y:S05]  /*b0d0*/  BRA `(.L_x_8567) ;  /* 0x00000008008c7947 */ /* 0x000fea0003800000 */
.L_x_8572:
[----:B------:R-:W-:-:S06]  /*b0e0*/  FMUL.FTZ R4, R22, 1 ;  /* 0x3f80000016047820 */ /* 0x000fcc0000410000 */
[----:B------:R-:W0:Y:S02]  /*b0f0*/  F2F.F64.F32 R4, R4 ;  /* 0x0000000400047310 */ /* 0x000e240000201800 */
[----:B0-----:R0:W-:Y:S01]  /*b100*/  STG.E.64 desc[UR36][R8.64], R4 ;  /* 0x0000000408007986 */ /* 0x0011e2000c101b24 */
[----:B------:R-:W-:Y:S05]  /*b110*/  BRA `(.L_x_8567) ;  /* 0x00000008007c7947 */ /* 0x000fea0003800000 */
.L_x_8562:
        /* <DEDUP_REMOVED lines=13> */
.L_x_8577:
        /* <DEDUP_REMOVED lines=16> */
.L_x_8580:
[----:B------:R-:W-:-:S04]  /*b2f0*/  SHF.R.U32.HI R22, RZ, 0x18, R22 ;  /* 0x00000018ff167819 */ /* 0x000fc80000011616 */
[----:B------:R-:W-:-:S04]  /*b300*/  LOP3.LUT R3, R3, 0x80, R22, 0xf8, !PT ;  /* 0x0000008003037812 */ /* 0x000fc800078ef816 */
[----:B------:R-:W-:-:S07]  /*b310*/  PRMT R4, R3, 0x7610, R4 ;  /* 0x0000761003047816 */ /* 0x000fce0000000004 */
.L_x_8579:
[----:B------:R-:W-:Y:S05]  /*b320*/  BSYNC.RECONVERGENT B0 ;  /* 0x0000000000007941 */ /* 0x000fea0003800200 */
.L_x_8578:
[----:B------:R0:W-:Y:S01]  /*b330*/  STG.E.U8 desc[UR36][R8.64], R4 ;  /* 0x0000000408007986 */ /* 0x0001e2000c101124 */
[----:B------:R-:W-:Y:S05]  /*b340*/  BRA `(.L_x_8567) ;  /* 0x0000000400f07947 */ /* 0x000fea0003800000 */
.L_x_8576:
        /* <DEDUP_REMOVED lines=16> */
.L_x_8583:
[----:B------:R-:W-:-:S04]  /*b450*/  SHF.R.U32.HI R22, RZ, 0x18, R22 ;  /* 0x00000018ff167819 */ /* 0x000fc80000011616 */
[----:B------:R-:W-:-:S04]  /*b460*/  LOP3.LUT R3, R3, 0x80, R22, 0xf8, !PT ;  /* 0x0000008003037812 */ /* 0x000fc800078ef816 */
[----:B------:R-:W-:-:S07]  /*b470*/  PRMT R4, R3, 0x7610, R4 ;  /* 0x0000761003047816 */ /* 0x000fce0000000004 */
.L_x_8582:
[----:B------:R-:W-:Y:S05]  /*b480*/  BSYNC.RECONVERGENT B0 ;  /* 0x0000000000007941 */ /* 0x000fea0003800200 */
.L_x_8581:
[----:B------:R0:W-:Y:S01]  /*b490*/  STG.E.U8 desc[UR36][R8.64], R4 ;  /* 0x0000000408007986 */ /* 0x0001e2000c101124 */
[----:B------:R-:W-:Y:S05]  /*b4a0*/  BRA `(.L_x_8567) ;  /* 0x0000000400987947 */ /* 0x000fea0003800000 */
.L_x_8575:
        /* <DEDUP_REMOVED lines=21> */
.L_x_8585:
[----:B------:R-:W0:Y:S02]  /*b600*/  F2I.U64.TRUNC R22, R22 ;  /* 0x0000001600167311 */ /* 0x000e24000020d800 */
[----:B0-----:R0:W-:Y:S01]  /*b610*/  STG.E.64 desc[UR36][R8.64], R22 ;  /* 0x0000001608007986 */ /* 0x0011e2000c101b24 */
[----:B------:R-:W-:Y:S05]  /*b620*/  BRA `(.L_x_8567) ;  /* 0x0000000400387947 */ /* 0x000fea0003800000 */
.L_x_8584:
[----:B------:R-:W0:Y:S02]  /*b630*/  F2I.FTZ.U32.TRUNC.NTZ R3, R22 ;  /* 0x0000001600037305 */ /* 0x000e24000021f000 */
[----:B0-----:R0:W-:Y:S01]  /*b640*/  STG.E desc[UR36][R8.64], R3 ;  /* 0x0000000308007986 */ /* 0x0011e2000c101924 */
[----:B------:R-:W-:Y:S05]  /*b650*/  BRA `(.L_x_8567) ;  /* 0x00000004002c7947 */ /* 0x000fea0003800000 */
.L_x_8574:
        /* <DEDUP_REMOVED lines=10> */
.L_x_8587:
[----:B------:R-:W-:Y:S01]  /*b700*/  FMUL.FTZ R4, R22, 1 ;  /* 0x3f80000016047820 */ /* 0x000fe20000410000 */
[----:B------:R-:W-:-:S05]  /*b710*/  CS2R R6, SRZ ;  /* 0x0000000000067805 */ /* 0x000fca000001ff00 */
[----:B------:R-:W0:Y:S02]  /*b720*/  F2F.F64.F32 R4, R4 ;  /* 0x0000000400047310 */ /* 0x000e240000201800 */
[----:B0-----:R0:W-:Y:S01]  /*b730*/  STG.E.128 desc[UR36][R8.64], R4 ;  /* 0x0000000408007986 */ /* 0x0011e2000c101d24 */
[----:B------:R-:W-:Y:S05]  /*b740*/  BRA `(.L_x_8567) ;  /* 0x0000000000f07947 */ /* 0x000fea0003800000 */
.L_x_8586:
[----:B------:R-:W-:-:S13]  /*b750*/  ISETP.NE.AND P0, PT, R0, 0xf, PT ;  /* 0x0000000f0000780c */ /* 0x000fda0003f05270 */
[----:B------:R-:W-:Y:S05]  /*b760*/  @!P0 BRA `(.L_x_8588) ;  /* 0x0000000000e08947 */ /* 0x000fea0003800000 */
[----:B------:R-:W-:-:S13]  /*b770*/  ISETP.NE.AND P0, PT, R0, 0x17, PT ;  /* 0x000000170000780c */ /* 0x000fda0003f05270 */
[----:B------:R-:W-:Y:S05]  /*b780*/  @!P0 BRA `(.L_x_8589) ;  /* 0x00000000008c8947 */ /* 0x000fea0003800000 */
[----:B------:R-:W-:-:S13]  /*b790*/  ISETP.NE.AND P0, PT, R0, 0x18, PT ;  /* 0x000000180000780c */ /* 0x000fda0003f05270 */
[----:B------:R-:W-:Y:S05]  /*b7a0*/  @!P0 BRA `(.L_x_8590) ;  /* 0x0000000000448947 */ /* 0x000fea0003800000 */
.L_x_8566:
        /* <DEDUP_REMOVED lines=16> */
.L_x_8591:
[----:B------:R-:W-:Y:S05]  /*b8b0*/  BRA `(.L_x_8567) ;  /* 0x0000000000947947 */ /* 0x000fea0003800000 */
.L_x_8590:
        /* <DEDUP_REMOVED lines=12> */
.L_x_8593:
[----:B------:R-:W-:Y:S05]  /*b980*/  BSYNC.RECONVERGENT B0 ;  /* 0x0000000000007941 */ /* 0x000fea0003800200 */
.L_x_8592:
[----:B------:R-:W-:-:S05]  /*b990*/  LOP3.LUT R3, R0, 0x80, R5, 0xf8, !PT ;  /* 0x0000008000037812 */ /* 0x000fca00078ef805 */
[----:B------:R2:W-:Y:S01]  /*b9a0*/  STG.E.U8 desc[UR36][R8.64], R3 ;  /* 0x0000000308007986 */ /* 0x0005e2000c101124 */
[----:B------:R-:W-:Y:S05]  /*b9b0*/  BRA `(.L_x_8567) ;  /* 0x0000000000547947 */ /* 0x000fea0003800000 */
.L_x_8589:
        /* <DEDUP_REMOVED lines=11> */
.L_x_8595:
[----:B------:R-:W-:Y:S01]  /*ba70*/  IMAD.MOV.U32 R0, RZ, RZ, 0x7f ;  /* 0x0000007fff007424 */ /* 0x000fe200078e00ff */
[----:B------:R-:W-:-:S04]  /*ba80*/  ISETP.GT.U32.AND P0, PT, R4, 0x7f800000, PT ;  /* 0x7f8000000400780c */ /* 0x000fc80003f04070 */
[----:B------:R-:W-:-:S09]  /*ba90*/  SEL R0, R0, 0x7c, P0 ;  /* 0x0000007c00007807 */ /* 0x000fd20000000000 */
.L_x_8596:
[----:B------:R-:W-:Y:S05]  /*baa0*/  BSYNC.RECONVERGENT B0 ;  /* 0x0000000000007941 */ /* 0x000fea0003800200 */
.L_x_8594:
[----:B------:R-:W-:-:S04]  /*bab0*/  SHF.R.U32.HI R3, RZ, 0x18, R22 ;  /* 0x00000018ff037819 */ /* 0x000fc80000011616 */
[----:B------:R-:W-:-:S05]  /*bac0*/  LOP3.LUT R3, R0, 0x80, R3, 0xf8, !PT ;  /* 0x0000008000037812 */ /* 0x000fca00078ef803 */
[----:B------:R0:W-:Y:S01]  /*bad0*/  STG.E.U8 desc[UR36][R8.64], R3 ;  /* 0x0000000308007986 */ /* 0x0001e2000c101124 */
[----:B------:R-:W-:Y:S05]  /*bae0*/  BRA `(.L_x_8567) ;  /* 0x0000000000087947 */ /* 0x000fea0003800000 */
.L_x_8588:
[----:B------:R-:W-:-:S05]  /*baf0*/  F2FP.BF16.F32.PACK_AB R22, RZ, R22 ;  /* 0x00000016ff16723e */ /* 0x000fca00000010ff */
[----:B------:R4:W-:Y:S02]  /*bb00*/  STG.E.U16 desc[UR36][R8.64], R22 ;  /* 0x0000001608007986 */ /* 0x0009e4000c101524 */
.L_x_8567:
[----:B------:R-:W-:-:S07]  /*bb10*/  VIADD R25, R25, 0x80 ;  /* 0x0000008019197836 */ /* 0x000fce0000000000 */
.L_x_8526:
[----:B------:R-:W-:Y:S05]  /*bb20*/  BSYNC.RECONVERGENT B7 ;  /* 0x0000000000077941 */ /* 0x000fea0003800200 */
.L_x_8487:
[----:B------:R-:W-:-:S13]  /*bb30*/  ISETP.GE.AND P0, PT, R25, R17, PT ;  /* 0x000000111900720c */ /* 0x000fda0003f06270 */
[----:B------:R-:W-:Y:S05]  /*bb40*/  @P0 EXIT ;  /* 0x000000000000094d */ /* 0x000fea0003800000 */
[----:B0-2-4-:R-:W0:Y:S01]  /*bb50*/  LDC.64 R4, c[0x0][0x388] ;  /* 0x0000e200ff047b82 */ /* 0x015e220000000a00 */
        /* <DEDUP_REMOVED lines=17> */
[----:B0-----:R-:W-:Y:S01]  /*bc70*/  STG.E.U8 desc[UR36][R2.64], R5 ;  /* 0x0000000502007986 */ /* 0x001fe2000c101124 */
[----:B------:R-:W-:Y:S05]  /*bc80*/  EXIT ;  /* 0x000000000000794d */ /* 0x000fea0003800000 */
.L_x_8600:
[----:B------:R-:W0:Y:S02]  /*bc90*/  F2I.S64.TRUNC R24, R24 ;  /* 0x0000001800187311 */ /* 0x000e24000020d900 */
[----:B0-----:R-:W-:-:S05]  /*bca0*/  IMAD.MOV.U32 R5, RZ, RZ, R24 ;  /* 0x000000ffff057224 */ /* 0x001fca00078e0018 */
[----:B------:R-:W-:Y:S01]  /*bcb0*/  STG.E.U8 desc[UR36][R2.64], R5 ;  /* 0x0000000502007986 */ /* 0x000fe2000c101124 */
[----:B------:R-:W-:Y:S05]  /*bcc0*/  EXIT ;  /* 0x000000000000794d */ /* 0x000fea0003800000 */
.L_x_8599:
[----:B------:R-:W-:-:S13]  /*bcd0*/  ISETP.NE.AND P0, PT, R0, 0x2, PT ;  /* 0x000000020000780c */ /* 0x000fda0003f05270 */
[----:B------:R-:W-:Y:S05]  /*bce0*/  @!P0 BRA `(.L_x_8602) ;  /* 0x0000000000288947 */ /* 0x000fea0003800000 */
[----:B------:R-:W-:-:S13]  /*bcf0*/  ISETP.NE.AND P0, PT, R0, 0x3, PT ;  /* 0x000000030000780c */ /* 0x000fda0003f05270 */
[----:B------:R-:W-:Y:S05]  /*bd00*/  @!P0 BRA `(.L_x_8603) ;  /* 0x0000000000148947 */ /* 0x000fea0003800000 */
[----:B------:R-:W-:-:S13]  /*bd10*/  ISETP.NE.AND P0, PT, R0, 0x4, PT ;  /* 0x000000040000780c */ /* 0x000fda0003f05270 */
[----:B------:R-:W-:Y:S05]  /*bd20*/  @P0 BRA `(.L_x_8601) ;  /* 0x0000000800380947 */ /* 0x000fea0003800000 */
[----:B------:R-:W0:Y:S02]  /*bd30*/  F2I.S64.TRUNC R24, R24 ;  /* 0x0000001800187311 */ /* 0x000e24000020d900 */
[----:B0-----:R-:W-:Y:S01]  /*bd40*/  STG.E.64 desc[UR36][R2.64], R24 ;  /* 0x0000001802007986 */ /* 0x001fe2000c101b24 */
[----:B------:R-:W-:Y:S05]  /*bd50*/  EXIT ;  /* 0x000000000000794d */ /* 0x000fea0003800000 */
.L_x_8603:
[----:B------:R-:W0:Y:S02]  /*bd60*/  F2I.FTZ.TRUNC.NTZ R5, R24 ;  /* 0x0000001800057305 */ /* 0x000e24000021f100 */
[----:B0-----:R-:W-:Y:S01]  /*bd70*/  STG.E desc[UR36][R2.64], R5 ;  /* 0x0000000502007986 */ /* 0x001fe2000c101924 */
[----:B------:R-:W-:Y:S05]  /*bd80*/  EXIT ;  /* 0x000000000000794d */ /* 0x000fea0003800000 */
.L_x_8602:
[----:B------:R-:W0:Y:S02]  /*bd90*/  F2I.FTZ.TRUNC.NTZ R5, R24 ;  /* 0x0000001800057305 */ /* 0x000e24000021f100 */
[----:B0-----:R-:W-:Y:S01]  /*bda0*/  STG.E.U16 desc[UR36][R2.64], R5 ;  /* 0x0000000502007986 */ /* 0x001fe2000c101524 */
[----:B------:R-:W-:Y:S05]  /*bdb0*/  EXIT ;  /* 0x000000000000794d */ /* 0x000fea0003800000 */
.L_x_8598:
[----:B------:R-:W-:-:S13]  /*bdc0*/  ISETP.GT.AND P0, PT, R0, 0x6, PT ;  /* 0x000000060000780c */ /* 0x000fda0003f04270 */
[----:B------:R-:W-:Y:S05]  /*bdd0*/  @P0 BRA `(.L_x_8604) ;  /* 0x0000000000240947 */ /* 0x000fea0003800000 */
[----:B------:R-:W-:-:S13]  /*bde0*/  ISETP.NE.AND P0, PT, R0, 0x5, PT ;  /* 0x000000050000780c */ /* 0x000fda0003f05270 */
[----:B------:R-:W-:Y:S05]  /*bdf0*/  @!P0 BRA `(.L_x_8605) ;  /* 0x0000000000108947 */ /* 0x000fea0003800000 */
[----:B------:R-:W-:-:S13]  /*be00*/  ISETP.NE.AND P0, PT, R0, 0x6, PT ;  /* 0x000000060000780c */ /* 0x000fda0003f05270 */
[----:B------:R-:W-:Y:S05]  /*be10*/  @P0 BRA `(.L_x_8601) ;  /* 0x0000000400fc0947 */ /* 0x000fea0003800000 */
[----:B------:R-:W-:Y:S01]  /*be20*/  STG.E desc[UR36][R2.64], R24 ;  /* 0x0000001802007986 */ /* 0x000fe2000c101924 */
[----:B------:R-:W-:Y:S05]  /*be30*/  EXIT ;  /* 0x000000000000794d */ /* 0x000fea0003800000 */
.L_x_8605:
[----:B------:R-:W-:-:S05]  /*be40*/  F2FP.F16.F32.PACK_AB R24, RZ, R24 ;  /* 0x00000018ff18723e */ /* 0x000fca00000000ff */
[----:B------:R-:W-:Y:S01]  /*be50*/  STG.E.U16 desc[UR36][R2.64], R24 ;  /* 0x0000001802007986 */ /* 0x000fe2000c101524 */
[----:B------:R-:W-:Y:S05]  /*be60*/  EXIT ;  /* 0x000000000000794d */ /* 0x000fea0003800000 */
.L_x_8604:
[----:B------:R-:W-:-:S13]  /*be70*/  ISETP.NE.AND P0, PT, R0, 0x7, PT ;  /* 0x000000070000780c */ /* 0x000fda0003f05270 */
[----:B------:R-:W-:Y:S05]  /*be80*/  @!P0 BRA `(.L_x_8606) ;  /* 0x00000000002c8947 */ /* 0x000fea0003800000 */
[----:B------:R-:W-:-:S13]  /*be90*/  ISETP.NE.AND P0, PT, R0, 0x8, PT ;  /* 0x000000080000780c */ /* 0x000fda0003f05270 */
[----:B------:R-:W-:Y:S05]  /*bea0*/  @!P0 BRA `(.L_x_8607) ;  /* 0x0000000000148947 */ /* 0x000fea0003800000 */
[----:B------:R-:W-:-:S13]  /*beb0*/  ISETP.NE.AND P0, PT, R0, 0x9, PT ;  /* 0x000000090000780c */ /* 0x000fda0003f05270 */
[----:B------:R-:W-:Y:S05]  /*bec0*/  @P0 BRA `(.L_x_8601) ;  /* 0x0000000400d00947 */ /* 0x000fea0003800000 */
[----:B------:R-:W-:-:S05]  /*bed0*/  IMAD.MOV.U32 R25, RZ, RZ, RZ ;  /* 0x000000ffff197224 */ /* 0x000fca00078e00ff */
[----:B------:R-:W-:Y:S01]  /*bee0*/  STG.E.64 desc[UR36][R2.64], R24 ;  /* 0x0000001802007986 */ /* 0x000fe2000c101b24 */
[----:B------:R-:W-:Y:S05]  /*bef0*/  EXIT ;  /* 0x000000000000794d */ /* 0x000fea0003800000 */
.L_x_8607:
[----:B------:R-:W-:-:S04]  /*bf00*/  F2FP.F16.F32.PACK_AB R5, RZ, R24 ;  /* 0x00000018ff05723e */ /* 0x000fc800000000ff */
[----:B------:R-:W-:-:S05]  /*bf10*/  PRMT R5, R5, 0x5410, RZ ;  /* 0x0000541005057816 */ /* 0x000fca00000000ff */
[----:B------:R-:W-:Y:S01]  /*bf20*/  STG.E desc[UR36][R2.64], R5 ;  /* 0x0000000502007986 */ /* 0x000fe2000c101924 */
[----:B------:R-:W-:Y:S05]  /*bf30*/  EXIT ;  /* 0x000000000000794d */ /* 0x000fea0003800000 */
.L_x_8606:
[----:B------:R-:W-:-:S06]  /*bf40*/  FMUL.FTZ R4, R24, 1 ;  /* 0x3f80000018047820 */ /* 0x000fcc0000410000 */
[----:B------:R-:W0:Y:S02]  /*bf50*/  F2F.F64.F32 R4, R4 ;  /* 0x0000000400047310 */ /* 0x000e240000201800 */
[----:B0-----:R-:W-:Y:S01]  /*bf60*/  STG.E.64 desc[UR36][R2.64], R4 ;  /* 0x0000000402007986 */ /* 0x001fe2000c101b24 */
[----:B------:R-:W-:Y:S05]  /*bf70*/  EXIT ;  /* 0x000000000000794d */ /* 0x000fea0003800000 */
.L_x_8597:
        /* <DEDUP_REMOVED lines=11> */
[----:B0-----:R-:W-:Y:S01]  /*c030*/  STG.E.U16 desc[UR36][R2.64], R5 ;  /* 0x0000000502007986 */ /* 0x001fe2000c101524 */
[----:B------:R-:W-:Y:S05]  /*c040*/  EXIT ;  /* 0x000000000000794d */ /* 0x000fea0003800000 */
.L_x_8611:
        /* <DEDUP_REMOVED lines=16> */
.L_x_8614:
[----:B------:R-:W-:-:S04]  /*c150*/  SHF.R.U32.HI R24, RZ, 0x18, R24 ;  /* 0x00000018ff187819 */ /* 0x000fc80000011618 */
[----:B------:R-:W-:-:S04]  /*c160*/  LOP3.LUT R5, R5, 0x80, R24, 0xf8, !PT ;  /* 0x0000008005057812 */ /* 0x000fc800078ef818 */
[----:B------:R-:W-:-:S07]  /*c170*/  PRMT R0, R5, 0x7610, R0 ;  /* 0x0000761005007816 */ /* 0x000fce0000000000 */
.L_x_8613:
[----:B------:R-:W-:Y:S05]  /*c180*/  BSYNC.RECONVERGENT B0 ;  /* 0x0000000000007941 */ /* 0x000fea0003800200 */
.L_x_8612:
[----:B------:R-:W-:Y:S01]  /*c190*/  STG.E.U8 desc[UR36][R2.64], R0 ;  /* 0x0000000002007986 */ /* 0x000fe2000c101124 */
[----:B------:R-:W-:Y:S05]  /*c1a0*/  EXIT ;  /* 0x000000000000794d */ /* 0x000fea0003800000 */
.L_x_8610:
        /* <DEDUP_REMOVED lines=16> */
.L_x_8617:
[----:B------:R-:W-:-:S04]  /*c2b0*/  SHF.R.U32.HI R24, RZ, 0x18, R24 ;  /* 0x00000018ff187819 */ /* 0x000fc80000011618 */
[----:B------:R-:W-:-:S04]  /*c2c0*/  LOP3.LUT R5, R5, 0x80, R24, 0xf8, !PT ;  /* 0x0000008005057812 */ /* 0x000fc800078ef818 */
[----:B------:R-:W-:-:S07]  /*c2d0*/  PRMT R0, R5, 0x7610, R0 ;  /* 0x0000761005007816 */ /* 0x000fce0000000000 */
.L_x_8616:
[----:B------:R-:W-:Y:S05]  /*c2e0*/  BSYNC.RECONVERGENT B0 ;  /* 0x0000000000007941 */ /* 0x000fea0003800200 */
.L_x_8615:
[----:B------:R-:W-:Y:S01]  /*c2f0*/  STG.E.U8 desc[UR36][R2.64], R0 ;  /* 0x0000000002007986 */ /* 0x000fe2000c101124 */
[----:B------:R-:W-:Y:S05]  /*c300*/  EXIT ;  /* 0x000000000000794d */ /* 0x000fea0003800000 */
.L_x_8609:
        /* <DEDUP_REMOVED lines=21> */
.L_x_8619:
[----:B------:R-:W0:Y:S02]  /*c460*/  F2I.U64.TRUNC R24, R24 ;  /* 0x0000001800187311 */ /* 0x000e24000020d800 */
[----:B0-----:R-:W-:Y:S01]  /*c470*/  STG.E.64 desc[UR36][R2.64], R24 ;  /* 0x0000001802007986 */ /* 0x001fe2000c101b24 */
[----:B------:R-:W-:Y:S05]  /*c480*/  EXIT ;  /* 0x000000000000794d */ /* 0x000fea0003800000 */
.L_x_8618:
[----:B------:R-:W0:Y:S02]  /*c490*/  F2I.FTZ.U32.TRUNC.NTZ R5, R24 ;  /* 0x0000001800057305 */ /* 0x000e24000021f000 */
[----:B0-----:R-:W-:Y:S01]  /*c4a0*/  STG.E desc[UR36][R2.64], R5 ;  /* 0x0000000502007986 */ /* 0x001fe2000c101924 */
[----:B------:R-:W-:Y:S05]  /*c4b0*/  EXIT ;  /* 0x000000000000794d */ /* 0x000fea0003800000 */
.L_x_8608:
        /* <DEDUP_REMOVED lines=8> */
[----:B------:R-:W-:Y:S01]  /*c540*/  STG.E.U8 desc[UR36][R2.64], R5 ;  /* 0x0000000502007986 */ /* 0x000fe2000c101124 */
[----:B------:R-:W-:Y:S05]  /*c550*/  EXIT ;  /* 0x000000000000794d */ /* 0x000fea0003800000 */
.L_x_8621:
[----:B------:R-:W-:Y:S01]  /*c560*/  FMUL.FTZ R4, R24, 1 ;  /* 0x3f80000018047820 */ /* 0x000fe20000410000 */
[----:B------:R-:W-:-:S05]  /*c570*/  CS2R R6, SRZ ;  /* 0x0000000000067805 */ /* 0x000fca000001ff00 */
[----:B------:R-:W0:Y:S02]  /*c580*/  F2F.F64.F32 R4, R4 ;  /* 0x0000000400047310 */ /* 0x000e240000201800 */
[----:B0-----:R-:W-:Y:S01]  /*c590*/  STG.E.128 desc[UR36][R2.64], R4 ;  /* 0x0000000402007986 */ /* 0x001fe2000c101d24 */
[----:B------:R-:W-:Y:S05]  /*c5a0*/  EXIT ;  /* 0x000000000000794d */ /* 0x000fea0003800000 */
.L_x_8620:
[----:B------:R-:W-:-:S13]  /*c5b0*/  ISETP.NE.AND P0, PT, R0, 0xf, PT ;  /* 0x0000000f0000780c */ /* 0x000fda0003f05270 */
[----:B------:R-:W-:Y:S05]  /*c5c0*/  @!P0 BRA `(.L_x_8622) ;  /* 0x0000000000e08947 */ /* 0x000fea0003800000 */
[----:B------:R-:W-:-:S13]  /*c5d0*/  ISETP.NE.AND P0, PT, R0, 0x17, PT ;  /* 0x000000170000780c */ /* 0x000fda0003f05270 */
[----:B------:R-:W-:Y:S05]  /*c5e0*/  @!P0 BRA `(.L_x_8623) ;  /* 0x00000000008c8947 */ /* 0x000fea0003800000 */
[----:B------:R-:W-:-:S13]  /*c5f0*/  ISETP.NE.AND P0, PT, R0, 0x18, PT ;  /* 0x000000180000780c */ /* 0x000fda0003f05270 */
[----:B------:R-:W-:Y:S05]  /*c600*/  @!P0 BRA `(.L_x_8624) ;  /* 0x0000000000448947 */ /* 0x000fea0003800000 */
.L_x_8601:
[----:B------:R-:W-:Y:S01]  /*c610*/  MOV R0, 0x0 ;  /* 0x0000000000007802 */ /* 0x000fe20000000f00 */
[----:B------:R-:W0:Y:S01]  /*c620*/  LDCU.64 UR4, c[0x4][0x178] ;  /* 0x01002f00ff0477ac */ /* 0x000e220008000a00 */
[----:B------:R-:W-:Y:S02]  /*c630*/  IMAD.MOV.U32 R8, RZ, RZ, 0x65 ;  /* 0x00000065ff087424 */ /* 0x000fe400078e00ff */
[----:B------:R2:W4:Y:S01]  /*c640*/  LDC.64 R2, c[0x4][R0] ;  /* 0x0100000000027b82 */ /* 0x0005220000000a00 */
[----:B------:R-:W5:Y:S01]  /*c650*/  LDCU.64 UR6, c[0x4][0x180] ;  /* 0x01003000ff0677ac */ /* 0x000f620008000a00 */
[----:B------:R-:W-:Y:S02]  /*c660*/  IMAD.MOV.U32 R12, RZ, RZ, 0x1 ;  /* 0x00000001ff0c7424 */ /* 0x000fe400078e00ff */
[----:B------:R-:W-:Y:S01]  /*c670*/  IMAD.MOV.U32 R13, RZ, RZ, RZ ;  /* 0x000000ffff0d7224 */ /* 0x000fe200078e00ff */
[----:B------:R-:W1:Y:S01]  /*c680*/  LDCU.64 UR8, c[0x4][0x70] ;  /* 0x01000e00ff0877ac */ /* 0x000e620008000a00 */
[----:B0-----:R-:W-:-:S02]  /*c690*/  IMAD.U32 R4, RZ, RZ, UR4 ;  /* 0x00000004ff047e24 */ /* 0x001fc4000f8e00ff */
[----:B------:R-:W-:Y:S02]  /*c6a0*/  IMAD.U32 R5, RZ, RZ, UR5 ;  /* 0x00000005ff057e24 */ /* 0x000fe4000f8e00ff */
[----:B-----5:R-:W-:Y:S02]  /*c6b0*/  IMAD.U32 R6, RZ, RZ, UR6 ;  /* 0x00000006ff067e24 */ /* 0x020fe4000f8e00ff */
[----:B------:R-:W-:Y:S02]  /*c6c0*/  IMAD.U32 R7, RZ, RZ, UR7 ;  /* 0x00000007ff077e24 */ /* 0x000fe4000f8e00ff */
[----:B-1----:R-:W-:Y:S02]  /*c6d0*/  IMAD.U32 R10, RZ, RZ, UR8 ;  /* 0x00000008ff0a7e24 */ /* 0x002fe4000f8e00ff */
[----:B--2---:R-:W-:-:S07]  /*c6e0*/  IMAD.U32 R11, RZ, RZ, UR9 ;  /* 0x00000009ff0b7e24 */ /* 0x004fce000f8e00ff */
[----:B------:R-:W-:-:S07]  /*c6f0*/  LEPC R20, `(.L_x_8625) ;  /* 0x000000001014794e */ /* 0x000fce0000000000 */
[----:B---34-:R-:W-:Y:S05]  /*c700*/  CALL.ABS.NOINC R2 ;  /* 0x0000000002007343 */ /* 0x018fea0003c00000 */
.L_x_8625:
[----:B------:R-:W-:Y:S05]  /*c710*/  EXIT ;  /* 0x000000000000794d */ /* 0x000fea0003800000 */
.L_x_8624:
        /* <DEDUP_REMOVED lines=12> */
.L_x_8627:
[----:B------:R-:W-:Y:S05]  /*c7e0*/  BSYNC.RECONVERGENT B0 ;  /* 0x0000000000007941 */ /* 0x000fea0003800200 */
.L_x_8626:
[----:B------:R-:W-:-:S05]  /*c7f0*/  LOP3.LUT R5, R0, 0x80, R7, 0xf8, !PT ;  /* 0x0000008000057812 */ /* 0x000fca00078ef807 */
[----:B------:R-:W-:Y:S01]  /*c800*/  STG.E.U8 desc[UR36][R2.64], R5 ;  /* 0x0000000502007986 */ /* 0x000fe2000c101124 */
[----:B------:R-:W-:Y:S05]  /*c810*/  EXIT ;  /* 0x000000000000794d */ /* 0x000fea0003800000 */
.L_x_8623:
        /* <DEDUP_REMOVED lines=11> */
.L_x_8629:
[----:B------:R-:W-:Y:S01]  /*c8d0*/  IMAD.MOV.U32 R0, RZ, RZ, 0x7f ;  /* 0x0000007fff007424 */ /* 0x000fe200078e00ff */
[----:B------:R-:W-:-:S04]  /*c8e0*/  ISETP.GT.U32.AND P0, PT, R4, 0x7f800000, PT ;  /* 0x7f8000000400780c */ /* 0x000fc80003f04070 */
[----:B------:R-:W-:-:S09]  /*c8f0*/  SEL R0, R0, 0x7c, P0 ;  /* 0x0000007c00007807 */ /* 0x000fd20000000000 */
.L_x_8630:
[----:B------:R-:W-:Y:S05]  /*c900*/  BSYNC.RECONVERGENT B0 ;  /* 0x0000000000007941 */ /* 0x000fea0003800200 */
.L_x_8628:
[----:B------:R-:W-:-:S04]  /*c910*/  SHF.R.U32.HI R5, RZ, 0x18, R24 ;  /* 0x00000018ff057819 */ /* 0x000fc80000011618 */
[----:B------:R-:W-:-:S05]  /*c920*/  LOP3.LUT R5, R0, 0x80, R5, 0xf8, !PT ;  /* 0x0000008000057812 */ /* 0x000fca00078ef805 */
[----:B------:R-:W-:Y:S01]  /*c930*/  STG.E.U8 desc[UR36][R2.64], R5 ;  /* 0x0000000502007986 */ /* 0x000fe2000c101124 */
[----:B------:R-:W-:Y:S05]  /*c940*/  EXIT ;  /* 0x000000000000794d */ /* 0x000fea0003800000 */
.L_x_8622:
[----:B------:R-:W-:-:S05]  /*c950*/  F2FP.BF16.F32.PACK_AB R24, RZ, R24 ;  /* 0x00000018ff18723e */ /* 0x000fca00000010ff */
[----:B------:R-:W-:Y:S01]  /*c960*/  STG.E.U16 desc[UR36][R2.64], R24 ;  /* 0x0000001802007986 */ /* 0x000fe2000c101524 */
[----:B------:R-:W-:Y:S05]  /*c970*/  EXIT ;  /* 0x000000000000794d */ /* 0x000fea0003800000 */
.L_x_8631:
        /* <DEDUP_REMOVED lines=16> */
.L_x_32866:


//--------------------- .text._ZN2at6native18elementwise_kernelILi128ELi2EZNS0_22gpu_kernel_impl_nocastINS0_13BinaryFunctorIfffZZZNS0_15binary_internal21div_floor_kernel_cudaERNS_18TensorIteratorBaseEENKUlvE1_clEvENKUlvE0_clEvEUlffE_EEEEvS6_RKT_EUliE_EEviT1_ --------------------------
	.section	.text._ZN2at6native18elementwise_kernelILi128ELi2EZNS0_22gpu_kernel_impl_nocastINS0_13BinaryFunctorIfffZZZNS0_15binary_internal21div_floor_kernel_cudaERNS_18TensorIteratorBaseEENKUlvE1_clEvENKUlvE0_clEvEUlffE_EEEEvS6_RKT_EUliE_EEviT1_,"ax",@progbits
	.align	128
        .global         _ZN2at6native18elementwise_kernelILi128ELi2EZNS0_22gpu_kernel_impl_nocastINS0_13BinaryFunctorIfffZZZNS0_15binary_internal21div_floor_kernel_cudaERNS_18TensorIteratorBaseEENKUlvE1_clEvENKUlvE0_clEvEUlffE_EEEEvS6_RKT_EUliE_EEviT1_
        .type           _ZN2at6native18elementwise_kernelILi128ELi2EZNS0_22gpu_kernel_impl_nocastINS0_13BinaryFunctorIfffZZZNS0_15binary_internal21div_floor_kernel_cudaERNS_18TensorIteratorBaseEENKUlvE1_clEvENKUlvE0_clEvEUlffE_EEEEvS6_RKT_EUliE_EEviT1_,@function
        .size           _ZN2at6native18elementwise_kernelILi128ELi2EZNS0_22gpu_kernel_impl_nocastINS0_13BinaryFunctorIfffZZZNS0_15binary_internal21div_floor_kernel_cudaERNS_18TensorIteratorBaseEENKUlvE1_clEvENKUlvE0_clEvEUlffE_EEEEvS6_RKT_EUliE_EEviT1_,(.L_x_32867 - _ZN2at6native18elementwise_kernelILi128ELi2EZNS0_22gpu_kernel_impl_nocastINS0_13BinaryFunctorIfffZZZNS0_15binary_internal21div_floor_kernel_cudaERNS_18TensorIteratorBaseEENKUlvE1_clEvENKUlvE0_clEvEUlffE_EEEEvS6_RKT_EUliE_EEviT1_)
        .other          _ZN2at6native18elementwise_kernelILi128ELi2EZNS0_22gpu_kernel_impl_nocastINS0_13BinaryFunctorIfffZZZNS0_15binary_internal21div_floor_kernel_cudaERNS_18TensorIteratorBaseEENKUlvE1_clEvENKUlvE0_clEvEUlffE_EEEEvS6_RKT_EUliE_EEviT1_,@"STO_CUDA_ENTRY STV_DEFAULT"
_ZN2at6native18elementwise_kernelILi128ELi2EZNS0_22gpu_kernel_impl_nocastINS0_13BinaryFunctorIfffZZZNS0_15binary_internal21div_floor_kernel_cudaERNS_18TensorIteratorBaseEENKUlvE1_clEvENKUlvE0_clEvEUlffE_EEEEvS6_RKT_EUliE_EEviT1_:
.text._ZN2at6native18elementwise_kernelILi128ELi2EZNS0_22gpu_kernel_impl_nocastINS0_13BinaryFunctorIfffZZZNS0_15binary_internal21div_floor_kernel_cudaERNS_18TensorIteratorBaseEENKUlvE1_clEvENKUlvE0_clEvEUlffE_EEEEvS6_RKT_EUliE_EEviT1_:
        /* <DEDUP_REMOVED lines=10> */
[----:B------:R-:W-:Y:S01]  /*00a0*/  BSSY.RECONVERGENT B0, `(.L_x_8633) ;  /* 0x000005d000007945 */ /* 0x000fe20003800200 */
[----:B0-----:R-:W-:-:S13]  /*00b0*/  ISETP.GE.AND P0, PT, R3, UR4, PT ;  /* 0x0000000403007c0c */ /* 0x001fda000bf06270 */
[----:B------:R-:W-:Y:S05]  /*00c0*/  @P0 BRA `(.L_x_8634) ;  /* 0x0000000400680947 */ /* 0x000fea0003800000 */
[----:B------:R-:W0:Y:S08]  /*00d0*/  LDC.64 R6, c[0x0][0x5f8] ;  /* 0x00017e00ff067b82 */ /* 0x000e300000000a00 */
[----:B------:R-:W1:Y:S01]  /*00e0*/  LDC.64 R4, c[0x0][0x5f0] ;  /* 0x00017c00ff047b82 */ /* 0x000e620000000a00 */
[----:B0-----:R-:W2:Y:S04]  /*00f0*/  LDG.E R0, desc[UR6][R6.64] ;  /* 0x0000000606007981 */ /* 0x001ea8000c1e1900 */
[----:B-1----:R0:W5:Y:S01]  /*0100*/  LDG.E R5, desc[UR6][R4.64] ;  /* 0x0000000604057981 */ /* 0x002162000c1e1900 */
[----:B--2---:R-:W-:-:S13]  /*0110*/  FSETP.NEU.FTZ.AND P0, PT, R0, RZ, PT ;  /* 0x000000ff0000720b */ /* 0x004fda0003f1d000 */
[----:B0-----:R-:W-:Y:S05]  /*0120*/  @!P0 BRA `(.L_x_8635) ;  /* 0x00000004003c8947 */ /* 0x001fea0003800000 */
[C---:B-----5:R-:W-:Y:S01]  /*0130*/  FSETP.GEU.FTZ.AND P0, PT, |R5|.reuse, |R0|, PT ;  /* 0x400000000500720b */ /* 0x060fe20003f1e200 */
        /* <DEDUP_REMOVED lines=24> */
.L_x_8639:
[----:B------:R-:W-:Y:S01]  /*02c0*/  FSETP.GEU.FTZ.AND P0, PT, R9, -R2, PT ;  /* 0x800000020900720b */ /* 0x000fe20003f1e000 */
[----:B------:R-:W-:-:S12]  /*02d0*/  FADD.FTZ R4, R4, -1 ;  /* 0xbf80000004047421 */ /* 0x000fd80000010000 */
[----:B------:R-:W-:-:S07]  /*02e0*/  @!P0 FADD.FTZ R4, R4, -1 ;  /* 0xbf80000004048421 */ /* 0x000fce0000010000 */
.L_x_8638:
[----:B------:R-:W-:Y:S01]  /*02f0*/  FFMA.FTZ R7, -R2, R4, R7 ;  /* 0x0000000402077223 */ /* 0x000fe20000010107 */
[----:B------:R-:W-:Y:S06]  /*0300*/  BRA `(.L_x_8636) ;  /* 0x0000000000707947 */ /* 0x000fec0003800000 */
.L_x_8637:
[----:B------:R-:W-:Y:S02]  /*0310*/  LOP3.LUT R4, R2, 0xff800000, RZ, 0xc0, !PT ;  /* 0xff80000002047812 */ /* 0x000fe400078ec0ff */
[----:B------:R-:W-:Y:S02]  /*0320*/  FSETP.GT.FTZ.AND P2, PT, |R0|, RZ, PT ;  /* 0x000000ff0000720b */ /* 0x000fe40003f54200 */
[C---:B------:R-:W-:Y:S02]  /*0330*/  IADD3 R8, PT, PT, R7.reuse, 0xb800000, -R4 ;  /* 0x0b80000007087810 */ /* 0x040fe40007ffe804 */
[C---:B------:R-:W-:Y:S02]  /*0340*/  LOP3.LUT R6, R7.reuse, 0x7fffff, RZ, 0xc0, !PT ;  /* 0x007fffff07067812 */ /* 0x040fe400078ec0ff */
        /* <DEDUP_REMOVED lines=9> */
.L_x_8641:
        /* <DEDUP_REMOVED lines=13> */
.L_x_8640:
[----:B------:R-:W-:-:S04]  /*04b0*/  FMUL.FTZ R7, R6, 1.1920928955078125e-07 ;  /* 0x3400000006077820 */ /* 0x000fc80000410000 */
[----:B------:R-:W-:-:S07]  /*04c0*/  FMUL.FTZ R7, R10, R7 ;  /* 0x000000070a077220 */ /* 0x000fce0000410000 */
.L_x_8636:
[C---:B------:R-:W-:Y:S01]  /*04d0*/  FSETP.NAN.FTZ.AND P0, PT, |R7|.reuse, |R7|, PT ;  /* 0x400000070700720b */ /* 0x040fe20003f18200 */
[----:B------:R-:W1:Y:S01]  /*04e0*/  MUFU.RCP R6, R0 ;  /* 0x0000000000067308 */ /* 0x000e620000001000 */
[----:B0-----:R-:W-:-:S04]  /*04f0*/  LOP3.LUT R2, R7, 0x80000000, R5, 0xb8, !PT ;  /* 0x8000000007027812 */ /* 0x001fc800078eb805 */
[----:B------:R-:W-:Y:S02]  /*0500*/  FSEL R2, R7, R2, P0 ;  /* 0x0000000207027208 */ /* 0x000fe40000000000 */
[----:B------:R-:W-:Y:S02]  /*0510*/  PLOP3.LUT P0, PT, PT, PT, PT, 0x8, 0x80 ;  /* 0x000000000080781c */ /* 0x000fe40003f0e170 */
[----:B------:R-:W-:-:S13]  /*0520*/  FSETP.NEU.FTZ.AND P1, PT, R2, RZ, PT ;  /* 0x000000ff0200720b */ /* 0x000fda0003f3d000 */
[----:B------:R-:W-:Y:S02]  /*0530*/  @P1 FSETP.GEU.FTZ.AND P2, PT, R0, RZ, PT ;  /* 0x000000ff0000120b */ /* 0x000fe40003f5e000 */
[----:B------:R-:W-:Y:S01]  /*0540*/  @P1 FSETP.GEU.FTZ.AND P3, PT, R2, RZ, PT ;  /* 0x000000ff0200120b */ /* 0x000fe20003f7e000 */
[----:B------:R-:W-:-:S03]  /*0550*/  FADD.FTZ R2, R5, -R2 ;  /* 0x8000000205027221 */ /* 0x000fc60000010000 */
[----:B------:R-:W-:Y:S01]  /*0560*/  @P1 PLOP3.LUT P0, PT, P2, P3, PT, 0x28, 0x82 ;  /* 0x000000000082181c */ /* 0x000fe20001706570 */
[----:B-1----:R-:W-:-:S12]  /*0570*/  FMUL.FTZ R2, R2, R6 ;  /* 0x0000000602027220 */ /* 0x002fd80000410000 */
[----:B------:R-:W-:-:S05]  /*0580*/  @P0 FADD.FTZ R2, R2, -1 ;  /* 0xbf80000002020421 */ /* 0x000fca0000010000 */
[----:B------:R-:W-:-:S13]  /*0590*/  FSETP.NEU.FTZ.AND P0, PT, R2, RZ, PT ;  /* 0x000000ff0200720b */ /* 0x000fda0003f1d000 */
[----:B------:R-:W0:Y:S01]  /*05a0*/  @P0 FRND.FTZ.FLOOR R9, R2 ;  /* 0x0000000200090307 */ /* 0x000e220000215000 */
[----:B------:R-:W-:-:S05]  /*05b0*/  @!P0 FMUL.FTZ R5, R5, R6 ;  /* 0x0000000605058220 */ /* 0x000fca0000410000 */
[----:B------:R-:W-:Y:S01]  /*05c0*/  @!P0 LOP3.LUT R7, RZ, 0x80000000, R5, 0xb8, !PT ;  /* 0x80000000ff078812 */ /* 0x000fe200078eb805 */
[----:B0-----:R-:W-:-:S05]  /*05d0*/  @P0 FADD.FTZ R4, R2, -R9 ;  /* 0x8000000902040221 */ /* 0x001fca0000010000 */
[----:B------:R-:W-:-:S13]  /*05e0*/  FSETP.GT.AND P1, PT, R4, 0.5, P0 ;  /* 0x3f0000000400780b */ /* 0x000fda0000724000 */
[----:B------:R-:W-:-:S05]  /*05f0*/  @P1 FADD.FTZ R9, R9, 1 ;  /* 0x3f80000009091421 */ /* 0x000fca0000010000 */
[----:B------:R-:W-:Y:S01]  /*0600*/  @P0 MOV R7, R9 ;  /* 0x0000000900070202 */ /* 0x000fe20000000f00 */
[----:B------:R-:W-:Y:S06]  /*0610*/  BRA `(.L_x_8642) ;  /* 0x0000000000087947 */ /* 0x000fec0003800000 */
.L_x_8635:
[----:B------:R-:W0:Y:S02]  /*0620*/  MUFU.RCP R0, R0 ;  /* 0x0000000000007308 */ /* 0x000e240000001000 */
[----:B0----5:R-:W-:-:S07]  /*0630*/  FMUL.FTZ R7, R5, R0 ;  /* 0x0000000005077220 */ /* 0x021fce0000410000 */
.L_x_8642:
[----:B------:R-:W0:Y:S01]  /*0640*/  LDC.64 R4, c[0x0][0x5e8] ;  /* 0x00017a00ff047b82 */ /* 0x000e220000000a00 */
[----:B------:R-:W-:Y:S01]  /*0650*/  IADD3 R3, PT, PT, R3, 0x80, RZ ;  /* 0x0000008003037810 */ /* 0x000fe20007ffe0ff */
[----:B0-----:R0:W-:Y:S06]  /*0660*/  STG.E desc[UR6][R4.64], R7 ;  /* 0x0000000704007986 */ /* 0x0011ec000c101906 */
.L_x_8634:
[----:B------:R-:W-:Y:S05]  /*0670*/  BSYNC.RECONVERGENT B0 ;  /* 0x0000000000007941 */ /* 0x000fea0003800200 */
.L_x_8633:
[----:B------:R-:W-:-:S13]  /*0680*/  ISETP.GE.AND P0, PT, R3, UR4, PT ;  /* 0x0000000403007c0c */ /* 0x000fda000bf06270 */
[----:B------:R-:W-:Y:S05]  /*0690*/  @P0 EXIT ;  /* 0x000000000000094d */ /* 0x000fea0003800000 */
[----:B0-----:R-:W0:Y:S08]  /*06a0*/  LDC.64 R4, c[0x0][0x5f8] ;  /* 0x00017e00ff047b82 */ /* 0x001e300000000a00 */
        /* <DEDUP_REMOVED lines=30> */
.L_x_8647:
[----:B------:R-:W-:Y:S01]  /*0890*/  FSETP.GEU.FTZ.AND P0, PT, R7, -R2, PT ;  /* 0x800000020700720b */ /* 0x000fe20003f1e000 */
[----:B------:R-:W-:-:S12]  /*08a0*/  FADD.FTZ R4, R4, -1 ;  /* 0xbf80000004047421 */ /* 0x000fd80000010000 */
[----:B------:R-:W-:-:S07]  /*08b0*/  @!P0 FADD.FTZ R4, R4, -1 ;  /* 0xbf80000004048421 */ /* 0x000fce0000010000 */
.L_x_8646:
[----:B------:R-:W-:Y:S01]  /*08c0*/  FFMA.FTZ R5, -R2, R4, R5 ;  /* 0x0000000402057223 */ /* 0x000fe20000010105 */
[----:B------:R-:W-:Y:S06]  /*08d0*/  BRA `(.L_x_8644) ;  /* 0x0000000000707947 */ /* 0x000fec0003800000 */
.L_x_8645:
[----:B------:R-:W-:Y:S02]  /*08e0*/  LOP3.LUT R4, R2, 0xff800000, RZ, 0xc0, !PT ;  /* 0xff80000002047812 */ /* 0x000fe400078ec0ff */
        /* <DEDUP_REMOVED lines=12> */
.L_x_8649:
        /* <DEDUP_REMOVED lines=13> */
.L_x_8648:
[----:B------:R-:W-:-:S04]  /*0a80*/  FMUL.FTZ R5, R6, 1.1920928955078125e-07 ;  /* 0x3400000006057820 */ /* 0x000fc80000410000 */
[----:B------:R-:W-:-:S07]  /*0a90*/  FMUL.FTZ R5, R8, R5 ;  /* 0x0000000508057220 */ /* 0x000fce0000410000 */
.L_x_8644:
        /* <DEDUP_REMOVED lines=13> */
[----:B------:R-:W0:Y:S01]  /*0b70*/  @!P0 LDC.64 R4, c[0x0][0x5e8] ;  /* 0x00017a00ff048b82 */ /* 0x000e220000000a00 */
[----:B------:R-:W-:-:S05]  /*0b80*/  @!P0 FMUL.FTZ R3, R3, R7 ;  /* 0x0000000703038220 */ /* 0x000fca0000410000 */
[----:B------:R-:W-:-:S05]  /*0b90*/  @!P0 LOP3.LUT R3, RZ, 0x80000000, R3, 0xb8, !PT ;  /* 0x80000000ff038812 */ /* 0x000fca00078eb803 */
[----:B0-----:R0:W-:Y:S01]  /*0ba0*/  @!P0 STG.E desc[UR6][R4.64], R3 ;  /* 0x0000000304008986 */ /* 0x0011e2000c101906 */
[----:B------:R-:W-:Y:S05]  /*0bb0*/  @!P0 EXIT ;  /* 0x000000000000894d */ /* 0x000fea0003800000 */
[----:B0-----:R-:W0:Y:S01]  /*0bc0*/  FRND.FTZ.FLOOR R5, R6 ;  /* 0x0000000600057307 */ /* 0x001e220000215000 */
[----:B------:R-:W1:Y:S01]  /*0bd0*/  LDC.64 R2, c[0x0][0x5e8] ;  /* 0x00017a00ff027b82 */ /* 0x000e620000000a00 */
[----:B0-----:R-:W-:-:S05]  /*0be0*/  FADD.FTZ R0, R6, -R5 ;  /* 0x8000000506007221 */ /* 0x001fca0000010000 */
[----:B------:R-:W-:-:S13]  /*0bf0*/  FSETP.GT.FTZ.AND P0, PT, R0, 0.5, PT ;  /* 0x3f0000000000780b */ /* 0x000fda0003f14000 */
[----:B------:R-:W-:-:S05]  /*0c00*/  @P0 FADD.FTZ R5, R5, 1 ;  /* 0x3f80000005050421 */ /* 0x000fca0000010000 */
[----:B-1----:R-:W-:Y:S01]  /*0c10*/  STG.E desc[UR6][R2.64], R5 ;  /* 0x0000000502007986 */ /* 0x002fe2000c101906 */
[----:B------:R-:W-:Y:S05]  /*0c20*/  EXIT ;  /* 0x000000000000794d */ /* 0x000fea0003800000 */
.L_x_8643:
[----:B------:R-:W0:Y:S01]  /*0c30*/  LDC.64 R4, c[0x0][0x5e8] ;  /* 0x00017a00ff047b82 */ /* 0x000e220000000a00 */
[----:B------:R-:W1:Y:S02]  /*0c40*/  MUFU.RCP R0, R0 ;  /* 0x0000000000007308 */ /* 0x000e640000001000 */
[----:B-1---5:R-:W-:-:S05]  /*0c50*/  FMUL.FTZ R3, R3, R0 ;  /* 0x0000000003037220 */ /* 0x022fca0000410000 */
[----:B0-----:R-:W-:Y:S01]  /*0c60*/  STG.E desc[UR6][R4.64], R3 ;  /* 0x0000000304007986 */ /* 0x001fe2000c101906 */
[----:B------:R-:W-:Y:S05]  /*0c70*/  EXIT ;  /* 0x000000000000794d */ /* 0x000fea0003800000 */
.L_x_8632:
[----:B------:R-:W0:Y:S01]  /*0c80*/  LDCU UR4, c[0x0][0x380] ;  /* 0x00007000ff0477ac */ /* 0x000e220008000800 */
[----:B------:R-:W-:Y:S01]  /*0c90*/  IADD3 R2, PT, PT, R2, -0x1, RZ ;  /* 0xffffffff02027810 */ /* 0x000fe20007ffe0ff */
[----:B------:R-:W-:Y:S03]  /*0ca0*/  BSSY.RECONVERGENT B2, `(.L_x_8650) ;  /* 0x00001c6000027945 */ /* 0x000fe60003800200 */
        /* <DEDUP_REMOVED lines=352> */
.L_x_8652:
[----:B------:R-:W0:Y:S02]  /*22b0*/  LDCU.128 UR8, c[0x0][0x5f0] ;  /* 0x0000be00ff0877ac */ /* 0x000e240008000c00 */
[----:B0-----:R-:W-:-:S04]  /*22c0*/  IADD3 R10, P0, PT, R6, UR10, RZ ;  /* 0x0000000a060a7c10 */ /* 0x001fc8000ff1e0ff */
[----:B------:R-:W-:-:S05]  /*22d0*/  IADD3.X R11, PT, PT, RZ, UR11, RZ, P0, !PT ;  /* 0x0000000bff0b7c10 */ /* 0x000fca00087fe4ff */
[----:B------:R-:W2:Y:S01]  /*22e0*/  LDG.E R6, desc[UR6][R10.64] ;  /* 0x000000060a067981 */ /* 0x000ea2000c1e1900 */
[----:B------:R-:W-:-:S04]  /*22f0*/  IADD3 R8, P0, PT, R4, UR8, RZ ;  /* 0x0000000804087c10 */ /* 0x000fc8000ff1e0ff */
[----:B------:R-:W-:-:S05]  /*2300*/  IADD3.X R9, PT, PT, RZ, UR9, RZ, P0, !PT ;  /* 0x00000009ff097c10 */ /* 0x000fca00087fe4ff */
[----:B------:R-:W3:Y:S01]  /*2310*/  LDG.E R7, desc[UR6][R8.64] ;  /* 0x0000000608077981 */ /* 0x000ee2000c1e1900 */
[----:B------:R-:W-:Y:S01]  /*2320*/  BSSY.RECONVERGENT B1, `(.L_x_8653) ;  /* 0x0000058000017945 */ /* 0x000fe20003800200 */
[----:B--2---:R-:W-:-:S13]  /*2330*/  FSETP.NEU.FTZ.AND P0, PT, R6, RZ, PT ;  /* 0x000000ff0600720b */ /* 0x004fda0003f1d000 */
[----:B------:R-:W3:Y:S02]  /*2340*/  @!P0 MUFU.RCP R4, R6 ;  /* 0x0000000600048308 */ /* 0x000ee40000001000 */
[----:B---3--:R-:W-:Y:S01]  /*2350*/  @!P0 FMUL.FTZ R13, R7, R4 ;  /* 0x00000004070d8220 */ /* 0x008fe20000410000 */
        /* <DEDUP_REMOVED lines=31> */
.L_x_8659:
[----:B------:R-:W-:Y:S05]  /*2550*/  BSYNC.RECONVERGENT B3 ;  /* 0x0000000000037941 */ /* 0x000fea0003800200 */
.L_x_8658:
[----:B------:R-:W-:Y:S01]  /*2560*/  FFMA.FTZ R4, -R13, R11, R4 ;  /* 0x0000000b0d047223 */ /* 0x000fe20000010104 */
[----:B------:R-:W-:Y:S06]  /*2570*/  BRA `(.L_x_8656) ;  /* 0x0000000000787947 */ /* 0x000fec0003800000 */
.L_x_8657:
[----:B------:R-:W-:Y:S01]  /*2580*/  LOP3.LUT R13, R11, 0xff800000, RZ, 0xc0, !PT ;  /* 0xff8000000b0d7812 */ /* 0x000fe200078ec0ff */
[----:B------:R-:W-:Y:S01]  /*2590*/  BSSY.RECONVERGENT B3, `(.L_x_8660) ;  /* 0x000001a000037945 */ /* 0x000fe20003800200 */
        /* <DEDUP_REMOVED lines=12> */
.L_x_8662:
        /* <DEDUP_REMOVED lines=13> */
.L_x_8661:
[----:B------:R-:W-:Y:S05]  /*2730*/  BSYNC.RECONVERGENT B3 ;  /* 0x0000000000037941 */ /* 0x000fea0003800200 */
.L_x_8660:
[----:B------:R-:W-:-:S04]  /*2740*/  FMUL.FTZ R9, R8, 1.1920928955078125e-07 ;  /* 0x3400000008097820 */ /* 0x000fc80000410000 */
[----:B------:R-:W-:-:S07]  /*2750*/  FMUL.FTZ R4, R12, R9 ;  /* 0x000000090c047220 */ /* 0x000fce0000410000 */
.L_x_8656:
[----:B------:R-:W-:Y:S05]  /*2760*/  BSYNC.RECONVERGENT B0 ;  /* 0x0000000000007941 */ /* 0x000fea0003800200 */
.L_x_8655:
[C---:B------:R-:W-:Y:S02]  /*2770*/  FSETP.NAN.FTZ.AND P0, PT, |R4|.reuse, |R4|, PT ;  /* 0x400000040400720b */ /* 0x040fe40003f18200 */
[----:B------:R-:W-:-:S04]  /*2780*/  LOP3.LUT R9, R4, 0x80000000, R7, 0xb8, !PT ;  /* 0x8000000004097812 */ /* 0x000fc800078eb807 */
[----:B------:R-:W-:Y:S02]  /*2790*/  FSEL R4, R4, R9, P0 ;  /* 0x0000000904047208 */ /* 0x000fe40000000000 */
[----:B------:R-:W1:Y:S01]  /*27a0*/  MUFU.RCP R9, R6 ;  /* 0x0000000600097308 */ /* 0x000e620000001000 */
        /* <DEDUP_REMOVED lines=9> */
[----:B0-----:R-:W0:Y:S01]  /*2840*/  @P0 FRND.FTZ.FLOOR R13, R4 ;  /* 0x00000004000d0307 */ /* 0x001e220000215000 */
[----:B------:R-:W-:Y:S01]  /*2850*/  @!P0 FMUL.FTZ R7, R7, R9 ;  /* 0x0000000907078220 */ /* 0x000fe20000410000 */
[----:B0-----:R-:W-:-:S05]  /*2860*/  @P0 FADD.FTZ R8, R4, -R13 ;  /* 0x8000000d04080221 */ /* 0x001fca0000010000 */
[----:B------:R-:W-:-:S13]  /*2870*/  FSETP.GT.AND P1, PT, R8, 0.5, P0 ;  /* 0x3f0000000800780b */ /* 0x000fda0000724000 */
[----:B------:R-:W-:Y:S01]  /*2880*/  @P1 FADD.FTZ R13, R13, 1 ;  /* 0x3f8000000d0d1421 */ /* 0x000fe20000010000 */
[----:B------:R-:W-:-:S07]  /*2890*/  @!P0 LOP3.LUT R13, RZ, 0x80000000, R7, 0xb8, !PT ;  /* 0x80000000ff0d8812 */ /* 0x000fce00078eb807 */
.L_x_8654:
[----:B------:R-:W-:Y:S05]  /*28a0*/  BSYNC.RECONVERGENT B1 ;  /* 0x0000000000017941 */ /* 0x000fea0003800200 */
.L_x_8653:
[----:B------:R-:W0:Y:S01]  /*28b0*/  LDCU.64 UR8, c[0x0][0x5e8] ;  /* 0x0000bd00ff0877ac */ /* 0x000e220008000a00 */
[----:B------:R-:W-:Y:S02]  /*28c0*/  IADD3 R3, PT, PT, R3, 0x80, RZ ;  /* 0x0000008003037810 */ /* 0x000fe40007ffe0ff */
[----:B0-----:R-:W-:-:S04]  /*28d0*/  IADD3 R4, P0, PT, R5, UR8, RZ ;  /* 0x0000000805047c10 */ /* 0x001fc8000ff1e0ff */
[----:B------:R-:W-:-:S05]  /*28e0*/  IADD3.X R5, PT, PT, RZ, UR9, RZ, P0, !PT ;  /* 0x00000009ff057c10 */ /* 0x000fca00087fe4ff */
[----:B------:R0:W-:Y:S04]  /*28f0*/  STG.E desc[UR6][R4.64], R13 ;  /* 0x0000000d04007986 */ /* 0x0001e8000c101906 */
.L_x_8651:
[----:B------:R-:W-:Y:S05]  /*2900*/  BSYNC.RECONVERGENT B2 ;  /* 0x0000000000027941 */ /* 0x000fea0003800200 */
.L_x_8650:
[----:B------:R-:W-:-:S13]  /*2910*/  ISETP.GE.AND P0, PT, R3, UR4, PT ;  /* 0x0000000403007c0c */ /* 0x000fda000bf06270 */
[----:B------:R-:W-:Y:S05]  /*2920*/  @P0 EXIT ;  /* 0x000000000000094d */ /* 0x000fea0003800000 */
[----:B------:R-:W1:Y:S01]  /*2930*/  LDCU.64 UR4, c[0x0][0x390] ;  /* 0x00007200ff0477ac */ /* 0x000e620008000a00 */
[----:B0-----:R-:W-:Y:S01]  /*2940*/  HFMA2 R4, -RZ, RZ, 0, 0 ;  /* 0x00000000ff047431 */ /* 0x001fe200000001ff */
[----:B------:R-:W-:Y:S01]  /*2950*/  MOV R5, R3 ;  /* 0x0000000300057202 */ /* 0x000fe20000000f00 */
[----:B------:R-:W0:Y:S01]  /*2960*/  LDCU UR8, c[0x0][0x38c] ;  /* 0x00007180ff0877ac */ /* 0x000e220008000800 */
[----:B------:R-:W-:Y:S01]  /*2970*/  ISETP.NE.AND P0, PT, R2, RZ, PT ;  /* 0x000000ff0200720c */ /* 0x000fe20003f05270 */
[----:B------:R-:W2:Y:S01]  /*2980*/  LDCU.64 UR10, c[0x0][0x4b8] ;  /* 0x00009700ff0a77ac */ /* 0x000ea20008000a00 */
[----:B-1----:R-:W-:Y:S01]  /*2990*/  IMAD.HI.U32 R6, R3, UR4, R4 ;  /* 0x0000000403067c27 */ /* 0x002fe2000f8e0004 */
[----:B------:R-:W1:Y:S04]  /*29a0*/  LDCU UR4, c[0x0][0x4c0] ;  /* 0x00009800ff0477ac */ /* 0x000e680008000800 */
[----:B------:R-:W-:-:S04]  /*29b0*/  SHF.R.U32.HI R7, RZ, UR5, R6 ;  /* 0x00000005ff077c19 */ /* 0x000fc80008011606 */
[----:B------:R-:W-:-:S05]  /*29c0*/  IADD3 R4, PT, PT, -R7, RZ, RZ ;  /* 0x000000ff07047210 */ /* 0x000fca0007ffe1ff */
[----:B0-----:R-:W-:-:S04]  /*29d0*/  IMAD R4, R4, UR8, R3 ;  /* 0x0000000804047c24 */ /* 0x001fc8000f8e0203 */
[C---:B--2---:R-:W-:Y:S02]  /*29e0*/  IMAD R3, R4.reuse, UR10, RZ ;  /* 0x0000000a04037c24 */ /* 0x044fe4000f8e02ff */
[C---:B------:R-:W-:Y:S02]  /*29f0*/  IMAD R2, R4.reuse, UR11, RZ ;  /* 0x0000000b04027c24 */ /* 0x040fe4000f8e02ff */
[----:B-1----:R-:W-:Y:S01]  /*2a00*/  IMAD R4, R4, UR4, RZ ;  /* 0x0000000404047c24 */ /* 0x002fe2000f8e02ff */
        /* <DEDUP_REMOVED lines=313> */
[----:B------:R-:W2:Y:S09]  /*3da0*/  LDCU UR5, c[0x0][0x5cc] ;  /* 0x0000b980ff0577ac */ /* 0x000eb20008000800 */
[----:B------:R-:W3:Y:S01]  /*3db0*/  @P0 LDC.64 R12, c[0x0][0x4b0] ;  /* 0x00012c00ff0c0b82 */ /* 0x000ee20000000a00 */
[----:B------:R-:W4:Y:S01]  /*3dc0*/  LDCU.64 UR10, c[0x0][0x5d0] ;  /* 0x0000ba00ff0a77ac */ /* 0x000f220008000a00 */
[----:B0-----:R-:W-:-:S06]  /*3dd0*/  IMAD.HI.U32 R10, R7, UR9, R6 ;  /* 0x00000009070a7c27 */ /* 0x001fcc000f8e0006 */
[----:B------:R-:W0:Y:S01]  /*3de0*/  @P0 LDC R15, c[0x0][0x4ac] ;  /* 0x00012b00ff0f0b82 */ /* 0x000e220000000800 */
[----:B-1----:R-:W-:Y:S02]  /*3df0*/  SHF.R.U32.HI R11, RZ, UR4, R10 ;  /* 0x00000004ff0b7c19 */ /* 0x002fe4000801160a */
[----:B------:R-:W-:Y:S02]  /*3e00*/  @P0 MOV R10, RZ ;  /* 0x000000ff000a0202 */ /* 0x000fe40000000f00 */
[----:B------:R-:W-:-:S03]  /*3e10*/  IADD3 R5, PT, PT, -R11, RZ, RZ ;  /* 0x000000ff0b057210 */ /* 0x000fc60007ffe1ff */
[----:B------:R-:W1:Y:S02]  /*3e20*/  @P0 LDC.64 R8, c[0x0][0x5d8] ;  /* 0x00017600ff080b82 */ /* 0x000e640000000a00 */
[----:B------:R-:W-:-:S06]  /*3e30*/  IMAD R7, R5, UR8, R7 ;  /* 0x0000000805077c24 */ /* 0x000fcc000f8e0207 */
[----:B------:R-:W5:Y:S01]  /*3e40*/  @P0 LDC R6, c[0x0][0x5e0] ;  /* 0x00017800ff060b82 */ /* 0x000f620000000800 */
[----:B---3--:R-:W-:-:S04]  /*3e50*/  @P0 IMAD.HI.U32 R0, R11, R12, R10 ;  /* 0x0000000c0b000227 */ /* 0x008fc800078e000a */
[C---:B--2---:R-:W-:Y:S01]  /*3e60*/  IMAD R3, R7.reuse, UR5, R3 ;  /* 0x0000000507037c24 */ /* 0x044fe2000f8e0203 */
[----:B------:R-:W-:Y:S01]  /*3e70*/  @P0 SHF.R.U32.HI R0, RZ, R13, R0 ;  /* 0x0000000dff000219 */ /* 0x000fe20000011600 */
[C---:B----4-:R-:W-:Y:S02]  /*3e80*/  IMAD R2, R7.reuse, UR10, R2 ;  /* 0x0000000a07027c24 */ /* 0x050fe4000f8e0202 */
[----:B------:R-:W-:Y:S01]  /*3e90*/  IMAD R4, R7, UR11, R4 ;  /* 0x0000000b07047c24 */ /* 0x000fe2000f8e0204 */
[----:B------:R-:W-:-:S05]  /*3ea0*/  @P0 IADD3 R10, PT, PT, -R0, RZ, RZ ;  /* 0x000000ff000a0210 */ /* 0x000fca0007ffe1ff */
[----:B0-----:R-:W-:-:S04]  /*3eb0*/  @P0 IMAD R11, R15, R10, R11 ;  /* 0x0000000a0f0b0224 */ /* 0x001fc800078e020b */
[C---:B-1----:R-:W-:Y:S02]  /*3ec0*/  @P0 IMAD R3, R11.reuse, R8, R3 ;  /* 0x000000080b030224 */ /* 0x042fe400078e0203 */
[C---:B------:R-:W-:Y:S02]  /*3ed0*/  @P0 IMAD R2, R11.reuse, R9, R2 ;  /* 0x000000090b020224 */ /* 0x040fe400078e0202 */
[----:B-----5:R-:W-:-:S07]  /*3ee0*/  @P0 IMAD R4, R11, R6, R4 ;  /* 0x000000060b040224 */ /* 0x020fce00078e0204 */
.L_x_8663:
[----:B------:R-:W0:Y:S01]  /*3ef0*/  LDCU.128 UR8, c[0x0][0x5f0] ;  /* 0x0000be00ff0877ac */ /* 0x000e220008000c00 */
[----:B------:R-:W1:Y:S01]  /*3f00*/  LDCU.64 UR4, c[0x0][0x5e8] ;  /* 0x0000bd00ff0477ac */ /* 0x000e620008000a00 */
[----:B0-----:R-:W-:-:S04]  /*3f10*/  IADD3 R6, P0, PT, R4, UR10, RZ ;  /* 0x0000000a04067c10 */ /* 0x001fc8000ff1e0ff */
[----:B------:R-:W-:-:S05]  /*3f20*/  IADD3.X R7, PT, PT, RZ, UR11, RZ, P0, !PT ;  /* 0x0000000bff077c10 */ /* 0x000fca00087fe4ff */
[----:B------:R-:W2:Y:S01]  /*3f30*/  LDG.E R0, desc[UR6][R6.64] ;  /* 0x0000000606007981 */ /* 0x000ea2000c1e1900 */
[----:B------:R-:W-:-:S04]  /*3f40*/  IADD3 R4, P0, PT, R2, UR8, RZ ;  /* 0x0000000802047c10 */ /* 0x000fc8000ff1e0ff */
[----:B------:R-:W-:-:S06]  /*3f50*/  IADD3.X R5, PT, PT, RZ, UR9, RZ, P0, !PT ;  /* 0x00000009ff057c10 */ /* 0x000fcc00087fe4ff */
[----:B------:R0:W5:Y:S01]  /*3f60*/  LDG.E R5, desc[UR6][R4.64] ;  /* 0x0000000604057981 */ /* 0x000162000c1e1900 */
[----:B-1----:R-:W-:Y:S01]  /*3f70*/  IADD3 R2, P1, PT, R3, UR4, RZ ;  /* 0x0000000403027c10 */ /* 0x002fe2000ff3e0ff */
[----:B------:R-:W-:Y:S03]  /*3f80*/  BSSY.RECONVERGENT B0, `(.L_x_8664) ;  /* 0x000005b000007945 */ /* 0x000fe60003800200 */
[----:B------:R-:W-:Y:S02]  /*3f90*/  IADD3.X R3, PT, PT, RZ, UR5, RZ, P1, !PT ;  /* 0x00000005ff037c10 */ /* 0x000fe40008ffe4ff */
[----:B--2---:R-:W-:-:S13]  /*3fa0*/  FSETP.NEU.FTZ.AND P0, PT, R0, RZ, PT ;  /* 0x000000ff0000720b */ /* 0x004fda0003f1d000 */
[----:B0-----:R-:W-:Y:S05]  /*3fb0*/  @!P0 BRA `(.L_x_8665) ;  /* 0x0000000400548947 */ /* 0x001fea0003800000 */
[C---:B-----5:R-:W-:Y:S01]  /*3fc0*/  FSETP.GEU.FTZ.AND P0, PT, |R5|.reuse, |R0|, PT ;  /* 0x400000000500720b */ /* 0x060fe20003f1e200 */
        /* <DEDUP_REMOVED lines=26> */
.L_x_8671:
[----:B------:R-:W-:Y:S01]  /*4170*/  FSETP.GEU.FTZ.AND P0, PT, R7, -R11, PT ;  /* 0x8000000b0700720b */ /* 0x000fe20003f1e000 */
[----:B------:R-:W-:-:S12]  /*4180*/  FADD.FTZ R9, R9, -1 ;  /* 0xbf80000009097421 */ /* 0x000fd80000010000 */
[----:B------:R-:W-:-:S07]  /*4190*/  @!P0 FADD.FTZ R9, R9, -1 ;  /* 0xbf80000009098421 */ /* 0x000fce0000010000 */
.L_x_8670:
[----:B------:R-:W-:Y:S05]  /*41a0*/  BSYNC.RECONVERGENT B2 ;  /* 0x0000000000027941 */ /* 0x000fea0003800200 */
.L_x_8669:
[----:B------:R-:W-:Y:S01]  /*41b0*/  FFMA.FTZ R4, -R11, R9, R4 ;  /* 0x000000090b047223 */ /* 0x000fe20000010104 */
[----:B------:R-:W-:Y:S06]  /*41c0*/  BRA `(.L_x_8667) ;  /* 0x0000000000787947 */ /* 0x000fec0003800000 */
.L_x_8668:
        /* <DEDUP_REMOVED lines=14> */
.L_x_8674:
        /* <DEDUP_REMOVED lines=13> */
.L_x_8673:
[----:B------:R-:W-:Y:S05]  /*4380*/  BSYNC.RECONVERGENT B2 ;  /* 0x0000000000027941 */ /* 0x000fea0003800200 */
.L_x_8672:
[----:B------:R-:W-:-:S04]  /*4390*/  FMUL.FTZ R7, R6, 1.1920928955078125e-07 ;  /* 0x3400000006077820 */ /* 0x000fc80000410000 */
[----:B------:R-:W-:-:S07]  /*43a0*/  FMUL.FTZ R4, R10, R7 ;  /* 0x000000070a047220 */ /* 0x000fce0000410000 */
.L_x_8667:
[----:B------:R-:W-:Y:S05]  /*43b0*/  BSYNC.RECONVERGENT B1 ;  /* 0x0000000000017941 */ /* 0x000fea0003800200 */
.L_x_8666:
[C---:B------:R-:W-:Y:S01]  /*43c0*/  FSETP.NAN.FTZ.AND P0, PT, |R4|.reuse, |R4|, PT ;  /* 0x400000040400720b */ /* 0x040fe20003f18200 */
[----:B------:R-:W1:Y:S01]  /*43d0*/  MUFU.RCP R8, R0 ;  /* 0x0000000000087308 */ /* 0x000e620000001000 */
[----:B------:R-:W-:-:S04]  /*43e0*/  LOP3.LUT R7, R4, 0x80000000, R5, 0xb8, !PT ;  /* 0x8000000004077812 */ /* 0x000fc800078eb805 */
        /* <DEDUP_REMOVED lines=10> */
[----:B------:R-:W1:Y:S01]  /*4490*/  @P0 FRND.FTZ.FLOOR R7, R4 ;  /* 0x0000000400070307 */ /* 0x000e620000215000 */
[----:B------:R-:W-:-:S05]  /*44a0*/  @!P0 FMUL.FTZ R5, R5, R8 ;  /* 0x0000000805058220 */ /* 0x000fca0000410000 */
[----:B------:R-:W-:Y:S01]  /*44b0*/  @!P0 LOP3.LUT R5, RZ, 0x80000000, R5, 0xb8, !PT ;  /* 0x80000000ff058812 */ /* 0x000fe200078eb805 */
[----:B-1----:R-:W-:-:S05]  /*44c0*/  @P0 FADD.FTZ R6, R4, -R7 ;  /* 0x8000000704060221 */ /* 0x002fca0000010000 */
[----:B------:R-:W-:-:S13]  /*44d0*/  FSETP.GT.AND P1, PT, R6, 0.5, P0 ;  /* 0x3f0000000600780b */ /* 0x000fda0000724000 */
[----:B------:R-:W-:-:S05]  /*44e0*/  @P1 FADD.FTZ R7, R7, 1 ;  /* 0x3f80000007071421 */ /* 0x000fca0000010000 */
[----:B------:R-:W-:Y:S01]  /*44f0*/  @P0 MOV R5, R7 ;  /* 0x0000000700050202 */ /* 0x000fe20000000f00 */
[----:B------:R-:W-:Y:S06]  /*4500*/  BRA `(.L_x_8675) ;  /* 0x0000000000087947 */ /* 0x000fec0003800000 */
.L_x_8665:
[----:B------:R-:W0:Y:S02]  /*4510*/  MUFU.RCP R0, R0 ;  /* 0x0000000000007308 */ /* 0x000e240000001000 */
[----:B0----5:R-:W-:-:S07]  /*4520*/  FMUL.FTZ R5, R5, R0 ;  /* 0x0000000005057220 */ /* 0x021fce0000410000 */
.L_x_8675:
[----:B------:R-:W-:Y:S05]  /*4530*/  BSYNC.RECONVERGENT B0 ;  /* 0x0000000000007941 */ /* 0x000fea0003800200 */
.L_x_8664:
[----:B------:R-:W-:Y:S01]  /*4540*/  STG.E desc[UR6][R2.64], R5 ;  /* 0x0000000502007986 */ /* 0x000fe2000c101906 */
[----:B------:R-:W-:Y:S05]  /*4550*/  EXIT ;  /* 0x000000000000794d */ /* 0x000fea0003800000 */
.L_x_8676:
        /* <DEDUP_REMOVED lines=10> */
.L_x_32867:


//--------------------- .text._ZN2at6native27unrolled_elementwise_kernelINS0_13BinaryFunctorIfffZZZNS0_15binary_internal21div_floor_kernel_cudaERNS_18TensorIteratorBaseEENKUlvE1_clEvENKUlvE0_clEvEUlffE_EESt5arrayIPcLm3EELi4E23TrivialOffsetCalculatorILi2EjESD_ILi1EjENS0_6memory15LoadWithoutCastENSG_16StoreWithoutCastEEEviT_T0_T2_T3_T4_T5_ --------------------------
	.section	.text._ZN2at6native27unrolled_elementwise_kernelINS0_13BinaryFunctorIfffZZZNS0_15binary_internal21div_floor_kernel_cudaERNS_18TensorIteratorBaseEENKUlvE1_clEvENKUlvE0_clEvEUlffE_EESt5arrayIPcLm3EELi4E23TrivialOffsetCalculatorILi2EjESD_ILi1EjENS0_6memory15LoadWithoutCastENSG_16StoreWithoutCastEEEviT_T0_T2_T3_T4_T5_,"ax",@progbits
	.align	128
        .global         _ZN2at6native27unrolled_elementwise_kernelINS0_13BinaryFunctorIfffZZZNS0_15binary_internal21div_floor_kernel_cudaERNS_18TensorIteratorBaseEENKUlvE1_clEvENKUlvE0_clEvEUlffE_EESt5arrayIPcLm3EELi4E23TrivialOffsetCalculatorILi2EjESD_ILi1EjENS0_6memory15LoadWithoutCastENSG_16StoreWithoutCastEEEviT_T0_T2_T3_T4_T5_
        .type           _ZN2at6native27unrolled_elementwise_kernelINS0_13BinaryFunctorIfffZZZNS0_15binary_internal21div_floor_kernel_cudaERNS_18TensorIteratorBaseEENKUlvE1_clEvENKUlvE0_clEvEUlffE_EESt5arrayIPcLm3EELi4E23TrivialOffsetCalculatorILi2EjESD_ILi1EjENS0_6memory15LoadWithoutCastENSG_16StoreWithoutCastEEEviT_T0_T2_T3_T4_T5_,@function
        .size           _ZN2at6native27unrolled_elementwise_kernelINS0_13BinaryFunctorIfffZZZNS0_15binary_internal21div_floor_kernel_cudaERNS_18TensorIteratorBaseEENKUlvE1_clEvENKUlvE0_clEvEUlffE_EESt5arrayIPcLm3EELi4E23TrivialOffsetCalculatorILi2EjESD_ILi1EjENS0_6memory15LoadWithoutCastENSG_16StoreWithoutCastEEEviT_T0_T2_T3_T4_T5_,(.L_x_32868 - _ZN2at6native27unrolled_elementwise_kernelINS0_13BinaryFunctorIfffZZZNS0_15binary_internal21div_floor_kernel_cudaERNS_18TensorIteratorBaseEENKUlvE1_clEvENKUlvE0_clEvEUlffE_EESt5arrayIPcLm3EELi4E23TrivialOffsetCalculatorILi2EjESD_ILi1EjENS0_6memory15LoadWithoutCastENSG_16StoreWithoutCastEEEviT_T0_T2_T3_T4_T5_)
        .other          _ZN2at6native27unrolled_elementwise_kernelINS0_13BinaryFunctorIfffZZZNS0_15binary_internal21div_floor_kernel_cudaERNS_18TensorIteratorBaseEENKUlvE1_clEvENKUlvE0_clEvEUlffE_EESt5arrayIPcLm3EELi4E23TrivialOffsetCalculatorILi2EjESD_ILi1EjENS0_6memory15LoadWithoutCastENSG_16StoreWithoutCastEEEviT_T0_T2_T3_T4_T5_,@"STO_CUDA_ENTRY STV_DEFAULT"
_ZN2at6native27unrolled_elementwise_kernelINS0_13BinaryFunctorIfffZZZNS0_15binary_internal21div_floor_kernel_cudaERNS_18TensorIteratorBaseEENKUlvE1_clEvENKUlvE0_clEvEUlffE_EESt5arrayIPcLm3EELi4E23TrivialOffsetCalculatorILi2EjESD_ILi1EjENS0_6memory15LoadWithoutCastENSG_16StoreWithoutCastEEEviT_T0_T2_T3_T4_T5_:
.text._ZN2at6native27unrolled_elementwise_kernelINS0_13BinaryFunctorIfffZZZNS0_15binary_internal21div_floor_kernel_cudaERNS_18TensorIteratorBaseEENKUlvE1_clEvENKUlvE0_clEvEUlffE_EESt5arrayIPcLm3EELi4E23TrivialOffsetCalculatorILi2EjESD_ILi1EjENS0_6memory15LoadWithoutCastENSG_16StoreWithoutCastEEEviT_T0_T2_T3_T4_T5_:
[----:B------:R-:W-:Y:S01]  /*0000*/  LDC R1, c[0x0][0x37c] ;  /* 0x0000df00ff017b82 */ /* 0x000fe20000000800 */
[----:B------:R-:W0:Y:S07]  /*0010*/  S2R R0, SR_CTAID.X ;  /* 0x0000000000007919 */ /* 0x000e2e0000002500 */
[----:B------:R-:W0:Y:S01]  /*0020*/  LDC R3, c[0x0][0x380] ;  /* 0x0000e000ff037b82 */ /* 0x000e220000000800 */
[----:B------:R-:W1:Y:S01]  /*0030*/  LDCU.64 UR4, c[0x0][0x358] ;  /* 0x00006b00ff0477ac */ /* 0x000e620008000a00 */
[----:B------:R-:W-:Y:S01]  /*0040*/  HFMA2 R22, -RZ, RZ, 0, 0 ;  /* 0x00000000ff167431 */ /* 0x000fe200000001ff */
[----:B------:R-:W2:Y:S05]  /*0050*/  S2R R25, SR_TID.X ;  /* 0x0000000000197919 */ /* 0x000eaa0000002100 */
[----:B------:R-:W3:Y:S08]  /*0060*/  LDC.64 R12, c[0x0][0x390] ;  /* 0x0000e400ff0c7b82 */ /* 0x000ef00000000a00 */
[----:B------:R-:W4:Y:S08]  /*0070*/  LDC.64 R14, c[0x0][0x398] ;  /* 0x0000e600ff0e7b82 */ /* 0x000f300000000a00 */
[----:B------:R-:W1:Y:S01]  /*0080*/  LDC.64 R8, c[0x0][0x398] ;  /* 0x0000e600ff087b82 */ /* 0x000e620000000a00 */
[----:B0-----:R-:W-:-:S07]  /*0090*/  IMAD R18, R0, -0x200, R3 ;  /* 0xfffffe0000127824 */ /* 0x001fce00078e0203 */
[----:B------:R-:W0:Y:S01]  /*00a0*/  LDC.64 R6, c[0x0][0x390] ;  /* 0x0000e400ff067b82 */ /* 0x000e220000000a00 */
[----:B--2---:R-:W-:Y:S01]  /*00b0*/  IMAD.MOV.U32 R19, RZ, RZ, R25 ;  /* 0x000000ffff137224 */ /* 0x004fe200078e0019 */
[----:B------:R-:W-:-:S06]  /*00c0*/  ISETP.GE.AND P0, PT, R25, R18, PT ;  /* 0x000000121900720c */ /* 0x000fcc0003f06270 */
[----:B------:R-:W2:Y:S08]  /*00d0*/  LDC.64 R2, c[0x0][0x390] ;  /* 0x0000e400ff027b82 */ /* 0x000eb00000000a00 */
[----:B------:R-:W0:Y:S01]  /*00e0*/  LDC.64 R4, c[0x0][0x398] ;  /* 0x0000e600ff047b82 */ /* 0x000e220000000a00 */
[----:B------:R-:W-:Y:S02]  /*00f0*/  @!P0 VIADD R25, R19, 0x80 ;  /* 0x0000008013198836 */ /* 0x000fe40000000000 */
[----:B------:R-:W-:-:S03]  /*0100*/  @!P0 IMAD R21, R0, 0x200, R19 ;  /* 0x0000020000158824 */ /* 0x000fc600078e0213 */
[----:B------:R-:W-:Y:S01]  /*0110*/  ISETP.GE.AND P1, PT, R25, R18, PT ;  /* 0x000000121900720c */ /* 0x000fe20003f26270 */
[C---:B---3--:R-:W-:Y:S01]  /*0120*/  @!P0 IMAD.WIDE.U32 R12, R21.reuse, 0x4, R12 ;  /* 0x00000004150c8825 */ /* 0x048fe200078e000c */
[----:B------:R-:W3:Y:S03]  /*0130*/  LDC.64 R16, c[0x0][0x390] ;  /* 0x0000e400ff107b82 */ /* 0x000ee60000000a00 */
[----:B----4-:R-:W-:Y:S01]  /*0140*/  @!P0 IMAD.WIDE.U32 R14, R21, 0x4, R14 ;  /* 0x00000004150e8825 */ /* 0x010fe200078e000e */
[----:B------:R-:W-:-:S04]  /*0150*/  CS2R R20, SRZ ;  /* 0x0000000000147805 */ /* 0x000fc8000001ff00 */
[----:B------:R-:W4:Y:S02]  /*0160*/  LDC.64 R10, c[0x0][0x398] ;  /* 0x0000e600ff0a7b82 */ /* 0x000f240000000a00 */
[----:B-1----:R1:W5:Y:S01]  /*0170*/  @!P0 LDG.E R20, desc[UR4][R12.64] ;  /* 0x000000040c148981 */ /* 0x002362000c1e1900 */
[----:B------:R-:W-:Y:S01]  /*0180*/  @!P1 IMAD R27, R0, 0x200, R25 ;  /* 0x00000200001b9824 */ /* 0x000fe200078e0219 */
[----:B------:R-:W-:Y:S02]  /*0190*/  @!P1 IADD3 R25, PT, PT, R25, 0x80, RZ ;  /* 0x0000008019199810 */ /* 0x000fe40007ffe0ff */
[----:B------:R0:W5:Y:S02]  /*01a0*/  @!P0 LDG.E R21, desc[UR4][R14.64] ;  /* 0x000000040e158981 */ /* 0x000164000c1e1900 */
[----:B------:R-:W-:Y:S02]  /*01b0*/  ISETP.GE.AND P3, PT, R25, R18, PT ;  /* 0x000000121900720c */ /* 0x000fe40003f66270 */
[----:B-1----:R-:W-:Y:S01]  /*01c0*/  CS2R R12, SRZ ;  /* 0x00000000000c7805 */ /* 0x002fe2000001ff00 */
[----:B---3--:R-:W-:-:S10]  /*01d0*/  @!P1 IMAD.WIDE.U32 R16, R27, 0x4, R16 ;  /* 0x000000041b109825 */ /* 0x008fd400078e0010 */
[----:B------:R-:W-:Y:S01]  /*01e0*/  @!P3 IMAD R23, R0, 0x200, R25 ;  /* 0x000002000017b824 */ /* 0x000fe200078e0219 */
[----:B------:R1:W5:Y:S01]  /*01f0*/  @!P1 LDG.E R22, desc[UR4][R16.64] ;  /* 0x0000000410169981 */ /* 0x000362000c1e1900 */
[----:B------:R-:W-:-:S05]  /*0200*/  @!P3 VIADD R25, R25, 0x80 ;  /* 0x000000801919b836 */ /* 0x000fca0000000000 */
[----:B------:R-:W-:Y:S01]  /*0210*/  ISETP.GE.AND P2, PT, R25, R18, PT ;  /* 0x000000121900720c */ /* 0x000fe20003f46270 */
[----:B--2---:R-:W-:-:S04]  /*0220*/  @!P3 IMAD.WIDE.U32 R2, R23, 0x4, R2 ;  /* 0x000000041702b825 */ /* 0x004fc800078e0002 */
[----:B------:R-:W-:-:S08]  /*0230*/  @!P3 IMAD.WIDE.U32 R8, R23, 0x4, R8 ;  /* 0x000000041708b825 */ /* 0x000fd000078e0008 */
[----:B------:R-:W-:Y:S02]  /*0240*/  @!P2 IMAD R25, R0, 0x200, R25 ;  /* 0x000002000019a824 */ /* 0x000fe400078e0219 */
[----:B------:R-:W-:Y:S02]  /*0250*/  IMAD.MOV.U32 R23, RZ, RZ, RZ ;  /* 0x000000ffff177224 */ /* 0x000fe400078e00ff */
[----:B0-----:R-:W-:-:S04]  /*0260*/  @!P2 IMAD.WIDE.U32 R6, R25, 0x4, R6 ;  /* 0x000000041906a825 */ /* 0x001fc800078e0006 */
[----:B------:R-:W-:Y:S01]  /*0270*/  @!P2 IMAD.WIDE.U32 R4, R25, 0x4, R4 ;  /* 0x000000041904a825 */ /* 0x000fe200078e0004 */
[----:B------:R-:W-:Y:S01]  /*0280*/  CS2R R24, SRZ ;  /* 0x0000000000187805 */ /* 0x000fe2000001ff00 */
[----:B------:R1:W5:Y:S02]  /*0290*/  @!P3 LDG.E R23, desc[UR4][R8.64] ;  /* 0x000000040817b981 */ /* 0x000364000c1e1900 */
[----:B----4-:R-:W-:Y:S02]  /*02a0*/  @!P1 IMAD.WIDE.U32 R10, R27, 0x4, R10 ;  /* 0x000000041b0a9825 */ /* 0x010fe400078e000a */
[----:B------:R1:W5:Y:S04]  /*02b0*/  @!P2 LDG.E R12, desc[UR4][R6.64] ;  /* 0x00000004060ca981 */ /* 0x000368000c1e1900 */
[----:B------:R1:W5:Y:S04]  /*02c0*/  @!P1 LDG.E R25, desc[UR4][R10.64] ;  /* 0x000000040a199981 */ /* 0x000368000c1e1900 */
[----:B------:R1:W5:Y:S04]  /*02d0*/  @!P3 LDG.E R24, desc[UR4][R2.64] ;  /* 0x000000040218b981 */ /* 0x000368000c1e1900 */
[----:B------:R1:W5:Y:S01]  /*02e0*/  @!P2 LDG.E R13, desc[UR4][R4.64] ;  /* 0x00000004040da981 */ /* 0x000362000c1e1900 */
[----:B------:R-:W-:Y:S01]  /*02f0*/  ISETP.GE.AND P0, PT, R19, R18, PT ;  /* 0x000000121300720c */ /* 0x000fe20003f06270 */
[----:B------:R-:W-:-:S12]  /*0300*/  BSSY.RECONVERGENT B1, `(.L_x_8677) ;  /* 0x0000059000017945 */ /* 0x000fd80003800200 */
[----:B-1----:R-:W-:Y:S05]  /*0310*/  @P0 BRA `(.L_x_8678) ;  /* 0x00000004005c0947 */ /* 0x002fea0003800000 */
[----:B-----5:R-:W-:-:S13]  /*0320*/  FSETP.NEU.FTZ.AND P0, PT, R21, RZ, PT ;  /* 0x000000ff1500720b */ /* 0x020fda0003f1d000 */
[----:B------:R-:W0:Y:S02]  /*0330*/  @!P0 MUFU.RCP R3, R21 ;  /* 0x0000001500038308 */ /* 0x000e240000001000 */
[----:B0-----:R-:W-:Y:S01]  /*0340*/  @!P0 FMUL.FTZ R2, R3, R20 ;  /* 0x0000001403028220 */ /* 0x001fe20000410000 */
        /* <DEDUP_REMOVED lines=31> */
.L_x_8683:
[----:B------:R-:W-:Y:S05]  /*0540*/  BSYNC.RECONVERGENT B2 ;  /* 0x0000000000027941 */ /* 0x000fea0003800200 */
.L_x_8682:
[----:B------:R-:W-:Y:S01]  /*0550*/  FFMA.FTZ R3, -R6, R2, R3 ;  /* 0x0000000206037223 */ /* 0x000fe20000010103 */
[----:B------:R-:W-:Y:S06]  /*0560*/  BRA `(.L_x_8680) ;  /* 0x0000000000787947 */ /* 0x000fec0003800000 */
.L_x_8681:
        /* <DEDUP_REMOVED lines=14> */
.L_x_8686:
        /* <DEDUP_REMOVED lines=13> */
.L_x_8685:
[----:B------:R-:W-:Y:S05]  /*0720*/  BSYNC.RECONVERGENT B2 ;  /* 0x0000000000027941 */ /* 0x000fea0003800200 */
.L_x_8684:
[----:B------:R-:W-:-:S04]  /*0730*/  FMUL.FTZ R3, R3, 1.1920928955078125e-07 ;  /* 0x3400000003037820 */ /* 0x000fc80000410000 */
[----:B------:R-:W-:-:S07]  /*0740*/  FMUL.FTZ R3, R2, R3 ;  /* 0x0000000302037220 */ /* 0x000fce0000410000 */
.L_x_8680:
[----:B------:R-:W-:Y:S05]  /*0750*/  BSYNC.RECONVERGENT B0 ;  /* 0x0000000000007941 */ /* 0x000fea0003800200 */
.L_x_8679:
[C---:B------:R-:W-:Y:S01]  /*0760*/  FSETP.NAN.FTZ.AND P0, PT, |R3|.reuse, |R3|, PT ;  /* 0x400000030300720b */ /* 0x040fe20003f18200 */
[----:B------:R-:W1:Y:S01]  /*0770*/  MUFU.RCP R5, R21 ;  /* 0x0000001500057308 */ /* 0x000e620000001000 */
[----:B------:R-:W-:-:S04]  /*0780*/  LOP3.LUT R2, R3, 0x80000000, R20, 0xb8, !PT ;  /* 0x8000000003027812 */ /* 0x000fc800078eb814 */
[----:B------:R-:W-:Y:S02]  /*0790*/  FSEL R3, R3, R2, P0 ;  /* 0x0000000203037208 */ /* 0x000fe40000000000 */
[----:B------:R-:W-:Y:S02]  /*07a0*/  PLOP3.LUT P0, PT, PT, PT, PT, 0x8, 0x80 ;  /* 0x000000000080781c */ /* 0x000fe40003f0e170 */
[C---:B------:R-:W-:Y:S01]  /*07b0*/  FSETP.NEU.FTZ.AND P1, PT, R3.reuse, RZ, PT ;  /* 0x000000ff0300720b */ /* 0x040fe20003f3d000 */
[----:B------:R-:W-:-:S12]  /*07c0*/  FADD.FTZ R2, -R3, R20 ;  /* 0x0000001403027221 */ /* 0x000fd80000010100 */
[----:B------:R-:W-:Y:S02]  /*07d0*/  @P1 FSETP.GEU.FTZ.AND P2, PT, R21, RZ, PT ;  /* 0x000000ff1500120b */ /* 0x000fe40003f5e000 */
[----:B------:R-:W-:Y:S01]  /*07e0*/  @P1 FSETP.GEU.FTZ.AND P3, PT, R3, RZ, PT ;  /* 0x000000ff0300120b */ /* 0x000fe20003f7e000 */
[----:B-1----:R-:W-:-:S03]  /*07f0*/  FMUL.FTZ R3, R2, R5 ;  /* 0x0000000502037220 */ /* 0x002fc60000410000 */
[----:B------:R-:W-:-:S13]  /*0800*/  @P1 PLOP3.LUT P0, PT, P2, P3, PT, 0x28, 0x82 ;  /* 0x000000000082181c */ /* 0x000fda0001706570 */
        /* <DEDUP_REMOVED lines=8> */
.L_x_8678:
[----:B------:R-:W-:Y:S05]  /*0890*/  BSYNC.RECONVERGENT B1 ;  /* 0x0000000000017941 */ /* 0x000fea0003800200 */
.L_x_8677:
[----:B------:R-:W-:Y:S01]  /*08a0*/  VIADD R3, R19, 0x80 ;  /* 0x0000008013037836 */ /* 0x000fe20000000000 */
[----:B------:R-:W-:Y:S04]  /*08b0*/  BSSY.RECONVERGENT B1, `(.L_x_8687) ;  /* 0x000005c000017945 */ /* 0x000fe80003800200 */
[----:B------:R-:W-:-:S13]  /*08c0*/  ISETP.GE.AND P0, PT, R3, R18, PT ;  /* 0x000000120300720c */ /* 0x000fda0003f06270 */
[----:B------:R-:W-:Y:S05]  /*08d0*/  @P0 BRA `(.L_x_8688) ;  /* 0x0000000400640947 */ /* 0x000fea0003800000 */
[----:B-----5:R-:W-:-:S13]  /*08e0*/  FSETP.NEU.FTZ.AND P0, PT, R25, RZ, PT ;  /* 0x000000ff1900720b */ /* 0x020fda0003f1d000 */
        /* <DEDUP_REMOVED lines=28> */
.L_x_8695:
[----:B------:R-:W-:Y:S01]  /*0ab0*/  FSETP.GEU.FTZ.AND P0, PT, R7, -R8, PT ;  /* 0x800000080700720b */ /* 0x000fe20003f1e000 */
[----:B------:R-:W-:-:S12]  /*0ac0*/  FADD.FTZ R4, R4, -1 ;  /* 0xbf80000004047421 */ /* 0x000fd80000010000 */
[----:B------:R-:W-:-:S07]  /*0ad0*/  @!P0 FADD.FTZ R4, R4, -1 ;  /* 0xbf80000004048421 */ /* 0x000fce0000010000 */
.L_x_8694:
[----:B------:R-:W-:Y:S05]  /*0ae0*/  BSYNC.RECONVERGENT B2 ;  /* 0x0000000000027941 */ /* 0x000fea0003800200 */
.L_x_8693:
[----:B------:R-:W-:Y:S01]  /*0af0*/  FFMA.FTZ R5, -R8, R4, R5 ;  /* 0x0000000408057223 */ /* 0x000fe20000010105 */
[----:B------:R-:W-:Y:S06]  /*0b00*/  BRA `(.L_x_8691) ;  /* 0x0000000000787947 */ /* 0x000fec0003800000 */
.L_x_8692:
        /* <DEDUP_REMOVED lines=14> */
.L_x_8698:
        /* <DEDUP_REMOVED lines=13> */
.L_x_8697:
[----:B------:R-:W-:Y:S05]  /*0cc0*/  BSYNC.RECONVERGENT B2 ;  /* 0x0000000000027941 */ /* 0x000fea0003800200 */
.L_x_8696:
[----:B------:R-:W-:-:S04]  /*0cd0*/  FMUL.FTZ R5, R5, 1.1920928955078125e-07 ;  /* 0x3400000005057820 */ /* 0x000fc80000410000 */
[----:B------:R-:W-:-:S07]  /*0ce0*/  FMUL.FTZ R5, R4, R5 ;  /* 0x0000000504057220 */ /* 0x000fce0000410000 */
.L_x_8691:
[----:B------:R-:W-:Y:S05]  /*0cf0*/  BSYNC.RECONVERGENT B0 ;  /* 0x0000000000007941 */ /* 0x000fea0003800200 */
.L_x_8690:
        /* <DEDUP_REMOVED lines=13> */
[----:B------:R-:W1:Y:S01]  /*0dd0*/  @P0 FRND.FTZ.FLOOR R5, R4 ;  /* 0x0000000400050307 */ /* 0x000e620000215000 */
[----:B------:R-:W-:-:S05]  /*0de0*/  @!P0 FMUL.FTZ R22, R7, R22 ;  /* 0x0000001607168220 */ /* 0x000fca0000410000 */
[----:B------:R-:W-:Y:S01]  /*0df0*/  @!P0 LOP3.LUT R22, RZ, 0x80000000, R22, 0xb8, !PT ;  /* 0x80000000ff168812 */ /* 0x000fe200078eb816 */
[----:B-1----:R-:W-:-:S05]  /*0e00*/  @P0 FADD.FTZ R6, R4, -R5 ;  /* 0x8000000504060221 */ /* 0x002fca0000010000 */
[----:B------:R-:W-:-:S13]  /*0e10*/  FSETP.GT.AND P1, PT, R6, 0.5, P0 ;  /* 0x3f0000000600780b */ /* 0x000fda0000724000 */
[----:B------:R-:W-:-:S04]  /*0e20*/  @P1 FADD.FTZ R5, R5, 1 ;  /* 0x3f80000005051421 */ /* 0x000fc80000010000 */
[----:B------:R-:W-:Y:S01]  /*0e30*/  @P0 IMAD.MOV.U32 R22, RZ, RZ, R5 ;  /* 0x000000ffff160224 */ /* 0x000fe200078e0005 */
[----:B------:R-:W-:Y:S06]  /*0e40*/  BRA `(.L_x_8688) ;  /* 0x0000000000087947 */ /* 0x000fec0003800000 */
.L_x_8689:
[----:B------:R-:W1:Y:S02]  /*0e50*/  MUFU.RCP R25, R25 ;  /* 0x0000001900197308 */ /* 0x000e640000001000 */
[----:B-1----:R-:W-:-:S07]  /*0e60*/  FMUL.FTZ R22, R25, R22 ;  /* 0x0000001619167220 */ /* 0x002fce0000410000 */
.L_x_8688:
[----:B------:R-:W-:Y:S05]  /*0e70*/  BSYNC.RECONVERGENT B1 ;  /* 0x0000000000017941 */ /* 0x000fea0003800200 */
.L_x_8687:
        /* <DEDUP_REMOVED lines=33> */
.L_x_8707:
[----:B------:R-:W-:Y:S01]  /*1090*/  FSETP.GEU.FTZ.AND P0, PT, R7, -R8, PT ;  /* 0x800000080700720b */ /* 0x000fe20003f1e000 */
[----:B------:R-:W-:-:S12]  /*10a0*/  FADD.FTZ R4, R4, -1 ;  /* 0xbf80000004047421 */ /* 0x000fd80000010000 */
[----:B------:R-:W-:-:S07]  /*10b0*/  @!P0 FADD.FTZ R4, R4, -1 ;  /* 0xbf80000004048421 */ /* 0x000fce0000010000 */
.L_x_8706:
[----:B------:R-:W-:Y:S05]  /*10c0*/  BSYNC.RECONVERGENT B2 ;  /* 0x0000000000027941 */ /* 0x000fea0003800200 */
.L_x_8705:
[----:B------:R-:W-:Y:S01]  /*10d0*/  FFMA.FTZ R5, -R8, R4, R5 ;  /* 0x0000000408057223 */ /* 0x000fe20000010105 */
[----:B------:R-:W-:Y:S06]  /*10e0*/  BRA `(.L_x_8703) ;  /* 0x0000000000787947 */ /* 0x000fec0003800000 */
.L_x_8704:
        /* <DEDUP_REMOVED lines=14> */
.L_x_8710:
        /* <DEDUP_REMOVED lines=13> */
.L_x_8709:
[----:B------:R-:W-:Y:S05]  /*12a0*/  BSYNC.RECONVERGENT B2 ;  /* 0x0000000000027941 */ /* 0x000fea0003800200 */
.L_x_8708:
[----:B------:R-:W-:-:S04]  /*12b0*/  FMUL.FTZ R4, R5, 1.1920928955078125e-07 ;  /* 0x3400000005047820 */ /* 0x000fc80000410000 */
[----:B------:R-:W-:-:S07]  /*12c0*/  FMUL.FTZ R5, R9, R4 ;  /* 0x0000000409057220 */ /* 0x000fce0000410000 */
.L_x_8703:
[----:B------:R-:W-:Y:S05]  /*12d0*/  BSYNC.RECONVERGENT B0 ;  /* 0x0000000000007941 */ /* 0x000fea0003800200 */
.L_x_8702:
        /* <DEDUP_REMOVED lines=21> */
.L_x_8701:
[----:B------:R-:W1:Y:S02]  /*1430*/  MUFU.RCP R23, R23 ;  /* 0x0000001700177308 */ /* 0x000e640000001000 */
[----:B-1----:R-:W-:-:S07]  /*1440*/  FMUL.FTZ R24, R23, R24 ;  /* 0x0000001817187220 */ /* 0x002fce0000410000 */
.L_x_8700:
[----:B------:R-:W-:Y:S05]  /*1450*/  BSYNC.RECONVERGENT B1 ;  /* 0x0000000000017941 */ /* 0x000fea0003800200 */
.L_x_8699:
[----:B------:R-:W-:Y:S01]  /*1460*/  IADD3 R5, PT, PT, R19, 0x180, RZ ;  /* 0x0000018013057810 */ /* 0x000fe20007ffe0ff */
[----:B------:R-:W-:Y:S03]  /*1470*/  BSSY.RECONVERGENT B1, `(.L_x_8711) ;  /* 0x000005c000017945 */ /* 0x000fe60003800200 */
        /* <DEDUP_REMOVED lines=31> */
.L_x_8719:
[----:B------:R-:W-:Y:S01]  /*1670*/  FSETP.GEU.FTZ.AND P0, PT, R7, -R8, PT ;  /* 0x800000080700720b */ /* 0x000fe20003f1e000 */
[----:B------:R-:W-:-:S12]  /*1680*/  FADD.FTZ R4, R4, -1 ;  /* 0xbf80000004047421 */ /* 0x000fd80000010000 */
[----:B------:R-:W-:-:S07]  /*1690*/  @!P0 FADD.FTZ R4, R4, -1 ;  /* 0xbf80000004048421 */ /* 0x000fce0000010000 */
.L_x_8718:
[----:B------:R-:W-:Y:S05]  /*16a0*/  BSYNC.RECONVERGENT B2 ;  /* 0x0000000000027941 */ /* 0x000fea0003800200 */
.L_x_8717:
[----:B------:R-:W-:Y:S01]  /*16b0*/  FFMA.FTZ R5, -R8, R4, R5 ;  /* 0x0000000408057223 */ /* 0x000fe20000010105 */
[----:B------:R-:W-:Y:S06]  /*16c0*/  BRA `(.L_x_8715) ;  /* 0x0000000000787947 */ /* 0x000fec0003800000 */
.L_x_8716:
        /* <DEDUP_REMOVED lines=14> */
.L_x_8722:
        /* <DEDUP_REMOVED lines=13> */
.L_x_8721:
[----:B------:R-:W-:Y:S05]  /*1880*/  BSYNC.RECONVERGENT B2 ;  /* 0x0000000000027941 */ /* 0x000fea0003800200 */
.L_x_8720:
[----:B------:R-:W-:-:S04]  /*1890*/  FMUL.FTZ R4, R5, 1.1920928955078125e-07 ;  /* 0x3400000005047820 */ /* 0x000fc80000410000 */
[----:B------:R-:W-:-:S07]  /*18a0*/  FMUL.FTZ R5, R9, R4 ;  /* 0x0000000409057220 */ /* 0x000fce0000410000 */
.L_x_8715:
[----:B------:R-:W-:Y:S05]  /*18b0*/  BSYNC.RECONVERGENT B0 ;  /* 0x0000000000007941 */ /* 0x000fea0003800200 */
.L_x_8714:
        /* <DEDUP_REMOVED lines=21> */
.L_x_8713:
[----:B------:R-:W1:Y:S02]  /*1a10*/  MUFU.RCP R7, R13 ;  /* 0x0000000d00077308 */ /* 0x000e640000001000 */
[----:B-1----:R-:W-:-:S07]  /*1a20*/  FMUL.FTZ R7, R7, R12 ;  /* 0x0000000c07077220 */ /* 0x002fce0000410000 */
.L_x_8712:
[----:B------:R-:W-:Y:S05]  /*1a30*/  BSYNC.RECONVERGENT B1 ;  /* 0x0000000000017941 */ /* 0x000fea0003800200 */
.L_x_8711:
[----:B------:R-:W-:Y:S01]  /*1a40*/  ISETP.GE.AND P0, PT, R19, R18, PT ;  /* 0x000000121300720c */ /* 0x000fe20003f06270 */
[----:B------:R-:W-:Y:S04]  /*1a50*/  BSSY.RECONVERGENT B0, `(.L_x_8723) ;  /* 0x0000017000007945 */ /* 0x000fe80003800200 */
[----:B------:R-:W-:Y:S08]  /*1a60*/  BSSY.RELIABLE B1, `(.L_x_8724) ;  /* 0x000000f000017945 */ /* 0x000ff00003800100 */
[----:B------:R-:W-:Y:S05]  /*1a70*/  @P0 BRA `(.L_x_8725) ;  /* 0x0000000000340947 */ /* 0x000fea0003800000 */
[----:B------:R-:W1:Y:S01]  /*1a80*/  LDC.64 R4, c[0x0][0x388] ;  /* 0x0000e200ff047b82 */ /* 0x000e620000000a00 */
[----:B------:R-:W-:Y:S02]  /*1a90*/  IMAD R9, R0, 0x200, R19 ;  /* 0x0000020000097824 */ /* 0x000fe400078e0213 */
[----:B------:R-:W-:-:S05]  /*1aa0*/  IMAD.MOV.U32 R19, RZ, RZ, R3 ;  /* 0x000000ffff137224 */ /* 0x000fca00078e0003 */
[----:B------:R-:W-:-:S13]  /*1ab0*/  ISETP.GE.AND P0, PT, R19, R18, PT ;  /* 0x000000121300720c */ /* 0x000fda0003f06270 */
[----:B------:R-:W-:Y:S05]  /*1ac0*/  @P0 BREAK.RELIABLE B1 ;  /* 0x0000000000010942 */ /* 0x000fea0003800100 */
[----:B-1----:R-:W-:-:S05]  /*1ad0*/  IMAD.WIDE.U32 R4, R9, 0x4, R4 ;  /* 0x0000000409047825 */ /* 0x002fca00078e0004 */
[----:B------:R1:W-:Y:S01]  /*1ae0*/  STG.E desc[UR4][R4.64], R2 ;  /* 0x0000000204007986 */ /* 0x0003e2000c101904 */
[----:B------:R-:W-:Y:S05]  /*1af0*/  @P0 BRA `(.L_x_8726) ;  /* 0x0000000000300947 */ /* 0x000fea0003800000 */
[----:B-1----:R-:W1:Y:S01]  /*1b00*/  LDC.64 R2, c[0x0][0x388] ;  /* 0x0000e200ff027b82 */ /* 0x002e620000000a00 */
[----:B------:R-:W-:Y:S01]  /*1b10*/  LEA R5, R0, R19, 0x9 ;  /* 0x0000001300057211 */ /* 0x000fe200078e48ff */
[----:B------:R-:W-:-:S04]  /*1b20*/  VIADD R19, R19, 0x80 ;  /* 0x0000008013137836 */ /* 0x000fc80000000000 */
[----:B-1----:R-:W-:-:S05]  /*1b30*/  IMAD.WIDE.U32 R2, R5, 0x4, R2 ;  /* 0x0000000405027825 */ /* 0x002fca00078e0002 */
[----:B-----5:R1:W-:Y:S02]  /*1b40*/  STG.E desc[UR4][R2.64], R22 ;  /* 0x0000001602007986 */ /* 0x0203e4000c101904 */
.L_x_8725:
[----:B------:R-:W-:Y:S05]  /*1b50*/  BSYNC.RELIABLE B1 ;  /* 0x0000000000017941 */ /* 0x000fea0003800100 */
.L_x_8724:
[----:B------:R-:W-:-:S13]  /*1b60*/  ISETP.GE.AND P0, PT, R19, R18, PT ;  /* 0x000000121300720c */ /* 0x000fda0003f06270 */
[----:B-1----:R-:W1:Y:S01]  /*1b70*/  @!P0 LDC.64 R2, c[0x0][0x388] ;  /* 0x0000e200ff028b82 */ /* 0x002e620000000a00 */
[----:B------:R-:W-:Y:S01]  /*1b80*/  @!P0 IMAD R5, R0, 0x200, R19 ;  /* 0x0000020000058824 */ /* 0x000fe200078e0213 */
[----:B------:R-:W-:-:S03]  /*1b90*/  @!P0 IADD3 R19, PT, PT, R19, 0x80, RZ ;  /* 0x0000008013138810 */ /* 0x000fc60007ffe0ff */
[----:B-1----:R-:W-:-:S05]  /*1ba0*/  @!P0 IMAD.WIDE.U32 R2, R5, 0x4, R2 ;  /* 0x0000000405028825 */ /* 0x002fca00078e0002 */
[----:B-----5:R2:W-:Y:S02]  /*1bb0*/  @!P0 STG.E desc[UR4][R2.64], R24 ;  /* 0x0000001802008986 */ /* 0x0205e4000c101904 */
.L_x_8726:
[----:B------:R-:W-:Y:S05]  /*1bc0*/  BSYNC.RECONVERGENT B0 ;  /* 0x0000000000007941 */ /* 0x000fea0003800200 */
.L_x_8723:
[----:B------:R-:W-:Y:S05]  /*1bd0*/  WARPSYNC.ALL ;  /* 0x0000000000007948 */ /* 0x000fea0003800000 */
[----:B------:R-:W-:-:S13]  /*1be0*/  ISETP.GE.AND P0, PT, R19, R18, PT ;  /* 0x000000121300720c */ /* 0x000fda0003f06270 */
[----:B------:R-:W-:Y:S05]  /*1bf0*/  @P0 EXIT ;  /* 0x000000000000094d */ /* 0x000fea0003800000 */
[----:B-12---:R-:W1:Y:S01]  /*1c00*/  LDC.64 R2, c[0x0][0x388] ;  /* 0x0000e200ff027b82 */ /* 0x006e620000000a00 */
[----:B------:R-:W-:-:S04]  /*1c10*/  IMAD R19, R0, 0x200, R19 ;  /* 0x0000020000137824 */ /* 0x000fc800078e0213 */
[----:B-1----:R-:W-:-:S05]  /*1c20*/  IMAD.WIDE.U32 R2, R19, 0x4, R2 ;  /* 0x0000000413027825 */ /* 0x002fca00078e0002 */
[----:B------:R-:W-:Y:S01]  /*1c30*/  STG.E desc[UR4][R2.64], R7 ;  /* 0x0000000702007986 */ /* 0x000fe2000c101904 */
[----:B------:R-:W-:Y:S05]  /*1c40*/  EXIT ;  /* 0x000000000000794d */ /* 0x000fea0003800000 */
.L_x_8727:
        /* <DEDUP_REMOVED lines=11> */
.L_x_32868:


//--------------------- .text._ZN2at6native29vectorized_elementwise_kernelILi2ENS0_13BinaryFunctorIfffZZZNS0_15binary_internal21div_floor_kernel_cudaERNS_18TensorIteratorBaseEENKUlvE1_clEvENKUlvE0_clEvEUlffE_EESt5arrayIPcLm3EEEEviT0_T1_ --------------------------
	.section	.text._ZN2at6native29vectorized_elementwise_kernelILi2ENS0_13BinaryFunctorIfffZZZNS0_15binary_internal21div_floor_kernel_cudaERNS_18TensorIteratorBaseEENKUlvE1_clEvENKUlvE0_clEvEUlffE_EESt5arrayIPcLm3EEEEviT0_T1_,"ax",@progbits
	.align	128
        .global         _ZN2at6native29vectorized_elementwise_kernelILi2ENS0_13BinaryFunctorIfffZZZNS0_15binary_internal21div_floor_kernel_cudaERNS_18TensorIteratorBaseEENKUlvE1_clEvENKUlvE0_clEvEUlffE_EESt5arrayIPcLm3EEEEviT0_T1_
        .type           _ZN2at6native29vectorized_elementwise_kernelILi2ENS0_13BinaryFunctorIfffZZZNS0_15binary_internal21div_floor_kernel_cudaERNS_18TensorIteratorBaseEENKUlvE1_clEvENKUlvE0_clEvEUlffE_EESt5arrayIPcLm3EEEEviT0_T1_,@function
        .size           _ZN2at6native29vectorized_elementwise_kernelILi2ENS0_13BinaryFunctorIfffZZZNS0_15binary_internal21div_floor_kernel_cudaERNS_18TensorIteratorBaseEENKUlvE1_clEvENKUlvE0_clEvEUlffE_EESt5arrayIPcLm3EEEEviT0_T1_,(.L_x_32869 - _ZN2at6native29vectorized_elementwise_kernelILi2ENS0_13BinaryFunctorIfffZZZNS0_15binary_internal21div_floor_kernel_cudaERNS_18TensorIteratorBaseEENKUlvE1_clEvENKUlvE0_clEvEUlffE_EESt5arrayIPcLm3EEEEviT0_T1_)
        .other          _ZN2at6native29vectorized_elementwise_kernelILi2ENS0_13BinaryFunctorIfffZZZNS0_15binary_internal21div_floor_kernel_cudaERNS_18TensorIteratorBaseEENKUlvE1_clEvENKUlvE0_clEvEUlffE_EESt5arrayIPcLm3EEEEviT0_T1_,@"STO_CUDA_ENTRY STV_DEFAULT"
_ZN2at6native29vectorized_elementwise_kernelILi2ENS0_13BinaryFunctorIfffZZZNS0_15binary_internal21div_floor_kernel_cudaERNS_18TensorIteratorBaseEENKUlvE1_clEvENKUlvE0_clEvEUlffE_EESt5arrayIPcLm3EEEEviT0_T1_:
.text._ZN2at6native29vectorized_elementwise_kernelILi2ENS0_13BinaryFunctorIfffZZZNS0_15binary_internal21div_floor_kernel_cudaERNS_18TensorIteratorBaseEENKUlvE1_clEvENKUlvE0_clEvEUlffE_EESt5arrayIPcLm3EEEEviT0_T1_:
        /* <DEDUP_REMOVED lines=10> */
[----:B------:R-:W-:-:S07]  /*00a0*/  HFMA2 R8, -RZ, RZ, 0, 0 ;  /* 0x00000000ff087431 */ /* 0x000fce00000001ff */
        /* <DEDUP_REMOVED lines=12> */
[----:B--2---:R-:W-:-:S04]  /*0170*/  @!P3 IMAD.WIDE.U32 R14, R7, 0x4, R14 ;  /* 0x00000004070eb825 */ /* 0x004fc800078e000e */
[----:B------:R-:W-:Y:S01]  /*0180*/  IMAD.MOV.U32 R7, RZ, RZ, RZ ;  /* 0x000000ffff077224 */ /* 0x000fe200078e00ff */
[----:B------:R2:W5:Y:S01]  /*0190*/  @!P3 LDG.E R8, desc[UR4][R14.64] ;  /* 0x000000040e08b981 */ /* 0x000562000c1e1900 */
[----:B------:R-:W1:Y:S02]  /*01a0*/  LDC.64 R28, c[0x0][0x390] ;  /* 0x0000e400ff1c7b82 */ /* 0x000e640000000a00 */
[----:B------:R-:W-:Y:S01]  /*01b0*/  @!P0 IMAD.IADD R17, R4, 0x1, R26 ;  /* 0x0000000104118824 */ /* 0x000fe200078e021a */
[----:B------:R-:W-:Y:S01]  /*01c0*/  @!P0 IADD3 R26, PT, PT, R26, 0x80, RZ ;  /* 0x000000801a1a8810 */ /* 0x000fe20007ffe0ff */
[----:B------:R4:W5:Y:S03]  /*01d0*/  @!P3 LDG.E R7, desc[UR4][R10.64] ;  /* 0x000000040a07b981 */ /* 0x000966000c1e1900 */
[----:B------:R-:W-:Y:S01]  /*01e0*/  ISETP.GE.U32.AND P1, PT, R26, R5, PT ;  /* 0x000000051a00720c */ /* 0x000fe20003f26070 */
[----:B--2---:R-:W2:-:S12]  /*01f0*/  LDC.64 R14, c[0x0][0x390] ;  /* 0x0000e400ff0e7b82 */ /* 0x004e980000000a00 */
[----:B------:R-:W-:Y:S02]  /*0200*/  @!P1 IMAD.IADD R9, R4, 0x1, R26 ;  /* 0x0000000104099824 */ /* 0x000fe400078e021a */
[----:B------:R-:W-:-:S05]  /*0210*/  @!P1 VIADD R26, R26, 0x80 ;  /* 0x000000801a1a9836 */ /* 0x000fca0000000000 */
[----:B------:R-:W-:Y:S01]  /*0220*/  ISETP.GE.U32.AND P2, PT, R26, R5, PT ;  /* 0x000000051a00720c */ /* 0x000fe20003f46070 */
[----:B---3--:R-:W-:-:S12]  /*0230*/  @!P0 IMAD.WIDE.U32 R22, R17, 0x4, R22 ;  /* 0x0000000411168825 */ /* 0x008fd800078e0016 */
[----:B------:R-:W-:Y:S02]  /*0240*/  @!P2 IMAD.IADD R27, R4, 0x1, R26 ;  /* 0x00000001041ba824 */ /* 0x000fe400078e021a */
[----:B------:R-:W-:-:S05]  /*0250*/  @!P2 VIADD R26, R26, 0x80 ;  /* 0x000000801a1aa836 */ /* 0x000fca0000000000 */
[----:B------:R-:W-:Y:S01]  /*0260*/  ISETP.GE.U32.AND P3, PT, R26, R5, PT ;  /* 0x000000051a00720c */ /* 0x000fe20003f66070 */
[----:B----4-:R-:W-:Y:S01]  /*0270*/  @!P0 IMAD.WIDE.U32 R12, R17, 0x4, R12 ;  /* 0x00000004110c8825 */ /* 0x010fe200078e000c */
[----:B------:R-:W-:Y:S01]  /*0280*/  CS2R R10, SRZ ;  /* 0x00000000000a7805 */ /* 0x000fe2000001ff00 */
[----:B------:R-:W3:Y:S02]  /*0290*/  LDC.64 R16, c[0x0][0x398] ;  /* 0x0000e600ff107b82 */ /* 0x000ee40000000a00 */
[----:B0-----:R-:W-:-:S03]  /*02a0*/  @!P1 IMAD.WIDE.U32 R2, R9, 0x4, R2 ;  /* 0x0000000409029825 */ /* 0x001fc600078e0002 */
[----:B------:R0:W5:Y:S01]  /*02b0*/  @!P0 LDG.E R10, desc[UR4][R12.64] ;  /* 0x000000040c0a8981 */ /* 0x000162000c1e1900 */
[----:B------:R-:W-:-:S03]  /*02c0*/  @!P1 IMAD.WIDE.U32 R24, R9, 0x4, R24 ;  /* 0x0000000409189825 */ /* 0x000fc600078e0018 */
[----:B------:R4:W5:Y:S01]  /*02d0*/  @!P1 LDG.E R11, desc[UR4][R2.64] ;  /* 0x00000004020b9981 */ /* 0x000962000c1e1900 */
[----:B------:R-:W-:Y:S01]  /*02e0*/  IMAD.MOV.U32 R9, RZ, RZ, RZ ;  /* 0x000000ffff097224 */ /* 0x000fe200078e00ff */
[----:B0-----:R-:W0:Y:S05]  /*02f0*/  LDC.64 R12, c[0x0][0x398] ;  /* 0x0000e600ff0c7b82 */ /* 0x001e2a0000000a00 */
[----:B------:R1:W5:Y:S01]  /*0300*/  @!P0 LDG.E R9, desc[UR4][R22.64] ;  /* 0x0000000416098981 */ /* 0x000362000c1e1900 */
[----:B----4-:R-:W-:Y:S01]  /*0310*/  @!P3 IMAD.IADD R3, R4, 0x1, R26 ;  /* 0x000000010403b824 */ /* 0x010fe200078e021a */
[----:B------:R-:W-:-:S04]  /*0320*/  @!P3 IADD3 R26, PT, PT, R26, 0x80, RZ ;  /* 0x000000801a1ab810 */ /* 0x000fc80007ffe0ff */
[----:B------:R-:W-:Y:S01]  /*0330*/  ISETP.GE.U32.AND P0, PT, R26, R5, PT ;  /* 0x000000051a00720c */ /* 0x000fe20003f06070 */
[----:B-1----:R-:W1:Y:S01]  /*0340*/  LDC.64 R22, c[0x0][0x398] ;  /* 0x0000e600ff167b82 */ /* 0x002e620000000a00 */
[----:B------:R-:W-:Y:S01]  /*0350*/  CS2R R20, SRZ ;  /* 0x0000000000147805 */ /* 0x000fe2000001ff00 */
[----:B------:R-:W-:-:S04]  /*0360*/  @!P2 IMAD.WIDE.U32 R18, R27, 0x4, R18 ;  /* 0x000000041b12a825 */ /* 0x000fc800078e0012 */
[----:B---3--:R-:W-:Y:S01]  /*0370*/  @!P2 IMAD.WIDE.U32 R16, R27, 0x4, R16 ;  /* 0x000000041b10a825 */ /* 0x008fe200078e0010 */
[----:B------:R3:W5:Y:S05]  /*0380*/  @!P1 LDG.E R20, desc[UR4][R24.64] ;  /* 0x0000000418149981 */ /* 0x00076a000c1e1900 */
[----:B------:R-:W-:Y:S01]  /*0390*/  @!P0 IMAD.IADD R27, R4, 0x1, R26 ;  /* 0x00000001041b8824 */ /* 0x000fe200078e021a */
[----:B------:R4:W5:Y:S01]  /*03a0*/  @!P2 LDG.E R21, desc[UR4][R18.64] ;  /* 0x000000041215a981 */ /* 0x000962000c1e1900 */
[----:B------:R-:W-:-:S05]  /*03b0*/  @!P0 VIADD R26, R26, 0x80 ;  /* 0x000000801a1a8836 */ /* 0x000fca0000000000 */
[----:B------:R-:W-:Y:S02]  /*03c0*/  ISETP.GE.U32.AND P1, PT, R26, R5, PT ;  /* 0x000000051a00720c */ /* 0x000fe40003f26070 */
[----:B---3--:R-:W-:Y:S01]  /*03d0*/  CS2R R24, SRZ ;  /* 0x0000000000187805 */ /* 0x008fe2000001ff00 */
[C---:B--2---:R-:W-:Y:S01]  /*03e0*/  @!P3 IMAD.WIDE.U32 R14, R3.reuse, 0x4, R14 ;  /* 0x00000004030eb825 */ /* 0x044fe200078e000e */
[----:B----4-:R-:W2:Y:S03]  /*03f0*/  LDC.64 R18, c[0x0][0x390] ;  /* 0x0000e400ff127b82 */ /* 0x010ea60000000a00 */
[----:B0-----:R-:W-:Y:S01]  /*0400*/  @!P3 IMAD.WIDE.U32 R12, R3, 0x4, R12 ;  /* 0x00000004030cb825 */ /* 0x001fe200078e000c */
[----:B------:R-:W-:Y:S01]  /*0410*/  CS2R R2, SRZ ;  /* 0x0000000000027805 */ /* 0x000fe2000001ff00 */
[----:B------:R0:W5:Y:S02]  /*0420*/  @!P2 LDG.E R24, desc[UR4][R16.64] ;  /* 0x000000041018a981 */ /* 0x000164000c1e1900 */
[----:B-1----:R-:W-:-:S02]  /*0430*/  @!P0 IMAD.WIDE.U32 R22, R27, 0x4, R22 ;  /* 0x000000041b168825 */ /* 0x002fc400078e0016 */
[----:B------:R-:W5:Y:S02]  /*0440*/  @!P3 LDG.E R25, desc[UR4][R14.64] ;  /* 0x000000040e19b981 */ /* 0x000f64000c1e1900 */
[----:B------:R-:W-:Y:S02]  /*0450*/  @!P0 IMAD.WIDE.U32 R28, R27, 0x4, R28 ;  /* 0x000000041b1c8825 */ /* 0x000fe400078e001c */
[----:B------:R1:W5:Y:S01]  /*0460*/  @!P0 LDG.E R2, desc[UR4][R22.64] ;  /* 0x0000000416028981 */ /* 0x000362000c1e1900 */
[----:B0-----:R-:W0:Y:S03]  /*0470*/  LDC.64 R16, c[0x0][0x398] ;  /* 0x0000e600ff107b82 */ /* 0x001e260000000a00 */
[----:B------:R-:W5:Y:S01]  /*0480*/  @!P0 LDG.E R3, desc[UR4][R28.64] ;  /* 0x000000041c038981 */ /* 0x000f62000c1e1900 */
[----:B-1----:R-:W-:Y:S01]  /*0490*/  @!P1 IMAD.IADD R23, R4, 0x1, R26 ;  /* 0x0000000104179824 */ /* 0x002fe200078e021a */
[----:B------:R-:W-:Y:S01]  /*04a0*/  @!P1 IADD3 R26, PT, PT, R26, 0x80, RZ ;  /* 0x000000801a1a9810 */ /* 0x000fe20007ffe0ff */
[----:B------:R-:W-:-:S02]  /*04b0*/  IMAD.MOV.U32 R0, RZ, RZ, RZ ;  /* 0x000000ffff007224 */ /* 0x000fc400078e00ff */
[----:B------:R-:W1:Y:S01]  /*04c0*/  LDC.64 R14, c[0x0][0x398] ;  /* 0x0000e600ff0e7b82 */ /* 0x000e620000000a00 */
[----:B------:R-:W-:Y:S01]  /*04d0*/  ISETP.GE.U32.AND P0, PT, R26, R5, PT ;  /* 0x000000051a00720c */ /* 0x000fe20003f06070 */
[----:B------:R-:W-:Y:S02]  /*04e0*/  IMAD.MOV.U32 R27, RZ, RZ, RZ ;  /* 0x000000ffff1b7224 */ /* 0x000fe400078e00ff */
[C---:B--2---:R-:W-:Y:S01]  /*04f0*/  @!P1 IMAD.WIDE.U32 R18, R23.reuse, 0x4, R18 ;  /* 0x0000000417129825 */ /* 0x044fe200078e0012 */
[----:B------:R2:W5:Y:S04]  /*0500*/  @!P3 LDG.E R0, desc[UR4][R12.64] ;  /* 0x000000040c00b981 */ /* 0x000568000c1e1900 */
[----:B------:R3:W5:Y:S01]  /*0510*/  @!P1 LDG.E R27, desc[UR4][R18.64] ;  /* 0x00000004121b9981 */ /* 0x000762000c1e1900 */
[----:B0-----:R-:W-:Y:S01]  /*0520*/  @!P1 IMAD.WIDE.U32 R16, R23, 0x4, R16 ;  /* 0x0000000417109825 */ /* 0x001fe200078e0010 */
[----:B--2---:R-:W0:Y:S03]  /*0530*/  LDC.64 R12, c[0x0][0x390] ;  /* 0x0000e400ff0c7b82 */ /* 0x004e260000000a00 */
[----:B------:R-:W-:-:S02]  /*0540*/  @!P0 IMAD.IADD R29, R4, 0x1, R26 ;  /* 0x00000001041d8824 */ /* 0x000fc400078e021a */
[----:B------:R-:W-:-:S06]  /*0550*/  IMAD.MOV.U32 R26, RZ, RZ, RZ ;  /* 0x000000ffff1a7224 */ /* 0x000fcc00078e00ff */
[----:B------:R3:W5:Y:S01]  /*0560*/  @!P1 LDG.E R26, desc[UR4][R16.64] ;  /* 0x00000004101a9981 */ /* 0x000762000c1e1900 */
[----:B------:R-:W-:Y:S01]  /*0570*/  CS2R R22, SRZ ;  /* 0x0000000000167805 */ /* 0x000fe2000001ff00 */
[----:B-1----:R-:W-:-:S05]  /*0580*/  @!P0 IMAD.WIDE.U32 R14, R29, 0x4, R14 ;  /* 0x000000041d0e8825 */ /* 0x002fca00078e000e */
[----:B------:R3:W5:Y:S01]  /*0590*/  @!P0 LDG.E R22, desc[UR4][R14.64] ;  /* 0x000000040e168981 */ /* 0x000762000c1e1900 */
[----:B0-----:R-:W-:-:S05]  /*05a0*/  @!P0 IMAD.WIDE.U32 R12, R29, 0x4, R12 ;  /* 0x000000041d0c8825 */ /* 0x001fca00078e000c */
[----:B------:R3:W5:Y:S01]  /*05b0*/  @!P0 LDG.E R23, desc[UR4][R12.64] ;  /* 0x000000040c178981 */ /* 0x000762000c1e1900 */
[----:B------:R-:W-:Y:S01]  /*05c0*/  ISETP.GE.U32.AND P0, PT, R6, R5, PT ;  /* 0x000000050600720c */ /* 0x000fe20003f06070 */
[----:B------:R-:W-:-:S12]  /*05d0*/  BSSY.RECONVERGENT B1, `(.L_x_8729) ;  /* 0x0000059000017945 */ /* 0x000fd80003800200 */
[----:B---3--:R-:W-:Y:S05]  /*05e0*/  @P0 BRA `(.L_x_8730) ;  /* 0x00000004005c0947 */ /* 0x008fea0003800000 */
        /* <DEDUP_REMOVED lines=34> */
.L_x_8735:
[----:B------:R-:W-:Y:S05]  /*0810*/  BSYNC.RECONVERGENT B2 ;  /* 0x0000000000027941 */ /* 0x000fea0003800200 */
.L_x_8734:
[----:B------:R-:W-:Y:S01]  /*0820*/  FFMA.FTZ R12, -R13, R17, R12 ;  /* 0x000000110d0c7223 */ /* 0x000fe2000001010c */
[----:B------:R-:W-:Y:S06]  /*0830*/  BRA `(.L_x_8732) ;  /* 0x0000000000787947 */ /* 0x000fec0003800000 */
.L_x_8733:
        /* <DEDUP_REMOVED lines=14> */
.L_x_8738:
        /* <DEDUP_REMOVED lines=13> */
.L_x_8737:
[----:B------:R-:W-:Y:S05]  /*09f0*/  BSYNC.RECONVERGENT B2 ;  /* 0x0000000000027941 */ /* 0x000fea0003800200 */
.L_x_8736:
[----:B0-----:R-:W-:-:S04]  /*0a00*/  FMUL.FTZ R13, R16, 1.1920928955078125e-07 ;  /* 0x34000000100d7820 */ /* 0x001fc80000410000 */
[----:B------:R-:W-:-:S07]  /*0a10*/  FMUL.FTZ R12, R12, R13 ;  /* 0x0000000d0c0c7220 */ /* 0x000fce0000410000 */
.L_x_8732:
[----:B------:R-:W-:Y:S05]  /*0a20*/  BSYNC.RECONVERGENT B0 ;  /* 0x0000000000007941 */ /* 0x000fea0003800200 */
.L_x_8731:
[C---:B------:R-:W-:Y:S01]  /*0a30*/  FSETP.NAN.FTZ.AND P0, PT, |R12|.reuse, |R12|, PT ;  /* 0x4000000c0c00720b */ /* 0x040fe20003f18200 */
[----:B------:R-:W0:Y:S01]  /*0a40*/  MUFU.RCP R15, R8 ;  /* 0x00000008000f7308 */ /* 0x000e220000001000 */
        /* <DEDUP_REMOVED lines=8> */
[----:B0-----:R-:W-:-:S12]  /*0ad0*/  FMUL.FTZ R13, R12, R15 ;  /* 0x0000000f0c0d7220 */ /* 0x001fd80000410000 */
[----:B------:R-:W-:-:S05]  /*0ae0*/  @P0 FADD.FTZ R13, R13, -1 ;  /* 0xbf8000000d0d0421 */ /* 0x000fca0000010000 */
[----:B------:R-:W-:-:S13]  /*0af0*/  FSETP.NEU.FTZ.AND P0, PT, R13, RZ, PT ;  /* 0x000000ff0d00720b */ /* 0x000fda0003f1d000 */
[----:B------:R-:W0:Y:S01]  /*0b00*/  @P0 FRND.FTZ.FLOOR R12, R13 ;  /* 0x0000000d000c0307 */ /* 0x000e220000215000 */
[----:B------:R-:W-:Y:S01]  /*0b10*/  @!P0 FMUL.FTZ R7, R15, R7 ;  /* 0x000000070f078220 */ /* 0x000fe20000410000 */
[----:B0-----:R-:W-:-:S05]  /*0b20*/  @P0 FADD.FTZ R14, R13, -R12 ;  /* 0x8000000c0d0e0221 */ /* 0x001fca0000010000 */
[----:B------:R-:W-:-:S13]  /*0b30*/  FSETP.GT.AND P1, PT, R14, 0.5, P0 ;  /* 0x3f0000000e00780b */ /* 0x000fda0000724000 */
[----:B------:R-:W-:Y:S01]  /*0b40*/  @P1 FADD.FTZ R12, R12, 1 ;  /* 0x3f8000000c0c1421 */ /* 0x000fe20000010000 */
[----:B------:R-:W-:-:S07]  /*0b50*/  @!P0 LOP3.LUT R12, RZ, 0x80000000, R7, 0xb8, !PT ;  /* 0x80000000ff0c8812 */ /* 0x000fce00078eb807 */
.L_x_8730:
[----:B------:R-:W-:Y:S05]  /*0b60*/  BSYNC.RECONVERGENT B1 ;  /* 0x0000000000017941 */ /* 0x000fea0003800200 */
.L_x_8729:
[----:B-----5:R-:W-:Y:S01]  /*0b70*/  VIADD R8, R6, 0x80 ;  /* 0x0000008006087836 */ /* 0x020fe20000000000 */
[----:B------:R-:W-:Y:S04]  /*0b80*/  BSSY.RECONVERGENT B1, `(.L_x_8739) ;  /* 0x000005c000017945 */ /* 0x000fe80003800200 */
[----:B------:R-:W-:-:S13]  /*0b90*/  ISETP.GE.U32.AND P0, PT, R8, R5, PT ;  /* 0x000000050800720c */ /* 0x000fda0003f06070 */
[----:B------:R-:W-:Y:S05]  /*0ba0*/  @P0 BRA `(.L_x_8740) ;  /* 0x0000000400640947 */ /* 0x000fea0003800000 */
        /* <DEDUP_REMOVED lines=29> */
.L_x_8747:
[----:B------:R-:W-:Y:S01]  /*0d80*/  FSETP.GEU.FTZ.AND P0, PT, R16, -R15, PT ;  /* 0x8000000f1000720b */ /* 0x000fe20003f1e000 */
[----:B------:R-:W-:-:S12]  /*0d90*/  FADD.FTZ R7, R7, -1 ;  /* 0xbf80000007077421 */ /* 0x000fd80000010000 */
[----:B------:R-:W-:-:S07]  /*0da0*/  @!P0 FADD.FTZ R7, R7, -1 ;  /* 0xbf80000007078421 */ /* 0x000fce0000010000 */
.L_x_8746:
[----:B------:R-:W-:Y:S05]  /*0db0*/  BSYNC.RECONVERGENT B2 ;  /* 0x0000000000027941 */ /* 0x000fea0003800200 */
.L_x_8745:
[----:B------:R-:W-:Y:S01]  /*0dc0*/  FFMA.FTZ R14, -R15, R7, R14 ;  /* 0x000000070f0e7223 */ /* 0x000fe2000001010e */
[----:B------:R-:W-:Y:S06]  /*0dd0*/  BRA `(.L_x_8743) ;  /* 0x0000000000787947 */ /* 0x000fec0003800000 */
.L_x_8744:
        /* <DEDUP_REMOVED lines=14> */
.L_x_8750:
        /* <DEDUP_REMOVED lines=13> */
.L_x_8749:
[----:B------:R-:W-:Y:S05]  /*0f90*/  BSYNC.RECONVERGENT B2 ;  /* 0x0000000000027941 */ /* 0x000fea0003800200 */
.L_x_8748:
[----:B------:R-:W-:-:S04]  /*0fa0*/  FMUL.FTZ R16, R16, 1.1920928955078125e-07 ;  /* 0x3400000010107820 */ /* 0x000fc80000410000 */
[----:B------:R-:W-:-:S07]  /*0fb0*/  FMUL.FTZ R14, R7, R16 ;  /* 0x00000010070e7220 */ /* 0x000fce0000410000 */
.L_x_8743:
[----:B------:R-:W-:Y:S05]  /*0fc0*/  BSYNC.RECONVERGENT B0 ;  /* 0x0000000000007941 */ /* 0x000fea0003800200 */
.L_x_8742:
        /* <DEDUP_REMOVED lines=21> */
.L_x_8741:
[----:B------:R-:W0:Y:S02]  /*1120*/  MUFU.RCP R10, R10 ;  /* 0x0000000a000a7308 */ /* 0x000e240000001000 */
[----:B0-----:R-:W-:-:S07]  /*1130*/  FMUL.FTZ R9, R10, R9 ;  /* 0x000000090a097220 */ /* 0x001fce0000410000 */
.L_x_8740:
[----:B------:R-:W-:Y:S05]  /*1140*/  BSYNC.RECONVERGENT B1 ;  /* 0x0000000000017941 */ /* 0x000fea0003800200 */
.L_x_8739:
[----:B------:R-:W-:Y:S01]  /*1150*/  VIADD R10, R6, 0x100 ;  /* 0x00000100060a7836 */ /* 0x000fe20000000000 */
        /* <DEDUP_REMOVED lines=32> */
.L_x_8759:
[----:B------:R-:W-:Y:S01]  /*1360*/  FSETP.GEU.FTZ.AND P0, PT, R14, -R15, PT ;  /* 0x8000000f0e00720b */ /* 0x000fe20003f1e000 */
[----:B------:R-:W-:-:S12]  /*1370*/  FADD.FTZ R7, R7, -1 ;  /* 0xbf80000007077421 */ /* 0x000fd80000010000 */
[----:B------:R-:W-:-:S07]  /*1380*/  @!P0 FADD.FTZ R7, R7, -1 ;  /* 0xbf80000007078421 */ /* 0x000fce0000010000 */
.L_x_8758:
[----:B------:R-:W-:Y:S05]  /*1390*/  BSYNC.RECONVERGENT B2 ;  /* 0x0000000000027941 */ /* 0x000fea0003800200 */
.L_x_8757:
[----:B------:R-:W-:Y:S01]  /*13a0*/  FFMA.FTZ R10, -R15, R7, R10 ;  /* 0x000000070f0a7223 */ /* 0x000fe2000001010a */
[----:B------:R-:W-:Y:S06]  /*13b0*/  BRA `(.L_x_8755) ;  /* 0x0000000000807947 */ /* 0x000fec0003800000 */
.L_x_8756:
        /* <DEDUP_REMOVED lines=11> */
[----:B------:R-:W-:Y:S01]  /*1470*/  LOP3.LUT R10, R13, 0x7fffff, RZ, 0xc0, !PT ;  /* 0x007fffff0d0a7812 */ /* 0x000fe200078ec0ff */
[----:B------:R-:W-:-:S03]  /*1480*/  IMAD.MOV.U32 R16, RZ, RZ, R15 ;  /* 0x000000ffff107224 */ /* 0x000fc600078e000f */
[----:B------:R-:W-:-:S04]  /*1490*/  LOP3.LUT R10, R10, 0x3f800000, RZ, 0xfc, !PT ;  /* 0x3f8000000a0a7812 */ /* 0x000fc800078efcff */
[----:B------:R0:W1:Y:S03]  /*14a0*/  MUFU.RCP R13, R10 ;  /* 0x0000000a000d7308 */ /* 0x0000660000001000 */
.L_x_8762:
        /* <DEDUP_REMOVED lines=14> */
.L_x_8761:
[----:B------:R-:W-:Y:S05]  /*1590*/  BSYNC.RECONVERGENT B2 ;  /* 0x0000000000027941 */ /* 0x000fea0003800200 */
.L_x_8760:
[----:B0-----:R-:W-:-:S04]  /*15a0*/  FMUL.FTZ R10, R15, 1.1920928955078125e-07 ;  /* 0x340000000f0a7820 */ /* 0x001fc80000410000 */
[----:B------:R-:W-:-:S07]  /*15b0*/  FMUL.FTZ R10, R7, R10 ;  /* 0x0000000a070a7220 */ /* 0x000fce0000410000 */
.L_x_8755:
[----:B------:R-:W-:Y:S05]  /*15c0*/  BSYNC.RECONVERGENT B0 ;  /* 0x0000000000007941 */ /* 0x000fea0003800200 */
.L_x_8754:
[C---:B------:R-:W-:Y:S01]  /*15d0*/  FSETP.NAN.FTZ.AND P0, PT, |R10|.reuse, |R10|, PT ;  /* 0x4000000a0a00720b */ /* 0x040fe20003f18200 */
[----:B------:R-:W0:Y:S01]  /*15e0*/  MUFU.RCP R14, R20 ;  /* 0x00000014000e7308 */ /* 0x000e220000001000 */
[----:B------:R-:W-:-:S04]  /*15f0*/  LOP3.LUT R7, R10, 0x80000000, R11, 0xb8, !PT ;  /* 0x800000000a077812 */ /* 0x000fc800078eb80b */
[----:B------:R-:W-:Y:S02]  /*1600*/  FSEL R10, R10, R7, P0 ;  /* 0x000000070a0a7208 */ /* 0x000fe40000000000 */
[----:B------:R-:W-:Y:S02]  /*1610*/  PLOP3.LUT P0, PT, PT, PT, PT, 0x8, 0x80 ;  /* 0x000000000080781c */ /* 0x000fe40003f0e170 */
[C---:B------:R-:W-:Y:S01]  /*1620*/  FSETP.NEU.FTZ.AND P1, PT, R10.reuse, RZ, PT ;  /* 0x000000ff0a00720b */ /* 0x040fe20003f3d000 */
[----:B------:R-:W-:-:S04]  /*1630*/  FADD.FTZ R7, -R10, R11 ;  /* 0x0000000b0a077221 */ /* 0x000fc80000010100 */
[----:B0-----:R-:W-:-:S08]  /*1640*/  FMUL.FTZ R7, R7, R14 ;  /* 0x0000000e07077220 */ /* 0x001fd00000410000 */
        /* <DEDUP_REMOVED lines=13> */
.L_x_8753:
[----:B------:R-:W0:Y:S02]  /*1720*/  MUFU.RCP R20, R20 ;  /* 0x0000001400147308 */ /* 0x000e240000001000 */
[----:B0-----:R-:W-:-:S07]  /*1730*/  FMUL.FTZ R11, R20, R11 ;  /* 0x0000000b140b7220 */ /* 0x001fce0000410000 */
.L_x_8752:
[----:B------:R-:W-:Y:S05]  /*1740*/  BSYNC.RECONVERGENT B1 ;  /* 0x0000000000017941 */ /* 0x000fea0003800200 */
.L_x_8751:
        /* <DEDUP_REMOVED lines=33> */
.L_x_8771:
[----:B------:R-:W-:Y:S01]  /*1960*/  FSETP.GEU.FTZ.AND P0, PT, R14, -R15, PT ;  /* 0x8000000f0e00720b */ /* 0x000fe20003f1e000 */
[----:B------:R-:W-:-:S12]  /*1970*/  FADD.FTZ R7, R7, -1 ;  /* 0xbf80000007077421 */ /* 0x000fd80000010000 */
[----:B------:R-:W-:-:S07]  /*1980*/  @!P0 FADD.FTZ R7, R7, -1 ;  /* 0xbf80000007078421 */ /* 0x000fce0000010000 */
.L_x_8770:
[----:B------:R-:W-:Y:S05]  /*1990*/  BSYNC.RECONVERGENT B2 ;  /* 0x0000000000027941 */ /* 0x000fea0003800200 */
.L_x_8769:
[----:B------:R-:W-:Y:S01]  /*19a0*/  FFMA.FTZ R10, -R15, R7, R10 ;  /* 0x000000070f0a7223 */ /* 0x000fe2000001010a */
[----:B------:R-:W-:Y:S06]  /*19b0*/  BRA `(.L_x_8767) ;  /* 0x0000000000847947 */ /* 0x000fec0003800000 */
.L_x_8768:
[----:B------:R-:W-:Y:S01]  /*19c0*/  LOP3.LUT R17, R13, 0xff800000, RZ, 0xc0, !PT ;  /* 0xff8000000d117812 */ /* 0x000fe200078ec0ff */
[----:B------:R-:W-:Y:S01]  /*19d0*/  BSSY.RECONVERGENT B2, `(.L_x_8772) ;  /* 0x000001d000027945 */ /* 0x000fe20003800200 */
[C---:B------:R-:W-:Y:S02]  /*19e0*/  ISETP.GT.U32.AND P0, PT, R10.reuse, 0x7f7fffff, PT ;  /* 0x7f7fffff0a00780c */ /* 0x040fe40003f04070 */
[C---:B------:R-:W-:Y:S02]  /*19f0*/  IADD3 R7, PT, PT, R10.reuse, 0xb800000, -R17 ;  /* 0x0b8000000a077810 */ /* 0x040fe40007ffe811 */
[----:B------:R-:W-:Y:S02]  /*1a00*/  LOP3.LUT R10, R10, 0x7fffff, RZ, 0xc0, !PT ;  /* 0x007fffff0a0a7812 */ /* 0x000fe400078ec0ff */
[----:B------:R-:W-:Y:S02]  /*1a10*/  LOP3.LUT P1, R15, R7, 0xff800000, RZ, 0xc0, !PT ;  /* 0xff800000070f7812 */ /* 0x000fe4000782c0ff */
[----:B------:R-:W-:-:S02]  /*1a20*/  LOP3.LUT R14, R10, 0x3f800000, RZ, 0xfc, !PT ;  /* 0x3f8000000a0e7812 */ /* 0x000fc400078efcff */
[----:B------:R-:W-:Y:S02]  /*1a30*/  FSETP.GT.FTZ.AND P2, PT, |R24|, RZ, PT ;  /* 0x000000ff1800720b */ /* 0x000fe40003f54200 */
[----:B------:R-:W-:Y:S01]  /*1a40*/  FSEL R7, R17, +QNAN , !P0 ;  /* 0x7fffffff11077808 */ /* 0x000fe20004000000 */
[----:B------:R-:W-:-:S03]  /*1a50*/  IMAD.MOV.U32 R16, RZ, RZ, R14 ;  /* 0x000000ffff107224 */ /* 0x000fc600078e000e */
[----:B------:R-:W-:-:S03]  /*1a60*/  FSEL R7, R7, +QNAN , P2 ;  /* 0x7fffffff07077808 */ /* 0x000fc60001000000 */
[----:B------:R-:W-:Y:S05]  /*1a70*/  @!P1 BRA `(.L_x_8773) ;  /* 0x0000000000489947 */ /* 0x000fea0003800000 */
[----:B------:R-:W-:Y:S02]  /*1a80*/  LOP3.LUT R10, R13, 0x7fffff, RZ, 0xc0, !PT ;  /* 0x007fffff0d0a7812 */ /* 0x000fe400078ec0ff */
[----:B------:R-:W-:Y:S01]  /*1a90*/  MOV R16, R14 ;  /* 0x0000000e00107202 */ /* 0x000fe20000000f00 */
[----:B------:R-:W-:Y:S01]  /*1aa0*/  IMAD.MOV.U32 R14, RZ, RZ, R15 ;  /* 0x000000ffff0e7224 */ /* 0x000fe200078e000f */
[----:B------:R-:W-:-:S04]  /*1ab0*/  LOP3.LUT R10, R10, 0x3f800000, RZ, 0xfc, !PT ;  /* 0x3f8000000a0a7812 */ /* 0x000fc800078efcff */
[----:B------:R0:W1:Y:S03]  /*1ac0*/  MUFU.RCP R13, R10 ;  /* 0x0000000a000d7308 */ /* 0x0000660000001000 */
.L_x_8774:
        /* <DEDUP_REMOVED lines=13> */
.L_x_8773:
[----:B------:R-:W-:Y:S05]  /*1ba0*/  BSYNC.RECONVERGENT B2 ;  /* 0x0000000000027941 */ /* 0x000fea0003800200 */
.L_x_8772:
[----:B------:R-:W-:-:S04]  /*1bb0*/  FMUL.FTZ R16, R16, 1.1920928955078125e-07 ;  /* 0x3400000010107820 */ /* 0x000fc80000410000 */
[----:B0-----:R-:W-:-:S07]  /*1bc0*/  FMUL.FTZ R10, R7, R16 ;  /* 0x00000010070a7220 */ /* 0x001fce0000410000 */
.L_x_8767:
[----:B------:R-:W-:Y:S05]  /*1bd0*/  BSYNC.RECONVERGENT B0 ;  /* 0x0000000000007941 */ /* 0x000fea0003800200 */
.L_x_8766:
        /* <DEDUP_REMOVED lines=21> */
.L_x_8765:
[----:B------:R-:W0:Y:S02]  /*1d30*/  MUFU.RCP R24, R24 ;  /* 0x0000001800187308 */ /* 0x000e240000001000 */
[----:B0-----:R-:W-:-:S07]  /*1d40*/  FMUL.FTZ R21, R24, R21 ;  /* 0x0000001518157220 */ /* 0x001fce0000410000 */
.L_x_8764:
[----:B------:R-:W-:Y:S05]  /*1d50*/  BSYNC.RECONVERGENT B1 ;  /* 0x0000000000017941 */ /* 0x000fea0003800200 */
.L_x_8763:
[----:B------:R-:W-:Y:S01]  /*1d60*/  IADD3 R10, PT, PT, R6, 0x200, RZ ;  /* 0x00000200060a7810 */ /* 0x000fe20007ffe0ff */
[----:B------:R-:W-:Y:S03]  /*1d70*/  BSSY.RECONVERGENT B1, `(.L_x_8775) ;  /* 0x000005f000017945 */ /* 0x000fe60003800200 */
        /* <DEDUP_REMOVED lines=31> */
.L_x_8783:
[----:B------:R-:W-:Y:S01]  /*1f70*/  FSETP.GEU.FTZ.AND P0, PT, R14, -R15, PT ;  /* 0x8000000f0e00720b */ /* 0x000fe20003f1e000 */
[----:B------:R-:W-:-:S12]  /*1f80*/  FADD.FTZ R7, R7, -1 ;  /* 0xbf80000007077421 */ /* 0x000fd80000010000 */
[----:B------:R-:W-:-:S07]  /*1f90*/  @!P0 FADD.FTZ R7, R7, -1 ;  /* 0xbf80000007078421 */ /* 0x000fce0000010000 */
.L_x_8782:
[----:B------:R-:W-:Y:S05]  /*1fa0*/  BSYNC.RECONVERGENT B2 ;  /* 0x0000000000027941 */ /* 0x000fea0003800200 */
.L_x_8781:
[----:B------:R-:W-:Y:S01]  /*1fb0*/  FFMA.FTZ R10, -R15, R7, R10 ;  /* 0x000000070f0a7223 */ /* 0x000fe2000001010a */
[----:B------:R-:W-:Y:S06]  /*1fc0*/  BRA `(.L_x_8779) ;  /* 0x0000000000847947 */ /* 0x000fec0003800000 */
.L_x_8780:
        /* <DEDUP_REMOVED lines=12> */
[----:B------:R-:W-:Y:S01]  /*2090*/  LOP3.LUT R10, R13, 0x7fffff, RZ, 0xc0, !PT ;  /* 0x007fffff0d0a7812 */ /* 0x000fe200078ec0ff */
[----:B------:R-:W-:Y:S02]  /*20a0*/  IMAD.MOV.U32 R16, RZ, RZ, R14 ;  /* 0x000000ffff107224 */ /* 0x000fe400078e000e */
[----:B------:R-:W-:Y:S01]  /*20b0*/  IMAD.MOV.U32 R14, RZ, RZ, R15 ;  /* 0x000000ffff0e7224 */ /* 0x000fe200078e000f */
[----:B------:R-:W-:-:S04]  /*20c0*/  LOP3.LUT R10, R10, 0x3f800000, RZ, 0xfc, !PT ;  /* 0x3f8000000a0a7812 */ /* 0x000fc800078efcff */
[----:B------:R0:W1:Y:S03]  /*20d0*/  MUFU.RCP R13, R10 ;  /* 0x0000000a000d7308 */ /* 0x0000660000001000 */
.L_x_8786:
        /* <DEDUP_REMOVED lines=13> */
.L_x_8785:
[----:B------:R-:W-:Y:S05]  /*21b0*/  BSYNC.RECONVERGENT B2 ;  /* 0x0000000000027941 */ /* 0x000fea0003800200 */
.L_x_8784:
[----:B------:R-:W-:-:S04]  /*21c0*/  FMUL.FTZ R16, R16, 1.1920928955078125e-07 ;  /* 0x3400000010107820 */ /* 0x000fc80000410000 */
[----:B0-----:R-:W-:-:S07]  /*21d0*/  FMUL.FTZ R10, R7, R16 ;  /* 0x00000010070a7220 */ /* 0x001fce0000410000 */
.L_x_8779:
[----:B------:R-:W-:Y:S05]  /*21e0*/  BSYNC.RECONVERGENT B0 ;  /* 0x0000000000007941 */ /* 0x000fea0003800200 */
.L_x_8778:
        /* <DEDUP_REMOVED lines=21> */
.L_x_8777:
[----:B------:R-:W0:Y:S02]  /*2340*/  MUFU.RCP R0, R0 ;  /* 0x0000000000007308 */ /* 0x000e240000001000 */
[----:B0-----:R-:W-:-:S07]  /*2350*/  FMUL.FTZ R25, R0, R25 ;  /* 0x0000001900197220 */ /* 0x001fce0000410000 */
.L_x_8776:
[----:B------:R-:W-:Y:S05]  /*2360*/  BSYNC.RECONVERGENT B1 ;  /* 0x0000000000017941 */ /* 0x000fea0003800200 */
.L_x_8775:
        /* <DEDUP_REMOVED lines=33> */
.L_x_8795:
[----:B------:R-:W-:Y:S01]  /*2580*/  FSETP.GEU.FTZ.AND P0, PT, R13, -R15, PT ;  /* 0x8000000f0d00720b */ /* 0x000fe20003f1e000 */
[----:B------:R-:W-:-:S12]  /*2590*/  FADD.FTZ R7, R7, -1 ;  /* 0xbf80000007077421 */ /* 0x000fd80000010000 */
[----:B------:R-:W-:-:S07]  /*25a0*/  @!P0 FADD.FTZ R7, R7, -1 ;  /* 0xbf80000007078421 */ /* 0x000fce0000010000 */
.L_x_8794:
[----:B------:R-:W-:Y:S05]  /*25b0*/  BSYNC.RECONVERGENT B2 ;  /* 0x0000000000027941 */ /* 0x000fea0003800200 */
.L_x_8793:
[----:B------:R-:W-:Y:S01]  /*25c0*/  FFMA.FTZ R0, -R15, R7, R0 ;  /* 0x000000070f007223 */ /* 0x000fe20000010100 */
[----:B------:R-:W-:Y:S06]  /*25d0*/  BRA `(.L_x_8791) ;  /* 0x0000000000787947 */ /* 0x000fec0003800000 */
.L_x_8792:
        /* <DEDUP_REMOVED lines=14> */
.L_x_8798:
        /* <DEDUP_REMOVED lines=13> */
.L_x_8797:
[----:B------:R-:W-:Y:S05]  /*2790*/  BSYNC.RECONVERGENT B2 ;  /* 0x0000000000027941 */ /* 0x000fea0003800200 */
.L_x_8796:
[----:B------:R-:W-:-:S04]  /*27a0*/  FMUL.FTZ R13, R13, 1.1920928955078125e-07 ;  /* 0x340000000d0d7820 */ /* 0x000fc80000410000 */
[----:B------:R-:W-:-:S07]  /*27b0*/  FMUL.FTZ R0, R0, R13 ;  /* 0x0000000d00007220 */ /* 0x000fce0000410000 */
.L_x_8791:
[----:B------:R-:W-:Y:S05]  /*27c0*/  BSYNC.RECONVERGENT B0 ;  /* 0x0000000000007941 */ /* 0x000fea0003800200 */
.L_x_8790:
[C---:B------:R-:W-:Y:S01]  /*27d0*/  FSETP.NAN.FTZ.AND P0, PT, |R0|.reuse, |R0|, PT ;  /* 0x400000000000720b */ /* 0x040fe20003f18200 */
[----:B------:R-:W1:Y:S01]  /*27e0*/  MUFU.RCP R13, R2 ;  /* 0x00000002000d7308 */ /* 0x000e620000001000 */
[----:B0-----:R-:W-:-:S04]  /*27f0*/  LOP3.LUT R7, R0, 0x80000000, R3, 0xb8, !PT ;  /* 0x8000000000077812 */ /* 0x001fc800078eb803 */
        /* <DEDUP_REMOVED lines=18> */
.L_x_8789:
[----:B------:R-:W0:Y:S02]  /*2920*/  MUFU.RCP R2, R2 ;  /* 0x0000000200027308 */ /* 0x000e240000001000 */
[----:B0-----:R-:W-:-:S07]  /*2930*/  FMUL.FTZ R3, R2, R3 ;  /* 0x0000000302037220 */ /* 0x001fce0000410000 */
.L_x_8788:
[----:B------:R-:W-:Y:S05]  /*2940*/  BSYNC.RECONVERGENT B1 ;  /* 0x0000000000017941 */ /* 0x000fea0003800200 */
.L_x_8787:
        /* <DEDUP_REMOVED lines=33> */
.L_x_8807:
[----:B------:R-:W-:Y:S01]  /*2b60*/  FSETP.GEU.FTZ.AND P0, PT, R7, -R15, PT ;  /* 0x8000000f0700720b */ /* 0x000fe20003f1e000 */
[----:B------:R-:W-:-:S12]  /*2b70*/  FADD.FTZ R13, R13, -1 ;  /* 0xbf8000000d0d7421 */ /* 0x000fd80000010000 */
[----:B------:R-:W-:-:S07]  /*2b80*/  @!P0 FADD.FTZ R13, R13, -1 ;  /* 0xbf8000000d0d8421 */ /* 0x000fce0000010000 */
.L_x_8806:
[----:B------:R-:W-:Y:S05]  /*2b90*/  BSYNC.RECONVERGENT B2 ;  /* 0x0000000000027941 */ /* 0x000fea0003800200 */
.L_x_8805:
[----:B------:R-:W-:Y:S01]  /*2ba0*/  FFMA.FTZ R0, -R15, R13, R0 ;  /* 0x0000000d0f007223 */ /* 0x000fe20000010100 */
[----:B------:R-:W-:Y:S06]  /*2bb0*/  BRA `(.L_x_8803) ;  /* 0x0000000000787947 */ /* 0x000fec0003800000 */
.L_x_8804:
        /* <DEDUP_REMOVED lines=14> */
.L_x_8810:
        /* <DEDUP_REMOVED lines=13> */
.L_x_8809:
[----:B------:R-:W-:Y:S05]  /*2d70*/  BSYNC.RECONVERGENT B2 ;  /* 0x0000000000027941 */ /* 0x000fea0003800200 */
.L_x_8808:
[----:B------:R-:W-:-:S04]  /*2d80*/  FMUL.FTZ R7, R10, 1.1920928955078125e-07 ;  /* 0x340000000a077820 */ /* 0x000fc80000410000 */
[----:B------:R-:W-:-:S07]  /*2d90*/  FMUL.FTZ R0, R0, R7 ;  /* 0x0000000700007220 */ /* 0x000fce0000410000 */
.L_x_8803:
[----:B------:R-:W-:Y:S05]  /*2da0*/  BSYNC.RECONVERGENT B0 ;  /* 0x0000000000007941 */ /* 0x000fea0003800200 */
.L_x_8802:
        /* <DEDUP_REMOVED lines=21> */
.L_x_8801:
[----:B------:R-:W0:Y:S02]  /*2f00*/  MUFU.RCP R26, R26 ;  /* 0x0000001a001a7308 */ /* 0x000e240000001000 */
[----:B0-----:R-:W-:-:S07]  /*2f10*/  FMUL.FTZ R27, R26, R27 ;  /* 0x0000001b1a1b7220 */ /* 0x001fce0000410000 */
.L_x_8800:
[----:B------:R-:W-:Y:S05]  /*2f20*/  BSYNC.RECONVERGENT B1 ;  /* 0x0000000000017941 */ /* 0x000fea0003800200 */
.L_x_8799:
        /* <DEDUP_REMOVED lines=33> */
.L_x_8819:
[----:B------:R-:W-:Y:S01]  /*3140*/  FSETP.GEU.FTZ.AND P0, PT, R7, -R15, PT ;  /* 0x8000000f0700720b */ /* 0x000fe20003f1e000 */
[----:B------:R-:W-:-:S12]  /*3150*/  FADD.FTZ R13, R13, -1 ;  /* 0xbf8000000d0d7421 */ /* 0x000fd80000010000 */
[----:B------:R-:W-:-:S07]  /*3160*/  @!P0 FADD.FTZ R13, R13, -1 ;  /* 0xbf8000000d0d8421 */ /* 0x000fce0000010000 */
.L_x_8818:
[----:B------:R-:W-:Y:S05]  /*3170*/  BSYNC.RECONVERGENT B2 ;  /* 0x0000000000027941 */ /* 0x000fea0003800200 */
.L_x_8817:
[----:B------:R-:W-:Y:S01]  /*3180*/  FFMA.FTZ R0, -R15, R13, R0 ;  /* 0x0000000d0f007223 */ /* 0x000fe20000010100 */
[----:B------:R-:W-:Y:S06]  /*3190*/  BRA `(.L_x_8815) ;  /* 0x0000000000787947 */ /* 0x000fec0003800000 */
.L_x_8816:
        /* <DEDUP_REMOVED lines=14> */
.L_x_8822:
        /* <DEDUP_REMOVED lines=13> */
.L_x_8821:
[----:B------:R-:W-:Y:S05]  /*3350*/  BSYNC.RECONVERGENT B2 ;  /* 0x0000000000027941 */ /* 0x000fea0003800200 */
.L_x_8820:
[----:B------:R-:W-:-:S04]  /*3360*/  FMUL.FTZ R7, R2, 1.1920928955078125e-07 ;  /* 0x3400000002077820 */ /* 0x000fc80000410000 */
[----:B------:R-:W-:-:S07]  /*3370*/  FMUL.FTZ R0, R0, R7 ;  /* 0x0000000700007220 */ /* 0x000fce0000410000 */
.L_x_8815:
[----:B------:R-:W-:Y:S05]  /*3380*/  BSYNC.RECONVERGENT B0 ;  /* 0x0000000000007941 */ /* 0x000fea0003800200 */
.L_x_8814:
        /* <DEDUP_REMOVED lines=21> */
.L_x_8813:
[----:B------:R-:W0:Y:S02]  /*34e0*/  MUFU.RCP R22, R22 ;  /* 0x0000001600167308 */ /* 0x000e240000001000 */
[----:B0-----:R-:W-:-:S07]  /*34f0*/  FMUL.FTZ R23, R22, R23 ;  /* 0x0000001716177220 */ /* 0x001fce0000410000 */
.L_x_8812:
[----:B------:R-:W-:Y:S05]  /*3500*/  BSYNC.RECONVERGENT B1 ;  /* 0x0000000000017941 */ /* 0x000fea0003800200 */
.L_x_8811:
[----:B------:R-:W-:Y:S01]  /*3510*/  ISETP.GE.U32.AND P0, PT, R6, R5, PT ;  /* 0x000000050600720c */ /* 0x000fe20003f06070 */
[----:B------:R-:W-:Y:S04]  /*3520*/  BSSY.RECONVERGENT B0, `(.L_x_8823) ;  /* 0x0000033000007945 */ /* 0x000fe80003800200 */
[----:B------:R-:W-:Y:S08]  /*3530*/  BSSY.RELIABLE B1, `(.L_x_8824) ;  /* 0x000002b000017945 */ /* 0x000ff00003800100 */
[----:B------:R-:W-:Y:S05]  /*3540*/  @P0 BRA `(.L_x_8825) ;  /* 0x0000000000300947 */ /* 0x000fea0003800000 */
[----:B0-----:R-:W0:Y:S01]  /*3550*/  LDC.64 R14, c[0x0][0x388] ;  /* 0x0000e200ff0e7b82 */ /* 0x001e220000000a00 */
[----:B------:R-:W-:Y:S01]  /*3560*/  IMAD.IADD R7, R4, 0x1, R6 ;  /* 0x0000000104077824 */ /* 0x000fe200078e0206 */
[----:B------:R-:W-:-:S04]  /*3570*/  MOV R6, R8 ;  /* 0x0000000800067202 */ /* 0x000fc80000000f00 */
[----:B------:R-:W-:Y:S01]  /*3580*/  ISETP.GE.U32.AND P0, PT, R6, R5, PT ;  /* 0x000000050600720c */ /* 0x000fe20003f06070 */
[----:B0-----:R-:W-:-:S05]  /*3590*/  IMAD.WIDE.U32 R14, R7, 0x4, R14 ;  /* 0x00000004070e7825 */ /* 0x001fca00078e000e */
[----:B------:R0:W-:Y:S07]  /*35a0*/  STG.E desc[UR4][R14.64], R12 ;  /* 0x0000000c0e007986 */ /* 0x0001ee000c101904 */
[----:B------:R-:W-:Y:S05]  /*35b0*/  @P0 BRA `(.L_x_8826) ;  /* 0x0000000000300947 */ /* 0x000fea0003800000 */
[----:B0-----:R-:W0:Y:S01]  /*35c0*/  LDC.64 R12, c[0x0][0x388] ;  /* 0x0000e200ff0c7b82 */ /* 0x001e220000000a00 */
[----:B------:R-:W-:Y:S02]  /*35d0*/  IMAD.IADD R7, R4, 0x1, R6 ;  /* 0x0000000104077824 */ /* 0x000fe400078e0206 */
[----:B------:R-:W-:Y:S02]  /*35e0*/  VIADD R6, R6, 0x80 ;  /* 0x0000008006067836 */ /* 0x000fe40000000000 */
[----:B0-----:R-:W-:-:S05]  /*35f0*/  IMAD.WIDE.U32 R12, R7, 0x4, R12 ;  /* 0x00000004070c7825 */ /* 0x001fca00078e000c */
[----:B------:R1:W-:Y:S02]  /*3600*/  STG.E desc[UR4][R12.64], R9 ;  /* 0x000000090c007986 */ /* 0x0003e4000c101904 */
.L_x_8825:
[----:B------:R-:W-:-:S13]  /*3610*/  ISETP.GE.U32.AND P0, PT, R6, R5, PT ;  /* 0x000000050600720c */ /* 0x000fda0003f06070 */
[----:B------:R-:W-:Y:S05]  /*3620*/  @P0 BRA `(.L_x_8827) ;  /* 0x0000000000300947 */ /* 0x000fea0003800000 */
[----:B-1----:R-:W1:Y:S01]  /*3630*/  LDC.64 R8, c[0x0][0x388] ;  /* 0x0000e200ff087b82 */ /* 0x002e620000000a00 */
[----:B------:R-:W-:Y:S01]  /*3640*/  IMAD.IADD R7, R4, 0x1, R6 ;  /* 0x0000000104077824 */ /* 0x000fe200078e0206 */
[----:B------:R-:W-:-:S03]  /*3650*/  IADD3 R6, PT, PT, R6, 0x80, RZ ;  /* 0x0000008006067810 */ /* 0x000fc60007ffe0ff */
[----:B-1----:R-:W-:-:S05]  /*3660*/  IMAD.WIDE.U32 R8, R7, 0x4, R8 ;  /* 0x0000000407087825 */ /* 0x002fca00078e0008 */
[----:B------:R1:W-:Y:S02]  /*3670*/  STG.E desc[UR4][R8.64], R11 ;  /* 0x0000000b08007986 */ /* 0x0003e4000c101904 */
.L_x_8826:
[----:B------:R-:W-:-:S13]  /*3680*/  ISETP.GE.U32.AND P0, PT, R6, R5, PT ;  /* 0x000000050600720c */ /* 0x000fda0003f06070 */
[----:B------:R-:W-:Y:S05]  /*3690*/  @P0 BRA `(.L_x_8828) ;  /* 0x0000000000300947 */ /* 0x000fea0003800000 */
[----:B-1----:R-:W1:Y:S01]  /*36a0*/  LDC.64 R8, c[0x0][0x388] ;  /* 0x0000e200ff087b82 */ /* 0x002e620000000a00 */
[----:B------:R-:W-:Y:S02]  /*36b0*/  IMAD.IADD R7, R4, 0x1, R6 ;  /* 0x0000000104077824 */ /* 0x000fe400078e0206 */
[----:B------:R-:W-:Y:S02]  /*36c0*/  VIADD R6, R6, 0x80 ;  /* 0x0000008006067836 */ /* 0x000fe40000000000 */
[----:B-1----:R-:W-:-:S05]  /*36d0*/  IMAD.WIDE.U32 R8, R7, 0x4, R8 ;  /* 0x0000000407087825 */ /* 0x002fca00078e0008 */
[----:B------:R2:W-:Y:S02]  /*36e0*/  STG.E desc[UR4][R8.64], R21 ;  /* 0x0000001508007986 */ /* 0x0005e4000c101904 */
.L_x_8827:
[----:B------:R-:W-:-:S13]  /*36f0*/  ISETP.GE.U32.AND P0, PT, R6, R5, PT ;  /* 0x000000050600720c */ /* 0x000fda0003f06070 */
[----:B------:R-:W-:Y:S05]  /*3700*/  @P0 BRA `(.L_x_8829) ;  /* 0x0000000000340947 */ /* 0x000fea0003800000 */
[----:B-12---:R-:W1:Y:S01]  /*3710*/  LDC.64 R8, c[0x0][0x388] ;  /* 0x0000e200ff087b82 */ /* 0x006e620000000a00 */
[----:B------:R-:W-:Y:S01]  /*3720*/  IMAD.IADD R7, R4, 0x1, R6 ;  /* 0x0000000104077824 */ /* 0x000fe200078e0206 */
[----:B------:R-:W-:-:S03]  /*3730*/  IADD3 R6, PT, PT, R6, 0x80, RZ ;  /* 0x0000008006067810 */ /* 0x000fc60007ffe0ff */
[----:B-1----:R-:W-:-:S05]  /*3740*/  IMAD.WIDE.U32 R8, R7, 0x4, R8 ;  /* 0x0000000407087825 */ /* 0x002fca00078e0008 */
[----:B------:R2:W-:Y:S02]  /*3750*/  STG.E desc[UR4][R8.64], R25 ;  /* 0x0000001908007986 */ /* 0x0005e4000c101904 */
.L_x_8828:
[----:B------:R-:W-:-:S13]  /*3760*/  ISETP.GE.U32.AND P0, PT, R6, R5, PT ;  /* 0x000000050600720c */ /* 0x000fda0003f06070 */
[----:B------:R-:W-:Y:S05]  /*3770*/  @P0 BREAK.RELIABLE B1 ;  /* 0x0000000000010942 */ /* 0x000fea0003800100 */
[----:B------:R-:W-:Y:S05]  /*3780*/  @P0 BRA `(.L_x_8830) ;  /* 0x0000000000300947 */ /* 0x000fea0003800000 */
[----:B-12---:R-:W1:Y:S01]  /*3790*/  LDC.64 R8, c[0x0][0x388] ;  /* 0x0000e200ff087b82 */ /* 0x006e620000000a00 */
[----:B------:R-:W-:Y:S02]  /*37a0*/  IMAD.IADD R7, R4, 0x1, R6 ;  /* 0x0000000104077824 */ /* 0x000fe400078e0206 */
[----:B------:R-:W-:Y:S02]  /*37b0*/  VIADD R6, R6, 0x80 ;  /* 0x0000008006067836 */ /* 0x000fe40000000000 */
[----:B-1----:R-:W-:-:S05]  /*37c0*/  IMAD.WIDE.U32 R8, R7, 0x4, R8 ;  /* 0x0000000407087825 */ /* 0x002fca00078e0008 */
[----:B------:R3:W-:Y:S02]  /*37d0*/  STG.E desc[UR4][R8.64], R3 ;  /* 0x0000000308007986 */ /* 0x0007e4000c101904 */
.L_x_8829:
[----:B------:R-:W-:Y:S05]  /*37e0*/  BSYNC.RELIABLE B1 ;  /* 0x0000000000017941 */ /* 0x000fea0003800100 */
.L_x_8824:
[----:B------:R-:W-:-:S13]  /*37f0*/  ISETP.GE.U32.AND P0, PT, R6, R5, PT ;  /* 0x000000050600720c */ /* 0x000fda0003f06070 */
[----:B---3--:R-:W3:Y:S01]  /*3800*/  @!P0 LDC.64 R2, c[0x0][0x388] ;  /* 0x0000e200ff028b82 */ /* 0x008ee20000000a00 */
[----:B------:R-:W-:Y:S01]  /*3810*/  @!P0 IMAD.IADD R7, R4, 0x1, R6 ;  /* 0x0000000104078824 */ /* 0x000fe200078e0206 */
[----:B------:R-:W-:-:S03]  /*3820*/  @!P0 IADD3 R6, PT, PT, R6, 0x80, RZ ;  /* 0x0000008006068810 */ /* 0x000fc60007ffe0ff */
[----:B---3--:R-:W-:-:S05]  /*3830*/  @!P0 IMAD.WIDE.U32 R2, R7, 0x4, R2 ;  /* 0x0000000407028825 */ /* 0x008fca00078e0002 */
[----:B------:R3:W-:Y:S02]  /*3840*/  @!P0 STG.E desc[UR4][R2.64], R27 ;  /* 0x0000001b02008986 */ /* 0x0007e4000c101904 */
.L_x_8830:
[----:B------:R-:W-:Y:S05]  /*3850*/  BSYNC.RECONVERGENT B0 ;  /* 0x0000000000007941 */ /* 0x000fea0003800200 */
.L_x_8823:
[----:B------:R-:W-:Y:S05]  /*3860*/  WARPSYNC.ALL ;  /* 0x0000000000007948 */ /* 0x000fea0003800000 */
[----:B------:R-:W-:-:S13]  /*3870*/  ISETP.GE.U32.AND P0, PT, R6, R5, PT ;  /* 0x000000050600720c */ /* 0x000fda0003f06070 */
[----:B------:R-:W-:Y:S05]  /*3880*/  @P0 EXIT ;  /* 0x000000000000094d */ /* 0x000fea0003800000 */
[----:B---3--:R-:W3:Y:S01]  /*3890*/  LDC.64 R2, c[0x0][0x388] ;  /* 0x0000e200ff027b82 */ /* 0x008ee20000000a00 */
[----:B------:R-:W-:-:S04]  /*38a0*/  IMAD.IADD R5, R4, 0x1, R6 ;  /* 0x0000000104057824 */ /* 0x000fc800078e0206 */
[----:B---3--:R-:W-:-:S05]  /*38b0*/  IMAD.WIDE.U32 R2, R5, 0x4, R2 ;  /* 0x0000000405027825 */ /* 0x008fca00078e0002 */
[----:B------:R-:W-:Y:S01]  /*38c0*/  STG.E desc[UR4][R2.64], R23 ;  /* 0x0000001702007986 */ /* 0x000fe2000c101904 */
[----:B------:R-:W-:Y:S05]  /*38d0*/  EXIT ;  /* 0x000000000000794d */ /* 0x000fea0003800000 */
.L_x_8728:
[----:B------:R-:W0:Y:S01]  /*38e0*/  S2R R0, SR_TID.X ;  /* 0x0000000000007919 */ /* 0x000e220000002100 */
[----:B------:R-:W1:Y:S02]  /*38f0*/  LDC.64 R2, c[0x0][0x398] ;  /* 0x0000e600ff027b82 */ /* 0x000e640000000a00 */
[----:B-1----:R-:W-:-:S04]  /*3900*/  IMAD.WIDE.U32 R2, R4, 0x4, R2 ;  /* 0x0000000404027825 */ /* 0x002fc800078e0002 */
[----:B0-----:R-:W-:Y:S02]  /*3910*/  IMAD.WIDE.U32 R24, R0, 0x8, R2 ;  /* 0x0000000800187825 */ /* 0x001fe400078e0002 */
[----:B------:R-:W0:Y:S03]  /*3920*/  LDC.64 R2, c[0x0][0x390] ;  /* 0x0000e400ff027b82 */ /* 0x000e260000000a00 */
[----:B------:R-:W2:Y:S04]  /*3930*/  LDG.E.64 R18, desc[UR4][R24.64] ;  /* 0x0000000418127981 */ /* 0x000ea8000c1e1b00 */
[----:B------:R1:W5:Y:S04]  /*3940*/  LDG.E.64 R12, desc[UR4][R24.64+0x400] ;  /* 0x00040004180c7981 */ /* 0x000368000c1e1b00 */
[----:B------:R1:W5:Y:S01]  /*3950*/  LDG.E.64 R6, desc[UR4][R24.64+0x800] ;  /* 0x0008000418067981 */ /* 0x000362000c1e1b00 */
[----:B0-----:R-:W-:-:S04]  /*3960*/  IMAD.WIDE.U32 R2, R4, 0x4, R2 ;  /* 0x0000000404027825 */ /* 0x001fc800078e0002 */
[----:B------:R-:W-:Y:S02]  /*3970*/  IMAD.WIDE.U32 R22, R0, 0x8, R2 ;  /* 0x0000000800167825 */ /* 0x000fe400078e0002 */
[----:B------:R1:W5:Y:S04]  /*3980*/  LDG.E.64 R2, desc[UR4][R24.64+0xc00] ;  /* 0x000c000418027981 */ /* 0x000368000c1e1b00 */
[----:B------:R-:W3:Y:S04]  /*3990*/  LDG.E.64 R16, desc[UR4][R22.64] ;  /* 0x0000000416107981 */ /* 0x000ee8000c1e1b00 */
[----:B------:R1:W5:Y:S04]  /*39a0*/  LDG.E.64 R14, desc[UR4][R22.64+0x400] ;  /* 0x00040004160e7981 */ /* 0x000368000c1e1b00 */
[----:B------:R1:W5:Y:S04]  /*39b0*/  LDG.E.64 R10, desc[UR4][R22.64+0x800] ;  /* 0x00080004160a7981 */ /* 0x000368000c1e1b00 */
[----:B------:R1:W5:Y:S01]  /*39c0*/  LDG.E.64 R8, desc[UR4][R22.64+0xc00] ;  /* 0x000c000416087981 */ /* 0x000362000c1e1b00 */
[----:B------:R-:W-:Y:S01]  /*39d0*/  BSSY.RECONVERGENT B1, `(.L_x_8831) ;  /* 0x000005a000017945 */ /* 0x000fe20003800200 */
[----:B--2---:R-:W-:-:S13]  /*39e0*/  FSETP.NEU.FTZ.AND P0, PT, R18, RZ, PT ;  /* 0x000000ff1200720b */ /* 0x004fda0003f1d000 */
[----:B------:R-:W3:Y:S02]  /*39f0*/  @!P0 MUFU.RCP R5, R18 ;  /* 0x0000001200058308 */ /* 0x000ee40000001000 */
[----:B---3--:R-:W-:Y:S01]  /*3a00*/  @!P0 FMUL.FTZ R20, R16, R5 ;  /* 0x0000000510148220 */ /* 0x008fe20000410000 */
[----:B-1----:R-:W-:Y:S06]  /*3a10*/  @!P0 BRA `(.L_x_8832) ;  /* 0x0000000400548947 */ /* 0x002fec0003800000 */
        /* <DEDUP_REMOVED lines=30> */
.L_x_8837:
[----:B------:R-:W-:Y:S05]  /*3c00*/  BSYNC.RECONVERGENT B2 ;  /* 0x0000000000027941 */ /* 0x000fea0003800200 */
.L_x_8836:
[----:B------:R-:W-:Y:S01]  /*3c10*/  FFMA.FTZ R5, -R20, R24, R5 ;  /* 0x0000001814057223 */ /* 0x000fe20000010105 */
[----:B------:R-:W-:Y:S06]  /*3c20*/  BRA `(.L_x_8834) ;  /* 0x0000000000807947 */ /* 0x000fec0003800000 */
.L_x_8835:
        /* <DEDUP_REMOVED lines=11> */
[----:B------:R-:W-:Y:S02]  /*3ce0*/  LOP3.LUT R20, R20, 0x7fffff, RZ, 0xc0, !PT ;  /* 0x007fffff14147812 */ /* 0x000fe400078ec0ff */
[----:B------:R-:W-:Y:S02]  /*3cf0*/  MOV R24, R23 ;  /* 0x0000001700187202 */ /* 0x000fe40000000f00 */
[----:B------:R-:W-:-:S04]  /*3d00*/  LOP3.LUT R20, R20, 0x3f800000, RZ, 0xfc, !PT ;  /* 0x3f80000014147812 */ /* 0x000fc800078efcff */
[----:B------:R0:W1:Y:S03]  /*3d10*/  MUFU.RCP R21, R20 ;  /* 0x0000001400157308 */ /* 0x0000660000001000 */
.L_x_8840:
        /* <DEDUP_REMOVED lines=14> */
.L_x_8839:
[----:B------:R-:W-:Y:S05]  /*3e00*/  BSYNC.RECONVERGENT B2 ;  /* 0x0000000000027941 */ /* 0x000fea0003800200 */
.L_x_8838:
[----:B0-----:R-:W-:-:S04]  /*3e10*/  FMUL.FTZ R20, R23, 1.1920928955078125e-07 ;  /* 0x3400000017147820 */ /* 0x001fc80000410000 */
[----:B------:R-:W-:-:S07]  /*3e20*/  FMUL.FTZ R5, R5, R20 ;  /* 0x0000001405057220 */ /* 0x000fce0000410000 */
.L_x_8834:
[----:B------:R-:W-:Y:S05]  /*3e30*/  BSYNC.RECONVERGENT B0 ;  /* 0x0000000000007941 */ /* 0x000fea0003800200 */
.L_x_8833:
[C---:B------:R-:W-:Y:S01]  /*3e40*/  FSETP.NAN.FTZ.AND P0, PT, |R5|.reuse, |R5|, PT ;  /* 0x400000050500720b */ /* 0x040fe20003f18200 */
[----:B------:R-:W0:Y:S01]  /*3e50*/  MUFU.RCP R22, R18 ;  /* 0x0000001200167308 */ /* 0x000e220000001000 */
        /* <DEDUP_REMOVED lines=17> */
.L_x_8832:
[----:B------:R-:W-:Y:S05]  /*3f70*/  BSYNC.RECONVERGENT B1 ;  /* 0x0000000000017941 */ /* 0x000fea0003800200 */
.L_x_8831:
[----:B------:R-:W-:Y:S01]  /*3f80*/  FSETP.NEU.FTZ.AND P0, PT, R19, RZ, PT ;  /* 0x000000ff1300720b */ /* 0x000fe20003f1d000 */
[----:B------:R-:W-:-:S12]  /*3f90*/  BSSY.RECONVERGENT B1, `(.L_x_8841) ;  /* 0x000005c000017945 */ /* 0x000fd80003800200 */
        /* <DEDUP_REMOVED lines=28> */
.L_x_8848:
[----:B------:R-:W-:Y:S01]  /*4160*/  FSETP.GEU.FTZ.AND P0, PT, R22, -R5, PT ;  /* 0x800000051600720b */ /* 0x000fe20003f1e000 */
[----:B------:R-:W-:-:S12]  /*4170*/  FADD.FTZ R23, R23, -1 ;  /* 0xbf80000017177421 */ /* 0x000fd80000010000 */
[----:B------:R-:W-:-:S07]  /*4180*/  @!P0 FADD.FTZ R23, R23, -1 ;  /* 0xbf80000017178421 */ /* 0x000fce0000010000 */
.L_x_8847:
[----:B------:R-:W-:Y:S05]  /*4190*/  BSYNC.RECONVERGENT B2 ;  /* 0x0000000000027941 */ /* 0x000fea0003800200 */
.L_x_8846:
[----:B------:R-:W-:Y:S01]  /*41a0*/  FFMA.FTZ R16, -R5, R23, R16 ;  /* 0x0000001705107223 */ /* 0x000fe20000010110 */
[----:B------:R-:W-:Y:S06]  /*41b0*/  BRA `(.L_x_8844) ;  /* 0x0000000000847947 */ /* 0x000fec0003800000 */
.L_x_8845:
        /* <DEDUP_REMOVED lines=12> */
[----:B------:R-:W-:Y:S01]  /*4280*/  IMAD.MOV.U32 R21, RZ, RZ, R23 ;  /* 0x000000ffff157224 */ /* 0x000fe200078e0017 */
[----:B------:R-:W-:Y:S02]  /*4290*/  MOV R25, R22 ;  /* 0x0000001600197202 */ /* 0x000fe40000000f00 */
[----:B------:R-:W-:-:S04]  /*42a0*/  LOP3.LUT R16, R16, 0x3f800000, RZ, 0xfc, !PT ;  /* 0x3f80000010107812 */ /* 0x000fc800078efcff */
[----:B------:R0:W1:Y:S03]  /*42b0*/  MUFU.RCP R18, R16 ;  /* 0x0000001000127308 */ /* 0x0000660000001000 */
.L_x_8851:
        /* <DEDUP_REMOVED lines=14> */
.L_x_8850:
[----:B------:R-:W-:Y:S05]  /*43a0*/  BSYNC.RECONVERGENT B2 ;  /* 0x0000000000027941 */ /* 0x000fea0003800200 */
.L_x_8849:
[----:B------:R-:W-:-:S04]  /*43b0*/  FMUL.FTZ R22, R22, 1.1920928955078125e-07 ;  /* 0x3400000016167820 */ /* 0x000fc80000410000 */
[----:B0-----:R-:W-:-:S07]  /*43c0*/  FMUL.FTZ R16, R5, R22 ;  /* 0x0000001605107220 */ /* 0x001fce0000410000 */
.L_x_8844:
[----:B------:R-:W-:Y:S05]  /*43d0*/  BSYNC.RECONVERGENT B0 ;  /* 0x0000000000007941 */ /* 0x000fea0003800200 */
.L_x_8843:
[C---:B------:R-:W-:Y:S01]  /*43e0*/  FSETP.NAN.FTZ.AND P0, PT, |R16|.reuse, |R16|, PT ;  /* 0x400000101000720b */ /* 0x040fe20003f18200 */
[----:B------:R-:W0:Y:S01]  /*43f0*/  MUFU.RCP R22, R19 ;  /* 0x0000001300167308 */ /* 0x000e220000001000 */
[----:B------:R-:W-:-:S04]  /*4400*/  LOP3.LUT R5, R16, 0x80000000, R17, 0xb8, !PT ;  /* 0x8000000010057812 */ /* 0x000fc800078eb811 */
[----:B------:R-:W-:Y:S02]  /*4410*/  FSEL R16, R16, R5, P0 ;  /* 0x0000000510107208 */ /* 0x000fe40000000000 */
[----:B------:R-:W-:Y:S02]  /*4420*/  PLOP3.LUT P0, PT, PT, PT, PT, 0x8, 0x80 ;  /* 0x000000000080781c */ /* 0x000fe40003f0e170 */
[----:B------:R-:W-:Y:S01]  /*4430*/  FSETP.NEU.FTZ.AND P1, PT, R16, RZ, PT ;  /* 0x000000ff1000720b */ /* 0x000fe20003f3d000 */
[----:B------:R-:W-:-:S04]  /*4440*/  FADD.FTZ R5, R17, -R16 ;  /* 0x8000001011057221 */ /* 0x000fc80000010000 */
        /* <DEDUP_REMOVED lines=14> */
.L_x_8842:
[----:B------:R-:W0:Y:S02]  /*4530*/  MUFU.RCP R16, R19 ;  /* 0x0000001300107308 */ /* 0x000e240000001000 */
[----:B0-----:R-:W-:-:S07]  /*4540*/  FMUL.FTZ R21, R17, R16 ;  /* 0x0000001011157220 */ /* 0x001fce0000410000 */
.L_x_8852:
[----:B------:R-:W-:Y:S05]  /*4550*/  BSYNC.RECONVERGENT B1 ;  /* 0x0000000000017941 */ /* 0x000fea0003800200 */
.L_x_8841:
[----:B-----5:R-:W-:Y:S01]  /*4560*/  FSETP.NEU.FTZ.AND P0, PT, R12, RZ, PT ;  /* 0x000000ff0c00720b */ /* 0x020fe20003f1d000 */
        /* <DEDUP_REMOVED lines=29> */
.L_x_8860:
[----:B------:R-:W-:Y:S01]  /*4740*/  FSETP.GEU.FTZ.AND P0, PT, R19, -R5, PT ;  /* 0x800000051300720b */ /* 0x000fe20003f1e000 */
[----:B------:R-:W-:-:S12]  /*4750*/  FADD.FTZ R17, R17, -1 ;  /* 0xbf80000011117421 */ /* 0x000fd80000010000 */
[----:B------:R-:W-:-:S07]  /*4760*/  @!P0 FADD.FTZ R17, R17, -1 ;  /* 0xbf80000011118421 */ /* 0x000fce0000010000 */
.L_x_8859:
[----:B------:R-:W-:Y:S05]  /*4770*/  BSYNC.RECONVERGENT B2 ;  /* 0x0000000000027941 */ /* 0x000fea0003800200 */
.L_x_8858:
[----:B------:R-:W-:Y:S01]  /*4780*/  FFMA.FTZ R16, -R5, R17, R16 ;  /* 0x0000001105107223 */ /* 0x000fe20000010110 */
[----:B------:R-:W-:Y:S06]  /*4790*/  BRA `(.L_x_8856) ;  /* 0x0000000000847947 */ /* 0x000fec0003800000 */
.L_x_8857:
        /* <DEDUP_REMOVED lines=13> */
[----:B------:R-:W-:Y:S01]  /*4870*/  IMAD.MOV.U32 R22, RZ, RZ, R18 ;  /* 0x000000ffff167224 */ /* 0x000fe200078e0012 */
[----:B------:R-:W-:Y:S02]  /*4880*/  MOV R18, R19 ;  /* 0x0000001300127202 */ /* 0x000fe40000000f00 */
[----:B------:R-:W-:-:S04]  /*4890*/  LOP3.LUT R16, R16, 0x3f800000, RZ, 0xfc, !PT ;  /* 0x3f80000010107812 */ /* 0x000fc800078efcff */
[----:B------:R0:W1:Y:S03]  /*48a0*/  MUFU.RCP R17, R16 ;  /* 0x0000001000117308 */ /* 0x0000660000001000 */
.L_x_8863:
        /* <DEDUP_REMOVED lines=13> */
.L_x_8862:
[----:B------:R-:W-:Y:S05]  /*4980*/  BSYNC.RECONVERGENT B2 ;  /* 0x0000000000027941 */ /* 0x000fea0003800200 */
.L_x_8861:
[----:B------:R-:W-:-:S04]  /*4990*/  FMUL.FTZ R22, R22, 1.1920928955078125e-07 ;  /* 0x3400000016167820 */ /* 0x000fc80000410000 */
[----:B0-----:R-:W-:-:S07]  /*49a0*/  FMUL.FTZ R16, R5, R22 ;  /* 0x0000001605107220 */ /* 0x001fce0000410000 */
.L_x_8856:
[----:B------:R-:W-:Y:S05]  /*49b0*/  BSYNC.RECONVERGENT B0 ;  /* 0x0000000000007941 */ /* 0x000fea0003800200 */
.L_x_8855:
        /* <DEDUP_REMOVED lines=21> */
.L_x_8854:
[----:B------:R-:W0:Y:S02]  /*4b10*/  MUFU.RCP R5, R12 ;  /* 0x0000000c00057308 */ /* 0x000e240000001000 */
[----:B0-----:R-:W-:-:S07]  /*4b20*/  FMUL.FTZ R14, R14, R5 ;  /* 0x000000050e0e7220 */ /* 0x001fce0000410000 */
.L_x_8864:
[----:B------:R-:W-:Y:S05]  /*4b30*/  BSYNC.RECONVERGENT B1 ;  /* 0x0000000000017941 */ /* 0x000fea0003800200 */
.L_x_8853:
        /* <DEDUP_REMOVED lines=30> */
.L_x_8872:
[----:B------:R-:W-:Y:S01]  /*4d20*/  FSETP.GEU.FTZ.AND P0, PT, R18, -R5, PT ;  /* 0x800000051200720b */ /* 0x000fe20003f1e000 */
[----:B------:R-:W-:-:S12]  /*4d30*/  FADD.FTZ R19, R19, -1 ;  /* 0xbf80000013137421 */ /* 0x000fd80000010000 */
[----:B------:R-:W-:-:S07]  /*4d40*/  @!P0 FADD.FTZ R19, R19, -1 ;  /* 0xbf80000013138421 */ /* 0x000fce0000010000 */
.L_x_8871:
[----:B------:R-:W-:Y:S05]  /*4d50*/  BSYNC.RECONVERGENT B2 ;  /* 0x0000000000027941 */ /* 0x000fea0003800200 */
.L_x_8870:
[----:B------:R-:W-:Y:S01]  /*4d60*/  FFMA.FTZ R12, -R5, R19, R12 ;  /* 0x00000013050c7223 */ /* 0x000fe2000001010c */
[----:B------:R-:W-:Y:S06]  /*4d70*/  BRA `(.L_x_8868) ;  /* 0x0000000000787947 */ /* 0x000fec0003800000 */
.L_x_8869:
        /* <DEDUP_REMOVED lines=14> */
.L_x_8875:
        /* <DEDUP_REMOVED lines=13> */
.L_x_8874:
[----:B------:R-:W-:Y:S05]  /*4f30*/  BSYNC.RECONVERGENT B2 ;  /* 0x0000000000027941 */ /* 0x000fea0003800200 */
.L_x_8873:
[----:B------:R-:W-:-:S04]  /*4f40*/  FMUL.FTZ R18, R18, 1.1920928955078125e-07 ;  /* 0x3400000012127820 */ /* 0x000fc80000410000 */
[----:B0-----:R-:W-:-:S07]  /*4f50*/  FMUL.FTZ R12, R5, R18 ;  /* 0x00000012050c7220 */ /* 0x001fce0000410000 */
.L_x_8868:
[----:B------:R-:W-:Y:S05]  /*4f60*/  BSYNC.RECONVERGENT B0 ;  /* 0x0000000000007941 */ /* 0x000fea0003800200 */
.L_x_8867:
        /* <DEDUP_REMOVED lines=21> */
.L_x_8866:
[----:B------:R-:W0:Y:S02]  /*50c0*/  MUFU.RCP R12, R13 ;  /* 0x0000000d000c7308 */ /* 0x000e240000001000 */
[----:B0-----:R-:W-:-:S07]  /*50d0*/  FMUL.FTZ R15, R15, R12 ;  /* 0x0000000c0f0f7220 */ /* 0x001fce0000410000 */
.L_x_8876:
[----:B------:R-:W-:Y:S05]  /*50e0*/  BSYNC.RECONVERGENT B1 ;  /* 0x0000000000017941 */ /* 0x000fea0003800200 */
.L_x_8865:
        /* <DEDUP_REMOVED lines=30> */
.L_x_8884:
[----:B------:R-:W-:Y:S01]  /*52d0*/  FSETP.GEU.FTZ.AND P0, PT, R17, -R5, PT ;  /* 0x800000051100720b */ /* 0x000fe20003f1e000 */
[----:B------:R-:W-:-:S12]  /*52e0*/  FADD.FTZ R13, R13, -1 ;  /* 0xbf8000000d0d7421 */ /* 0x000fd80000010000 */
[----:B------:R-:W-:-:S07]  /*52f0*/  @!P0 FADD.FTZ R13, R13, -1 ;  /* 0xbf8000000d0d8421 */ /* 0x000fce0000010000 */
.L_x_8883:
[----:B------:R-:W-:Y:S05]  /*5300*/  BSYNC.RECONVERGENT B2 ;  /* 0x0000000000027941 */ /* 0x000fea0003800200 */
.L_x_8882:
[----:B------:R-:W-:Y:S01]  /*5310*/  FFMA.FTZ R12, -R5, R13, R12 ;  /* 0x0000000d050c7223 */ /* 0x000fe2000001010c */
[----:B------:R-:W-:Y:S06]  /*5320*/  BRA `(.L_x_8880) ;  /* 0x0000000000787947 */ /* 0x000fec0003800000 */
.L_x_8881:
        /* <DEDUP_REMOVED lines=14> */
.L_x_8887:
        /* <DEDUP_REMOVED lines=13> */
.L_x_8886:
[----:B------:R-:W-:Y:S05]  /*54e0*/  BSYNC.RECONVERGENT B2 ;  /* 0x0000000000027941 */ /* 0x000fea0003800200 */
.L_x_8885:
[----:B------:R-:W-:-:S04]  /*54f0*/  FMUL.FTZ R16, R16, 1.1920928955078125e-07 ;  /* 0x3400000010107820 */ /* 0x000fc80000410000 */
[----:B0-----:R-:W-:-:S07]  /*5500*/  FMUL.FTZ R12, R5, R16 ;  /* 0x00000010050c7220 */ /* 0x001fce0000410000 */
.L_x_8880:
[----:B------:R-:W-:Y:S05]  /*5510*/  BSYNC.RECONVERGENT B0 ;  /* 0x0000000000007941 */ /* 0x000fea0003800200 */
.L_x_8879:
        /* <DEDUP_REMOVED lines=21> */
.L_x_8878:
[----:B------:R-:W0:Y:S02]  /*5670*/  MUFU.RCP R5, R6 ;  /* 0x0000000600057308 */ /* 0x000e240000001000 */
[----:B0-----:R-:W-:-:S07]  /*5680*/  FMUL.FTZ R10, R10, R5 ;  /* 0x000000050a0a7220 */ /* 0x001fce0000410000 */
.L_x_8888:
[----:B------:R-:W-:Y:S05]  /*5690*/  BSYNC.RECONVERGENT B1 ;  /* 0x0000000000017941 */ /* 0x000fea0003800200 */
.L_x_8877:
        /* <DEDUP_REMOVED lines=30> */
.L_x_8896:
[----:B------:R-:W-:Y:S01]  /*5880*/  FSETP.GEU.FTZ.AND P0, PT, R16, -R5, PT ;  /* 0x800000051000720b */ /* 0x000fe20003f1e000 */
[----:B------:R-:W-:-:S12]  /*5890*/  FADD.FTZ R17, R17, -1 ;  /* 0xbf80000011117421 */ /* 0x000fd80000010000 */
[----:B------:R-:W-:-:S07]  /*58a0*/  @!P0 FADD.FTZ R17, R17, -1 ;  /* 0xbf80000011118421 */ /* 0x000fce0000010000 */
.L_x_8895:
[----:B------:R-:W-:Y:S05]  /*58b0*/  BSYNC.RECONVERGENT B2 ;  /* 0x0000000000027941 */ /* 0x000fea0003800200 */
.L_x_8894:
[----:B------:R-:W-:Y:S01]  /*58c0*/  FFMA.FTZ R6, -R5, R17, R6 ;  /* 0x0000001105067223 */ /* 0x000fe20000010106 */
[----:B------:R-:W-:Y:S06]  /*58d0*/  BRA `(.L_x_8892) ;  /* 0x0000000000787947 */ /* 0x000fec0003800000 */
.L_x_8893:
        /* <DEDUP_REMOVED lines=14> */
.L_x_8899:
        /* <DEDUP_REMOVED lines=13> */
.L_x_8898:
[----:B------:R-:W-:Y:S05]  /*5a90*/  BSYNC.RECONVERGENT B2 ;  /* 0x0000000000027941 */ /* 0x000fea0003800200 */
.L_x_8897:
[----:B------:R-:W-:-:S04]  /*5aa0*/  FMUL.FTZ R6, R6, 1.1920928955078125e-07 ;  /* 0x3400000006067820 */ /* 0x000fc80000410000 */
[----:B------:R-:W-:-:S07]  /*5ab0*/  FMUL.FTZ R6, R5, R6 ;  /* 0x0000000605067220 */ /* 0x000fce0000410000 */
.L_x_8892:
[----:B------:R-:W-:Y:S05]  /*5ac0*/  BSYNC.RECONVERGENT B0 ;  /* 0x0000000000007941 */ /* 0x000fea0003800200 */
.L_x_8891:
[C---:B------:R-:W-:Y:S01]  /*5ad0*/  FSETP.NAN.FTZ.AND P0, PT, |R6|.reuse, |R6|, PT ;  /* 0x400000060600720b */ /* 0x040fe20003f18200 */
[----:B------:R-:W1:Y:S01]  /*5ae0*/  MUFU.RCP R16, R7 ;  /* 0x0000000700107308 */ /* 0x000e620000001000 */
[----:B------:R-:W-:-:S04]  /*5af0*/  LOP3.LUT R5, R6, 0x80000000, R11, 0xb8, !PT ;  /* 0x8000000006057812 */ /* 0x000fc800078eb80b */
[----:B------:R-:W-:Y:S02]  /*5b00*/  FSEL R6, R6, R5, P0 ;  /* 0x0000000506067208 */ /* 0x000fe40000000000 */
[----:B------:R-:W-:Y:S02]  /*5b10*/  PLOP3.LUT P0, PT, PT, PT, PT, 0x8, 0x80 ;  /* 0x000000000080781c */ /* 0x000fe40003f0e170 */
[----:B------:R-:W-:Y:S01]  /*5b20*/  FSETP.NEU.FTZ.AND P1, PT, R6, RZ, PT ;  /* 0x000000ff0600720b */ /* 0x000fe20003f3d000 */
[----:B------:R-:W-:-:S04]  /*5b30*/  FADD.FTZ R5, R11, -R6 ;  /* 0x800000060b057221 */ /* 0x000fc80000010000 */
        /* <DEDUP_REMOVED lines=14> */
.L_x_8890:
[----:B------:R-:W0:Y:S02]  /*5c20*/  MUFU.RCP R6, R7 ;  /* 0x0000000700067308 */ /* 0x000e240000001000 */
[----:B0-----:R-:W-:-:S07]  /*5c30*/  FMUL.FTZ R11, R11, R6 ;  /* 0x000000060b0b7220 */ /* 0x001fce0000410000 */
.L_x_8900:
[----:B------:R-:W-:Y:S05]  /*5c40*/  BSYNC.RECONVERGENT B1 ;  /* 0x0000000000017941 */ /* 0x000fea0003800200 */
.L_x_8889:
        /* <DEDUP_REMOVED lines=30> */
.L_x_8908:
[----:B------:R-:W-:Y:S01]  /*5e30*/  FSETP.GEU.FTZ.AND P0, PT, R13, -R5, PT ;  /* 0x800000050d00720b */ /* 0x000fe20003f1e000 */
[----:B------:R-:W-:-:S12]  /*5e40*/  FADD.FTZ R7, R7, -1 ;  /* 0xbf80000007077421 */ /* 0x000fd80000010000 */
[----:B------:R-:W-:-:S07]  /*5e50*/  @!P0 FADD.FTZ R7, R7, -1 ;  /* 0xbf80000007078421 */ /* 0x000fce0000010000 */
.L_x_8907:
[----:B------:R-:W-:Y:S05]  /*5e60*/  BSYNC.RECONVERGENT B2 ;  /* 0x0000000000027941 */ /* 0x000fea0003800200 */
.L_x_8906:
[----:B------:R-:W-:Y:S01]  /*5e70*/  FFMA.FTZ R6, -R5, R7, R6 ;  /* 0x0000000705067223 */ /* 0x000fe20000010106 */
[----:B------:R-:W-:Y:S06]  /*5e80*/  BRA `(.L_x_8904) ;  /* 0x0000000000787947 */ /* 0x000fec0003800000 */
.L_x_8905:
        /* <DEDUP_REMOVED lines=13> */
[----:B0-----:R0:W1:Y:S03]  /*5f60*/  MUFU.RCP R13, R7 ;  /* 0x00000007000d7308 */ /* 0x0010660000001000 */
.L_x_8911:
        /* <DEDUP_REMOVED lines=13> */
.L_x_8910:
[----:B------:R-:W-:Y:S05]  /*6040*/  BSYNC.RECONVERGENT B2 ;  /* 0x0000000000027941 */ /* 0x000fea0003800200 */
.L_x_8909:
[----:B------:R-:W-:-:S04]  /*6050*/  FMUL.FTZ R6, R6, 1.1920928955078125e-07 ;  /* 0x3400000006067820 */ /* 0x000fc80000410000 */
[----:B------:R-:W-:-:S07]  /*6060*/  FMUL.FTZ R6, R5, R6 ;  /* 0x0000000605067220 */ /* 0x000fce0000410000 */
.L_x_8904:
[----:B------:R-:W-:Y:S05]  /*6070*/  BSYNC.RECONVERGENT B0 ;  /* 0x0000000000007941 */ /* 0x000fea0003800200 */
.L_x_8903:
        /* <DEDUP_REMOVED lines=21> */
.L_x_8902:
[----:B------:R-:W1:Y:S02]  /*61d0*/  MUFU.RCP R5, R2 ;  /* 0x0000000200057308 */ /* 0x000e640000001000 */
[----:B-1----:R-:W-:-:S07]  /*61e0*/  FMUL.FTZ R8, R8, R5 ;  /* 0x0000000508087220 */ /* 0x002fce0000410000 */
.L_x_8912:
[----:B------:R-:W-:Y:S05]  /*61f0*/  BSYNC.RECONVERGENT B1 ;  /* 0x0000000000017941 */ /* 0x000fea0003800200 */
.L_x_8901:
        /* <DEDUP_REMOVED lines=30> */
.L_x_8920:
[----:B------:R-:W-:Y:S01]  /*63e0*/  FSETP.GEU.FTZ.AND P0, PT, R12, -R2, PT ;  /* 0x800000020c00720b */ /* 0x000fe20003f1e000 */
[----:B------:R-:W-:-:S12]  /*63f0*/  FADD.FTZ R6, R6, -1 ;  /* 0xbf80000006067421 */ /* 0x000fd80000010000 */
[----:B------:R-:W-:-:S07]  /*6400*/  @!P0 FADD.FTZ R6, R6, -1 ;  /* 0xbf80000006068421 */ /* 0x000fce0000010000 */
.L_x_8919:
[----:B------:R-:W-:Y:S05]  /*6410*/  BSYNC.RECONVERGENT B2 ;  /* 0x0000000000027941 */ /* 0x000fea0003800200 */
.L_x_8918:
[----:B------:R-:W-:Y:S01]  /*6420*/  FFMA.FTZ R5, -R2, R6, R5 ;  /* 0x0000000602057223 */ /* 0x000fe20000010105 */
[----:B------:R-:W-:Y:S06]  /*6430*/  BRA `(.L_x_8916) ;  /* 0x0000000000787947 */ /* 0x000fec0003800000 */
.L_x_8917:
        /* <DEDUP_REMOVED lines=14> */
.L_x_8923:
[----:B------:R-:W-:-:S04]  /*6520*/  VIMNMX.U32 R16, PT, PT, R7, 0xb800000, PT ;  /* 0x0b80000007107848 */ /* 0x000fc80003fe0000 */
[----:B------:R-:W-:Y:S01]  /*6530*/  IADD3 R5, PT, PT, R16, R5, RZ ;  /* 0x0000000510057210 */ /* 0x000fe20007ffe0ff */
[----:B------:R-:W-:-:S04]  /*6540*/  IMAD.IADD R7, R7, 0x1, -R16 ;  /* 0x0000000107077824 */ /* 0x000fc800078e0a10 */
[----:B0-2---:R-:W-:Y:S01]  /*6550*/  FMUL.FTZ R13, R12, R5 ;  /* 0x000000050c0d7220 */ /* 0x005fe20000410000 */
        /* <DEDUP_REMOVED lines=9> */
.L_x_8922:
[----:B------:R-:W-:Y:S05]  /*65f0*/  BSYNC.RECONVERGENT B2 ;  /* 0x0000000000027941 */ /* 0x000fea0003800200 */
.L_x_8921:
[----:B------:R-:W-:-:S04]  /*6600*/  FMUL.FTZ R5, R5, 1.1920928955078125e-07 ;  /* 0x3400000005057820 */ /* 0x000fc80000410000 */
[----:B------:R-:W-:-:S07]  /*6610*/  FMUL.FTZ R5, R2, R5 ;  /* 0x0000000502057220 */ /* 0x000fce0000410000 */
.L_x_8916:
[----:B------:R-:W-:Y:S05]  /*6620*/  BSYNC.RECONVERGENT B0 ;  /* 0x0000000000007941 */ /* 0x000fea0003800200 */
.L_x_8915:
[C---:B------:R-:W-:Y:S01]  /*6630*/  FSETP.NAN.FTZ.AND P0, PT, |R5|.reuse, |R5|, PT ;  /* 0x400000050500720b */ /* 0x040fe20003f18200 */
[----:B------:R-:W2:Y:S01]  /*6640*/  MUFU.RCP R7, R3 ;  /* 0x0000000300077308 */ /* 0x000ea20000001000 */
        /* <DEDUP_REMOVED lines=8> */
[----:B--2---:R-:W-:-:S12]  /*66d0*/  FMUL.FTZ R2, R2, R7 ;  /* 0x0000000702027220 */ /* 0x004fd80000410000 */
        /* <DEDUP_REMOVED lines=10> */
.L_x_8914:
[----:B------:R-:W1:Y:S02]  /*6780*/  MUFU.RCP R2, R3 ;  /* 0x0000000300027308 */ /* 0x000e640000001000 */
[----:B-1----:R-:W-:-:S07]  /*6790*/  FMUL.FTZ R9, R9, R2 ;  /* 0x0000000209097220 */ /* 0x002fce0000410000 */
.L_x_8924:
[----:B------:R-:W-:Y:S05]  /*67a0*/  BSYNC.RECONVERGENT B1 ;  /* 0x0000000000017941 */ /* 0x000fea0003800200 */
.L_x_8913:
[----:B------:R-:W1:Y:S02]  /*67b0*/  LDC.64 R2, c[0x0][0x388] ;  /* 0x0000e200ff027b82 */ /* 0x000e640000000a00 */
[----:B-1----:R-:W-:-:S04]  /*67c0*/  IMAD.WIDE.U32 R4, R4, 0x4, R2 ;  /* 0x0000000404047825 */ /* 0x002fc800078e0002 */
[----:B------:R-:W-:-:S05]  /*67d0*/  IMAD.WIDE.U32 R4, R0, 0x8, R4 ;  /* 0x0000000800047825 */ /* 0x000fca00078e0004 */
[----:B------:R-:W-:Y:S04]  /*67e0*/  STG.E.64 desc[UR4][R4.64], R20 ;  /* 0x0000001404007986 */ /* 0x000fe8000c101b04 */
[----:B------:R-:W-:Y:S04]  /*67f0*/  STG.E.64 desc[UR4][R4.64+0x400], R14 ;  /* 0x0004000e04007986 */ /* 0x000fe8000c101b04 */
[----:B------:R-:W-:Y:S04]  /*6800*/  STG.E.64 desc[UR4][R4.64+0x800], R10 ;  /* 0x0008000a04007986 */ /* 0x000fe8000c101b04 */
[----:B------:R-:W-:Y:S01]  /*6810*/  STG.E.64 desc[UR4][R4.64+0xc00], R8 ;  /* 0x000c000804007986 */ /* 0x000fe2000c101b04 */
[----:B------:R-:W-:Y:S05]  /*6820*/  EXIT ;  /* 0x000000000000794d */ /* 0x000fea0003800000 */
.L_x_8925:
        /* <DEDUP_REMOVED lines=13> */
.L_x_32869:


//--------------------- .text._ZN2at6native29vectorized_elementwise_kernelILi4ENS0_13BinaryFunctorIfffZZZNS0_15binary_internal21div_floor_kernel_cudaERNS_18TensorIteratorBaseEENKUlvE1_clEvENKUlvE0_clEvEUlffE_EESt5arrayIPcLm3EEEEviT0_T1_ --------------------------
	.section	.text._ZN2at6native29vectorized_elementwise_kernelILi4ENS0_13BinaryFunctorIfffZZZNS0_15binary_internal21div_floor_kernel_cudaERNS_18TensorIteratorBaseEENKUlvE1_clEvENKUlvE0_clEvEUlffE_EESt5arrayIPcLm3EEEEviT0_T1_,"ax",@progbits
	.align	128
        .global         _ZN2at6native29vectorized_elementwise_kernelILi4ENS0_13BinaryFunctorIfffZZZNS0_15binary_internal21div_floor_kernel_cudaERNS_18TensorIteratorBaseEENKUlvE1_clEvENKUlvE0_clEvEUlffE_EESt5arrayIPcLm3EEEEviT0_T1_
        .type           _ZN2at6native29vectorized_elementwise_kernelILi4ENS0_13BinaryFunctorIfffZZZNS0_15binary_internal21div_floor_kernel_cudaERNS_18TensorIteratorBaseEENKUlvE1_clEvENKUlvE0_clEvEUlffE_EESt5arrayIPcLm3EEEEviT0_T1_,@function
        .size           _ZN2at6native29vectorized_elementwise_kernelILi4ENS0_13BinaryFunctorIfffZZZNS0_15binary_internal21div_floor_kernel_cudaERNS_18TensorIteratorBaseEENKUlvE1_clEvENKUlvE0_clEvEUlffE_EESt5arrayIPcLm3EEEEviT0_T1_,(.L_x_32870 - _ZN2at6native29vectorized_elementwise_kernelILi4ENS0_13BinaryFunctorIfffZZZNS0_15binary_internal21div_floor_kernel_cudaERNS_18TensorIteratorBaseEENKUlvE1_clEvENKUlvE0_clEvEUlffE_EESt5arrayIPcLm3EEEEviT0_T1_)
        .other          _ZN2at6native29vectorized_elementwise_kernelILi4ENS0_13BinaryFunctorIfffZZZNS0_15binary_internal21div_floor_kernel_cudaERNS_18TensorIteratorBaseEENKUlvE1_clEvENKUlvE0_clEvEUlffE_EESt5arrayIPcLm3EEEEviT0_T1_,@"STO_CUDA_ENTRY STV_DEFAULT"
_ZN2at6native29vectorized_elementwise_kernelILi4ENS0_13BinaryFunctorIfffZZZNS0_15binary_internal21div_floor_kernel_cudaERNS_18TensorIteratorBaseEENKUlvE1_clEvENKUlvE0_clEvEUlffE_EESt5arrayIPcLm3EEEEviT0_T1_:
.text._ZN2at6native29vectorized_elementwise_kernelILi4ENS0_13BinaryFunctorIfffZZZNS0_15binary_internal21div_floor_kernel_cudaERNS_18TensorIteratorBaseEENKUlvE1_clEvENKUlvE0_clEvEUlffE_EESt5arrayIPcLm3EEEEviT0_T1_:
        /* <DEDUP_REMOVED lines=129> */
.L_x_8933:
[----:B------:R-:W-:Y:S05]  /*0810*/  BSYNC.RECONVERGENT B2 ;  /* 0x0000000000027941 */ /* 0x000fea0003800200 */
.L_x_8932:
[----:B------:R-:W-:Y:S01]  /*0820*/  FFMA.FTZ R12, -R13, R17, R12 ;  /* 0x000000110d0c7223 */ /* 0x000fe2000001010c */
[----:B------:R-:W-:Y:S06]  /*0830*/  BRA `(.L_x_8930) ;  /* 0x0000000000787947 */ /* 0x000fec0003800000 */
.L_x_8931:
        /* <DEDUP_REMOVED lines=14> */
.L_x_8936:
        /* <DEDUP_REMOVED lines=13> */
.L_x_8935:
[----:B------:R-:W-:Y:S05]  /*09f0*/  BSYNC.RECONVERGENT B2 ;  /* 0x0000000000027941 */ /* 0x000fea0003800200 */
.L_x_8934:
[----:B0-----:R-:W-:-:S04]  /*0a00*/  FMUL.FTZ R13, R16, 1.1920928955078125e-07 ;  /* 0x34000000100d7820 */ /* 0x001fc80000410000 */
[----:B------:R-:W-:-:S07]  /*0a10*/  FMUL.FTZ R12, R12, R13 ;  /* 0x0000000d0c0c7220 */ /* 0x000fce0000410000 */
.L_x_8930:
[----:B------:R-:W-:Y:S05]  /*0a20*/  BSYNC.RECONVERGENT B0 ;  /* 0x0000000000007941 */ /* 0x000fea0003800200 */
.L_x_8929:
        /* <DEDUP_REMOVED lines=19> */
.L_x_8928:
[----:B------:R-:W-:Y:S05]  /*0b60*/  BSYNC.RECONVERGENT B1 ;  /* 0x0000000000017941 */ /* 0x000fea0003800200 */
.L_x_8927:
        /* <DEDUP_REMOVED lines=33> */
.L_x_8945:
[----:B------:R-:W-:Y:S01]  /*0d80*/  FSETP.GEU.FTZ.AND P0, PT, R16, -R15, PT ;  /* 0x8000000f1000720b */ /* 0x000fe20003f1e000 */
[----:B------:R-:W-:-:S12]  /*0d90*/  FADD.FTZ R7, R7, -1 ;  /* 0xbf80000007077421 */ /* 0x000fd80000010000 */
[----:B------:R-:W-:-:S07]  /*0da0*/  @!P0 FADD.FTZ R7, R7, -1 ;  /* 0xbf80000007078421 */ /* 0x000fce0000010000 */
.L_x_8944:
[----:B------:R-:W-:Y:S05]  /*0db0*/  BSYNC.RECONVERGENT B2 ;  /* 0x0000000000027941 */ /* 0x000fea0003800200 */
.L_x_8943:
[----:B------:R-:W-:Y:S01]  /*0dc0*/  FFMA.FTZ R14, -R15, R7, R14 ;  /* 0x000000070f0e7223 */ /* 0x000fe2000001010e */
[----:B------:R-:W-:Y:S06]  /*0dd0*/  BRA `(.L_x_8941) ;  /* 0x0000000000787947 */ /* 0x000fec0003800000 */
.L_x_8942:
        /* <DEDUP_REMOVED lines=14> */
.L_x_8948:
        /* <DEDUP_REMOVED lines=13> */
.L_x_8947:
[----:B------:R-:W-:Y:S05]  /*0f90*/  BSYNC.RECONVERGENT B2 ;  /* 0x0000000000027941 */ /* 0x000fea0003800200 */
.L_x_8946:
[----:B------:R-:W-:-:S04]  /*0fa0*/  FMUL.FTZ R16, R16, 1.1920928955078125e-07 ;  /* 0x3400000010107820 */ /* 0x000fc80000410000 */
[----:B------:R-:W-:-:S07]  /*0fb0*/  FMUL.FTZ R14, R7, R16 ;  /* 0x00000010070e7220 */ /* 0x000fce0000410000 */
.L_x_8941:
[----:B------:R-:W-:Y:S05]  /*0fc0*/  BSYNC.RECONVERGENT B0 ;  /* 0x0000000000007941 */ /* 0x000fea0003800200 */
.L_x_8940:
        /* <DEDUP_REMOVED lines=21> */
.L_x_8939:
[----:B------:R-:W0:Y:S02]  /*1120*/  MUFU.RCP R10, R10 ;  /* 0x0000000a000a7308 */ /* 0x000e240000001000 */
[----:B0-----:R-:W-:-:S07]  /*1130*/  FMUL.FTZ R9, R10, R9 ;  /* 0x000000090a097220 */ /* 0x001fce0000410000 */
.L_x_8938:
[----:B------:R-:W-:Y:S05]  /*1140*/  BSYNC.RECONVERGENT B1 ;  /* 0x0000000000017941 */ /* 0x000fea0003800200 */
.L_x_8937:
        /* <DEDUP_REMOVED lines=33> */
.L_x_8957:
[----:B------:R-:W-:Y:S01]  /*1360*/  FSETP.GEU.FTZ.AND P0, PT, R14, -R15, PT ;  /* 0x8000000f0e00720b */ /* 0x000fe20003f1e000 */
[----:B------:R-:W-:-:S12]  /*1370*/  FADD.FTZ R7, R7, -1 ;  /* 0xbf80000007077421 */ /* 0x000fd80000010000 */
[----:B------:R-:W-:-:S07]  /*1380*/  @!P0 FADD.FTZ R7, R7, -1 ;  /* 0xbf80000007078421 */ /* 0x000fce0000010000 */
.L_x_8956:
[----:B------:R-:W-:Y:S05]  /*1390*/  BSYNC.RECONVERGENT B2 ;  /* 0x0000000000027941 */ /* 0x000fea0003800200 */
.L_x_8955:
[----:B------:R-:W-:Y:S01]  /*13a0*/  FFMA.FTZ R10, -R15, R7, R10 ;  /* 0x000000070f0a7223 */ /* 0x000fe2000001010a */
[----:B------:R-:W-:Y:S06]  /*13b0*/  BRA `(.L_x_8953) ;  /* 0x0000000000807947 */ /* 0x000fec0003800000 */
.L_x_8954:
        /* <DEDUP_REMOVED lines=15> */
.L_x_8960:
        /* <DEDUP_REMOVED lines=14> */
.L_x_8959:
[----:B------:R-:W-:Y:S05]  /*1590*/  BSYNC.RECONVERGENT B2 ;  /* 0x0000000000027941 */ /* 0x000fea0003800200 */
.L_x_8958:
[----:B0-----:R-:W-:-:S04]  /*15a0*/  FMUL.FTZ R10, R15, 1.1920928955078125e-07 ;  /* 0x340000000f0a7820 */ /* 0x001fc80000410000 */
[----:B------:R-:W-:-:S07]  /*15b0*/  FMUL.FTZ R10, R7, R10 ;  /* 0x0000000a070a7220 */ /* 0x000fce0000410000 */
.L_x_8953:
[----:B------:R-:W-:Y:S05]  /*15c0*/  BSYNC.RECONVERGENT B0 ;  /* 0x0000000000007941 */ /* 0x000fea0003800200 */
.L_x_8952:
        /* <DEDUP_REMOVED lines=21> */
.L_x_8951:
[----:B------:R-:W0:Y:S02]  /*1720*/  MUFU.RCP R20, R20 ;  /* 0x0000001400147308 */ /* 0x000e240000001000 */
[----:B0-----:R-:W-:-:S07]  /*1730*/  FMUL.FTZ R11, R20, R11 ;  /* 0x0000000b140b7220 */ /* 0x001fce0000410000 */
.L_x_8950:
[----:B------:R-:W-:Y:S05]  /*1740*/  BSYNC.RECONVERGENT B1 ;  /* 0x0000000000017941 */ /* 0x000fea0003800200 */
.L_x_8949:
        /* <DEDUP_REMOVED lines=33> */
.L_x_8969:
[----:B------:R-:W-:Y:S01]  /*1960*/  FSETP.GEU.FTZ.AND P0, PT, R14, -R15, PT ;  /* 0x8000000f0e00720b */ /* 0x000fe20003f1e000 */
[----:B------:R-:W-:-:S12]  /*1970*/  FADD.FTZ R7, R7, -1 ;  /* 0xbf80000007077421 */ /* 0x000fd80000010000 */
[----:B------:R-:W-:-:S07]  /*1980*/  @!P0 FADD.FTZ R7, R7, -1 ;  /* 0xbf80000007078421 */ /* 0x000fce0000010000 */
.L_x_8968:
[----:B------:R-:W-:Y:S05]  /*1990*/  BSYNC.RECONVERGENT B2 ;  /* 0x0000000000027941 */ /* 0x000fea0003800200 */
.L_x_8967:
[----:B------:R-:W-:Y:S01]  /*19a0*/  FFMA.FTZ R10, -R15, R7, R10 ;  /* 0x000000070f0a7223 */ /* 0x000fe2000001010a */
[----:B------:R-:W-:Y:S06]  /*19b0*/  BRA `(.L_x_8965) ;  /* 0x0000000000847947 */ /* 0x000fec0003800000 */
.L_x_8966:
        /* <DEDUP_REMOVED lines=17> */
.L_x_8972:
        /* <DEDUP_REMOVED lines=13> */
.L_x_8971:
[----:B------:R-:W-:Y:S05]  /*1ba0*/  BSYNC.RECONVERGENT B2 ;  /* 0x0000000000027941 */ /* 0x000fea0003800200 */
.L_x_8970:
[----:B------:R-:W-:-:S04]  /*1bb0*/  FMUL.FTZ R16, R16, 1.1920928955078125e-07 ;  /* 0x3400000010107820 */ /* 0x000fc80000410000 */
[----:B0-----:R-:W-:-:S07]  /*1bc0*/  FMUL.FTZ R10, R7, R16 ;  /* 0x00000010070a7220 */ /* 0x001fce0000410000 */
.L_x_8965:
[----:B------:R-:W-:Y:S05]  /*1bd0*/  BSYNC.RECONVERGENT B0 ;  /* 0x0000000000007941 */ /* 0x000fea0003800200 */
.L_x_8964:
        /* <DEDUP_REMOVED lines=21> */
.L_x_8963:
[----:B------:R-:W0:Y:S02]  /*1d30*/  MUFU.RCP R24, R24 ;  /* 0x0000001800187308 */ /* 0x000e240000001000 */
[----:B0-----:R-:W-:-:S07]  /*1d40*/  FMUL.FTZ R21, R24, R21 ;  /* 0x0000001518157220 */ /* 0x001fce0000410000 */
.L_x_8962:
[----:B------:R-:W-:Y:S05]  /*1d50*/  BSYNC.RECONVERGENT B1 ;  /* 0x0000000000017941 */ /* 0x000fea0003800200 */
.L_x_8961:
        /* <DEDUP_REMOVED lines=33> */
.L_x_8981:
[----:B------:R-:W-:Y:S01]  /*1f70*/  FSETP.GEU.FTZ.AND P0, PT, R14, -R15, PT ;  /* 0x8000000f0e00720b */ /* 0x000fe20003f1e000 */
[----:B------:R-:W-:-:S12]  /*1f80*/  FADD.FTZ R7, R7, -1 ;  /* 0xbf80000007077421 */ /* 0x000fd80000010000 */
[----:B------:R-:W-:-:S07]  /*1f90*/  @!P0 FADD.FTZ R7, R7, -1 ;  /* 0xbf80000007078421 */ /* 0x000fce0000010000 */
.L_x_8980:
[----:B------:R-:W-:Y:S05]  /*1fa0*/  BSYNC.RECONVERGENT B2 ;  /* 0x0000000000027941 */ /* 0x000fea0003800200 */
.L_x_8979:
[----:B------:R-:W-:Y:S01]  /*1fb0*/  FFMA.FTZ R10, -R15, R7, R10 ;  /* 0x000000070f0a7223 */ /* 0x000fe2000001010a */
[----:B------:R-:W-:Y:S06]  /*1fc0*/  BRA `(.L_x_8977) ;  /* 0x0000000000847947 */ /* 0x000fec0003800000 */
.L_x_8978:
        /* <DEDUP_REMOVED lines=17> */
.L_x_8984:
        /* <DEDUP_REMOVED lines=13> */
.L_x_8983:
[----:B------:R-:W-:Y:S05]  /*21b0*/  BSYNC.RECONVERGENT B2 ;  /* 0x0000000000027941 */ /* 0x000fea0003800200 */
.L_x_8982:
[----:B------:R-:W-:-:S04]  /*21c0*/  FMUL.FTZ R16, R16, 1.1920928955078125e-07 ;  /* 0x3400000010107820 */ /* 0x000fc80000410000 */
[----:B0-----:R-:W-:-:S07]  /*21d0*/  FMUL.FTZ R10, R7, R16 ;  /* 0x00000010070a7220 */ /* 0x001fce0000410000 */
.L_x_8977:
[----:B------:R-:W-:Y:S05]  /*21e0*/  BSYNC.RECONVERGENT B0 ;  /* 0x0000000000007941 */ /* 0x000fea0003800200 */
.L_x_8976:
        /* <DEDUP_REMOVED lines=21> */
.L_x_8975:
[----:B------:R-:W0:Y:S02]  /*2340*/  MUFU.RCP R0, R0 ;  /* 0x0000000000007308 */ /* 0x000e240000001000 */
[----:B0-----:R-:W-:-:S07]  /*2350*/  FMUL.FTZ R25, R0, R25 ;  /* 0x0000001900197220 */ /* 0x001fce0000410000 */
.L_x_8974:
[----:B------:R-:W-:Y:S05]  /*2360*/  BSYNC.RECONVERGENT B1 ;  /* 0x0000000000017941 */ /* 0x000fea0003800200 */
.L_x_8973:
        /* <DEDUP_REMOVED lines=33> */
.L_x_8993:
[----:B------:R-:W-:Y:S01]  /*2580*/  FSETP.GEU.FTZ.AND P0, PT, R13, -R15, PT ;  /* 0x8000000f0d00720b */ /* 0x000fe20003f1e000 */
[----:B------:R-:W-:-:S12]  /*2590*/  FADD.FTZ R7, R7, -1 ;  /* 0xbf80000007077421 */ /* 0x000fd80000010000 */
[----:B------:R-:W-:-:S07]  /*25a0*/  @!P0 FADD.FTZ R7, R7, -1 ;  /* 0xbf80000007078421 */ /* 0x000fce0000010000 */
.L_x_8992:
[----:B------:R-:W-:Y:S05]  /*25b0*/  BSYNC.RECONVERGENT B2 ;  /* 0x0000000000027941 */ /* 0x000fea0003800200 */
.L_x_8991:
[----:B------:R-:W-:Y:S01]  /*25c0*/  FFMA.FTZ R0, -R15, R7, R0 ;  /* 0x000000070f007223 */ /* 0x000fe20000010100 */
[----:B------:R-:W-:Y:S06]  /*25d0*/  BRA `(.L_x_8989) ;  /* 0x0000000000787947 */ /* 0x000fec0003800000 */
.L_x_8990:
        /* <DEDUP_REMOVED lines=14> */
.L_x_8996:
        /* <DEDUP_REMOVED lines=13> */
.L_x_8995:
[----:B------:R-:W-:Y:S05]  /*2790*/  BSYNC.RECONVERGENT B2 ;  /* 0x0000000000027941 */ /* 0x000fea0003800200 */
.L_x_8994:
[----:B------:R-:W-:-:S04]  /*27a0*/  FMUL.FTZ R13, R13, 1.1920928955078125e-07 ;  /* 0x340000000d0d7820 */ /* 0x000fc80000410000 */
[----:B------:R-:W-:-:S07]  /*27b0*/  FMUL.FTZ R0, R0, R13 ;  /* 0x0000000d00007220 */ /* 0x000fce0000410000 */
.L_x_8989:
[----:B------:R-:W-:Y:S05]  /*27c0*/  BSYNC.RECONVERGENT B0 ;  /* 0x0000000000007941 */ /* 0x000fea0003800200 */
.L_x_8988:
        /* <DEDUP_REMOVED lines=21> */
.L_x_8987:
[----:B------:R-:W0:Y:S02]  /*2920*/  MUFU.RCP R2, R2 ;  /* 0x0000000200027308 */ /* 0x000e240000001000 */
[----:B0-----:R-:W-:-:S07]  /*2930*/  FMUL.FTZ R3, R2, R3 ;  /* 0x0000000302037220 */ /* 0x001fce0000410000 */
.L_x_8986:
[----:B------:R-:W-:Y:S05]  /*2940*/  BSYNC.RECONVERGENT B1 ;  /* 0x0000000000017941 */ /* 0x000fea0003800200 */
.L_x_8985:
        /* <DEDUP_REMOVED lines=33> */
.L_x_9005:
[----:B------:R-:W-:Y:S01]  /*2b60*/  FSETP.GEU.FTZ.AND P0, PT, R7, -R15, PT ;  /* 0x8000000f0700720b */ /* 0x000fe20003f1e000 */
[----:B------:R-:W-:-:S12]  /*2b70*/  FADD.FTZ R13, R13, -1 ;  /* 0xbf8000000d0d7421 */ /* 0x000fd80000010000 */
[----:B------:R-:W-:-:S07]  /*2b80*/  @!P0 FADD.FTZ R13, R13, -1 ;  /* 0xbf8000000d0d8421 */ /* 0x000fce0000010000 */
.L_x_9004:
[----:B------:R-:W-:Y:S05]  /*2b90*/  BSYNC.RECONVERGENT B2 ;  /* 0x0000000000027941 */ /* 0x000fea0003800200 */
.L_x_9003:
[----:B------:R-:W-:Y:S01]  /*2ba0*/  FFMA.FTZ R0, -R15, R13, R0 ;  /* 0x0000000d0f007223 */ /* 0x000fe20000010100 */
[----:B------:R-:W-:Y:S06]  /*2bb0*/  BRA `(.L_x_9001) ;  /* 0x0000000000787947 */ /* 0x000fec0003800000 */
.L_x_9002:
        /* <DEDUP_REMOVED lines=14> */
.L_x_9008:
        /* <DEDUP_REMOVED lines=13> */
.L_x_9007:
[----:B------:R-:W-:Y:S05]  /*2d70*/  BSYNC.RECONVERGENT B2 ;  /* 0x0000000000027941 */ /* 0x000fea0003800200 */
.L_x_9006:
[----:B------:R-:W-:-:S04]  /*2d80*/  FMUL.FTZ R7, R10, 1.1920928955078125e-07 ;  /* 0x340000000a077820 */ /* 0x000fc80000410000 */
[----:B------:R-:W-:-:S07]  /*2d90*/  FMUL.FTZ R0, R0, R7 ;  /* 0x0000000700007220 */ /* 0x000fce0000410000 */
.L_x_9001:
[----:B------:R-:W-:Y:S05]  /*2da0*/  BSYNC.RECONVERGENT B0 ;  /* 0x0000000000007941 */ /* 0x000fea0003800200 */
.L_x_9000:
        /* <DEDUP_REMOVED lines=21> */
.L_x_8999:
[----:B------:R-:W0:Y:S02]  /*2f00*/  MUFU.RCP R26, R26 ;  /* 0x0000001a001a7308 */ /* 0x000e240000001000 */
[----:B0-----:R-:W-:-:S07]  /*2f10*/  FMUL.FTZ R27, R26, R27 ;  /* 0x0000001b1a1b7220 */ /* 0x001fce0000410000 */
.L_x_8998:
[----:B------:R-:W-:Y:S05]  /*2f20*/  BSYNC.RECONVERGENT B1 ;  /* 0x0000000000017941 */ /* 0x000fea0003800200 */
.L_x_8997:
        /* <DEDUP_REMOVED lines=33> */
.L_x_9017:
[----:B------:R-:W-:Y:S01]  /*3140*/  FSETP.GEU.FTZ.AND P0, PT, R7, -R15, PT ;  /* 0x8000000f0700720b */ /* 0x000fe20003f1e000 */
[----:B------:R-:W-:-:S12]  /*3150*/  FADD.FTZ R13, R13, -1 ;  /* 0xbf8000000d0d7421 */ /* 0x000fd80000010000 */
[----:B------:R-:W-:-:S07]  /*3160*/  @!P0 FADD.FTZ R13, R13, -1 ;  /* 0xbf8000000d0d8421 */ /* 0x000fce0000010000 */
.L_x_9016:
[----:B------:R-:W-:Y:S05]  /*3170*/  BSYNC.RECONVERGENT B2 ;  /* 0x0000000000027941 */ /* 0x000fea0003800200 */
.L_x_9015:
[----:B------:R-:W-:Y:S01]  /*3180*/  FFMA.FTZ R0, -R15, R13, R0 ;  /* 0x0000000d0f007223 */ /* 0x000fe20000010100 */
[----:B------:R-:W-:Y:S06]  /*3190*/  BRA `(.L_x_9013) ;  /* 0x0000000000787947 */ /* 0x000fec0003800000 */
.L_x_9014:
        /* <DEDUP_REMOVED lines=14> */
.L_x_9020:
        /* <DEDUP_REMOVED lines=13> */
.L_x_9019:
[----:B------:R-:W-:Y:S05]  /*3350*/  BSYNC.RECONVERGENT B2 ;  /* 0x0000000000027941 */ /* 0x000fea0003800200 */
.L_x_9018:
[----:B------:R-:W-:-:S04]  /*3360*/  FMUL.FTZ R7, R2, 1.1920928955078125e-07 ;  /* 0x3400000002077820 */ /* 0x000fc80000410000 */
[----:B------:R-:W-:-:S07]  /*3370*/  FMUL.FTZ R0, R0, R7 ;  /* 0x0000000700007220 */ /* 0x000fce0000410000 */
.L_x_9013:
[----:B------:R-:W-:Y:S05]  /*3380*/  BSYNC.RECONVERGENT B0 ;  /* 0x0000000000007941 */ /* 0x000fea0003800200 */
.L_x_9012:
        /* <DEDUP_REMOVED lines=21> */
.L_x_9011:
[----:B------:R-:W0:Y:S02]  /*34e0*/  MUFU.RCP R22, R22 ;  /* 0x0000001600167308 */ /* 0x000e240000001000 */
[----:B0-----:R-:W-:-:S07]  /*34f0*/  FMUL.FTZ R23, R22, R23 ;  /* 0x0000001716177220 */ /* 0x001fce0000410000 */
.L_x_9010:
[----:B------:R-:W-:Y:S05]  /*3500*/  BSYNC.RECONVERGENT B1 ;  /* 0x0000000000017941 */ /* 0x000fea0003800200 */
.L_x_9009:
        /* <DEDUP_REMOVED lines=16> */
.L_x_9023:
[----:B------:R-:W-:-:S13]  /*3610*/  ISETP.GE.U32.AND P0, PT, R6, R5, PT ;  /* 0x000000050600720c */ /* 0x000fda0003f06070 */
[----:B------:R-:W-:Y:S05]  /*3620*/  @P0 BRA `(.L_x_9025) ;  /* 0x0000000000300947 */ /* 0x000fea0003800000 */
[----:B-1----:R-:W1:Y:S01]  /*3630*/  LDC.64 R8, c[0x0][0x388] ;  /* 0x0000e200ff087b82 */ /* 0x002e620000000a00 */
[----:B------:R-:W-:Y:S02]  /*3640*/  IMAD.IADD R7, R4, 0x1, R6 ;  /* 0x0000000104077824 */ /* 0x000fe400078e0206 */
[----:B------:R-:W-:Y:S02]  /*3650*/  VIADD R6, R6, 0x80 ;  /* 0x0000008006067836 */ /* 0x000fe40000000000 */
[----:B-1----:R-:W-:-:S05]  /*3660*/  IMAD.WIDE.U32 R8, R7, 0x4, R8 ;  /* 0x0000000407087825 */ /* 0x002fca00078e0008 */
[----:B------:R1:W-:Y:S02]  /*3670*/  STG.E desc[UR4][R8.64], R11 ;  /* 0x0000000b08007986 */ /* 0x0003e4000c101904 */
.L_x_9024:
[----:B------:R-:W-:-:S13]  /*3680*/  ISETP.GE.U32.AND P0, PT, R6, R5, PT ;  /* 0x000000050600720c */ /* 0x000fda0003f06070 */
[----:B------:R-:W-:Y:S05]  /*3690*/  @P0 BRA `(.L_x_9026) ;  /* 0x0000000000300947 */ /* 0x000fea0003800000 */
[----:B-1----:R-:W1:Y:S01]  /*36a0*/  LDC.64 R8, c[0x0][0x388] ;  /* 0x0000e200ff087b82 */ /* 0x002e620000000a00 */
[----:B------:R-:W-:Y:S01]  /*36b0*/  IADD3 R7, PT, PT, R4, R6, RZ ;  /* 0x0000000604077210 */ /* 0x000fe20007ffe0ff */
[----:B------:R-:W-:-:S04]  /*36c0*/  VIADD R6, R6, 0x80 ;  /* 0x0000008006067836 */ /* 0x000fc80000000000 */
[----:B-1----:R-:W-:-:S05]  /*36d0*/  IMAD.WIDE.U32 R8, R7, 0x4, R8 ;  /* 0x0000000407087825 */ /* 0x002fca00078e0008 */
[----:B------:R2:W-:Y:S02]  /*36e0*/  STG.E desc[UR4][R8.64], R21 ;  /* 0x0000001508007986 */ /* 0x0005e4000c101904 */
.L_x_9025:
[----:B------:R-:W-:-:S13]  /*36f0*/  ISETP.GE.U32.AND P0, PT, R6, R5, PT ;  /* 0x000000050600720c */ /* 0x000fda0003f06070 */
[----:B------:R-:W-:Y:S05]  /*3700*/  @P0 BRA `(.L_x_9027) ;  /* 0x0000000000340947 */ /* 0x000fea0003800000 */
[----:B-12---:R-:W1:Y:S01]  /*3710*/  LDC.64 R8, c[0x0][0x388] ;  /* 0x0000e200ff087b82 */ /* 0x006e620000000a00 */
[----:B------:R-:W-:Y:S02]  /*3720*/  IMAD.IADD R7, R4, 0x1, R6 ;  /* 0x0000000104077824 */ /* 0x000fe400078e0206 */
[----:B------:R-:W-:Y:S02]  /*3730*/  VIADD R6, R6, 0x80 ;  /* 0x0000008006067836 */ /* 0x000fe40000000000 */
[----:B-1----:R-:W-:-:S05]  /*3740*/  IMAD.WIDE.U32 R8, R7, 0x4, R8 ;  /* 0x0000000407087825 */ /* 0x002fca00078e0008 */
[----:B------:R2:W-:Y:S02]  /*3750*/  STG.E desc[UR4][R8.64], R25 ;  /* 0x0000001908007986 */ /* 0x0005e4000c101904 */
.L_x_9026:
[----:B------:R-:W-:-:S13]  /*3760*/  ISETP.GE.U32.AND P0, PT, R6, R5, PT ;  /* 0x000000050600720c */ /* 0x000fda0003f06070 */
[----:B------:R-:W-:Y:S05]  /*3770*/  @P0 BREAK.RELIABLE B1 ;  /* 0x0000000000010942 */ /* 0x000fea0003800100 */
[----:B------:R-:W-:Y:S05]  /*3780*/  @P0 BRA `(.L_x_9028) ;  /* 0x0000000000300947 */ /* 0x000fea0003800000 */
[----:B-12---:R-:W1:Y:S01]  /*3790*/  LDC.64 R8, c[0x0][0x388] ;  /* 0x0000e200ff087b82 */ /* 0x006e620000000a00 */
[----:B------:R-:W-:Y:S01]  /*37a0*/  IMAD.IADD R7, R4, 0x1, R6 ;  /* 0x0000000104077824 */ /* 0x000fe200078e0206 */
[----:B------:R-:W-:-:S03]  /*37b0*/  IADD3 R6, PT, PT, R6, 0x80, RZ ;  /* 0x0000008006067810 */ /* 0x000fc60007ffe0ff */
[----:B-1----:R-:W-:-:S05]  /*37c0*/  IMAD.WIDE.U32 R8, R7, 0x4, R8 ;  /* 0x0000000407087825 */ /* 0x002fca00078e0008 */
[----:B------:R3:W-:Y:S02]  /*37d0*/  STG.E desc[UR4][R8.64], R3 ;  /* 0x0000000308007986 */ /* 0x0007e4000c101904 */
.L_x_9027:
[----:B------:R-:W-:Y:S05]  /*37e0*/  BSYNC.RELIABLE B1 ;  /* 0x0000000000017941 */ /* 0x000fea0003800100 */
.L_x_9022:
[----:B------:R-:W-:-:S13]  /*37f0*/  ISETP.GE.U32.AND P0, PT, R6, R5, PT ;  /* 0x000000050600720c */ /* 0x000fda0003f06070 */
[----:B---3--:R-:W3:Y:S01]  /*3800*/  @!P0 LDC.64 R2, c[0x0][0x388] ;  /* 0x0000e200ff028b82 */ /* 0x008ee20000000a00 */
[----:B------:R-:W-:Y:S02]  /*3810*/  @!P0 IMAD.IADD R7, R4, 0x1, R6 ;  /* 0x0000000104078824 */ /* 0x000fe400078e0206 */
[----:B------:R-:W-:Y:S02]  /*3820*/  @!P0 VIADD R6, R6, 0x80 ;  /* 0x0000008006068836 */ /* 0x000fe40000000000 */
[----:B---3--:R-:W-:-:S05]  /*3830*/  @!P0 IMAD.WIDE.U32 R2, R7, 0x4, R2 ;  /* 0x0000000407028825 */ /* 0x008fca00078e0002 */
[----:B------:R3:W-:Y:S02]  /*3840*/  @!P0 STG.E desc[UR4][R2.64], R27 ;  /* 0x0000001b02008986 */ /* 0x0007e4000c101904 */
.L_x_9028:
[----:B------:R-:W-:Y:S05]  /*3850*/  BSYNC.RECONVERGENT B0 ;  /* 0x0000000000007941 */ /* 0x000fea0003800200 */
.L_x_9021:
        /* <DEDUP_REMOVED lines=8> */
.L_x_8926:
[----:B------:R-:W0:Y:S01]  /*38e0*/  S2R R0, SR_TID.X ;  /* 0x0000000000007919 */ /* 0x000e220000002100 */
[----:B------:R-:W1:Y:S02]  /*38f0*/  LDC.64 R2, c[0x0][0x398] ;  /* 0x0000e600ff027b82 */ /* 0x000e640000000a00 */
[----:B-1----:R-:W-:-:S04]  /*3900*/  IMAD.WIDE.U32 R2, R4, 0x4, R2 ;  /* 0x0000000404027825 */ /* 0x002fc800078e0002 */
[----:B0-----:R-:W-:Y:S02]  /*3910*/  IMAD.WIDE.U32 R6, R0, 0x10, R2 ;  /* 0x0000001000067825 */ /* 0x001fe400078e0002 */
[----:B------:R-:W0:Y:S03]  /*3920*/  LDC.64 R2, c[0x0][0x390] ;  /* 0x0000e400ff027b82 */ /* 0x000e260000000a00 */
[----:B------:R-:W2:Y:S04]  /*3930*/  LDG.E.128 R8, desc[UR4][R6.64] ;  /* 0x0000000406087981 */ /* 0x000ea8000c1e1d00 */
[----:B------:R1:W5:Y:S01]  /*3940*/  LDG.E.128 R20, desc[UR4][R6.64+0x800] ;  /* 0x0008000406147981 */ /* 0x000362000c1e1d00 */
[----:B0-----:R-:W-:-:S04]  /*3950*/  IMAD.WIDE.U32 R2, R4, 0x4, R2 ;  /* 0x0000000404027825 */ /* 0x001fc800078e0002 */
[----:B------:R-:W-:-:S05]  /*3960*/  IMAD.WIDE.U32 R2, R0, 0x10, R2 ;  /* 0x0000001000027825 */ /* 0x000fca00078e0002 */
[----:B------:R-:W3:Y:S04]  /*3970*/  LDG.E.128 R12, desc[UR4][R2.64] ;  /* 0x00000004020c7981 */ /* 0x000ee8000c1e1d00 */
[----:B------:R1:W5:Y:S01]  /*3980*/  LDG.E.128 R16, desc[UR4][R2.64+0x800] ;  /* 0x0008000402107981 */ /* 0x000362000c1e1d00 */
        /* <DEDUP_REMOVED lines=35> */
.L_x_9035:
[----:B------:R-:W-:Y:S05]  /*3bc0*/  BSYNC.RECONVERGENT B2 ;  /* 0x0000000000027941 */ /* 0x000fea0003800200 */
.L_x_9034:
[----:B------:R-:W-:Y:S01]  /*3bd0*/  FFMA.FTZ R3, -R2, R24, R3 ;  /* 0x0000001802037223 */ /* 0x000fe20000010103 */
[----:B------:R-:W-:Y:S06]  /*3be0*/  BRA `(.L_x_9032) ;  /* 0x0000000000807947 */ /* 0x000fec0003800000 */
.L_x_9033:
        /* <DEDUP_REMOVED lines=15> */
.L_x_9038:
        /* <DEDUP_REMOVED lines=14> */
.L_x_9037:
[----:B------:R-:W-:Y:S05]  /*3dc0*/  BSYNC.RECONVERGENT B2 ;  /* 0x0000000000027941 */ /* 0x000fea0003800200 */
.L_x_9036:
[----:B------:R-:W-:-:S04]  /*3dd0*/  FMUL.FTZ R7, R7, 1.1920928955078125e-07 ;  /* 0x3400000007077820 */ /* 0x000fc80000410000 */
[----:B0-----:R-:W-:-:S07]  /*3de0*/  FMUL.FTZ R3, R2, R7 ;  /* 0x0000000702037220 */ /* 0x001fce0000410000 */
.L_x_9032:
[----:B------:R-:W-:Y:S05]  /*3df0*/  BSYNC.RECONVERGENT B0 ;  /* 0x0000000000007941 */ /* 0x000fea0003800200 */
.L_x_9031:
        /* <DEDUP_REMOVED lines=19> */
.L_x_9030:
[----:B------:R-:W-:Y:S05]  /*3f30*/  BSYNC.RECONVERGENT B1 ;  /* 0x0000000000017941 */ /* 0x000fea0003800200 */
.L_x_9029:
        /* <DEDUP_REMOVED lines=30> */
.L_x_9046:
[----:B------:R-:W-:Y:S01]  /*4120*/  FSETP.GEU.FTZ.AND P0, PT, R8, -R3, PT ;  /* 0x800000030800720b */ /* 0x000fe20003f1e000 */
[----:B------:R-:W-:-:S12]  /*4130*/  FADD.FTZ R5, R5, -1 ;  /* 0xbf80000005057421 */ /* 0x000fd80000010000 */
[----:B------:R-:W-:-:S07]  /*4140*/  @!P0 FADD.FTZ R5, R5, -1 ;  /* 0xbf80000005058421 */ /* 0x000fce0000010000 */
.L_x_9045:
[----:B------:R-:W-:Y:S05]  /*4150*/  BSYNC.RECONVERGENT B2 ;  /* 0x0000000000027941 */ /* 0x000fea0003800200 */
.L_x_9044:
[----:B------:R-:W-:Y:S01]  /*4160*/  FFMA.FTZ R2, -R3, R5, R2 ;  /* 0x0000000503027223 */ /* 0x000fe20000010102 */
[----:B------:R-:W-:Y:S06]  /*4170*/  BRA `(.L_x_9042) ;  /* 0x0000000000847947 */ /* 0x000fec0003800000 */
.L_x_9043:
        /* <DEDUP_REMOVED lines=17> */
.L_x_9049:
        /* <DEDUP_REMOVED lines=13> */
.L_x_9048:
[----:B------:R-:W-:Y:S05]  /*4360*/  BSYNC.RECONVERGENT B2 ;  /* 0x0000000000027941 */ /* 0x000fea0003800200 */
.L_x_9047:
[----:B0-----:R-:W-:-:S04]  /*4370*/  FMUL.FTZ R3, R8, 1.1920928955078125e-07 ;  /* 0x3400000008037820 */ /* 0x001fc80000410000 */
[----:B------:R-:W-:-:S07]  /*4380*/  FMUL.FTZ R2, R2, R3 ;  /* 0x0000000302027220 */ /* 0x000fce0000410000 */
.L_x_9042:
[----:B------:R-:W-:Y:S05]  /*4390*/  BSYNC.RECONVERGENT B0 ;  /* 0x0000000000007941 */ /* 0x000fea0003800200 */
.L_x_9041:
        /* <DEDUP_REMOVED lines=21> */
.L_x_9040:
[----:B------:R-:W0:Y:S02]  /*44f0*/  MUFU.RCP R2, R9 ;  /* 0x0000000900027308 */ /* 0x000e240000001000 */
[----:B0-----:R-:W-:-:S07]  /*4500*/  FMUL.FTZ R25, R13, R2 ;  /* 0x000000020d197220 */ /* 0x001fce0000410000 */
.L_x_9050:
[----:B------:R-:W-:Y:S05]  /*4510*/  BSYNC.RECONVERGENT B1 ;  /* 0x0000000000017941 */ /* 0x000fea0003800200 */
.L_x_9039:
        /* <DEDUP_REMOVED lines=30> */
.L_x_9058:
[----:B------:R-:W-:Y:S01]  /*4700*/  FSETP.GEU.FTZ.AND P0, PT, R7, -R2, PT ;  /* 0x800000020700720b */ /* 0x000fe20003f1e000 */
[----:B------:R-:W-:-:S12]  /*4710*/  FADD.FTZ R8, R8, -1 ;  /* 0xbf80000008087421 */ /* 0x000fd80000010000 */
[----:B------:R-:W-:-:S07]  /*4720*/  @!P0 FADD.FTZ R8, R8, -1 ;  /* 0xbf80000008088421 */ /* 0x000fce0000010000 */
.L_x_9057:
[----:B------:R-:W-:Y:S05]  /*4730*/  BSYNC.RECONVERGENT B2 ;  /* 0x0000000000027941 */ /* 0x000fea0003800200 */
.L_x_9056:
[----:B------:R-:W-:Y:S01]  /*4740*/  FFMA.FTZ R3, -R2, R8, R3 ;  /* 0x0000000802037223 */ /* 0x000fe20000010103 */
[----:B------:R-:W-:Y:S06]  /*4750*/  BRA `(.L_x_9054) ;  /* 0x00000000007c7947 */ /* 0x000fec0003800000 */
.L_x_9055:
        /* <DEDUP_REMOVED lines=15> */
.L_x_9061:
        /* <DEDUP_REMOVED lines=13> */
.L_x_9060:
[----:B------:R-:W-:Y:S05]  /*4920*/  BSYNC.RECONVERGENT B2 ;  /* 0x0000000000027941 */ /* 0x000fea0003800200 */
.L_x_9059:
[----:B------:R-:W-:-:S04]  /*4930*/  FMUL.FTZ R7, R7, 1.1920928955078125e-07 ;  /* 0x3400000007077820 */ /* 0x000fc80000410000 */
[----:B0-----:R-:W-:-:S07]  /*4940*/  FMUL.FTZ R3, R2, R7 ;  /* 0x0000000702037220 */ /* 0x001fce0000410000 */
.L_x_9054:
[----:B------:R-:W-:Y:S05]  /*4950*/  BSYNC.RECONVERGENT B0 ;  /* 0x0000000000007941 */ /* 0x000fea0003800200 */
.L_x_9053:
        /* <DEDUP_REMOVED lines=21> */
.L_x_9052:
[----:B------:R-:W0:Y:S02]  /*4ab0*/  MUFU.RCP R3, R10 ;  /* 0x0000000a00037308 */ /* 0x000e240000001000 */
[----:B0-----:R-:W-:-:S07]  /*4ac0*/  FMUL.FTZ R26, R14, R3 ;  /* 0x000000030e1a7220 */ /* 0x001fce0000410000 */
.L_x_9062:
[----:B------:R-:W-:Y:S05]  /*4ad0*/  BSYNC.RECONVERGENT B1 ;  /* 0x0000000000017941 */ /* 0x000fea0003800200 */
.L_x_9051:
        /* <DEDUP_REMOVED lines=30> */
.L_x_9070:
[----:B------:R-:W-:Y:S01]  /*4cc0*/  FSETP.GEU.FTZ.AND P0, PT, R6, -R2, PT ;  /* 0x800000020600720b */ /* 0x000fe20003f1e000 */
[----:B------:R-:W-:-:S12]  /*4cd0*/  FADD.FTZ R8, R8, -1 ;  /* 0xbf80000008087421 */ /* 0x000fd80000010000 */
[----:B------:R-:W-:-:S07]  /*4ce0*/  @!P0 FADD.FTZ R8, R8, -1 ;  /* 0xbf80000008088421 */ /* 0x000fce0000010000 */
.L_x_9069:
[----:B------:R-:W-:Y:S05]  /*4cf0*/  BSYNC.RECONVERGENT B2 ;  /* 0x0000000000027941 */ /* 0x000fea0003800200 */
.L_x_9068:
[----:B------:R-:W-:Y:S01]  /*4d00*/  FFMA.FTZ R3, -R2, R8, R3 ;  /* 0x0000000802037223 */ /* 0x000fe20000010103 */
[----:B------:R-:W-:Y:S06]  /*4d10*/  BRA `(.L_x_9066) ;  /* 0x0000000000787947 */ /* 0x000fec0003800000 */
.L_x_9067:
        /* <DEDUP_REMOVED lines=14> */
.L_x_9073:
        /* <DEDUP_REMOVED lines=13> */
.L_x_9072:
[----:B------:R-:W-:Y:S05]  /*4ed0*/  BSYNC.RECONVERGENT B2 ;  /* 0x0000000000027941 */ /* 0x000fea0003800200 */
.L_x_9071:
[----:B------:R-:W-:-:S04]  /*4ee0*/  FMUL.FTZ R7, R7, 1.1920928955078125e-07 ;  /* 0x3400000007077820 */ /* 0x000fc80000410000 */
[----:B0-----:R-:W-:-:S07]  /*4ef0*/  FMUL.FTZ R3, R2, R7 ;  /* 0x0000000702037220 */ /* 0x001fce0000410000 */
.L_x_9066:
[----:B------:R-:W-:Y:S05]  /*4f00*/  BSYNC.RECONVERGENT B0 ;  /* 0x0000000000007941 */ /* 0x000fea0003800200 */
.L_x_9065:
        /* <DEDUP_REMOVED lines=21> */
.L_x_9064:
[----:B------:R-:W0:Y:S02]  /*5060*/  MUFU.RCP R2, R11 ;  /* 0x0000000b00027308 */ /* 0x000e240000001000 */
[----:B0-----:R-:W-:-:S07]  /*5070*/  FMUL.FTZ R27, R15, R2 ;  /* 0x000000020f1b7220 */ /* 0x001fce0000410000 */
.L_x_9074:
[----:B------:R-:W-:Y:S05]  /*5080*/  BSYNC.RECONVERGENT B1 ;  /* 0x0000000000017941 */ /* 0x000fea0003800200 */
.L_x_9063:
        /* <DEDUP_REMOVED lines=30> */
.L_x_9082:
[----:B------:R-:W-:Y:S01]  /*5270*/  FSETP.GEU.FTZ.AND P0, PT, R7, -R2, PT ;  /* 0x800000020700720b */ /* 0x000fe20003f1e000 */
[----:B------:R-:W-:-:S12]  /*5280*/  FADD.FTZ R8, R8, -1 ;  /* 0xbf80000008087421 */ /* 0x000fd80000010000 */
[----:B------:R-:W-:-:S07]  /*5290*/  @!P0 FADD.FTZ R8, R8, -1 ;  /* 0xbf80000008088421 */ /* 0x000fce0000010000 */
.L_x_9081:
[----:B------:R-:W-:Y:S05]  /*52a0*/  BSYNC.RECONVERGENT B2 ;  /* 0x0000000000027941 */ /* 0x000fea0003800200 */
.L_x_9080:
[----:B------:R-:W-:Y:S01]  /*52b0*/  FFMA.FTZ R3, -R2, R8, R3 ;  /* 0x0000000802037223 */ /* 0x000fe20000010103 */
[----:B------:R-:W-:Y:S06]  /*52c0*/  BRA `(.L_x_9078) ;  /* 0x0000000000787947 */ /* 0x000fec0003800000 */
.L_x_9079:
        /* <DEDUP_REMOVED lines=14> */
.L_x_9085:
        /* <DEDUP_REMOVED lines=13> */
.L_x_9084:
[----:B------:R-:W-:Y:S05]  /*5480*/  BSYNC.RECONVERGENT B2 ;  /* 0x0000000000027941 */ /* 0x000fea0003800200 */
.L_x_9083:
[----:B------:R-:W-:-:S04]  /*5490*/  FMUL.FTZ R7, R7, 1.1920928955078125e-07 ;  /* 0x3400000007077820 */ /* 0x000fc80000410000 */
[----:B0-----:R-:W-:-:S07]  /*54a0*/  FMUL.FTZ R3, R2, R7 ;  /* 0x0000000702037220 */ /* 0x001fce0000410000 */
.L_x_9078:
[----:B------:R-:W-:Y:S05]  /*54b0*/  BSYNC.RECONVERGENT B0 ;  /* 0x0000000000007941 */ /* 0x000fea0003800200 */
.L_x_9077:
        /* <DEDUP_REMOVED lines=21> */
.L_x_9076:
[----:B------:R-:W0:Y:S02]  /*5610*/  MUFU.RCP R3, R20 ;  /* 0x0000001400037308 */ /* 0x000e240000001000 */
[----:B0-----:R-:W-:-:S07]  /*5620*/  FMUL.FTZ R16, R16, R3 ;  /* 0x0000000310107220 */ /* 0x001fce0000410000 */
.L_x_9086:
[----:B------:R-:W-:Y:S05]  /*5630*/  BSYNC.RECONVERGENT B1 ;  /* 0x0000000000017941 */ /* 0x000fea0003800200 */
.L_x_9075:
        /* <DEDUP_REMOVED lines=30> */
.L_x_9094:
[----:B------:R-:W-:Y:S01]  /*5820*/  FSETP.GEU.FTZ.AND P0, PT, R6, -R2, PT ;  /* 0x800000020600720b */ /* 0x000fe20003f1e000 */
[----:B------:R-:W-:-:S12]  /*5830*/  FADD.FTZ R8, R8, -1 ;  /* 0xbf80000008087421 */ /* 0x000fd80000010000 */
[----:B------:R-:W-:-:S07]  /*5840*/  @!P0 FADD.FTZ R8, R8, -1 ;  /* 0xbf80000008088421 */ /* 0x000fce0000010000 */
.L_x_9093:
[----:B------:R-:W-:Y:S05]  /*5850*/  BSYNC.RECONVERGENT B2 ;  /* 0x0000000000027941 */ /* 0x000fea0003800200 */
.L_x_9092:
[----:B------:R-:W-:Y:S01]  /*5860*/  FFMA.FTZ R3, -R2, R8, R3 ;  /* 0x0000000802037223 */ /* 0x000fe20000010103 */
[----:B------:R-:W-:Y:S06]  /*5870*/  BRA `(.L_x_9090) ;  /* 0x0000000000787947 */ /* 0x000fec0003800000 */
.L_x_9091:
        /* <DEDUP_REMOVED lines=14> */
.L_x_9097:
        /* <DEDUP_REMOVED lines=13> */
.L_x_9096:
[----:B------:R-:W-:Y:S05]  /*5a30*/  BSYNC.RECONVERGENT B2 ;  /* 0x0000000000027941 */ /* 0x000fea0003800200 */
.L_x_9095:
[----:B------:R-:W-:-:S04]  /*5a40*/  FMUL.FTZ R3, R3, 1.1920928955078125e-07 ;  /* 0x3400000003037820 */ /* 0x000fc80000410000 */
[----:B------:R-:W-:-:S07]  /*5a50*/  FMUL.FTZ R3, R2, R3 ;  /* 0x0000000302037220 */ /* 0x000fce0000410000 */
.L_x_9090:
[----:B------:R-:W-:Y:S05]  /*5a60*/  BSYNC.RECONVERGENT B0 ;  /* 0x0000000000007941 */ /* 0x000fea0003800200 */
.L_x_9089:
[C---:B------:R-:W-:Y:S01]  /*5a70*/  FSETP.NAN.FTZ.AND P0, PT, |R3|.reuse, |R3|, PT ;  /* 0x400000030300720b */ /* 0x040fe20003f18200 */
[----:B0-----:R-:W0:Y:S01]  /*5a80*/  MUFU.RCP R6, R21 ;  /* 0x0000001500067308 */ /* 0x001e220000001000 */
        /* <DEDUP_REMOVED lines=19> */
.L_x_9088:
[----:B------:R-:W0:Y:S02]  /*5bc0*/  MUFU.RCP R2, R21 ;  /* 0x0000001500027308 */ /* 0x000e240000001000 */
[----:B0-----:R-:W-:-:S07]  /*5bd0*/  FMUL.FTZ R17, R17, R2 ;  /* 0x0000000211117220 */ /* 0x001fce0000410000 */
.L_x_9098:
[----:B------:R-:W-:Y:S05]  /*5be0*/  BSYNC.RECONVERGENT B1 ;  /* 0x0000000000017941 */ /* 0x000fea0003800200 */
.L_x_9087:
        /* <DEDUP_REMOVED lines=30> */
.L_x_9106:
[----:B------:R-:W-:Y:S01]  /*5dd0*/  FSETP.GEU.FTZ.AND P0, PT, R7, -R2, PT ;  /* 0x800000020700720b */ /* 0x000fe20003f1e000 */
[----:B------:R-:W-:-:S12]  /*5de0*/  FADD.FTZ R8, R8, -1 ;  /* 0xbf80000008087421 */ /* 0x000fd80000010000 */
[----:B------:R-:W-:-:S07]  /*5df0*/  @!P0 FADD.FTZ R8, R8, -1 ;  /* 0xbf80000008088421 */ /* 0x000fce0000010000 */
.L_x_9105:
[----:B------:R-:W-:Y:S05]  /*5e00*/  BSYNC.RECONVERGENT B2 ;  /* 0x0000000000027941 */ /* 0x000fea0003800200 */
.L_x_9104:
[----:B------:R-:W-:Y:S01]  /*5e10*/  FFMA.FTZ R3, -R2, R8, R3 ;  /* 0x0000000802037223 */ /* 0x000fe20000010103 */
[----:B------:R-:W-:Y:S06]  /*5e20*/  BRA `(.L_x_9102) ;  /* 0x0000000000787947 */ /* 0x000fec0003800000 */
.L_x_9103:
        /* <DEDUP_REMOVED lines=14> */
.L_x_9109:
        /* <DEDUP_REMOVED lines=13> */
.L_x_9108:
[----:B------:R-:W-:Y:S05]  /*5fe0*/  BSYNC.RECONVERGENT B2 ;  /* 0x0000000000027941 */ /* 0x000fea0003800200 */
.L_x_9107:
[----:B------:R-:W-:-:S04]  /*5ff0*/  FMUL.FTZ R3, R3, 1.1920928955078125e-07 ;  /* 0x3400000003037820 */ /* 0x000fc80000410000 */
[----:B------:R-:W-:-:S07]  /*6000*/  FMUL.FTZ R3, R2, R3 ;  /* 0x0000000302037220 */ /* 0x000fce0000410000 */
.L_x_9102:
[----:B------:R-:W-:Y:S05]  /*6010*/  BSYNC.RECONVERGENT B0 ;  /* 0x0000000000007941 */ /* 0x000fea0003800200 */
.L_x_9101:
        /* <DEDUP_REMOVED lines=21> */
.L_x_9100:
[----:B------:R-:W0:Y:S02]  /*6170*/  MUFU.RCP R3, R22 ;  /* 0x0000001600037308 */ /* 0x000e240000001000 */
[----:B0-----:R-:W-:-:S07]  /*6180*/  FMUL.FTZ R18, R18, R3 ;  /* 0x0000000312127220 */ /* 0x001fce0000410000 */
.L_x_9110:
[----:B------:R-:W-:Y:S05]  /*6190*/  BSYNC.RECONVERGENT B1 ;  /* 0x0000000000017941 */ /* 0x000fea0003800200 */
.L_x_9099:
[----:B------:R-:W-:Y:S01]  /*61a0*/  FSETP.NEU.FTZ.AND P0, PT, R23, RZ, PT ;  /* 0x000000ff1700720b */ /* 0x000fe20003f1d000 */
[----:B------:R-:W-:-:S12]  /*61b0*/  BSSY.RECONVERGENT B1, `(.L_x_9111) ;  /* 0x0000059000017945 */ /* 0x000fd80003800200 */
        /* <DEDUP_REMOVED lines=28> */
.L_x_9118:
[----:B------:R-:W-:Y:S01]  /*6380*/  FSETP.GEU.FTZ.AND P0, PT, R6, -R2, PT ;  /* 0x800000020600720b */ /* 0x000fe20003f1e000 */
[----:B------:R-:W-:-:S12]  /*6390*/  FADD.FTZ R8, R8, -1 ;  /* 0xbf80000008087421 */ /* 0x000fd80000010000 */
[----:B------:R-:W-:-:S07]  /*63a0*/  @!P0 FADD.FTZ R8, R8, -1 ;  /* 0xbf80000008088421 */ /* 0x000fce0000010000 */
.L_x_9117:
[----:B------:R-:W-:Y:S05]  /*63b0*/  BSYNC.RECONVERGENT B2 ;  /* 0x0000000000027941 */ /* 0x000fea0003800200 */
.L_x_9116:
[----:B------:R-:W-:Y:S01]  /*63c0*/  FFMA.FTZ R3, -R2, R8, R3 ;  /* 0x0000000802037223 */ /* 0x000fe20000010103 */
[----:B------:R-:W-:Y:S06]  /*63d0*/  BRA `(.L_x_9114) ;  /* 0x0000000000787947 */ /* 0x000fec0003800000 */
.L_x_9115:
        /* <DEDUP_REMOVED lines=14> */
.L_x_9121:
        /* <DEDUP_REMOVED lines=13> */
.L_x_9120:
[----:B------:R-:W-:Y:S05]  /*6590*/  BSYNC.RECONVERGENT B2 ;  /* 0x0000000000027941 */ /* 0x000fea0003800200 */
.L_x_9119:
[----:B------:R-:W-:-:S04]  /*65a0*/  FMUL.FTZ R3, R3, 1.1920928955078125e-07 ;  /* 0x3400000003037820 */ /* 0x000fc80000410000 */
[----:B------:R-:W-:-:S07]  /*65b0*/  FMUL.FTZ R3, R2, R3 ;  /* 0x0000000302037220 */ /* 0x000fce0000410000 */
.L_x_9114:
[----:B------:R-:W-:Y:S05]  /*65c0*/  BSYNC.RECONVERGENT B0 ;  /* 0x0000000000007941 */ /* 0x000fea0003800200 */
.L_x_9113:
        /* <DEDUP_REMOVED lines=21> */
.L_x_9112:
[----:B------:R-:W1:Y:S02]  /*6720*/  MUFU.RCP R2, R23 ;  /* 0x0000001700027308 */ /* 0x000e640000001000 */
[----:B-1----:R-:W-:-:S07]  /*6730*/  FMUL.FTZ R19, R19, R2 ;  /* 0x0000000213137220 */ /* 0x002fce0000410000 */
.L_x_9122:
[----:B------:R-:W-:Y:S05]  /*6740*/  BSYNC.RECONVERGENT B1 ;  /* 0x0000000000017941 */ /* 0x000fea0003800200 */
.L_x_9111:
[----:B------:R-:W1:Y:S02]  /*6750*/  LDC.64 R2, c[0x0][0x388] ;  /* 0x0000e200ff027b82 */ /* 0x000e640000000a00 */
[----:B-1----:R-:W-:-:S04]  /*6760*/  IMAD.WIDE.U32 R4, R4, 0x4, R2 ;  /* 0x0000000404047825 */ /* 0x002fc800078e0002 */
[----:B------:R-:W-:-:S05]  /*6770*/  IMAD.WIDE.U32 R4, R0, 0x10, R4 ;  /* 0x0000001000047825 */ /* 0x000fca00078e0004 */
[----:B------:R-:W-:Y:S04]  /*6780*/  STG.E.128 desc[UR4][R4.64], R24 ;  /* 0x0000001804007986 */ /* 0x000fe8000c101d04 */
[----:B------:R-:W-:Y:S01]  /*6790*/  STG.E.128 desc[UR4][R4.64+0x800], R16 ;  /* 0x0008001004007986 */ /* 0x000fe2000c101d04 */
[----:B------:R-:W-:Y:S05]  /*67a0*/  EXIT ;  /* 0x000000000000794d */ /* 0x000fea0003800000 */
.L_x_9123:
        /* <DEDUP_REMOVED lines=13> */
.L_x_32870:


//--------------------- .text._ZN2at6native29vectorized_elementwise_kernelILi8ENS0_13BinaryFunctorIfffZZZNS0_15binary_internal21div_floor_kernel_cudaERNS_18TensorIteratorBaseEENKUlvE1_clEvENKUlvE0_clEvEUlffE_EESt5arrayIPcLm3EEEEviT0_T1_ --------------------------
	.section	.text._ZN2at6native29vectorized_elementwise_kernelILi8ENS0_13BinaryFunctorIfffZZZNS0_15binary_internal21div_floor_kernel_cudaERNS_18TensorIteratorBaseEENKUlvE1_clEvENKUlvE0_clEvEUlffE_EESt5arrayIPcLm3EEEEviT0_T1_,"ax",@progbits
	.align	128
        .global         _ZN2at6native29vectorized_elementwise_kernelILi8ENS0_13BinaryFunctorIfffZZZNS0_15binary_internal21div_floor_kernel_cudaERNS_18TensorIteratorBaseEENKUlvE1_clEvENKUlvE0_clEvEUlffE_EESt5arrayIPcLm3EEEEviT0_T1_
        .type           _ZN2at6native29vectorized_elementwise_kernelILi8ENS0_13BinaryFunctorIfffZZZNS0_15binary_internal21div_floor_kernel_cudaERNS_18TensorIteratorBaseEENKUlvE1_clEvENKUlvE0_clEvEUlffE_EESt5arrayIPcLm3EEEEviT0_T1_,@function
        .size           _ZN2at6native29vectorized_elementwise_kernelILi8ENS0_13BinaryFunctorIfffZZZNS0_15binary_internal21div_floor_kernel_cudaERNS_18TensorIteratorBaseEENKUlvE1_clEvENKUlvE0_clEvEUlffE_EESt5arrayIPcLm3EEEEviT0_T1_,(.L_x_32871 - _ZN2at6native29vectorized_elementwise_kernelILi8ENS0_13BinaryFunctorIfffZZZNS0_15binary_internal21div_floor_kernel_cudaERNS_18TensorIteratorBaseEENKUlvE1_clEvENKUlvE0_clEvEUlffE_EESt5arrayIPcLm3EEEEviT0_T1_)
        .other          _ZN2at6native29vectorized_elementwise_kernelILi8ENS0_13BinaryFunctorIfffZZZNS0_15binary_internal21div_floor_kernel_cudaERNS_18TensorIteratorBaseEENKUlvE1_clEvENKUlvE0_clEvEUlffE_EESt5arrayIPcLm3EEEEviT0_T1_,@"STO_CUDA_ENTRY STV_DEFAULT"
_ZN2at6native29vectorized_elementwise_kernelILi8ENS0_13BinaryFunctorIfffZZZNS0_15binary_internal21div_floor_kernel_cudaERNS_18TensorIteratorBaseEENKUlvE1_clEvENKUlvE0_clEvEUlffE_EESt5arrayIPcLm3EEEEviT0_T1_:
.text._ZN2at6native29vectorized_elementwise_kernelILi8ENS0_13BinaryFunctorIfffZZZNS0_15binary_internal21div_floor_kernel_cudaERNS_18TensorIteratorBaseEENKUlvE1_clEvENKUlvE0_clEvEUlffE_EESt5arrayIPcLm3EEEEviT0_T1_:
[----:B------:R-:W-:Y:S01]  /*0000*/  LDC R1, c[0x0][0x37c] ;  /* 0x0000df00ff017b82 */ /* 0x000fe20000000800 */
[----:B------:R-:W-:Y:S05]  /*0010*/  EXIT ;  /* 0x000000000000794d */ /* 0x000fea0003800000 */
.L_x_9124:
        /* <DEDUP_REMOVED lines=14> */
.L_x_32871:


//--------------------- .text._ZN2at6native18elementwise_kernelILi128ELi4EZNS0_15gpu_kernel_implINS0_13BUnaryFunctorIfffZZZNS0_15binary_internal21div_floor_kernel_cudaERNS_18TensorIteratorBaseEENKUlvE1_clEvENKUlvE0_clEvEUlffE_EEEEvS6_RKT_EUliE_EEviT1_ --------------------------
	.section	.text._ZN2at6native18elementwise_kernelILi128ELi4EZNS0_15gpu_kernel_implINS0_13BUnaryFunctorIfffZZZNS0_15binary_internal21div_floor_kernel_cudaERNS_18TensorIteratorBaseEENKUlvE1_clEvENKUlvE0_clEvEUlffE_EEEEvS6_RKT_EUliE_EEviT1_,"ax",@progbits
	.align	128
        .global         _ZN2at6native18elementwise_kernelILi128ELi4EZNS0_15gpu_kernel_implINS0_13BUnaryFunctorIfffZZZNS0_15binary_internal21div_floor_kernel_cudaERNS_18TensorIteratorBaseEENKUlvE1_clEvENKUlvE0_clEvEUlffE_EEEEvS6_RKT_EUliE_EEviT1_
        .type           _ZN2at6native18elementwise_kernelILi128ELi4EZNS0_15gpu_kernel_implINS0_13BUnaryFunctorIfffZZZNS0_15binary_internal21div_floor_kernel_cudaERNS_18TensorIteratorBaseEENKUlvE1_clEvENKUlvE0_clEvEUlffE_EEEEvS6_RKT_EUliE_EEviT1_,@function
        .size           _ZN2at6native18elementwise_kernelILi128ELi4EZNS0_15gpu_kernel_implINS0_13BUnaryFunctorIfffZZZNS0_15binary_internal21div_floor_kernel_cudaERNS_18TensorIteratorBaseEENKUlvE1_clEvENKUlvE0_clEvEUlffE_EEEEvS6_RKT_EUliE_EEviT1_,(.L_x_32872 - _ZN2at6native18elementwise_kernelILi128ELi4EZNS0_15gpu_kernel_implINS0_13BUnaryFunctorIfffZZZNS0_15binary_internal21div_floor_kernel_cudaERNS_18TensorIteratorBaseEENKUlvE1_clEvENKUlvE0_clEvEUlffE_EEEEvS6_RKT_EUliE_EEviT1_)
        .other          _ZN2at6native18elementwise_kernelILi128ELi4EZNS0_15gpu_kernel_implINS0_13BUnaryFunctorIfffZZZNS0_15binary_internal21div_floor_kernel_cudaERNS_18TensorIteratorBaseEENKUlvE1_clEvENKUlvE0_clEvEUlffE_EEEEvS6_RKT_EUliE_EEviT1_,@"STO_CUDA_ENTRY STV_DEFAULT"
_ZN2at6native18elementwise_kernelILi128ELi4EZNS0_15gpu_kernel_implINS0_13BUnaryFunctorIfffZZZNS0_15binary_internal21div_floor_kernel_cudaERNS_18TensorIteratorBaseEENKUlvE1_clEvENKUlvE0_clEvEUlffE_EEEEvS6_RKT_EUliE_EEviT1_:
.text._ZN2at6native18elementwise_kernelILi128ELi4EZNS0_15gpu_kernel_implINS0_13BUnaryFunctorIfffZZZNS0_15binary_internal21div_floor_kernel_cudaERNS_18TensorIteratorBaseEENKUlvE1_clEvENKUlvE0_clEvEUlffE_EEEEvS6_RKT_EUliE_EEviT1_:
[----:B------:R-:W0:Y:S01]  /*0000*/  LDC R1, c[0x0][0x37c] ;  /* 0x0000df00ff017b82 */ /* 0x000e220000000800 */
[----:B------:R-:W1:Y:S07]  /*0010*/  S2R R17, SR_TID.X ;  /* 0x0000000000117919 */ /* 0x000e6e0000002100 */
[----:B------:R-:W2:Y:S01]  /*0020*/  LDC R18, c[0x0][0x594] ;  /* 0x00016500ff127b82 */ /* 0x000ea20000000800 */
[----:B------:R-:W3:Y:S01]  /*0030*/  LDCU UR39, c[0x0][0x388] ;  /* 0x00007100ff2777ac */ /* 0x000ee20008000800 */
[----:B------:R-:W-:Y:S01]  /*0040*/  BSSY.RECONVERGENT B7, `(.L_x_9125) ;  /* 0x000035e000077945 */ /* 0x000fe20003800200 */
[----:B------:R-:W4:Y:S05]  /*0050*/  LDCU UR5, c[0x0][0x380] ;  /* 0x00007000ff0577ac */ /* 0x000f2a0008000800 */
[----:B------:R-:W5:Y:S01]  /*0060*/  S2UR UR4, SR_CTAID.X ;  /* 0x00000000000479c3 */ /* 0x000f620000002500 */
[----:B------:R-:W0:Y:S01]  /*0070*/  LDCU.64 UR36, c[0x0][0x358] ;  /* 0x00006b00ff2477ac */ /* 0x000e220008000a00 */
[----:B------:R-:W0:Y:S01]  /*0080*/  LDCU.U8 UR40, c[0x0][0x598] ;  /* 0x0000b300ff2877ac */ /* 0x000e220008000000 */
[----:B------:R-:W0:Y:S01]  /*0090*/  LDCU.U8 UR42, c[0x0][0x599] ;  /* 0x0000b320ff2a77ac */ /* 0x000e220008000000 */
[----:B---3--:R-:W-:Y:S01]  /*00a0*/  UIADD3 UR41, UPT, UPT, UR39, -0x1, URZ ;  /* 0xffffffff27297890 */ /* 0x008fe2000fffe0ff */
[----:B--2---:R-:W-:-:S03]  /*00b0*/  FMUL.FTZ R23, |R18|, 8388608 ;  /* 0x4b00000012177820 */ /* 0x004fc60000410200 */
[----:B------:R-:W-:Y:S01]  /*00c0*/  UISETP.LT.U32.AND UP0, UPT, UR41, 0x18, UPT ;  /* 0x000000182900788c */ /* 0x000fe2000bf01070 */
[C---:B------:R-:W-:Y:S01]  /*00d0*/  FADD.FTZ R24, |R18|.reuse, -RZ ;  /* 0x800000ff12187221 */ /* 0x040fe20000010200 */
[----:B------:R-:W-:Y:S01]  /*00e0*/  FADD.FTZ R18, |R18|, |R18| ;  /* 0x4000001212127221 */ /* 0x000fe20000010200 */
[C---:B------:R-:W-:Y:S01]  /*00f0*/  LOP3.LUT R2, R23.reuse, 0x7fffff, RZ, 0xc0, !PT ;  /* 0x007fffff17027812 */ /* 0x040fe200078ec0ff */
[----:B------:R-:W-:Y:S01]  /*0100*/  USEL UR38, UR41, 0x18, UP0 ;  /* 0x0000001829267887 */ /* 0x000fe20008000000 */
[----:B------:R-:W-:Y:S01]  /*0110*/  FADD.FTZ R22, -R24, -RZ ;  /* 0x800000ff18167221 */ /* 0x000fe20000010100 */
[----:B-----5:R-:W-:Y:S01]  /*0120*/  USHF.L.U32 UR4, UR4, 0x9, URZ ;  /* 0x0000000904047899 */ /* 0x020fe200080006ff */
[----:B------:R-:W-:Y:S01]  /*0130*/  LOP3.LUT R2, R2, 0x3f800000, RZ, 0xfc, !PT ;  /* 0x3f80000002027812 */ /* 0x000fe200078efcff */
[----:B------:R-:W-:Y:S01]  /*0140*/  UIADD3 UR38, UPT, UPT, UR38, 0x1, URZ ;  /* 0x0000000126267890 */ /* 0x000fe2000fffe0ff */
[----:B------:R-:W-:Y:S02]  /*0150*/  LOP3.LUT R19, R23, 0xff800000, RZ, 0xc0, !PT ;  /* 0xff80000017137812 */ /* 0x000fe400078ec0ff */
[----:B------:R2:W3:Y:S01]  /*0160*/  MUFU.RCP R16, R2 ;  /* 0x0000000200107308 */ /* 0x0004e20000001000 */
[----:B-1----:R-:W-:-:S04]  /*0170*/  LOP3.LUT R17, R17, UR4, RZ, 0xfc, !PT ;  /* 0x0000000411117c12 */ /* 0x002fc8000f8efcff */
[----:B----4-:R-:W-:-:S13]  /*0180*/  ISETP.GE.AND P0, PT, R17, UR5, PT ;  /* 0x0000000511007c0c */ /* 0x010fda000bf06270 */
[----:B0-23--:R-:W-:Y:S05]  /*0190*/  @P0 BRA `(.L_x_9126) ;  /* 0x0000003400200947 */ /* 0x00dfea0003800000 */
[----:B------:R-:W-:Y:S01]  /*01a0*/  UISETP.NE.AND UP0, UPT, UR39, URZ, UPT ;  /* 0x000000ff2700728c */ /* 0x000fe2000bf05270 */
[----:B------:R-:W-:Y:S02]  /*01b0*/  IMAD.MOV.U32 R0, RZ, RZ, RZ ;  /* 0x000000ffff007224 */ /* 0x000fe400078e00ff */
[----:B------:R-:W-:-:S06]  /*01c0*/  IMAD.MOV.U32 R25, RZ, RZ, RZ ;  /* 0x000000ffff197224 */ /* 0x000fcc00078e00ff */
[----:B------:R-:W-:Y:S05]  /*01d0*/  BRA.U !UP0, `(.L_x_9127) ;  /* 0x0000001108ac7547 */ /* 0x000fea000b800000 */
[----:B------:R-:W0:Y:S01]  /*01e0*/  LDCU.64 UR4, c[0x0][0x390] ;  /* 0x00007200ff0477ac */ /* 0x000e220008000a00 */
[----:B------:R-:W-:Y:S02]  /*01f0*/  HFMA2 R4, -RZ, RZ, 0, 0 ;  /* 0x00000000ff047431 */ /* 0x000fe400000001ff */
[----:B------:R-:W-:Y:S01]  /*0200*/  IMAD.MOV.U32 R5, RZ, RZ, R17 ;  /* 0x000000ffff057224 */ /* 0x000fe200078e0011 */
[----:B------:R-:W1:Y:S01]  /*0210*/  LDCU UR6, c[0x0][0x38c] ;  /* 0x00007180ff0677ac */ /* 0x000e620008000800 */
[----:B------:R-:W2:Y:S01]  /*0220*/  LDCU.64 UR8, c[0x0][0x4b8] ;  /* 0x00009700ff0877ac */ /* 0x000ea20008000a00 */
[----:B------:R-:W-:Y:S01]  /*0230*/  UISETP.NE.AND UP0, UPT, UR41, URZ, UPT ;  /* 0x000000ff2900728c */ /* 0x000fe2000bf05270 */
        /* <DEDUP_REMOVED lines=293> */
.L_x_9127:
[----:B------:R-:W0:Y:S01]  /*1490*/  LDCU.64 UR6, c[0x0][0x588] ;  /* 0x0000b100ff0677ac */ /* 0x000e220008000a00 */
[----:B------:R-:W-:Y:S01]  /*14a0*/  BSSY.RECONVERGENT B6, `(.L_x_9128) ;  /* 0x00000e6000067945 */ /* 0x000fe20003800200 */
        /* <DEDUP_REMOVED lines=14> */
[----:B--2---:R-:W3:Y:S01]  /*1590*/  I2F.S16 R0, R0 ;  /* 0x0000000000007306 */ /* 0x004ee20000101400 */
[----:B------:R-:W-:Y:S05]  /*15a0*/  BRA `(.L_x_9134) ;  /* 0x0000000c00547947 */ /* 0x000fea0003800000 */
.L_x_9132:
[----:B------:R-:W2:Y:S02]  /*15b0*/  LDG.E.U8 R0, desc[UR36][R4.64] ;  /* 0x0000002404007981 */ /* 0x000ea4000c1e1100 */
[----:B--2---:R-:W-:Y:S01]  /*15c0*/  I2FP.F32.U32 R0, R0 ;  /* 0x0000000000007245 */ /* 0x004fe20000201000 */
[----:B------:R-:W-:Y:S06]  /*15d0*/  BRA `(.L_x_9134) ;  /* 0x0000000c00487947 */ /* 0x000fec0003800000 */
.L_x_9131:
        /* <DEDUP_REMOVED lines=9> */
.L_x_9136:
[----:B------:R-:W2:Y:S02]  /*1670*/  LDG.E R0, desc[UR36][R4.64] ;  /* 0x0000002404007981 */ /* 0x000ea4000c1e1900 */
[----:B--2---:R-:W-:Y:S01]  /*1680*/  I2FP.F32.S32 R0, R0 ;  /* 0x0000000000007245 */ /* 0x004fe20000201400 */
[----:B------:R-:W-:Y:S06]  /*1690*/  BRA `(.L_x_9134) ;  /* 0x0000000c00187947 */ /* 0x000fec0003800000 */
.L_x_9135:
[----:B------:R-:W2:Y:S02]  /*16a0*/  LDG.E.U16 R0, desc[UR36][R4.64] ;  /* 0x0000002404007981 */ /* 0x000ea4000c1e1500 */
[----:B--2---:R-:W2:Y:S01]  /*16b0*/  I2F.S16 R0, R0 ;  /* 0x0000000000007306 */ /* 0x004ea20000101400 */
[----:B------:R-:W-:Y:S05]  /*16c0*/  BRA `(.L_x_9134) ;  /* 0x0000000c000c7947 */ /* 0x000fea0003800000 */
.L_x_9130:
        /* <DEDUP_REMOVED lines=8> */
.L_x_9138:
[----:B------:R-:W2:Y:S02]  /*1750*/  LDG.E.U16 R0, desc[UR36][R4.64] ;  /* 0x0000002404007981 */ /* 0x000ea4000c1e1500 */
[----:B--2---:R-:W-:Y:S01]  /*1760*/  HADD2.F32 R0, -RZ, R0.H0_H0 ;  /* 0x20000000ff007230 */ /* 0x004fe20000004100 */
[----:B------:R-:W-:Y:S06]  /*1770*/  BRA `(.L_x_9134) ;  /* 0x0000000800e07947 */ /* 0x000fec0003800000 */
.L_x_9137:
        /* <DEDUP_REMOVED lines=8> */
.L_x_9140:
[----:B------:R-:W2:Y:S02]  /*1800*/  LDG.E.U16 R0, desc[UR36][R4.64] ;  /* 0x0000002404007981 */ /* 0x000ea4000c1e1500 */
[----:B--2---:R-:W-:Y:S01]  /*1810*/  HADD2.F32 R0, -RZ, R0.H0_H0 ;  /* 0x20000000ff007230 */ /* 0x004fe20000004100 */
[----:B------:R-:W-:Y:S06]  /*1820*/  BRA `(.L_x_9134) ;  /* 0x0000000800b47947 */ /* 0x000fec0003800000 */
.L_x_9139:
        /* <DEDUP_REMOVED lines=11> */
.L_x_9129:
        /* <DEDUP_REMOVED lines=12> */
.L_x_9143:
        /* <DEDUP_REMOVED lines=11> */
.L_x_9142:
        /* <DEDUP_REMOVED lines=25> */
.L_x_9145:
[----:B------:R-:W2:Y:S02]  /*1be0*/  LDG.E.U8 R4, desc[UR36][R4.64] ;  /* 0x0000002404047981 */ /* 0x000ea4000c1e1100 */
[C---:B--2---:R-:W-:Y:S01]  /*1bf0*/  IMAD.SHL.U32 R3, R4.reuse, 0x2000000, RZ ;  /* 0x0200000004037824 */ /* 0x044fe200078e00ff */
[----:B------:R-:W-:-:S04]  /*1c00*/  SHF.L.U32 R6, R4, 0x8, RZ ;  /* 0x0000000804067819 */ /* 0x000fc800000006ff */
        /* <DEDUP_REMOVED lines=10> */
.L_x_9144:
[----:B------:R-:W2:Y:S02]  /*1cb0*/  LDG.E.U16 R0, desc[UR36][R4.64] ;  /* 0x0000002404007981 */ /* 0x000ea4000c1e1500 */
[----:B--2---:R-:W-:Y:S01]  /*1cc0*/  IMAD.U32 R0, R0, 0x10000, RZ ;  /* 0x0001000000007824 */ /* 0x004fe200078e00ff */
[----:B------:R-:W-:Y:S06]  /*1cd0*/  BRA `(.L_x_9134) ;  /* 0x0000000400887947 */ /* 0x000fec0003800000 */
.L_x_9141:
        /* <DEDUP_REMOVED lines=11> */
.L_x_9148:
        /* <DEDUP_REMOVED lines=20> */
.L_x_9150:
[----:B------:R-:W-:Y:S05]  /*1ed0*/  BSYNC.RECONVERGENT B0 ;  /* 0x0000000000007941 */ /* 0x000fea0003800200 */
.L_x_9149:
[----:B------:R-:W-:Y:S01]  /*1ee0*/  IMAD.SHL.U32 R0, R0, 0x100000, RZ ;  /* 0x0010000000007824 */ /* 0x000fe200078e00ff */
[----:B------:R-:W-:-:S04]  /*1ef0*/  LEA R3, R3, 0x3b800000, 0x17 ;  /* 0x3b80000003037811 */ /* 0x000fc800078eb8ff */
[----:B------:R-:W-:Y:S01]  /*1f00*/  LOP3.LUT R0, R3, R0, R7, 0xfe, !PT ;  /* 0x0000000003007212 */ /* 0x000fe200078efe07 */
[----:B------:R-:W-:Y:S06]  /*1f10*/  BRA `(.L_x_9134) ;  /* 0x0000000000f87947 */ /* 0x000fec0003800000 */
.L_x_9147:
        /* <DEDUP_REMOVED lines=20> */
.L_x_9152:
[----:B------:R-:W-:Y:S05]  /*2060*/  BSYNC.RECONVERGENT B0 ;  /* 0x0000000000007941 */ /* 0x000fea0003800200 */
.L_x_9151:
[----:B------:R-:W-:Y:S02]  /*2070*/  SHF.L.U32 R0, R0, 0x15, RZ ;  /* 0x0000001500007819 */ /* 0x000fe400000006ff */
[----:B------:R-:W-:-:S04]  /*2080*/  LEA R3, R3, 0x37800000, 0x17 ;  /* 0x3780000003037811 */ /* 0x000fc800078eb8ff */
[----:B------:R-:W-:Y:S01]  /*2090*/  LOP3.LUT R0, R3, R0, R7, 0xfe, !PT ;  /* 0x0000000003007212 */ /* 0x000fe200078efe07 */
[----:B------:R-:W-:Y:S06]  /*20a0*/  BRA `(.L_x_9134) ;  /* 0x0000000000947947 */ /* 0x000fec0003800000 */
.L_x_9146:
[----:B------:R-:W-:-:S09]  /*20b0*/  UISETP.NE.AND UP0, UPT, UR4, 0x1c, UPT ;  /* 0x0000001c0400788c */ /* 0x000fd2000bf05270 */
[----:B------:R-:W-:Y:S05]  /*20c0*/  BRA.U !UP0, `(.L_x_9153) ;  /* 0x0000000108847547 */ /* 0x000fea000b800000 */
[----:B------:R-:W-:-:S09]  /*20d0*/  UISETP.NE.AND UP0, UPT, UR4, 0x1d, UPT ;  /* 0x0000001d0400788c */ /* 0x000fd2000bf05270 */
[----:B------:R-:W-:Y:S05]  /*20e0*/  BRA.U !UP0, `(.L_x_9154) ;  /* 0x0000000108707547 */ /* 0x000fea000b800000 */
[----:B------:R-:W-:-:S09]  /*20f0*/  UISETP.NE.AND UP0, UPT, UR4, 0x2c, UPT ;  /* 0x0000002c0400788c */ /* 0x000fd2000bf05270 */
[----:B------:R-:W-:Y:S05]  /*2100*/  BRA.U !UP0, `(.L_x_9155) ;  /* 0x0000000108487547 */ /* 0x000fea000b800000 */
.L_x_9133:
        /* <DEDUP_REMOVED lines=8> */
[----:B0-----:R-:W-:Y:S02]  /*2190*/  IMAD.U32 R4, RZ, RZ, UR4 ;  /* 0x00000004ff047e24 */ /* 0x001fe4000f8e00ff */
[----:B------:R-:W-:Y:S01]  /*21a0*/  IMAD.U32 R5, RZ, RZ, UR5 ;  /* 0x00000005ff057e24 */ /* 0x000fe2000f8e00ff */
[----:B-1----:R-:W-:Y:S01]  /*21b0*/  MOV R6, UR6 ;  /* 0x0000000600067c02 */ /* 0x002fe20008000f00 */
[----:B------:R-:W-:-:S02]  /*21c0*/  IMAD.U32 R7, RZ, RZ, UR7 ;  /* 0x00000007ff077e24 */ /* 0x000fc4000f8e00ff */
[----:B---3--:R-:W-:Y:S01]  /*21d0*/  IMAD.U32 R10, RZ, RZ, UR8 ;  /* 0x00000008ff0a7e24 */ /* 0x008fe2000f8e00ff */
[----:B------:R-:W-:-:S07]  /*21e0*/  MOV R11, UR9 ;  /* 0x00000009000b7c02 */ /* 0x000fce0008000f00 */
[----:B------:R-:W-:-:S07]  /*21f0*/  LEPC R20, `(.L_x_9156) ;  /* 0x000000001014794e */ /* 0x000fce0000000000 */
[----:B--2---:R-:W-:Y:S05]  /*2200*/  CALL.ABS.NOINC R14 ;  /* 0x000000000e007343 */ /* 0x004fea0003c00000 */
.L_x_9156:
[----:B------:R-:W-:Y:S01]  /*2210*/  IMAD.MOV.U32 R0, RZ, RZ, RZ ;  /* 0x000000ffff007224 */ /* 0x000fe200078e00ff */
[----:B------:R-:W-:Y:S06]  /*2220*/  BRA `(.L_x_9134) ;  /* 0x0000000000347947 */ /* 0x000fec0003800000 */
.L_x_9155:
        /* <DEDUP_REMOVED lines=8> */
.L_x_9154:
[----:B------:R-:W2:Y:S02]  /*22b0*/  LDG.E.64 R4, desc[UR36][R4.64] ;  /* 0x0000002404047981 */ /* 0x000ea4000c1e1b00 */
[----:B--2---:R0:W1:Y:S02]  /*22c0*/  I2F.U64 R0, R4 ;  /* 0x0000000400007312 */ /* 0x0040640000301000 */
[----:B01----:R-:W-:Y:S05]  /*22d0*/  BRA `(.L_x_9134) ;  /* 0x0000000000087947 */ /* 0x003fea0003800000 */
.L_x_9153:
[----:B------:R-:W2:Y:S02]  /*22e0*/  LDG.E R0, desc[UR36][R4.64] ;  /* 0x0000002404007981 */ /* 0x000ea4000c1e1900 */
[----:B--2---:R-:W-:-:S07]  /*22f0*/  I2FP.F32.U32 R0, R0 ;  /* 0x0000000000007245 */ /* 0x004fce0000201000 */
.L_x_9134:
[----:B------:R-:W-:Y:S05]  /*2300*/  BSYNC.RECONVERGENT B6 ;  /* 0x0000000000067941 */ /* 0x000fea0003800200 */
.L_x_9128:
[----:B------:R-:W4:Y:S02]  /*2310*/  LDC R3, c[0x0][0x594] ;  /* 0x00016500ff037b82 */ /* 0x000f240000000800 */
[----:B----4-:R-:W-:-:S13]  /*2320*/  FSETP.NEU.FTZ.AND P0, PT, R3, RZ, PT ;  /* 0x000000ff0300720b */ /* 0x010fda0003f1d000 */
[----:B01----:R-:W2:Y:S02]  /*2330*/  @!P0 MUFU.RCP R5, R3 ;  /* 0x0000000300058308 */ /* 0x003ea40000001000 */
[----:B--23-5:R-:W-:Y:S01]  /*2340*/  @!P0 FMUL.FTZ R4, R5, R0 ;  /* 0x0000000005048220 */ /* 0x02cfe20000410000 */
[----:B------:R-:W-:Y:S06]  /*2350*/  @!P0 BRA `(.L_x_9157) ;  /* 0x00000004002c8947 */ /* 0x000fec0003800000 */
[C---:B------:R-:W-:Y:S01]  /*2360*/  FSETP.GEU.FTZ.AND P0, PT, |R0|.reuse, |R3|, PT ;  /* 0x400000030000720b */ /* 0x040fe20003f1e200 */
[----:B------:R-:W-:Y:S01]  /*2370*/  BSSY.RECONVERGENT B0, `(.L_x_9158) ;  /* 0x0000036000007945 */ /* 0x000fe20003800200 */
[----:B------:R-:W-:-:S11]  /*2380*/  FADD.FTZ R5, |R0|, -RZ ;  /* 0x800000ff00057221 */ /* 0x000fd60000010200 */
        /* <DEDUP_REMOVED lines=23> */
.L_x_9162:
[----:B------:R-:W-:Y:S05]  /*2500*/  BSYNC.RECONVERGENT B1 ;  /* 0x0000000000017941 */ /* 0x000fea0003800200 */
.L_x_9161:
[----:B------:R-:W-:Y:S01]  /*2510*/  FFMA.FTZ R5, -R24, R4, R5 ;  /* 0x0000000418057223 */ /* 0x000fe20000010105 */
[----:B------:R-:W-:Y:S06]  /*2520*/  BRA `(.L_x_9159) ;  /* 0x0000000000687947 */ /* 0x000fec0003800000 */
.L_x_9160:
[C---:B------:R-:W-:Y:S01]  /*2530*/  IADD3 R4, PT, PT, R5.reuse, 0xb800000, -R19 ;  /* 0x0b80000005047810 */ /* 0x040fe20007ffe813 */
[----:B------:R-:W-:Y:S01]  /*2540*/  BSSY.RECONVERGENT B1, `(.L_x_9163) ;  /* 0x0000016000017945 */ /* 0x000fe20003800200 */
[C---:B------:R-:W-:Y:S02]  /*2550*/  ISETP.GT.U32.AND P0, PT, R5.reuse, 0x7f7fffff, PT ;  /* 0x7f7fffff0500780c */ /* 0x040fe40003f04070 */
[----:B------:R-:W-:Y:S02]  /*2560*/  LOP3.LUT P1, R4, R4, 0xff800000, RZ, 0xc0, !PT ;  /* 0xff80000004047812 */ /* 0x000fe4000782c0ff */
[----:B------:R-:W-:Y:S02]  /*2570*/  LOP3.LUT R5, R5, 0x7fffff, RZ, 0xc0, !PT ;  /* 0x007fffff05057812 */ /* 0x000fe400078ec0ff */
[----:B------:R-:W-:Y:S02]  /*2580*/  FSETP.GT.FTZ.AND P2, PT, |R3|, RZ, PT ;  /* 0x000000ff0300720b */ /* 0x000fe40003f54200 */
[----:B------:R-:W-:-:S02]  /*2590*/  FSEL R6, R19, +QNAN , !P0 ;  /* 0x7fffffff13067808 */ /* 0x000fc40004000000 */
[----:B------:R-:W-:Y:S02]  /*25a0*/  LOP3.LUT R5, R5, 0x3f800000, RZ, 0xfc, !PT ;  /* 0x3f80000005057812 */ /* 0x000fe400078efcff */
[----:B------:R-:W-:-:S03]  /*25b0*/  FSEL R9, R6, +QNAN , P2 ;  /* 0x7fffffff06097808 */ /* 0x000fc60001000000 */
[----:B------:R-:W-:Y:S05]  /*25c0*/  @!P1 BRA `(.L_x_9164) ;  /* 0x0000000000349947 */ /* 0x000fea0003800000 */
.L_x_9165:
        /* <DEDUP_REMOVED lines=13> */
.L_x_9164:
[----:B------:R-:W-:Y:S05]  /*26a0*/  BSYNC.RECONVERGENT B1 ;  /* 0x0000000000017941 */ /* 0x000fea0003800200 */
.L_x_9163:
[----:B------:R-:W-:-:S04]  /*26b0*/  FMUL.FTZ R4, R5, 1.1920928955078125e-07 ;  /* 0x3400000005047820 */ /* 0x000fc80000410000 */
[----:B------:R-:W-:-:S07]  /*26c0*/  FMUL.FTZ R5, R9, R4 ;  /* 0x0000000409057220 */ /* 0x000fce0000410000 */
.L_x_9159:
[----:B------:R-:W-:Y:S05]  /*26d0*/  BSYNC.RECONVERGENT B0 ;  /* 0x0000000000007941 */ /* 0x000fea0003800200 */
.L_x_9158:
[C---:B------:R-:W-:Y:S01]  /*26e0*/  FSETP.NAN.FTZ.AND P0, PT, |R5|.reuse, |R5|, PT ;  /* 0x400000050500720b */ /* 0x040fe20003f18200 */
[----:B------:R-:W0:Y:S01]  /*26f0*/  MUFU.RCP R7, R3 ;  /* 0x0000000300077308 */ /* 0x000e220000001000 */
[----:B------:R-:W-:-:S04]  /*2700*/  LOP3.LUT R4, R5, 0x80000000, R0, 0xb8, !PT ;  /* 0x8000000005047812 */ /* 0x000fc800078eb800 */
[----:B------:R-:W-:Y:S02]  /*2710*/  FSEL R5, R5, R4, P0 ;  /* 0x0000000405057208 */ /* 0x000fe40000000000 */
[----:B------:R-:W-:Y:S02]  /*2720*/  PLOP3.LUT P0, PT, PT, PT, PT, 0x8, 0x80 ;  /* 0x000000000080781c */ /* 0x000fe40003f0e170 */
[C---:B------:R-:W-:Y:S01]  /*2730*/  FSETP.NEU.FTZ.AND P1, PT, R5.reuse, RZ, PT ;  /* 0x000000ff0500720b */ /* 0x040fe20003f3d000 */
[----:B------:R-:W-:-:S12]  /*2740*/  FADD.FTZ R4, -R5, R0 ;  /* 0x0000000005047221 */ /* 0x000fd80000010100 */
[----:B------:R-:W-:Y:S02]  /*2750*/  @P1 FSETP.GEU.FTZ.AND P2, PT, R3, RZ, PT ;  /* 0x000000ff0300120b */ /* 0x000fe40003f5e000 */
[----:B------:R-:W-:Y:S01]  /*2760*/  @P1 FSETP.GEU.FTZ.AND P3, PT, R5, RZ, PT ;  /* 0x000000ff0500120b */ /* 0x000fe20003f7e000 */
[----:B0-----:R-:W-:-:S03]  /*2770*/  FMUL.FTZ R5, R4, R7 ;  /* 0x0000000704057220 */ /* 0x001fc60000410000 */
        /* <DEDUP_REMOVED lines=9> */
.L_x_9157:
        /* <DEDUP_REMOVED lines=17> */
.L_x_9169:
[----:B------:R-:W0:Y:S02]  /*2920*/  F2I.S64.TRUNC R4, R4 ;  /* 0x0000000400047311 */ /* 0x000e24000020d900 */
[----:B0-----:R-:W-:-:S05]  /*2930*/  IMAD.MOV.U32 R3, RZ, RZ, R4 ;  /* 0x000000ffff037224 */ /* 0x001fca00078e0004 */
[----:B------:R0:W-:Y:S01]  /*2940*/  STG.E.U8 desc[UR36][R8.64], R3 ;  /* 0x0000000308007986 */ /* 0x0001e2000c101124 */
[----:B------:R-:W-:Y:S05]  /*2950*/  BRA `(.L_x_9171) ;  /* 0x0000000c002c7947 */ /* 0x000fea0003800000 */
.L_x_9168:
        /* <DEDUP_REMOVED lines=9> */
.L_x_9173:
[----:B------:R-:W0:Y:S02]  /*29f0*/  F2I.FTZ.TRUNC.NTZ R3, R4 ;  /* 0x0000000400037305 */ /* 0x000e24000021f100 */
[----:B0-----:R0:W-:Y:S01]  /*2a00*/  STG.E desc[UR36][R8.64], R3 ;  /* 0x0000000308007986 */ /* 0x0011e2000c101924 */
[----:B------:R-:W-:Y:S05]  /*2a10*/  BRA `(.L_x_9171) ;  /* 0x0000000800fc7947 */ /* 0x000fea0003800000 */
.L_x_9172:
[----:B------:R-:W0:Y:S02]  /*2a20*/  F2I.FTZ.TRUNC.NTZ R3, R4 ;  /* 0x0000000400037305 */ /* 0x000e24000021f100 */
[----:B0-----:R0:W-:Y:S01]  /*2a30*/  STG.E.U16 desc[UR36][R8.64], R3 ;  /* 0x0000000308007986 */ /* 0x0011e2000c101524 */
[----:B------:R-:W-:Y:S05]  /*2a40*/  BRA `(.L_x_9171) ;  /* 0x0000000800f07947 */ /* 0x000fea0003800000 */
.L_x_9167:
        /* <DEDUP_REMOVED lines=8> */
.L_x_9175:
[----:B------:R-:W-:-:S05]  /*2ad0*/  F2FP.F16.F32.PACK_AB R4, RZ, R4 ;  /* 0x00000004ff04723e */ /* 0x000fca00000000ff */
[----:B------:R0:W-:Y:S01]  /*2ae0*/  STG.E.U16 desc[UR36][R8.64], R4 ;  /* 0x0000000408007986 */ /* 0x0001e2000c101524 */
[----:B------:R-:W-:Y:S05]  /*2af0*/  BRA `(.L_x_9171) ;  /* 0x0000000800c47947 */ /* 0x000fea0003800000 */
.L_x_9174:
        /* <DEDUP_REMOVED lines=9> */
.L_x_9177:
[----:B------:R-:W-:-:S04]  /*2b90*/  F2FP.F16.F32.PACK_AB R3, RZ, R4 ;  /* 0x00000004ff03723e */ /* 0x000fc800000000ff */
[----:B------:R-:W-:-:S05]  /*2ba0*/  PRMT R3, R3, 0x5410, RZ ;  /* 0x0000541003037816 */ /* 0x000fca00000000ff */
[----:B------:R0:W-:Y:S01]  /*2bb0*/  STG.E desc[UR36][R8.64], R3 ;  /* 0x0000000308007986 */ /* 0x0001e2000c101924 */
[----:B------:R-:W-:Y:S05]  /*2bc0*/  BRA `(.L_x_9171) ;  /* 0x0000000800907947 */ /* 0x000fea0003800000 */
.L_x_9176:
[----:B------:R-:W-:-:S06]  /*2bd0*/  FMUL.FTZ R4, R4, 1 ;  /* 0x3f80000004047820 */ /* 0x000fcc0000410000 */
[----:B------:R-:W0:Y:S02]  /*2be0*/  F2F.F64.F32 R4, R4 ;  /* 0x0000000400047310 */ /* 0x000e240000201800 */
[----:B0-----:R0:W-:Y:S01]  /*2bf0*/  STG.E.64 desc[UR36][R8.64], R4 ;  /* 0x0000000408007986 */ /* 0x0011e2000c101b24 */
[----:B------:R-:W-:Y:S05]  /*2c00*/  BRA `(.L_x_9171) ;  /* 0x0000000800807947 */ /* 0x000fea0003800000 */
.L_x_9166:
        /* <DEDUP_REMOVED lines=12> */
.L_x_9180:
[----:B------:R-:W-:Y:S01]  /*2cd0*/  FMUL.FTZ R4, R4, 1 ;  /* 0x3f80000004047820 */ /* 0x000fe20000410000 */
[----:B------:R-:W-:-:S05]  /*2ce0*/  CS2R R6, SRZ ;  /* 0x0000000000067805 */ /* 0x000fca000001ff00 */
[----:B------:R-:W0:Y:S02]  /*2cf0*/  F2F.F64.F32 R4, R4 ;  /* 0x0000000400047310 */ /* 0x000e240000201800 */
[----:B0-----:R3:W-:Y:S01]  /*2d00*/  STG.E.128 desc[UR36][R8.64], R4 ;  /* 0x0000000408007986 */ /* 0x0017e2000c101d24 */
[----:B------:R-:W-:Y:S05]  /*2d10*/  BRA `(.L_x_9171) ;  /* 0x00000008003c7947 */ /* 0x000fea0003800000 */
.L_x_9179:
        /* <DEDUP_REMOVED lines=18> */
.L_x_9184:
[----:B------:R-:W-:Y:S05]  /*2e40*/  BSYNC.RECONVERGENT B0 ;  /* 0x0000000000007941 */ /* 0x000fea0003800200 */
.L_x_9183:
[----:B------:R-:W-:-:S05]  /*2e50*/  LOP3.LUT R5, R0, 0x80, R5, 0xf8, !PT ;  /* 0x0000008000057812 */ /* 0x000fca00078ef805 */
[----:B------:R1:W-:Y:S01]  /*2e60*/  STG.E.U8 desc[UR36][R8.64], R5 ;  /* 0x0000000508007986 */ /* 0x0003e2000c101124 */
[----:B------:R-:W-:Y:S05]  /*2e70*/  BRA `(.L_x_9171) ;  /* 0x0000000400e47947 */ /* 0x000fea0003800000 */
.L_x_9182:
        /* <DEDUP_REMOVED lines=14> */
.L_x_9186:
[----:B------:R-:W-:Y:S05]  /*2f60*/  BSYNC.RECONVERGENT B0 ;  /* 0x0000000000007941 */ /* 0x000fea0003800200 */
.L_x_9185:
[----:B------:R-:W-:-:S05]  /*2f70*/  LOP3.LUT R3, R0, 0x80, R7, 0xf8, !PT ;  /* 0x0000008000037812 */ /* 0x000fca00078ef807 */
[----:B------:R2:W-:Y:S01]  /*2f80*/  STG.E.U8 desc[UR36][R8.64], R3 ;  /* 0x0000000308007986 */ /* 0x0005e2000c101124 */
[----:B------:R-:W-:Y:S05]  /*2f90*/  BRA `(.L_x_9171) ;  /* 0x00000004009c7947 */ /* 0x000fea0003800000 */
.L_x_9181:
[----:B------:R-:W-:-:S05]  /*2fa0*/  F2FP.BF16.F32.PACK_AB R4, RZ, R4 ;  /* 0x00000004ff04723e */ /* 0x000fca00000010ff */
[----:B------:R0:W-:Y:S01]  /*2fb0*/  STG.E.U16 desc[UR36][R8.64], R4 ;  /* 0x0000000408007986 */ /* 0x0001e2000c101524 */
[----:B------:R-:W-:Y:S05]  /*2fc0*/  BRA `(.L_x_9171) ;  /* 0x0000000400907947 */ /* 0x000fea0003800000 */
.L_x_9178:
        /* <DEDUP_REMOVED lines=11> */
.L_x_9189:
        /* <DEDUP_REMOVED lines=12> */
.L_x_9192:
[----:B------:R-:W-:-:S04]  /*3140*/  SHF.R.U32.HI R0, RZ, 0x14, R4 ;  /* 0x00000014ff007819 */ /* 0x000fc80000011604 */
[----:B------:R-:W-:-:S04]  /*3150*/  LOP3.LUT R3, R0, 0x1, RZ, 0xc0, !PT ;  /* 0x0000000100037812 */ /* 0x000fc800078ec0ff */
[----:B------:R-:W-:-:S04]  /*3160*/  IADD3 R0, PT, PT, R4, 0x487ffff, R3 ;  /* 0x0487ffff04007810 */ /* 0x000fc80007ffe003 */
[----:B------:R-:W-:-:S04]  /*3170*/  SHF.R.U32.HI R0, RZ, 0x14, R0 ;  /* 0x00000014ff007819 */ /* 0x000fc80000011600 */
[----:B------:R-:W-:-:S07]  /*3180*/  LOP3.LUT R3, R0, 0xff, RZ, 0xc0, !PT ;  /* 0x000000ff00037812 */ /* 0x000fce00078ec0ff */
.L_x_9193:
[----:B------:R-:W-:-:S04]  /*3190*/  SHF.R.U32.HI R4, RZ, 0x18, R4 ;  /* 0x00000018ff047819 */ /* 0x000fc80000011604 */
[----:B------:R-:W-:-:S04]  /*31a0*/  LOP3.LUT R3, R3, 0x80, R4, 0xf8, !PT ;  /* 0x0000008003037812 */ /* 0x000fc800078ef804 */
[----:B------:R-:W-:-:S07]  /*31b0*/  PRMT R0, R3, 0x7610, R0 ;  /* 0x0000761003007816 */ /* 0x000fce0000000000 */
.L_x_9191:
[----:B------:R-:W-:Y:S05]  /*31c0*/  BSYNC.RECONVERGENT B0 ;  /* 0x0000000000007941 */ /* 0x000fea0003800200 */
.L_x_9190:
[----:B------:R0:W-:Y:S01]  /*31d0*/  STG.E.U8 desc[UR36][R8.64], R0 ;  /* 0x0000000008007986 */ /* 0x0001e2000c101124 */
[----:B------:R-:W-:Y:S05]  /*31e0*/  BRA `(.L_x_9171) ;  /* 0x0000000400087947 */ /* 0x000fea0003800000 */
.L_x_9188:
        /* <DEDUP_REMOVED lines=12> */
.L_x_9196:
[----:B------:R-:W-:-:S04]  /*32b0*/  SHF.R.U32.HI R0, RZ, 0x15, R4 ;  /* 0x00000015ff007819 */ /* 0x000fc80000011604 */
[----:B------:R-:W-:-:S04]  /*32c0*/  LOP3.LUT R3, R0, 0x1, RZ, 0xc0, !PT ;  /* 0x0000000100037812 */ /* 0x000fc800078ec0ff */
[----:B------:R-:W-:-:S04]  /*32d0*/  IADD3 R0, PT, PT, R4, 0x88fffff, R3 ;  /* 0x088fffff04007810 */ /* 0x000fc80007ffe003 */
[----:B------:R-:W-:-:S04]  /*32e0*/  SHF.R.U32.HI R0, RZ, 0x15, R0 ;  /* 0x00000015ff007819 */ /* 0x000fc80000011600 */
[----:B------:R-:W-:-:S07]  /*32f0*/  LOP3.LUT R3, R0, 0xff, RZ, 0xc0, !PT ;  /* 0x000000ff00037812 */ /* 0x000fce00078ec0ff */
.L_x_9197:
[----:B------:R-:W-:-:S04]  /*3300*/  SHF.R.U32.HI R4, RZ, 0x18, R4 ;  /* 0x00000018ff047819 */ /* 0x000fc80000011604 */
[----:B------:R-:W-:-:S04]  /*3310*/  LOP3.LUT R3, R3, 0x80, R4, 0xf8, !PT ;  /* 0x0000008003037812 */ /* 0x000fc800078ef804 */
[----:B------:R-:W-:-:S07]  /*3320*/  PRMT R0, R3, 0x7610, R0 ;  /* 0x0000761003007816 */ /* 0x000fce0000000000 */
.L_x_9195:
[----:B------:R-:W-:Y:S05]  /*3330*/  BSYNC.RECONVERGENT B0 ;  /* 0x0000000000007941 */ /* 0x000fea0003800200 */
.L_x_9194:
[----:B------:R0:W-:Y:S01]  /*3340*/  STG.E.U8 desc[UR36][R8.64], R0 ;  /* 0x0000000008007986 */ /* 0x0001e2000c101124 */
[----:B------:R-:W-:Y:S05]  /*3350*/  BRA `(.L_x_9171) ;  /* 0x0000000000ac7947 */ /* 0x000fea0003800000 */
.L_x_9187:
[----:B------:R-:W-:-:S09]  /*3360*/  UISETP.NE.AND UP0, UPT, UR4, 0x1c, UPT ;  /* 0x0000001c0400788c */ /* 0x000fd2000bf05270 */
[----:B------:R-:W-:Y:S05]  /*3370*/  BRA.U !UP0, `(.L_x_9198) ;  /* 0x00000001089c7547 */ /* 0x000fea000b800000 */
[----:B------:R-:W-:-:S09]  /*3380*/  UISETP.NE.AND UP0, UPT, UR4, 0x1d, UPT ;  /* 0x0000001d0400788c */ /* 0x000fd2000bf05270 */
[----:B------:R-:W-:Y:S05]  /*3390*/  BRA.U !UP0, `(.L_x_9199) ;  /* 0x0000000108887547 */ /* 0x000fea000b800000 */
[----:B------:R-:W-:-:S09]  /*33a0*/  UISETP.NE.AND UP0, UPT, UR4, 0x2c, UPT ;  /* 0x0000002c0400788c */ /* 0x000fd2000bf05270 */
[----:B------:R-:W-:Y:S05]  /*33b0*/  BRA.U !UP0, `(.L_x_9200) ;  /* 0x0000000108447547 */ /* 0x000fea000b800000 */
.L_x_9170:
        /* <DEDUP_REMOVED lines=16> */
.L_x_9201:
[----:B------:R-:W-:Y:S05]  /*34c0*/  BRA `(.L_x_9171) ;  /* 0x0000000000507947 */ /* 0x000fea0003800000 */
.L_x_9200:
        /* <DEDUP_REMOVED lines=15> */
.L_x_9199:
[----:B------:R-:W0:Y:S02]  /*35c0*/  F2I.U64.TRUNC R4, R4 ;  /* 0x0000000400047311 */ /* 0x000e24000020d800 */
[----:B0-----:R0:W-:Y:S01]  /*35d0*/  STG.E.64 desc[UR36][R8.64], R4 ;  /* 0x0000000408007986 */ /* 0x0011e2000c101b24 */
[----:B------:R-:W-:Y:S05]  /*35e0*/  BRA `(.L_x_9171) ;  /* 0x0000000000087947 */ /* 0x000fea0003800000 */
.L_x_9198:
[----:B------:R-:W0:Y:S02]  /*35f0*/  F2I.FTZ.U32.TRUNC.NTZ R3, R4 ;  /* 0x0000000400037305 */ /* 0x000e24000021f000 */
[----:B0-----:R0:W-:Y:S02]  /*3600*/  STG.E desc[UR36][R8.64], R3 ;  /* 0x0000000308007986 */ /* 0x0011e4000c101924 */
.L_x_9171:
[----:B------:R-:W-:-:S07]  /*3610*/  VIADD R17, R17, 0x80 ;  /* 0x0000008011117836 */ /* 0x000fce0000000000 */
.L_x_9126:
[----:B------:R-:W-:Y:S05]  /*3620*/  BSYNC.RECONVERGENT B7 ;  /* 0x0000000000077941 */ /* 0x000fea0003800200 */
.L_x_9125:
[----:B------:R-:W5:Y:S01]  /*3630*/  LDCU UR4, c[0x0][0x380] ;  /* 0x00007000ff0477ac */ /* 0x000f620008000800 */
[----:B------:R-:W-:Y:S01]  /*3640*/  BSSY.RECONVERGENT B7, `(.L_x_9202) ;  /* 0x000034d000077945 */ /* 0x000fe20003800200 */
[----:B-----5:R-:W-:-:S13]  /*3650*/  ISETP.GE.AND P0, PT, R17, UR4, PT ;  /* 0x0000000411007c0c */ /* 0x020fda000bf06270 */
[----:B------:R-:W-:Y:S05]  /*3660*/  @P0 BRA `(.L_x_9203) ;  /* 0x0000003400280947 */ /* 0x000fea0003800000 */
[----:B------:R-:W5:Y:S01]  /*3670*/  LDCU UR4, c[0x0][0x388] ;  /* 0x00007100ff0477ac */ /* 0x000f620008000800 */
[----:B0-----:R-:W-:Y:S02]  /*3680*/  HFMA2 R0, -RZ, RZ, 0, 0 ;  /* 0x00000000ff007431 */ /* 0x001fe400000001ff */
[----:B------:R-:W-:Y:S01]  /*3690*/  IMAD.MOV.U32 R25, RZ, RZ, RZ ;  /* 0x000000ffff197224 */ /* 0x000fe200078e00ff */
[----:B-----5:R-:W-:-:S09]  /*36a0*/  UISETP.NE.AND UP0, UPT, UR4, URZ, UPT ;  /* 0x000000ff0400728c */ /* 0x020fd2000bf05270 */
[----:B------:R-:W-:Y:S05]  /*36b0*/  BRA.U !UP0, `(.L_x_9204) ;  /* 0x0000001108ac7547 */ /* 0x000fea000b800000 */
[----:B------:R-:W0:Y:S01]  /*36c0*/  LDCU.64 UR4, c[0x0][0x390] ;  /* 0x00007200ff0477ac */ /* 0x000e220008000a00 */
[----:B-1-3--:R-:W-:Y:S01]  /*36d0*/  MOV R5, R17 ;  /* 0x0000001100057202 */ /* 0x00afe20000000f00 */
[----:B------:R-:W-:Y:S01]  /*36e0*/  IMAD.MOV.U32 R4, RZ, RZ, RZ ;  /* 0x000000ffff047224 */ /* 0x000fe200078e00ff */
[----:B------:R-:W1:Y:S01]  /*36f0*/  LDCU UR6, c[0x0][0x38c] ;  /* 0x00007180ff0677ac */ /* 0x000e620008000800 */
[----:B------:R-:W3:Y:S01]  /*3700*/  LDCU.64 UR8, c[0x0][0x4b8] ;  /* 0x00009700ff0877ac */ /* 0x000ee20008000a00 */
[----:B------:R-:W-:Y:S01]  /*3710*/  UISETP.NE.AND UP0, UPT, UR41, URZ, UPT ;  /* 0x000000ff2900728c */ /* 0x000fe2000bf05270 */
[----:B0-----:R-:W-:-:S05]  /*3720*/  IMAD.HI.U32 R6, R17, UR4, R4 ;  /* 0x0000000411067c27 */ /* 0x001fca000f8e0004 */
[----:B------:R-:W-:-:S05]  /*3730*/  SHF.R.U32.HI R7, RZ, UR5, R6 ;  /* 0x00000005ff077c19 */ /* 0x000fca0008011606 */
[----:B------:R-:W-:-:S04]  /*3740*/  IMAD.MOV R0, RZ, RZ, -R7 ;  /* 0x000000ffff007224 */ /* 0x000fc800078e0a07 */
[----:B-1----:R-:W-:-:S04]  /*3750*/  IMAD R0, R0, UR6, R17 ;  /* 0x0000000600007c24 */ /* 0x002fc8000f8e0211 */
[C---:B---3--:R-:W-:Y:S02]  /*3760*/  IMAD R25, R0.reuse, UR8, RZ ;  /* 0x0000000800197c24 */ /* 0x048fe4000f8e02ff */
[----:B------:R-:W-:Y:S01]  /*3770*/  IMAD R0, R0, UR9, RZ ;  /* 0x0000000900007c24 */ /* 0x000fe2000f8e02ff */
[----:B------:R-:W-:Y:S06]  /*3780*/  BRA.U !UP0, `(.L_x_9204) ;  /* 0x0000001108787547 */ /* 0x000fec000b800000 */
[----:B------:R-:W0:Y:S01]  /*3790*/  LDCU.64 UR6, c[0x0][0x398] ;  /* 0x00007300ff0677ac */ /* 0x000e220008000a00 */
[----:B------:R-:W-:Y:S01]  /*37a0*/  IMAD.MOV.U32 R6, RZ, RZ, RZ ;  /* 0x000000ffff067224 */ /* 0x000fe200078e00ff */
[----:B------:R-:W1:Y:S01]  /*37b0*/  LDCU UR4, c[0x0][0x3a0] ;  /* 0x00007400ff0477ac */ /* 0x000e620008000800 */
[----:B------:R-:W3:Y:S01]  /*37c0*/  LDCU.64 UR8, c[0x0][0x4c0] ;  /* 0x00009800ff0877ac */ /* 0x000ee20008000a00 */
[----:B------:R-:W-:Y:S01]  /*37d0*/  UISETP.NE.AND UP0, UPT, UR38, 0x2, UPT ;  /* 0x000000022600788c */ /* 0x000fe2000bf05270 */
[----:B0-----:R-:W-:-:S05]  /*37e0*/  IMAD.HI.U32 R4, R7, UR7, R6 ;  /* 0x0000000707047c27 */ /* 0x001fca000f8e0006 */
[----:B-1----:R-:W-:-:S04]  /*37f0*/  SHF.R.U32.HI R5, RZ, UR4, R4 ;  /* 0x00000004ff057c19 */ /* 0x002fc80008011604 */
[----:B------:R-:W-:-:S05]  /*3800*/  IADD3 R6, PT, PT, -R5, RZ, RZ ;  /* 0x000000ff05067210 */ /* 0x000fca0007ffe1ff */
[----:B------:R-:W-:-:S04]  /*3810*/  IMAD R6, R6, UR6, R7 ;  /* 0x0000000606067c24 */ /* 0x000fc8000f8e0207 */
[C---:B---3--:R-:W-:Y:S02]  /*3820*/  IMAD R25, R6.reuse, UR8, R25 ;  /* 0x0000000806197c24 */ /* 0x048fe4000f8e0219 */
[----:B------:R-:W-:Y:S01]  /*3830*/  IMAD R0, R6, UR9, R0 ;  /* 0x0000000906007c24 */ /* 0x000fe2000f8e0200 */
[----:B------:R-:W-:Y:S06]  /*3840*/  BRA.U !UP0, `(.L_x_9204) ;  /* 0x0000001108487547 */ /* 0x000fec000b800000 */
[----:B------:R-:W0:Y:S01]  /*3850*/  LDCU.64 UR4, c[0x0][0x3a8] ;  /* 0x00007500ff0477ac */ /* 0x000e220008000a00 */
[----:B------:R-:W-:Y:S01]  /*3860*/  IMAD.MOV.U32 R4, RZ, RZ, RZ ;  /* 0x000000ffff047224 */ /* 0x000fe200078e00ff */
[----:B------:R-:W1:Y:S01]  /*3870*/  LDCU UR6, c[0x0][0x3a4] ;  /* 0x00007480ff0677ac */ /* 0x000e620008000800 */
[----:B------:R-:W3:Y:S01]  /*3880*/  LDCU.64 UR8, c[0x0][0x4c8] ;  /* 0x00009900ff0877ac */ /* 0x000ee20008000a00 */
[----:B------:R-:W-:Y:S01]  /*3890*/  UISETP.NE.AND UP0, UPT, UR38, 0x3, UPT ;  /* 0x000000032600788c */ /* 0x000fe2000bf05270 */
[----:B0-----:R-:W-:-:S05]  /*38a0*/  IMAD.HI.U32 R6, R5, UR4, R4 ;  /* 0x0000000405067c27 */ /* 0x001fca000f8e0004 */
[----:B------:R-:W-:-:S05]  /*38b0*/  SHF.R.U32.HI R7, RZ, UR5, R6 ;  /* 0x00000005ff077c19 */ /* 0x000fca0008011606 */
[----:B------:R-:W-:-:S04]  /*38c0*/  IMAD.MOV R4, RZ, RZ, -R7 ;  /* 0x000000ffff047224 */ /* 0x000fc800078e0a07 */
[----:B-1----:R-:W-:-:S04]  /*38d0*/  IMAD R4, R4, UR6, R5 ;  /* 0x0000000604047c24 */ /* 0x002fc8000f8e0205 */
[C---:B---3--:R-:W-:Y:S02]  /*38e0*/  IMAD R25, R4.reuse, UR8, R25 ;  /* 0x0000000804197c24 */ /* 0x048fe4000f8e0219 */
[----:B------:R-:W-:Y:S01]  /*38f0*/  IMAD R0, R4, UR9, R0 ;  /* 0x0000000904007c24 */ /* 0x000fe2000f8e0200 */
[----:B------:R-:W-:Y:S06]  /*3900*/  BRA.U !UP0, `(.L_x_9204) ;  /* 0x0000001108187547 */ /* 0x000fec000b800000 */
[----:B------:R-:W0:Y:S01]  /*3910*/  LDCU.64 UR6, c[0x0][0x3b0] ;  /* 0x00007600ff0677ac */ /* 0x000e220008000a00 */
[----:B------:R-:W-:Y:S01]  /*3920*/  MOV R6, RZ ;  /* 0x000000ff00067202 */ /* 0x000fe20000000f00 */
[----:B------:R-:W1:Y:S01]  /*3930*/  LDCU UR4, c[0x0][0x3b8] ;  /* 0x00007700ff0477ac */ /* 0x000e620008000800 */
[----:B------:R-:W3:Y:S01]  /*3940*/  LDCU.64 UR8, c[0x0][0x4d0] ;  /* 0x00009a00ff0877ac */ /* 0x000ee20008000a00 */
[----:B------:R-:W-:Y:S02]  /*3950*/  UISETP.NE.AND UP0, UPT, UR38, 0x4, UPT ;  /* 0x000000042600788c */ /* 0x000fe4000bf05270 */
[----:B0-----:R-:W-:-:S05]  /*3960*/  IMAD.HI.U32 R4, R7, UR7, R6 ;  /* 0x0000000707047c27 */ /* 0x001fca000f8e0006 */
[----:B-1----:R-:W-:-:S05]  /*3970*/  SHF.R.U32.HI R5, RZ, UR4, R4 ;  /* 0x00000004ff057c19 */ /* 0x002fca0008011604 */
[----:B------:R-:W-:-:S04]  /*3980*/  IMAD.MOV R6, RZ, RZ, -R5 ;  /* 0x000000ffff067224 */ /* 0x000fc800078e0a05 */
        /* <DEDUP_REMOVED lines=10> */
[----:B------:R-:W-:-:S04]  /*3a30*/  SHF.R.U32.HI R7, RZ, UR5, R6 ;  /* 0x00000005ff077c19 */ /* 0x000fc80008011606 */
[----:B------:R-:W-:-:S05]  /*3a40*/  IADD3 R4, PT, PT, -R7, RZ, RZ ;  /* 0x000000ff07047210 */ /* 0x000fca0007ffe1ff */
[----:B-1----:R-:W-:-:S04]  /*3a50*/  IMAD R4, R4, UR6, R5 ;  /* 0x0000000604047c24 */ /* 0x002fc8000f8e0205 */
        /* <DEDUP_REMOVED lines=16> */
[----:B------:R-:W-:Y:S01]  /*3b60*/  HFMA2 R4, -RZ, RZ, 0, 0 ;  /* 0x00000000ff047431 */ /* 0x000fe200000001ff */
[----:B------:R-:W1:Y:S01]  /*3b70*/  LDCU UR6, c[0x0][0x3d4] ;  /* 0x00007a80ff0677ac */ /* 0x000e620008000800 */
[----:B------:R-:W3:Y:S01]  /*3b80*/  LDCU.64 UR8, c[0x0][0x4e8] ;  /* 0x00009d00ff0877ac */ /* 0x000ee20008000a00 */
[----:B------:R-:W-:Y:S02]  /*3b90*/  UISETP.NE.AND UP0, UPT, UR38, 0x7, UPT ;  /* 0x000000072600788c */ /* 0x000fe4000bf05270 */
        /* <DEDUP_REMOVED lines=211> */
[----:B------:R-:W2:Y:S01]  /*48d0*/  LDCU.64 UR4, c[0x0][0x4b0] ;  /* 0x00009600ff0477ac */ /* 0x000ea20008000a00 */
[----:B------:R-:W-:Y:S01]  /*48e0*/  HFMA2 R4, -RZ, RZ, 0, 0 ;  /* 0x00000000ff047431 */ /* 0x000fe200000001ff */
[----:B------:R-:W0:Y:S01]  /*48f0*/  LDCU UR6, c[0x0][0x4ac] ;  /* 0x00009580ff0677ac */ /* 0x000e220008000800 */
[----:B------:R-:W1:Y:S03]  /*4900*/  LDCU.64 UR8, c[0x0][0x578] ;  /* 0x0000af00ff0877ac */ /* 0x000e660008000a00 */
[----:B--2-4-:R-:W-:-:S05]  /*4910*/  IMAD.HI.U32 R3, R5, UR4, R4 ;  /* 0x0000000405037c27 */ /* 0x014fca000f8e0004 */
[----:B------:R-:W-:-:S05]  /*4920*/  SHF.R.U32.HI R3, RZ, UR5, R3 ;  /* 0x00000005ff037c19 */ /* 0x000fca0008011603 */
[----:B------:R-:W-:-:S04]  /*4930*/  IMAD.MOV R3, RZ, RZ, -R3 ;  /* 0x000000ffff037224 */ /* 0x000fc800078e0a03 */
[----:B0-----:R-:W-:-:S04]  /*4940*/  IMAD R4, R3, UR6, R5 ;  /* 0x0000000603047c24 */ /* 0x001fc8000f8e0205 */
[C---:B-1----:R-:W-:Y:S02]  /*4950*/  IMAD R25, R4.reuse, UR8, R25 ;  /* 0x0000000804197c24 */ /* 0x042fe4000f8e0219 */
[----:B------:R-:W-:-:S07]  /*4960*/  IMAD R0, R4, UR9, R0 ;  /* 0x0000000904007c24 */ /* 0x000fce000f8e0200 */
.L_x_9204:
[----:B------:R-:W3:Y:S01]  /*4970*/  LDCU.64 UR6, c[0x0][0x588] ;  /* 0x0000b100ff0677ac */ /* 0x000ee20008000a00 */
[----:B------:R-:W-:Y:S01]  /*4980*/  BSSY.RECONVERGENT B6, `(.L_x_9205) ;  /* 0x00000e6000067945 */ /* 0x000fe20003800200 */
[----:B------:R-:W-:-:S04]  /*4990*/  UPRMT UR4, UR42, 0x9910, URZ ;  /* 0x000099102a047896 */ /* 0x000fc800080000ff */
[----:B------:R-:W-:Y:S01]  /*49a0*/  UISETP.GT.AND UP0, UPT, UR4, 0x9, UPT ;  /* 0x000000090400788c */ /* 0x000fe2000bf04270 */
[----:B---3--:R-:W-:-:S05]  /*49b0*/  IADD3 R4, P0, PT, R0, UR6, RZ ;  /* 0x0000000600047c10 */ /* 0x008fca000ff1e0ff */
[----:B-1----:R-:W-:-:S03]  /*49c0*/  IMAD.X R5, RZ, RZ, UR7, P0 ;  /* 0x00000007ff057e24 */ /* 0x002fc600080e06ff */
        /* <DEDUP_REMOVED lines=9> */
[----:B------:R-:W3:Y:S02]  /*4a60*/  LDG.E.S8 R0, desc[UR36][R4.64] ;  /* 0x0000002404007981 */ /* 0x000ee4000c1e1300 */
[----:B---3--:R-:W0:Y:S01]  /*4a70*/  I2F.S16 R0, R0 ;  /* 0x0000000000007306 */ /* 0x008e220000101400 */
[----:B------:R-:W-:Y:S05]  /*4a80*/  BRA `(.L_x_9211) ;  /* 0x0000000c00547947 */ /* 0x000fea0003800000 */
.L_x_9209:
[----:B------:R-:W3:Y:S02]  /*4a90*/  LDG.E.U8 R0, desc[UR36][R4.64] ;  /* 0x0000002404007981 */ /* 0x000ee4000c1e1100 */
[----:B---3--:R-:W-:Y:S01]  /*4aa0*/  I2FP.F32.U32 R0, R0 ;  /* 0x0000000000007245 */ /* 0x008fe20000201000 */
[----:B------:R-:W-:Y:S06]  /*4ab0*/  BRA `(.L_x_9211) ;  /* 0x0000000c00487947 */ /* 0x000fec0003800000 */
.L_x_9208:
[----:B------:R-:W-:-:S09]  /*4ac0*/  UISETP.NE.AND UP0, UPT, UR4, 0x2, UPT ;  /* 0x000000020400788c */ /* 0x000fd2000bf05270 */
[----:B------:R-:W-:Y:S05]  /*4ad0*/  BRA.U !UP0, `(.L_x_9212) ;  /* 0x0000000108287547 */ /* 0x000fea000b800000 */
[----:B------:R-:W-:-:S09]  /*4ae0*/  UISETP.NE.AND UP0, UPT, UR4, 0x3, UPT ;  /* 0x000000030400788c */ /* 0x000fd2000bf05270 */
[----:B------:R-:W-:Y:S05]  /*4af0*/  BRA.U !UP0, `(.L_x_9213) ;  /* 0x0000000108147547 */ /* 0x000fea000b800000 */
[----:B------:R-:W-:-:S09]  /*4b00*/  UISETP.NE.AND UP0, UPT, UR4, 0x4, UPT ;  /* 0x000000040400788c */ /* 0x000fd2000bf05270 */
[----:B------:R-:W-:Y:S05]  /*4b10*/  BRA.U UP0, `(.L_x_9210) ;  /* 0x0000000900d47547 */ /* 0x000fea000b800000 */
[----:B------:R-:W3:Y:S02]  /*4b20*/  LDG.E.64 R4, desc[UR36][R4.64] ;  /* 0x0000002404047981 */ /* 0x000ee4000c1e1b00 */
[----:B---3--:R1:W3:Y:S02]  /*4b30*/  I2F.S64 R0, R4 ;  /* 0x0000000400007312 */ /* 0x0082e40000301400 */
[----:B-1-3--:R-:W-:Y:S05]  /*4b40*/  BRA `(.L_x_9211) ;  /* 0x0000000c00247947 */ /* 0x00afea0003800000 */
.L_x_9213:
[----:B------:R-:W3:Y:S02]  /*4b50*/  LDG.E R0, desc[UR36][R4.64] ;  /* 0x0000002404007981 */ /* 0x000ee4000c1e1900 */
[----:B---3--:R-:W-:Y:S01]  /*4b60*/  I2FP.F32.S32 R0, R0 ;  /* 0x0000000000007245 */ /* 0x008fe20000201400 */
[----:B------:R-:W-:Y:S06]  /*4b70*/  BRA `(.L_x_9211) ;  /* 0x0000000c00187947 */ /* 0x000fec0003800000 */
.L_x_9212:
[----:B------:R-:W3:Y:S02]  /*4b80*/  LDG.E.U16 R0, desc[UR36][R4.64] ;  /* 0x0000002404007981 */ /* 0x000ee4000c1e1500 */
[----:B---3--:R-:W1:Y:S01]  /*4b90*/  I2F.S16 R0, R0 ;  /* 0x0000000000007306 */ /* 0x008e620000101400 */
[----:B------:R-:W-:Y:S05]  /*4ba0*/  BRA `(.L_x_9211) ;  /* 0x0000000c000c7947 */ /* 0x000fea0003800000 */
.L_x_9207:
        /* <DEDUP_REMOVED lines=8> */
.L_x_9215:
[----:B------:R-:W3:Y:S02]  /*4c30*/  LDG.E.U16 R0, desc[UR36][R4.64] ;  /* 0x0000002404007981 */ /* 0x000ee4000c1e1500 */
[----:B---3--:R-:W-:Y:S01]  /*4c40*/  HADD2.F32 R0, -RZ, R0.H0_H0 ;  /* 0x20000000ff007230 */ /* 0x008fe20000004100 */
[----:B------:R-:W-:Y:S06]  /*4c50*/  BRA `(.L_x_9211) ;  /* 0x0000000800e07947 */ /* 0x000fec0003800000 */
.L_x_9214:
        /* <DEDUP_REMOVED lines=8> */
.L_x_9217:
[----:B------:R-:W3:Y:S02]  /*4ce0*/  LDG.E.U16 R0, desc[UR36][R4.64] ;  /* 0x0000002404007981 */ /* 0x000ee4000c1e1500 */
[----:B---3--:R-:W-:Y:S01]  /*4cf0*/  HADD2.F32 R0, -RZ, R0.H0_H0 ;  /* 0x20000000ff007230 */ /* 0x008fe20000004100 */
[----:B------:R-:W-:Y:S06]  /*4d00*/  BRA `(.L_x_9211) ;  /* 0x0000000800b47947 */ /* 0x000fec0003800000 */
.L_x_9216:
[----:B------:R-:W3:Y:S01]  /*4d10*/  LDG.E.64 R4, desc[UR36][R4.64] ;  /* 0x0000002404047981 */ /* 0x000ee2000c1e1b00 */
[----:B------:R-:W-:Y:S01]  /*4d20*/  UMOV UR4, 0xf0000000 ;  /* 0xf000000000047882 */ /* 0x000fe20000000000 */
[----:B------:R-:W-:Y:S02]  /*4d30*/  UMOV UR5, 0x380fffff ;  /* 0x380fffff00057882 */ /* 0x000fe40000000000 */
[----:B---3--:R-:W0:-:S15]  /*4d40*/  DSETP.GEU.AND P0, PT, |R4|, UR4, PT ;  /* 0x0000000404007e2a */ /* 0x008e1e000bf0e200 */
[----:B------:R-:W-:-:S15]  /*4d50*/  NOP ;  /* 0x0000000000007918 */ /* 0x000fde0000000000 */
[----:B------:R-:W-:-:S15]  /*4d60*/  NOP ;  /* 0x0000000000007918 */ /* 0x000fde0000000000 */
[----:B------:R-:W-:-:S15]  /*4d70*/  NOP ;  /* 0x0000000000007918 */ /* 0x000fde0000000000 */
[----:B------:R-:W-:-:S04]  /*4d80*/  NOP ;  /* 0x0000000000007918 */ /* 0x000fc80000000000 */
[----:B------:R-:W0:Y:S02]  /*4d90*/  F2F.F32.F64 R0, R4 ;  /* 0x0000000400007310 */ /* 0x000e240000301000 */
[----:B0-----:R-:W-:Y:S01]  /*4da0*/  @!P0 FMUL R0, R0, 1.175494350822287508e-38 ;  /* 0x0080000000008820 */ /* 0x001fe20000400000 */
[----:B------:R-:W-:Y:S06]  /*4db0*/  BRA `(.L_x_9211) ;  /* 0x0000000800887947 */ /* 0x000fec0003800000 */
.L_x_9206:
        /* <DEDUP_REMOVED lines=8> */
[----:B------:R-:W3:Y:S02]  /*4e40*/  LDG.E.U8 R4, desc[UR36][R4.64] ;  /* 0x0000002404047981 */ /* 0x000ee4000c1e1100 */
[----:B---3--:R-:W-:-:S04]  /*4e50*/  ISETP.NE.AND P0, PT, R4, RZ, PT ;  /* 0x000000ff0400720c */ /* 0x008fc80003f05270 */
[----:B------:R-:W-:Y:S01]  /*4e60*/  FSEL R0, RZ, 1, !P0 ;  /* 0x3f800000ff007808 */ /* 0x000fe20004000000 */
[----:B------:R-:W-:Y:S08]  /*4e70*/  BRA `(.L_x_9211) ;  /* 0x0000000800587947 */ /* 0x000ff00003800000 */
.L_x_9220:
        /* <DEDUP_REMOVED lines=11> */
.L_x_9219:
[----:B------:R-:W-:-:S09]  /*4f30*/  UISETP.NE.AND UP0, UPT, UR4, 0xf, UPT ;  /* 0x0000000f0400788c */ /* 0x000fd2000bf05270 */
[----:B------:R-:W-:Y:S05]  /*4f40*/  BRA.U !UP0, `(.L_x_9221) ;  /* 0x0000000108907547 */ /* 0x000fea000b800000 */
[----:B------:R-:W-:-:S09]  /*4f50*/  UISETP.NE.AND UP0, UPT, UR4, 0x17, UPT ;  /* 0x000000170400788c */ /* 0x000fd2000bf05270 */
[----:B------:R-:W-:Y:S05]  /*4f60*/  BRA.U !UP0, `(.L_x_9222) ;  /* 0x0000000108547547 */ /* 0x000fea000b800000 */
[----:B------:R-:W-:-:S09]  /*4f70*/  UISETP.NE.AND UP0, UPT, UR4, 0x18, UPT ;  /* 0x000000180400788c */ /* 0x000fd2000bf05270 */
[----:B------:R-:W-:Y:S05]  /*4f80*/  BRA.U UP0, `(.L_x_9210) ;  /* 0x0000000500b87547 */ /* 0x000fea000b800000 */
[----:B------:R-:W3:Y:S01]  /*4f90*/  LDG.E.U8 R0, desc[UR36][R4.64] ;  /* 0x0000002404007981 */ /* 0x000ee2000c1e1100 */
[----:B------:R-:W-:Y:S01]  /*4fa0*/  IMAD.MOV.U32 R7, RZ, RZ, 0x1f ;  /* 0x0000001fff077424 */ /* 0x000fe200078e00ff */
[----:B---3--:R-:W-:-:S04]  /*4fb0*/  SHF.L.U32 R0, R0, 0x18, RZ ;  /* 0x0000001800007819 */ /* 0x008fc800000006ff */
[C---:B--2-4-:R-:W-:Y:S02]  /*4fc0*/  LOP3.LUT R3, R0.reuse, 0x7f000000, RZ, 0xc0, !PT ;  /* 0x7f00000000037812 */ /* 0x054fe400078ec0ff */
        /* <DEDUP_REMOVED lines=13> */
[----:B------:R-:W-:Y:S01]  /*50a0*/  LOP3.LUT R0, R3, 0x80000000, R0, 0xf8, !PT ;  /* 0x8000000003007812 */ /* 0x000fe200078ef800 */
[----:B------:R-:W-:Y:S06]  /*50b0*/  BRA `(.L_x_9211) ;  /* 0x0000000400c87947 */ /* 0x000fec0003800000 */
.L_x_9222:
[----:B------:R-:W3:Y:S02]  /*50c0*/  LDG.E.U8 R4, desc[UR36][R4.64] ;  /* 0x0000002404047981 */ /* 0x000ee4000c1e1100 */
[C---:B---3--:R-:W-:Y:S02]  /*50d0*/  IMAD.SHL.U32 R0, R4.reuse, 0x2000000, RZ ;  /* 0x0200000004007824 */ /* 0x048fe400078e00ff */
[----:B------:R-:W-:-:S03]  /*50e0*/  IMAD.SHL.U32 R6, R4, 0x100, RZ ;  /* 0x0000010004067824 */ /* 0x000fc600078e00ff */
[----:B------:R-:W-:-:S13]  /*50f0*/  ISETP.GE.U32.AND P0, PT, R0, 0x8000000, PT ;  /* 0x080000000000780c */ /* 0x000fda0003f06070 */
[----:B--2-4-:R-:W-:Y:S02]  /*5100*/  @!P0 LOP3.LUT R3, R6, 0x7f00, RZ, 0xc0, !PT ;  /* 0x00007f0006038812 */ /* 0x014fe400078ec0ff */
[----:B------:R-:W-:Y:S02]  /*5110*/  @P0 LEA.HI R0, R0, 0x70000000, RZ, 0x1c ;  /* 0x7000000000000811 */ /* 0x000fe400078fe0ff */
[----:B------:R-:W-:Y:S02]  /*5120*/  @!P0 LOP3.LUT R3, R3, 0x3f000000, RZ, 0xfc, !PT ;  /* 0x3f00000003038812 */ /* 0x000fe400078efcff */
[----:B------:R-:W-:Y:S01]  /*5130*/  PRMT R6, R6, 0x9910, RZ ;  /* 0x0000991006067816 */ /* 0x000fe200000000ff */
[----:B------:R-:W-:Y:S02]  /*5140*/  @P0 FMUL.FTZ R0, R0, 1.9259299443872358531e-34 ;  /* 0x0780000000000820 */ /* 0x000fe40000410000 */
[----:B------:R-:W-:Y:S01]  /*5150*/  @!P0 FADD.FTZ R0, R3, -0.5 ;  /* 0xbf00000003008421 */ /* 0x000fe20000010000 */
[----:B------:R-:W-:-:S04]  /*5160*/  MOV R3, R6 ;  /* 0x0000000600037202 */ /* 0x000fc80000000f00 */
[----:B------:R-:W-:Y:S01]  /*5170*/  LOP3.LUT R0, R0, 0x80000000, R3, 0xf8, !PT ;  /* 0x8000000000007812 */ /* 0x000fe200078ef803 */
[----:B------:R-:W-:Y:S06]  /*5180*/  BRA `(.L_x_9211) ;  /* 0x0000000400947947 */ /* 0x000fec0003800000 */
.L_x_9221:
[----:B------:R-:W3:Y:S02]  /*5190*/  LDG.E.U16 R0, desc[UR36][R4.64] ;  /* 0x0000002404007981 */ /* 0x000ee4000c1e1500 */
[----:B---3--:R-:W-:Y:S01]  /*51a0*/  IMAD.U32 R0, R0, 0x10000, RZ ;  /* 0x0001000000007824 */ /* 0x008fe200078e00ff */
[----:B------:R-:W-:Y:S06]  /*51b0*/  BRA `(.L_x_9211) ;  /* 0x0000000400887947 */ /* 0x000fec0003800000 */
.L_x_9218:
        /* <DEDUP_REMOVED lines=8> */
[----:B------:R-:W3:Y:S02]  /*5240*/  LDG.E.U16 R0, desc[UR36][R4.64] ;  /* 0x0000002404007981 */ /* 0x000ee4000c1e1500 */
[----:B---3--:R-:W-:Y:S01]  /*5250*/  I2FP.F32.U32 R0, R0 ;  /* 0x0000000000007245 */ /* 0x008fe20000201000 */
[----:B------:R-:W-:Y:S06]  /*5260*/  BRA `(.L_x_9211) ;  /* 0x00000004005c7947 */ /* 0x000fec0003800000 */
.L_x_9225:
[----:B------:R-:W3:Y:S01]  /*5270*/  LDG.E.U8 R4, desc[UR36][R4.64] ;  /* 0x0000002404047981 */ /* 0x000ee2000c1e1100 */
[----:B------:R-:W-:Y:S01]  /*5280*/  IMAD.MOV.U32 R0, RZ, RZ, RZ ;  /* 0x000000ffff007224 */ /* 0x000fe200078e00ff */
[----:B---3--:R-:W-:-:S13]  /*5290*/  ISETP.NE.AND P0, PT, R4, RZ, PT ;  /* 0x000000ff0400720c */ /* 0x008fda0003f05270 */
[----:B------:R-:W-:Y:S05]  /*52a0*/  @!P0 BRA `(.L_x_9211) ;  /* 0x00000004004c8947 */ /* 0x000fea0003800000 */
[----:B------:R-:W-:-:S13]  /*52b0*/  ISETP.NE.AND P0, PT, R4, 0x80, PT ;  /* 0x000000800400780c */ /* 0x000fda0003f05270 */
[----:B------:R-:W-:Y:S01]  /*52c0*/  @!P0 MOV R0, 0x7f800001 ;  /* 0x7f80000100008802 */ /* 0x000fe20000000f00 */
[----:B------:R-:W-:Y:S06]  /*52d0*/  @!P0 BRA `(.L_x_9211) ;  /* 0x0000000400408947 */ /* 0x000fec0003800000 */
[--C-:B------:R-:W-:Y:S01]  /*52e0*/  SHF.R.U32.HI R0, RZ, 0x3, R4.reuse ;  /* 0x00000003ff007819 */ /* 0x100fe20000011604 */
[----:B------:R-:W-:Y:S03]  /*52f0*/  BSSY.RECONVERGENT B0, `(.L_x_9226) ;  /* 0x000000c000007945 */ /* 0x000fe60003800200 */
[----:B--2-4-:R-:W-:Y:S02]  /*5300*/  LOP3.LUT P0, R3, R0, 0xf, RZ, 0xc0, !PT ;  /* 0x0000000f00037812 */ /* 0x014fe4000780c0ff */
        /* <DEDUP_REMOVED lines=10> */
.L_x_9227:
[----:B------:R-:W-:Y:S05]  /*53b0*/  BSYNC.RECONVERGENT B0 ;  /* 0x0000000000007941 */ /* 0x000fea0003800200 */
.L_x_9226:
[----:B------:R-:W-:Y:S02]  /*53c0*/  SHF.L.U32 R0, R0, 0x14, RZ ;  /* 0x0000001400007819 */ /* 0x000fe400000006ff */
[----:B------:R-:W-:-:S04]  /*53d0*/  LEA R3, R3, 0x3b800000, 0x17 ;  /* 0x3b80000003037811 */ /* 0x000fc800078eb8ff */
[----:B------:R-:W-:Y:S01]  /*53e0*/  LOP3.LUT R0, R3, R0, R7, 0xfe, !PT ;  /* 0x0000000003007212 */ /* 0x000fe200078efe07 */
[----:B------:R-:W-:Y:S06]  /*53f0*/  BRA `(.L_x_9211) ;  /* 0x0000000000f87947 */ /* 0x000fec0003800000 */
.L_x_9224:
[----:B------:R-:W3:Y:S01]  /*5400*/  LDG.E.U8 R4, desc[UR36][R4.64] ;  /* 0x0000002404047981 */ /* 0x000ee2000c1e1100 */
[----:B------:R-:W-:Y:S01]  /*5410*/  IMAD.MOV.U32 R0, RZ, RZ, RZ ;  /* 0x000000ffff007224 */ /* 0x000fe200078e00ff */
[----:B---3--:R-:W-:-:S13]  /*5420*/  ISETP.NE.AND P0, PT, R4, RZ, PT ;  /* 0x000000ff0400720c */ /* 0x008fda0003f05270 */
[----:B------:R-:W-:Y:S05]  /*5430*/  @!P0 BRA `(.L_x_9211) ;  /* 0x0000000000e88947 */ /* 0x000fea0003800000 */
[----:B------:R-:W-:-:S13]  /*5440*/  ISETP.NE.AND P0, PT, R4, 0x80, PT ;  /* 0x000000800400780c */ /* 0x000fda0003f05270 */
[----:B------:R-:W-:Y:S01]  /*5450*/  @!P0 IMAD.MOV.U32 R0, RZ, RZ, 0x7f800001 ;  /* 0x7f800001ff008424 */ /* 0x000fe200078e00ff */
[----:B------:R-:W-:Y:S06]  /*5460*/  @!P0 BRA `(.L_x_9211) ;  /* 0x0000000000dc8947 */ /* 0x000fec0003800000 */
[--C-:B------:R-:W-:Y:S01]  /*5470*/  SHF.R.U32.HI R0, RZ, 0x2, R4.reuse ;  /* 0x00000002ff007819 */ /* 0x100fe20000011604 */
[----:B------:R-:W-:Y:S03]  /*5480*/  BSSY.RECONVERGENT B0, `(.L_x_9228) ;  /* 0x000000c000007945 */ /* 0x000fe60003800200 */
[----:B--2-4-:R-:W-:Y:S02]  /*5490*/  LOP3.LUT P0, R3, R0, 0x1f, RZ, 0xc0, !PT ;  /* 0x0000001f00037812 */ /* 0x014fe4000780c0ff */
        /* <DEDUP_REMOVED lines=10> */
.L_x_9229:
[----:B------:R-:W-:Y:S05]  /*5540*/  BSYNC.RECONVERGENT B0 ;  /* 0x0000000000007941 */ /* 0x000fea0003800200 */
.L_x_9228:
[----:B------:R-:W-:Y:S01]  /*5550*/  IMAD.SHL.U32 R0, R0, 0x200000, RZ ;  /* 0x0020000000007824 */ /* 0x000fe200078e00ff */
[----:B------:R-:W-:-:S04]  /*5560*/  LEA R3, R3, 0x37800000, 0x17 ;  /* 0x3780000003037811 */ /* 0x000fc800078eb8ff */
[----:B------:R-:W-:Y:S01]  /*5570*/  LOP3.LUT R0, R3, R0, R7, 0xfe, !PT ;  /* 0x0000000003007212 */ /* 0x000fe200078efe07 */
[----:B------:R-:W-:Y:S06]  /*5580*/  BRA `(.L_x_9211) ;  /* 0x0000000000947947 */ /* 0x000fec0003800000 */
.L_x_9223:
[----:B------:R-:W-:-:S09]  /*5590*/  UISETP.NE.AND UP0, UPT, UR4, 0x1c, UPT ;  /* 0x0000001c0400788c */ /* 0x000fd2000bf05270 */
[----:B------:R-:W-:Y:S05]  /*55a0*/  BRA.U !UP0, `(.L_x_9230) ;  /* 0x0000000108847547 */ /* 0x000fea000b800000 */
[----:B------:R-:W-:-:S09]  /*55b0*/  UISETP.NE.AND UP0, UPT, UR4, 0x1d, UPT ;  /* 0x0000001d0400788c */ /* 0x000fd2000bf05270 */
[----:B------:R-:W-:Y:S05]  /*55c0*/  BRA.U !UP0, `(.L_x_9231) ;  /* 0x0000000108707547 */ /* 0x000fea000b800000 */
[----:B------:R-:W-:-:S09]  /*55d0*/  UISETP.NE.AND UP0, UPT, UR4, 0x2c, UPT ;  /* 0x0000002c0400788c */ /* 0x000fd2000bf05270 */
[----:B------:R-:W-:Y:S05]  /*55e0*/  BRA.U UP0, `(.L_x_9210) ;  /* 0x0000000100207547 */ /* 0x000fea000b800000 */
[----:B------:R-:W3:Y:S01]  /*55f0*/  LDG.E.U8 R4, desc[UR36][R4.64] ;  /* 0x0000002404047981 */ /* 0x000ee2000c1e1100 */
[----:B------:R-:W-:Y:S01]  /*5600*/  HFMA2 R0, -RZ, RZ, 3.814697265625e-06, 0 ;  /* 0x00400000ff007431 */ /* 0x000fe200000001ff */
[----:B---3--:R-:W-:-:S13]  /*5610*/  ISETP.NE.AND P0, PT, R4, RZ, PT ;  /* 0x000000ff0400720c */ /* 0x008fda0003f05270 */
[----:B------:R-:W-:Y:S05]  /*5620*/  @!P0 BRA `(.L_x_9211) ;  /* 0x00000000006c8947 */ /* 0x000fea0003800000 */
[----:B------:R-:W-:-:S13]  /*5630*/  ISETP.NE.AND P0, PT, R4, 0xff, PT ;  /* 0x000000ff0400780c */ /* 0x000fda0003f05270 */
[----:B------:R-:W-:Y:S02]  /*5640*/  @!P0 IMAD.MOV.U32 R0, RZ, RZ, 0x7f800001 ;  /* 0x7f800001ff008424 */ /* 0x000fe400078e00ff */
[----:B------:R-:W-:Y:S01]  /*5650*/  @P0 IMAD.SHL.U32 R0, R4, 0x800000, RZ ;  /* 0x0080000004000824 */ /* 0x000fe200078e00ff */
[----:B------:R-:W-:Y:S06]  /*5660*/  BRA `(.L_x_9211) ;  /* 0x00000000005c7947 */ /* 0x000fec0003800000 */
.L_x_9210:
[----:B------:R-:W-:Y:S01]  /*5670*/  MOV R14, 0x0 ;  /* 0x00000000000e7802 */ /* 0x000fe20000000f00 */
[----:B------:R-:W0:Y:S01]  /*5680*/  LDCU.64 UR4, c[0x4][0x178] ;  /* 0x01002f00ff0477ac */ /* 0x000e220008000a00 */
[----:B--2-4-:R-:W-:Y:S02]  /*5690*/  HFMA2 R8, -RZ, RZ, 0, 4.64916229248046875e-06 ;  /* 0x0000004eff087431 */ /* 0x014fe400000001ff */
        /* <DEDUP_REMOVED lines=13> */
.L_x_9232:
[----:B------:R-:W-:Y:S01]  /*5770*/  MOV R0, RZ ;  /* 0x000000ff00007202 */ /* 0x000fe20000000f00 */
[----:B------:R-:W-:Y:S06]  /*5780*/  BRA `(.L_x_9211) ;  /* 0x0000000000147947 */ /* 0x000fec0003800000 */
.L_x_9231:
[----:B------:R-:W3:Y:S02]  /*5790*/  LDG.E.64 R4, desc[UR36][R4.64] ;  /* 0x0000002404047981 */ /* 0x000ee4000c1e1b00 */
[----:B---3--:R0:W1:Y:S02]  /*57a0*/  I2F.U64 R0, R4 ;  /* 0x0000000400007312 */ /* 0x0080640000301000 */
[----:B01----:R-:W-:Y:S05]  /*57b0*/  BRA `(.L_x_9211) ;  /* 0x0000000000087947 */ /* 0x003fea0003800000 */
.L_x_9230:
[----:B------:R-:W3:Y:S02]  /*57c0*/  LDG.E R0, desc[UR36][R4.64] ;  /* 0x0000002404007981 */ /* 0x000ee4000c1e1900 */
[----:B---3--:R-:W-:-:S07]  /*57d0*/  I2FP.F32.U32 R0, R0 ;  /* 0x0000000000007245 */ /* 0x008fce0000201000 */
.L_x_9211:
[----:B------:R-:W-:Y:S05]  /*57e0*/  BSYNC.RECONVERGENT B6 ;  /* 0x0000000000067941 */ /* 0x000fea0003800200 */
.L_x_9205:
[----:B--2-4-:R-:W2:Y:S02]  /*57f0*/  LDC R3, c[0x0][0x594] ;  /* 0x00016500ff037b82 */ /* 0x014ea40000000800 */
[----:B--2---:R-:W-:-:S13]  /*5800*/  FSETP.NEU.FTZ.AND P0, PT, R3, RZ, PT ;  /* 0x000000ff0300720b */ /* 0x004fda0003f1d000 */
[----:B------:R-:W-:Y:S05]  /*5810*/  @!P0 BRA `(.L_x_9233) ;  /* 0x0000000400348947 */ /* 0x000fea0003800000 */
[C---:B01---5:R-:W-:Y:S01]  /*5820*/  FSETP.GEU.FTZ.AND P0, PT, |R0|.reuse, |R3|, PT ;  /* 0x400000030000720b */ /* 0x063fe20003f1e200 */
[----:B------:R-:W-:Y:S01]  /*5830*/  BSSY.RECONVERGENT B0, `(.L_x_9234) ;  /* 0x0000036000007945 */ /* 0x000fe20003800200 */
[----:B---3--:R-:W-:-:S11]  /*5840*/  FADD.FTZ R5, |R0|, -RZ ;  /* 0x800000ff00057221 */ /* 0x008fd60000010200 */
        /* <DEDUP_REMOVED lines=20> */
.L_x_9239:
[----:B------:R-:W-:Y:S01]  /*5990*/  FSETP.GEU.FTZ.AND P0, PT, R6, -R24, PT ;  /* 0x800000180600720b */ /* 0x000fe20003f1e000 */
[----:B------:R-:W-:-:S12]  /*59a0*/  FADD.FTZ R4, R4, -1 ;  /* 0xbf80000004047421 */ /* 0x000fd80000010000 */
[----:B------:R-:W-:-:S07]  /*59b0*/  @!P0 FADD.FTZ R4, R4, -1 ;  /* 0xbf80000004048421 */ /* 0x000fce0000010000 */
.L_x_9238:
[----:B------:R-:W-:Y:S05]  /*59c0*/  BSYNC.RECONVERGENT B1 ;  /* 0x0000000000017941 */ /* 0x000fea0003800200 */
.L_x_9237:
[----:B------:R-:W-:Y:S01]  /*59d0*/  FFMA.FTZ R5, -R24, R4, R5 ;  /* 0x0000000418057223 */ /* 0x000fe20000010105 */
[----:B------:R-:W-:Y:S06]  /*59e0*/  BRA `(.L_x_9235) ;  /* 0x0000000000687947 */ /* 0x000fec0003800000 */
.L_x_9236:
        /* <DEDUP_REMOVED lines=10> */
.L_x_9242:
        /* <DEDUP_REMOVED lines=13> */
.L_x_9241:
[----:B------:R-:W-:Y:S05]  /*5b60*/  BSYNC.RECONVERGENT B1 ;  /* 0x0000000000017941 */ /* 0x000fea0003800200 */
.L_x_9240:
[----:B------:R-:W-:-:S04]  /*5b70*/  FMUL.FTZ R4, R5, 1.1920928955078125e-07 ;  /* 0x3400000005047820 */ /* 0x000fc80000410000 */
[----:B------:R-:W-:-:S07]  /*5b80*/  FMUL.FTZ R5, R9, R4 ;  /* 0x0000000409057220 */ /* 0x000fce0000410000 */
.L_x_9235:
[----:B------:R-:W-:Y:S05]  /*5b90*/  BSYNC.RECONVERGENT B0 ;  /* 0x0000000000007941 */ /* 0x000fea0003800200 */
.L_x_9234:
        /* <DEDUP_REMOVED lines=16> */
[----:B------:R-:W-:Y:S02]  /*5ca0*/  FSETP.GT.AND P1, PT, R4, 0.5, P0 ;  /* 0x3f0000000400780b */ /* 0x000fe40000724000 */
[----:B------:R-:W-:-:S11]  /*5cb0*/  @!P0 LOP3.LUT R4, RZ, 0x80000000, R0, 0xb8, !PT ;  /* 0x80000000ff048812 */ /* 0x000fd600078eb800 */
[----:B------:R-:W-:-:S05]  /*5cc0*/  @P1 FADD.FTZ R6, R6, 1 ;  /* 0x3f80000006061421 */ /* 0x000fca0000010000 */
[----:B------:R-:W-:Y:S01]  /*5cd0*/  @P0 MOV R4, R6 ;  /* 0x0000000600040202 */ /* 0x000fe20000000f00 */
[----:B------:R-:W-:Y:S06]  /*5ce0*/  BRA `(.L_x_9243) ;  /* 0x0000000000087947 */ /* 0x000fec0003800000 */
.L_x_9233:
[----:B------:R-:W0:Y:S02]  /*5cf0*/  MUFU.RCP R3, R3 ;  /* 0x0000000300037308 */ /* 0x000e240000001000 */
[----:B01-3-5:R-:W-:-:S07]  /*5d00*/  FMUL.FTZ R4, R3, R0 ;  /* 0x0000000003047220 */ /* 0x02bfce0000410000 */
.L_x_9243:
        /* <DEDUP_REMOVED lines=17> */
.L_x_9247:
[----:B------:R-:W0:Y:S02]  /*5e20*/  F2I.S64.TRUNC R4, R4 ;  /* 0x0000000400047311 */ /* 0x000e24000020d900 */
[----:B0-----:R-:W-:-:S05]  /*5e30*/  IMAD.MOV.U32 R3, RZ, RZ, R4 ;  /* 0x000000ffff037224 */ /* 0x001fca00078e0004 */
[----:B------:R0:W-:Y:S01]  /*5e40*/  STG.E.U8 desc[UR36][R8.64], R3 ;  /* 0x0000000308007986 */ /* 0x0001e2000c101124 */
[----:B------:R-:W-:Y:S05]  /*5e50*/  BRA `(.L_x_9249) ;  /* 0x0000000c00287947 */ /* 0x000fea0003800000 */
.L_x_9246:
        /* <DEDUP_REMOVED lines=9> */
.L_x_9251:
[----:B------:R-:W0:Y:S02]  /*5ef0*/  F2I.FTZ.TRUNC.NTZ R3, R4 ;  /* 0x0000000400037305 */ /* 0x000e24000021f100 */
[----:B0-----:R0:W-:Y:S01]  /*5f00*/  STG.E desc[UR36][R8.64], R3 ;  /* 0x0000000308007986 */ /* 0x0011e2000c101924 */
[----:B------:R-:W-:Y:S05]  /*5f10*/  BRA `(.L_x_9249) ;  /* 0x0000000800f87947 */ /* 0x000fea0003800000 */
.L_x_9250:
[----:B------:R-:W0:Y:S02]  /*5f20*/  F2I.FTZ.TRUNC.NTZ R3, R4 ;  /* 0x0000000400037305 */ /* 0x000e24000021f100 */
[----:B0-----:R0:W-:Y:S01]  /*5f30*/  STG.E.U16 desc[UR36][R8.64], R3 ;  /* 0x0000000308007986 */ /* 0x0011e2000c101524 */
[----:B------:R-:W-:Y:S05]  /*5f40*/  BRA `(.L_x_9249) ;  /* 0x0000000800ec7947 */ /* 0x000fea0003800000 */
.L_x_9245:
        /* <DEDUP_REMOVED lines=8> */
.L_x_9253:
[----:B------:R-:W-:-:S05]  /*5fd0*/  F2FP.F16.F32.PACK_AB R4, RZ, R4 ;  /* 0x00000004ff04723e */ /* 0x000fca00000000ff */
[----:B------:R0:W-:Y:S01]  /*5fe0*/  STG.E.U16 desc[UR36][R8.64], R4 ;  /* 0x0000000408007986 */ /* 0x0001e2000c101524 */
[----:B------:R-:W-:Y:S05]  /*5ff0*/  BRA `(.L_x_9249) ;  /* 0x0000000800c07947 */ /* 0x000fea0003800000 */
.L_x_9252:
        /* <DEDUP_REMOVED lines=9> */
.L_x_9255:
[----:B------:R-:W-:-:S04]  /*6090*/  F2FP.F16.F32.PACK_AB R3, RZ, R4 ;  /* 0x00000004ff03723e */ /* 0x000fc800000000ff */
[----:B------:R-:W-:-:S05]  /*60a0*/  PRMT R3, R3, 0x5410, RZ ;  /* 0x0000541003037816 */ /* 0x000fca00000000ff */
[----:B------:R0:W-:Y:S01]  /*60b0*/  STG.E desc[UR36][R8.64], R3 ;  /* 0x0000000308007986 */ /* 0x0001e2000c101924 */
[----:B------:R-:W-:Y:S05]  /*60c0*/  BRA `(.L_x_9249) ;  /* 0x00000008008c7947 */ /* 0x000fea0003800000 */
.L_x_9254:
[----:B------:R-:W-:-:S06]  /*60d0*/  FMUL.FTZ R4, R4, 1 ;  /* 0x3f80000004047820 */ /* 0x000fcc0000410000 */
[----:B------:R-:W0:Y:S02]  /*60e0*/  F2F.F64.F32 R4, R4 ;  /* 0x0000000400047310 */ /* 0x000e240000201800 */
[----:B0-----:R0:W-:Y:S01]  /*60f0*/  STG.E.64 desc[UR36][R8.64], R4 ;  /* 0x0000000408007986 */ /* 0x0011e2000c101b24 */
[----:B------:R-:W-:Y:S05]  /*6100*/  BRA `(.L_x_9249) ;  /* 0x00000008007c7947 */ /* 0x000fea0003800000 */
.L_x_9244:
        /* <DEDUP_REMOVED lines=13> */
.L_x_9259:
        /* <DEDUP_REMOVED lines=16> */
.L_x_9262:
[----:B------:R-:W-:-:S04]  /*62e0*/  SHF.R.U32.HI R4, RZ, 0x18, R4 ;  /* 0x00000018ff047819 */ /* 0x000fc80000011604 */
[----:B------:R-:W-:-:S04]  /*62f0*/  LOP3.LUT R3, R3, 0x80, R4, 0xf8, !PT ;  /* 0x0000008003037812 */ /* 0x000fc800078ef804 */
[----:B------:R-:W-:-:S07]  /*6300*/  PRMT R0, R3, 0x7610, R0 ;  /* 0x0000761003007816 */ /* 0x000fce0000000000 */
.L_x_9261:
[----:B------:R-:W-:Y:S05]  /*6310*/  BSYNC.RECONVERGENT B0 ;  /* 0x0000000000007941 */ /* 0x000fea0003800200 */
.L_x_9260:
[----:B------:R0:W-:Y:S01]  /*6320*/  STG.E.U8 desc[UR36][R8.64], R0 ;  /* 0x0000000008007986 */ /* 0x0001e2000c101124 */
[----:B------:R-:W-:Y:S05]  /*6330*/  BRA `(.L_x_9249) ;  /* 0x0000000400f07947 */ /* 0x000fea0003800000 */
.L_x_9258:
        /* <DEDUP_REMOVED lines=16> */
.L_x_9265:
[----:B------:R-:W-:-:S04]  /*6440*/  SHF.R.U32.HI R4, RZ, 0x18, R4 ;  /* 0x00000018ff047819 */ /* 0x000fc80000011604 */
[----:B------:R-:W-:-:S04]  /*6450*/  LOP3.LUT R3, R3, 0x80, R4, 0xf8, !PT ;  /* 0x0000008003037812 */ /* 0x000fc800078ef804 */
[----:B------:R-:W-:-:S07]  /*6460*/  PRMT R0, R3, 0x7610, R0 ;  /* 0x0000761003007816 */ /* 0x000fce0000000000 */
.L_x_9264:
[----:B------:R-:W-:Y:S05]  /*6470*/  BSYNC.RECONVERGENT B0 ;  /* 0x0000000000007941 */ /* 0x000fea0003800200 */
.L_x_9263:
[----:B------:R0:W-:Y:S01]  /*6480*/  STG.E.U8 desc[UR36][R8.64], R0 ;  /* 0x0000000008007986 */ /* 0x0001e2000c101124 */
[----:B------:R-:W-:Y:S05]  /*6490*/  BRA `(.L_x_9249) ;  /* 0x0000000400987947 */ /* 0x000fea0003800000 */
.L_x_9257:
        /* <DEDUP_REMOVED lines=21> */
.L_x_9267:
[----:B------:R-:W0:Y:S02]  /*65f0*/  F2I.U64.TRUNC R4, R4 ;  /* 0x0000000400047311 */ /* 0x000e24000020d800 */
[----:B0-----:R0:W-:Y:S01]  /*6600*/  STG.E.64 desc[UR36][R8.64], R4 ;  /* 0x0000000408007986 */ /* 0x0011e2000c101b24 */
[----:B------:R-:W-:Y:S05]  /*6610*/  BRA `(.L_x_9249) ;  /* 0x0000000400387947 */ /* 0x000fea0003800000 */
.L_x_9266:
[----:B------:R-:W0:Y:S02]  /*6620*/  F2I.FTZ.U32.TRUNC.NTZ R3, R4 ;  /* 0x0000000400037305 */ /* 0x000e24000021f000 */
[----:B0-----:R0:W-:Y:S01]  /*6630*/  STG.E desc[UR36][R8.64], R3 ;  /* 0x0000000308007986 */ /* 0x0011e2000c101924 */
[----:B------:R-:W-:Y:S05]  /*6640*/  BRA `(.L_x_9249) ;  /* 0x00000004002c7947 */ /* 0x000fea0003800000 */
.L_x_9256:
        /* <DEDUP_REMOVED lines=10> */
.L_x_9269:
[----:B------:R-:W-:Y:S01]  /*66f0*/  FMUL.FTZ R4, R4, 1 ;  /* 0x3f80000004047820 */ /* 0x000fe20000410000 */
[----:B------:R-:W-:-:S05]  /*6700*/  CS2R R6, SRZ ;  /* 0x0000000000067805 */ /* 0x000fca000001ff00 */
[----:B------:R-:W0:Y:S02]  /*6710*/  F2F.F64.F32 R4, R4 ;  /* 0x0000000400047310 */ /* 0x000e240000201800 */
[----:B0-----:R4:W-:Y:S01]  /*6720*/  STG.E.128 desc[UR36][R8.64], R4 ;  /* 0x0000000408007986 */ /* 0x0019e2000c101d24 */
[----:B------:R-:W-:Y:S05]  /*6730*/  BRA `(.L_x_9249) ;  /* 0x0000000000f07947 */ /* 0x000fea0003800000 */
.L_x_9268:
[----:B------:R-:W-:-:S09]  /*6740*/  UISETP.NE.AND UP0, UPT, UR4, 0xf, UPT ;  /* 0x0000000f0400788c */ /* 0x000fd2000bf05270 */
[----:B------:R-:W-:Y:S05]  /*6750*/  BRA.U !UP0, `(.L_x_9270) ;  /* 0x0000000108e07547 */ /* 0x000fea000b800000 */
[----:B------:R-:W-:-:S09]  /*6760*/  UISETP.NE.AND UP0, UPT, UR4, 0x17, UPT ;  /* 0x000000170400788c */ /* 0x000fd2000bf05270 */
[----:B------:R-:W-:Y:S05]  /*6770*/  BRA.U !UP0, `(.L_x_9271) ;  /* 0x00000001088c7547 */ /* 0x000fea000b800000 */
[----:B------:R-:W-:-:S09]  /*6780*/  UISETP.NE.AND UP0, UPT, UR4, 0x18, UPT ;  /* 0x000000180400788c */ /* 0x000fd2000bf05270 */
[----:B------:R-:W-:Y:S05]  /*6790*/  BRA.U !UP0, `(.L_x_9272) ;  /* 0x0000000108447547 */ /* 0x000fea000b800000 */
.L_x_9248:
        /* <DEDUP_REMOVED lines=16> */
.L_x_9273:
[----:B------:R-:W-:Y:S05]  /*68a0*/  BRA `(.L_x_9249) ;  /* 0x0000000000947947 */ /* 0x000fea0003800000 */
.L_x_9272:
        /* <DEDUP_REMOVED lines=12> */
.L_x_9275:
[----:B------:R-:W-:Y:S05]  /*6970*/  BSYNC.RECONVERGENT B0 ;  /* 0x0000000000007941 */ /* 0x000fea0003800200 */
.L_x_9274:
[----:B------:R-:W-:-:S05]  /*6980*/  LOP3.LUT R3, R0, 0x80, R5, 0xf8, !PT ;  /* 0x0000008000037812 */ /* 0x000fca00078ef805 */
[----:B------:R1:W-:Y:S01]  /*6990*/  STG.E.U8 desc[UR36][R8.64], R3 ;  /* 0x0000000308007986 */ /* 0x0003e2000c101124 */
[----:B------:R-:W-:Y:S05]  /*69a0*/  BRA `(.L_x_9249) ;  /* 0x0000000000547947 */ /* 0x000fea0003800000 */
.L_x_9271:
        /* <DEDUP_REMOVED lines=11> */
.L_x_9277:
[----:B------:R-:W-:Y:S01]  /*6a60*/  IMAD.MOV.U32 R0, RZ, RZ, 0x7f ;  /* 0x0000007fff007424 */ /* 0x000fe200078e00ff */
[----:B------:R-:W-:-:S04]  /*6a70*/  ISETP.GT.U32.AND P0, PT, R5, 0x7f800000, PT ;  /* 0x7f8000000500780c */ /* 0x000fc80003f04070 */
[----:B------:R-:W-:-:S09]  /*6a80*/  SEL R0, R0, 0x7c, P0 ;  /* 0x0000007c00007807 */ /* 0x000fd20000000000 */
.L_x_9278:
[----:B------:R-:W-:Y:S05]  /*6a90*/  BSYNC.RECONVERGENT B0 ;  /* 0x0000000000007941 */ /* 0x000fea0003800200 */
.L_x_9276:
[----:B------:R-:W-:-:S04]  /*6aa0*/  SHF.R.U32.HI R3, RZ, 0x18, R4 ;  /* 0x00000018ff037819 */ /* 0x000fc80000011604 */
[----:B------:R-:W-:-:S05]  /*6ab0*/  LOP3.LUT R3, R0, 0x80, R3, 0xf8, !PT ;  /* 0x0000008000037812 */ /* 0x000fca00078ef803 */
[----:B------:R2:W-:Y:S01]  /*6ac0*/  STG.E.U8 desc[UR36][R8.64], R3 ;  /* 0x0000000308007986 */ /* 0x0005e2000c101124 */
[----:B------:R-:W-:Y:S05]  /*6ad0*/  BRA `(.L_x_9249) ;  /* 0x0000000000087947 */ /* 0x000fea0003800000 */
.L_x_9270:
[----:B------:R-:W-:-:S05]  /*6ae0*/  F2FP.BF16.F32.PACK_AB R4, RZ, R4 ;  /* 0x00000004ff04723e */ /* 0x000fca00000010ff */
[----:B------:R0:W-:Y:S02]  /*6af0*/  STG.E.U16 desc[UR36][R8.64], R4 ;  /* 0x0000000408007986 */ /* 0x0001e4000c101524 */
.L_x_9249:
[----:B------:R-:W-:-:S07]  /*6b00*/  IADD3 R17, PT, PT, R17, 0x80, RZ ;  /* 0x0000008011117810 */ /* 0x000fce0007ffe0ff */
.L_x_9203:
[----:B------:R-:W-:Y:S05]  /*6b10*/  BSYNC.RECONVERGENT B7 ;  /* 0x0000000000077941 */ /* 0x000fea0003800200 */
.L_x_9202:
[----:B------:R-:W5:Y:S01]  /*6b20*/  LDCU UR4, c[0x0][0x380] ;  /* 0x00007000ff0477ac */ /* 0x000f620008000800 */
[----:B------:R-:W-:Y:S01]  /*6b30*/  BSSY.RECONVERGENT B7, `(.L_x_9279) ;  /* 0x000034d000077945 */ /* 0x000fe20003800200 */
[----:B-----5:R-:W-:-:S13]  /*6b40*/  ISETP.GE.AND P0, PT, R17, UR4, PT ;  /* 0x0000000411007c0c */ /* 0x020fda000bf06270 */
[----:B------:R-:W-:Y:S05]  /*6b50*/  @P0 BRA `(.L_x_9280) ;  /* 0x0000003400280947 */ /* 0x000fea0003800000 */
[----:B------:R-:W5:Y:S01]  /*6b60*/  LDCU UR4, c[0x0][0x388] ;  /* 0x00007100ff0477ac */ /* 0x000f620008000800 */
[----:B0-----:R-:W-:Y:S02]  /*6b70*/  IMAD.MOV.U32 R0, RZ, RZ, RZ ;  /* 0x000000ffff007224 */ /* 0x001fe400078e00ff */
[----:B------:R-:W-:Y:S01]  /*6b80*/  IMAD.MOV.U32 R25, RZ, RZ, RZ ;  /* 0x000000ffff197224 */ /* 0x000fe200078e00ff */
[----:B-----5:R-:W-:-:S09]  /*6b90*/  UISETP.NE.AND UP0, UPT, UR4, URZ, UPT ;  /* 0x000000ff0400728c */ /* 0x020fd2000bf05270 */
[----:B------:R-:W-:Y:S05]  /*6ba0*/  BRA.U !UP0, `(.L_x_9281) ;  /* 0x0000001108ac7547 */ /* 0x000fea000b800000 */
[----:B------:R-:W0:Y:S01]  /*6bb0*/  LDCU.64 UR4, c[0x0][0x390] ;  /* 0x00007200ff0477ac */ /* 0x000e220008000a00 */
[----:B---34-:R-:W-:Y:S01]  /*6bc0*/  MOV R4, RZ ;  /* 0x000000ff00047202 */ /* 0x018fe20000000f00 */
[----:B-1----:R-:W-:Y:S01]  /*6bd0*/  IMAD.MOV.U32 R5, RZ, RZ, R17 ;  /* 0x000000ffff057224 */ /* 0x002fe200078e0011 */
        /* <DEDUP_REMOVED lines=11> */
[----:B------:R-:W-:Y:S01]  /*6c90*/  HFMA2 R6, -RZ, RZ, 0, 0 ;  /* 0x00000000ff067431 */ /* 0x000fe200000001ff */
        /* <DEDUP_REMOVED lines=274> */
[----:B------:R-:W2:Y:S01]  /*7dc0*/  LDCU.64 UR4, c[0x0][0x4b0] ;  /* 0x00009600ff0477ac */ /* 0x000ea20008000a00 */
[----:B------:R-:W-:Y:S01]  /*7dd0*/  IMAD.MOV.U32 R4, RZ, RZ, RZ ;  /* 0x000000ffff047224 */ /* 0x000fe200078e00ff */
[----:B------:R-:W0:Y:S01]  /*7de0*/  LDCU UR6, c[0x0][0x4ac] ;  /* 0x00009580ff0677ac */ /* 0x000e220008000800 */
[----:B------:R-:W1:Y:S02]  /*7df0*/  LDCU.64 UR8, c[0x0][0x578] ;  /* 0x0000af00ff0877ac */ /* 0x000e640008000a00 */
[----:B--2---:R-:W-:-:S05]  /*7e00*/  IMAD.HI.U32 R3, R5, UR4, R4 ;  /* 0x0000000405037c27 */ /* 0x004fca000f8e0004 */
[----:B------:R-:W-:-:S05]  /*7e10*/  SHF.R.U32.HI R3, RZ, UR5, R3 ;  /* 0x00000005ff037c19 */ /* 0x000fca0008011603 */
[----:B------:R-:W-:-:S04]  /*7e20*/  IMAD.MOV R3, RZ, RZ, -R3 ;  /* 0x000000ffff037224 */ /* 0x000fc800078e0a03 */
[----:B0-----:R-:W-:-:S04]  /*7e30*/  IMAD R4, R3, UR6, R5 ;  /* 0x0000000603047c24 */ /* 0x001fc8000f8e0205 */
[C---:B-1----:R-:W-:Y:S02]  /*7e40*/  IMAD R25, R4.reuse, UR8, R25 ;  /* 0x0000000804197c24 */ /* 0x042fe4000f8e0219 */
[----:B------:R-:W-:-:S07]  /*7e50*/  IMAD R0, R4, UR9, R0 ;  /* 0x0000000904007c24 */ /* 0x000fce000f8e0200 */
.L_x_9281:
[----:B------:R-:W3:Y:S01]  /*7e60*/  LDCU.64 UR6, c[0x0][0x588] ;  /* 0x0000b100ff0677ac */ /* 0x000ee20008000a00 */
[----:B------:R-:W-:Y:S01]  /*7e70*/  BSSY.RECONVERGENT B6, `(.L_x_9282) ;  /* 0x00000e6000067945 */ /* 0x000fe20003800200 */
[----:B------:R-:W-:-:S04]  /*7e80*/  UPRMT UR4, UR42, 0x9910, URZ ;  /* 0x000099102a047896 */ /* 0x000fc800080000ff */
[----:B------:R-:W-:Y:S01]  /*7e90*/  UISETP.GT.AND UP0, UPT, UR4, 0x9, UPT ;  /* 0x000000090400788c */ /* 0x000fe2000bf04270 */
[----:B---34-:R-:W-:-:S04]  /*7ea0*/  IADD3 R4, P0, PT, R0, UR6, RZ ;  /* 0x0000000600047c10 */ /* 0x018fc8000ff1e0ff */
[----:B-1----:R-:W-:-:S04]  /*7eb0*/  IADD3.X R5, PT, PT, RZ, UR7, RZ, P0, !PT ;  /* 0x00000007ff057c10 */ /* 0x002fc800087fe4ff */
        /* <DEDUP_REMOVED lines=10> */
[----:B---3--:R-:W1:Y:S01]  /*7f60*/  I2F.S16 R0, R0 ;  /* 0x0000000000007306 */ /* 0x008e620000101400 */
[----:B------:R-:W-:Y:S05]  /*7f70*/  BRA `(.L_x_9288) ;  /* 0x0000000c00547947 */ /* 0x000fea0003800000 */
.L_x_9286:
[----:B------:R-:W3:Y:S02]  /*7f80*/  LDG.E.U8 R0, desc[UR36][R4.64] ;  /* 0x0000002404007981 */ /* 0x000ee4000c1e1100 */
[----:B---3--:R-:W-:Y:S01]  /*7f90*/  I2FP.F32.U32 R0, R0 ;  /* 0x0000000000007245 */ /* 0x008fe20000201000 */
[----:B------:R-:W-:Y:S06]  /*7fa0*/  BRA `(.L_x_9288) ;  /* 0x0000000c00487947 */ /* 0x000fec0003800000 */
.L_x_9285:
        /* <DEDUP_REMOVED lines=9> */
.L_x_9290:
[----:B------:R-:W3:Y:S02]  /*8040*/  LDG.E R0, desc[UR36][R4.64] ;  /* 0x0000002404007981 */ /* 0x000ee4000c1e1900 */
[----:B---3--:R-:W-:Y:S01]  /*8050*/  I2FP.F32.S32 R0, R0 ;  /* 0x0000000000007245 */ /* 0x008fe20000201400 */
[----:B------:R-:W-:Y:S06]  /*8060*/  BRA `(.L_x_9288) ;  /* 0x0000000c00187947 */ /* 0x000fec0003800000 */
.L_x_9289:
[----:B------:R-:W3:Y:S02]  /*8070*/  LDG.E.U16 R0, desc[UR36][R4.64] ;  /* 0x0000002404007981 */ /* 0x000ee4000c1e1500 */
[----:B---3--:R-:W0:Y:S01]  /*8080*/  I2F.S16 R0, R0 ;  /* 0x0000000000007306 */ /* 0x008e220000101400 */
[----:B------:R-:W-:Y:S05]  /*8090*/  BRA `(.L_x_9288) ;  /* 0x0000000c000c7947 */ /* 0x000fea0003800000 */
.L_x_9284:
        /* <DEDUP_REMOVED lines=8> */
.L_x_9292:
[----:B------:R-:W3:Y:S02]  /*8120*/  LDG.E.U16 R0, desc[UR36][R4.64] ;  /* 0x0000002404007981 */ /* 0x000ee4000c1e1500 */
[----:B---3--:R-:W-:Y:S01]  /*8130*/  HADD2.F32 R0, -RZ, R0.H0_H0 ;  /* 0x20000000ff007230 */ /* 0x008fe20000004100 */
[----:B------:R-:W-:Y:S06]  /*8140*/  BRA `(.L_x_9288) ;  /* 0x0000000800e07947 */ /* 0x000fec0003800000 */
.L_x_9291:
        /* <DEDUP_REMOVED lines=8> */
.L_x_9294:
[----:B------:R-:W3:Y:S02]  /*81d0*/  LDG.E.U16 R0, desc[UR36][R4.64] ;  /* 0x0000002404007981 */ /* 0x000ee4000c1e1500 */
[----:B---3--:R-:W-:Y:S01]  /*81e0*/  HADD2.F32 R0, -RZ, R0.H0_H0 ;  /* 0x20000000ff007230 */ /* 0x008fe20000004100 */
[----:B------:R-:W-:Y:S06]  /*81f0*/  BRA `(.L_x_9288) ;  /* 0x0000000800b47947 */ /* 0x000fec0003800000 */
.L_x_9293:
        /* <DEDUP_REMOVED lines=11> */
.L_x_9283:
        /* <DEDUP_REMOVED lines=12> */
.L_x_9297:
        /* <DEDUP_REMOVED lines=11> */
.L_x_9296:
[----:B------:R-:W-:-:S09]  /*8420*/  UISETP.NE.AND UP0, UPT, UR4, 0xf, UPT ;  /* 0x0000000f0400788c */ /* 0x000fd2000bf05270 */
[----:B------:R-:W-:Y:S05]  /*8430*/  BRA.U !UP0, `(.L_x_9298) ;  /* 0x0000000108907547 */ /* 0x000fea000b800000 */
[----:B------:R-:W-:-:S09]  /*8440*/  UISETP.NE.AND UP0, UPT, UR4, 0x17, UPT ;  /* 0x000000170400788c */ /* 0x000fd2000bf05270 */
[----:B------:R-:W-:Y:S05]  /*8450*/  BRA.U !UP0, `(.L_x_9299) ;  /* 0x0000000108547547 */ /* 0x000fea000b800000 */
[----:B------:R-:W-:-:S09]  /*8460*/  UISETP.NE.AND UP0, UPT, UR4, 0x18, UPT ;  /* 0x000000180400788c */ /* 0x000fd2000bf05270 */
[----:B------:R-:W-:Y:S05]  /*8470*/  BRA.U UP0, `(.L_x_9287) ;  /* 0x0000000500b87547 */ /* 0x000fea000b800000 */
[----:B------:R-:W3:Y:S01]  /*8480*/  LDG.E.U8 R0, desc[UR36][R4.64] ;  /* 0x0000002404007981 */ /* 0x000ee2000c1e1100 */
[----:B------:R-:W-:Y:S02]  /*8490*/  IMAD.MOV.U32 R7, RZ, RZ, 0x1f ;  /* 0x0000001fff077424 */ /* 0x000fe400078e00ff */
[----:B---3--:R-:W-:-:S05]  /*84a0*/  IMAD.SHL.U32 R0, R0, 0x1000000, RZ ;  /* 0x0100000000007824 */ /* 0x008fca00078e00ff */
[C---:B--2---:R-:W-:Y:S02]  /*84b0*/  LOP3.LUT R3, R0.reuse, 0x7f000000, RZ, 0xc0, !PT ;  /* 0x7f00000000037812 */ /* 0x044fe400078ec0ff */
        /* <DEDUP_REMOVED lines=15> */
.L_x_9299:
[----:B------:R-:W3:Y:S02]  /*85b0*/  LDG.E.U8 R4, desc[UR36][R4.64] ;  /* 0x0000002404047981 */ /* 0x000ee4000c1e1100 */
[C---:B---3--:R-:W-:Y:S01]  /*85c0*/  IMAD.SHL.U32 R0, R4.reuse, 0x2000000, RZ ;  /* 0x0200000004007824 */ /* 0x048fe200078e00ff */
[----:B------:R-:W-:-:S04]  /*85d0*/  SHF.L.U32 R6, R4, 0x8, RZ ;  /* 0x0000000804067819 */ /* 0x000fc800000006ff */
[----:B------:R-:W-:-:S13]  /*85e0*/  ISETP.GE.U32.AND P0, PT, R0, 0x8000000, PT ;  /* 0x080000000000780c */ /* 0x000fda0003f06070 */
[----:B--2---:R-:W-:Y:S02]  /*85f0*/  @!P0 LOP3.LUT R3, R6, 0x7f00, RZ, 0xc0, !PT ;  /* 0x00007f0006038812 */ /* 0x004fe400078ec0ff */
        /* <DEDUP_REMOVED lines=8> */
.L_x_9298:
[----:B------:R-:W3:Y:S02]  /*8680*/  LDG.E.U16 R0, desc[UR36][R4.64] ;  /* 0x0000002404007981 */ /* 0x000ee4000c1e1500 */
[----:B---3--:R-:W-:Y:S01]  /*8690*/  IMAD.U32 R0, R0, 0x10000, RZ ;  /* 0x0001000000007824 */ /* 0x008fe200078e00ff */
[----:B------:R-:W-:Y:S06]  /*86a0*/  BRA `(.L_x_9288) ;  /* 0x0000000400887947 */ /* 0x000fec0003800000 */
.L_x_9295:
        /* <DEDUP_REMOVED lines=11> */
.L_x_9302:
[----:B------:R-:W3:Y:S01]  /*8760*/  LDG.E.U8 R4, desc[UR36][R4.64] ;  /* 0x0000002404047981 */ /* 0x000ee2000c1e1100 */
[----:B------:R-:W-:Y:S02]  /*8770*/  MOV R0, RZ ;  /* 0x000000ff00007202 */ /* 0x000fe40000000f00 */
[----:B---3--:R-:W-:-:S13]  /*8780*/  ISETP.NE.AND P0, PT, R4, RZ, PT ;  /* 0x000000ff0400720c */ /* 0x008fda0003f05270 */
[----:B------:R-:W-:Y:S05]  /*8790*/  @!P0 BRA `(.L_x_9288) ;  /* 0x00000004004c8947 */ /* 0x000fea0003800000 */
[----:B------:R-:W-:-:S13]  /*87a0*/  ISETP.NE.AND P0, PT, R4, 0x80, PT ;  /* 0x000000800400780c */ /* 0x000fda0003f05270 */
[----:B------:R-:W-:Y:S01]  /*87b0*/  @!P0 IMAD.MOV.U32 R0, RZ, RZ, 0x7f800001 ;  /* 0x7f800001ff008424 */ /* 0x000fe200078e00ff */
[----:B------:R-:W-:Y:S06]  /*87c0*/  @!P0 BRA `(.L_x_9288) ;  /* 0x0000000400408947 */ /* 0x000fec0003800000 */
[--C-:B------:R-:W-:Y:S01]  /*87d0*/  SHF.R.U32.HI R0, RZ, 0x3, R4.reuse ;  /* 0x00000003ff007819 */ /* 0x100fe20000011604 */
[----:B------:R-:W-:Y:S03]  /*87e0*/  BSSY.RECONVERGENT B0, `(.L_x_9303) ;  /* 0x000000c000007945 */ /* 0x000fe60003800200 */
[----:B--2---:R-:W-:Y:S02]  /*87f0*/  LOP3.LUT P0, R3, R0, 0xf, RZ, 0xc0, !PT ;  /* 0x0000000f00037812 */ /* 0x004fe4000780c0ff */
        /* <DEDUP_REMOVED lines=10> */
.L_x_9304:
[----:B------:R-:W-:Y:S05]  /*88a0*/  BSYNC.RECONVERGENT B0 ;  /* 0x0000000000007941 */ /* 0x000fea0003800200 */
.L_x_9303:
[----:B------:R-:W-:Y:S01]  /*88b0*/  IMAD.SHL.U32 R0, R0, 0x100000, RZ ;  /* 0x0010000000007824 */ /* 0x000fe200078e00ff */
[----:B------:R-:W-:-:S04]  /*88c0*/  LEA R3, R3, 0x3b800000, 0x17 ;  /* 0x3b80000003037811 */ /* 0x000fc800078eb8ff */
[----:B------:R-:W-:Y:S01]  /*88d0*/  LOP3.LUT R0, R3, R0, R7, 0xfe, !PT ;  /* 0x0000000003007212 */ /* 0x000fe200078efe07 */
[----:B------:R-:W-:Y:S06]  /*88e0*/  BRA `(.L_x_9288) ;  /* 0x0000000000f87947 */ /* 0x000fec0003800000 */
.L_x_9301:
        /* <DEDUP_REMOVED lines=20> */
.L_x_9306:
[----:B------:R-:W-:Y:S05]  /*8a30*/  BSYNC.RECONVERGENT B0 ;  /* 0x0000000000007941 */ /* 0x000fea0003800200 */
.L_x_9305:
[----:B------:R-:W-:Y:S02]  /*8a40*/  SHF.L.U32 R0, R0, 0x15, RZ ;  /* 0x0000001500007819 */ /* 0x000fe400000006ff */
[----:B------:R-:W-:-:S04]  /*8a50*/  LEA R3, R3, 0x37800000, 0x17 ;  /* 0x3780000003037811 */ /* 0x000fc800078eb8ff */
[----:B------:R-:W-:Y:S01]  /*8a60*/  LOP3.LUT R0, R3, R0, R7, 0xfe, !PT ;  /* 0x0000000003007212 */ /* 0x000fe200078efe07 */
[----:B------:R-:W-:Y:S06]  /*8a70*/  BRA `(.L_x_9288) ;  /* 0x0000000000947947 */ /* 0x000fec0003800000 */
.L_x_9300:
        /* <DEDUP_REMOVED lines=8> */
[----:B---3--:R-:W-:-:S13]  /*8b00*/  ISETP.NE.AND P0, PT, R4, RZ, PT ;  /* 0x000000ff0400720c */ /* 0x008fda0003f05270 */
[----:B------:R-:W-:Y:S05]  /*8b10*/  @!P0 BRA `(.L_x_9288) ;  /* 0x00000000006c8947 */ /* 0x000fea0003800000 */
[----:B------:R-:W-:-:S13]  /*8b20*/  ISETP.NE.AND P0, PT, R4, 0xff, PT ;  /* 0x000000ff0400780c */ /* 0x000fda0003f05270 */
[----:B------:R-:W-:Y:S01]  /*8b30*/  @!P0 IMAD.MOV.U32 R0, RZ, RZ, 0x7f800001 ;  /* 0x7f800001ff008424 */ /* 0x000fe200078e00ff */
[----:B------:R-:W-:Y:S01]  /*8b40*/  @P0 SHF.L.U32 R0, R4, 0x17, RZ ;  /* 0x0000001704000819 */ /* 0x000fe200000006ff */
[----:B------:R-:W-:Y:S06]  /*8b50*/  BRA `(.L_x_9288) ;  /* 0x00000000005c7947 */ /* 0x000fec0003800000 */
.L_x_9287:
[----:B------:R-:W-:Y:S01]  /*8b60*/  MOV R14, 0x0 ;  /* 0x00000000000e7802 */ /* 0x000fe20000000f00 */
[----:B------:R-:W0:Y:S01]  /*8b70*/  LDCU.64 UR4, c[0x4][0x178] ;  /* 0x01002f00ff0477ac */ /* 0x000e220008000a00 */
[----:B------:R-:W-:Y:S02]  /*8b80*/  HFMA2 R13, -RZ, RZ, 0, 0 ;  /* 0x00000000ff0d7431 */ /* 0x000fe400000001ff */
[----:B--2---:R-:W-:Y:S01]  /*8b90*/  IMAD.MOV.U32 R8, RZ, RZ, 0x4e ;  /* 0x0000004eff087424 */ /* 0x004fe200078e00ff */
        /* <DEDUP_REMOVED lines=12> */
.L_x_9309:
[----:B------:R-:W-:Y:S01]  /*8c60*/  IMAD.MOV.U32 R0, RZ, RZ, RZ ;  /* 0x000000ffff007224 */ /* 0x000fe200078e00ff */
[----:B------:R-:W-:Y:S06]  /*8c70*/  BRA `(.L_x_9288) ;  /* 0x0000000000147947 */ /* 0x000fec0003800000 */
.L_x_9308:
[----:B------:R-:W3:Y:S02]  /*8c80*/  LDG.E.64 R4, desc[UR36][R4.64] ;  /* 0x0000002404047981 */ /* 0x000ee4000c1e1b00 */
[----:B---3--:R0:W1:Y:S02]  /*8c90*/  I2F.U64 R0, R4 ;  /* 0x0000000400007312 */ /* 0x0080640000301000 */
[----:B01----:R-:W-:Y:S05]  /*8ca0*/  BRA `(.L_x_9288) ;  /* 0x0000000000087947 */ /* 0x003fea0003800000 */
.L_x_9307:
[----:B------:R-:W3:Y:S02]  /*8cb0*/  LDG.E R0, desc[UR36][R4.64] ;  /* 0x0000002404007981 */ /* 0x000ee4000c1e1900 */
[----:B---3--:R-:W-:-:S07]  /*8cc0*/  I2FP.F32.U32 R0, R0 ;  /* 0x0000000000007245 */ /* 0x008fce0000201000 */
.L_x_9288:
[----:B------:R-:W-:Y:S05]  /*8cd0*/  BSYNC.RECONVERGENT B6 ;  /* 0x0000000000067941 */ /* 0x000fea0003800200 */
.L_x_9282:
[----:B--2---:R-:W2:Y:S02]  /*8ce0*/  LDC R3, c[0x0][0x594] ;  /* 0x00016500ff037b82 */ /* 0x004ea40000000800 */
[----:B--2---:R-:W-:-:S13]  /*8cf0*/  FSETP.NEU.FTZ.AND P0, PT, R3, RZ, PT ;  /* 0x000000ff0300720b */ /* 0x004fda0003f1d000 */
[----:B------:R-:W-:Y:S05]  /*8d00*/  @!P0 BRA `(.L_x_9310) ;  /* 0x0000000400348947 */ /* 0x000fea0003800000 */
[C---:B01---5:R-:W-:Y:S01]  /*8d10*/  FSETP.GEU.FTZ.AND P0, PT, |R0|.reuse, |R3|, PT ;  /* 0x400000030000720b */ /* 0x063fe20003f1e200 */
[----:B------:R-:W-:Y:S01]  /*8d20*/  BSSY.RECONVERGENT B0, `(.L_x_9311) ;  /* 0x0000036000007945 */ /* 0x000fe20003800200 */
[----:B---34-:R-:W-:-:S11]  /*8d30*/  FADD.FTZ R5, |R0|, -RZ ;  /* 0x800000ff00057221 */ /* 0x018fd60000010200 */
        /* <DEDUP_REMOVED lines=20> */
.L_x_9316:
[----:B------:R-:W-:Y:S01]  /*8e80*/  FSETP.GEU.FTZ.AND P0, PT, R6, -R24, PT ;  /* 0x800000180600720b */ /* 0x000fe20003f1e000 */
[----:B------:R-:W-:-:S12]  /*8e90*/  FADD.FTZ R4, R4, -1 ;  /* 0xbf80000004047421 */ /* 0x000fd80000010000 */
[----:B------:R-:W-:-:S07]  /*8ea0*/  @!P0 FADD.FTZ R4, R4, -1 ;  /* 0xbf80000004048421 */ /* 0x000fce0000010000 */
.L_x_9315:
[----:B------:R-:W-:Y:S05]  /*8eb0*/  BSYNC.RECONVERGENT B1 ;  /* 0x0000000000017941 */ /* 0x000fea0003800200 */
.L_x_9314:
[----:B------:R-:W-:Y:S01]  /*8ec0*/  FFMA.FTZ R5, -R24, R4, R5 ;  /* 0x0000000418057223 */ /* 0x000fe20000010105 */
[----:B------:R-:W-:Y:S06]  /*8ed0*/  BRA `(.L_x_9312) ;  /* 0x0000000000687947 */ /* 0x000fec0003800000 */
.L_x_9313:
        /* <DEDUP_REMOVED lines=10> */
.L_x_9319:
        /* <DEDUP_REMOVED lines=13> */
.L_x_9318:
[----:B------:R-:W-:Y:S05]  /*9050*/  BSYNC.RECONVERGENT B1 ;  /* 0x0000000000017941 */ /* 0x000fea0003800200 */
.L_x_9317:
[----:B------:R-:W-:-:S04]  /*9060*/  FMUL.FTZ R4, R5, 1.1920928955078125e-07 ;  /* 0x3400000005047820 */ /* 0x000fc80000410000 */
[----:B------:R-:W-:-:S07]  /*9070*/  FMUL.FTZ R5, R9, R4 ;  /* 0x0000000409057220 */ /* 0x000fce0000410000 */
.L_x_9312:
[----:B------:R-:W-:Y:S05]  /*9080*/  BSYNC.RECONVERGENT B0 ;  /* 0x0000000000007941 */ /* 0x000fea0003800200 */
.L_x_9311:
        /* <DEDUP_REMOVED lines=18> */
[----:B------:R-:W-:-:S04]  /*91b0*/  @P1 FADD.FTZ R6, R6, 1 ;  /* 0x3f80000006061421 */ /* 0x000fc80000010000 */
[----:B------:R-:W-:Y:S01]  /*91c0*/  @P0 IMAD.MOV.U32 R4, RZ, RZ, R6 ;  /* 0x000000ffff040224 */ /* 0x000fe200078e0006 */
[----:B------:R-:W-:Y:S06]  /*91d0*/  BRA `(.L_x_9320) ;  /* 0x0000000000087947 */ /* 0x000fec0003800000 */
.L_x_9310:
[----:B------:R-:W0:Y:S02]  /*91e0*/  MUFU.RCP R3, R3 ;  /* 0x0000000300037308 */ /* 0x000e240000001000 */
[----:B01-345:R-:W-:-:S07]  /*91f0*/  FMUL.FTZ R4, R3, R0 ;  /* 0x0000000003047220 */ /* 0x03bfce0000410000 */
.L_x_9320:
        /* <DEDUP_REMOVED lines=17> */
.L_x_9324:
[----:B------:R-:W0:Y:S02]  /*9310*/  F2I.S64.TRUNC R4, R4 ;  /* 0x0000000400047311 */ /* 0x000e24000020d900 */
[----:B0-----:R-:W-:-:S05]  /*9320*/  MOV R3, R4 ;  /* 0x0000000400037202 */ /* 0x001fca0000000f00 */
[----:B------:R0:W-:Y:S01]  /*9330*/  STG.E.U8 desc[UR36][R8.64], R3 ;  /* 0x0000000308007986 */ /* 0x0001e2000c101124 */
[----:B------:R-:W-:Y:S05]  /*9340*/  BRA `(.L_x_9326) ;  /* 0x0000000c00287947 */ /* 0x000fea0003800000 */
.L_x_9323:
        /* <DEDUP_REMOVED lines=9> */
.L_x_9328:
[----:B------:R-:W0:Y:S02]  /*93e0*/  F2I.FTZ.TRUNC.NTZ R3, R4 ;  /* 0x0000000400037305 */ /* 0x000e24000021f100 */
[----:B0-----:R0:W-:Y:S01]  /*93f0*/  STG.E desc[UR36][R8.64], R3 ;  /* 0x0000000308007986 */ /* 0x0011e2000c101924 */
[----:B------:R-:W-:Y:S05]  /*9400*/  BRA `(.L_x_9326) ;  /* 0x0000000800f87947 */ /* 0x000fea0003800000 */
.L_x_9327:
[----:B------:R-:W0:Y:S02]  /*9410*/  F2I.FTZ.TRUNC.NTZ R3, R4 ;  /* 0x0000000400037305 */ /* 0x000e24000021f100 */
[----:B0-----:R0:W-:Y:S01]  /*9420*/  STG.E.U16 desc[UR36][R8.64], R3 ;  /* 0x0000000308007986 */ /* 0x0011e2000c101524 */
[----:B------:R-:W-:Y:S05]  /*9430*/  BRA `(.L_x_9326) ;  /* 0x0000000800ec7947 */ /* 0x000fea0003800000 */
.L_x_9322:
        /* <DEDUP_REMOVED lines=8> */
.L_x_9330:
[----:B------:R-:W-:-:S05]  /*94c0*/  F2FP.F16.F32.PACK_AB R4, RZ, R4 ;  /* 0x00000004ff04723e */ /* 0x000fca00000000ff */
[----:B------:R0:W-:Y:S01]  /*94d0*/  STG.E.U16 desc[UR36][R8.64], R4 ;  /* 0x0000000408007986 */ /* 0x0001e2000c101524 */
[----:B------:R-:W-:Y:S05]  /*94e0*/  BRA `(.L_x_9326) ;  /* 0x0000000800c07947 */ /* 0x000fea0003800000 */
.L_x_9329:
        /* <DEDUP_REMOVED lines=9> */
.L_x_9332:
[----:B------:R-:W-:-:S04]  /*9580*/  F2FP.F16.F32.PACK_AB R3, RZ, R4 ;  /* 0x00000004ff03723e */ /* 0x000fc800000000ff */
[----:B------:R-:W-:-:S05]  /*9590*/  PRMT R3, R3, 0x5410, RZ ;  /* 0x0000541003037816 */ /* 0x000fca00000000ff */
[----:B------:R0:W-:Y:S01]  /*95a0*/  STG.E desc[UR36][R8.64], R3 ;  /* 0x0000000308007986 */ /* 0x0001e2000c101924 */
[----:B------:R-:W-:Y:S05]  /*95b0*/  BRA `(.L_x_9326) ;  /* 0x00000008008c7947 */ /* 0x000fea0003800000 */
.L_x_9331:
[----:B------:R-:W-:-:S06]  /*95c0*/  FMUL.FTZ R4, R4, 1 ;  /* 0x3f80000004047820 */ /* 0x000fcc0000410000 */
[----:B------:R-:W0:Y:S02]  /*95d0*/  F2F.F64.F32 R4, R4 ;  /* 0x0000000400047310 */ /* 0x000e240000201800 */
[----:B0-----:R0:W-:Y:S01]  /*95e0*/  STG.E.64 desc[UR36][R8.64], R4 ;  /* 0x0000000408007986 */ /* 0x0011e2000c101b24 */
[----:B------:R-:W-:Y:S05]  /*95f0*/  BRA `(.L_x_9326) ;  /* 0x00000008007c7947 */ /* 0x000fea0003800000 */
.L_x_9321:
        /* <DEDUP_REMOVED lines=13> */
.L_x_9336:
        /* <DEDUP_REMOVED lines=16> */
.L_x_9339:
[----:B------:R-:W-:-:S04]  /*97d0*/  SHF.R.U32.HI R4, RZ, 0x18, R4 ;  /* 0x00000018ff047819 */ /* 0x000fc80000011604 */
[----:B------:R-:W-:-:S04]  /*97e0*/  LOP3.LUT R3, R3, 0x80, R4, 0xf8, !PT ;  /* 0x0000008003037812 */ /* 0x000fc800078ef804 */
[----:B------:R-:W-:-:S07]  /*97f0*/  PRMT R0, R3, 0x7610, R0 ;  /* 0x0000761003007816 */ /* 0x000fce0000000000 */
.L_x_9338:
[----:B------:R-:W-:Y:S05]  /*9800*/  BSYNC.RECONVERGENT B0 ;  /* 0x0000000000007941 */ /* 0x000fea0003800200 */
.L_x_9337:
[----:B------:R0:W-:Y:S01]  /*9810*/  STG.E.U8 desc[UR36][R8.64], R0 ;  /* 0x0000000008007986 */ /* 0x0001e2000c101124 */
[----:B------:R-:W-:Y:S05]  /*9820*/  BRA `(.L_x_9326) ;  /* 0x0000000400f07947 */ /* 0x000fea0003800000 */
.L_x_9335:
        /* <DEDUP_REMOVED lines=16> */
.L_x_9342:
[----:B------:R-:W-:-:S04]  /*9930*/  SHF.R.U32.HI R4, RZ, 0x18, R4 ;  /* 0x00000018ff047819 */ /* 0x000fc80000011604 */
[----:B------:R-:W-:-:S04]  /*9940*/  LOP3.LUT R3, R3, 0x80, R4, 0xf8, !PT ;  /* 0x0000008003037812 */ /* 0x000fc800078ef804 */
[----:B------:R-:W-:-:S07]  /*9950*/  PRMT R0, R3, 0x7610, R0 ;  /* 0x0000761003007816 */ /* 0x000fce0000000000 */
.L_x_9341:
[----:B------:R-:W-:Y:S05]  /*9960*/  BSYNC.RECONVERGENT B0 ;  /* 0x0000000000007941 */ /* 0x000fea0003800200 */
.L_x_9340:
[----:B------:R0:W-:Y:S01]  /*9970*/  STG.E.U8 desc[UR36][R8.64], R0 ;  /* 0x0000000008007986 */ /* 0x0001e2000c101124 */
[----:B------:R-:W-:Y:S05]  /*9980*/  BRA `(.L_x_9326) ;  /* 0x0000000400987947 */ /* 0x000fea0003800000 */
.L_x_9334:
        /* <DEDUP_REMOVED lines=21> */
.L_x_9344:
[----:B------:R-:W0:Y:S02]  /*9ae0*/  F2I.U64.TRUNC R4, R4 ;  /* 0x0000000400047311 */ /* 0x000e24000020d800 */
[----:B0-----:R0:W-:Y:S01]  /*9af0*/  STG.E.64 desc[UR36][R8.64], R4 ;  /* 0x0000000408007986 */ /* 0x0011e2000c101b24 */
[----:B------:R-:W-:Y:S05]  /*9b00*/  BRA `(.L_x_9326) ;  /* 0x0000000400387947 */ /* 0x000fea0003800000 */
.L_x_9343:
[----:B------:R-:W0:Y:S02]  /*9b10*/  F2I.FTZ.U32.TRUNC.NTZ R3, R4 ;  /* 0x0000000400037305 */ /* 0x000e24000021f000 */
[----:B0-----:R0:W-:Y:S01]  /*9b20*/  STG.E desc[UR36][R8.64], R3 ;  /* 0x0000000308007986 */ /* 0x0011e2000c101924 */
[----:B------:R-:W-:Y:S05]  /*9b30*/  BRA `(.L_x_9326) ;  /* 0x00000004002c7947 */ /* 0x000fea0003800000 */
.L_x_9333:
        /* <DEDUP_REMOVED lines=10> */
.L_x_9346:
[----:B------:R-:W-:Y:S01]  /*9be0*/  FMUL.FTZ R4, R4, 1 ;  /* 0x3f80000004047820 */ /* 0x000fe20000410000 */
[----:B------:R-:W-:-:S05]  /*9bf0*/  CS2R R6, SRZ ;  /* 0x0000000000067805 */ /* 0x000fca000001ff00 */
[----:B------:R-:W0:Y:S02]  /*9c00*/  F2F.F64.F32 R4, R4 ;  /* 0x0000000400047310 */ /* 0x000e240000201800 */
[----:B0-----:R1:W-:Y:S01]  /*9c10*/  STG.E.128 desc[UR36][R8.64], R4 ;  /* 0x0000000408007986 */ /* 0x0013e2000c101d24 */
[----:B------:R-:W-:Y:S05]  /*9c20*/  BRA `(.L_x_9326) ;  /* 0x0000000000f07947 */ /* 0x000fea0003800000 */
.L_x_9345:
[----:B------:R-:W-:-:S09]  /*9c30*/  UISETP.NE.AND UP0, UPT, UR4, 0xf, UPT ;  /* 0x0000000f0400788c */ /* 0x000fd2000bf05270 */
[----:B------:R-:W-:Y:S05]  /*9c40*/  BRA.U !UP0, `(.L_x_9347) ;  /* 0x0000000108e07547 */ /* 0x000fea000b800000 */
[----:B------:R-:W-:-:S09]  /*9c50*/  UISETP.NE.AND UP0, UPT, UR4, 0x17, UPT ;  /* 0x000000170400788c */ /* 0x000fd2000bf05270 */
[----:B------:R-:W-:Y:S05]  /*9c60*/  BRA.U !UP0, `(.L_x_9348) ;  /* 0x00000001088c7547 */ /* 0x000fea000b800000 */
[----:B------:R-:W-:-:S09]  /*9c70*/  UISETP.NE.AND UP0, UPT, UR4, 0x18, UPT ;  /* 0x000000180400788c */ /* 0x000fd2000bf05270 */
[----:B------:R-:W-:Y:S05]  /*9c80*/  BRA.U !UP0, `(.L_x_9349) ;  /* 0x0000000108447547 */ /* 0x000fea000b800000 */
.L_x_9325:
        /* <DEDUP_REMOVED lines=16> */
.L_x_9350:
[----:B------:R-:W-:Y:S05]  /*9d90*/  BRA `(.L_x_9326) ;  /* 0x0000000000947947 */ /* 0x000fea0003800000 */
.L_x_9349:
        /* <DEDUP_REMOVED lines=12> */
.L_x_9352:
[----:B------:R-:W-:Y:S05]  /*9e60*/  BSYNC.RECONVERGENT B0 ;  /* 0x0000000000007941 */ /* 0x000fea0003800200 */
.L_x_9351:
[----:B------:R-:W-:-:S05]  /*9e70*/  LOP3.LUT R3, R0, 0x80, R5, 0xf8, !PT ;  /* 0x0000008000037812 */ /* 0x000fca00078ef805 */
[----:B------:R3:W-:Y:S01]  /*9e80*/  STG.E.U8 desc[UR36][R8.64], R3 ;  /* 0x0000000308007986 */ /* 0x0007e2000c101124 */
[----:B------:R-:W-:Y:S05]  /*9e90*/  BRA `(.L_x_9326) ;  /* 0x0000000000547947 */ /* 0x000fea0003800000 */
.L_x_9348:
        /* <DEDUP_REMOVED lines=11> */
.L_x_9354:
[----:B------:R-:W-:Y:S02]  /*9f50*/  ISETP.GT.U32.AND P0, PT, R5, 0x7f800000, PT ;  /* 0x7f8000000500780c */ /* 0x000fe40003f04070 */
[----:B------:R-:W-:-:S04]  /*9f60*/  MOV R0, 0x7f ;  /* 0x0000007f00007802 */ /* 0x000fc80000000f00 */
[----:B------:R-:W-:-:S07]  /*9f70*/  SEL R0, R0, 0x7c, P0 ;  /* 0x0000007c00007807 */ /* 0x000fce0000000000 */
.L_x_9355:
[----:B------:R-:W-:Y:S05]  /*9f80*/  BSYNC.RECONVERGENT B0 ;  /* 0x0000000000007941 */ /* 0x000fea0003800200 */
.L_x_9353:
[----:B------:R-:W-:-:S04]  /*9f90*/  SHF.R.U32.HI R3, RZ, 0x18, R4 ;  /* 0x00000018ff037819 */ /* 0x000fc80000011604 */
[----:B------:R-:W-:-:S05]  /*9fa0*/  LOP3.LUT R3, R0, 0x80, R3, 0xf8, !PT ;  /* 0x0000008000037812 */ /* 0x000fca00078ef803 */
[----:B------:R2:W-:Y:S01]  /*9fb0*/  STG.E.U8 desc[UR36][R8.64], R3 ;  /* 0x0000000308007986 */ /* 0x0005e2000c101124 */
[----:B------:R-:W-:Y:S05]  /*9fc0*/  BRA `(.L_x_9326) ;  /* 0x0000000000087947 */ /* 0x000fea0003800000 */
.L_x_9347:
[----:B------:R-:W-:-:S05]  /*9fd0*/  F2FP.BF16.F32.PACK_AB R4, RZ, R4 ;  /* 0x00000004ff04723e */ /* 0x000fca00000010ff */
[----:B------:R4:W-:Y:S02]  /*9fe0*/  STG.E.U16 desc[UR36][R8.64], R4 ;  /* 0x0000000408007986 */ /* 0x0009e4000c101524 */
.L_x_9326:
[----:B------:R-:W-:-:S07]  /*9ff0*/  VIADD R17, R17, 0x80 ;  /* 0x0000008011117836 */ /* 0x000fce0000000000 */
.L_x_9280:
[----:B------:R-:W-:Y:S05]  /*a000*/  BSYNC.RECONVERGENT B7 ;  /* 0x0000000000077941 */ /* 0x000fea0003800200 */
.L_x_9279:
[----:B------:R-:W5:Y:S02]  /*a010*/  LDCU UR4, c[0x0][0x380] ;  /* 0x00007000ff0477ac */ /* 0x000f640008000800 */
[----:B-----5:R-:W-:-:S13]  /*a020*/  ISETP.GE.AND P0, PT, R17, UR4, PT ;  /* 0x0000000411007c0c */ /* 0x020fda000bf06270 */
[----:B------:R-:W-:Y:S05]  /*a030*/  @P0 EXIT ;  /* 0x000000000000094d */ /* 0x000fea0003800000 */
[----:B------:R-:W5:Y:S01]  /*a040*/  LDCU UR4, c[0x0][0x388] ;  /* 0x00007100ff0477ac */ /* 0x000f620008000800 */
[----:B------:R-:W-:Y:S02]  /*a050*/  HFMA2 R26, -RZ, RZ, 0, 0 ;  /* 0x00000000ff1a7431 */ /* 0x000fe400000001ff */
[----:B0-----:R-:W-:Y:S01]  /*a060*/  IMAD.MOV.U32 R0, RZ, RZ, RZ ;  /* 0x000000ffff007224 */ /* 0x001fe200078e00ff */
[----:B-----5:R-:W-:-:S09]  /*a070*/  UISETP.NE.AND UP0, UPT, UR4, URZ, UPT ;  /* 0x000000ff0400728c */ /* 0x020fd2000bf05270 */
[----:B------:R-:W-:Y:S05]  /*a080*/  BRA.U !UP0, `(.L_x_9356) ;  /* 0x0000001108ac7547 */ /* 0x000fea000b800000 */
[----:B------:R-:W0:Y:S01]  /*a090*/  LDCU.64 UR4, c[0x0][0x390] ;  /* 0x00007200ff0477ac */ /* 0x000e220008000a00 */
[----:B-1-34-:R-:W-:Y:S02]  /*a0a0*/  IMAD.MOV.U32 R4, RZ, RZ, RZ ;  /* 0x000000ffff047224 */ /* 0x01afe400078e00ff */
[----:B------:R-:W-:Y:S01]  /*a0b0*/  IMAD.MOV.U32 R5, RZ, RZ, R17 ;  /* 0x000000ffff057224 */ /* 0x000fe200078e0011 */
[----:B------:R-:W1:Y:S01]  /*a0c0*/  LDCU UR6, c[0x0][0x38c] ;  /* 0x00007180ff0677ac */ /* 0x000e620008000800 */
[----:B------:R-:W3:Y:S01]  /*a0d0*/  LDCU.64 UR8, c[0x0][0x4b8] ;  /* 0x00009700ff0877ac */ /* 0x000ee20008000a00 */
[----:B------:R-:W-:Y:S01]  /*a0e0*/  UISETP.NE.AND UP0, UPT, UR41, URZ, UPT ;  /* 0x000000ff2900728c */ /* 0x000fe2000bf05270 */
[----:B0-----:R-:W-:-:S05]  /*a0f0*/  IMAD.HI.U32 R4, R17, UR4, R4 ;  /* 0x0000000411047c27 */ /* 0x001fca000f8e0004 */
[----:B------:R-:W-:-:S04]  /*a100*/  SHF.R.U32.HI R5, RZ, UR5, R4 ;  /* 0x00000005ff057c19 */ /* 0x000fc80008011604 */
[----:B------:R-:W-:-:S05]  /*a110*/  IADD3 R0, PT, PT, -R5, RZ, RZ ;  /* 0x000000ff05007210 */ /* 0x000fca0007ffe1ff */
        /* <DEDUP_REMOVED lines=11> */
[----:B--2---:R-:W-:-:S04]  /*a1d0*/  IMAD.MOV R3, RZ, RZ, -R7 ;  /* 0x000000ffff037224 */ /* 0x004fc800078e0a07 */
[----:B------:R-:W-:-:S04]  /*a1e0*/  IMAD R5, R3, UR6, R5 ;  /* 0x0000000603057c24 */ /* 0x000fc8000f8e0205 */
        /* <DEDUP_REMOVED lines=277> */
.L_x_9356:
[----:B------:R-:W0:Y:S01]  /*b340*/  LDCU.128 UR8, c[0x0][0x580] ;  /* 0x0000b000ff0877ac */ /* 0x000e220008000c00 */
[----:B------:R-:W-:Y:S01]  /*b350*/  BSSY.RECONVERGENT B6, `(.L_x_9357) ;  /* 0x00000e8000067945 */ /* 0x000fe20003800200 */
[----:B------:R-:W-:-:S04]  /*b360*/  UPRMT UR4, UR42, 0x9910, URZ ;  /* 0x000099102a047896 */ /* 0x000fc800080000ff */
[----:B------:R-:W-:Y:S01]  /*b370*/  UISETP.GT.AND UP0, UPT, UR4, 0x9, UPT ;  /* 0x000000090400788c */ /* 0x000fe2000bf04270 */
[----:B0-----:R-:W-:Y:S02]  /*b380*/  IADD3 R26, P0, PT, R26, UR8, RZ ;  /* 0x000000081a1a7c10 */ /* 0x001fe4000ff1e0ff */
[----:B-1-34-:R-:W-:-:S03]  /*b390*/  IADD3 R4, P1, PT, R0, UR10, RZ ;  /* 0x0000000a00047c10 */ /* 0x01afc6000ff3e0ff */
        /* <DEDUP_REMOVED lines=12> */
[----:B---3--:R-:W3:Y:S01]  /*b460*/  I2F.S16 R0, R0 ;  /* 0x0000000000007306 */ /* 0x008ee20000101400 */
[----:B------:R-:W-:Y:S05]  /*b470*/  BRA `(.L_x_9363) ;  /* 0x0000000c00547947 */ /* 0x000fea0003800000 */
.L_x_9361:
[----:B------:R-:W3:Y:S02]  /*b480*/  LDG.E.U8 R0, desc[UR36][R4.64] ;  /* 0x0000002404007981 */ /* 0x000ee4000c1e1100 */
[----:B---3--:R-:W-:Y:S01]  /*b490*/  I2FP.F32.U32 R0, R0 ;  /* 0x0000000000007245 */ /* 0x008fe20000201000 */
[----:B------:R-:W-:Y:S06]  /*b4a0*/  BRA `(.L_x_9363) ;  /* 0x0000000c00487947 */ /* 0x000fec0003800000 */
.L_x_9360:
[----:B------:R-:W-:-:S09]  /*b4b0*/  UISETP.NE.AND UP0, UPT, UR4, 0x2, UPT ;  /* 0x000000020400788c */ /* 0x000fd2000bf05270 */
[----:B------:R-:W-:Y:S05]  /*b4c0*/  BRA.U !UP0, `(.L_x_9364) ;  /* 0x0000000108287547 */ /* 0x000fea000b800000 */
[----:B------:R-:W-:-:S09]  /*b4d0*/  UISETP.NE.AND UP0, UPT, UR4, 0x3, UPT ;  /* 0x000000030400788c */ /* 0x000fd2000bf05270 */
[----:B------:R-:W-:Y:S05]  /*b4e0*/  BRA.U !UP0, `(.L_x_9365) ;  /* 0x0000000108147547 */ /* 0x000fea000b800000 */
[----:B------:R-:W-:-:S09]  /*b4f0*/  UISETP.NE.AND UP0, UPT, UR4, 0x4, UPT ;  /* 0x000000040400788c */ /* 0x000fd2000bf05270 */
[----:B------:R-:W-:Y:S05]  /*b500*/  BRA.U UP0, `(.L_x_9362) ;  /* 0x0000000900d47547 */ /* 0x000fea000b800000 */
[----:B------:R-:W3:Y:S02]  /*b510*/  LDG.E.64 R4, desc[UR36][R4.64] ;  /* 0x0000002404047981 */ /* 0x000ee4000c1e1b00 */
[----:B---3--:R4:W0:Y:S02]  /*b520*/  I2F.S64 R0, R4 ;  /* 0x0000000400007312 */ /* 0x0088240000301400 */
[----:B0---4-:R-:W-:Y:S05]  /*b530*/  BRA `(.L_x_9363) ;  /* 0x0000000c00247947 */ /* 0x011fea0003800000 */
.L_x_9365:
[----:B------:R-:W3:Y:S02]  /*b540*/  LDG.E R0, desc[UR36][R4.64] ;  /* 0x0000002404007981 */ /* 0x000ee4000c1e1900 */
[----:B---3--:R-:W-:Y:S01]  /*b550*/  I2FP.F32.S32 R0, R0 ;  /* 0x0000000000007245 */ /* 0x008fe20000201400 */
[----:B------:R-:W-:Y:S06]  /*b560*/  BRA `(.L_x_9363) ;  /* 0x0000000c00187947 */ /* 0x000fec0003800000 */
.L_x_9364:
[----:B------:R-:W3:Y:S02]  /*b570*/  LDG.E.U16 R0, desc[UR36][R4.64] ;  /* 0x0000002404007981 */ /* 0x000ee4000c1e1500 */
[----:B---3--:R-:W4:Y:S01]  /*b580*/  I2F.S16 R0, R0 ;  /* 0x0000000000007306 */ /* 0x008f220000101400 */
[----:B------:R-:W-:Y:S05]  /*b590*/  BRA `(.L_x_9363) ;  /* 0x0000000c000c7947 */ /* 0x000fea0003800000 */
.L_x_9359:
        /* <DEDUP_REMOVED lines=8> */
.L_x_9367:
[----:B------:R-:W3:Y:S02]  /*b620*/  LDG.E.U16 R0, desc[UR36][R4.64] ;  /* 0x0000002404007981 */ /* 0x000ee4000c1e1500 */
[----:B---3--:R-:W-:Y:S01]  /*b630*/  HADD2.F32 R0, -RZ, R0.H0_H0 ;  /* 0x20000000ff007230 */ /* 0x008fe20000004100 */
[----:B------:R-:W-:Y:S06]  /*b640*/  BRA `(.L_x_9363) ;  /* 0x0000000800e07947 */ /* 0x000fec0003800000 */
.L_x_9366:
        /* <DEDUP_REMOVED lines=8> */
.L_x_9369:
[----:B------:R-:W3:Y:S02]  /*b6d0*/  LDG.E.U16 R0, desc[UR36][R4.64] ;  /* 0x0000002404007981 */ /* 0x000ee4000c1e1500 */
[----:B---3--:R-:W-:Y:S01]  /*b6e0*/  HADD2.F32 R0, -RZ, R0.H0_H0 ;  /* 0x20000000ff007230 */ /* 0x008fe20000004100 */
[----:B------:R-:W-:Y:S06]  /*b6f0*/  BRA `(.L_x_9363) ;  /* 0x0000000800b47947 */ /* 0x000fec0003800000 */
.L_x_9368:
        /* <DEDUP_REMOVED lines=11> */
.L_x_9358:
        /* <DEDUP_REMOVED lines=12> */
.L_x_9372:
        /* <DEDUP_REMOVED lines=11> */
.L_x_9371:
        /* <DEDUP_REMOVED lines=9> */
[C---:B--2---:R-:W-:Y:S02]  /*b9b0*/  LOP3.LUT R3, R0.reuse, 0x7f000000, RZ, 0xc0, !PT ;  /* 0x7f00000000037812 */ /* 0x044fe400078ec0ff */
        /* <DEDUP_REMOVED lines=15> */
.L_x_9374:
[----:B------:R-:W3:Y:S02]  /*bab0*/  LDG.E.U8 R4, desc[UR36][R4.64] ;  /* 0x0000002404047981 */ /* 0x000ee4000c1e1100 */
[C---:B---3--:R-:W-:Y:S02]  /*bac0*/  IMAD.SHL.U32 R0, R4.reuse, 0x2000000, RZ ;  /* 0x0200000004007824 */ /* 0x048fe400078e00ff */
[----:B------:R-:W-:-:S03]  /*bad0*/  IMAD.SHL.U32 R6, R4, 0x100, RZ ;  /* 0x0000010004067824 */ /* 0x000fc600078e00ff */
[----:B------:R-:W-:-:S13]  /*bae0*/  ISETP.GE.U32.AND P0, PT, R0, 0x8000000, PT ;  /* 0x080000000000780c */ /* 0x000fda0003f06070 */
[----:B--2---:R-:W-:Y:S02]  /*baf0*/  @!P0 LOP3.LUT R3, R6, 0x7f00, RZ, 0xc0, !PT ;  /* 0x00007f0006038812 */ /* 0x004fe400078ec0ff */
        /* <DEDUP_REMOVED lines=8> */
.L_x_9373:
[----:B------:R-:W3:Y:S02]  /*bb80*/  LDG.E.U16 R0, desc[UR36][R4.64] ;  /* 0x0000002404007981 */ /* 0x000ee4000c1e1500 */
[----:B---3--:R-:W-:Y:S01]  /*bb90*/  IMAD.U32 R0, R0, 0x10000, RZ ;  /* 0x0001000000007824 */ /* 0x008fe200078e00ff */
[----:B------:R-:W-:Y:S06]  /*bba0*/  BRA `(.L_x_9363) ;  /* 0x0000000400887947 */ /* 0x000fec0003800000 */
.L_x_9370:
        /* <DEDUP_REMOVED lines=11> */
.L_x_9377:
[----:B------:R-:W3:Y:S01]  /*bc60*/  LDG.E.U8 R4, desc[UR36][R4.64] ;  /* 0x0000002404047981 */ /* 0x000ee2000c1e1100 */
[----:B------:R-:W-:Y:S01]  /*bc70*/  HFMA2 R0, -RZ, RZ, 0, 0 ;  /* 0x00000000ff007431 */ /* 0x000fe200000001ff */
        /* <DEDUP_REMOVED lines=18> */
.L_x_9379:
[----:B------:R-:W-:Y:S05]  /*bda0*/  BSYNC.RECONVERGENT B0 ;  /* 0x0000000000007941 */ /* 0x000fea0003800200 */
.L_x_9378:
[----:B------:R-:W-:Y:S02]  /*bdb0*/  SHF.L.U32 R0, R0, 0x14, RZ ;  /* 0x0000001400007819 */ /* 0x000fe400000006ff */
[----:B------:R-:W-:-:S04]  /*bdc0*/  LEA R3, R3, 0x3b800000, 0x17 ;  /* 0x3b80000003037811 */ /* 0x000fc800078eb8ff */
[----:B------:R-:W-:Y:S01]  /*bdd0*/  LOP3.LUT R0, R3, R0, R7, 0xfe, !PT ;  /* 0x0000000003007212 */ /* 0x000fe200078efe07 */
[----:B------:R-:W-:Y:S06]  /*bde0*/  BRA `(.L_x_9363) ;  /* 0x0000000000f87947 */ /* 0x000fec0003800000 */
.L_x_9376:
        /* <DEDUP_REMOVED lines=20> */
.L_x_9381:
[----:B------:R-:W-:Y:S05]  /*bf30*/  BSYNC.RECONVERGENT B0 ;  /* 0x0000000000007941 */ /* 0x000fea0003800200 */
.L_x_9380:
[----:B------:R-:W-:Y:S01]  /*bf40*/  IMAD.SHL.U32 R0, R0, 0x200000, RZ ;  /* 0x0020000000007824 */ /* 0x000fe200078e00ff */
[----:B------:R-:W-:-:S04]  /*bf50*/  LEA R3, R3, 0x37800000, 0x17 ;  /* 0x3780000003037811 */ /* 0x000fc800078eb8ff */
[----:B------:R-:W-:Y:S01]  /*bf60*/  LOP3.LUT R0, R3, R0, R7, 0xfe, !PT ;  /* 0x0000000003007212 */ /* 0x000fe200078efe07 */
[----:B------:R-:W-:Y:S06]  /*bf70*/  BRA `(.L_x_9363) ;  /* 0x0000000000947947 */ /* 0x000fec0003800000 */
.L_x_9375:
        /* <DEDUP_REMOVED lines=11> */
[----:B------:R-:W-:Y:S01]  /*c030*/  @!P0 IMAD.MOV.U32 R0, RZ, RZ, 0x7f800001 ;  /* 0x7f800001ff008424 */ /* 0x000fe200078e00ff */
[----:B------:R-:W-:Y:S01]  /*c040*/  @P0 SHF.L.U32 R0, R4, 0x17, RZ ;  /* 0x0000001704000819 */ /* 0x000fe200000006ff */
[----:B------:R-:W-:Y:S06]  /*c050*/  BRA `(.L_x_9363) ;  /* 0x00000000005c7947 */ /* 0x000fec0003800000 */
.L_x_9362:
[----:B------:R-:W-:Y:S01]  /*c060*/  MOV R14, 0x0 ;  /* 0x00000000000e7802 */ /* 0x000fe20000000f00 */
[----:B------:R-:W0:Y:S01]  /*c070*/  LDCU.64 UR4, c[0x4][0x178] ;  /* 0x01002f00ff0477ac */ /* 0x000e220008000a00 */
[----:B------:R-:W-:Y:S02]  /*c080*/  HFMA2 R12, -RZ, RZ, 0, 5.9604644775390625e-08 ;  /* 0x00000001ff0c7431 */ /* 0x000fe400000001ff */
[----:B--2---:R-:W-:Y:S01]  /*c090*/  IMAD.MOV.U32 R8, RZ, RZ, 0x4e ;  /* 0x0000004eff087424 */ /* 0x004fe200078e00ff */
[----:B------:R-:W1:Y:S01]  /*c0a0*/  LDCU.64 UR6, c[0x4][0x180] ;  /* 0x01003000ff0677ac */ /* 0x000e620008000a00 */
[----:B------:R-:W2:Y:S01]  /*c0b0*/  LDC.64 R14, c[0x4][R14] ;  /* 0x010000000e0e7b82 */ /* 0x000ea20000000a00 */
[----:B------:R-:W-:Y:S01]  /*c0c0*/  IMAD.MOV.U32 R13, RZ, RZ, RZ ;  /* 0x000000ffff0d7224 */ /* 0x000fe200078e00ff */
[----:B------:R-:W3:Y:S01]  /*c0d0*/  LDCU.64 UR8, c[0x4][0x68] ;  /* 0x01000d00ff0877ac */ /* 0x000ee20008000a00 */
[----:B0-----:R-:W-:Y:S01]  /*c0e0*/  IMAD.U32 R4, RZ, RZ, UR4 ;  /* 0x00000004ff047e24 */ /* 0x001fe2000f8e00ff */
[----:B------:R-:W-:Y:S01]  /*c0f0*/  MOV R5, UR5 ;  /* 0x0000000500057c02 */ /* 0x000fe20008000f00 */
[----:B-1----:R-:W-:Y:S01]  /*c100*/  IMAD.U32 R6, RZ, RZ, UR6 ;  /* 0x00000006ff067e24 */ /* 0x002fe2000f8e00ff */
[----:B------:R-:W-:Y:S01]  /*c110*/  MOV R7, UR7 ;  /* 0x0000000700077c02 */ /* 0x000fe20008000f00 */
[----:B---3--:R-:W-:Y:S01]  /*c120*/  IMAD.U32 R10, RZ, RZ, UR8 ;  /* 0x00000008ff0a7e24 */ /* 0x008fe2000f8e00ff */
[----:B------:R-:W-:-:S07]  /*c130*/  MOV R11, UR9 ;  /* 0x00000009000b7c02 */ /* 0x000fce0008000f00 */
[----:B------:R-:W-:-:S07]  /*c140*/  LEPC R20, `(.L_x_9384) ;  /* 0x000000001014794e */ /* 0x000fce0000000000 */
[----:B--2---:R-:W-:Y:S05]  /*c150*/  CALL.ABS.NOINC R14 ;  /* 0x000000000e007343 */ /* 0x004fea0003c00000 */
.L_x_9384:
[----:B------:R-:W-:Y:S01]  /*c160*/  MOV R0, RZ ;  /* 0x000000ff00007202 */ /* 0x000fe20000000f00 */
[----:B------:R-:W-:Y:S06]  /*c170*/  BRA `(.L_x_9363) ;  /* 0x0000000000147947 */ /* 0x000fec0003800000 */
.L_x_9383:
[----:B------:R-:W3:Y:S02]  /*c180*/  LDG.E.64 R4, desc[UR36][R4.64] ;  /* 0x0000002404047981 */ /* 0x000ee4000c1e1b00 */
[----:B---3--:R0:W1:Y:S02]  /*c190*/  I2F.U64 R0, R4 ;  /* 0x0000000400007312 */ /* 0x0080640000301000 */
[----:B01----:R-:W-:Y:S05]  /*c1a0*/  BRA `(.L_x_9363) ;  /* 0x0000000000087947 */ /* 0x003fea0003800000 */
.L_x_9382:
[----:B------:R-:W3:Y:S02]  /*c1b0*/  LDG.E R0, desc[UR36][R4.64] ;  /* 0x0000002404007981 */ /* 0x000ee4000c1e1900 */
[----:B---3--:R-:W-:-:S07]  /*c1c0*/  I2FP.F32.U32 R0, R0 ;  /* 0x0000000000007245 */ /* 0x008fce0000201000 */
.L_x_9363:
[----:B------:R-:W-:Y:S05]  /*c1d0*/  BSYNC.RECONVERGENT B6 ;  /* 0x0000000000067941 */ /* 0x000fea0003800200 */
.L_x_9357:
[----:B--2---:R-:W2:Y:S02]  /*c1e0*/  LDC R3, c[0x0][0x594] ;  /* 0x00016500ff037b82 */ /* 0x004ea40000000800 */
[----:B--2---:R-:W-:-:S13]  /*c1f0*/  FSETP.NEU.FTZ.AND P0, PT, R3, RZ, PT ;  /* 0x000000ff0300720b */ /* 0x004fda0003f1d000 */
[----:B------:R-:W-:Y:S05]  /*c200*/  @!P0 BRA `(.L_x_9385) ;  /* 0x0000000400348947 */ /* 0x000fea0003800000 */
[C---:B---345:R-:W-:Y:S01]  /*c210*/  FSETP.GEU.FTZ.AND P0, PT, |R0|.reuse, |R3|, PT ;  /* 0x400000030000720b */ /* 0x078fe20003f1e200 */
[----:B------:R-:W-:Y:S01]  /*c220*/  BSSY.RECONVERGENT B0, `(.L_x_9386) ;  /* 0x0000036000007945 */ /* 0x000fe20003800200 */
[----:B01----:R-:W-:-:S11]  /*c230*/  FADD.FTZ R5, |R0|, -RZ ;  /* 0x800000ff00057221 */ /* 0x003fd60000010200 */
        /* <DEDUP_REMOVED lines=20> */
.L_x_9391:
[----:B------:R-:W-:Y:S01]  /*c380*/  FSETP.GEU.FTZ.AND P0, PT, R4, -R24, PT ;  /* 0x800000180400720b */ /* 0x000fe20003f1e000 */
[----:B------:R-:W-:-:S12]  /*c390*/  FADD.FTZ R2, R2, -1 ;  /* 0xbf80000002027421 */ /* 0x000fd80000010000 */
[----:B------:R-:W-:-:S07]  /*c3a0*/  @!P0 FADD.FTZ R2, R2, -1 ;  /* 0xbf80000002028421 */ /* 0x000fce0000010000 */
.L_x_9390:
[----:B------:R-:W-:Y:S05]  /*c3b0*/  BSYNC.RECONVERGENT B1 ;  /* 0x0000000000017941 */ /* 0x000fea0003800200 */
.L_x_9389:
[----:B------:R-:W-:Y:S01]  /*c3c0*/  FFMA.FTZ R5, -R24, R2, R5 ;  /* 0x0000000218057223 */ /* 0x000fe20000010105 */
[----:B------:R-:W-:Y:S06]  /*c3d0*/  BRA `(.L_x_9387) ;  /* 0x0000000000687947 */ /* 0x000fec0003800000 */
.L_x_9388:
        /* <DEDUP_REMOVED lines=10> */
.L_x_9394:
        /* <DEDUP_REMOVED lines=13> */
.L_x_9393:
[----:B------:R-:W-:Y:S05]  /*c550*/  BSYNC.RECONVERGENT B1 ;  /* 0x0000000000017941 */ /* 0x000fea0003800200 */
.L_x_9392:
[----:B------:R-:W-:-:S04]  /*c560*/  FMUL.FTZ R2, R5, 1.1920928955078125e-07 ;  /* 0x3400000005027820 */ /* 0x000fc80000410000 */
[----:B------:R-:W-:-:S07]  /*c570*/  FMUL.FTZ R5, R19, R2 ;  /* 0x0000000213057220 */ /* 0x000fce0000410000 */
.L_x_9387:
[----:B------:R-:W-:Y:S05]  /*c580*/  BSYNC.RECONVERGENT B0 ;  /* 0x0000000000007941 */ /* 0x000fea0003800200 */
.L_x_9386:
        /* <DEDUP_REMOVED lines=21> */
.L_x_9385:
[----:B------:R-:W3:Y:S02]  /*c6e0*/  MUFU.RCP R3, R3 ;  /* 0x0000000300037308 */ /* 0x000ee40000001000 */
[----:B---345:R-:W-:-:S07]  /*c6f0*/  FMUL.FTZ R2, R3, R0 ;  /* 0x0000000003027220 */ /* 0x038fce0000410000 */
.L_x_9395:
        /* <DEDUP_REMOVED lines=11> */
[----:B------:R-:W2:Y:S02]  /*c7b0*/  F2I.FTZ.TRUNC.NTZ R3, R2 ;  /* 0x0000000200037305 */ /* 0x000ea4000021f100 */
[----:B--2---:R-:W-:Y:S01]  /*c7c0*/  STG.E.U8 desc[UR36][R26.64], R3 ;  /* 0x000000031a007986 */ /* 0x004fe2000c101124 */
[----:B------:R-:W-:Y:S05]  /*c7d0*/  EXIT ;  /* 0x000000000000794d */ /* 0x000fea0003800000 */
.L_x_9399:
[----:B------:R-:W0:Y:S02]  /*c7e0*/  F2I.S64.TRUNC R2, R2 ;  /* 0x0000000200027311 */ /* 0x000e24000020d900 */
[----:B01----:R-:W-:-:S05]  /*c7f0*/  MOV R5, R2 ;  /* 0x0000000200057202 */ /* 0x003fca0000000f00 */
[----:B------:R-:W-:Y:S01]  /*c800*/  STG.E.U8 desc[UR36][R26.64], R5 ;  /* 0x000000051a007986 */ /* 0x000fe2000c101124 */
[----:B------:R-:W-:Y:S05]  /*c810*/  EXIT ;  /* 0x000000000000794d */ /* 0x000fea0003800000 */
.L_x_9398:
[----:B------:R-:W-:-:S09]  /*c820*/  UISETP.NE.AND UP0, UPT, UR4, 0x2, UPT ;  /* 0x000000020400788c */ /* 0x000fd2000bf05270 */
[----:B------:R-:W-:Y:S05]  /*c830*/  BRA.U !UP0, `(.L_x_9401) ;  /* 0x0000000108287547 */ /* 0x000fea000b800000 */
[----:B------:R-:W-:-:S09]  /*c840*/  UISETP.NE.AND UP0, UPT, UR4, 0x3, UPT ;  /* 0x000000030400788c */ /* 0x000fd2000bf05270 */
[----:B------:R-:W-:Y:S05]  /*c850*/  BRA.U !UP0, `(.L_x_9402) ;  /* 0x0000000108147547 */ /* 0x000fea000b800000 */
[----:B------:R-:W-:-:S09]  /*c860*/  UISETP.NE.AND UP0, UPT, UR4, 0x4, UPT ;  /* 0x000000040400788c */ /* 0x000fd2000bf05270 */
[----:B------:R-:W-:Y:S05]  /*c870*/  BRA.U UP0, `(.L_x_9400) ;  /* 0x0000000900387547 */ /* 0x000fea000b800000 */
[----:B------:R-:W2:Y:S02]  /*c880*/  F2I.S64.TRUNC R2, R2 ;  /* 0x0000000200027311 */ /* 0x000ea4000020d900 */
[----:B--2---:R-:W-:Y:S01]  /*c890*/  STG.E.64 desc[UR36][R26.64], R2 ;  /* 0x000000021a007986 */ /* 0x004fe2000c101b24 */
[----:B------:R-:W-:Y:S05]  /*c8a0*/  EXIT ;  /* 0x000000000000794d */ /* 0x000fea0003800000 */
.L_x_9402:
[----:B------:R-:W2:Y:S02]  /*c8b0*/  F2I.FTZ.TRUNC.NTZ R3, R2 ;  /* 0x0000000200037305 */ /* 0x000ea4000021f100 */
[----:B--2---:R-:W-:Y:S01]  /*c8c0*/  STG.E desc[UR36][R26.64], R3 ;  /* 0x000000031a007986 */ /* 0x004fe2000c101924 */
[----:B------:R-:W-:Y:S05]  /*c8d0*/  EXIT ;  /* 0x000000000000794d */ /* 0x000fea0003800000 */
.L_x_9401:
[----:B------:R-:W2:Y:S02]  /*c8e0*/  F2I.FTZ.TRUNC.NTZ R3, R2 ;  /* 0x0000000200037305 */ /* 0x000ea4000021f100 */
[----:B--2---:R-:W-:Y:S01]  /*c8f0*/  STG.E.U16 desc[UR36][R26.64], R3 ;  /* 0x000000031a007986 */ /* 0x004fe2000c101524 */
[----:B------:R-:W-:Y:S05]  /*c900*/  EXIT ;  /* 0x000000000000794d */ /* 0x000fea0003800000 */
.L_x_9397:
        /* <DEDUP_REMOVED lines=8> */
.L_x_9404:
[----:B------:R-:W-:-:S05]  /*c990*/  F2FP.F16.F32.PACK_AB R2, RZ, R2 ;  /* 0x00000002ff02723e */ /* 0x000fca00000000ff */
[----:B------:R-:W-:Y:S01]  /*c9a0*/  STG.E.U16 desc[UR36][R26.64], R2 ;  /* 0x000000021a007986 */ /* 0x000fe2000c101524 */
[----:B------:R-:W-:Y:S05]  /*c9b0*/  EXIT ;  /* 0x000000000000794d */ /* 0x000fea0003800000 */
.L_x_9403:
        /* <DEDUP_REMOVED lines=9> */
.L_x_9406:
[----:B------:R-:W-:-:S04]  /*ca50*/  F2FP.F16.F32.PACK_AB R3, RZ, R2 ;  /* 0x00000002ff03723e */ /* 0x000fc800000000ff */
[----:B------:R-:W-:-:S05]  /*ca60*/  PRMT R3, R3, 0x5410, RZ ;  /* 0x0000541003037816 */ /* 0x000fca00000000ff */
[----:B------:R-:W-:Y:S01]  /*ca70*/  STG.E desc[UR36][R26.64], R3 ;  /* 0x000000031a007986 */ /* 0x000fe2000c101924 */
[----:B------:R-:W-:Y:S05]  /*ca80*/  EXIT ;  /* 0x000000000000794d */ /* 0x000fea0003800000 */
.L_x_9405:
[----:B------:R-:W-:-:S06]  /*ca90*/  FMUL.FTZ R2, R2, 1 ;  /* 0x3f80000002027820 */ /* 0x000fcc0000410000 */
[----:B------:R-:W2:Y:S02]  /*caa0*/  F2F.F64.F32 R2, R2 ;  /* 0x0000000200027310 */ /* 0x000ea40000201800 */
[----:B--2---:R-:W-:Y:S01]  /*cab0*/  STG.E.64 desc[UR36][R26.64], R2 ;  /* 0x000000021a007986 */ /* 0x004fe2000c101b24 */
[----:B------:R-:W-:Y:S05]  /*cac0*/  EXIT ;  /* 0x000000000000794d */ /* 0x000fea0003800000 */
.L_x_9396:
        /* <DEDUP_REMOVED lines=10> */
[----:B------:R-:W2:Y:S02]  /*cb70*/  F2I.FTZ.U32.TRUNC.NTZ R3, R2 ;  /* 0x0000000200037305 */ /* 0x000ea4000021f000 */
[----:B--2---:R-:W-:Y:S01]  /*cb80*/  STG.E.U16 desc[UR36][R26.64], R3 ;  /* 0x000000031a007986 */ /* 0x004fe2000c101524 */
[----:B------:R-:W-:Y:S05]  /*cb90*/  EXIT ;  /* 0x000000000000794d */ /* 0x000fea0003800000 */
.L_x_9410:
[----:B01----:R-:W-:Y:S01]  /*cba0*/  LOP3.LUT R4, R2, 0x7fffffff, RZ, 0xc0, !PT ;  /* 0x7fffffff02047812 */ /* 0x003fe200078ec0ff */
        /* <DEDUP_REMOVED lines=15> */
.L_x_9413:
[----:B------:R-:W-:-:S04]  /*cca0*/  SHF.R.U32.HI R2, RZ, 0x18, R2 ;  /* 0x00000018ff027819 */ /* 0x000fc80000011602 */
[----:B------:R-:W-:-:S04]  /*ccb0*/  LOP3.LUT R2, R3, 0x80, R2, 0xf8, !PT ;  /* 0x0000008003027812 */ /* 0x000fc800078ef802 */
[----:B------:R-:W-:-:S07]  /*ccc0*/  PRMT R13, R2, 0x7610, R13 ;  /* 0x00007610020d7816 */ /* 0x000fce000000000d */
.L_x_9412:
[----:B------:R-:W-:Y:S05]  /*ccd0*/  BSYNC.RECONVERGENT B0 ;  /* 0x0000000000007941 */ /* 0x000fea0003800200 */
.L_x_9411:
[----:B------:R-:W-:Y:S01]  /*cce0*/  STG.E.U8 desc[UR36][R26.64], R13 ;  /* 0x0000000d1a007986 */ /* 0x000fe2000c101124 */
[----:B------:R-:W-:Y:S05]  /*ccf0*/  EXIT ;  /* 0x000000000000794d */ /* 0x000fea0003800000 */
.L_x_9409:
[----:B01----:R-:W-:Y:S01]  /*cd00*/  LOP3.LUT R4, R2, 0x7fffffff, RZ, 0xc0, !PT ;  /* 0x7fffffff02047812 */ /* 0x003fe200078ec0ff */
        /* <DEDUP_REMOVED lines=15> */
.L_x_9416:
[----:B------:R-:W-:-:S04]  /*ce00*/  SHF.R.U32.HI R2, RZ, 0x18, R2 ;  /* 0x00000018ff027819 */ /* 0x000fc80000011602 */
[----:B------:R-:W-:-:S04]  /*ce10*/  LOP3.LUT R3, R3, 0x80, R2, 0xf8, !PT ;  /* 0x0000008003037812 */ /* 0x000fc800078ef802 */
[----:B------:R-:W-:-:S07]  /*ce20*/  PRMT R13, R3, 0x7610, R13 ;  /* 0x00007610030d7816 */ /* 0x000fce000000000d */
.L_x_9415:
[----:B------:R-:W-:Y:S05]  /*ce30*/  BSYNC.RECONVERGENT B0 ;  /* 0x0000000000007941 */ /* 0x000fea0003800200 */
.L_x_9414:
[----:B------:R-:W-:Y:S01]  /*ce40*/  STG.E.U8 desc[UR36][R26.64], R13 ;  /* 0x0000000d1a007986 */ /* 0x000fe2000c101124 */
[----:B------:R-:W-:Y:S05]  /*ce50*/  EXIT ;  /* 0x000000000000794d */ /* 0x000fea0003800000 */
.L_x_9408:
[----:B------:R-:W-:-:S09]  /*ce60*/  UISETP.NE.AND UP0, UPT, UR4, 0x1c, UPT ;  /* 0x0000001c0400788c */ /* 0x000fd2000bf05270 */
[----:B------:R-:W-:Y:S05]  /*ce70*/  BRA.U !UP0, `(.L_x_9417) ;  /* 0x0000000108587547 */ /* 0x000fea000b800000 */
[----:B------:R-:W-:-:S09]  /*ce80*/  UISETP.NE.AND UP0, UPT, UR4, 0x1d, UPT ;  /* 0x0000001d0400788c */ /* 0x000fd2000bf05270 */
[----:B------:R-:W-:Y:S05]  /*ce90*/  BRA.U !UP0, `(.L_x_9418) ;  /* 0x0000000108447547 */ /* 0x000fea000b800000 */
[----:B------:R-:W-:-:S09]  /*cea0*/  UISETP.NE.AND UP0, UPT, UR4, 0x2c, UPT ;  /* 0x0000002c0400788c */ /* 0x000fd2000bf05270 */
[----:B------:R-:W-:Y:S05]  /*ceb0*/  BRA.U UP0, `(.L_x_9400) ;  /* 0x0000000100a87547 */ /* 0x000fea000b800000 */
[----:B01----:R-:W-:-:S04]  /*cec0*/  SHF.R.U32.HI R4, RZ, 0x17, R2 ;  /* 0x00000017ff047819 */ /* 0x003fc80000011602 */
        /* <DEDUP_REMOVED lines=14> */
.L_x_9418:
[----:B------:R-:W2:Y:S02]  /*cfb0*/  F2I.U64.TRUNC R2, R2 ;  /* 0x0000000200027311 */ /* 0x000ea4000020d800 */
[----:B--2---:R-:W-:Y:S01]  /*cfc0*/  STG.E.64 desc[UR36][R26.64], R2 ;  /* 0x000000021a007986 */ /* 0x004fe2000c101b24 */
[----:B------:R-:W-:Y:S05]  /*cfd0*/  EXIT ;  /* 0x000000000000794d */ /* 0x000fea0003800000 */
.L_x_9417:
[----:B------:R-:W2:Y:S02]  /*cfe0*/  F2I.FTZ.U32.TRUNC.NTZ R3, R2 ;  /* 0x0000000200037305 */ /* 0x000ea4000021f000 */
[----:B--2---:R-:W-:Y:S01]  /*cff0*/  STG.E desc[UR36][R26.64], R3 ;  /* 0x000000031a007986 */ /* 0x004fe2000c101924 */
[----:B------:R-:W-:Y:S05]  /*d000*/  EXIT ;  /* 0x000000000000794d */ /* 0x000fea0003800000 */
.L_x_9407:
        /* <DEDUP_REMOVED lines=10> */
.L_x_9420:
[----:B01----:R-:W-:Y:S01]  /*d0b0*/  FMUL.FTZ R4, R2, 1 ;  /* 0x3f80000002047820 */ /* 0x003fe20000410000 */
[----:B------:R-:W-:-:S05]  /*d0c0*/  CS2R R6, SRZ ;  /* 0x0000000000067805 */ /* 0x000fca000001ff00 */
[----:B------:R-:W0:Y:S02]  /*d0d0*/  F2F.F64.F32 R4, R4 ;  /* 0x0000000400047310 */ /* 0x000e240000201800 */
[----:B0-----:R-:W-:Y:S01]  /*d0e0*/  STG.E.128 desc[UR36][R26.64], R4 ;  /* 0x000000041a007986 */ /* 0x001fe2000c101d24 */
[----:B------:R-:W-:Y:S05]  /*d0f0*/  EXIT ;  /* 0x000000000000794d */ /* 0x000fea0003800000 */
.L_x_9419:
[----:B------:R-:W-:-:S09]  /*d100*/  UISETP.NE.AND UP0, UPT, UR4, 0xf, UPT ;  /* 0x0000000f0400788c */ /* 0x000fd2000bf05270 */
[----:B------:R-:W-:Y:S05]  /*d110*/  BRA.U !UP0, `(.L_x_9421) ;  /* 0x0000000108e07547 */ /* 0x000fea000b800000 */
[----:B------:R-:W-:-:S09]  /*d120*/  UISETP.NE.AND UP0, UPT, UR4, 0x17, UPT ;  /* 0x000000170400788c */ /* 0x000fd2000bf05270 */
[----:B------:R-:W-:Y:S05]  /*d130*/  BRA.U !UP0, `(.L_x_9422) ;  /* 0x00000001088c7547 */ /* 0x000fea000b800000 */
[----:B------:R-:W-:-:S09]  /*d140*/  UISETP.NE.AND UP0, UPT, UR4, 0x18, UPT ;  /* 0x000000180400788c */ /* 0x000fd2000bf05270 */
[----:B------:R-:W-:Y:S05]  /*d150*/  BRA.U !UP0, `(.L_x_9423) ;  /* 0x0000000108447547 */ /* 0x000fea000b800000 */
.L_x_9400:
[----:B------:R-:W-:Y:S01]  /*d160*/  MOV R0, 0x0 ;  /* 0x0000000000007802 */ /* 0x000fe20000000f00 */
[----:B------:R-:W0:Y:S01]  /*d170*/  LDCU.64 UR4, c[0x4][0x178] ;  /* 0x01002f00ff0477ac */ /* 0x000e220008000a00 */
[----:B------:R-:W-:Y:S02]  /*d180*/  HFMA2 R8, -RZ, RZ, 0, 6.020069122314453125e-06 ;  /* 0x00000065ff087431 */ /* 0x000fe400000001ff */
[----:B------:R-:W-:Y:S01]  /*d190*/  IMAD.MOV.U32 R12, RZ, RZ, 0x1 ;  /* 0x00000001ff0c7424 */ /* 0x000fe200078e00ff */
[----:B------:R2:W3:Y:S01]  /*d1a0*/  LDC.64 R2, c[0x4][R0] ;  /* 0x0100000000027b82 */ /* 0x0004e20000000a00 */
[----:B------:R-:W4:Y:S01]  /*d1b0*/  LDCU.64 UR6, c[0x4][0x180] ;  /* 0x01003000ff0677ac */ /* 0x000f220008000a00 */
[----:B------:R-:W-:Y:S01]  /*d1c0*/  MOV R13, RZ ;  /* 0x000000ff000d7202 */ /* 0x000fe20000000f00 */
[----:B------:R-:W5:Y:S01]  /*d1d0*/  LDCU.64 UR8, c[0x4][0x70] ;  /* 0x01000e00ff0877ac */ /* 0x000f620008000a00 */
[----:B01----:R-:W-:Y:S01]  /*d1e0*/  MOV R4, UR4 ;  /* 0x0000000400047c02 */ /* 0x003fe20008000f00 */
[----:B------:R-:W-:Y:S01]  /*d1f0*/  IMAD.U32 R5, RZ, RZ, UR5 ;  /* 0x00000005ff057e24 */ /* 0x000fe2000f8e00ff */
[----:B----4-:R-:W-:Y:S01]  /*d200*/  MOV R6, UR6 ;  /* 0x0000000600067c02 */ /* 0x010fe20008000f00 */
[----:B------:R-:W-:Y:S01]  /*d210*/  IMAD.U32 R7, RZ, RZ, UR7 ;  /* 0x00000007ff077e24 */ /* 0x000fe2000f8e00ff */
[----:B-----5:R-:W-:Y:S01]  /*d220*/  MOV R10, UR8 ;  /* 0x00000008000a7c02 */ /* 0x020fe20008000f00 */
[----:B--2---:R-:W-:-:S07]  /*d230*/  IMAD.U32 R11, RZ, RZ, UR9 ;  /* 0x00000009ff0b7e24 */ /* 0x004fce000f8e00ff */
[----:B------:R-:W-:-:S07]  /*d240*/  LEPC R20, `(.L_x_9424) ;  /* 0x000000001014794e */ /* 0x000fce0000000000 */
[----:B---3--:R-:W-:Y:S05]  /*d250*/  CALL.ABS.NOINC R2 ;  /* 0x0000000002007343 */ /* 0x008fea0003c00000 */
.L_x_9424:
[----:B------:R-:W-:Y:S05]  /*d260*/  EXIT ;  /* 0x000000000000794d */ /* 0x000fea0003800000 */
.L_x_9423:
[----:B01----:R-:W-:Y:S01]  /*d270*/  LOP3.LUT R4, R2, 0x7fffffff, RZ, 0xc0, !PT ;  /* 0x7fffffff02047812 */ /* 0x003fe200078ec0ff */
        /* <DEDUP_REMOVED lines=11> */
.L_x_9426:
[----:B------:R-:W-:Y:S05]  /*d330*/  BSYNC.RECONVERGENT B0 ;  /* 0x0000000000007941 */ /* 0x000fea0003800200 */
.L_x_9425:
[----:B------:R-:W-:-:S05]  /*d340*/  LOP3.LUT R3, R0, 0x80, R5, 0xf8, !PT ;  /* 0x0000008000037812 */ /* 0x000fca00078ef805 */
[----:B------:R-:W-:Y:S01]  /*d350*/  STG.E.U8 desc[UR36][R26.64], R3 ;  /* 0x000000031a007986 */ /* 0x000fe2000c101124 */
[----:B------:R-:W-:Y:S05]  /*d360*/  EXIT ;  /* 0x000000000000794d */ /* 0x000fea0003800000 */
.L_x_9422:
[----:B01----:R-:W-:Y:S01]  /*d370*/  LOP3.LUT R4, R2, 0x7fffffff, RZ, 0xc0, !PT ;  /* 0x7fffffff02047812 */ /* 0x003fe200078ec0ff */
        /* <DEDUP_REMOVED lines=10> */
.L_x_9428:
[----:B------:R-:W-:Y:S01]  /*d420*/  HFMA2 R0, -RZ, RZ, 0, 7.569789886474609375e-06 ;  /* 0x0000007fff007431 */ /* 0x000fe200000001ff */
[----:B------:R-:W-:-:S04]  /*d430*/  ISETP.GT.U32.AND P0, PT, R4, 0x7f800000, PT ;  /* 0x7f8000000400780c */ /* 0x000fc80003f04070 */
[----:B------:R-:W-:-:S09]  /*d440*/  SEL R0, R0, 0x7c, P0 ;  /* 0x0000007c00007807 */ /* 0x000fd20000000000 */
.L_x_9429:
[----:B------:R-:W-:Y:S05]  /*d450*/  BSYNC.RECONVERGENT B0 ;  /* 0x0000000000007941 */ /* 0x000fea0003800200 */
.L_x_9427:
[----:B------:R-:W-:-:S04]  /*d460*/  SHF.R.U32.HI R3, RZ, 0x18, R2 ;  /* 0x00000018ff037819 */ /* 0x000fc80000011602 */
[----:B------:R-:W-:-:S05]  /*d470*/  LOP3.LUT R3, R0, 0x80, R3, 0xf8, !PT ;  /* 0x0000008000037812 */ /* 0x000fca00078ef803 */
[----:B------:R-:W-:Y:S01]  /*d480*/  STG.E.U8 desc[UR36][R26.64], R3 ;  /* 0x000000031a007986 */ /* 0x000fe2000c101124 */
[----:B------:R-:W-:Y:S05]  /*d490*/  EXIT ;  /* 0x000000000000794d */ /* 0x000fea0003800000 */
.L_x_9421:
[----:B------:R-:W-:-:S05]  /*d4a0*/  F2FP.BF16.F32.PACK_AB R2, RZ, R2 ;  /* 0x00000002ff02723e */ /* 0x000fca00000010ff */
[----:B------:R-:W-:Y:S01]  /*d4b0*/  STG.E.U16 desc[UR36][R26.64], R2 ;  /* 0x000000021a007986 */ /* 0x000fe2000c101524 */
[----:B------:R-:W-:Y:S05]  /*d4c0*/  EXIT ;  /* 0x000000000000794d */ /* 0x000fea0003800000 */
.L_x_9430:
        /* <DEDUP_REMOVED lines=11> */
.L_x_32872:


//--------------------- .text._ZN2at6native27unrolled_elementwise_kernelINS0_13BUnaryFunctorIfffZZZNS0_15binary_internal21div_floor_kernel_cudaERNS_18TensorIteratorBaseEENKUlvE1_clEvENKUlvE0_clEvEUlffE_EESt5arrayIPcLm2EELi4E23TrivialOffsetCalculatorILi1EjESE_NS0_6memory12LoadWithCastILi1EEENSF_13StoreWithCastILi1EEEEEviT_T0_T2_T3_T4_T5_ --------------------------
	.section	.text._ZN2at6native27unrolled_elementwise_kernelINS0_13BUnaryFunctorIfffZZZNS0_15binary_internal21div_floor_kernel_cudaERNS_18TensorIteratorBaseEENKUlvE1_clEvENKUlvE0_clEvEUlffE_EESt5arrayIPcLm2EELi4E23TrivialOffsetCalculatorILi1EjESE_NS0_6memory12LoadWithCastILi1EEENSF_13StoreWithCastILi1EEEEEviT_T0_T2_T3_T4_T5_,"ax",@progbits
	.align	128
        .global         _ZN2at6native27unrolled_elementwise_kernelINS0_13BUnaryFunctorIfffZZZNS0_15binary_internal21div_floor_kernel_cudaERNS_18TensorIteratorBaseEENKUlvE1_clEvENKUlvE0_clEvEUlffE_EESt5arrayIPcLm2EELi4E23TrivialOffsetCalculatorILi1EjESE_NS0_6memory12LoadWithCastILi1EEENSF_13StoreWithCastILi1EEEEEviT_T0_T2_T3_T4_T5_
        .type           _ZN2at6native27unrolled_elementwise_kernelINS0_13BUnaryFunctorIfffZZZNS0_15binary_internal21div_floor_kernel_cudaERNS_18TensorIteratorBaseEENKUlvE1_clEvENKUlvE0_clEvEUlffE_EESt5arrayIPcLm2EELi4E23TrivialOffsetCalculatorILi1EjESE_NS0_6memory12LoadWithCastILi1EEENSF_13StoreWithCastILi1EEEEEviT_T0_T2_T3_T4_T5_,@function
        .size           _ZN2at6native27unrolled_elementwise_kernelINS0_13BUnaryFunctorIfffZZZNS0_15binary_internal21div_floor_kernel_cudaERNS_18TensorIteratorBaseEENKUlvE1_clEvENKUlvE0_clEvEUlffE_EESt5arrayIPcLm2EELi4E23TrivialOffsetCalculatorILi1EjESE_NS0_6memory12LoadWithCastILi1EEENSF_13StoreWithCastILi1EEEEEviT_T0_T2_T3_T4_T5_,(.L_x_32873 - _ZN2at6native27unrolled_elementwise_kernelINS0_13BUnaryFunctorIfffZZZNS0_15binary_internal21div_floor_kernel_cudaERNS_18TensorIteratorBaseEENKUlvE1_clEvENKUlvE0_clEvEUlffE_EESt5arrayIPcLm2EELi4E23TrivialOffsetCalculatorILi1EjESE_NS0_6memory12LoadWithCastILi1EEENSF_13StoreWithCastILi1EEEEEviT_T0_T2_T3_T4_T5_)
        .other          _ZN2at6native27unrolled_elementwise_kernelINS0_13BUnaryFunctorIfffZZZNS0_15binary_internal21div_floor_kernel_cudaERNS_18TensorIteratorBaseEENKUlvE1_clEvENKUlvE0_clEvEUlffE_EESt5arrayIPcLm2EELi4E23TrivialOffsetCalculatorILi1EjESE_NS0_6memory12LoadWithCastILi1EEENSF_13StoreWithCastILi1EEEEEviT_T0_T2_T3_T4_T5_,@"STO_CUDA_ENTRY STV_DEFAULT"
_ZN2at6native27unrolled_elementwise_kernelINS0_13BUnaryFunctorIfffZZZNS0_15binary_internal21div_floor_kernel_cudaERNS_18TensorIteratorBaseEENKUlvE1_clEvENKUlvE0_clEvEUlffE_EESt5arrayIPcLm2EELi4E23TrivialOffsetCalculatorILi1EjESE_NS0_6memory12LoadWithCastILi1EEENSF_13StoreWithCastILi1EEEEEviT_T0_T2_T3_T4_T5_:
.text._ZN2at6native27unrolled_elementwise_kernelINS0_13BUnaryFunctorIfffZZZNS0_15binary_internal21div_floor_kernel_cudaERNS_18TensorIteratorBaseEENKUlvE1_clEvENKUlvE0_clEvEUlffE_EESt5arrayIPcLm2EELi4E23TrivialOffsetCalculatorILi1EjESE_NS0_6memory12LoadWithCastILi1EEENSF_13StoreWithCastILi1EEEEEviT_T0_T2_T3_T4_T5_:
        /* <DEDUP_REMOVED lines=33> */
.L_x_9437:
[----:B------:R-:W2:Y:S02]  /*0210*/  LDG.E.U8 R4, desc[UR36][R4.64] ;  /* 0x0000002404047981 */ /* 0x000ea4000c1e1100 */
[----:B--2---:R-:W-:Y:S01]  /*0220*/  I2FP.F32.U32 R19, R4 ;  /* 0x0000000400137245 */ /* 0x004fe20000201000 */
[----:B------:R-:W-:Y:S06]  /*0230*/  BRA `(.L_x_9439) ;  /* 0x0000000c00447947 */ /* 0x000fec0003800000 */
.L_x_9436:
        /* <DEDUP_REMOVED lines=9> */
.L_x_9441:
[----:B------:R-:W2:Y:S02]  /*02d0*/  LDG.E R4, desc[UR36][R4.64] ;  /* 0x0000002404047981 */ /* 0x000ea4000c1e1900 */
[----:B--2---:R-:W-:Y:S01]  /*02e0*/  I2FP.F32.S32 R19, R4 ;  /* 0x0000000400137245 */ /* 0x004fe20000201400 */
[----:B------:R-:W-:Y:S06]  /*02f0*/  BRA `(.L_x_9439) ;  /* 0x0000000c00147947 */ /* 0x000fec0003800000 */
.L_x_9440:
[----:B------:R-:W2:Y:S02]  /*0300*/  LDG.E.U16 R4, desc[UR36][R4.64] ;  /* 0x0000002404047981 */ /* 0x000ea4000c1e1500 */
[----:B--2---:R0:W1:Y:S01]  /*0310*/  I2F.S16 R19, R4 ;  /* 0x0000000400137306 */ /* 0x0040620000101400 */
[----:B------:R-:W-:Y:S05]  /*0320*/  BRA `(.L_x_9439) ;  /* 0x0000000c00087947 */ /* 0x000fea0003800000 */
.L_x_9435:
        /* <DEDUP_REMOVED lines=8> */
.L_x_9443:
[----:B------:R-:W2:Y:S02]  /*03b0*/  LDG.E.U16 R4, desc[UR36][R4.64] ;  /* 0x0000002404047981 */ /* 0x000ea4000c1e1500 */
[----:B--2---:R-:W-:Y:S01]  /*03c0*/  HADD2.F32 R19, -RZ, R4.H0_H0 ;  /* 0x20000004ff137230 */ /* 0x004fe20000004100 */
[----:B------:R-:W-:Y:S06]  /*03d0*/  BRA `(.L_x_9439) ;  /* 0x0000000800dc7947 */ /* 0x000fec0003800000 */
.L_x_9442:
        /* <DEDUP_REMOVED lines=8> */
.L_x_9445:
[----:B------:R-:W2:Y:S02]  /*0460*/  LDG.E.U16 R4, desc[UR36][R4.64] ;  /* 0x0000002404047981 */ /* 0x000ea4000c1e1500 */
[----:B--2---:R-:W-:Y:S01]  /*0470*/  HADD2.F32 R19, -RZ, R4.H0_H0 ;  /* 0x20000004ff137230 */ /* 0x004fe20000004100 */
[----:B------:R-:W-:Y:S06]  /*0480*/  BRA `(.L_x_9439) ;  /* 0x0000000800b07947 */ /* 0x000fec0003800000 */
.L_x_9444:
        /* <DEDUP_REMOVED lines=11> */
.L_x_9434:
        /* <DEDUP_REMOVED lines=12> */
.L_x_9448:
        /* <DEDUP_REMOVED lines=11> */
.L_x_9447:
        /* <DEDUP_REMOVED lines=25> */
.L_x_9450:
        /* <DEDUP_REMOVED lines=12> */
.L_x_9449:
[----:B------:R-:W2:Y:S02]  /*0900*/  LDG.E.U16 R4, desc[UR36][R4.64] ;  /* 0x0000002404047981 */ /* 0x000ea4000c1e1500 */
[----:B--2---:R-:W-:Y:S01]  /*0910*/  IMAD.U32 R19, R4, 0x10000, RZ ;  /* 0x0001000004137824 */ /* 0x004fe200078e00ff */
[----:B------:R-:W-:Y:S06]  /*0920*/  BRA `(.L_x_9439) ;  /* 0x0000000400887947 */ /* 0x000fec0003800000 */
.L_x_9446:
        /* <DEDUP_REMOVED lines=11> */
.L_x_9453:
        /* <DEDUP_REMOVED lines=20> */
.L_x_9455:
[----:B------:R-:W-:Y:S05]  /*0b20*/  BSYNC.RECONVERGENT B0 ;  /* 0x0000000000007941 */ /* 0x000fea0003800200 */
.L_x_9454:
[----:B------:R-:W-:Y:S01]  /*0b30*/  IMAD.SHL.U32 R0, R0, 0x100000, RZ ;  /* 0x0010000000007824 */ /* 0x000fe200078e00ff */
[----:B------:R-:W-:-:S04]  /*0b40*/  LEA R3, R3, 0x3b800000, 0x17 ;  /* 0x3b80000003037811 */ /* 0x000fc800078eb8ff */
[----:B------:R-:W-:Y:S01]  /*0b50*/  LOP3.LUT R19, R3, R0, R19, 0xfe, !PT ;  /* 0x0000000003137212 */ /* 0x000fe200078efe13 */
[----:B------:R-:W-:Y:S06]  /*0b60*/  BRA `(.L_x_9439) ;  /* 0x0000000000f87947 */ /* 0x000fec0003800000 */
.L_x_9452:
        /* <DEDUP_REMOVED lines=20> */
.L_x_9457:
[----:B------:R-:W-:Y:S05]  /*0cb0*/  BSYNC.RECONVERGENT B0 ;  /* 0x0000000000007941 */ /* 0x000fea0003800200 */
.L_x_9456:
[----:B------:R-:W-:Y:S01]  /*0cc0*/  IMAD.SHL.U32 R0, R0, 0x200000, RZ ;  /* 0x0020000000007824 */ /* 0x000fe200078e00ff */
[----:B------:R-:W-:-:S04]  /*0cd0*/  LEA R3, R3, 0x37800000, 0x17 ;  /* 0x3780000003037811 */ /* 0x000fc800078eb8ff */
[----:B------:R-:W-:Y:S01]  /*0ce0*/  LOP3.LUT R19, R3, R0, R19, 0xfe, !PT ;  /* 0x0000000003137212 */ /* 0x000fe200078efe13 */
[----:B------:R-:W-:Y:S06]  /*0cf0*/  BRA `(.L_x_9439) ;  /* 0x0000000000947947 */ /* 0x000fec0003800000 */
.L_x_9451:
[----:B------:R-:W-:-:S09]  /*0d00*/  UISETP.NE.AND UP0, UPT, UR4, 0x1c, UPT ;  /* 0x0000001c0400788c */ /* 0x000fd2000bf05270 */
[----:B------:R-:W-:Y:S05]  /*0d10*/  BRA.U !UP0, `(.L_x_9458) ;  /* 0x0000000108847547 */ /* 0x000fea000b800000 */
[----:B------:R-:W-:-:S09]  /*0d20*/  UISETP.NE.AND UP0, UPT, UR4, 0x1d, UPT ;  /* 0x0000001d0400788c */ /* 0x000fd2000bf05270 */
[----:B------:R-:W-:Y:S05]  /*0d30*/  BRA.U !UP0, `(.L_x_9459) ;  /* 0x0000000108707547 */ /* 0x000fea000b800000 */
[----:B------:R-:W-:-:S09]  /*0d40*/  UISETP.NE.AND UP0, UPT, UR4, 0x2c, UPT ;  /* 0x0000002c0400788c */ /* 0x000fd2000bf05270 */
[----:B------:R-:W-:Y:S05]  /*0d50*/  BRA.U !UP0, `(.L_x_9460) ;  /* 0x0000000108487547 */ /* 0x000fea000b800000 */
.L_x_9438:
        /* <DEDUP_REMOVED lines=16> */
.L_x_9461:
[----:B------:R-:W-:Y:S01]  /*0e60*/  IMAD.MOV.U32 R19, RZ, RZ, RZ ;  /* 0x000000ffff137224 */ /* 0x000fe200078e00ff */
[----:B------:R-:W-:Y:S06]  /*0e70*/  BRA `(.L_x_9439) ;  /* 0x0000000000347947 */ /* 0x000fec0003800000 */
.L_x_9460:
        /* <DEDUP_REMOVED lines=8> */
.L_x_9459:
[----:B------:R-:W2:Y:S02]  /*0f00*/  LDG.E.64 R4, desc[UR36][R4.64] ;  /* 0x0000002404047981 */ /* 0x000ea4000c1e1b00 */
[----:B--2---:R0:W1:Y:S02]  /*0f10*/  I2F.U64 R19, R4 ;  /* 0x0000000400137312 */ /* 0x0040640000301000 */
[----:B01----:R-:W-:Y:S05]  /*0f20*/  BRA `(.L_x_9439) ;  /* 0x0000000000087947 */ /* 0x003fea0003800000 */
.L_x_9458:
[----:B------:R-:W2:Y:S02]  /*0f30*/  LDG.E R4, desc[UR36][R4.64] ;  /* 0x0000002404047981 */ /* 0x000ea4000c1e1900 */
[----:B--2---:R-:W-:-:S07]  /*0f40*/  I2FP.F32.U32 R19, R4 ;  /* 0x0000000400137245 */ /* 0x004fce0000201000 */
.L_x_9439:
[----:B------:R-:W-:Y:S05]  /*0f50*/  BSYNC.RECONVERGENT B6 ;  /* 0x0000000000067941 */ /* 0x000fea0003800200 */
.L_x_9433:
[----:B------:R-:W-:-:S07]  /*0f60*/  VIADD R23, R17, 0x80 ;  /* 0x0000008011177836 */ /* 0x000fce0000000000 */
.L_x_9432:
[----:B------:R-:W-:Y:S05]  /*0f70*/  BSYNC.RECONVERGENT B7 ;  /* 0x0000000000077941 */ /* 0x000fea0003800200 */
.L_x_9431:
[----:B------:R-:W-:Y:S01]  /*0f80*/  ISETP.GE.AND P0, PT, R23, R26, PT ;  /* 0x0000001a1700720c */ /* 0x000fe20003f06270 */
[----:B------:R-:W-:Y:S01]  /*0f90*/  BSSY.RECONVERGENT B7, `(.L_x_9462) ;  /* 0x00000ef000077945 */ /* 0x000fe20003800200 */
[----:B------:R-:W-:-:S11]  /*0fa0*/  IMAD.MOV.U32 R18, RZ, RZ, RZ ;  /* 0x000000ffff127224 */ /* 0x000fd600078e00ff */
        /* <DEDUP_REMOVED lines=22> */
.L_x_9468:
[----:B------:R-:W2:Y:S02]  /*1110*/  LDG.E.U8 R4, desc[UR36][R4.64] ;  /* 0x0000002404047981 */ /* 0x000ea4000c1e1100 */
[----:B--2---:R-:W-:Y:S01]  /*1120*/  I2FP.F32.U32 R18, R4 ;  /* 0x0000000400127245 */ /* 0x004fe20000201000 */
[----:B------:R-:W-:Y:S06]  /*1130*/  BRA `(.L_x_9470) ;  /* 0x0000000c00487947 */ /* 0x000fec0003800000 */
.L_x_9467:
        /* <DEDUP_REMOVED lines=9> */
.L_x_9472:
[----:B------:R-:W2:Y:S02]  /*11d0*/  LDG.E R4, desc[UR36][R4.64] ;  /* 0x0000002404047981 */ /* 0x000ea4000c1e1900 */
[----:B--2---:R-:W-:Y:S01]  /*11e0*/  I2FP.F32.S32 R18, R4 ;  /* 0x0000000400127245 */ /* 0x004fe20000201400 */
[----:B------:R-:W-:Y:S06]  /*11f0*/  BRA `(.L_x_9470) ;  /* 0x0000000c00187947 */ /* 0x000fec0003800000 */
.L_x_9471:
[----:B------:R-:W2:Y:S02]  /*1200*/  LDG.E.U16 R4, desc[UR36][R4.64] ;  /* 0x0000002404047981 */ /* 0x000ea4000c1e1500 */
[----:B--2---:R0:W2:Y:S01]  /*1210*/  I2F.S16 R18, R4 ;  /* 0x0000000400127306 */ /* 0x0040a20000101400 */
[----:B------:R-:W-:Y:S05]  /*1220*/  BRA `(.L_x_9470) ;  /* 0x0000000c000c7947 */ /* 0x000fea0003800000 */
.L_x_9466:
        /* <DEDUP_REMOVED lines=8> */
.L_x_9474:
[----:B------:R-:W2:Y:S02]  /*12b0*/  LDG.E.U16 R4, desc[UR36][R4.64] ;  /* 0x0000002404047981 */ /* 0x000ea4000c1e1500 */
[----:B--2---:R-:W-:Y:S01]  /*12c0*/  HADD2.F32 R18, -RZ, R4.H0_H0 ;  /* 0x20000004ff127230 */ /* 0x004fe20000004100 */
[----:B------:R-:W-:Y:S06]  /*12d0*/  BRA `(.L_x_9470) ;  /* 0x0000000800e07947 */ /* 0x000fec0003800000 */
.L_x_9473:
        /* <DEDUP_REMOVED lines=8> */
.L_x_9476:
[----:B------:R-:W2:Y:S02]  /*1360*/  LDG.E.U16 R4, desc[UR36][R4.64] ;  /* 0x0000002404047981 */ /* 0x000ea4000c1e1500 */
[----:B--2---:R-:W-:Y:S01]  /*1370*/  HADD2.F32 R18, -RZ, R4.H0_H0 ;  /* 0x20000004ff127230 */ /* 0x004fe20000004100 */
[----:B------:R-:W-:Y:S06]  /*1380*/  BRA `(.L_x_9470) ;  /* 0x0000000800b47947 */ /* 0x000fec0003800000 */
.L_x_9475:
        /* <DEDUP_REMOVED lines=11> */
.L_x_9465:
        /* <DEDUP_REMOVED lines=12> */
.L_x_9479:
        /* <DEDUP_REMOVED lines=11> */
.L_x_9478:
        /* <DEDUP_REMOVED lines=25> */
.L_x_9481:
        /* <DEDUP_REMOVED lines=13> */
.L_x_9480:
[----:B------:R-:W2:Y:S02]  /*1810*/  LDG.E.U16 R4, desc[UR36][R4.64] ;  /* 0x0000002404047981 */ /* 0x000ea4000c1e1500 */
[----:B--2---:R-:W-:Y:S01]  /*1820*/  IMAD.U32 R18, R4, 0x10000, RZ ;  /* 0x0001000004127824 */ /* 0x004fe200078e00ff */
[----:B------:R-:W-:Y:S06]  /*1830*/  BRA `(.L_x_9470) ;  /* 0x0000000400887947 */ /* 0x000fec0003800000 */
.L_x_9477:
        /* <DEDUP_REMOVED lines=11> */
.L_x_9484:
        /* <DEDUP_REMOVED lines=20> */
.L_x_9486:
[----:B------:R-:W-:Y:S05]  /*1a30*/  BSYNC.RECONVERGENT B0 ;  /* 0x0000000000007941 */ /* 0x000fea0003800200 */
.L_x_9485:
[----:B------:R-:W-:Y:S01]  /*1a40*/  IMAD.SHL.U32 R0, R0, 0x100000, RZ ;  /* 0x0010000000007824 */ /* 0x000fe200078e00ff */
[----:B------:R-:W-:-:S04]  /*1a50*/  LEA R3, R3, 0x3b800000, 0x17 ;  /* 0x3b80000003037811 */ /* 0x000fc800078eb8ff */
[----:B------:R-:W-:Y:S01]  /*1a60*/  LOP3.LUT R18, R3, R0, R7, 0xfe, !PT ;  /* 0x0000000003127212 */ /* 0x000fe200078efe07 */
[----:B------:R-:W-:Y:S06]  /*1a70*/  BRA `(.L_x_9470) ;  /* 0x0000000000f87947 */ /* 0x000fec0003800000 */
.L_x_9483:
        /* <DEDUP_REMOVED lines=20> */
.L_x_9488:
[----:B------:R-:W-:Y:S05]  /*1bc0*/  BSYNC.RECONVERGENT B0 ;  /* 0x0000000000007941 */ /* 0x000fea0003800200 */
.L_x_9487:
[----:B------:R-:W-:Y:S01]  /*1bd0*/  IMAD.SHL.U32 R0, R0, 0x200000, RZ ;  /* 0x0020000000007824 */ /* 0x000fe200078e00ff */
[----:B------:R-:W-:-:S04]  /*1be0*/  LEA R3, R3, 0x37800000, 0x17 ;  /* 0x3780000003037811 */ /* 0x000fc800078eb8ff */
[----:B------:R-:W-:Y:S01]  /*1bf0*/  LOP3.LUT R18, R3, R0, R7, 0xfe, !PT ;  /* 0x0000000003127212 */ /* 0x000fe200078efe07 */
[----:B------:R-:W-:Y:S06]  /*1c00*/  BRA `(.L_x_9470) ;  /* 0x0000000000947947 */ /* 0x000fec0003800000 */
.L_x_9482:
        /* <DEDUP_REMOVED lines=14> */
.L_x_9469:
        /* <DEDUP_REMOVED lines=16> */
.L_x_9491:
[----:B------:R-:W-:Y:S01]  /*1df0*/  IMAD.MOV.U32 R18, RZ, RZ, RZ ;  /* 0x000000ffff127224 */ /* 0x000fe200078e00ff */
[----:B------:R-:W-:Y:S06]  /*1e00*/  BRA `(.L_x_9470) ;  /* 0x0000000000147947 */ /* 0x000fec0003800000 */
.L_x_9490:
[----:B------:R-:W2:Y:S02]  /*1e10*/  LDG.E.64 R4, desc[UR36][R4.64] ;  /* 0x0000002404047981 */ /* 0x000ea4000c1e1b00 */
[----:B--2---:R0:W2:Y:S02]  /*1e20*/  I2F.U64 R18, R4 ;  /* 0x0000000400127312 */ /* 0x0040a40000301000 */
[----:B0-2---:R-:W-:Y:S05]  /*1e30*/  BRA `(.L_x_9470) ;  /* 0x0000000000087947 */ /* 0x005fea0003800000 */
.L_x_9489:
[----:B------:R-:W2:Y:S02]  /*1e40*/  LDG.E R4, desc[UR36][R4.64] ;  /* 0x0000002404047981 */ /* 0x000ea4000c1e1900 */
[----:B--2---:R-:W-:-:S07]  /*1e50*/  I2FP.F32.U32 R18, R4 ;  /* 0x0000000400127245 */ /* 0x004fce0000201000 */
.L_x_9470:
[----:B------:R-:W-:Y:S05]  /*1e60*/  BSYNC.RECONVERGENT B6 ;  /* 0x0000000000067941 */ /* 0x000fea0003800200 */
.L_x_9464:
[----:B------:R-:W-:-:S07]  /*1e70*/  VIADD R23, R23, 0x80 ;  /* 0x0000008017177836 */ /* 0x000fce0000000000 */
.L_x_9463:
[----:B------:R-:W-:Y:S05]  /*1e80*/  BSYNC.RECONVERGENT B7 ;  /* 0x0000000000077941 */ /* 0x000fea0003800200 */
.L_x_9462:
        /* <DEDUP_REMOVED lines=25> */
.L_x_9498:
[----:B------:R-:W2:Y:S02]  /*2020*/  LDG.E.U8 R4, desc[UR36][R4.64] ;  /* 0x0000002404047981 */ /* 0x000ea4000c1e1100 */
[----:B--2---:R-:W-:Y:S01]  /*2030*/  I2FP.F32.U32 R16, R4 ;  /* 0x0000000400107245 */ /* 0x004fe20000201000 */
[----:B------:R-:W-:Y:S06]  /*2040*/  BRA `(.L_x_9500) ;  /* 0x0000000c00487947 */ /* 0x000fec0003800000 */
.L_x_9497:
        /* <DEDUP_REMOVED lines=9> */
.L_x_9502:
[----:B------:R-:W2:Y:S02]  /*20e0*/  LDG.E R4, desc[UR36][R4.64] ;  /* 0x0000002404047981 */ /* 0x000ea4000c1e1900 */
[----:B--2---:R-:W-:Y:S01]  /*20f0*/  I2FP.F32.S32 R16, R4 ;  /* 0x0000000400107245 */ /* 0x004fe20000201400 */
[----:B------:R-:W-:Y:S06]  /*2100*/  BRA `(.L_x_9500) ;  /* 0x0000000c00187947 */ /* 0x000fec0003800000 */
.L_x_9501:
[----:B------:R-:W2:Y:S02]  /*2110*/  LDG.E.U16 R4, desc[UR36][R4.64] ;  /* 0x0000002404047981 */ /* 0x000ea4000c1e1500 */
[----:B--2---:R0:W2:Y:S01]  /*2120*/  I2F.S16 R16, R4 ;  /* 0x0000000400107306 */ /* 0x0040a20000101400 */
[----:B------:R-:W-:Y:S05]  /*2130*/  BRA `(.L_x_9500) ;  /* 0x0000000c000c7947 */ /* 0x000fea0003800000 */
.L_x_9496:
        /* <DEDUP_REMOVED lines=8> */
.L_x_9504:
[----:B------:R-:W2:Y:S02]  /*21c0*/  LDG.E.U16 R4, desc[UR36][R4.64] ;  /* 0x0000002404047981 */ /* 0x000ea4000c1e1500 */
[----:B--2---:R-:W-:Y:S01]  /*21d0*/  HADD2.F32 R16, -RZ, R4.H0_H0 ;  /* 0x20000004ff107230 */ /* 0x004fe20000004100 */
[----:B------:R-:W-:Y:S06]  /*21e0*/  BRA `(.L_x_9500) ;  /* 0x0000000800e07947 */ /* 0x000fec0003800000 */
.L_x_9503:
        /* <DEDUP_REMOVED lines=8> */
.L_x_9506:
[----:B------:R-:W2:Y:S02]  /*2270*/  LDG.E.U16 R4, desc[UR36][R4.64] ;  /* 0x0000002404047981 */ /* 0x000ea4000c1e1500 */
[----:B--2---:R-:W-:Y:S01]  /*2280*/  HADD2.F32 R16, -RZ, R4.H0_H0 ;  /* 0x20000004ff107230 */ /* 0x004fe20000004100 */
[----:B------:R-:W-:Y:S06]  /*2290*/  BRA `(.L_x_9500) ;  /* 0x0000000800b47947 */ /* 0x000fec0003800000 */
.L_x_9505:
        /* <DEDUP_REMOVED lines=11> */
.L_x_9495:
        /* <DEDUP_REMOVED lines=12> */
.L_x_9509:
        /* <DEDUP_REMOVED lines=11> */
.L_x_9508:
        /* <DEDUP_REMOVED lines=25> */
.L_x_9511:
        /* <DEDUP_REMOVED lines=13> */
.L_x_9510:
[----:B------:R-:W2:Y:S02]  /*2720*/  LDG.E.U16 R4, desc[UR36][R4.64] ;  /* 0x0000002404047981 */ /* 0x000ea4000c1e1500 */
[----:B--2---:R-:W-:Y:S01]  /*2730*/  IMAD.U32 R16, R4, 0x10000, RZ ;  /* 0x0001000004107824 */ /* 0x004fe200078e00ff */
[----:B------:R-:W-:Y:S06]  /*2740*/  BRA `(.L_x_9500) ;  /* 0x0000000400887947 */ /* 0x000fec0003800000 */
.L_x_9507:
        /* <DEDUP_REMOVED lines=11> */
.L_x_9514:
        /* <DEDUP_REMOVED lines=20> */
.L_x_9516:
[----:B------:R-:W-:Y:S05]  /*2940*/  BSYNC.RECONVERGENT B0 ;  /* 0x0000000000007941 */ /* 0x000fea0003800200 */
.L_x_9515:
[----:B------:R-:W-:Y:S01]  /*2950*/  IMAD.SHL.U32 R0, R0, 0x100000, RZ ;  /* 0x0010000000007824 */ /* 0x000fe200078e00ff */
[----:B------:R-:W-:-:S04]  /*2960*/  LEA R3, R3, 0x3b800000, 0x17 ;  /* 0x3b80000003037811 */ /* 0x000fc800078eb8ff */
[----:B------:R-:W-:Y:S01]  /*2970*/  LOP3.LUT R16, R3, R0, R7, 0xfe, !PT ;  /* 0x0000000003107212 */ /* 0x000fe200078efe07 */
[----:B------:R-:W-:Y:S06]  /*2980*/  BRA `(.L_x_9500) ;  /* 0x0000000000f87947 */ /* 0x000fec0003800000 */
.L_x_9513:
        /* <DEDUP_REMOVED lines=20> */
.L_x_9518:
[----:B------:R-:W-:Y:S05]  /*2ad0*/  BSYNC.RECONVERGENT B0 ;  /* 0x0000000000007941 */ /* 0x000fea0003800200 */
.L_x_9517:
[----:B------:R-:W-:Y:S01]  /*2ae0*/  IMAD.SHL.U32 R0, R0, 0x200000, RZ ;  /* 0x0020000000007824 */ /* 0x000fe200078e00ff */
[----:B------:R-:W-:-:S04]  /*2af0*/  LEA R3, R3, 0x37800000, 0x17 ;  /* 0x3780000003037811 */ /* 0x000fc800078eb8ff */
[----:B------:R-:W-:Y:S01]  /*2b00*/  LOP3.LUT R16, R3, R0, R7, 0xfe, !PT ;  /* 0x0000000003107212 */ /* 0x000fe200078efe07 */
[----:B------:R-:W-:Y:S06]  /*2b10*/  BRA `(.L_x_9500) ;  /* 0x0000000000947947 */ /* 0x000fec0003800000 */
.L_x_9512:
        /* <DEDUP_REMOVED lines=14> */
.L_x_9499:
        /* <DEDUP_REMOVED lines=16> */
.L_x_9521:
[----:B------:R-:W-:Y:S01]  /*2d00*/  IMAD.MOV.U32 R16, RZ, RZ, RZ ;  /* 0x000000ffff107224 */ /* 0x000fe200078e00ff */
[----:B------:R-:W-:Y:S06]  /*2d10*/  BRA `(.L_x_9500) ;  /* 0x0000000000147947 */ /* 0x000fec0003800000 */
.L_x_9520:
[----:B------:R-:W2:Y:S02]  /*2d20*/  LDG.E.64 R4, desc[UR36][R4.64] ;  /* 0x0000002404047981 */ /* 0x000ea4000c1e1b00 */
[----:B--2---:R0:W2:Y:S02]  /*2d30*/  I2F.U64 R16, R4 ;  /* 0x0000000400107312 */ /* 0x0040a40000301000 */
[----:B0-2---:R-:W-:Y:S05]  /*2d40*/  BRA `(.L_x_9500) ;  /* 0x0000000000087947 */ /* 0x005fea0003800000 */
.L_x_9519:
[----:B------:R-:W2:Y:S02]  /*2d50*/  LDG.E R4, desc[UR36][R4.64] ;  /* 0x0000002404047981 */ /* 0x000ea4000c1e1900 */
[----:B--2---:R-:W-:-:S07]  /*2d60*/  I2FP.F32.U32 R16, R4 ;  /* 0x0000000400107245 */ /* 0x004fce0000201000 */
.L_x_9500:
[----:B------:R-:W-:Y:S05]  /*2d70*/  BSYNC.RECONVERGENT B6 ;  /* 0x0000000000067941 */ /* 0x000fea0003800200 */
.L_x_9494:
[----:B------:R-:W-:-:S07]  /*2d80*/  VIADD R23, R23, 0x80 ;  /* 0x0000008017177836 */ /* 0x000fce0000000000 */
.L_x_9493:
[----:B------:R-:W-:Y:S05]  /*2d90*/  BSYNC.RECONVERGENT B7 ;  /* 0x0000000000077941 */ /* 0x000fea0003800200 */
.L_x_9492:
[----:B------:R-:W-:Y:S01]  /*2da0*/  ISETP.GE.AND P0, PT, R23, R26, PT ;  /* 0x0000001a1700720c */ /* 0x000fe20003f06270 */
[----:B------:R-:W-:Y:S01]  /*2db0*/  BSSY.RECONVERGENT B6, `(.L_x_9522) ;  /* 0x00000e9000067945 */ /* 0x000fe20003800200 */
[----:B------:R-:W-:-:S11]  /*2dc0*/  IMAD.MOV.U32 R24, RZ, RZ, RZ ;  /* 0x000000ffff187224 */ /* 0x000fd600078e00ff */
[----:B------:R-:W-:Y:S05]  /*2dd0*/  @P0 BRA `(.L_x_9523) ;  /* 0x0000000c00980947 */ /* 0x000fea0003800000 */
[----:B0-2-4-:R-:W0:Y:S01]  /*2de0*/  LDC.64 R4, c[0x0][0x398] ;  /* 0x0000e600ff047b82 */ /* 0x015e220000000a00 */
[----:B------:R-:W2:Y:S01]  /*2df0*/  LDCU UR5, c[0x0][0x3a8] ;  /* 0x00007500ff0577ac */ /* 0x000ea20008000800 */
[----:B------:R-:W-:Y:S01]  /*2e00*/  IMAD R0, R2, 0x200, R23 ;  /* 0x0000020002007824 */ /* 0x000fe200078e0217 */
        /* <DEDUP_REMOVED lines=17> */
.L_x_9527:
[----:B------:R-:W2:Y:S02]  /*2f20*/  LDG.E.U8 R4, desc[UR36][R4.64] ;  /* 0x0000002404047981 */ /* 0x000ea4000c1e1100 */
[----:B--2---:R-:W-:Y:S01]  /*2f30*/  I2FP.F32.U32 R24, R4 ;  /* 0x0000000400187245 */ /* 0x004fe20000201000 */
[----:B------:R-:W-:Y:S06]  /*2f40*/  BRA `(.L_x_9523) ;  /* 0x0000000c003c7947 */ /* 0x000fec0003800000 */
.L_x_9526:
        /* <DEDUP_REMOVED lines=9> */
.L_x_9530:
[----:B------:R-:W2:Y:S02]  /*2fe0*/  LDG.E R4, desc[UR36][R4.64] ;  /* 0x0000002404047981 */ /* 0x000ea4000c1e1900 */
[----:B--2---:R-:W-:Y:S01]  /*2ff0*/  I2FP.F32.S32 R24, R4 ;  /* 0x0000000400187245 */ /* 0x004fe20000201400 */
[----:B------:R-:W-:Y:S06]  /*3000*/  BRA `(.L_x_9523) ;  /* 0x0000000c000c7947 */ /* 0x000fec0003800000 */
.L_x_9529:
[----:B------:R-:W2:Y:S02]  /*3010*/  LDG.E.U16 R4, desc[UR36][R4.64] ;  /* 0x0000002404047981 */ /* 0x000ea4000c1e1500 */
[----:B--2---:R0:W2:Y:S01]  /*3020*/  I2F.S16 R24, R4 ;  /* 0x0000000400187306 */ /* 0x0040a20000101400 */
[----:B------:R-:W-:Y:S05]  /*3030*/  BRA `(.L_x_9523) ;  /* 0x0000000c00007947 */ /* 0x000fea0003800000 */
.L_x_9525:
        /* <DEDUP_REMOVED lines=8> */
.L_x_9532:
[----:B------:R-:W2:Y:S02]  /*30c0*/  LDG.E.U16 R4, desc[UR36][R4.64] ;  /* 0x0000002404047981 */ /* 0x000ea4000c1e1500 */
[----:B--2---:R-:W-:Y:S01]  /*30d0*/  HADD2.F32 R24, -RZ, R4.H0_H0 ;  /* 0x20000004ff187230 */ /* 0x004fe20000004100 */
[----:B------:R-:W-:Y:S06]  /*30e0*/  BRA `(.L_x_9523) ;  /* 0x0000000800d47947 */ /* 0x000fec0003800000 */
.L_x_9531:
        /* <DEDUP_REMOVED lines=8> */
.L_x_9534:
[----:B------:R-:W2:Y:S02]  /*3170*/  LDG.E.U16 R4, desc[UR36][R4.64] ;  /* 0x0000002404047981 */ /* 0x000ea4000c1e1500 */
[----:B--2---:R-:W-:Y:S01]  /*3180*/  HADD2.F32 R24, -RZ, R4.H0_H0 ;  /* 0x20000004ff187230 */ /* 0x004fe20000004100 */
[----:B------:R-:W-:Y:S06]  /*3190*/  BRA `(.L_x_9523) ;  /* 0x0000000800a87947 */ /* 0x000fec0003800000 */
.L_x_9533:
        /* <DEDUP_REMOVED lines=11> */
.L_x_9524:
        /* <DEDUP_REMOVED lines=12> */
.L_x_9537:
        /* <DEDUP_REMOVED lines=11> */
.L_x_9536:
        /* <DEDUP_REMOVED lines=25> */
.L_x_9539:
        /* <DEDUP_REMOVED lines=13> */
.L_x_9538:
[----:B------:R-:W2:Y:S02]  /*3620*/  LDG.E.U16 R4, desc[UR36][R4.64] ;  /* 0x0000002404047981 */ /* 0x000ea4000c1e1500 */
[----:B--2---:R-:W-:Y:S01]  /*3630*/  IMAD.U32 R24, R4, 0x10000, RZ ;  /* 0x0001000004187824 */ /* 0x004fe200078e00ff */
[----:B------:R-:W-:Y:S06]  /*3640*/  BRA `(.L_x_9523) ;  /* 0x00000004007c7947 */ /* 0x000fec0003800000 */
.L_x_9535:
        /* <DEDUP_REMOVED lines=11> */
.L_x_9542:
[----:B------:R-:W2:Y:S02]  /*3700*/  LDG.E.U8 R4, desc[UR36][R4.64] ;  /* 0x0000002404047981 */ /* 0x000ea4000c1e1100 */
        /* <DEDUP_REMOVED lines=18> */
.L_x_9544:
[----:B------:R-:W-:Y:S05]  /*3830*/  BSYNC.RECONVERGENT B0 ;  /* 0x0000000000007941 */ /* 0x000fea0003800200 */
.L_x_9543:
[----:B------:R-:W-:Y:S01]  /*3840*/  IMAD.SHL.U32 R0, R0, 0x100000, RZ ;  /* 0x0010000000007824 */ /* 0x000fe200078e00ff */
[----:B------:R-:W-:-:S04]  /*3850*/  LEA R3, R3, 0x3b800000, 0x17 ;  /* 0x3b80000003037811 */ /* 0x000fc800078eb8ff */
[----:B------:R-:W-:Y:S01]  /*3860*/  LOP3.LUT R24, R3, R0, R7, 0xfe, !PT ;  /* 0x0000000003187212 */ /* 0x000fe200078efe07 */
[----:B------:R-:W-:Y:S06]  /*3870*/  BRA `(.L_x_9523) ;  /* 0x0000000000f07947 */ /* 0x000fec0003800000 */
.L_x_9541:
        /* <DEDUP_REMOVED lines=19> */
.L_x_9546:
[----:B------:R-:W-:Y:S05]  /*39b0*/  BSYNC.RECONVERGENT B0 ;  /* 0x0000000000007941 */ /* 0x000fea0003800200 */
.L_x_9545:
[----:B------:R-:W-:Y:S01]  /*39c0*/  IMAD.SHL.U32 R0, R0, 0x200000, RZ ;  /* 0x0020000000007824 */ /* 0x000fe200078e00ff */
[----:B------:R-:W-:-:S04]  /*39d0*/  LEA R3, R3, 0x37800000, 0x17 ;  /* 0x3780000003037811 */ /* 0x000fc800078eb8ff */
[----:B------:R-:W-:Y:S01]  /*39e0*/  LOP3.LUT R24, R3, R0, R7, 0xfe, !PT ;  /* 0x0000000003187212 */ /* 0x000fe200078efe07 */
[----:B------:R-:W-:Y:S06]  /*39f0*/  BRA `(.L_x_9523) ;  /* 0x0000000000907947 */ /* 0x000fec0003800000 */
.L_x_9540:
        /* <DEDUP_REMOVED lines=14> */
.L_x_9528:
        /* <DEDUP_REMOVED lines=16> */
.L_x_9549:
[----:B------:R-:W-:Y:S05]  /*3be0*/  BRA `(.L_x_9523) ;  /* 0x0000000000147947 */ /* 0x000fea0003800000 */
.L_x_9548:
[----:B------:R-:W2:Y:S02]  /*3bf0*/  LDG.E.64 R24, desc[UR36][R4.64] ;  /* 0x0000002404187981 */ /* 0x000ea4000c1e1b00 */
[----:B--2---:R0:W2:Y:S02]  /*3c00*/  I2F.U64 R24, R24 ;  /* 0x0000001800187312 */ /* 0x0040a40000301000 */
[----:B0-2---:R-:W-:Y:S05]  /*3c10*/  BRA `(.L_x_9523) ;  /* 0x0000000000087947 */ /* 0x005fea0003800000 */
.L_x_9547:
[----:B------:R-:W2:Y:S02]  /*3c20*/  LDG.E R4, desc[UR36][R4.64] ;  /* 0x0000002404047981 */ /* 0x000ea4000c1e1900 */
[----:B--2---:R-:W-:-:S07]  /*3c30*/  I2FP.F32.U32 R24, R4 ;  /* 0x0000000400187245 */ /* 0x004fce0000201000 */
.L_x_9523:
[----:B------:R-:W-:Y:S05]  /*3c40*/  BSYNC.RECONVERGENT B6 ;  /* 0x0000000000067941 */ /* 0x000fea0003800200 */
.L_x_9522:
[----:B------:R-:W0:Y:S01]  /*3c50*/  LDC R3, c[0x0][0x388] ;  /* 0x0000e200ff037b82 */ /* 0x000e220000000800 */
[----:B------:R-:W-:Y:S01]  /*3c60*/  BSSY.RECONVERGENT B0, `(.L_x_9550) ;  /* 0x0000164000007945 */ /* 0x000fe20003800200 */
[C---:B0-----:R-:W-:Y:S01]  /*3c70*/  FSETP.NEU.FTZ.AND P0, PT, R3.reuse, RZ, PT ;  /* 0x000000ff0300720b */ /* 0x041fe20003f1d000 */
[C---:B------:R-:W-:Y:S01]  /*3c80*/  FADD.FTZ R10, |R3|.reuse, -RZ ;  /* 0x800000ff030a7221 */ /* 0x040fe20000010200 */
[----:B------:R-:W-:-:S11]  /*3c90*/  FMUL.FTZ R9, |R3|, 8388608 ;  /* 0x4b00000003097820 */ /* 0x000fd60000410200 */
[----:B------:R-:W-:Y:S05]  /*3ca0*/  @P0 BRA `(.L_x_9551) ;  /* 0x0000000000440947 */ /* 0x000fea0003800000 */
[C---:B------:R-:W-:Y:S01]  /*3cb0*/  VIADD R7, R17.reuse, 0x80 ;  /* 0x0000008011077836 */ /* 0x040fe20000000000 */
[C---:B------:R-:W-:Y:S01]  /*3cc0*/  ISETP.GE.AND P0, PT, R17.reuse, R26, PT ;  /* 0x0000001a1100720c */ /* 0x040fe20003f06270 */
[----:B--2-4-:R-:W-:-:S03]  /*3cd0*/  VIADD R5, R17, 0x100 ;  /* 0x0000010011057836 */ /* 0x014fc60000000000 */
[-C--:B------:R-:W-:Y:S02]  /*3ce0*/  ISETP.GE.AND P1, PT, R7, R26.reuse, PT ;  /* 0x0000001a0700720c */ /* 0x080fe40003f26270 */
[----:B------:R-:W-:Y:S01]  /*3cf0*/  ISETP.GE.AND P2, PT, R5, R26, PT ;  /* 0x0000001a0500720c */ /* 0x000fe20003f46270 */
[----:B------:R-:W-:-:S05]  /*3d00*/  VIADD R5, R17, 0x180 ;  /* 0x0000018011057836 */ /* 0x000fca0000000000 */
[----:B------:R-:W-:Y:S01]  /*3d10*/  ISETP.GE.AND P3, PT, R5, R26, PT ;  /* 0x0000001a0500720c */ /* 0x000fe20003f66270 */
[----:B------:R-:W1:Y:S08]  /*3d20*/  @!P0 MUFU.RCP R0, R3 ;  /* 0x0000000300008308 */ /* 0x000e700000001000 */
[----:B------:R-:W0:Y:S08]  /*3d30*/  @!P1 MUFU.RCP R7, R3 ;  /* 0x0000000300079308 */ /* 0x000e300000001000 */
[----:B------:R-:W2:Y:S01]  /*3d40*/  @!P2 MUFU.RCP R9, R3 ;  /* 0x000000030009a308 */ /* 0x000ea20000001000 */
[----:B-1-3-5:R-:W-:Y:S01]  /*3d50*/  @!P0 FMUL.FTZ R4, R0, R19 ;  /* 0x0000001300048220 */ /* 0x02afe20000410000 */
[----:B0-----:R-:W-:Y:S01]  /*3d60*/  @!P1 FMUL.FTZ R18, R7, R18 ;  /* 0x0000001207129220 */ /* 0x001fe20000410000 */
[----:B--2---:R-:W-:Y:S01]  /*3d70*/  @!P2 FMUL.FTZ R22, R9, R16 ;  /* 0x000000100916a220 */ /* 0x004fe20000410000 */
[----:B------:R-:W-:Y:S06]  /*3d80*/  @P3 BRA `(.L_x_9552) ;  /* 0x0000001400443947 */ /* 0x000fec0003800000 */
[----:B------:R-:W0:Y:S02]  /*3d90*/  MUFU.RCP R3, R3 ;  /* 0x0000000300037308 */ /* 0x000e240000001000 */
[----:B0-----:R-:W-:Y:S01]  /*3da0*/  FMUL.FTZ R24, R3, R24 ;  /* 0x0000001803187220 */ /* 0x001fe20000410000 */
[----:B------:R-:W-:Y:S06]  /*3db0*/  BRA `(.L_x_9552) ;  /* 0x0000001400387947 */ /* 0x000fec0003800000 */
.L_x_9551:
[----:B------:R-:W-:Y:S01]  /*3dc0*/  LOP3.LUT R8, R9, 0x7fffff, RZ, 0xc0, !PT ;  /* 0x007fffff09087812 */ /* 0x000fe200078ec0ff */
[----:B------:R-:W-:Y:S01]  /*3dd0*/  BSSY.RECONVERGENT B2, `(.L_x_9553) ;  /* 0x0000055000027945 */ /* 0x000fe20003800200 */
[----:B------:R-:W-:Y:S01]  /*3de0*/  ISETP.GE.AND P0, PT, R17, R26, PT ;  /* 0x0000001a1100720c */ /* 0x000fe20003f06270 */
[----:B------:R-:W-:Y:S01]  /*3df0*/  FADD.FTZ R6, -R10, -RZ ;  /* 0x800000ff0a067221 */ /* 0x000fe20000010100 */
[----:B------:R-:W-:Y:S01]  /*3e00*/  LOP3.LUT R8, R8, 0x3f800000, RZ, 0xfc, !PT ;  /* 0x3f80000008087812 */ /* 0x000fe200078efcff */
[----:B--2-4-:R-:W-:Y:S01]  /*3e10*/  FADD.FTZ R5, |R3|, |R3| ;  /* 0x4000000303057221 */ /* 0x014fe20000010200 */
[----:B------:R-:W-:Y:S02]  /*3e20*/  LOP3.LUT R0, R9, 0xff800000, RZ, 0xc0, !PT ;  /* 0xff80000009007812 */ /* 0x000fe400078ec0ff */
[----:B------:R0:W2:Y:S07]  /*3e30*/  MUFU.RCP R7, R8 ;  /* 0x0000000800077308 */ /* 0x0000ae0000001000 */
[----:B------:R-:W-:Y:S05]  /*3e40*/  @P0 BRA `(.L_x_9554) ;  /* 0x0000000400340947 */ /* 0x000fea0003800000 */
[C---:B-1-3-5:R-:W-:Y:S01]  /*3e50*/  FSETP.GEU.FTZ.AND P0, PT, |R19|.reuse, |R3|, PT ;  /* 0x400000031300720b */ /* 0x06afe20003f1e200 */
[----:B------:R-:W-:Y:S01]  /*3e60*/  BSSY.RECONVERGENT B1, `(.L_x_9555) ;  /* 0x0000038000017945 */ /* 0x000fe20003800200 */
[----:B------:R-:W-:-:S11]  /*3e70*/  FADD.FTZ R11, |R19|, -RZ ;  /* 0x800000ff130b7221 */ /* 0x000fd60000010200 */
[----:B------:R-:W-:Y:S05]  /*3e80*/  @!P0 BRA `(.L_x_9556) ;  /* 0x0000000000d48947 */ /* 0x000fea0003800000 */
[----:B------:R-:W-:-:S13]  /*3e90*/  FSETP.GTU.FTZ.AND P0, PT, R11, R9, PT ;  /* 0x000000090b00720b */ /* 0x000fda0003f1c000 */
[----:B------:R-:W-:Y:S05]  /*3ea0*/  @P0 BRA `(.L_x_9557) ;  /* 0x00000000005c0947 */ /* 0x000fea0003800000 */
[----:B------:R-:W1:Y:S01]  /*3eb0*/  MUFU.RCP R4, R10 ;  /* 0x0000000a00047308 */ /* 0x000e620000001000 */
[----:B------:R-:W-:Y:S01]  /*3ec0*/  BSSY.RECONVERGENT B3, `(.L_x_9558) ;  /* 0x0000013000037945 */ /* 0x000fe20003800200 */
[----:B-1----:R-:W-:-:S06]  /*3ed0*/  FMUL.FTZ R4, R11, R4 ;  /* 0x000000040b047220 */ /* 0x002fcc0000410000 */
[----:B------:R-:W1:Y:S02]  /*3ee0*/  FRND.TRUNC R4, R4 ;  /* 0x0000000400047307 */ /* 0x000e64000020d000 */
[----:B-1----:R-:W-:-:S05]  /*3ef0*/  FFMA R12, R4, R6, R11 ;  /* 0x00000006040c7223 */ /* 0x002fca000000000b */
        /* <DEDUP_REMOVED lines=15> */
.L_x_9559:
[----:B------:R-:W-:Y:S05]  /*3ff0*/  BSYNC.RECONVERGENT B3 ;  /* 0x0000000000037941 */ /* 0x000fea0003800200 */
.L_x_9558:
[----:B------:R-:W-:Y:S01]  /*4000*/  FFMA.FTZ R11, -R10, R4, R11 ;  /* 0x000000040a0b7223 */ /* 0x000fe2000001010b */
[----:B------:R-:W-:Y:S06]  /*4010*/  BRA `(.L_x_9556) ;  /* 0x0000000000707947 */ /* 0x000fec0003800000 */
.L_x_9557:
        /* <DEDUP_REMOVED lines=12> */
.L_x_9562:
[----:B------:R-:W-:-:S05]  /*40e0*/  VIMNMX.U32 R13, PT, PT, R12, 0xb800000, PT ;  /* 0x0b8000000c0d7848 */ /* 0x000fca0003fe0000 */
[----:B------:R-:W-:Y:S02]  /*40f0*/  IMAD.IADD R11, R13, 0x1, R11 ;  /* 0x000000010d0b7824 */ /* 0x000fe400078e020b */
[----:B------:R-:W-:Y:S02]  /*4100*/  IMAD.IADD R12, R12, 0x1, -R13 ;  /* 0x000000010c0c7824 */ /* 0x000fe400078e0a0d */
[----:B--2---:R-:W-:-:S03]  /*4110*/  FMUL.FTZ R14, R11, R7 ;  /* 0x000000070b0e7220 */ /* 0x004fc60000410000 */
[----:B------:R-:W-:Y:S01]  /*4120*/  ISETP.NE.AND P1, PT, R12, RZ, PT ;  /* 0x000000ff0c00720c */ /* 0x000fe20003f25270 */
[----:B------:R-:W-:-:S04]  /*4130*/  FFMA.FTZ R15, R14, -R8, R11 ;  /* 0x800000080e0f7223 */ /* 0x000fc8000001000b */
[----:B------:R-:W-:-:S04]  /*4140*/  FFMA.FTZ R14, R15, R7, R14 ;  /* 0x000000070f0e7223 */ /* 0x000fc8000001000e */
[----:B------:R-:W-:-:S04]  /*4150*/  FFMA.FTZ R15, R14, -R8, R11 ;  /* 0x800000080e0f7223 */ /* 0x000fc8000001000b */
[----:B------:R-:W-:-:S04]  /*4160*/  FFMA.FTZ.RZ R15, R15, R7, R14 ;  /* 0x000000070f0f7223 */ /* 0x000fc8000001c00e */
[----:B------:R-:W1:Y:S02]  /*4170*/  FRND.TRUNC R14, R15 ;  /* 0x0000000f000e7307 */ /* 0x000e64000020d000 */
[----:B-1----:R-:W-:-:S05]  /*4180*/  FFMA.FTZ R11, R14, -R8, R11 ;  /* 0x800000080e0b7223 */ /* 0x002fca000001000b */
[----:B------:R-:W-:-:S13]  /*4190*/  ISETP.NE.AND P0, PT, R11, RZ, PT ;  /* 0x000000ff0b00720c */ /* 0x000fda0003f05270 */
[----:B------:R-:W-:Y:S05]  /*41a0*/  @P0 BRA P1, `(.L_x_9562) ;  /* 0xfffffffc00cc0947 */ /* 0x000fea000083ffff */
.L_x_9561:
[----:B------:R-:W-:Y:S05]  /*41b0*/  BSYNC.RECONVERGENT B3 ;  /* 0x0000000000037941 */ /* 0x000fea0003800200 */
.L_x_9560:
[----:B------:R-:W-:-:S04]  /*41c0*/  FMUL.FTZ R11, R11, 1.1920928955078125e-07 ;  /* 0x340000000b0b7820 */ /* 0x000fc80000410000 */
[----:B------:R-:W-:-:S07]  /*41d0*/  FMUL.FTZ R11, R4, R11 ;  /* 0x0000000b040b7220 */ /* 0x000fce0000410000 */
.L_x_9556:
[----:B------:R-:W-:Y:S05]  /*41e0*/  BSYNC.RECONVERGENT B1 ;  /* 0x0000000000017941 */ /* 0x000fea0003800200 */
.L_x_9555:
        /* <DEDUP_REMOVED lines=19> */
.L_x_9554:
[----:B------:R-:W-:Y:S05]  /*4320*/  BSYNC.RECONVERGENT B2 ;  /* 0x0000000000027941 */ /* 0x000fea0003800200 */
.L_x_9553:
[----:B------:R-:W-:Y:S01]  /*4330*/  VIADD R11, R17, 0x80 ;  /* 0x00000080110b7836 */ /* 0x000fe20000000000 */
[----:B------:R-:W-:Y:S04]  /*4340*/  BSSY.RECONVERGENT B2, `(.L_x_9563) ;  /* 0x0000051000027945 */ /* 0x000fe80003800200 */
[----:B------:R-:W-:-:S13]  /*4350*/  ISETP.GE.AND P0, PT, R11, R26, PT ;  /* 0x0000001a0b00720c */ /* 0x000fda0003f06270 */
[----:B------:R-:W-:Y:S05]  /*4360*/  @P0 BRA `(.L_x_9564) ;  /* 0x0000000400380947 */ /* 0x000fea0003800000 */
[C---:B-----5:R-:W-:Y:S01]  /*4370*/  FSETP.GEU.FTZ.AND P0, PT, |R18|.reuse, |R3|, PT ;  /* 0x400000031200720b */ /* 0x060fe20003f1e200 */
[----:B------:R-:W-:Y:S01]  /*4380*/  BSSY.RECONVERGENT B1, `(.L_x_9565) ;  /* 0x0000038000017945 */ /* 0x000fe20003800200 */
[----:B------:R-:W-:-:S11]  /*4390*/  FADD.FTZ R11, |R18|, -RZ ;  /* 0x800000ff120b7221 */ /* 0x000fd60000010200 */
[----:B------:R-:W-:Y:S05]  /*43a0*/  @!P0 BRA `(.L_x_9566) ;  /* 0x0000000000d48947 */ /* 0x000fea0003800000 */
[----:B------:R-:W-:-:S13]  /*43b0*/  FSETP.GTU.FTZ.AND P0, PT, R11, R9, PT ;  /* 0x000000090b00720b */ /* 0x000fda0003f1c000 */
[----:B------:R-:W-:Y:S05]  /*43c0*/  @P0 BRA `(.L_x_9567) ;  /* 0x00000000005c0947 */ /* 0x000fea0003800000 */
[----:B------:R-:W4:Y:S01]  /*43d0*/  MUFU.RCP R12, R10 ;  /* 0x0000000a000c7308 */ /* 0x000f220000001000 */
[----:B------:R-:W-:Y:S01]  /*43e0*/  BSSY.RECONVERGENT B3, `(.L_x_9568) ;  /* 0x0000013000037945 */ /* 0x000fe20003800200 */
[----:B----4-:R-:W-:-:S06]  /*43f0*/  FMUL.FTZ R12, R11, R12 ;  /* 0x0000000c0b0c7220 */ /* 0x010fcc0000410000 */
[----:B------:R-:W4:Y:S02]  /*4400*/  FRND.TRUNC R12, R12 ;  /* 0x0000000c000c7307 */ /* 0x000f24000020d000 */
[----:B----4-:R-:W-:-:S05]  /*4410*/  FFMA R14, R12, R6, R11 ;  /* 0x000000060c0e7223 */ /* 0x010fca000000000b */
        /* <DEDUP_REMOVED lines=12> */
.L_x_9570:
[----:B------:R-:W-:Y:S01]  /*44e0*/  FSETP.GEU.FTZ.AND P0, PT, R14, -R10, PT ;  /* 0x8000000a0e00720b */ /* 0x000fe20003f1e000 */
[----:B------:R-:W-:-:S12]  /*44f0*/  FADD.FTZ R12, R12, -1 ;  /* 0xbf8000000c0c7421 */ /* 0x000fd80000010000 */
[----:B------:R-:W-:-:S07]  /*4500*/  @!P0 FADD.FTZ R12, R12, -1 ;  /* 0xbf8000000c0c8421 */ /* 0x000fce0000010000 */
.L_x_9569:
[----:B------:R-:W-:Y:S05]  /*4510*/  BSYNC.RECONVERGENT B3 ;  /* 0x0000000000037941 */ /* 0x000fea0003800200 */
.L_x_9568:
[----:B------:R-:W-:Y:S01]  /*4520*/  FFMA.FTZ R11, -R10, R12, R11 ;  /* 0x0000000c0a0b7223 */ /* 0x000fe2000001010b */
[----:B------:R-:W-:Y:S06]  /*4530*/  BRA `(.L_x_9566) ;  /* 0x0000000000707947 */ /* 0x000fec0003800000 */
.L_x_9567:
        /* <DEDUP_REMOVED lines=12> */
.L_x_9573:
[----:B------:R-:W-:-:S05]  /*4600*/  VIMNMX.U32 R14, PT, PT, R13, 0xb800000, PT ;  /* 0x0b8000000d0e7848 */ /* 0x000fca0003fe0000 */
[----:B------:R-:W-:Y:S02]  /*4610*/  IMAD.IADD R15, R14, 0x1, R12 ;  /* 0x000000010e0f7824 */ /* 0x000fe400078e020c */
[----:B------:R-:W-:Y:S02]  /*4620*/  IMAD.IADD R13, R13, 0x1, -R14 ;  /* 0x000000010d0d7824 */ /* 0x000fe400078e0a0e */
[----:B--2---:R-:W-:-:S03]  /*4630*/  FMUL.FTZ R12, R15, R7 ;  /* 0x000000070f0c7220 */ /* 0x004fc60000410000 */
[----:B------:R-:W-:Y:S01]  /*4640*/  ISETP.NE.AND P1, PT, R13, RZ, PT ;  /* 0x000000ff0d00720c */ /* 0x000fe20003f25270 */
[----:B-1-3--:R-:W-:-:S04]  /*4650*/  FFMA.FTZ R19, R12, -R8, R15 ;  /* 0x800000080c137223 */ /* 0x00afc8000001000f */
[----:B------:R-:W-:-:S04]  /*4660*/  FFMA.FTZ R12, R19, R7, R12 ;  /* 0x00000007130c7223 */ /* 0x000fc8000001000c */
[----:B------:R-:W-:-:S04]  /*4670*/  FFMA.FTZ R19, R12, -R8, R15 ;  /* 0x800000080c137223 */ /* 0x000fc8000001000f */
[----:B------:R-:W-:-:S04]  /*4680*/  FFMA.FTZ.RZ R19, R19, R7, R12 ;  /* 0x0000000713137223 */ /* 0x000fc8000001c00c */
[----:B------:R-:W1:Y:S02]  /*4690*/  FRND.TRUNC R12, R19 ;  /* 0x00000013000c7307 */ /* 0x000e64000020d000 */
[----:B-1----:R-:W-:-:S05]  /*46a0*/  FFMA.FTZ R12, R12, -R8, R15 ;  /* 0x800000080c0c7223 */ /* 0x002fca000001000f */
[----:B------:R-:W-:-:S13]  /*46b0*/  ISETP.NE.AND P0, PT, R12, RZ, PT ;  /* 0x000000ff0c00720c */ /* 0x000fda0003f05270 */
[----:B------:R-:W-:Y:S05]  /*46c0*/  @P0 BRA P1, `(.L_x_9573) ;  /* 0xfffffffc00cc0947 */ /* 0x000fea000083ffff */
.L_x_9572:
[----:B------:R-:W-:Y:S05]  /*46d0*/  BSYNC.RECONVERGENT B3 ;  /* 0x0000000000037941 */ /* 0x000fea0003800200 */
.L_x_9571:
[----:B------:R-:W-:-:S04]  /*46e0*/  FMUL.FTZ R12, R12, 1.1920928955078125e-07 ;  /* 0x340000000c0c7820 */ /* 0x000fc80000410000 */
[----:B------:R-:W-:-:S07]  /*46f0*/  FMUL.FTZ R11, R11, R12 ;  /* 0x0000000c0b0b7220 */ /* 0x000fce0000410000 */
.L_x_9566:
[----:B------:R-:W-:Y:S05]  /*4700*/  BSYNC.RECONVERGENT B1 ;  /* 0x0000000000017941 */ /* 0x000fea0003800200 */
.L_x_9565:
[C---:B------:R-:W-:Y:S01]  /*4710*/  FSETP.NAN.FTZ.AND P0, PT, |R11|.reuse, |R11|, PT ;  /* 0x4000000b0b00720b */ /* 0x040fe20003f18200 */
[----:B------:R-:W4:Y:S01]  /*4720*/  MUFU.RCP R14, R3 ;  /* 0x00000003000e7308 */ /* 0x000f220000001000 */
        /* <DEDUP_REMOVED lines=8> */
[----:B----4-:R-:W-:-:S12]  /*47b0*/  FMUL.FTZ R11, R11, R14 ;  /* 0x0000000e0b0b7220 */ /* 0x010fd80000410000 */
        /* <DEDUP_REMOVED lines=8> */
[----:B------:R-:W-:-:S07]  /*4840*/  @P0 IMAD.MOV.U32 R18, RZ, RZ, R12 ;  /* 0x000000ffff120224 */ /* 0x000fce00078e000c */
.L_x_9564:
[----:B------:R-:W-:Y:S05]  /*4850*/  BSYNC.RECONVERGENT B2 ;  /* 0x0000000000027941 */ /* 0x000fea0003800200 */
.L_x_9563:
        /* <DEDUP_REMOVED lines=27> */
.L_x_9581:
[----:B------:R-:W-:Y:S01]  /*4a10*/  FSETP.GEU.FTZ.AND P0, PT, R14, -R10, PT ;  /* 0x8000000a0e00720b */ /* 0x000fe20003f1e000 */
[----:B------:R-:W-:-:S12]  /*4a20*/  FADD.FTZ R12, R12, -1 ;  /* 0xbf8000000c0c7421 */ /* 0x000fd80000010000 */
[----:B------:R-:W-:-:S07]  /*4a30*/  @!P0 FADD.FTZ R12, R12, -1 ;  /* 0xbf8000000c0c8421 */ /* 0x000fce0000010000 */
.L_x_9580:
[----:B------:R-:W-:Y:S05]  /*4a40*/  BSYNC.RECONVERGENT B3 ;  /* 0x0000000000037941 */ /* 0x000fea0003800200 */
.L_x_9579:
[----:B------:R-:W-:Y:S01]  /*4a50*/  FFMA.FTZ R11, -R10, R12, R11 ;  /* 0x0000000c0a0b7223 */ /* 0x000fe2000001010b */
[----:B------:R-:W-:Y:S06]  /*4a60*/  BRA `(.L_x_9577) ;  /* 0x0000000000707947 */ /* 0x000fec0003800000 */
.L_x_9578:
        /* <DEDUP_REMOVED lines=12> */
.L_x_9584:
        /* <DEDUP_REMOVED lines=13> */
.L_x_9583:
[----:B------:R-:W-:Y:S05]  /*4c00*/  BSYNC.RECONVERGENT B3 ;  /* 0x0000000000037941 */ /* 0x000fea0003800200 */
.L_x_9582:
[----:B------:R-:W-:-:S04]  /*4c10*/  FMUL.FTZ R12, R12, 1.1920928955078125e-07 ;  /* 0x340000000c0c7820 */ /* 0x000fc80000410000 */
[----:B------:R-:W-:-:S07]  /*4c20*/  FMUL.FTZ R11, R11, R12 ;  /* 0x0000000c0b0b7220 */ /* 0x000fce0000410000 */
.L_x_9577:
[----:B------:R-:W-:Y:S05]  /*4c30*/  BSYNC.RECONVERGENT B1 ;  /* 0x0000000000017941 */ /* 0x000fea0003800200 */
.L_x_9576:
        /* <DEDUP_REMOVED lines=20> */
.L_x_9575:
[----:B------:R-:W-:Y:S05]  /*4d80*/  BSYNC.RECONVERGENT B2 ;  /* 0x0000000000027941 */ /* 0x000fea0003800200 */
.L_x_9574:
[----:B------:R-:W-:-:S05]  /*4d90*/  VIADD R11, R17, 0x180 ;  /* 0x00000180110b7836 */ /* 0x000fca0000000000 */
        /* <DEDUP_REMOVED lines=25> */
.L_x_9590:
[----:B------:R-:W-:Y:S01]  /*4f30*/  FSETP.GEU.FTZ.AND P0, PT, R6, -R10, PT ;  /* 0x8000000a0600720b */ /* 0x000fe20003f1e000 */
[----:B------:R-:W-:-:S12]  /*4f40*/  FADD.FTZ R0, R0, -1 ;  /* 0xbf80000000007421 */ /* 0x000fd80000010000 */
[----:B------:R-:W-:-:S07]  /*4f50*/  @!P0 FADD.FTZ R0, R0, -1 ;  /* 0xbf80000000008421 */ /* 0x000fce0000010000 */
.L_x_9589:
[----:B------:R-:W-:Y:S05]  /*4f60*/  BSYNC.RECONVERGENT B2 ;  /* 0x0000000000027941 */ /* 0x000fea0003800200 */
.L_x_9588:
[----:B------:R-:W-:Y:S01]  /*4f70*/  FFMA.FTZ R11, -R10, R0, R11 ;  /* 0x000000000a0b7223 */ /* 0x000fe2000001010b */
[----:B------:R-:W-:Y:S06]  /*4f80*/  BRA `(.L_x_9586) ;  /* 0x0000000000707947 */ /* 0x000fec0003800000 */
.L_x_9587:
        /* <DEDUP_REMOVED lines=12> */
.L_x_9593:
        /* <DEDUP_REMOVED lines=9> */
[----:B------:R-:W2:Y:S02]  /*50e0*/  FRND.TRUNC R6, R9 ;  /* 0x0000000900067307 */ /* 0x000ea4000020d000 */
[----:B--2---:R-:W-:-:S05]  /*50f0*/  FFMA.FTZ R11, R6, -R8, R11 ;  /* 0x80000008060b7223 */ /* 0x004fca000001000b */
[----:B------:R-:W-:-:S13]  /*5100*/  ISETP.NE.AND P0, PT, R11, RZ, PT ;  /* 0x000000ff0b00720c */ /* 0x000fda0003f05270 */
[----:B------:R-:W-:Y:S05]  /*5110*/  @P0 BRA P1, `(.L_x_9593) ;  /* 0xfffffffc00cc0947 */ /* 0x000fea000083ffff */
.L_x_9592:
[----:B------:R-:W-:Y:S05]  /*5120*/  BSYNC.RECONVERGENT B2 ;  /* 0x0000000000027941 */ /* 0x000fea0003800200 */
.L_x_9591:
[----:B------:R-:W-:-:S04]  /*5130*/  FMUL.FTZ R11, R11, 1.1920928955078125e-07 ;  /* 0x340000000b0b7820 */ /* 0x000fc80000410000 */
[----:B------:R-:W-:-:S07]  /*5140*/  FMUL.FTZ R11, R10, R11 ;  /* 0x0000000b0a0b7220 */ /* 0x000fce0000410000 */
.L_x_9586:
[----:B------:R-:W-:Y:S05]  /*5150*/  BSYNC.RECONVERGENT B1 ;  /* 0x0000000000017941 */ /* 0x000fea0003800200 */
.L_x_9585:
[C---:B------:R-:W-:Y:S01]  /*5160*/  FSETP.NAN.FTZ.AND P0, PT, |R11|.reuse, |R11|, PT ;  /* 0x4000000b0b00720b */ /* 0x040fe20003f18200 */
[----:B--2---:R-:W2:Y:S01]  /*5170*/  MUFU.RCP R7, R3 ;  /* 0x0000000300077308 */ /* 0x004ea20000001000 */
        /* <DEDUP_REMOVED lines=11> */
[----:B------:R-:W2:Y:S01]  /*5230*/  @P0 FRND.FTZ.FLOOR R5, R0 ;  /* 0x0000000000050307 */ /* 0x000ea20000215000 */
[----:B------:R-:W-:-:S05]  /*5240*/  @!P0 FMUL.FTZ R24, R7, R24 ;  /* 0x0000001807188220 */ /* 0x000fca0000410000 */
[----:B------:R-:W-:Y:S01]  /*5250*/  @!P0 LOP3.LUT R24, RZ, 0x80000000, R24, 0xb8, !PT ;  /* 0x80000000ff188812 */ /* 0x000fe200078eb818 */
[----:B--2---:R-:W-:-:S05]  /*5260*/  @P0 FADD.FTZ R6, R0, -R5 ;  /* 0x8000000500060221 */ /* 0x004fca0000010000 */
[----:B------:R-:W-:-:S13]  /*5270*/  FSETP.GT.AND P1, PT, R6, 0.5, P0 ;  /* 0x3f0000000600780b */ /* 0x000fda0000724000 */
[----:B------:R-:W-:-:S04]  /*5280*/  @P1 FADD.FTZ R5, R5, 1 ;  /* 0x3f80000005051421 */ /* 0x000fc80000010000 */
[----:B------:R-:W-:-:S07]  /*5290*/  @P0 IMAD.MOV.U32 R24, RZ, RZ, R5 ;  /* 0x000000ffff180224 */ /* 0x000fce00078e0005 */
.L_x_9552:
[----:B------:R-:W-:Y:S05]  /*52a0*/  BSYNC.RECONVERGENT B0 ;  /* 0x0000000000007941 */ /* 0x000fea0003800200 */
.L_x_9550:
[----:B-----5:R-:W4:Y:S01]  /*52b0*/  LDC.U8 R16, c[0x0][0x3ac] ;  /* 0x0000eb00ff107b82 */ /* 0x020f220000000000 */
[----:B------:R-:W-:Y:S01]  /*52c0*/  ISETP.GE.AND P0, PT, R17, R26, PT ;  /* 0x0000001a1100720c */ /* 0x000fe20003f06270 */
[----:B------:R-:W-:Y:S04]  /*52d0*/  BSSY.RECONVERGENT B7, `(.L_x_9594) ;  /* 0x00002b7000077945 */ /* 0x000fe80003800200 */
[----:B------:R-:W-:Y:S08]  /*52e0*/  BSSY.RELIABLE B6, `(.L_x_9595) ;  /* 0x00001d1000067945 */ /* 0x000ff00003800100 */
[----:B------:R-:W-:Y:S05]  /*52f0*/  @P0 BRA `(.L_x_9596) ;  /* 0x0000001c00300947 */ /* 0x000fea0003800000 */
[----:B------:R-:W5:Y:S01]  /*5300*/  LDCU UR4, c[0x0][0x3b0] ;  /* 0x00007600ff0477ac */ /* 0x000f620008000800 */
[----:B0-----:R-:W0:Y:S01]  /*5310*/  LDC.64 R8, c[0x0][0x390] ;  /* 0x0000e400ff087b82 */ /* 0x001e220000000a00 */
[----:B------:R-:W-:Y:S01]  /*5320*/  IMAD R0, R2, 0x200, R17 ;  /* 0x0000020002007824 */ /* 0x000fe200078e0211 */
[----:B----4-:R-:W-:-:S03]  /*5330*/  PRMT R5, R16, 0x9910, RZ ;  /* 0x0000991010057816 */ /* 0x010fc600000000ff */
        /* <DEDUP_REMOVED lines=17> */
.L_x_9600:
[----:B------:R-:W0:Y:S02]  /*5450*/  F2I.S64.TRUNC R4, R4 ;  /* 0x0000000400047311 */ /* 0x000e24000020d900 */
[----:B0-----:R-:W-:-:S05]  /*5460*/  IMAD.MOV.U32 R3, RZ, RZ, R4 ;  /* 0x000000ffff037224 */ /* 0x001fca00078e0004 */
[----:B------:R0:W-:Y:S01]  /*5470*/  STG.E.U8 desc[UR36][R8.64], R3 ;  /* 0x0000000308007986 */ /* 0x0001e2000c101124 */
[----:B------:R-:W-:Y:S05]  /*5480*/  BRA `(.L_x_9602) ;  /* 0x0000000c002c7947 */ /* 0x000fea0003800000 */
.L_x_9599:
        /* <DEDUP_REMOVED lines=9> */
.L_x_9604:
[----:B------:R-:W0:Y:S02]  /*5520*/  F2I.FTZ.TRUNC.NTZ R3, R4 ;  /* 0x0000000400037305 */ /* 0x000e24000021f100 */
[----:B0-----:R0:W-:Y:S01]  /*5530*/  STG.E desc[UR36][R8.64], R3 ;  /* 0x0000000308007986 */ /* 0x0011e2000c101924 */
[----:B------:R-:W-:Y:S05]  /*5540*/  BRA `(.L_x_9602) ;  /* 0x0000000800fc7947 */ /* 0x000fea0003800000 */
.L_x_9603:
[----:B------:R-:W0:Y:S02]  /*5550*/  F2I.FTZ.TRUNC.NTZ R3, R4 ;  /* 0x0000000400037305 */ /* 0x000e24000021f100 */
[----:B0-----:R0:W-:Y:S01]  /*5560*/  STG.E.U16 desc[UR36][R8.64], R3 ;  /* 0x0000000308007986 */ /* 0x0011e2000c101524 */
[----:B------:R-:W-:Y:S05]  /*5570*/  BRA `(.L_x_9602) ;  /* 0x0000000800f07947 */ /* 0x000fea0003800000 */
.L_x_9598:
        /* <DEDUP_REMOVED lines=8> */
.L_x_9606:
[----:B------:R-:W-:-:S05]  /*5600*/  F2FP.F16.F32.PACK_AB R4, RZ, R4 ;  /* 0x00000004ff04723e */ /* 0x000fca00000000ff */
[----:B------:R0:W-:Y:S01]  /*5610*/  STG.E.U16 desc[UR36][R8.64], R4 ;  /* 0x0000000408007986 */ /* 0x0001e2000c101524 */
[----:B------:R-:W-:Y:S05]  /*5620*/  BRA `(.L_x_9602) ;  /* 0x0000000800c47947 */ /* 0x000fea0003800000 */
.L_x_9605:
        /* <DEDUP_REMOVED lines=9> */
.L_x_9608:
[----:B------:R-:W-:-:S04]  /*56c0*/  F2FP.F16.F32.PACK_AB R3, RZ, R4 ;  /* 0x00000004ff03723e */ /* 0x000fc800000000ff */
[----:B------:R-:W-:-:S05]  /*56d0*/  PRMT R3, R3, 0x5410, RZ ;  /* 0x0000541003037816 */ /* 0x000fca00000000ff */
[----:B------:R0:W-:Y:S01]  /*56e0*/  STG.E desc[UR36][R8.64], R3 ;  /* 0x0000000308007986 */ /* 0x0001e2000c101924 */
[----:B------:R-:W-:Y:S05]  /*56f0*/  BRA `(.L_x_9602) ;  /* 0x0000000800907947 */ /* 0x000fea0003800000 */
.L_x_9607:
[----:B------:R-:W-:-:S06]  /*5700*/  FMUL.FTZ R4, R4, 1 ;  /* 0x3f80000004047820 */ /* 0x000fcc0000410000 */
[----:B------:R-:W0:Y:S02]  /*5710*/  F2F.F64.F32 R4, R4 ;  /* 0x0000000400047310 */ /* 0x000e240000201800 */
[----:B0-----:R0:W-:Y:S01]  /*5720*/  STG.E.64 desc[UR36][R8.64], R4 ;  /* 0x0000000408007986 */ /* 0x0011e2000c101b24 */
[----:B------:R-:W-:Y:S05]  /*5730*/  BRA `(.L_x_9602) ;  /* 0x0000000800807947 */ /* 0x000fea0003800000 */
.L_x_9597:
        /* <DEDUP_REMOVED lines=12> */
.L_x_9611:
[----:B------:R-:W-:Y:S01]  /*5800*/  FMUL.FTZ R4, R4, 1 ;  /* 0x3f80000004047820 */ /* 0x000fe20000410000 */
[----:B--2---:R-:W-:-:S05]  /*5810*/  CS2R R6, SRZ ;  /* 0x0000000000067805 */ /* 0x004fca000001ff00 */
[----:B------:R-:W0:Y:S02]  /*5820*/  F2F.F64.F32 R4, R4 ;  /* 0x0000000400047310 */ /* 0x000e240000201800 */
[----:B0-----:R0:W-:Y:S01]  /*5830*/  STG.E.128 desc[UR36][R8.64], R4 ;  /* 0x0000000408007986 */ /* 0x0011e2000c101d24 */
[----:B------:R-:W-:Y:S05]  /*5840*/  BRA `(.L_x_9602) ;  /* 0x00000008003c7947 */ /* 0x000fea0003800000 */
.L_x_9610:
        /* <DEDUP_REMOVED lines=18> */
.L_x_9615:
[----:B------:R-:W-:Y:S05]  /*5970*/  BSYNC.RECONVERGENT B0 ;  /* 0x0000000000007941 */ /* 0x000fea0003800200 */
.L_x_9614:
[----:B------:R-:W-:-:S05]  /*5980*/  LOP3.LUT R5, R0, 0x80, R5, 0xf8, !PT ;  /* 0x0000008000057812 */ /* 0x000fca00078ef805 */
[----:B------:R0:W-:Y:S01]  /*5990*/  STG.E.U8 desc[UR36][R8.64], R5 ;  /* 0x0000000508007986 */ /* 0x0001e2000c101124 */
[----:B------:R-:W-:Y:S05]  /*59a0*/  BRA `(.L_x_9602) ;  /* 0x0000000400e47947 */ /* 0x000fea0003800000 */
.L_x_9613:
[----:B------:R-:W-:Y:S01]  /*59b0*/  LOP3.LUT R5, R4, 0x7fffffff, RZ, 0xc0, !PT ;  /* 0x7fffffff04057812 */ /* 0x000fe200078ec0ff */
[----:B------:R-:W-:Y:S01]  /*59c0*/  BSSY.RECONVERGENT B0, `(.L_x_9616) ;  /* 0x000000d000007945 */ /* 0x000fe20003800200 */
[----:B--2---:R-:W-:Y:S02]  /*59d0*/  SHF.R.U32.HI R7, RZ, 0x18, R4 ;  /* 0x00000018ff077819 */ /* 0x004fe40000011604 */
        /* <DEDUP_REMOVED lines=11> */
.L_x_9617:
[----:B------:R-:W-:Y:S05]  /*5a90*/  BSYNC.RECONVERGENT B0 ;  /* 0x0000000000007941 */ /* 0x000fea0003800200 */
.L_x_9616:
[----:B------:R-:W-:-:S05]  /*5aa0*/  LOP3.LUT R3, R0, 0x80, R7, 0xf8, !PT ;  /* 0x0000008000037812 */ /* 0x000fca00078ef807 */
[----:B------:R4:W-:Y:S01]  /*5ab0*/  STG.E.U8 desc[UR36][R8.64], R3 ;  /* 0x0000000308007986 */ /* 0x0009e2000c101124 */
[----:B------:R-:W-:Y:S05]  /*5ac0*/  BRA `(.L_x_9602) ;  /* 0x00000004009c7947 */ /* 0x000fea0003800000 */
.L_x_9612:
[----:B------:R-:W-:-:S05]  /*5ad0*/  F2FP.BF16.F32.PACK_AB R4, RZ, R4 ;  /* 0x00000004ff04723e */ /* 0x000fca00000010ff */
[----:B------:R0:W-:Y:S01]  /*5ae0*/  STG.E.U16 desc[UR36][R8.64], R4 ;  /* 0x0000000408007986 */ /* 0x0001e2000c101524 */
[----:B------:R-:W-:Y:S05]  /*5af0*/  BRA `(.L_x_9602) ;  /* 0x0000000400907947 */ /* 0x000fea0003800000 */
.L_x_9609:
        /* <DEDUP_REMOVED lines=11> */
.L_x_9620:
        /* <DEDUP_REMOVED lines=12> */
.L_x_9623:
[----:B------:R-:W-:-:S04]  /*5c70*/  SHF.R.U32.HI R0, RZ, 0x14, R4 ;  /* 0x00000014ff007819 */ /* 0x000fc80000011604 */
[----:B------:R-:W-:-:S04]  /*5c80*/  LOP3.LUT R3, R0, 0x1, RZ, 0xc0, !PT ;  /* 0x0000000100037812 */ /* 0x000fc800078ec0ff */
[----:B------:R-:W-:-:S04]  /*5c90*/  IADD3 R0, PT, PT, R4, 0x487ffff, R3 ;  /* 0x0487ffff04007810 */ /* 0x000fc80007ffe003 */
[----:B------:R-:W-:-:S04]  /*5ca0*/  SHF.R.U32.HI R0, RZ, 0x14, R0 ;  /* 0x00000014ff007819 */ /* 0x000fc80000011600 */
[----:B------:R-:W-:-:S07]  /*5cb0*/  LOP3.LUT R3, R0, 0xff, RZ, 0xc0, !PT ;  /* 0x000000ff00037812 */ /* 0x000fce00078ec0ff */
.L_x_9624:
[----:B------:R-:W-:-:S04]  /*5cc0*/  SHF.R.U32.HI R4, RZ, 0x18, R4 ;  /* 0x00000018ff047819 */ /* 0x000fc80000011604 */
[----:B------:R-:W-:-:S04]  /*5cd0*/  LOP3.LUT R3, R3, 0x80, R4, 0xf8, !PT ;  /* 0x0000008003037812 */ /* 0x000fc800078ef804 */
[----:B------:R-:W-:-:S07]  /*5ce0*/  PRMT R0, R3, 0x7610, R0 ;  /* 0x0000761003007816 */ /* 0x000fce0000000000 */
.L_x_9622:
[----:B------:R-:W-:Y:S05]  /*5cf0*/  BSYNC.RECONVERGENT B0 ;  /* 0x0000000000007941 */ /* 0x000fea0003800200 */
.L_x_9621:
[----:B------:R0:W-:Y:S01]  /*5d00*/  STG.E.U8 desc[UR36][R8.64], R0 ;  /* 0x0000000008007986 */ /* 0x0001e2000c101124 */
[----:B------:R-:W-:Y:S05]  /*5d10*/  BRA `(.L_x_9602) ;  /* 0x0000000400087947 */ /* 0x000fea0003800000 */
.L_x_9619:
        /* <DEDUP_REMOVED lines=12> */
.L_x_9627:
[----:B------:R-:W-:-:S04]  /*5de0*/  SHF.R.U32.HI R0, RZ, 0x15, R4 ;  /* 0x00000015ff007819 */ /* 0x000fc80000011604 */
[----:B------:R-:W-:-:S04]  /*5df0*/  LOP3.LUT R3, R0, 0x1, RZ, 0xc0, !PT ;  /* 0x0000000100037812 */ /* 0x000fc800078ec0ff */
[----:B------:R-:W-:-:S04]  /*5e00*/  IADD3 R0, PT, PT, R4, 0x88fffff, R3 ;  /* 0x088fffff04007810 */ /* 0x000fc80007ffe003 */
[----:B------:R-:W-:-:S04]  /*5e10*/  SHF.R.U32.HI R0, RZ, 0x15, R0 ;  /* 0x00000015ff007819 */ /* 0x000fc80000011600 */
[----:B------:R-:W-:-:S07]  /*5e20*/  LOP3.LUT R3, R0, 0xff, RZ, 0xc0, !PT ;  /* 0x000000ff00037812 */ /* 0x000fce00078ec0ff */
.L_x_9628:
[----:B------:R-:W-:-:S04]  /*5e30*/  SHF.R.U32.HI R4, RZ, 0x18, R4 ;  /* 0x00000018ff047819 */ /* 0x000fc80000011604 */
[----:B------:R-:W-:-:S04]  /*5e40*/  LOP3.LUT R3, R3, 0x80, R4, 0xf8, !PT ;  /* 0x0000008003037812 */ /* 0x000fc800078ef804 */
[----:B------:R-:W-:-:S07]  /*5e50*/  PRMT R0, R3, 0x7610, R0 ;  /* 0x0000761003007816 */ /* 0x000fce0000000000 */
.L_x_9626:
[----:B------:R-:W-:Y:S05]  /*5e60*/  BSYNC.RECONVERGENT B0 ;  /* 0x0000000000007941 */ /* 0x000fea0003800200 */
.L_x_9625:
[----:B------:R0:W-:Y:S01]  /*5e70*/  STG.E.U8 desc[UR36][R8.64], R0 ;  /* 0x0000000008007986 */ /* 0x0001e2000c101124 */
[----:B------:R-:W-:Y:S05]  /*5e80*/  BRA `(.L_x_9602) ;  /* 0x0000000000ac7947 */ /* 0x000fea0003800000 */
.L_x_9618:
[----:B------:R-:W-:-:S13]  /*5e90*/  ISETP.NE.AND P0, PT, R0, 0x1c, PT ;  /* 0x0000001c0000780c */ /* 0x000fda0003f05270 */
[----:B------:R-:W-:Y:S05]  /*5ea0*/  @!P0 BRA `(.L_x_9629) ;  /* 0x00000000009c8947 */ /* 0x000fea0003800000 */
[----:B------:R-:W-:-:S13]  /*5eb0*/  ISETP.NE.AND P0, PT, R0, 0x1d, PT ;  /* 0x0000001d0000780c */ /* 0x000fda0003f05270 */
[----:B------:R-:W-:Y:S05]  /*5ec0*/  @!P0 BRA `(.L_x_9630) ;  /* 0x0000000000888947 */ /* 0x000fea0003800000 */
[----:B------:R-:W-:-:S13]  /*5ed0*/  ISETP.NE.AND P0, PT, R0, 0x2c, PT ;  /* 0x0000002c0000780c */ /* 0x000fda0003f05270 */
[----:B------:R-:W-:Y:S05]  /*5ee0*/  @!P0 BRA `(.L_x_9631) ;  /* 0x0000000000448947 */ /* 0x000fea0003800000 */
.L_x_9601:
[----:B------:R-:W-:Y:S01]  /*5ef0*/  MOV R14, 0x0 ;  /* 0x00000000000e7802 */ /* 0x000fe20000000f00 */
[----:B------:R-:W0:Y:S01]  /*5f00*/  LDCU.64 UR6, c[0x4][0x178] ;  /* 0x01002f00ff0677ac */ /* 0x000e220008000a00 */
[----:B------:R-:W-:Y:S02]  /*5f10*/  IMAD.MOV.U32 R8, RZ, RZ, 0x65 ;  /* 0x00000065ff087424 */ /* 0x000fe400078e00ff */
[----:B------:R-:W-:Y:S01]  /*5f20*/  IMAD.MOV.U32 R12, RZ, RZ, 0x1 ;  /* 0x00000001ff0c7424 */ /* 0x000fe200078e00ff */
[----:B------:R-:W4:Y:S01]  /*5f30*/  LDCU.64 UR8, c[0x4][0x180] ;  /* 0x01003000ff0877ac */ /* 0x000f220008000a00 */
[----:B------:R-:W1:Y:S01]  /*5f40*/  LDC.64 R14, c[0x4][R14] ;  /* 0x010000000e0e7b82 */ /* 0x000e620000000a00 */
[----:B------:R-:W-:Y:S01]  /*5f50*/  IMAD.MOV.U32 R13, RZ, RZ, RZ ;  /* 0x000000ffff0d7224 */ /* 0x000fe200078e00ff */
[----:B------:R-:W5:Y:S01]  /*5f60*/  LDCU.64 UR4, c[0x4][0x70] ;  /* 0x01000e00ff0477ac */ /* 0x000f620008000a00 */
[----:B0-----:R-:W-:Y:S02]  /*5f70*/  IMAD.U32 R4, RZ, RZ, UR6 ;  /* 0x00000006ff047e24 */ /* 0x001fe4000f8e00ff */
[----:B------:R-:W-:-:S02]  /*5f80*/  IMAD.U32 R5, RZ, RZ, UR7 ;  /* 0x00000007ff057e24 */ /* 0x000fc4000f8e00ff */
[----:B----4-:R-:W-:Y:S02]  /*5f90*/  IMAD.U32 R6, RZ, RZ, UR8 ;  /* 0x00000008ff067e24 */ /* 0x010fe4000f8e00ff */
[----:B--2---:R-:W-:Y:S02]  /*5fa0*/  IMAD.U32 R7, RZ, RZ, UR9 ;  /* 0x00000009ff077e24 */ /* 0x004fe4000f8e00ff */
[----:B-----5:R-:W-:Y:S02]  /*5fb0*/  IMAD.U32 R10, RZ, RZ, UR4 ;  /* 0x00000004ff0a7e24 */ /* 0x020fe4000f8e00ff */
[----:B------:R-:W-:-:S07]  /*5fc0*/  IMAD.U32 R11, RZ, RZ, UR5 ;  /* 0x00000005ff0b7e24 */ /* 0x000fce000f8e00ff */
[----:B------:R-:W-:-:S07]  /*5fd0*/  LEPC R20, `(.L_x_9632) ;  /* 0x000000001014794e */ /* 0x000fce0000000000 */
[----:B-1-3--:R-:W-:Y:S05]  /*5fe0*/  CALL.ABS.NOINC R14 ;  /* 0x000000000e007343 */ /* 0x00afea0003c00000 */
.L_x_9632:
[----:B------:R-:W-:Y:S05]  /*5ff0*/  BRA `(.L_x_9602) ;  /* 0x0000000000507947 */ /* 0x000fea0003800000 */
.L_x_9631:
        /* <DEDUP_REMOVED lines=15> */
.L_x_9630:
[----:B------:R-:W0:Y:S02]  /*60f0*/  F2I.U64.TRUNC R4, R4 ;  /* 0x0000000400047311 */ /* 0x000e24000020d800 */
[----:B0-----:R0:W-:Y:S01]  /*6100*/  STG.E.64 desc[UR36][R8.64], R4 ;  /* 0x0000000408007986 */ /* 0x0011e2000c101b24 */
[----:B------:R-:W-:Y:S05]  /*6110*/  BRA `(.L_x_9602) ;  /* 0x0000000000087947 */ /* 0x000fea0003800000 */
.L_x_9629:
[----:B------:R-:W0:Y:S02]  /*6120*/  F2I.FTZ.U32.TRUNC.NTZ R3, R4 ;  /* 0x0000000400037305 */ /* 0x000e24000021f000 */
[----:B0-----:R0:W-:Y:S02]  /*6130*/  STG.E desc[UR36][R8.64], R3 ;  /* 0x0000000308007986 */ /* 0x0011e4000c101924 */
.L_x_9602:
[----:B------:R-:W-:-:S05]  /*6140*/  VIADD R17, R17, 0x80 ;  /* 0x0000008011117836 */ /* 0x000fca0000000000 */
[----:B------:R-:W-:-:S13]  /*6150*/  ISETP.GE.AND P0, PT, R17, R26, PT ;  /* 0x0000001a1100720c */ /* 0x000fda0003f06270 */
[----:B------:R-:W-:Y:S05]  /*6160*/  @P0 BREAK.RELIABLE B6 ;  /* 0x0000000000060942 */ /* 0x000fea0003800100 */
[----:B------:R-:W-:Y:S05]  /*6170*/  @P0 BRA `(.L_x_9633) ;  /* 0x0000001c00300947 */ /* 0x000fea0003800000 */
[----:B------:R-:W5:Y:S01]  /*6180*/  LDCU UR4, c[0x0][0x3b0] ;  /* 0x00007600ff0477ac */ /* 0x000f620008000800 */
[----:B0---4-:R-:W0:Y:S01]  /*6190*/  LDC.64 R8, c[0x0][0x390] ;  /* 0x0000e400ff087b82 */ /* 0x011e220000000a00 */
        /* <DEDUP_REMOVED lines=19> */
.L_x_9637:
[----:B-1-3--:R-:W0:Y:S02]  /*62d0*/  F2I.S64.TRUNC R18, R18 ;  /* 0x0000001200127311 */ /* 0x00ae24000020d900 */
[----:B0-----:R-:W-:-:S05]  /*62e0*/  IMAD.MOV.U32 R3, RZ, RZ, R18 ;  /* 0x000000ffff037224 */ /* 0x001fca00078e0012 */
[----:B------:R0:W-:Y:S01]  /*62f0*/  STG.E.U8 desc[UR36][R8.64], R3 ;  /* 0x0000000308007986 */ /* 0x0001e2000c101124 */
[----:B------:R-:W-:Y:S05]  /*6300*/  BRA `(.L_x_9639) ;  /* 0x0000000c00287947 */ /* 0x000fea0003800000 */
.L_x_9636:
[----:B------:R-:W-:-:S13]  /*6310*/  ISETP.NE.AND P0, PT, R0, 0x2, PT ;  /* 0x000000020000780c */ /* 0x000fda0003f05270 */
[----:B------:R-:W-:Y:S05]  /*6320*/  @!P0 BRA `(.L_x_9640) ;  /* 0x0000000000288947 */ /* 0x000fea0003800000 */
[----:B------:R-:W-:-:S13]  /*6330*/  ISETP.NE.AND P0, PT, R0, 0x3, PT ;  /* 0x000000030000780c */ /* 0x000fda0003f05270 */
[----:B------:R-:W-:Y:S05]  /*6340*/  @!P0 BRA `(.L_x_9641) ;  /* 0x0000000000148947 */ /* 0x000fea0003800000 */
[----:B------:R-:W-:-:S13]  /*6350*/  ISETP.NE.AND P0, PT, R0, 0x4, PT ;  /* 0x000000040000780c */ /* 0x000fda0003f05270 */
[----:B------:R-:W-:Y:S05]  /*6360*/  @P0 BRA `(.L_x_9638) ;  /* 0x0000000800380947 */ /* 0x000fea0003800000 */
[----:B-1-3--:R-:W0:Y:S02]  /*6370*/  F2I.S64.TRUNC R18, R18 ;  /* 0x0000001200127311 */ /* 0x00ae24000020d900 */
[----:B0-----:R0:W-:Y:S01]  /*6380*/  STG.E.64 desc[UR36][R8.64], R18 ;  /* 0x0000001208007986 */ /* 0x0011e2000c101b24 */
[----:B------:R-:W-:Y:S05]  /*6390*/  BRA `(.L_x_9639) ;  /* 0x0000000c00047947 */ /* 0x000fea0003800000 */
.L_x_9641:
[----:B------:R-:W0:Y:S02]  /*63a0*/  F2I.FTZ.TRUNC.NTZ R3, R18 ;  /* 0x0000001200037305 */ /* 0x000e24000021f100 */
[----:B0-----:R0:W-:Y:S01]  /*63b0*/  STG.E desc[UR36][R8.64], R3 ;  /* 0x0000000308007986 */ /* 0x0011e2000c101924 */
[----:B------:R-:W-:Y:S05]  /*63c0*/  BRA `(.L_x_9639) ;  /* 0x0000000800f87947 */ /* 0x000fea0003800000 */
.L_x_9640:
[----:B------:R-:W0:Y:S02]  /*63d0*/  F2I.FTZ.TRUNC.NTZ R3, R18 ;  /* 0x0000001200037305 */ /* 0x000e24000021f100 */
[----:B0-----:R0:W-:Y:S01]  /*63e0*/  STG.E.U16 desc[UR36][R8.64], R3 ;  /* 0x0000000308007986 */ /* 0x0011e2000c101524 */
[----:B------:R-:W-:Y:S05]  /*63f0*/  BRA `(.L_x_9639) ;  /* 0x0000000800ec7947 */ /* 0x000fea0003800000 */
.L_x_9635:
        /* <DEDUP_REMOVED lines=8> */
.L_x_9643:
[----:B------:R-:W-:-:S05]  /*6480*/  F2FP.F16.F32.PACK_AB R18, RZ, R18 ;  /* 0x00000012ff12723e */ /* 0x000fca00000000ff */
[----:B------:R0:W-:Y:S01]  /*6490*/  STG.E.U16 desc[UR36][R8.64], R18 ;  /* 0x0000001208007986 */ /* 0x0001e2000c101524 */
[----:B------:R-:W-:Y:S05]  /*64a0*/  BRA `(.L_x_9639) ;  /* 0x0000000800c07947 */ /* 0x000fea0003800000 */
.L_x_9642:
[----:B------:R-:W-:-:S13]  /*64b0*/  ISETP.NE.AND P0, PT, R0, 0x7, PT ;  /* 0x000000070000780c */ /* 0x000fda0003f05270 */
[----:B------:R-:W-:Y:S05]  /*64c0*/  @!P0 BRA `(.L_x_9644) ;  /* 0x00000000002c8947 */ /* 0x000fea0003800000 */
[----:B------:R-:W-:-:S13]  /*64d0*/  ISETP.NE.AND P0, PT, R0, 0x8, PT ;  /* 0x000000080000780c */ /* 0x000fda0003f05270 */
[----:B------:R-:W-:Y:S05]  /*64e0*/  @!P0 BRA `(.L_x_9645) ;  /* 0x0000000000148947 */ /* 0x000fea0003800000 */
[----:B------:R-:W-:-:S13]  /*64f0*/  ISETP.NE.AND P0, PT, R0, 0x9, PT ;  /* 0x000000090000780c */ /* 0x000fda0003f05270 */
[----:B------:R-:W-:Y:S05]  /*6500*/  @P0 BRA `(.L_x_9638) ;  /* 0x0000000400d00947 */ /* 0x000fea0003800000 */
[----:B-1-3--:R-:W-:-:S05]  /*6510*/  IMAD.MOV.U32 R19, RZ, RZ, RZ ;  /* 0x000000ffff137224 */ /* 0x00afca00078e00ff */
[----:B------:R0:W-:Y:S01]  /*6520*/  STG.E.64 desc[UR36][R8.64], R18 ;  /* 0x0000001208007986 */ /* 0x0001e2000c101b24 */
[----:B------:R-:W-:Y:S05]  /*6530*/  BRA `(.L_x_9639) ;  /* 0x00000008009c7947 */ /* 0x000fea0003800000 */
.L_x_9645:
[----:B------:R-:W-:-:S04]  /*6540*/  F2FP.F16.F32.PACK_AB R3, RZ, R18 ;  /* 0x00000012ff03723e */ /* 0x000fc800000000ff */
[----:B------:R-:W-:-:S05]  /*6550*/  PRMT R3, R3, 0x5410, RZ ;  /* 0x0000541003037816 */ /* 0x000fca00000000ff */
[----:B------:R0:W-:Y:S01]  /*6560*/  STG.E desc[UR36][R8.64], R3 ;  /* 0x0000000308007986 */ /* 0x0001e2000c101924 */
[----:B------:R-:W-:Y:S05]  /*6570*/  BRA `(.L_x_9639) ;  /* 0x00000008008c7947 */ /* 0x000fea0003800000 */
.L_x_9644:
[----:B------:R-:W-:-:S06]  /*6580*/  FMUL.FTZ R4, R18, 1 ;  /* 0x3f80000012047820 */ /* 0x000fcc0000410000 */
[----:B------:R-:W0:Y:S02]  /*6590*/  F2F.F64.F32 R4, R4 ;  /* 0x0000000400047310 */ /* 0x000e240000201800 */
[----:B0-----:R0:W-:Y:S01]  /*65a0*/  STG.E.64 desc[UR36][R8.64], R4 ;  /* 0x0000000408007986 */ /* 0x0011e2000c101b24 */
[----:B------:R-:W-:Y:S05]  /*65b0*/  BRA `(.L_x_9639) ;  /* 0x00000008007c7947 */ /* 0x000fea0003800000 */
.L_x_9634:
        /* <DEDUP_REMOVED lines=13> */
.L_x_9649:
        /* <DEDUP_REMOVED lines=16> */
.L_x_9652:
[----:B------:R-:W-:-:S04]  /*6790*/  SHF.R.U32.HI R18, RZ, 0x18, R18 ;  /* 0x00000018ff127819 */ /* 0x000fc80000011612 */
[----:B------:R-:W-:-:S04]  /*67a0*/  LOP3.LUT R3, R3, 0x80, R18, 0xf8, !PT ;  /* 0x0000008003037812 */ /* 0x000fc800078ef812 */
[----:B------:R-:W-:-:S07]  /*67b0*/  PRMT R4, R3, 0x7610, R4 ;  /* 0x0000761003047816 */ /* 0x000fce0000000004 */
.L_x_9651:
[----:B------:R-:W-:Y:S05]  /*67c0*/  BSYNC.RECONVERGENT B0 ;  /* 0x0000000000007941 */ /* 0x000fea0003800200 */
.L_x_9650:
[----:B------:R0:W-:Y:S01]  /*67d0*/  STG.E.U8 desc[UR36][R8.64], R4 ;  /* 0x0000000408007986 */ /* 0x0001e2000c101124 */
[----:B------:R-:W-:Y:S05]  /*67e0*/  BRA `(.L_x_9639) ;  /* 0x0000000400f07947 */ /* 0x000fea0003800000 */
.L_x_9648:
        /* <DEDUP_REMOVED lines=16> */
.L_x_9655:
[----:B------:R-:W-:-:S04]  /*68f0*/  SHF.R.U32.HI R18, RZ, 0x18, R18 ;  /* 0x00000018ff127819 */ /* 0x000fc80000011612 */
[----:B------:R-:W-:-:S04]  /*6900*/  LOP3.LUT R3, R3, 0x80, R18, 0xf8, !PT ;  /* 0x0000008003037812 */ /* 0x000fc800078ef812 */
[----:B------:R-:W-:-:S07]  /*6910*/  PRMT R4, R3, 0x7610, R4 ;  /* 0x0000761003047816 */ /* 0x000fce0000000004 */
.L_x_9654:
[----:B------:R-:W-:Y:S05]  /*6920*/  BSYNC.RECONVERGENT B0 ;  /* 0x0000000000007941 */ /* 0x000fea0003800200 */
.L_x_9653:
[----:B------:R0:W-:Y:S01]  /*6930*/  STG.E.U8 desc[UR36][R8.64], R4 ;  /* 0x0000000408007986 */ /* 0x0001e2000c101124 */
[----:B------:R-:W-:Y:S05]  /*6940*/  BRA `(.L_x_9639) ;  /* 0x0000000400987947 */ /* 0x000fea0003800000 */
.L_x_9647:
        /* <DEDUP_REMOVED lines=21> */
.L_x_9657:
[----:B-1-3--:R-:W0:Y:S02]  /*6aa0*/  F2I.U64.TRUNC R18, R18 ;  /* 0x0000001200127311 */ /* 0x00ae24000020d800 */
[----:B0-----:R0:W-:Y:S01]  /*6ab0*/  STG.E.64 desc[UR36][R8.64], R18 ;  /* 0x0000001208007986 */ /* 0x0011e2000c101b24 */
[----:B------:R-:W-:Y:S05]  /*6ac0*/  BRA `(.L_x_9639) ;  /* 0x0000000400387947 */ /* 0x000fea0003800000 */
.L_x_9656:
[----:B------:R-:W0:Y:S02]  /*6ad0*/  F2I.FTZ.U32.TRUNC.NTZ R3, R18 ;  /* 0x0000001200037305 */ /* 0x000e24000021f000 */
[----:B0-----:R0:W-:Y:S01]  /*6ae0*/  STG.E desc[UR36][R8.64], R3 ;  /* 0x0000000308007986 */ /* 0x0011e2000c101924 */
[----:B------:R-:W-:Y:S05]  /*6af0*/  BRA `(.L_x_9639) ;  /* 0x00000004002c7947 */ /* 0x000fea0003800000 */
.L_x_9646:
        /* <DEDUP_REMOVED lines=10> */
.L_x_9659:
[----:B------:R-:W-:Y:S01]  /*6ba0*/  FMUL.FTZ R4, R18, 1 ;  /* 0x3f80000012047820 */ /* 0x000fe20000410000 */
[----:B--2---:R-:W-:-:S05]  /*6bb0*/  CS2R R6, SRZ ;  /* 0x0000000000067805 */ /* 0x004fca000001ff00 */
[----:B------:R-:W0:Y:S02]  /*6bc0*/  F2F.F64.F32 R4, R4 ;  /* 0x0000000400047310 */ /* 0x000e240000201800 */
[----:B0-----:R0:W-:Y:S01]  /*6bd0*/  STG.E.128 desc[UR36][R8.64], R4 ;  /* 0x0000000408007986 */ /* 0x0011e2000c101d24 */
[----:B------:R-:W-:Y:S05]  /*6be0*/  BRA `(.L_x_9639) ;  /* 0x0000000000f07947 */ /* 0x000fea0003800000 */
.L_x_9658:
[----:B------:R-:W-:-:S13]  /*6bf0*/  ISETP.NE.AND P0, PT, R0, 0xf, PT ;  /* 0x0000000f0000780c */ /* 0x000fda0003f05270 */
[----:B------:R-:W-:Y:S05]  /*6c00*/  @!P0 BRA `(.L_x_9660) ;  /* 0x0000000000e08947 */ /* 0x000fea0003800000 */
[----:B------:R-:W-:-:S13]  /*6c10*/  ISETP.NE.AND P0, PT, R0, 0x17, PT ;  /* 0x000000170000780c */ /* 0x000fda0003f05270 */
[----:B------:R-:W-:Y:S05]  /*6c20*/  @!P0 BRA `(.L_x_9661) ;  /* 0x00000000008c8947 */ /* 0x000fea0003800000 */
[----:B------:R-:W-:-:S13]  /*6c30*/  ISETP.NE.AND P0, PT, R0, 0x18, PT ;  /* 0x000000180000780c */ /* 0x000fda0003f05270 */
[----:B------:R-:W-:Y:S05]  /*6c40*/  @!P0 BRA `(.L_x_9662) ;  /* 0x0000000000448947 */ /* 0x000fea0003800000 */
.L_x_9638:
        /* <DEDUP_REMOVED lines=16> */
.L_x_9663:
[----:B------:R-:W-:Y:S05]  /*6d50*/  BRA `(.L_x_9639) ;  /* 0x0000000000947947 */ /* 0x000fea0003800000 */
.L_x_9662:
        /* <DEDUP_REMOVED lines=12> */
.L_x_9665:
[----:B------:R-:W-:Y:S05]  /*6e20*/  BSYNC.RECONVERGENT B0 ;  /* 0x0000000000007941 */ /* 0x000fea0003800200 */
.L_x_9664:
[----:B------:R-:W-:-:S05]  /*6e30*/  LOP3.LUT R3, R0, 0x80, R5, 0xf8, !PT ;  /* 0x0000008000037812 */ /* 0x000fca00078ef805 */
[----:B------:R0:W-:Y:S01]  /*6e40*/  STG.E.U8 desc[UR36][R8.64], R3 ;  /* 0x0000000308007986 */ /* 0x0001e2000c101124 */
[----:B------:R-:W-:Y:S05]  /*6e50*/  BRA `(.L_x_9639) ;  /* 0x0000000000547947 */ /* 0x000fea0003800000 */
.L_x_9661:
        /* <DEDUP_REMOVED lines=11> */
.L_x_9667:
[----:B------:R-:W-:Y:S01]  /*6f10*/  IMAD.MOV.U32 R0, RZ, RZ, 0x7f ;  /* 0x0000007fff007424 */ /* 0x000fe200078e00ff */
[----:B------:R-:W-:-:S04]  /*6f20*/  ISETP.GT.U32.AND P0, PT, R4, 0x7f800000, PT ;  /* 0x7f8000000400780c */ /* 0x000fc80003f04070 */
[----:B------:R-:W-:-:S09]  /*6f30*/  SEL R0, R0, 0x7c, P0 ;  /* 0x0000007c00007807 */ /* 0x000fd20000000000 */
.L_x_9668:
[----:B------:R-:W-:Y:S05]  /*6f40*/  BSYNC.RECONVERGENT B0 ;  /* 0x0000000000007941 */ /* 0x000fea0003800200 */
.L_x_9666:
[----:B------:R-:W-:-:S04]  /*6f50*/  SHF.R.U32.HI R3, RZ, 0x18, R18 ;  /* 0x00000018ff037819 */ /* 0x000fc80000011612 */
[----:B------:R-:W-:-:S05]  /*6f60*/  LOP3.LUT R3, R0, 0x80, R3, 0xf8, !PT ;  /* 0x0000008000037812 */ /* 0x000fca00078ef803 */
[----:B------:R0:W-:Y:S01]  /*6f70*/  STG.E.U8 desc[UR36][R8.64], R3 ;  /* 0x0000000308007986 */ /* 0x0001e2000c101124 */
[----:B------:R-:W-:Y:S05]  /*6f80*/  BRA `(.L_x_9639) ;  /* 0x0000000000087947 */ /* 0x000fea0003800000 */
.L_x_9660:
[----:B------:R-:W-:-:S05]  /*6f90*/  F2FP.BF16.F32.PACK_AB R18, RZ, R18 ;  /* 0x00000012ff12723e */ /* 0x000fca00000010ff */
[----:B------:R0:W-:Y:S02]  /*6fa0*/  STG.E.U16 desc[UR36][R8.64], R18 ;  /* 0x0000001208007986 */ /* 0x0001e4000c101524 */
.L_x_9639:
[----:B------:R-:W-:-:S07]  /*6fb0*/  VIADD R17, R17, 0x80 ;  /* 0x0000008011117836 */ /* 0x000fce0000000000 */
.L_x_9596:
[----:B------:R-:W-:-:S13]  /*6fc0*/  ISETP.GE.AND P0, PT, R17, R26, PT ;  /* 0x0000001a1100720c */ /* 0x000fda0003f06270 */
[----:B------:R-:W-:Y:S05]  /*6fd0*/  @P0 BREAK.RELIABLE B6 ;  /* 0x0000000000060942 */ /* 0x000fea0003800100 */
[----:B------:R-:W-:Y:S05]  /*6fe0*/  @P0 BRA `(.L_x_9633) ;  /* 0x0000000c00940947 */ /* 0x000fea0003800000 */
[----:B------:R-:W-:Y:S05]  /*6ff0*/  BSYNC.RELIABLE B6 ;  /* 0x0000000000067941 */ /* 0x000fea0003800100 */
.L_x_9595:
        /* <DEDUP_REMOVED lines=21> */
.L_x_9672:
[----:B------:R-:W0:Y:S02]  /*7150*/  F2I.S64.TRUNC R22, R22 ;  /* 0x0000001600167311 */ /* 0x000e24000020d900 */
[----:B0-----:R-:W-:-:S05]  /*7160*/  IMAD.MOV.U32 R3, RZ, RZ, R22 ;  /* 0x000000ffff037224 */ /* 0x001fca00078e0016 */
[----:B------:R0:W-:Y:S01]  /*7170*/  STG.E.U8 desc[UR36][R8.64], R3 ;  /* 0x0000000308007986 */ /* 0x0001e2000c101124 */
[----:B------:R-:W-:Y:S05]  /*7180*/  BRA `(.L_x_9674) ;  /* 0x0000000c00287947 */ /* 0x000fea0003800000 */
.L_x_9671:
        /* <DEDUP_REMOVED lines=9> */
.L_x_9676:
[----:B------:R-:W0:Y:S02]  /*7220*/  F2I.FTZ.TRUNC.NTZ R3, R22 ;  /* 0x0000001600037305 */ /* 0x000e24000021f100 */
[----:B0-----:R0:W-:Y:S01]  /*7230*/  STG.E desc[UR36][R8.64], R3 ;  /* 0x0000000308007986 */ /* 0x0011e2000c101924 */
[----:B------:R-:W-:Y:S05]  /*7240*/  BRA `(.L_x_9674) ;  /* 0x0000000800f87947 */ /* 0x000fea0003800000 */
.L_x_9675:
[----:B------:R-:W0:Y:S02]  /*7250*/  F2I.FTZ.TRUNC.NTZ R3, R22 ;  /* 0x0000001600037305 */ /* 0x000e24000021f100 */
[----:B0-----:R0:W-:Y:S01]  /*7260*/  STG.E.U16 desc[UR36][R8.64], R3 ;  /* 0x0000000308007986 */ /* 0x0011e2000c101524 */
[----:B------:R-:W-:Y:S05]  /*7270*/  BRA `(.L_x_9674) ;  /* 0x0000000800ec7947 */ /* 0x000fea0003800000 */
.L_x_9670:
        /* <DEDUP_REMOVED lines=8> */
.L_x_9678:
[----:B------:R-:W-:-:S05]  /*7300*/  F2FP.F16.F32.PACK_AB R22, RZ, R22 ;  /* 0x00000016ff16723e */ /* 0x000fca00000000ff */
[----:B------:R0:W-:Y:S01]  /*7310*/  STG.E.U16 desc[UR36][R8.64], R22 ;  /* 0x0000001608007986 */ /* 0x0001e2000c101524 */
[----:B------:R-:W-:Y:S05]  /*7320*/  BRA `(.L_x_9674) ;  /* 0x0000000800c07947 */ /* 0x000fea0003800000 */
.L_x_9677:
        /* <DEDUP_REMOVED lines=9> */
.L_x_9680:
[----:B------:R-:W-:-:S04]  /*73c0*/  F2FP.F16.F32.PACK_AB R3, RZ, R22 ;  /* 0x00000016ff03723e */ /* 0x000fc800000000ff */
[----:B------:R-:W-:-:S05]  /*73d0*/  PRMT R3, R3, 0x5410, RZ ;  /* 0x0000541003037816 */ /* 0x000fca00000000ff */
[----:B------:R0:W-:Y:S01]  /*73e0*/  STG.E desc[UR36][R8.64], R3 ;  /* 0x0000000308007986 */ /* 0x0001e2000c101924 */
[----:B------:R-:W-:Y:S05]  /*73f0*/  BRA `(.L_x_9674) ;  /* 0x00000008008c7947 */ /* 0x000fea0003800000 */
.L_x_9679:
[----:B------:R-:W-:-:S06]  /*7400*/  FMUL.FTZ R4, R22, 1 ;  /* 0x3f80000016047820 */ /* 0x000fcc0000410000 */
[----:B------:R-:W0:Y:S02]  /*7410*/  F2F.F64.F32 R4, R4 ;  /* 0x0000000400047310 */ /* 0x000e240000201800 */
[----:B0-----:R0:W-:Y:S01]  /*7420*/  STG.E.64 desc[UR36][R8.64], R4 ;  /* 0x0000000408007986 */ /* 0x0011e2000c101b24 */
[----:B------:R-:W-:Y:S05]  /*7430*/  BRA `(.L_x_9674) ;  /* 0x00000008007c7947 */ /* 0x000fea0003800000 */
.L_x_9669:
        /* <DEDUP_REMOVED lines=13> */
.L_x_9684:
        /* <DEDUP_REMOVED lines=16> */
.L_x_9687:
[----:B------:R-:W-:-:S04]  /*7610*/  SHF.R.U32.HI R22, RZ, 0x18, R22 ;  /* 0x00000018ff167819 */ /* 0x000fc80000011616 */
[----:B------:R-:W-:-:S04]  /*7620*/  LOP3.LUT R3, R3, 0x80, R22, 0xf8, !PT ;  /* 0x0000008003037812 */ /* 0x000fc800078ef816 */
[----:B------:R-:W-:-:S07]  /*7630*/  PRMT R4, R3, 0x7610, R4 ;  /* 0x0000761003047816 */ /* 0x000fce0000000004 */
.L_x_9686:
[----:B------:R-:W-:Y:S05]  /*7640*/  BSYNC.RECONVERGENT B0 ;  /* 0x0000000000007941 */ /* 0x000fea0003800200 */
.L_x_9685:
[----:B------:R0:W-:Y:S01]  /*7650*/  STG.E.U8 desc[UR36][R8.64], R4 ;  /* 0x0000000408007986 */ /* 0x0001e2000c101124 */
[----:B------:R-:W-:Y:S05]  /*7660*/  BRA `(.L_x_9674) ;  /* 0x0000000400f07947 */ /* 0x000fea0003800000 */
.L_x_9683:
        /* <DEDUP_REMOVED lines=16> */
.L_x_9690:
[----:B------:R-:W-:-:S04]  /*7770*/  SHF.R.U32.HI R22, RZ, 0x18, R22 ;  /* 0x00000018ff167819 */ /* 0x000fc80000011616 */
[----:B------:R-:W-:-:S04]  /*7780*/  LOP3.LUT R3, R3, 0x80, R22, 0xf8, !PT ;  /* 0x0000008003037812 */ /* 0x000fc800078ef816 */
[----:B------:R-:W-:-:S07]  /*7790*/  PRMT R4, R3, 0x7610, R4 ;  /* 0x0000761003047816 */ /* 0x000fce0000000004 */
.L_x_9689:
[----:B------:R-:W-:Y:S05]  /*77a0*/  BSYNC.RECONVERGENT B0 ;  /* 0x0000000000007941 */ /* 0x000fea0003800200 */
.L_x_9688:
[----:B------:R0:W-:Y:S01]  /*77b0*/  STG.E.U8 desc[UR36][R8.64], R4 ;  /* 0x0000000408007986 */ /* 0x0001e2000c101124 */
[----:B------:R-:W-:Y:S05]  /*77c0*/  BRA `(.L_x_9674) ;  /* 0x0000000400987947 */ /* 0x000fea0003800000 */
.L_x_9682:
        /* <DEDUP_REMOVED lines=21> */
.L_x_9692:
[----:B------:R-:W0:Y:S02]  /*7920*/  F2I.U64.TRUNC R22, R22 ;  /* 0x0000001600167311 */ /* 0x000e24000020d800 */
[----:B0-----:R0:W-:Y:S01]  /*7930*/  STG.E.64 desc[UR36][R8.64], R22 ;  /* 0x0000001608007986 */ /* 0x0011e2000c101b24 */
[----:B------:R-:W-:Y:S05]  /*7940*/  BRA `(.L_x_9674) ;  /* 0x0000000400387947 */ /* 0x000fea0003800000 */
.L_x_9691:
[----:B------:R-:W0:Y:S02]  /*7950*/  F2I.FTZ.U32.TRUNC.NTZ R3, R22 ;  /* 0x0000001600037305 */ /* 0x000e24000021f000 */
[----:B0-----:R0:W-:Y:S01]  /*7960*/  STG.E desc[UR36][R8.64], R3 ;  /* 0x0000000308007986 */ /* 0x0011e2000c101924 */
[----:B------:R-:W-:Y:S05]  /*7970*/  BRA `(.L_x_9674) ;  /* 0x00000004002c7947 */ /* 0x000fea0003800000 */
.L_x_9681:
        /* <DEDUP_REMOVED lines=10> */
.L_x_9694:
[----:B------:R-:W-:Y:S01]  /*7a20*/  FMUL.FTZ R4, R22, 1 ;  /* 0x3f80000016047820 */ /* 0x000fe20000410000 */
[----:B--2---:R-:W-:-:S05]  /*7a30*/  CS2R R6, SRZ ;  /* 0x0000000000067805 */ /* 0x004fca000001ff00 */
[----:B------:R-:W0:Y:S02]  /*7a40*/  F2F.F64.F32 R4, R4 ;  /* 0x0000000400047310 */ /* 0x000e240000201800 */
[----:B0-----:R0:W-:Y:S01]  /*7a50*/  STG.E.128 desc[UR36][R8.64], R4 ;  /* 0x0000000408007986 */ /* 0x0011e2000c101d24 */
[----:B------:R-:W-:Y:S05]  /*7a60*/  BRA `(.L_x_9674) ;  /* 0x0000000000f07947 */ /* 0x000fea0003800000 */
.L_x_9693:
[----:B------:R-:W-:-:S13]  /*7a70*/  ISETP.NE.AND P0, PT, R0, 0xf, PT ;  /* 0x0000000f0000780c */ /* 0x000fda0003f05270 */
[----:B------:R-:W-:Y:S05]  /*7a80*/  @!P0 BRA `(.L_x_9695) ;  /* 0x0000000000e08947 */ /* 0x000fea0003800000 */
[----:B------:R-:W-:-:S13]  /*7a90*/  ISETP.NE.AND P0, PT, R0, 0x17, PT ;  /* 0x000000170000780c */ /* 0x000fda0003f05270 */
[----:B------:R-:W-:Y:S05]  /*7aa0*/  @!P0 BRA `(.L_x_9696) ;  /* 0x00000000008c8947 */ /* 0x000fea0003800000 */
[----:B------:R-:W-:-:S13]  /*7ab0*/  ISETP.NE.AND P0, PT, R0, 0x18, PT ;  /* 0x000000180000780c */ /* 0x000fda0003f05270 */
[----:B------:R-:W-:Y:S05]  /*7ac0*/  @!P0 BRA `(.L_x_9697) ;  /* 0x0000000000448947 */ /* 0x000fea0003800000 */
.L_x_9673:
        /* <DEDUP_REMOVED lines=16> */
.L_x_9698:
[----:B------:R-:W-:Y:S05]  /*7bd0*/  BRA `(.L_x_9674) ;  /* 0x0000000000947947 */ /* 0x000fea0003800000 */
.L_x_9697:
        /* <DEDUP_REMOVED lines=12> */
.L_x_9700:
[----:B------:R-:W-:Y:S05]  /*7ca0*/  BSYNC.RECONVERGENT B0 ;  /* 0x0000000000007941 */ /* 0x000fea0003800200 */
.L_x_9699:
[----:B------:R-:W-:-:S05]  /*7cb0*/  LOP3.LUT R3, R0, 0x80, R5, 0xf8, !PT ;  /* 0x0000008000037812 */ /* 0x000fca00078ef805 */
[----:B------:R0:W-:Y:S01]  /*7cc0*/  STG.E.U8 desc[UR36][R8.64], R3 ;  /* 0x0000000308007986 */ /* 0x0001e2000c101124 */
[----:B------:R-:W-:Y:S05]  /*7cd0*/  BRA `(.L_x_9674) ;  /* 0x0000000000547947 */ /* 0x000fea0003800000 */
.L_x_9696:
        /* <DEDUP_REMOVED lines=11> */
.L_x_9702:
[----:B------:R-:W-:Y:S01]  /*7d90*/  IMAD.MOV.U32 R0, RZ, RZ, 0x7f ;  /* 0x0000007fff007424 */ /* 0x000fe200078e00ff */
[----:B------:R-:W-:-:S04]  /*7da0*/  ISETP.GT.U32.AND P0, PT, R4, 0x7f800000, PT ;  /* 0x7f8000000400780c */ /* 0x000fc80003f04070 */
[----:B------:R-:W-:-:S09]  /*7db0*/  SEL R0, R0, 0x7c, P0 ;  /* 0x0000007c00007807 */ /* 0x000fd20000000000 */
.L_x_9703:
[----:B------:R-:W-:Y:S05]  /*7dc0*/  BSYNC.RECONVERGENT B0 ;  /* 0x0000000000007941 */ /* 0x000fea0003800200 */
.L_x_9701:
[----:B------:R-:W-:-:S04]  /*7dd0*/  SHF.R.U32.HI R3, RZ, 0x18, R22 ;  /* 0x00000018ff037819 */ /* 0x000fc80000011616 */
[----:B------:R-:W-:-:S05]  /*7de0*/  LOP3.LUT R3, R0, 0x80, R3, 0xf8, !PT ;  /* 0x0000008000037812 */ /* 0x000fca00078ef803 */
[----:B------:R0:W-:Y:S01]  /*7df0*/  STG.E.U8 desc[UR36][R8.64], R3 ;  /* 0x0000000308007986 */ /* 0x0001e2000c101124 */
[----:B------:R-:W-:Y:S05]  /*7e00*/  BRA `(.L_x_9674) ;  /* 0x0000000000087947 */ /* 0x000fea0003800000 */
.L_x_9695:
[----:B------:R-:W-:-:S05]  /*7e10*/  F2FP.BF16.F32.PACK_AB R22, RZ, R22 ;  /* 0x00000016ff16723e */ /* 0x000fca00000010ff */
[----:B------:R0:W-:Y:S02]  /*7e20*/  STG.E.U16 desc[UR36][R8.64], R22 ;  /* 0x0000001608007986 */ /* 0x0001e4000c101524 */
.L_x_9674:
[----:B------:R-:W-:-:S07]  /*7e30*/  VIADD R17, R17, 0x80 ;  /* 0x0000008011117836 */ /* 0x000fce0000000000 */
.L_x_9633:
[----:B------:R-:W-:Y:S05]  /*7e40*/  BSYNC.RECONVERGENT B7 ;  /* 0x0000000000077941 */ /* 0x000fea0003800200 */
.L_x_9594:
[----:B------:R-:W-:-:S13]  /*7e50*/  ISETP.GE.AND P0, PT, R17, R26, PT ;  /* 0x0000001a1100720c */ /* 0x000fda0003f06270 */
[----:B------:R-:W-:Y:S05]  /*7e60*/  @P0 EXIT ;  /* 0x000000000000094d */ /* 0x000fea0003800000 */
[----:B0-----:R-:W0:Y:S01]  /*7e70*/  LDC.64 R4, c[0x0][0x390] ;  /* 0x0000e400ff047b82 */ /* 0x001e220000000a00 */
[----:B------:R-:W5:Y:S01]  /*7e80*/  LDCU UR4, c[0x0][0x3b0] ;  /* 0x00007600ff0477ac */ /* 0x000f620008000800 */
[----:B----4-:R-:W-:Y:S01]  /*7e90*/  PRMT R0, R16, 0x9910, RZ ;  /* 0x0000991010007816 */ /* 0x010fe200000000ff */
[----:B------:R-:W-:-:S03]  /*7ea0*/  IMAD R2, R2, 0x200, R17 ;  /* 0x0000020002027824 */ /* 0x000fc600078e0211 */
[----:B------:R-:W-:Y:S01]  /*7eb0*/  ISETP.GT.AND P1, PT, R0, 0x9, PT ;  /* 0x000000090000780c */ /* 0x000fe20003f24270 */
[----:B-----5:R-:W-:-:S05]  /*7ec0*/  IMAD R3, R2, UR4, RZ ;  /* 0x0000000402037c24 */ /* 0x020fca000f8e02ff */
        /* <DEDUP_REMOVED lines=14> */
.L_x_9707:
[----:B------:R-:W0:Y:S02]  /*7fb0*/  F2I.S64.TRUNC R24, R24 ;  /* 0x0000001800187311 */ /* 0x000e24000020d900 */
[----:B0-----:R-:W-:-:S05]  /*7fc0*/  IMAD.MOV.U32 R5, RZ, RZ, R24 ;  /* 0x000000ffff057224 */ /* 0x001fca00078e0018 */
[----:B------:R-:W-:Y:S01]  /*7fd0*/  STG.E.U8 desc[UR36][R2.64], R5 ;  /* 0x0000000502007986 */ /* 0x000fe2000c101124 */
[----:B------:R-:W-:Y:S05]  /*7fe0*/  EXIT ;  /* 0x000000000000794d */ /* 0x000fea0003800000 */
.L_x_9706:
        /* <DEDUP_REMOVED lines=9> */
.L_x_9710:
[----:B------:R-:W0:Y:S02]  /*8080*/  F2I.FTZ.TRUNC.NTZ R5, R24 ;  /* 0x0000001800057305 */ /* 0x000e24000021f100 */
[----:B0-----:R-:W-:Y:S01]  /*8090*/  STG.E desc[UR36][R2.64], R5 ;  /* 0x0000000502007986 */ /* 0x001fe2000c101924 */
[----:B------:R-:W-:Y:S05]  /*80a0*/  EXIT ;  /* 0x000000000000794d */ /* 0x000fea0003800000 */
.L_x_9709:
[----:B------:R-:W0:Y:S02]  /*80b0*/  F2I.FTZ.TRUNC.NTZ R5, R24 ;  /* 0x0000001800057305 */ /* 0x000e24000021f100 */
[----:B0-----:R-:W-:Y:S01]  /*80c0*/  STG.E.U16 desc[UR36][R2.64], R5 ;  /* 0x0000000502007986 */ /* 0x001fe2000c101524 */
[----:B------:R-:W-:Y:S05]  /*80d0*/  EXIT ;  /* 0x000000000000794d */ /* 0x000fea0003800000 */
.L_x_9705:
        /* <DEDUP_REMOVED lines=8> */
.L_x_9712:
[----:B------:R-:W-:-:S05]  /*8160*/  F2FP.F16.F32.PACK_AB R24, RZ, R24 ;  /* 0x00000018ff18723e */ /* 0x000fca00000000ff */
[----:B------:R-:W-:Y:S01]  /*8170*/  STG.E.U16 desc[UR36][R2.64], R24 ;  /* 0x0000001802007986 */ /* 0x000fe2000c101524 */
[----:B------:R-:W-:Y:S05]  /*8180*/  EXIT ;  /* 0x000000000000794d */ /* 0x000fea0003800000 */
.L_x_9711:
        /* <DEDUP_REMOVED lines=9> */
.L_x_9714:
[----:B------:R-:W-:-:S04]  /*8220*/  F2FP.F16.F32.PACK_AB R5, RZ, R24 ;  /* 0x00000018ff05723e */ /* 0x000fc800000000ff */
[----:B------:R-:W-:-:S05]  /*8230*/  PRMT R5, R5, 0x5410, RZ ;  /* 0x0000541005057816 */ /* 0x000fca00000000ff */
[----:B------:R-:W-:Y:S01]  /*8240*/  STG.E desc[UR36][R2.64], R5 ;  /* 0x0000000502007986 */ /* 0x000fe2000c101924 */
[----:B------:R-:W-:Y:S05]  /*8250*/  EXIT ;  /* 0x000000000000794d */ /* 0x000fea0003800000 */
.L_x_9713:
[----:B------:R-:W-:-:S06]  /*8260*/  FMUL.FTZ R4, R24, 1 ;  /* 0x3f80000018047820 */ /* 0x000fcc0000410000 */
[----:B------:R-:W0:Y:S02]  /*8270*/  F2F.F64.F32 R4, R4 ;  /* 0x0000000400047310 */ /* 0x000e240000201800 */
[----:B0-----:R-:W-:Y:S01]  /*8280*/  STG.E.64 desc[UR36][R2.64], R4 ;  /* 0x0000000402007986 */ /* 0x001fe2000c101b24 */
[----:B------:R-:W-:Y:S05]  /*8290*/  EXIT ;  /* 0x000000000000794d */ /* 0x000fea0003800000 */
.L_x_9704:
        /* <DEDUP_REMOVED lines=13> */
.L_x_9718:
        /* <DEDUP_REMOVED lines=16> */
.L_x_9721:
[----:B------:R-:W-:-:S04]  /*8470*/  SHF.R.U32.HI R24, RZ, 0x18, R24 ;  /* 0x00000018ff187819 */ /* 0x000fc80000011618 */
[----:B------:R-:W-:-:S04]  /*8480*/  LOP3.LUT R5, R5, 0x80, R24, 0xf8, !PT ;  /* 0x0000008005057812 */ /* 0x000fc800078ef818 */
[----:B------:R-:W-:-:S07]  /*8490*/  PRMT R0, R5, 0x7610, R0 ;  /* 0x0000761005007816 */ /* 0x000fce0000000000 */
.L_x_9720:
[----:B------:R-:W-:Y:S05]  /*84a0*/  BSYNC.RECONVERGENT B0 ;  /* 0x0000000000007941 */ /* 0x000fea0003800200 */
.L_x_9719:
[----:B------:R-:W-:Y:S01]  /*84b0*/  STG.E.U8 desc[UR36][R2.64], R0 ;  /* 0x0000000002007986 */ /* 0x000fe2000c101124 */
[----:B------:R-:W-:Y:S05]  /*84c0*/  EXIT ;  /* 0x000000000000794d */ /* 0x000fea0003800000 */
.L_x_9717:
        /* <DEDUP_REMOVED lines=16> */
.L_x_9724:
[----:B------:R-:W-:-:S04]  /*85d0*/  SHF.R.U32.HI R24, RZ, 0x18, R24 ;  /* 0x00000018ff187819 */ /* 0x000fc80000011618 */
[----:B------:R-:W-:-:S04]  /*85e0*/  LOP3.LUT R5, R5, 0x80, R24, 0xf8, !PT ;  /* 0x0000008005057812 */ /* 0x000fc800078ef818 */
[----:B------:R-:W-:-:S07]  /*85f0*/  PRMT R0, R5, 0x7610, R0 ;  /* 0x0000761005007816 */ /* 0x000fce0000000000 */
.L_x_9723:
[----:B------:R-:W-:Y:S05]  /*8600*/  BSYNC.RECONVERGENT B0 ;  /* 0x0000000000007941 */ /* 0x000fea0003800200 */
.L_x_9722:
[----:B------:R-:W-:Y:S01]  /*8610*/  STG.E.U8 desc[UR36][R2.64], R0 ;  /* 0x0000000002007986 */ /* 0x000fe2000c101124 */
[----:B------:R-:W-:Y:S05]  /*8620*/  EXIT ;  /* 0x000000000000794d */ /* 0x000fea0003800000 */
.L_x_9716:
        /* <DEDUP_REMOVED lines=21> */
.L_x_9726:
[----:B------:R-:W0:Y:S02]  /*8780*/  F2I.U64.TRUNC R24, R24 ;  /* 0x0000001800187311 */ /* 0x000e24000020d800 */
[----:B0-----:R-:W-:Y:S01]  /*8790*/  STG.E.64 desc[UR36][R2.64], R24 ;  /* 0x0000001802007986 */ /* 0x001fe2000c101b24 */
[----:B------:R-:W-:Y:S05]  /*87a0*/  EXIT ;  /* 0x000000000000794d */ /* 0x000fea0003800000 */
.L_x_9725:
[----:B------:R-:W0:Y:S02]  /*87b0*/  F2I.FTZ.U32.TRUNC.NTZ R5, R24 ;  /* 0x0000001800057305 */ /* 0x000e24000021f000 */
[----:B0-----:R-:W-:Y:S01]  /*87c0*/  STG.E desc[UR36][R2.64], R5 ;  /* 0x0000000502007986 */ /* 0x001fe2000c101924 */
[----:B------:R-:W-:Y:S05]  /*87d0*/  EXIT ;  /* 0x000000000000794d */ /* 0x000fea0003800000 */
.L_x_9715:
        /* <DEDUP_REMOVED lines=10> */
.L_x_9728:
[----:B------:R-:W-:Y:S01]  /*8880*/  FMUL.FTZ R4, R24, 1 ;  /* 0x3f80000018047820 */ /* 0x000fe20000410000 */
[----:B--2---:R-:W-:-:S05]  /*8890*/  CS2R R6, SRZ ;  /* 0x0000000000067805 */ /* 0x004fca000001ff00 */
[----:B------:R-:W0:Y:S02]  /*88a0*/  F2F.F64.F32 R4, R4 ;  /* 0x0000000400047310 */ /* 0x000e240000201800 */
[----:B0-----:R-:W-:Y:S01]  /*88b0*/  STG.E.128 desc[UR36][R2.64], R4 ;  /* 0x0000000402007986 */ /* 0x001fe2000c101d24 */
[----:B------:R-:W-:Y:S05]  /*88c0*/  EXIT ;  /* 0x000000000000794d */ /* 0x000fea0003800000 */
.L_x_9727:
[----:B------:R-:W-:-:S13]  /*88d0*/  ISETP.NE.AND P0, PT, R0, 0xf, PT ;  /* 0x0000000f0000780c */ /* 0x000fda0003f05270 */
[----:B------:R-:W-:Y:S05]  /*88e0*/  @!P0 BRA `(.L_x_9729) ;  /* 0x0000000000e08947 */ /* 0x000fea0003800000 */
[----:B------:R-:W-:-:S13]  /*88f0*/  ISETP.NE.AND P0, PT, R0, 0x17, PT ;  /* 0x000000170000780c */ /* 0x000fda0003f05270 */
[----:B------:R-:W-:Y:S05]  /*8900*/  @!P0 BRA `(.L_x_9730) ;  /* 0x00000000008c8947 */ /* 0x000fea0003800000 */
[----:B------:R-:W-:-:S13]  /*8910*/  ISETP.NE.AND P0, PT, R0, 0x18, PT ;  /* 0x000000180000780c */ /* 0x000fda0003f05270 */
[----:B------:R-:W-:Y:S05]  /*8920*/  @!P0 BRA `(.L_x_9731) ;  /* 0x0000000000448947 */ /* 0x000fea0003800000 */
.L_x_9708:
[----:B------:R-:W-:Y:S01]  /*8930*/  MOV R0, 0x0 ;  /* 0x0000000000007802 */ /* 0x000fe20000000f00 */
[----:B------:R-:W0:Y:S01]  /*8940*/  LDCU.64 UR4, c[0x4][0x178] ;  /* 0x01002f00ff0477ac */ /* 0x000e220008000a00 */
[----:B------:R-:W-:Y:S02]  /*8950*/  IMAD.MOV.U32 R8, RZ, RZ, 0x65 ;  /* 0x00000065ff087424 */ /* 0x000fe400078e00ff */
[----:B------:R4:W1:Y:S01]  /*8960*/  LDC.64 R2, c[0x4][R0] ;  /* 0x0100000000027b82 */ /* 0x0008620000000a00 */
[----:B------:R-:W5:Y:S01]  /*8970*/  LDCU.64 UR6, c[0x4][0x180] ;  /* 0x01003000ff0677ac */ /* 0x000f620008000a00 */
[----:B------:R-:W-:Y:S02]  /*8980*/  IMAD.MOV.U32 R12, RZ, RZ, 0x1 ;  /* 0x00000001ff0c7424 */ /* 0x000fe400078e00ff */
[----:B------:R-:W-:Y:S01]  /*8990*/  IMAD.MOV.U32 R13, RZ, RZ, RZ ;  /* 0x000000ffff0d7224 */ /* 0x000fe200078e00ff */
[----:B------:R-:W3:Y:S01]  /*89a0*/  LDCU.64 UR8, c[0x4][0x70] ;  /* 0x01000e00ff0877ac */ /* 0x000ee20008000a00 */
[----:B0-----:R-:W-:-:S02]  /*89b0*/  IMAD.U32 R4, RZ, RZ, UR4 ;  /* 0x00000004ff047e24 */ /* 0x001fc4000f8e00ff */
[----:B------:R-:W-:Y:S02]  /*89c0*/  IMAD.U32 R5, RZ, RZ, UR5 ;  /* 0x00000005ff057e24 */ /* 0x000fe4000f8e00ff */
[----:B-----5:R-:W-:Y:S02]  /*89d0*/  IMAD.U32 R6, RZ, RZ, UR6 ;  /* 0x00000006ff067e24 */ /* 0x020fe4000f8e00ff */
[----:B--2---:R-:W-:Y:S02]  /*89e0*/  IMAD.U32 R7, RZ, RZ, UR7 ;  /* 0x00000007ff077e24 */ /* 0x004fe4000f8e00ff */
[----:B---3--:R-:W-:Y:S02]  /*89f0*/  IMAD.U32 R10, RZ, RZ, UR8 ;  /* 0x00000008ff0a7e24 */ /* 0x008fe4000f8e00ff */
[----:B----4-:R-:W-:-:S07]  /*8a00*/  IMAD.U32 R11, RZ, RZ, UR9 ;  /* 0x00000009ff0b7e24 */ /* 0x010fce000f8e00ff */
[----:B------:R-:W-:-:S07]  /*8a10*/  LEPC R20, `(.L_x_9732) ;  /* 0x000000001014794e */ /* 0x000fce0000000000 */
[----:B-1----:R-:W-:Y:S05]  /*8a20*/  CALL.ABS.NOINC R2 ;  /* 0x0000000002007343 */ /* 0x002fea0003c00000 */
.L_x_9732:
[----:B------:R-:W-:Y:S05]  /*8a30*/  EXIT ;  /* 0x000000000000794d */ /* 0x000fea0003800000 */
.L_x_9731:
[----:B------:R-:W-:Y:S01]  /*8a40*/  LOP3.LUT R4, R24, 0x7fffffff, RZ, 0xc0, !PT ;  /* 0x7fffffff18047812 */ /* 0x000fe200078ec0ff */
[----:B------:R-:W-:Y:S01]  /*8a50*/  BSSY.RECONVERGENT B0, `(.L_x_9733) ;  /* 0x000000b000007945 */ /* 0x000fe20003800200 */
[----:B--2---:R-:W-:Y:S01]  /*8a60*/  SHF.R.U32.HI R7, RZ, 0x18, R24 ;  /* 0x00000018ff077819 */ /* 0x004fe20000011618 */
        /* <DEDUP_REMOVED lines=9> */
.L_x_9734:
[----:B------:R-:W-:Y:S05]  /*8b00*/  BSYNC.RECONVERGENT B0 ;  /* 0x0000000000007941 */ /* 0x000fea0003800200 */
.L_x_9733:
[----:B------:R-:W-:-:S05]  /*8b10*/  LOP3.LUT R5, R0, 0x80, R7, 0xf8, !PT ;  /* 0x0000008000057812 */ /* 0x000fca00078ef807 */
[----:B------:R-:W-:Y:S01]  /*8b20*/  STG.E.U8 desc[UR36][R2.64], R5 ;  /* 0x0000000502007986 */ /* 0x000fe2000c101124 */
[----:B------:R-:W-:Y:S05]  /*8b30*/  EXIT ;  /* 0x000000000000794d */ /* 0x000fea0003800000 */
.L_x_9730:
        /* <DEDUP_REMOVED lines=11> */
.L_x_9736:
[----:B------:R-:W-:Y:S01]  /*8bf0*/  IMAD.MOV.U32 R0, RZ, RZ, 0x7f ;  /* 0x0000007fff007424 */ /* 0x000fe200078e00ff */
[----:B------:R-:W-:-:S04]  /*8c00*/  ISETP.GT.U32.AND P0, PT, R4, 0x7f800000, PT ;  /* 0x7f8000000400780c */ /* 0x000fc80003f04070 */
[----:B------:R-:W-:-:S09]  /*8c10*/  SEL R0, R0, 0x7c, P0 ;  /* 0x0000007c00007807 */ /* 0x000fd20000000000 */
.L_x_9737:
[----:B------:R-:W-:Y:S05]  /*8c20*/  BSYNC.RECONVERGENT B0 ;  /* 0x0000000000007941 */ /* 0x000fea0003800200 */
.L_x_9735:
[----:B------:R-:W-:-:S04]  /*8c30*/  SHF.R.U32.HI R5, RZ, 0x18, R24 ;  /* 0x00000018ff057819 */ /* 0x000fc80000011618 */
[----:B------:R-:W-:-:S05]  /*8c40*/  LOP3.LUT R5, R0, 0x80, R5, 0xf8, !PT ;  /* 0x0000008000057812 */ /* 0x000fca00078ef805 */
[----:B------:R-:W-:Y:S01]  /*8c50*/  STG.E.U8 desc[UR36][R2.64], R5 ;  /* 0x0000000502007986 */ /* 0x000fe2000c101124 */
[----:B------:R-:W-:Y:S05]  /*8c60*/  EXIT ;  /* 0x000000000000794d */ /* 0x000fea0003800000 */
.L_x_9729:
[----:B------:R-:W-:-:S05]  /*8c70*/  F2FP.BF16.F32.PACK_AB R24, RZ, R24 ;  /* 0x00000018ff18723e */ /* 0x000fca00000010ff */
[----:B------:R-:W-:Y:S01]  /*8c80*/  STG.E.U16 desc[UR36][R2.64], R24 ;  /* 0x0000001802007986 */ /* 0x000fe2000c101524 */
[----:B------:R-:W-:Y:S05]  /*8c90*/  EXIT ;  /* 0x000000000000794d */ /* 0x000fea0003800000 */
.L_x_9738:
        /* <DEDUP_REMOVED lines=14> */
.L_x_32873:


//--------------------- .text._ZN2at6native18elementwise_kernelILi128ELi2EZNS0_22gpu_kernel_impl_nocastINS0_13BUnaryFunctorIfffZZZNS0_15binary_internal21div_floor_kernel_cudaERNS_18TensorIteratorBaseEENKUlvE1_clEvENKUlvE0_clEvEUlffE_EEEEvS6_RKT_EUliE_EEviT1_ --------------------------
	.section	.text._ZN2at6native18elementwise_kernelILi128ELi2EZNS0_22gpu_kernel_impl_nocastINS0_13BUnaryFunctorIfffZZZNS0_15binary_internal21div_floor_kernel_cudaERNS_18TensorIteratorBaseEENKUlvE1_clEvENKUlvE0_clEvEUlffE_EEEEvS6_RKT_EUliE_EEviT1_,"ax",@progbits
	.align	128
        .global         _ZN2at6native18elementwise_kernelILi128ELi2EZNS0_22gpu_kernel_impl_nocastINS0_13BUnaryFunctorIfffZZZNS0_15binary_internal21div_floor_kernel_cudaERNS_18TensorIteratorBaseEENKUlvE1_clEvENKUlvE0_clEvEUlffE_EEEEvS6_RKT_EUliE_EEviT1_
        .type           _ZN2at6native18elementwise_kernelILi128ELi2EZNS0_22gpu_kernel_impl_nocastINS0_13BUnaryFunctorIfffZZZNS0_15binary_internal21div_floor_kernel_cudaERNS_18TensorIteratorBaseEENKUlvE1_clEvENKUlvE0_clEvEUlffE_EEEEvS6_RKT_EUliE_EEviT1_,@function
        .size           _ZN2at6native18elementwise_kernelILi128ELi2EZNS0_22gpu_kernel_impl_nocastINS0_13BUnaryFunctorIfffZZZNS0_15binary_internal21div_floor_kernel_cudaERNS_18TensorIteratorBaseEENKUlvE1_clEvENKUlvE0_clEvEUlffE_EEEEvS6_RKT_EUliE_EEviT1_,(.L_x_32874 - _ZN2at6native18elementwise_kernelILi128ELi2EZNS0_22gpu_kernel_impl_nocastINS0_13BUnaryFunctorIfffZZZNS0_15binary_internal21div_floor_kernel_cudaERNS_18TensorIteratorBaseEENKUlvE1_clEvENKUlvE0_clEvEUlffE_EEEEvS6_RKT_EUliE_EEviT1_)
        .other          _ZN2at6native18elementwise_kernelILi128ELi2EZNS0_22gpu_kernel_impl_nocastINS0_13BUnaryFunctorIfffZZZNS0_15binary_internal21div_floor_kernel_cudaERNS_18TensorIteratorBaseEENKUlvE1_clEvENKUlvE0_clEvEUlffE_EEEEvS6_RKT_EUliE_EEviT1_,@"STO_CUDA_ENTRY STV_DEFAULT"
_ZN2at6native18elementwise_kernelILi128ELi2EZNS0_22gpu_kernel_impl_nocastINS0_13BUnaryFunctorIfffZZZNS0_15binary_internal21div_floor_kernel_cudaERNS_18TensorIteratorBaseEENKUlvE1_clEvENKUlvE0_clEvEUlffE_EEEEvS6_RKT_EUliE_EEviT1_:
.text._ZN2at6native18elementwise_kernelILi128ELi2EZNS0_22gpu_kernel_impl_nocastINS0_13BUnaryFunctorIfffZZZNS0_15binary_internal21div_floor_kernel_cudaERNS_18TensorIteratorBaseEENKUlvE1_clEvENKUlvE0_clEvEUlffE_EEEEvS6_RKT_EUliE_EEviT1_:
[----:B------:R-:W-:Y:S08]  /*0000*/  LDC R1, c[0x0][0x37c] ;  /* 0x0000df00ff017b82 */ /* 0x000ff00000000800 */
[----:B------:R-:W0:Y:S01]  /*0010*/  LDC R21, c[0x0][0x594] ;  /* 0x00016500ff157b82 */ /* 0x000e220000000800 */
[----:B------:R-:W1:Y:S01]  /*0020*/  S2R R11, SR_TID.X ;  /* 0x00000000000b7919 */ /* 0x000e620000002100 */
[----:B------:R-:W2:Y:S06]  /*0030*/  LDCU.64 UR6, c[0x0][0x358] ;  /* 0x00006b00ff0677ac */ /* 0x000eac0008000a00 */
[----:B------:R-:W3:Y:S01]  /*0040*/  S2UR UR4, SR_CTAID.X ;  /* 0x00000000000479c3 */ /* 0x000ee20000002500 */
[C---:B0-----:R-:W-:Y:S01]  /*0050*/  FSETP.NEU.FTZ.AND P0, PT, R21.reuse, RZ, PT ;  /* 0x000000ff1500720b */ /* 0x041fe20003f1d000 */
[C---:B------:R-:W-:Y:S01]  /*0060*/  FADD.FTZ R20, |R21|.reuse, -RZ ;  /* 0x800000ff15147221 */ /* 0x040fe20000010200 */
[----:B------:R-:W-:Y:S01]  /*0070*/  FMUL.FTZ R10, |R21|, 8388608 ;  /* 0x4b000000150a7820 */ /* 0x000fe20000410200 */
[----:B---3--:R-:W-:-:S06]  /*0080*/  USHF.L.U32 UR4, UR4, 0x8, URZ ;  /* 0x0000000804047899 */ /* 0x008fcc00080006ff */
[----:B-1----:R-:W-:-:S04]  /*0090*/  LOP3.LUT R11, R11, UR4, RZ, 0xfc, !PT ;  /* 0x000000040b0b7c12 */ /* 0x002fc8000f8efcff */
[----:B--2---:R-:W-:Y:S05]  /*00a0*/  @P0 BRA `(.L_x_9739) ;  /* 0x0000002800200947 */ /* 0x004fea0003800000 */
[----:B------:R-:W0:Y:S02]  /*00b0*/  LDC R2, c[0x0][0x388] ;  /* 0x0000e200ff027b82 */ /* 0x000e240000000800 */
[----:B0-----:R-:W-:-:S13]  /*00c0*/  ISETP.NE.AND P0, PT, R2, RZ, PT ;  /* 0x000000ff0200720c */ /* 0x001fda0003f05270 */
[----:B------:R-:W-:Y:S05]  /*00d0*/  @P0 BRA `(.L_x_9740) ;  /* 0x0000000000540947 */ /* 0x000fea0003800000 */
[----:B------:R-:W0:Y:S01]  /*00e0*/  LDCU UR4, c[0x0][0x380] ;  /* 0x00007000ff0477ac */ /* 0x000e220008000800 */
[----:B------:R-:W-:Y:S01]  /*00f0*/  BSSY.RECONVERGENT B0, `(.L_x_9741) ;  /* 0x000000a000007945 */ /* 0x000fe20003800200 */
[----:B0-----:R-:W-:-:S13]  /*0100*/  ISETP.GE.AND P0, PT, R11, UR4, PT ;  /* 0x000000040b007c0c */ /* 0x001fda000bf06270 */
[----:B------:R-:W-:Y:S05]  /*0110*/  @P0 BRA `(.L_x_9742) ;  /* 0x00000000001c0947 */ /* 0x000fea0003800000 */
[----:B------:R-:W0:Y:S02]  /*0120*/  LDC.64 R2, c[0x0][0x588] ;  /* 0x00016200ff027b82 */ /* 0x000e240000000a00 */
[----:B0-----:R-:W2:Y:S06]  /*0130*/  LDG.E R2, desc[UR6][R2.64] ;  /* 0x0000000602027981 */ /* 0x001eac000c1e1900 */
[----:B------:R-:W0:Y:S01]  /*0140*/  LDC.64 R4, c[0x0][0x580] ;  /* 0x00016000ff047b82 */ /* 0x000e220000000a00 */
[----:B------:R-:W2:Y:S01]  /*0150*/  MUFU.RCP R7, R21 ;  /* 0x0000001500077308 */ /* 0x000ea20000001000 */
[----:B------:R-:W-:Y:S01]  /*0160*/  IADD3 R11, PT, PT, R11, 0x80, RZ ;  /* 0x000000800b0b7810 */ /* 0x000fe20007ffe0ff */
[----:B--2---:R-:W-:-:S05]  /*0170*/  FMUL.FTZ R7, R2, R7 ;  /* 0x0000000702077220 */ /* 0x004fca0000410000 */
[----:B0-----:R0:W-:Y:S02]  /*0180*/  STG.E desc[UR6][R4.64], R7 ;  /* 0x0000000704007986 */ /* 0x0011e4000c101906 */
.L_x_9742:
[----:B------:R-:W-:Y:S05]  /*0190*/  BSYNC.RECONVERGENT B0 ;  /* 0x0000000000007941 */ /* 0x000fea0003800200 */
.L_x_9741:
[----:B------:R-:W-:-:S13]  /*01a0*/  ISETP.GE.AND P0, PT, R11, UR4, PT ;  /* 0x000000040b007c0c */ /* 0x000fda000bf06270 */
[----:B------:R-:W-:Y:S05]  /*01b0*/  @P0 EXIT ;  /* 0x000000000000094d */ /* 0x000fea0003800000 */
[----:B------:R-:W1:Y:S02]  /*01c0*/  LDC.64 R2, c[0x0][0x588] ;  /* 0x00016200ff027b82 */ /* 0x000e640000000a00 */
[----:B-1----:R-:W2:Y:S06]  /*01d0*/  LDG.E R2, desc[UR6][R2.64] ;  /* 0x0000000602027981 */ /* 0x002eac000c1e1900 */
[----:B0-----:R-:W0:Y:S01]  /*01e0*/  LDC.64 R4, c[0x0][0x580] ;  /* 0x00016000ff047b82 */ /* 0x001e220000000a00 */
[----:B------:R-:W2:Y:S02]  /*01f0*/  MUFU.RCP R7, R21 ;  /* 0x0000001500077308 */ /* 0x000ea40000001000 */
[----:B--2---:R-:W-:-:S05]  /*0200*/  FMUL.FTZ R7, R2, R7 ;  /* 0x0000000702077220 */ /* 0x004fca0000410000 */
[----:B0-----:R-:W-:Y:S01]  /*0210*/  STG.E desc[UR6][R4.64], R7 ;  /* 0x0000000704007986 */ /* 0x001fe2000c101906 */
[----:B------:R-:W-:Y:S05]  /*0220*/  EXIT ;  /* 0x000000000000794d */ /* 0x000fea0003800000 */
.L_x_9740:
        /* <DEDUP_REMOVED lines=9> */
[----:B------:R-:W-:Y:S01]  /*02c0*/  ISETP.NE.AND P0, PT, R2, RZ, PT ;  /* 0x000000ff0200720c */ /* 0x000fe20003f05270 */
[----:B------:R-:W1:Y:S01]  /*02d0*/  LDCU UR5, c[0x0][0x38c] ;  /* 0x00007180ff0577ac */ /* 0x000e620008000800 */
[----:B------:R-:W2:Y:S02]  /*02e0*/  LDCU.64 UR10, c[0x0][0x4b8] ;  /* 0x00009700ff0a77ac */ /* 0x000ea40008000a00 */
        /* <DEDUP_REMOVED lines=279> */
[----:B-1----:R-:W-:Y:S02]  /*1460*/  SHF.R.U32.HI R13, RZ, UR5, R12 ;  /* 0x00000005ff0d7c19 */ /* 0x002fe4000801160c */
[----:B------:R-:W-:Y:S02]  /*1470*/  @P0 MOV R12, RZ ;  /* 0x000000ff000c0202 */ /* 0x000fe40000000f00 */
        /* <DEDUP_REMOVED lines=11> */
.L_x_9745:
[----:B------:R-:W0:Y:S02]  /*1530*/  LDCU.128 UR8, c[0x0][0x580] ;  /* 0x0000b000ff0877ac */ /* 0x000e240008000c00 */
[----:B0-----:R-:W-:-:S04]  /*1540*/  IADD3 R4, P0, PT, R4, UR10, RZ ;  /* 0x0000000a04047c10 */ /* 0x001fc8000ff1e0ff */
[----:B------:R-:W-:-:S05]  /*1550*/  IADD3.X R5, PT, PT, RZ, UR11, RZ, P0, !PT ;  /* 0x0000000bff057c10 */ /* 0x000fca00087fe4ff */
[----:B------:R-:W2:Y:S01]  /*1560*/  LDG.E R4, desc[UR6][R4.64] ;  /* 0x0000000604047981 */ /* 0x000ea2000c1e1900 */
[----:B------:R-:W2:Y:S01]  /*1570*/  MUFU.RCP R9, R21 ;  /* 0x0000001500097308 */ /* 0x000ea20000001000 */
[----:B------:R-:W-:Y:S01]  /*1580*/  IADD3 R6, P0, PT, R3, UR8, RZ ;  /* 0x0000000803067c10 */ /* 0x000fe2000ff1e0ff */
[----:B------:R-:W-:-:S03]  /*1590*/  VIADD R11, R11, 0x80 ;  /* 0x000000800b0b7836 */ /* 0x000fc60000000000 */
[----:B------:R-:W-:Y:S01]  /*15a0*/  IADD3.X R7, PT, PT, RZ, UR9, RZ, P0, !PT ;  /* 0x00000009ff077c10 */ /* 0x000fe200087fe4ff */
[----:B--2---:R-:W-:-:S05]  /*15b0*/  FMUL.FTZ R3, R4, R9 ;  /* 0x0000000904037220 */ /* 0x004fca0000410000 */
[----:B------:R0:W-:Y:S03]  /*15c0*/  STG.E desc[UR6][R6.64], R3 ;  /* 0x0000000306007986 */ /* 0x0001e6000c101906 */
.L_x_9744:
[----:B------:R-:W-:Y:S05]  /*15d0*/  BSYNC.RECONVERGENT B0 ;  /* 0x0000000000007941 */ /* 0x000fea0003800200 */
.L_x_9743:
[----:B------:R-:W-:-:S13]  /*15e0*/  ISETP.GE.AND P0, PT, R11, UR4, PT ;  /* 0x000000040b007c0c */ /* 0x000fda000bf06270 */
[----:B------:R-:W-:Y:S05]  /*15f0*/  @P0 EXIT ;  /* 0x000000000000094d */ /* 0x000fea0003800000 */
[----:B------:R-:W1:Y:S01]  /*1600*/  LDCU.64 UR4, c[0x0][0x390] ;  /* 0x00007200ff0477ac */ /* 0x000e620008000a00 */
[----:B------:R-:W-:Y:S01]  /*1610*/  HFMA2 R10, -RZ, RZ, 0, 0 ;  /* 0x00000000ff0a7431 */ /* 0x000fe200000001ff */
[----:B------:R-:W-:Y:S01]  /*1620*/  ISETP.NE.AND P0, PT, R2, RZ, PT ;  /* 0x000000ff0200720c */ /* 0x000fe20003f05270 */
[----:B------:R-:W2:Y:S01]  /*1630*/  LDCU UR8, c[0x0][0x38c] ;  /* 0x00007180ff0877ac */ /* 0x000ea20008000800 */
[----:B------:R-:W3:Y:S02]  /*1640*/  LDCU.64 UR10, c[0x0][0x4b8] ;  /* 0x00009700ff0a77ac */ /* 0x000ee40008000a00 */
[----:B-1----:R-:W-:-:S05]  /*1650*/  IMAD.HI.U32 R4, R11, UR4, R10 ;  /* 0x000000040b047c27 */ /* 0x002fca000f8e000a */
[----:B------:R-:W-:-:S04]  /*1660*/  SHF.R.U32.HI R5, RZ, UR5, R4 ;  /* 0x00000005ff057c19 */ /* 0x000fc80008011604 */
[----:B0-----:R-:W-:-:S05]  /*1670*/  IADD3 R6, PT, PT, -R5, RZ, RZ ;  /* 0x000000ff05067210 */ /* 0x001fca0007ffe1ff */
[----:B--2---:R-:W-:-:S04]  /*1680*/  IMAD R2, R6, UR8, R11 ;  /* 0x0000000806027c24 */ /* 0x004fc8000f8e020b */
[C---:B---3--:R-:W-:Y:S02]  /*1690*/  IMAD R3, R2.reuse, UR10, RZ ;  /* 0x0000000a02037c24 */ /* 0x048fe4000f8e02ff */
        /* <DEDUP_REMOVED lines=269> */
[----:B------:R-:W1:Y:S10]  /*2770*/  LDCU UR4, c[0x0][0x4a8] ;  /* 0x00009500ff0477ac */ /* 0x000e740008000800 */
[----:B------:R-:W2:Y:S01]  /*2780*/  @P0 LDC.64 R10, c[0x0][0x4b0] ;  /* 0x00012c00ff0a0b82 */ /* 0x000ea20000000a00 */
[----:B0-----:R-:W-:-:S07]  /*2790*/  IMAD.HI.U32 R8, R5, UR9, R4 ;  /* 0x0000000905087c27 */ /* 0x001fce000f8e0004 */
[----:B------:R-:W0:Y:S01]  /*27a0*/  @P0 LDC R13, c[0x0][0x4ac] ;  /* 0x00012b00ff0d0b82 */ /* 0x000e220000000800 */
[----:B-1----:R-:W-:Y:S01]  /*27b0*/  SHF.R.U32.HI R9, RZ, UR4, R8 ;  /* 0x00000004ff097c19 */ /* 0x002fe20008011608 */
[----:B------:R-:W1:Y:S01]  /*27c0*/  LDCU.64 UR4, c[0x0][0x570] ;  /* 0x0000ae00ff0477ac */ /* 0x000e620008000a00 */
[----:B------:R-:W-:-:S05]  /*27d0*/  @P0 MOV R8, RZ ;  /* 0x000000ff00080202 */ /* 0x000fca0000000f00 */
[----:B------:R-:W3:Y:S01]  /*27e0*/  @P0 LDC.64 R6, c[0x0][0x578] ;  /* 0x00015e00ff060b82 */ /* 0x000ee20000000a00 */
[----:B------:R-:W-:-:S04]  /*27f0*/  IMAD.MOV R4, RZ, RZ, -R9 ;  /* 0x000000ffff047224 */ /* 0x000fc800078e0a09 */
[----:B------:R-:W-:Y:S02]  /*2800*/  IMAD R4, R4, UR8, R5 ;  /* 0x0000000804047c24 */ /* 0x000fe4000f8e0205 */
[----:B--2---:R-:W-:-:S05]  /*2810*/  @P0 IMAD.HI.U32 R0, R9, R10, R8 ;  /* 0x0000000a09000227 */ /* 0x004fca00078e0008 */
[----:B------:R-:W-:Y:S01]  /*2820*/  @P0 SHF.R.U32.HI R0, RZ, R11, R0 ;  /* 0x0000000bff000219 */ /* 0x000fe20000011600 */
[C---:B-1----:R-:W-:Y:S02]  /*2830*/  IMAD R3, R4.reuse, UR4, R3 ;  /* 0x0000000404037c24 */ /* 0x042fe4000f8e0203 */
[----:B------:R-:W-:Y:S01]  /*2840*/  IMAD R2, R4, UR5, R2 ;  /* 0x0000000504027c24 */ /* 0x000fe2000f8e0202 */
[----:B------:R-:W-:-:S05]  /*2850*/  @P0 IADD3 R8, PT, PT, -R0, RZ, RZ ;  /* 0x000000ff00080210 */ /* 0x000fca0007ffe1ff */
[----:B0-----:R-:W-:-:S04]  /*2860*/  @P0 IMAD R8, R13, R8, R9 ;  /* 0x000000080d080224 */ /* 0x001fc800078e0209 */
[C---:B---3--:R-:W-:Y:S02]  /*2870*/  @P0 IMAD R3, R8.reuse, R6, R3 ;  /* 0x0000000608030224 */ /* 0x048fe400078e0203 */
[----:B------:R-:W-:-:S07]  /*2880*/  @P0 IMAD R2, R8, R7, R2 ;  /* 0x0000000708020224 */ /* 0x000fce00078e0202 */
.L_x_9746:
[----:B------:R-:W0:Y:S02]  /*2890*/  LDCU.128 UR8, c[0x0][0x580] ;  /* 0x0000b000ff0877ac */ /* 0x000e240008000c00 */
[----:B0-----:R-:W-:-:S04]  /*28a0*/  IADD3 R4, P0, PT, R2, UR10, RZ ;  /* 0x0000000a02047c10 */ /* 0x001fc8000ff1e0ff */
[----:B------:R-:W-:-:S05]  /*28b0*/  IADD3.X R5, PT, PT, RZ, UR11, RZ, P0, !PT ;  /* 0x0000000bff057c10 */ /* 0x000fca00087fe4ff */
[----:B------:R-:W2:Y:S01]  /*28c0*/  LDG.E R4, desc[UR6][R4.64] ;  /* 0x0000000604047981 */ /* 0x000ea2000c1e1900 */
[----:B------:R-:W2:Y:S01]  /*28d0*/  MUFU.RCP R7, R21 ;  /* 0x0000001500077308 */ /* 0x000ea20000001000 */
[----:B------:R-:W-:-:S04]  /*28e0*/  IADD3 R2, P0, PT, R3, UR8, RZ ;  /* 0x0000000803027c10 */ /* 0x000fc8000ff1e0ff */
[----:B------:R-:W-:Y:S01]  /*28f0*/  IADD3.X R3, PT, PT, RZ, UR9, RZ, P0, !PT ;  /* 0x00000009ff037c10 */ /* 0x000fe200087fe4ff */
[----:B--2---:R-:W-:-:S05]  /*2900*/  FMUL.FTZ R7, R4, R7 ;  /* 0x0000000704077220 */ /* 0x004fca0000410000 */
[----:B------:R-:W-:Y:S01]  /*2910*/  STG.E desc[UR6][R2.64], R7 ;  /* 0x0000000702007986 */ /* 0x000fe2000c101906 */
[----:B------:R-:W-:Y:S05]  /*2920*/  EXIT ;  /* 0x000000000000794d */ /* 0x000fea0003800000 */
.L_x_9739:
[----:B------:R-:W0:Y:S01]  /*2930*/  LDC R4, c[0x0][0x388] ;  /* 0x0000e200ff047b82 */ /* 0x000e220000000800 */
[----:B------:R-:W-:Y:S01]  /*2940*/  LOP3.LUT R9, R10, 0x7fffff, RZ, 0xc0, !PT ;  /* 0x007fffff0a097812 */ /* 0x000fe200078ec0ff */
[----:B------:R-:W-:Y:S01]  /*2950*/  FADD.FTZ R7, -R20, -RZ ;  /* 0x800000ff14077221 */ /* 0x000fe20000010100 */
[----:B------:R-:W-:Y:S01]  /*2960*/  FADD.FTZ R6, |R21|, |R21| ;  /* 0x4000001515067221 */ /* 0x000fe20000010200 */
[----:B------:R-:W-:Y:S02]  /*2970*/  LOP3.LUT R5, R10, 0xff800000, RZ, 0xc0, !PT ;  /* 0xff8000000a057812 */ /* 0x000fe400078ec0ff */
[----:B------:R-:W-:-:S04]  /*2980*/  LOP3.LUT R9, R9, 0x3f800000, RZ, 0xfc, !PT ;  /* 0x3f80000009097812 */ /* 0x000fc800078efcff */
[----:B------:R1:W2:Y:S01]  /*2990*/  MUFU.RCP R8, R9 ;  /* 0x0000000900087308 */ /* 0x0002a20000001000 */
[----:B0-----:R-:W-:-:S13]  /*29a0*/  ISETP.NE.AND P0, PT, R4, RZ, PT ;  /* 0x000000ff0400720c */ /* 0x001fda0003f05270 */
[----:B-12---:R-:W-:Y:S05]  /*29b0*/  @P0 BRA `(.L_x_9747) ;  /* 0x00000008007c0947 */ /* 0x006fea0003800000 */
[----:B------:R-:W0:Y:S01]  /*29c0*/  LDCU UR4, c[0x0][0x380] ;  /* 0x00007000ff0477ac */ /* 0x000e220008000800 */
[----:B------:R-:W-:Y:S01]  /*29d0*/  BSSY.RECONVERGENT B0, `(.L_x_9748) ;  /* 0x000004e000007945 */ /* 0x000fe20003800200 */
[----:B0-----:R-:W-:-:S13]  /*29e0*/  ISETP.GE.AND P0, PT, R11, UR4, PT ;  /* 0x000000040b007c0c */ /* 0x001fda000bf06270 */
[----:B------:R-:W-:Y:S05]  /*29f0*/  @P0 BRA `(.L_x_9749) ;  /* 0x00000004002c0947 */ /* 0x000fea0003800000 */
[----:B------:R-:W0:Y:S02]  /*2a00*/  LDC.64 R2, c[0x0][0x588] ;  /* 0x00016200ff027b82 */ /* 0x000e240000000a00 */
[----:B0-----:R-:W2:Y:S02]  /*2a10*/  LDG.E R0, desc[UR6][R2.64] ;  /* 0x0000000602007981 */ /* 0x001ea4000c1e1900 */
[C---:B--2---:R-:W-:Y:S01]  /*2a20*/  FSETP.GEU.FTZ.AND P0, PT, |R0|.reuse, |R21|, PT ;  /* 0x400000150000720b */ /* 0x044fe20003f1e200 */
[----:B------:R-:W-:-:S12]  /*2a30*/  FADD.FTZ R13, |R0|, -RZ ;  /* 0x800000ff000d7221 */ /* 0x000fd80000010200 */
[----:B------:R-:W-:Y:S05]  /*2a40*/  @!P0 BRA `(.L_x_9750) ;  /* 0x0000000000bc8947 */ /* 0x000fea0003800000 */
[----:B------:R-:W-:-:S13]  /*2a50*/  FSETP.GTU.FTZ.AND P0, PT, R13, R10, PT ;  /* 0x0000000a0d00720b */ /* 0x000fda0003f1c000 */
[----:B------:R-:W-:Y:S05]  /*2a60*/  @P0 BRA `(.L_x_9751) ;  /* 0x0000000000540947 */ /* 0x000fea0003800000 */
[----:B------:R-:W0:Y:S02]  /*2a70*/  MUFU.RCP R2, R20 ;  /* 0x0000001400027308 */ /* 0x000e240000001000 */
        /* <DEDUP_REMOVED lines=15> */
.L_x_9753:
[----:B------:R-:W-:Y:S01]  /*2b70*/  FSETP.GEU.FTZ.AND P0, PT, R3, -R20, PT ;  /* 0x800000140300720b */ /* 0x000fe20003f1e000 */
[----:B------:R-:W-:-:S12]  /*2b80*/  FADD.FTZ R2, R2, -1 ;  /* 0xbf80000002027421 */ /* 0x000fd80000010000 */
[----:B------:R-:W-:-:S07]  /*2b90*/  @!P0 FADD.FTZ R2, R2, -1 ;  /* 0xbf80000002028421 */ /* 0x000fce0000010000 */
.L_x_9752:
[----:B------:R-:W-:Y:S01]  /*2ba0*/  FFMA.FTZ R13, -R20, R2, R13 ;  /* 0x00000002140d7223 */ /* 0x000fe2000001010d */
[----:B------:R-:W-:Y:S06]  /*2bb0*/  BRA `(.L_x_9750) ;  /* 0x0000000000607947 */ /* 0x000fec0003800000 */
.L_x_9751:
[C---:B------:R-:W-:Y:S02]  /*2bc0*/  IADD3 R2, PT, PT, R13.reuse, 0xb800000, -R5 ;  /* 0x0b8000000d027810 */ /* 0x040fe40007ffe805 */
        /* <DEDUP_REMOVED lines=8> */
.L_x_9755:
[----:B------:R-:W-:-:S04]  /*2c50*/  VIMNMX.U32 R3, PT, PT, R2, 0xb800000, PT ;  /* 0x0b80000002037848 */ /* 0x000fc80003fe0000 */
[C---:B------:R-:W-:Y:S02]  /*2c60*/  IADD3 R4, PT, PT, R3.reuse, R13, RZ ;  /* 0x0000000d03047210 */ /* 0x040fe40007ffe0ff */
[----:B------:R-:W-:-:S03]  /*2c70*/  IADD3 R2, PT, PT, -R3, R2, RZ ;  /* 0x0000000203027210 */ /* 0x000fc60007ffe1ff */
[----:B------:R-:W-:Y:S01]  /*2c80*/  FMUL.FTZ R13, R4, R8 ;  /* 0x00000008040d7220 */ /* 0x000fe20000410000 */
[----:B------:R-:W-:-:S03]  /*2c90*/  ISETP.NE.AND P1, PT, R2, RZ, PT ;  /* 0x000000ff0200720c */ /* 0x000fc60003f25270 */
[----:B------:R-:W-:-:S04]  /*2ca0*/  FFMA.FTZ R12, R13, -R9, R4 ;  /* 0x800000090d0c7223 */ /* 0x000fc80000010004 */
[----:B------:R-:W-:-:S04]  /*2cb0*/  FFMA.FTZ R13, R12, R8, R13 ;  /* 0x000000080c0d7223 */ /* 0x000fc8000001000d */
[----:B------:R-:W-:-:S04]  /*2cc0*/  FFMA.FTZ R12, R13, -R9, R4 ;  /* 0x800000090d0c7223 */ /* 0x000fc80000010004 */
[----:B------:R-:W-:-:S04]  /*2cd0*/  FFMA.FTZ.RZ R12, R12, R8, R13 ;  /* 0x000000080c0c7223 */ /* 0x000fc8000001c00d */
[----:B------:R-:W0:Y:S02]  /*2ce0*/  FRND.TRUNC R13, R12 ;  /* 0x0000000c000d7307 */ /* 0x000e24000020d000 */
[----:B0-----:R-:W-:-:S05]  /*2cf0*/  FFMA.FTZ R13, R13, -R9, R4 ;  /* 0x800000090d0d7223 */ /* 0x001fca0000010004 */
[----:B------:R-:W-:-:S13]  /*2d00*/  ISETP.NE.AND P0, PT, R13, RZ, PT ;  /* 0x000000ff0d00720c */ /* 0x000fda0003f05270 */
[----:B------:R-:W-:Y:S05]  /*2d10*/  @P0 BRA P1, `(.L_x_9755) ;  /* 0xfffffffc00cc0947 */ /* 0x000fea000083ffff */
.L_x_9754:
[----:B------:R-:W-:-:S04]  /*2d20*/  FMUL.FTZ R13, R13, 1.1920928955078125e-07 ;  /* 0x340000000d0d7820 */ /* 0x000fc80000410000 */
[----:B------:R-:W-:-:S07]  /*2d30*/  FMUL.FTZ R13, R14, R13 ;  /* 0x0000000d0e0d7220 */ /* 0x000fce0000410000 */
.L_x_9750:
[C---:B------:R-:W-:Y:S01]  /*2d40*/  FSETP.NAN.FTZ.AND P0, PT, |R13|.reuse, |R13|, PT ;  /* 0x4000000d0d00720b */ /* 0x040fe20003f18200 */
[----:B------:R-:W0:Y:S01]  /*2d50*/  MUFU.RCP R17, R21 ;  /* 0x0000001500117308 */ /* 0x000e220000001000 */
[----:B------:R-:W-:Y:S01]  /*2d60*/  LOP3.LUT R2, R13, 0x80000000, R0, 0xb8, !PT ;  /* 0x800000000d027812 */ /* 0x000fe200078eb800 */
[----:B------:R-:W-:-:S03]  /*2d70*/  VIADD R11, R11, 0x80 ;  /* 0x000000800b0b7836 */ /* 0x000fc60000000000 */
[----:B------:R-:W-:Y:S02]  /*2d80*/  FSEL R13, R13, R2, P0 ;  /* 0x000000020d0d7208 */ /* 0x000fe40000000000 */
[----:B------:R-:W-:Y:S02]  /*2d90*/  PLOP3.LUT P0, PT, PT, PT, PT, 0x8, 0x80 ;  /* 0x000000000080781c */ /* 0x000fe40003f0e170 */
[----:B------:R-:W-:Y:S01]  /*2da0*/  FSETP.NEU.FTZ.AND P1, PT, R13, RZ, PT ;  /* 0x000000ff0d00720b */ /* 0x000fe20003f3d000 */
[----:B------:R-:W-:-:S04]  /*2db0*/  FADD.FTZ R2, R0, -R13 ;  /* 0x8000000d00027221 */ /* 0x000fc80000010000 */
[----:B0-----:R-:W-:Y:S02]  /*2dc0*/  FMUL.FTZ R4, R2, R17 ;  /* 0x0000001102047220 */ /* 0x001fe40000410000 */
[----:B------:R-:W0:Y:S06]  /*2dd0*/  LDC.64 R2, c[0x0][0x580] ;  /* 0x00016000ff027b82 */ /* 0x000e2c0000000a00 */
        /* <DEDUP_REMOVED lines=11> */
[----:B------:R-:W-:-:S05]  /*2e90*/  @P0 MOV R13, R15 ;  /* 0x0000000f000d0202 */ /* 0x000fca0000000f00 */
[----:B0-----:R0:W-:Y:S02]  /*2ea0*/  STG.E desc[UR6][R2.64], R13 ;  /* 0x0000000d02007986 */ /* 0x0011e4000c101906 */
.L_x_9749:
[----:B------:R-:W-:Y:S05]  /*2eb0*/  BSYNC.RECONVERGENT B0 ;  /* 0x0000000000007941 */ /* 0x000fea0003800200 */
.L_x_9748:
[----:B------:R-:W-:-:S13]  /*2ec0*/  ISETP.GE.AND P0, PT, R11, UR4, PT ;  /* 0x000000040b007c0c */ /* 0x000fda000bf06270 */
[----:B------:R-:W-:Y:S05]  /*2ed0*/  @P0 EXIT ;  /* 0x000000000000094d */ /* 0x000fea0003800000 */
[----:B0-----:R-:W0:Y:S02]  /*2ee0*/  LDC.64 R2, c[0x0][0x588] ;  /* 0x00016200ff027b82 */ /* 0x001e240000000a00 */
        /* <DEDUP_REMOVED lines=22> */
.L_x_9759:
[----:B------:R-:W-:Y:S01]  /*3050*/  FSETP.GEU.FTZ.AND P0, PT, R3, -R20, PT ;  /* 0x800000140300720b */ /* 0x000fe20003f1e000 */
[----:B------:R-:W-:-:S12]  /*3060*/  FADD.FTZ R2, R2, -1 ;  /* 0xbf80000002027421 */ /* 0x000fd80000010000 */
[----:B------:R-:W-:-:S07]  /*3070*/  @!P0 FADD.FTZ R2, R2, -1 ;  /* 0xbf80000002028421 */ /* 0x000fce0000010000 */
.L_x_9758:
[----:B------:R-:W-:Y:S01]  /*3080*/  FFMA.FTZ R11, -R20, R2, R11 ;  /* 0x00000002140b7223 */ /* 0x000fe2000001010b */
[----:B------:R-:W-:Y:S06]  /*3090*/  BRA `(.L_x_9756) ;  /* 0x0000000000607947 */ /* 0x000fec0003800000 */
.L_x_9757:
        /* <DEDUP_REMOVED lines=9> */
.L_x_9761:
        /* <DEDUP_REMOVED lines=13> */
.L_x_9760:
[----:B------:R-:W-:-:S04]  /*3200*/  FMUL.FTZ R2, R11, 1.1920928955078125e-07 ;  /* 0x340000000b027820 */ /* 0x000fc80000410000 */
[----:B------:R-:W-:-:S07]  /*3210*/  FMUL.FTZ R11, R7, R2 ;  /* 0x00000002070b7220 */ /* 0x000fce0000410000 */
.L_x_9756:
        /* <DEDUP_REMOVED lines=25> */
.L_x_9747:
        /* <DEDUP_REMOVED lines=14> */
[----:B------:R-:W-:-:S05]  /*3490*/  SHF.R.U32.HI R13, RZ, UR9, R12 ;  /* 0x00000009ff0d7c19 */ /* 0x000fca000801160c */
[----:B------:R-:W-:-:S04]  /*34a0*/  IMAD.MOV R0, RZ, RZ, -R13 ;  /* 0x000000ffff007224 */ /* 0x000fc800078e0a0d */
        /* <DEDUP_REMOVED lines=270> */
[----:B------:R-:W-:Y:S01]  /*4590*/  HFMA2 R12, -RZ, RZ, 0, 0 ;  /* 0x00000000ff0c7431 */ /* 0x000fe200000001ff */
        /* <DEDUP_REMOVED lines=8> */
[----:B------:R-:W1:Y:S02]  /*4620*/  @P0 LDC.64 R16, c[0x0][0x578] ;  /* 0x00015e00ff100b82 */ /* 0x000e640000000a00 */
[----:B------:R-:W-:Y:S02]  /*4630*/  IMAD R12, R12, UR8, R13 ;  /* 0x000000080c0c7c24 */ /* 0x000fe4000f8e020d */
[----:B---3--:R-:W-:-:S04]  /*4640*/  @P0 IMAD.HI.U32 R14, R19, R14, R18 ;  /* 0x0000000e130e0227 */ /* 0x008fc800078e0012 */
[C---:B--2---:R-:W-:Y:S01]  /*4650*/  IMAD R3, R12.reuse, UR10, R3 ;  /* 0x0000000a0c037c24 */ /* 0x044fe2000f8e0203 */
[----:B------:R-:W-:Y:S01]  /*4660*/  @P0 SHF.R.U32.HI R14, RZ, R15, R14 ;  /* 0x0000000fff0e0219 */ /* 0x000fe2000001160e */
[----:B------:R-:W-:-:S03]  /*4670*/  IMAD R0, R12, UR11, R0 ;  /* 0x0000000b0c007c24 */ /* 0x000fc6000f8e0200 */
[----:B------:R-:W-:-:S05]  /*4680*/  @P0 IADD3 R18, PT, PT, -R14, RZ, RZ ;  /* 0x000000ff0e120210 */ /* 0x000fca0007ffe1ff */
[----:B0-----:R-:W-:-:S04]  /*4690*/  @P0 IMAD R18, R23, R18, R19 ;  /* 0x0000001217120224 */ /* 0x001fc800078e0213 */
[C---:B-1----:R-:W-:Y:S02]  /*46a0*/  @P0 IMAD R3, R18.reuse, R16, R3 ;  /* 0x0000001012030224 */ /* 0x042fe400078e0203 */
[----:B------:R-:W-:-:S07]  /*46b0*/  @P0 IMAD R0, R18, R17, R0 ;  /* 0x0000001112000224 */ /* 0x000fce00078e0200 */
.L_x_9764:
[----:B------:R-:W0:Y:S02]  /*46c0*/  LDCU.64 UR8, c[0x0][0x588] ;  /* 0x0000b100ff0877ac */ /* 0x000e240008000a00 */
[----:B0-----:R-:W-:-:S05]  /*46d0*/  IADD3 R12, P0, PT, R0, UR8, RZ ;  /* 0x00000008000c7c10 */ /* 0x001fca000ff1e0ff */
[----:B------:R-:W-:-:S05]  /*46e0*/  IMAD.X R13, RZ, RZ, UR9, P0 ;  /* 0x00000009ff0d7e24 */ /* 0x000fca00080e06ff */
[----:B------:R-:W2:Y:S01]  /*46f0*/  LDG.E R0, desc[UR6][R12.64] ;  /* 0x000000060c007981 */ /* 0x000ea2000c1e1900 */
[----:B------:R-:W-:Y:S01]  /*4700*/  BSSY.RECONVERGENT B0, `(.L_x_9765) ;  /* 0x0000037000007945 */ /* 0x000fe20003800200 */
[C---:B--2---:R-:W-:Y:S01]  /*4710*/  FSETP.GEU.FTZ.AND P0, PT, |R0|.reuse, |R21|, PT ;  /* 0x400000150000720b */ /* 0x044fe20003f1e200 */
        /* <DEDUP_REMOVED lines=24> */
.L_x_9769:
[----:B------:R-:W-:Y:S05]  /*48a0*/  BSYNC.RECONVERGENT B2 ;  /* 0x0000000000027941 */ /* 0x000fea0003800200 */
.L_x_9768:
[----:B------:R-:W-:Y:S01]  /*48b0*/  FFMA.FTZ R15, -R20, R12, R15 ;  /* 0x0000000c140f7223 */ /* 0x000fe2000001010f */
[----:B------:R-:W-:Y:S06]  /*48c0*/  BRA `(.L_x_9766) ;  /* 0x0000000000687947 */ /* 0x000fec0003800000 */
.L_x_9767:
        /* <DEDUP_REMOVED lines=10> */
.L_x_9772:
        /* <DEDUP_REMOVED lines=13> */
.L_x_9771:
[----:B------:R-:W-:Y:S05]  /*4a40*/  BSYNC.RECONVERGENT B2 ;  /* 0x0000000000027941 */ /* 0x000fea0003800200 */
.L_x_9770:
[----:B------:R-:W-:-:S04]  /*4a50*/  FMUL.FTZ R12, R15, 1.1920928955078125e-07 ;  /* 0x340000000f0c7820 */ /* 0x000fc80000410000 */
[----:B------:R-:W-:-:S07]  /*4a60*/  FMUL.FTZ R15, R17, R12 ;  /* 0x0000000c110f7220 */ /* 0x000fce0000410000 */
.L_x_9766:
[----:B------:R-:W-:Y:S05]  /*4a70*/  BSYNC.RECONVERGENT B0 ;  /* 0x0000000000007941 */ /* 0x000fea0003800200 */
.L_x_9765:
[C---:B------:R-:W-:Y:S01]  /*4a80*/  FSETP.NAN.FTZ.AND P0, PT, |R15|.reuse, |R15|, PT ;  /* 0x4000000f0f00720b */ /* 0x040fe20003f18200 */
[----:B------:R-:W0:Y:S01]  /*4a90*/  MUFU.RCP R17, R21 ;  /* 0x0000001500117308 */ /* 0x000e220000001000 */
[----:B------:R-:W-:Y:S01]  /*4aa0*/  LOP3.LUT R12, R15, 0x80000000, R0, 0xb8, !PT ;  /* 0x800000000f0c7812 */ /* 0x000fe200078eb800 */
[----:B------:R-:W1:Y:S01]  /*4ab0*/  LDCU.64 UR8, c[0x0][0x580] ;  /* 0x0000b000ff0877ac */ /* 0x000e620008000a00 */
[----:B------:R-:W-:Y:S02]  /*4ac0*/  VIADD R11, R11, 0x80 ;  /* 0x000000800b0b7836 */ /* 0x000fe40000000000 */
        /* <DEDUP_REMOVED lines=15> */
[----:B-1----:R-:W-:-:S04]  /*4bc0*/  IADD3 R12, P1, PT, R3, UR8, RZ ;  /* 0x00000008030c7c10 */ /* 0x002fc8000ff3e0ff */
[----:B------:R-:W-:Y:S02]  /*4bd0*/  @P0 MOV R3, R13 ;  /* 0x0000000d00030202 */ /* 0x000fe40000000f00 */
[----:B------:R-:W-:Y:S02]  /*4be0*/  IADD3.X R13, PT, PT, RZ, UR9, RZ, P1, !PT ;  /* 0x00000009ff0d7c10 */ /* 0x000fe40008ffe4ff */
[----:B------:R-:W-:-:S05]  /*4bf0*/  @!P0 LOP3.LUT R3, RZ, 0x80000000, R0, 0xb8, !PT ;  /* 0x80000000ff038812 */ /* 0x000fca00078eb800 */
[----:B------:R0:W-:Y:S02]  /*4c00*/  STG.E desc[UR6][R12.64], R3 ;  /* 0x000000030c007986 */ /* 0x0001e4000c101906 */
.L_x_9763:
[----:B------:R-:W-:Y:S05]  /*4c10*/  BSYNC.RECONVERGENT B1 ;  /* 0x0000000000017941 */ /* 0x000fea0003800200 */
.L_x_9762:
        /* <DEDUP_REMOVED lines=8> */
[----:B-1----:R-:W-:-:S05]  /*4ca0*/  IMAD.HI.U32 R12, R11, UR4, R12 ;  /* 0x000000040b0c7c27 */ /* 0x002fca000f8e000c */
[----:B------:R-:W-:-:S04]  /*4cb0*/  SHF.R.U32.HI R13, RZ, UR5, R12 ;  /* 0x00000005ff0d7c19 */ /* 0x000fc8000801160c */
[----:B------:R-:W-:-:S05]  /*4cc0*/  IADD3 R0, PT, PT, -R13, RZ, RZ ;  /* 0x000000ff0d007210 */ /* 0x000fca0007ffe1ff */
[----:B0-----:R-:W-:-:S04]  /*4cd0*/  IMAD R0, R0, UR8, R11 ;  /* 0x0000000800007c24 */ /* 0x001fc8000f8e020b */
        /* <DEDUP_REMOVED lines=276> */
[----:B------:R-:W-:Y:S02]  /*5e20*/  @P0 IMAD.MOV.U32 R18, RZ, RZ, RZ ;  /* 0x000000ffff120224 */ /* 0x000fe400078e00ff */
[----:B------:R-:W-:-:S03]  /*5e30*/  IADD3 R12, PT, PT, -R19, RZ, RZ ;  /* 0x000000ff130c7210 */ /* 0x000fc60007ffe1ff */
[----:B------:R-:W3:Y:S02]  /*5e40*/  @P0 LDC.64 R16, c[0x0][0x578] ;  /* 0x00015e00ff100b82 */ /* 0x000ee40000000a00 */
        /* <DEDUP_REMOVED lines=9> */
.L_x_9773:
[----:B------:R-:W0:Y:S02]  /*5ee0*/  LDCU.128 UR8, c[0x0][0x580] ;  /* 0x0000b000ff0877ac */ /* 0x000e240008000c00 */
[----:B0-----:R-:W-:-:S04]  /*5ef0*/  IADD3 R12, P0, PT, R0, UR10, RZ ;  /* 0x0000000a000c7c10 */ /* 0x001fc8000ff1e0ff */
[----:B------:R-:W-:-:S05]  /*5f00*/  IADD3.X R13, PT, PT, RZ, UR11, RZ, P0, !PT ;  /* 0x0000000bff0d7c10 */ /* 0x000fca00087fe4ff */
[----:B------:R-:W2:Y:S01]  /*5f10*/  LDG.E R0, desc[UR6][R12.64] ;  /* 0x000000060c007981 */ /* 0x000ea2000c1e1900 */
[----:B------:R-:W-:Y:S01]  /*5f20*/  IADD3 R2, P1, PT, R3, UR8, RZ ;  /* 0x0000000803027c10 */ /* 0x000fe2000ff3e0ff */
[----:B------:R-:W-:Y:S03]  /*5f30*/  BSSY.RECONVERGENT B0, `(.L_x_9774) ;  /* 0x0000038000007945 */ /* 0x000fe60003800200 */
[----:B------:R-:W-:Y:S02]  /*5f40*/  IADD3.X R3, PT, PT, RZ, UR9, RZ, P1, !PT ;  /* 0x00000009ff037c10 */ /* 0x000fe40008ffe4ff */
        /* <DEDUP_REMOVED lines=22> */
.L_x_9779:
[----:B------:R-:W-:Y:S01]  /*60b0*/  FSETP.GEU.FTZ.AND P0, PT, R5, -R20, PT ;  /* 0x800000140500720b */ /* 0x000fe20003f1e000 */
[----:B------:R-:W-:-:S12]  /*60c0*/  FADD.FTZ R4, R4, -1 ;  /* 0xbf80000004047421 */ /* 0x000fd80000010000 */
[----:B------:R-:W-:-:S07]  /*60d0*/  @!P0 FADD.FTZ R4, R4, -1 ;  /* 0xbf80000004048421 */ /* 0x000fce0000010000 */
.L_x_9778:
[----:B------:R-:W-:Y:S05]  /*60e0*/  BSYNC.RECONVERGENT B1 ;  /* 0x0000000000017941 */ /* 0x000fea0003800200 */
.L_x_9777:
[----:B------:R-:W-:Y:S01]  /*60f0*/  FFMA.FTZ R11, -R20, R4, R11 ;  /* 0x00000004140b7223 */ /* 0x000fe2000001010b */
[----:B------:R-:W-:Y:S06]  /*6100*/  BRA `(.L_x_9775) ;  /* 0x0000000000687947 */ /* 0x000fec0003800000 */
.L_x_9776:
        /* <DEDUP_REMOVED lines=10> */
.L_x_9782:
        /* <DEDUP_REMOVED lines=13> */
.L_x_9781:
[----:B------:R-:W-:Y:S05]  /*6280*/  BSYNC.RECONVERGENT B1 ;  /* 0x0000000000017941 */ /* 0x000fea0003800200 */
.L_x_9780:
[----:B------:R-:W-:-:S04]  /*6290*/  FMUL.FTZ R11, R11, 1.1920928955078125e-07 ;  /* 0x340000000b0b7820 */ /* 0x000fc80000410000 */
[----:B------:R-:W-:-:S07]  /*62a0*/  FMUL.FTZ R11, R12, R11 ;  /* 0x0000000b0c0b7220 */ /* 0x000fce0000410000 */
.L_x_9775:
[----:B------:R-:W-:Y:S05]  /*62b0*/  BSYNC.RECONVERGENT B0 ;  /* 0x0000000000007941 */ /* 0x000fea0003800200 */
.L_x_9774:
        /* <DEDUP_REMOVED lines=19> */
[----:B------:R-:W-:-:S05]  /*63f0*/  @P0 MOV R5, R7 ;  /* 0x0000000700050202 */ /* 0x000fca0000000f00 */
[----:B------:R-:W-:Y:S01]  /*6400*/  STG.E desc[UR6][R2.64], R5 ;  /* 0x0000000502007986 */ /* 0x000fe2000c101906 */
[----:B------:R-:W-:Y:S05]  /*6410*/  EXIT ;  /* 0x000000000000794d */ /* 0x000fea0003800000 */
.L_x_9783:
        /* <DEDUP_REMOVED lines=14> */
.L_x_32874:


//--------------------- .text._ZN2at6native27unrolled_elementwise_kernelINS0_13BUnaryFunctorIfffZZZNS0_15binary_internal21div_floor_kernel_cudaERNS_18TensorIteratorBaseEENKUlvE1_clEvENKUlvE0_clEvEUlffE_EESt5arrayIPcLm2EELi4E23TrivialOffsetCalculatorILi1EjESE_NS0_6memory15LoadWithoutCastENSF_16StoreWithoutCastEEEviT_T0_T2_T3_T4_T5_ --------------------------
	.section	.text._ZN2at6native27unrolled_elementwise_kernelINS0_13BUnaryFunctorIfffZZZNS0_15binary_internal21div_floor_kernel_cudaERNS_18TensorIteratorBaseEENKUlvE1_clEvENKUlvE0_clEvEUlffE_EESt5arrayIPcLm2EELi4E23TrivialOffsetCalculatorILi1EjESE_NS0_6memory15LoadWithoutCastENSF_16StoreWithoutCastEEEviT_T0_T2_T3_T4_T5_,"ax",@progbits
	.align	128
        .global         _ZN2at6native27unrolled_elementwise_kernelINS0_13BUnaryFunctorIfffZZZNS0_15binary_internal21div_floor_kernel_cudaERNS_18TensorIteratorBaseEENKUlvE1_clEvENKUlvE0_clEvEUlffE_EESt5arrayIPcLm2EELi4E23TrivialOffsetCalculatorILi1EjESE_NS0_6memory15LoadWithoutCastENSF_16StoreWithoutCastEEEviT_T0_T2_T3_T4_T5_
        .type           _ZN2at6native27unrolled_elementwise_kernelINS0_13BUnaryFunctorIfffZZZNS0_15binary_internal21div_floor_kernel_cudaERNS_18TensorIteratorBaseEENKUlvE1_clEvENKUlvE0_clEvEUlffE_EESt5arrayIPcLm2EELi4E23TrivialOffsetCalculatorILi1EjESE_NS0_6memory15LoadWithoutCastENSF_16StoreWithoutCastEEEviT_T0_T2_T3_T4_T5_,@function
        .size           _ZN2at6native27unrolled_elementwise_kernelINS0_13BUnaryFunctorIfffZZZNS0_15binary_internal21div_floor_kernel_cudaERNS_18TensorIteratorBaseEENKUlvE1_clEvENKUlvE0_clEvEUlffE_EESt5arrayIPcLm2EELi4E23TrivialOffsetCalculatorILi1EjESE_NS0_6memory15LoadWithoutCastENSF_16StoreWithoutCastEEEviT_T0_T2_T3_T4_T5_,(.L_x_32875 - _ZN2at6native27unrolled_elementwise_kernelINS0_13BUnaryFunctorIfffZZZNS0_15binary_internal21div_floor_kernel_cudaERNS_18TensorIteratorBaseEENKUlvE1_clEvENKUlvE0_clEvEUlffE_EESt5arrayIPcLm2EELi4E23TrivialOffsetCalculatorILi1EjESE_NS0_6memory15LoadWithoutCastENSF_16StoreWithoutCastEEEviT_T0_T2_T3_T4_T5_)
        .other          _ZN2at6native27unrolled_elementwise_kernelINS0_13BUnaryFunctorIfffZZZNS0_15binary_internal21div_floor_kernel_cudaERNS_18TensorIteratorBaseEENKUlvE1_clEvENKUlvE0_clEvEUlffE_EESt5arrayIPcLm2EELi4E23TrivialOffsetCalculatorILi1EjESE_NS0_6memory15LoadWithoutCastENSF_16StoreWithoutCastEEEviT_T0_T2_T3_T4_T5_,@"STO_CUDA_ENTRY STV_DEFAULT"
_ZN2at6native27unrolled_elementwise_kernelINS0_13BUnaryFunctorIfffZZZNS0_15binary_internal21div_floor_kernel_cudaERNS_18TensorIteratorBaseEENKUlvE1_clEvENKUlvE0_clEvEUlffE_EESt5arrayIPcLm2EELi4E23TrivialOffsetCalculatorILi1EjESE_NS0_6memory15LoadWithoutCastENSF_16StoreWithoutCastEEEviT_T0_T2_T3_T4_T5_:
.text._ZN2at6native27unrolled_elementwise_kernelINS0_13BUnaryFunctorIfffZZZNS0_15binary_internal21div_floor_kernel_cudaERNS_18TensorIteratorBaseEENKUlvE1_clEvENKUlvE0_clEvEUlffE_EESt5arrayIPcLm2EELi4E23TrivialOffsetCalculatorILi1EjESE_NS0_6memory15LoadWithoutCastENSF_16StoreWithoutCastEEEviT_T0_T2_T3_T4_T5_:
[----:B------:R-:W-:Y:S01]  /*0000*/  LDC R1, c[0x0][0x37c] ;  /* 0x0000df00ff017b82 */ /* 0x000fe20000000800 */
[----:B------:R-:W0:Y:S07]  /*0010*/  S2R R0, SR_CTAID.X ;  /* 0x0000000000007919 */ /* 0x000e2e0000002500 */
[----:B------:R-:W0:Y:S01]  /*0020*/  LDC R3, c[0x0][0x380] ;  /* 0x0000e000ff037b82 */ /* 0x000e220000000800 */
[----:B------:R-:W1:Y:S01]  /*0030*/  LDCU.64 UR4, c[0x0][0x358] ;  /* 0x00006b00ff0477ac */ /* 0x000e620008000a00 */
[----:B------:R-:W2:Y:S06]  /*0040*/  S2R R11, SR_TID.X ;  /* 0x00000000000b7919 */ /* 0x000eac0000002100 */
[----:B------:R-:W3:Y:S01]  /*0050*/  LDC R10, c[0x0][0x388] ;  /* 0x0000e200ff0a7b82 */ /* 0x000ee20000000800 */
        /* <DEDUP_REMOVED lines=19> */
[----:B0-----:R-:W-:Y:S01]  /*0190*/  @!P3 IMAD.WIDE.U32 R20, R21, 0x4, R8 ;  /* 0x000000041514b825 */ /* 0x001fe200078e0008 */
[----:B------:R-:W-:-:S06]  /*01a0*/  CS2R R8, SRZ ;  /* 0x0000000000087805 */ /* 0x000fcc000001ff00 */
[----:B-1----:R0:W5:Y:S04]  /*01b0*/  @!P1 LDG.E R8, desc[UR4][R12.64] ;  /* 0x000000040c089981 */ /* 0x002168000c1e1900 */
[----:B------:R0:W5:Y:S01]  /*01c0*/  @!P0 LDG.E R9, desc[UR4][R4.64] ;  /* 0x0000000404098981 */ /* 0x000162000c1e1900 */
[----:B--2---:R-:W-:Y:S01]  /*01d0*/  @!P2 IMAD.WIDE.U32 R18, R19, 0x4, R6 ;  /* 0x000000041312a825 */ /* 0x004fe200078e0006 */
[----:B------:R-:W-:-:S06]  /*01e0*/  CS2R R6, SRZ ;  /* 0x0000000000067805 */ /* 0x000fcc000001ff00 */
[----:B------:R0:W5:Y:S04]  /*01f0*/  @!P3 LDG.E R7, desc[UR4][R20.64] ;  /* 0x000000041407b981 */ /* 0x000168000c1e1900 */
[----:B------:R0:W5:Y:S01]  /*0200*/  @!P2 LDG.E R6, desc[UR4][R18.64] ;  /* 0x000000041206a981 */ /* 0x000162000c1e1900 */
[C---:B---3--:R-:W-:Y:S01]  /*0210*/  FSETP.NEU.FTZ.AND P0, PT, R10.reuse, RZ, PT ;  /* 0x000000ff0a00720b */ /* 0x048fe20003f1d000 */
[----:B------:R-:W-:Y:S01]  /*0220*/  BSSY.RECONVERGENT B0, `(.L_x_9784) ;  /* 0x0000164000007945 */ /* 0x000fe20003800200 */
[C---:B------:R-:W-:Y:S01]  /*0230*/  FADD.FTZ R16, |R10|.reuse, -RZ ;  /* 0x800000ff0a107221 */ /* 0x040fe20000010200 */
[----:B------:R-:W-:-:S10]  /*0240*/  FMUL.FTZ R15, |R10|, 8388608 ;  /* 0x4b0000000a0f7820 */ /* 0x000fd40000410200 */
[----:B0-----:R-:W-:Y:S05]  /*0250*/  @P0 BRA `(.L_x_9785) ;  /* 0x0000000000440947 */ /* 0x001fea0003800000 */
[C---:B------:R-:W-:Y:S01]  /*0260*/  VIADD R5, R3.reuse, 0x100 ;  /* 0x0000010003057836 */ /* 0x040fe20000000000 */
[C---:B------:R-:W-:Y:S02]  /*0270*/  IADD3 R11, PT, PT, R3.reuse, 0x80, RZ ;  /* 0x00000080030b7810 */ /* 0x040fe40007ffe0ff */
[-C--:B------:R-:W-:Y:S02]  /*0280*/  ISETP.GE.AND P0, PT, R3, R2.reuse, PT ;  /* 0x000000020300720c */ /* 0x080fe40003f06270 */
[-C--:B------:R-:W-:Y:S02]  /*0290*/  ISETP.GE.AND P1, PT, R11, R2.reuse, PT ;  /* 0x000000020b00720c */ /* 0x080fe40003f26270 */
[----:B------:R-:W-:Y:S01]  /*02a0*/  ISETP.GE.AND P2, PT, R5, R2, PT ;  /* 0x000000020500720c */ /* 0x000fe20003f46270 */
[----:B------:R-:W-:-:S05]  /*02b0*/  VIADD R5, R3, 0x180 ;  /* 0x0000018003057836 */ /* 0x000fca0000000000 */
[----:B------:R-:W-:-:S03]  /*02c0*/  ISETP.GE.AND P3, PT, R5, R2, PT ;  /* 0x000000020500720c */ /* 0x000fc60003f66270 */
[----:B------:R-:W0:Y:S08]  /*02d0*/  @!P0 MUFU.RCP R12, R10 ;  /* 0x0000000a000c8308 */ /* 0x000e300000001000 */
[----:B------:R-:W1:Y:S08]  /*02e0*/  @!P1 MUFU.RCP R11, R10 ;  /* 0x0000000a000b9308 */ /* 0x000e700000001000 */
[----:B------:R-:W2:Y:S01]  /*02f0*/  @!P2 MUFU.RCP R14, R10 ;  /* 0x0000000a000ea308 */ /* 0x000ea20000001000 */
[----:B0----5:R-:W-:Y:S01]  /*0300*/  @!P0 FMUL.FTZ R9, R12, R9 ;  /* 0x000000090c098220 */ /* 0x021fe20000410000 */
[----:B-1----:R-:W-:Y:S01]  /*0310*/  @!P1 FMUL.FTZ R8, R11, R8 ;  /* 0x000000080b089220 */ /* 0x002fe20000410000 */
[----:B--2---:R-:W-:Y:S01]  /*0320*/  @!P2 FMUL.FTZ R4, R14, R7 ;  /* 0x000000070e04a220 */ /* 0x004fe20000410000 */
[----:B------:R-:W-:Y:S06]  /*0330*/  @P3 BRA `(.L_x_9786) ;  /* 0x0000001400483947 */ /* 0x000fec0003800000 */
[----:B------:R-:W0:Y:S02]  /*0340*/  MUFU.RCP R11, R10 ;  /* 0x0000000a000b7308 */ /* 0x000e240000001000 */
[----:B0-----:R-:W-:Y:S01]  /*0350*/  FMUL.FTZ R11, R11, R6 ;  /* 0x000000060b0b7220 */ /* 0x001fe20000410000 */
[----:B------:R-:W-:Y:S06]  /*0360*/  BRA `(.L_x_9786) ;  /* 0x00000014003c7947 */ /* 0x000fec0003800000 */
.L_x_9785:
[----:B------:R-:W-:Y:S01]  /*0370*/  LOP3.LUT R14, R15, 0x7fffff, RZ, 0xc0, !PT ;  /* 0x007fffff0f0e7812 */ /* 0x000fe200078ec0ff */
[----:B------:R-:W-:Y:S01]  /*0380*/  BSSY.RECONVERGENT B2, `(.L_x_9787) ;  /* 0x0000056000027945 */ /* 0x000fe20003800200 */
[----:B------:R-:W-:Y:S01]  /*0390*/  ISETP.GE.AND P0, PT, R3, R2, PT ;  /* 0x000000020300720c */ /* 0x000fe20003f06270 */
[----:B------:R-:W-:Y:S01]  /*03a0*/  FADD.FTZ R12, -R16, -RZ ;  /* 0x800000ff100c7221 */ /* 0x000fe20000010100 */
[----:B------:R-:W-:Y:S01]  /*03b0*/  LOP3.LUT R14, R14, 0x3f800000, RZ, 0xfc, !PT ;  /* 0x3f8000000e0e7812 */ /* 0x000fe200078efcff */
[----:B------:R-:W-:Y:S01]  /*03c0*/  FADD.FTZ R11, |R10|, |R10| ;  /* 0x4000000a0a0b7221 */ /* 0x000fe20000010200 */
[----:B------:R-:W-:Y:S02]  /*03d0*/  LOP3.LUT R5, R15, 0xff800000, RZ, 0xc0, !PT ;  /* 0xff8000000f057812 */ /* 0x000fe400078ec0ff */
[----:B------:R0:W1:Y:S07]  /*03e0*/  MUFU.RCP R13, R14 ;  /* 0x0000000e000d7308 */ /* 0x00006e0000001000 */
[----:B------:R-:W-:Y:S05]  /*03f0*/  @P0 BRA `(.L_x_9788) ;  /* 0x0000000400380947 */ /* 0x000fea0003800000 */
[C---:B-----5:R-:W-:Y:S01]  /*0400*/  FSETP.GEU.FTZ.AND P0, PT, |R9|.reuse, |R10|, PT ;  /* 0x4000000a0900720b */ /* 0x060fe20003f1e200 */
[----:B------:R-:W-:Y:S01]  /*0410*/  BSSY.RECONVERGENT B1, `(.L_x_9789) ;  /* 0x0000038000017945 */ /* 0x000fe20003800200 */
[----:B------:R-:W-:-:S11]  /*0420*/  FADD.FTZ R17, |R9|, -RZ ;  /* 0x800000ff09117221 */ /* 0x000fd60000010200 */
[----:B------:R-:W-:Y:S05]  /*0430*/  @!P0 BRA `(.L_x_9790) ;  /* 0x0000000000d48947 */ /* 0x000fea0003800000 */
[----:B------:R-:W-:-:S13]  /*0440*/  FSETP.GTU.FTZ.AND P0, PT, R17, R15, PT ;  /* 0x0000000f1100720b */ /* 0x000fda0003f1c000 */
[----:B------:R-:W-:Y:S05]  /*0450*/  @P0 BRA `(.L_x_9791) ;  /* 0x00000000005c0947 */ /* 0x000fea0003800000 */
[----:B------:R-:W2:Y:S01]  /*0460*/  MUFU.RCP R4, R16 ;  /* 0x0000001000047308 */ /* 0x000ea20000001000 */
[----:B------:R-:W-:Y:S01]  /*0470*/  BSSY.RECONVERGENT B3, `(.L_x_9792) ;  /* 0x0000013000037945 */ /* 0x000fe20003800200 */
[----:B--2---:R-:W-:-:S06]  /*0480*/  FMUL.FTZ R4, R17, R4 ;  /* 0x0000000411047220 */ /* 0x004fcc0000410000 */
[----:B------:R-:W2:Y:S02]  /*0490*/  FRND.TRUNC R4, R4 ;  /* 0x0000000400047307 */ /* 0x000ea4000020d000 */
[----:B--2---:R-:W-:-:S05]  /*04a0*/  FFMA R19, R4, R12, R17 ;  /* 0x0000000c04137223 */ /* 0x004fca0000000011 */
        /* <DEDUP_REMOVED lines=15> */
.L_x_9793:
[----:B------:R-:W-:Y:S05]  /*05a0*/  BSYNC.RECONVERGENT B3 ;  /* 0x0000000000037941 */ /* 0x000fea0003800200 */
.L_x_9792:
[----:B------:R-:W-:Y:S01]  /*05b0*/  FFMA.FTZ R17, -R16, R4, R17 ;  /* 0x0000000410117223 */ /* 0x000fe20000010111 */
[----:B------:R-:W-:Y:S06]  /*05c0*/  BRA `(.L_x_9790) ;  /* 0x0000000000707947 */ /* 0x000fec0003800000 */
.L_x_9791:
        /* <DEDUP_REMOVED lines=12> */
.L_x_9796:
[----:B------:R-:W-:-:S04]  /*0690*/  VIMNMX.U32 R19, PT, PT, R18, 0xb800000, PT ;  /* 0x0b80000012137848 */ /* 0x000fc80003fe0000 */
[C---:B------:R-:W-:Y:S01]  /*06a0*/  IADD3 R18, PT, PT, -R19.reuse, R18, RZ ;  /* 0x0000001213127210 */ /* 0x040fe20007ffe1ff */
[----:B------:R-:W-:-:S03]  /*06b0*/  IMAD.IADD R17, R19, 0x1, R17 ;  /* 0x0000000113117824 */ /* 0x000fc600078e0211 */
[----:B------:R-:W-:Y:S01]  /*06c0*/  ISETP.NE.AND P1, PT, R18, RZ, PT ;  /* 0x000000ff1200720c */ /* 0x000fe20003f25270 */
[----:B-1----:R-:W-:-:S04]  /*06d0*/  FMUL.FTZ R20, R17, R13 ;  /* 0x0000000d11147220 */ /* 0x002fc80000410000 */
        /* <DEDUP_REMOVED lines=8> */
.L_x_9795:
[----:B------:R-:W-:Y:S05]  /*0760*/  BSYNC.RECONVERGENT B3 ;  /* 0x0000000000037941 */ /* 0x000fea0003800200 */
.L_x_9794:
[----:B------:R-:W-:-:S04]  /*0770*/  FMUL.FTZ R17, R17, 1.1920928955078125e-07 ;  /* 0x3400000011117820 */ /* 0x000fc80000410000 */
[----:B------:R-:W-:-:S07]  /*0780*/  FMUL.FTZ R17, R4, R17 ;  /* 0x0000001104117220 */ /* 0x000fce0000410000 */
.L_x_9790:
[----:B------:R-:W-:Y:S05]  /*0790*/  BSYNC.RECONVERGENT B1 ;  /* 0x0000000000017941 */ /* 0x000fea0003800200 */
.L_x_9789:
[C---:B------:R-:W-:Y:S01]  /*07a0*/  FSETP.NAN.FTZ.AND P0, PT, |R17|.reuse, |R17|, PT ;  /* 0x400000111100720b */ /* 0x040fe20003f18200 */
[----:B------:R-:W2:Y:S01]  /*07b0*/  MUFU.RCP R19, R10 ;  /* 0x0000000a00137308 */ /* 0x000ea20000001000 */
        /* <DEDUP_REMOVED lines=8> */
[----:B--2---:R-:W-:-:S12]  /*0840*/  FMUL.FTZ R4, R4, R19 ;  /* 0x0000001304047220 */ /* 0x004fd80000410000 */
[----:B------:R-:W-:-:S05]  /*0850*/  @P0 FADD.FTZ R4, R4, -1 ;  /* 0xbf80000004040421 */ /* 0x000fca0000010000 */
[----:B------:R-:W-:-:S13]  /*0860*/  FSETP.NEU.FTZ.AND P0, PT, R4, RZ, PT ;  /* 0x000000ff0400720b */ /* 0x000fda0003f1d000 */
[----:B------:R-:W2:Y:S01]  /*0870*/  @P0 FRND.FTZ.FLOOR R17, R4 ;  /* 0x0000000400110307 */ /* 0x000ea20000215000 */
[----:B------:R-:W-:Y:S01]  /*0880*/  @!P0 FMUL.FTZ R19, R19, R9 ;  /* 0x0000000913138220 */ /* 0x000fe20000410000 */
[----:B--2---:R-:W-:-:S05]  /*0890*/  @P0 FADD.FTZ R18, R4, -R17 ;  /* 0x8000001104120221 */ /* 0x004fca0000010000 */
[----:B------:R-:W-:-:S13]  /*08a0*/  FSETP.GT.AND P1, PT, R18, 0.5, P0 ;  /* 0x3f0000001200780b */ /* 0x000fda0000724000 */
[----:B------:R-:W-:-:S04]  /*08b0*/  @P1 FADD.FTZ R17, R17, 1 ;  /* 0x3f80000011111421 */ /* 0x000fc80000010000 */
[----:B------:R-:W-:Y:S01]  /*08c0*/  @P0 IMAD.MOV.U32 R9, RZ, RZ, R17 ;  /* 0x000000ffff090224 */ /* 0x000fe200078e0011 */
[----:B------:R-:W-:-:S07]  /*08d0*/  @!P0 LOP3.LUT R9, RZ, 0x80000000, R19, 0xb8, !PT ;  /* 0x80000000ff098812 */ /* 0x000fce00078eb813 */
.L_x_9788:
[----:B------:R-:W-:Y:S05]  /*08e0*/  BSYNC.RECONVERGENT B2 ;  /* 0x0000000000027941 */ /* 0x000fea0003800200 */
.L_x_9787:
        /* <DEDUP_REMOVED lines=27> */
.L_x_9804:
[----:B------:R-:W-:Y:S01]  /*0aa0*/  FSETP.GEU.FTZ.AND P0, PT, R19, -R16, PT ;  /* 0x800000101300720b */ /* 0x000fe20003f1e000 */
[----:B------:R-:W-:-:S12]  /*0ab0*/  FADD.FTZ R4, R4, -1 ;  /* 0xbf80000004047421 */ /* 0x000fd80000010000 */
[----:B------:R-:W-:-:S07]  /*0ac0*/  @!P0 FADD.FTZ R4, R4, -1 ;  /* 0xbf80000004048421 */ /* 0x000fce0000010000 */
.L_x_9803:
[----:B------:R-:W-:Y:S05]  /*0ad0*/  BSYNC.RECONVERGENT B3 ;  /* 0x0000000000037941 */ /* 0x000fea0003800200 */
.L_x_9802:
[----:B------:R-:W-:Y:S01]  /*0ae0*/  FFMA.FTZ R17, -R16, R4, R17 ;  /* 0x0000000410117223 */ /* 0x000fe20000010111 */
[----:B------:R-:W-:Y:S06]  /*0af0*/  BRA `(.L_x_9800) ;  /* 0x0000000000707947 */ /* 0x000fec0003800000 */
.L_x_9801:
        /* <DEDUP_REMOVED lines=12> */
.L_x_9807:
[----:B------:R-:W-:-:S05]  /*0bc0*/  VIMNMX.U32 R19, PT, PT, R18, 0xb800000, PT ;  /* 0x0b80000012137848 */ /* 0x000fca0003fe0000 */
[----:B------:R-:W-:Y:S02]  /*0bd0*/  IMAD.IADD R17, R19, 0x1, R17 ;  /* 0x0000000113117824 */ /* 0x000fe400078e0211 */
[----:B------:R-:W-:Y:S02]  /*0be0*/  IMAD.IADD R18, R18, 0x1, -R19 ;  /* 0x0000000112127824 */ /* 0x000fe400078e0a13 */
[----:B-1----:R-:W-:-:S03]  /*0bf0*/  FMUL.FTZ R20, R17, R13 ;  /* 0x0000000d11147220 */ /* 0x002fc60000410000 */
        /* <DEDUP_REMOVED lines=9> */
.L_x_9806:
[----:B------:R-:W-:Y:S05]  /*0c90*/  BSYNC.RECONVERGENT B3 ;  /* 0x0000000000037941 */ /* 0x000fea0003800200 */
.L_x_9805:
[----:B------:R-:W-:-:S04]  /*0ca0*/  FMUL.FTZ R17, R17, 1.1920928955078125e-07 ;  /* 0x3400000011117820 */ /* 0x000fc80000410000 */
[----:B------:R-:W-:-:S07]  /*0cb0*/  FMUL.FTZ R17, R4, R17 ;  /* 0x0000001104117220 */ /* 0x000fce0000410000 */
.L_x_9800:
[----:B------:R-:W-:Y:S05]  /*0cc0*/  BSYNC.RECONVERGENT B1 ;  /* 0x0000000000017941 */ /* 0x000fea0003800200 */
.L_x_9799:
        /* <DEDUP_REMOVED lines=20> */
.L_x_9798:
[----:B------:R-:W-:Y:S05]  /*0e10*/  BSYNC.RECONVERGENT B2 ;  /* 0x0000000000027941 */ /* 0x000fea0003800200 */
.L_x_9797:
[----:B------:R-:W-:Y:S01]  /*0e20*/  IADD3 R17, PT, PT, R3, 0x100, RZ ;  /* 0x0000010003117810 */ /* 0x000fe20007ffe0ff */
[----:B------:R-:W-:Y:S03]  /*0e30*/  BSSY.RECONVERGENT B2, `(.L_x_9808) ;  /* 0x0000051000027945 */ /* 0x000fe60003800200 */
        /* <DEDUP_REMOVED lines=25> */
.L_x_9815:
[----:B------:R-:W-:Y:S01]  /*0fd0*/  FSETP.GEU.FTZ.AND P0, PT, R19, -R16, PT ;  /* 0x800000101300720b */ /* 0x000fe20003f1e000 */
[----:B------:R-:W-:-:S12]  /*0fe0*/  FADD.FTZ R4, R4, -1 ;  /* 0xbf80000004047421 */ /* 0x000fd80000010000 */
[----:B------:R-:W-:-:S07]  /*0ff0*/  @!P0 FADD.FTZ R4, R4, -1 ;  /* 0xbf80000004048421 */ /* 0x000fce0000010000 */
.L_x_9814:
[----:B------:R-:W-:Y:S05]  /*1000*/  BSYNC.RECONVERGENT B3 ;  /* 0x0000000000037941 */ /* 0x000fea0003800200 */
.L_x_9813:
[----:B------:R-:W-:Y:S01]  /*1010*/  FFMA.FTZ R17, -R16, R4, R17 ;  /* 0x0000000410117223 */ /* 0x000fe20000010111 */
[----:B------:R-:W-:Y:S06]  /*1020*/  BRA `(.L_x_9811) ;  /* 0x0000000000707947 */ /* 0x000fec0003800000 */
.L_x_9812:
        /* <DEDUP_REMOVED lines=12> */
.L_x_9818:
        /* <DEDUP_REMOVED lines=13> */
.L_x_9817:
[----:B------:R-:W-:Y:S05]  /*11c0*/  BSYNC.RECONVERGENT B3 ;  /* 0x0000000000037941 */ /* 0x000fea0003800200 */
.L_x_9816:
[----:B------:R-:W-:-:S04]  /*11d0*/  FMUL.FTZ R17, R17, 1.1920928955078125e-07 ;  /* 0x3400000011117820 */ /* 0x000fc80000410000 */
[----:B------:R-:W-:-:S07]  /*11e0*/  FMUL.FTZ R17, R4, R17 ;  /* 0x0000001104117220 */ /* 0x000fce0000410000 */
.L_x_9811:
[----:B------:R-:W-:Y:S05]  /*11f0*/  BSYNC.RECONVERGENT B1 ;  /* 0x0000000000017941 */ /* 0x000fea0003800200 */
.L_x_9810:
        /* <DEDUP_REMOVED lines=13> */
[----:B------:R-:W2:Y:S02]  /*12d0*/  @P0 FRND.FTZ.FLOOR R18, R17 ;  /* 0x0000001100120307 */ /* 0x000ea40000215000 */
[----:B--2---:R-:W-:-:S05]  /*12e0*/  @P0 FADD.FTZ R4, R17, -R18 ;  /* 0x8000001211040221 */ /* 0x004fca0000010000 */
[----:B------:R-:W-:Y:S01]  /*12f0*/  FSETP.GT.AND P1, PT, R4, 0.5, P0 ;  /* 0x3f0000000400780b */ /* 0x000fe20000724000 */
[----:B------:R-:W-:-:S05]  /*1300*/  @!P0 FMUL.FTZ R4, R19, R7 ;  /* 0x0000000713048220 */ /* 0x000fca0000410000 */
[----:B------:R-:W-:-:S07]  /*1310*/  @!P0 LOP3.LUT R4, RZ, 0x80000000, R4, 0xb8, !PT ;  /* 0x80000000ff048812 */ /* 0x000fce00078eb804 */
[----:B------:R-:W-:-:S04]  /*1320*/  @P1 FADD.FTZ R18, R18, 1 ;  /* 0x3f80000012121421 */ /* 0x000fc80000010000 */
[----:B------:R-:W-:-:S07]  /*1330*/  @P0 IMAD.MOV.U32 R4, RZ, RZ, R18 ;  /* 0x000000ffff040224 */ /* 0x000fce00078e0012 */
.L_x_9809:
[----:B------:R-:W-:Y:S05]  /*1340*/  BSYNC.RECONVERGENT B2 ;  /* 0x0000000000027941 */ /* 0x000fea0003800200 */
.L_x_9808:
[----:B-----5:R-:W-:-:S05]  /*1350*/  VIADD R7, R3, 0x180 ;  /* 0x0000018003077836 */ /* 0x020fca0000000000 */
[----:B------:R-:W-:-:S13]  /*1360*/  ISETP.GE.AND P0, PT, R7, R2, PT ;  /* 0x000000020700720c */ /* 0x000fda0003f06270 */
[----:B------:R-:W-:Y:S05]  /*1370*/  @P0 BRA `(.L_x_9786) ;  /* 0x0000000400380947 */ /* 0x000fea0003800000 */
[C---:B------:R-:W-:Y:S01]  /*1380*/  FSETP.GEU.FTZ.AND P0, PT, |R6|.reuse, |R10|, PT ;  /* 0x4000000a0600720b */ /* 0x040fe20003f1e200 */
[----:B------:R-:W-:Y:S01]  /*1390*/  BSSY.RECONVERGENT B1, `(.L_x_9819) ;  /* 0x0000038000017945 */ /* 0x000fe20003800200 */
[----:B------:R-:W-:-:S11]  /*13a0*/  FADD.FTZ R7, |R6|, -RZ ;  /* 0x800000ff06077221 */ /* 0x000fd60000010200 */
[----:B------:R-:W-:Y:S05]  /*13b0*/  @!P0 BRA `(.L_x_9820) ;  /* 0x0000000000d48947 */ /* 0x000fea0003800000 */
[----:B------:R-:W-:-:S13]  /*13c0*/  FSETP.GTU.FTZ.AND P0, PT, R7, R15, PT ;  /* 0x0000000f0700720b */ /* 0x000fda0003f1c000 */
[----:B------:R-:W-:Y:S05]  /*13d0*/  @P0 BRA `(.L_x_9821) ;  /* 0x00000000005c0947 */ /* 0x000fea0003800000 */
[----:B0-----:R-:W0:Y:S01]  /*13e0*/  MUFU.RCP R14, R16 ;  /* 0x00000010000e7308 */ /* 0x001e220000001000 */
[----:B------:R-:W-:Y:S01]  /*13f0*/  BSSY.RECONVERGENT B2, `(.L_x_9822) ;  /* 0x0000013000027945 */ /* 0x000fe20003800200 */
[----:B0-----:R-:W-:-:S06]  /*1400*/  FMUL.FTZ R5, R7, R14 ;  /* 0x0000000e07057220 */ /* 0x001fcc0000410000 */
[----:B------:R-:W1:Y:S02]  /*1410*/  FRND.TRUNC R14, R5 ;  /* 0x00000005000e7307 */ /* 0x000e64000020d000 */
[----:B-1----:R-:W-:-:S05]  /*1420*/  FFMA R13, R14, R12, R7 ;  /* 0x0000000c0e0d7223 */ /* 0x002fca0000000007 */
        /* <DEDUP_REMOVED lines=12> */
.L_x_9824:
[----:B------:R-:W-:Y:S01]  /*14f0*/  FSETP.GEU.FTZ.AND P0, PT, R13, -R16, PT ;  /* 0x800000100d00720b */ /* 0x000fe20003f1e000 */
[----:B------:R-:W-:-:S12]  /*1500*/  FADD.FTZ R14, R14, -1 ;  /* 0xbf8000000e0e7421 */ /* 0x000fd80000010000 */
[----:B------:R-:W-:-:S07]  /*1510*/  @!P0 FADD.FTZ R14, R14, -1 ;  /* 0xbf8000000e0e8421 */ /* 0x000fce0000010000 */
.L_x_9823:
[----:B------:R-:W-:Y:S05]  /*1520*/  BSYNC.RECONVERGENT B2 ;  /* 0x0000000000027941 */ /* 0x000fea0003800200 */
.L_x_9822:
[----:B------:R-:W-:Y:S01]  /*1530*/  FFMA.FTZ R7, -R16, R14, R7 ;  /* 0x0000000e10077223 */ /* 0x000fe20000010107 */
[----:B------:R-:W-:Y:S06]  /*1540*/  BRA `(.L_x_9820) ;  /* 0x0000000000707947 */ /* 0x000fec0003800000 */
.L_x_9821:
        /* <DEDUP_REMOVED lines=12> */
.L_x_9827:
        /* <DEDUP_REMOVED lines=13> */
.L_x_9826:
[----:B------:R-:W-:Y:S05]  /*16e0*/  BSYNC.RECONVERGENT B2 ;  /* 0x0000000000027941 */ /* 0x000fea0003800200 */
.L_x_9825:
[----:B------:R-:W-:-:S04]  /*16f0*/  FMUL.FTZ R12, R7, 1.1920928955078125e-07 ;  /* 0x34000000070c7820 */ /* 0x000fc80000410000 */
[----:B------:R-:W-:-:S07]  /*1700*/  FMUL.FTZ R7, R15, R12 ;  /* 0x0000000c0f077220 */ /* 0x000fce0000410000 */
.L_x_9820:
[----:B------:R-:W-:Y:S05]  /*1710*/  BSYNC.RECONVERGENT B1 ;  /* 0x0000000000017941 */ /* 0x000fea0003800200 */
.L_x_9819:
        /* <DEDUP_REMOVED lines=20> */
.L_x_9786:
[----:B------:R-:W-:Y:S05]  /*1860*/  BSYNC.RECONVERGENT B0 ;  /* 0x0000000000007941 */ /* 0x000fea0003800200 */
.L_x_9784:
[----:B------:R-:W-:Y:S01]  /*1870*/  ISETP.GE.AND P0, PT, R3, R2, PT ;  /* 0x000000020300720c */ /* 0x000fe20003f06270 */
[----:B------:R-:W-:Y:S04]  /*1880*/  BSSY.RECONVERGENT B0, `(.L_x_9828) ;  /* 0x0000017000007945 */ /* 0x000fe80003800200 */
[----:B------:R-:W-:Y:S08]  /*1890*/  BSSY.RELIABLE B1, `(.L_x_9829) ;  /* 0x000000f000017945 */ /* 0x000ff00003800100 */
[----:B------:R-:W-:Y:S05]  /*18a0*/  @P0 BRA `(.L_x_9830) ;  /* 0x0000000000340947 */ /* 0x000fea0003800000 */
[----:B------:R-:W2:Y:S01]  /*18b0*/  LDC.64 R6, c[0x0][0x390] ;  /* 0x0000e400ff067b82 */ /* 0x000ea20000000a00 */
[----:B------:R-:W-:Y:S01]  /*18c0*/  LEA R5, R0, R3, 0x9 ;  /* 0x0000000300057211 */ /* 0x000fe200078e48ff */
[----:B------:R-:W-:-:S05]  /*18d0*/  VIADD R3, R3, 0x80 ;  /* 0x0000008003037836 */ /* 0x000fca0000000000 */
[----:B------:R-:W-:-:S13]  /*18e0*/  ISETP.GE.AND P0, PT, R3, R2, PT ;  /* 0x000000020300720c */ /* 0x000fda0003f06270 */
[----:B------:R-:W-:Y:S05]  /*18f0*/  @P0 BREAK.RELIABLE B1 ;  /* 0x0000000000010942 */ /* 0x000fea0003800100 */
[----:B--2---:R-:W-:-:S05]  /*1900*/  IMAD.WIDE.U32 R6, R5, 0x4, R6 ;  /* 0x0000000405067825 */ /* 0x004fca00078e0006 */
[----:B------:R2:W-:Y:S01]  /*1910*/  STG.E desc[UR4][R6.64], R9 ;  /* 0x0000000906007986 */ /* 0x0005e2000c101904 */
[----:B------:R-:W-:Y:S05]  /*1920*/  @P0 BRA `(.L_x_9831) ;  /* 0x0000000000300947 */ /* 0x000fea0003800000 */
[----:B--2---:R-:W2:Y:S01]  /*1930*/  LDC.64 R6, c[0x0][0x390] ;  /* 0x0000e400ff067b82 */ /* 0x004ea20000000a00 */
[----:B------:R-:W-:Y:S02]  /*1940*/  IMAD R5, R0, 0x200, R3 ;  /* 0x0000020000057824 */ /* 0x000fe400078e0203 */
[----:B------:R-:W-:Y:S02]  /*1950*/  VIADD R3, R3, 0x80 ;  /* 0x0000008003037836 */ /* 0x000fe40000000000 */
[----:B--2---:R-:W-:-:S05]  /*1960*/  IMAD.WIDE.U32 R6, R5, 0x4, R6 ;  /* 0x0000000405067825 */ /* 0x004fca00078e0006 */
[----:B------:R2:W-:Y:S02]  /*1970*/  STG.E desc[UR4][R6.64], R8 ;  /* 0x0000000806007986 */ /* 0x0005e4000c101904 */
.L_x_9830:
[----:B------:R-:W-:Y:S05]  /*1980*/  BSYNC.RELIABLE B1 ;  /* 0x0000000000017941 */ /* 0x000fea0003800100 */
.L_x_9829:
[----:B------:R-:W-:-:S13]  /*1990*/  ISETP.GE.AND P0, PT, R3, R2, PT ;  /* 0x000000020300720c */ /* 0x000fda0003f06270 */
[----:B--2---:R-:W2:Y:S01]  /*19a0*/  @!P0 LDC.64 R6, c[0x0][0x390] ;  /* 0x0000e400ff068b82 */ /* 0x004ea20000000a00 */
[----:B------:R-:W-:Y:S01]  /*19b0*/  @!P0 LEA R5, R0, R3, 0x9 ;  /* 0x0000000300058211 */ /* 0x000fe200078e48ff */
[----:B------:R-:W-:-:S04]  /*19c0*/  @!P0 VIADD R3, R3, 0x80 ;  /* 0x0000008003038836 */ /* 0x000fc80000000000 */
[----:B--2---:R-:W-:-:S05]  /*19d0*/  @!P0 IMAD.WIDE.U32 R6, R5, 0x4, R6 ;  /* 0x0000000405068825 */ /* 0x004fca00078e0006 */
[----:B------:R3:W-:Y:S02]  /*19e0*/  @!P0 STG.E desc[UR4][R6.64], R4 ;  /* 0x0000000406008986 */ /* 0x0007e4000c101904 */
.L_x_9831:
[----:B------:R-:W-:Y:S05]  /*19f0*/  BSYNC.RECONVERGENT B0 ;  /* 0x0000000000007941 */ /* 0x000fea0003800200 */
.L_x_9828:
[----:B------:R-:W-:Y:S05]  /*1a00*/  WARPSYNC.ALL ;  /* 0x0000000000007948 */ /* 0x000fea0003800000 */
[----:B------:R-:W-:-:S13]  /*1a10*/  ISETP.GE.AND P0, PT, R3, R2, PT ;  /* 0x000000020300720c */ /* 0x000fda0003f06270 */
[----:B------:R-:W-:Y:S05]  /*1a20*/  @P0 EXIT ;  /* 0x000000000000094d */ /* 0x000fea0003800000 */
[----:B---3--:R-:W3:Y:S01]  /*1a30*/  LDC.64 R4, c[0x0][0x390] ;  /* 0x0000e400ff047b82 */ /* 0x008ee20000000a00 */
[----:B------:R-:W-:-:S04]  /*1a40*/  IMAD R3, R0, 0x200, R3 ;  /* 0x0000020000037824 */ /* 0x000fc800078e0203 */
[----:B---3--:R-:W-:-:S05]  /*1a50*/  IMAD.WIDE.U32 R2, R3, 0x4, R4 ;  /* 0x0000000403027825 */ /* 0x008fca00078e0004 */
[----:B------:R-:W-:Y:S01]  /*1a60*/  STG.E desc[UR4][R2.64], R11 ;  /* 0x0000000b02007986 */ /* 0x000fe2000c101904 */
[----:B------:R-:W-:Y:S05]  /*1a70*/  EXIT ;  /* 0x000000000000794d */ /* 0x000fea0003800000 */
.L_x_9832:
        /* <DEDUP_REMOVED lines=16> */
.L_x_32875:


//--------------------- .text._ZN2at6native29vectorized_elementwise_kernelILi2ENS0_13BUnaryFunctorIfffZZZNS0_15binary_internal21div_floor_kernel_cudaERNS_18TensorIteratorBaseEENKUlvE1_clEvENKUlvE0_clEvEUlffE_EESt5arrayIPcLm2EEEEviT0_T1_ --------------------------
	.section	.text._ZN2at6native29vectorized_elementwise_kernelILi2ENS0_13BUnaryFunctorIfffZZZNS0_15binary_internal21div_floor_kernel_cudaERNS_18TensorIteratorBaseEENKUlvE1_clEvENKUlvE0_clEvEUlffE_EESt5arrayIPcLm2EEEEviT0_T1_,"ax",@progbits
	.align	128
        .global         _ZN2at6native29vectorized_elementwise_kernelILi2ENS0_13BUnaryFunctorIfffZZZNS0_15binary_internal21div_floor_kernel_cudaERNS_18TensorIteratorBaseEENKUlvE1_clEvENKUlvE0_clEvEUlffE_EESt5arrayIPcLm2EEEEviT0_T1_
        .type           _ZN2at6native29vectorized_elementwise_kernelILi2ENS0_13BUnaryFunctorIfffZZZNS0_15binary_internal21div_floor_kernel_cudaERNS_18TensorIteratorBaseEENKUlvE1_clEvENKUlvE0_clEvEUlffE_EESt5arrayIPcLm2EEEEviT0_T1_,@function
        .size           _ZN2at6native29vectorized_elementwise_kernelILi2ENS0_13BUnaryFunctorIfffZZZNS0_15binary_internal21div_floor_kernel_cudaERNS_18TensorIteratorBaseEENKUlvE1_clEvENKUlvE0_clEvEUlffE_EESt5arrayIPcLm2EEEEviT0_T1_,(.L_x_32876 - _ZN2at6native29vectorized_elementwise_kernelILi2ENS0_13BUnaryFunctorIfffZZZNS0_15binary_internal21div_floor_kernel_cudaERNS_18TensorIteratorBaseEENKUlvE1_clEvENKUlvE0_clEvEUlffE_EESt5arrayIPcLm2EEEEviT0_T1_)
        .other          _ZN2at6native29vectorized_elementwise_kernelILi2ENS0_13BUnaryFunctorIfffZZZNS0_15binary_internal21div_floor_kernel_cudaERNS_18TensorIteratorBaseEENKUlvE1_clEvENKUlvE0_clEvEUlffE_EESt5arrayIPcLm2EEEEviT0_T1_,@"STO_CUDA_ENTRY STV_DEFAULT"
_ZN2at6native29vectorized_elementwise_kernelILi2ENS0_13BUnaryFunctorIfffZZZNS0_15binary_internal21div_floor_kernel_cudaERNS_18TensorIteratorBaseEENKUlvE1_clEvENKUlvE0_clEvEUlffE_EESt5arrayIPcLm2EEEEviT0_T1_:
.text._ZN2at6native29vectorized_elementwise_kernelILi2ENS0_13BUnaryFunctorIfffZZZNS0_15binary_internal21div_floor_kernel_cudaERNS_18TensorIteratorBaseEENKUlvE1_clEvENKUlvE0_clEvEUlffE_EESt5arrayIPcLm2EEEEviT0_T1_:
        /* <DEDUP_REMOVED lines=9> */
[----:B------:R-:W-:Y:S01]  /*0090*/  IMAD.MOV.U32 R18, RZ, RZ, RZ ;  /* 0x000000ffff127224 */ /* 0x000fe200078e00ff */
[----:B------:R-:W1:Y:S01]  /*00a0*/  LDC R24, c[0x0][0x388] ;  /* 0x0000e200ff187b82 */ /* 0x000e620000000800 */
[----:B0-----:R-:W-:Y:S01]  /*00b0*/  ISETP.GE.U32.AND P6, PT, R27, R16, PT ;  /* 0x000000101b00720c */ /* 0x001fe20003fc6070 */
[----:B------:R-:W-:-:S12]  /*00c0*/  IMAD.MOV.U32 R17, RZ, RZ, R27 ;  /* 0x000000ffff117224 */ /* 0x000fd800078e001b */
[----:B------:R-:W-:Y:S01]  /*00d0*/  @!P6 VIADD R27, R17, 0x80 ;  /* 0x00000080111be836 */ /* 0x000fe20000000000 */
[----:B------:R-:W0:Y:S01]  /*00e0*/  @!P6 LDC.64 R2, c[0x0][0x398] ;  /* 0x0000e600ff02eb82 */ /* 0x000e220000000a00 */
[----:B------:R-:W-:-:S03]  /*00f0*/  @!P6 IMAD.IADD R5, R0, 0x1, R17 ;  /* 0x000000010005e824 */ /* 0x000fc600078e0211 */
[----:B------:R-:W-:-:S13]  /*0100*/  ISETP.GE.U32.AND P5, PT, R27, R16, PT ;  /* 0x000000101b00720c */ /* 0x000fda0003fa6070 */
[----:B------:R-:W-:Y:S01]  /*0110*/  @!P5 IADD3 R20, PT, PT, R0, R27, RZ ;  /* 0x0000001b0014d210 */ /* 0x000fe20007ffe0ff */
[----:B------:R-:W-:Y:S01]  /*0120*/  @!P5 VIADD R27, R27, 0x80 ;  /* 0x000000801b1bd836 */ /* 0x000fe20000000000 */
[----:B------:R-:W2:Y:S04]  /*0130*/  @!P5 LDC.64 R12, c[0x0][0x398] ;  /* 0x0000e600ff0cdb82 */ /* 0x000ea80000000a00 */
[----:B------:R-:W-:Y:S01]  /*0140*/  ISETP.GE.U32.AND P4, PT, R27, R16, PT ;  /* 0x000000101b00720c */ /* 0x000fe20003f86070 */
[----:B0-----:R-:W-:-:S05]  /*0150*/  @!P6 IMAD.WIDE.U32 R2, R5, 0x4, R2 ;  /* 0x000000040502e825 */ /* 0x001fca00078e0002 */
[----:B------:R0:W5:Y:S07]  /*0160*/  @!P6 LDG.E R18, desc[UR4][R2.64] ;  /* 0x000000040212e981 */ /* 0x00016e000c1e1900 */
[----:B------:R-:W-:Y:S01]  /*0170*/  @!P4 IMAD.IADD R21, R0, 0x1, R27 ;  /* 0x000000010015c824 */ /* 0x000fe200078e021b */
[----:B------:R-:W3:Y:S01]  /*0180*/  @!P4 LDC.64 R14, c[0x0][0x398] ;  /* 0x0000e600ff0ecb82 */ /* 0x000ee20000000a00 */
[----:B------:R-:W-:-:S05]  /*0190*/  @!P4 VIADD R27, R27, 0x80 ;  /* 0x000000801b1bc836 */ /* 0x000fca0000000000 */
[----:B------:R-:W-:-:S13]  /*01a0*/  ISETP.GE.U32.AND P3, PT, R27, R16, PT ;  /* 0x000000101b00720c */ /* 0x000fda0003f66070 */
[----:B------:R-:W-:Y:S01]  /*01b0*/  @!P3 IADD3 R29, PT, PT, R0, R27, RZ ;  /* 0x0000001b001db210 */ /* 0x000fe20007ffe0ff */
[----:B------:R-:W-:Y:S01]  /*01c0*/  @!P3 VIADD R27, R27, 0x80 ;  /* 0x000000801b1bb836 */ /* 0x000fe20000000000 */
[----:B------:R-:W4:Y:S04]  /*01d0*/  @!P3 LDC.64 R10, c[0x0][0x398] ;  /* 0x0000e600ff0abb82 */ /* 0x000f280000000a00 */
[----:B------:R-:W-:-:S13]  /*01e0*/  ISETP.GE.U32.AND P2, PT, R27, R16, PT ;  /* 0x000000101b00720c */ /* 0x000fda0003f46070 */
[----:B------:R-:W-:Y:S01]  /*01f0*/  @!P2 IMAD.IADD R25, R0, 0x1, R27 ;  /* 0x000000010019a824 */ /* 0x000fe200078e021b */
[----:B0-----:R-:W0:Y:S01]  /*0200*/  @!P2 LDC.64 R2, c[0x0][0x398] ;  /* 0x0000e600ff02ab82 */ /* 0x001e220000000a00 */
[----:B------:R-:W-:-:S05]  /*0210*/  @!P2 VIADD R27, R27, 0x80 ;  /* 0x000000801b1ba836 */ /* 0x000fca0000000000 */
[----:B------:R-:W-:-:S13]  /*0220*/  ISETP.GE.U32.AND P1, PT, R27, R16, PT ;  /* 0x000000101b00720c */ /* 0x000fda0003f26070 */
[----:B------:R-:W-:Y:S01]  /*0230*/  @!P1 IADD3 R23, PT, PT, R0, R27, RZ ;  /* 0x0000001b00179210 */ /* 0x000fe20007ffe0ff */
[----:B------:R-:W-:Y:S01]  /*0240*/  @!P1 VIADD R27, R27, 0x80 ;  /* 0x000000801b1b9836 */ /* 0x000fe20000000000 */
[----:B------:R-:W1:Y:S04]  /*0250*/  @!P1 LDC.64 R4, c[0x0][0x398] ;  /* 0x0000e600ff049b82 */ /* 0x000e680000000a00 */
[----:B------:R-:W-:-:S13]  /*0260*/  ISETP.GE.U32.AND P0, PT, R27, R16, PT ;  /* 0x000000101b00720c */ /* 0x000fda0003f06070 */
[----:B------:R-:W-:Y:S01]  /*0270*/  @!P0 IADD3 R19, PT, PT, R0, R27, RZ ;  /* 0x0000001b00138210 */ /* 0x000fe20007ffe0ff */
[----:B------:R-:W-:Y:S01]  /*0280*/  @!P0 VIADD R27, R27, 0x80 ;  /* 0x000000801b1b8836 */ /* 0x000fe20000000000 */
[----:B------:R-:W4:Y:S04]  /*0290*/  @!P0 LDC.64 R6, c[0x0][0x398] ;  /* 0x0000e600ff068b82 */ /* 0x000f280000000a00 */
[----:B------:R-:W-:-:S13]  /*02a0*/  ISETP.GE.U32.AND P6, PT, R27, R16, PT ;  /* 0x000000101b00720c */ /* 0x000fda0003fc6070 */
[----:B------:R-:W0:Y:S01]  /*02b0*/  @!P6 LDC.64 R8, c[0x0][0x398] ;  /* 0x0000e600ff08eb82 */ /* 0x000e220000000a00 */
[----:B--2---:R-:W-:-:S04]  /*02c0*/  @!P5 IMAD.WIDE.U32 R12, R20, 0x4, R12 ;  /* 0x00000004140cd825 */ /* 0x004fc800078e000c */
[----:B---3--:R-:W-:Y:S01]  /*02d0*/  @!P4 IMAD.WIDE.U32 R14, R21, 0x4, R14 ;  /* 0x00000004150ec825 */ /* 0x008fe200078e000e */
[----:B------:R-:W-:-:S03]  /*02e0*/  CS2R R20, SRZ ;  /* 0x0000000000147805 */ /* 0x000fc6000001ff00 */
[----:B------:R-:W-:Y:S02]  /*02f0*/  @!P6 IMAD.IADD R27, R0, 0x1, R27 ;  /* 0x00000001001be824 */ /* 0x000fe400078e021b */
[----:B-1----:R-:W-:Y:S01]  /*0300*/  @!P1 IMAD.WIDE.U32 R4, R23, 0x4, R4 ;  /* 0x0000000417049825 */ /* 0x002fe200078e0004 */
[----:B------:R1:W5:Y:S01]  /*0310*/  @!P5 LDG.E R20, desc[UR4][R12.64] ;  /* 0x000000040c14d981 */ /* 0x000362000c1e1900 */
[----:B------:R-:W-:Y:S02]  /*0320*/  CS2R R22, SRZ ;  /* 0x0000000000167805 */ /* 0x000fe4000001ff00 */
[----:B----4-:R-:W-:Y:S01]  /*0330*/  @!P0 IMAD.WIDE.U32 R6, R19, 0x4, R6 ;  /* 0x0000000413068825 */ /* 0x010fe200078e0006 */
[----:B------:R-:W-:Y:S01]  /*0340*/  BSSY.RECONVERGENT B0, `(.L_x_9834) ;  /* 0x00002e0000007945 */ /* 0x000fe20003800200 */
[----:B------:R2:W5:Y:S02]  /*0350*/  @!P4 LDG.E R21, desc[UR4][R14.64] ;  /* 0x000000040e15c981 */ /* 0x000564000c1e1900 */
[----:B------:R-:W-:-:S02]  /*0360*/  IMAD.MOV.U32 R19, RZ, RZ, RZ ;  /* 0x000000ffff137224 */ /* 0x000fc400078e00ff */
[----:B------:R-:W-:Y:S01]  /*0370*/  @!P3 IMAD.WIDE.U32 R10, R29, 0x4, R10 ;  /* 0x000000041d0ab825 */ /* 0x000fe200078e000a */
[----:B-1----:R-:W-:-:S03]  /*0380*/  CS2R R12, SRZ ;  /* 0x00000000000c7805 */ /* 0x002fc6000001ff00 */
[----:B0-----:R-:W-:Y:S01]  /*0390*/  @!P2 IMAD.WIDE.U32 R2, R25, 0x4, R2 ;  /* 0x000000041902a825 */ /* 0x001fe200078e0002 */
[----:B------:R0:W5:Y:S03]  /*03a0*/  @!P3 LDG.E R23, desc[UR4][R10.64] ;  /* 0x000000040a17b981 */ /* 0x000166000c1e1900 */
[----:B------:R-:W-:Y:S01]  /*03b0*/  @!P6 IMAD.WIDE.U32 R8, R27, 0x4, R8 ;  /* 0x000000041b08e825 */ /* 0x000fe200078e0008 */
[----:B------:R0:W5:Y:S04]  /*03c0*/  @!P2 LDG.E R22, desc[UR4][R2.64] ;  /* 0x000000040216a981 */ /* 0x000168000c1e1900 */
[----:B------:R0:W5:Y:S04]  /*03d0*/  @!P1 LDG.E R19, desc[UR4][R4.64] ;  /* 0x0000000404139981 */ /* 0x000168000c1e1900 */
[----:B------:R0:W5:Y:S04]  /*03e0*/  @!P6 LDG.E R12, desc[UR4][R8.64] ;  /* 0x00000004080ce981 */ /* 0x000168000c1e1900 */
[----:B------:R0:W5:Y:S01]  /*03f0*/  @!P0 LDG.E R13, desc[UR4][R6.64] ;  /* 0x00000004060d8981 */ /* 0x000162000c1e1900 */
[C---:B------:R-:W-:Y:S01]  /*0400*/  FSETP.NEU.FTZ.AND P0, PT, R24.reuse, RZ, PT ;  /* 0x000000ff1800720b */ /* 0x040fe20003f1d000 */
[C---:B--2---:R-:W-:Y:S01]  /*0410*/  FADD.FTZ R15, |R24|.reuse, -RZ ;  /* 0x800000ff180f7221 */ /* 0x044fe20000010200 */
[----:B------:R-:W-:-:S11]  /*0420*/  FMUL.FTZ R14, |R24|, 8388608 ;  /* 0x4b000000180e7820 */ /* 0x000fd60000410200 */
[----:B0-----:R-:W-:Y:S05]  /*0430*/  @P0 BRA `(.L_x_9835) ;  /* 0x0000000000840947 */ /* 0x001fea0003800000 */
[CC--:B------:R-:W-:Y:S01]  /*0440*/  ISETP.GE.U32.AND P6, PT, R17.reuse, R16.reuse, PT ;  /* 0x000000101100720c */ /* 0x0c0fe20003fc6070 */
[C---:B------:R-:W-:Y:S01]  /*0450*/  VIADD R3, R17.reuse, 0x100 ;  /* 0x0000010011037836 */ /* 0x040fe20000000000 */
[C---:B------:R-:W-:Y:S01]  /*0460*/  IADD3 R5, PT, PT, R17.reuse, 0x80, RZ ;  /* 0x0000008011057810 */ /* 0x040fe20007ffe0ff */
[C---:B------:R-:W-:Y:S01]  /*0470*/  VIADD R25, R17.reuse, 0x300 ;  /* 0x0000030011197836 */ /* 0x040fe20000000000 */
[----:B------:R-:W-:Y:S02]  /*0480*/  IADD3 R15, PT, PT, R17, 0x280, RZ ;  /* 0x00000280110f7810 */ /* 0x000fe40007ffe0ff */
[-C--:B------:R-:W-:Y:S01]  /*0490*/  ISETP.GE.U32.AND P4, PT, R3, R16.reuse, PT ;  /* 0x000000100300720c */ /* 0x080fe20003f86070 */
[----:B------:R-:W-:Y:S01]  /*04a0*/  VIADD R3, R17, 0x180 ;  /* 0x0000018011037836 */ /* 0x000fe20000000000 */
[-C--:B------:R-:W-:Y:S01]  /*04b0*/  ISETP.GE.U32.AND P5, PT, R5, R16.reuse, PT ;  /* 0x000000100500720c */ /* 0x080fe20003fa6070 */
[----:B------:R-:W-:Y:S01]  /*04c0*/  VIADD R5, R17, 0x200 ;  /* 0x0000020011057836 */ /* 0x000fe20000000000 */
[----:B------:R-:W-:-:S02]  /*04d0*/  ISETP.GE.U32.AND P1, PT, R15, R16, PT ;  /* 0x000000100f00720c */ /* 0x000fc40003f26070 */
[-C--:B------:R-:W-:Y:S02]  /*04e0*/  ISETP.GE.U32.AND P3, PT, R3, R16.reuse, PT ;  /* 0x000000100300720c */ /* 0x080fe40003f66070 */
[----:B------:R-:W0:Y:S01]  /*04f0*/  @!P6 MUFU.RCP R3, R24 ;  /* 0x000000180003e308 */ /* 0x000e220000001000 */
[-C--:B------:R-:W-:Y:S02]  /*0500*/  ISETP.GE.U32.AND P2, PT, R5, R16.reuse, PT ;  /* 0x000000100500720c */ /* 0x080fe40003f46070 */
[----:B------:R-:W-:-:S05]  /*0510*/  ISETP.GE.U32.AND P0, PT, R25, R16, PT ;  /* 0x000000101900720c */ /* 0x000fca0003f06070 */
[----:B------:R-:W1:Y:S08]  /*0520*/  @!P5 MUFU.RCP R5, R24 ;  /* 0x000000180005d308 */ /* 0x000e700000001000 */
[----:B------:R-:W2:Y:S01]  /*0530*/  @!P4 MUFU.RCP R2, R24 ;  /* 0x000000180002c308 */ /* 0x000ea20000001000 */
[----:B0----5:R-:W-:Y:S01]  /*0540*/  @!P6 FMUL.FTZ R7, R3, R18 ;  /* 0x000000120307e220 */ /* 0x021fe20000410000 */
[----:B------:R-:W-:-:S06]  /*0550*/  VIADD R3, R17, 0x380 ;  /* 0x0000038011037836 */ /* 0x000fcc0000000000 */
[----:B------:R-:W0:Y:S01]  /*0560*/  @!P3 MUFU.RCP R4, R24 ;  /* 0x000000180004b308 */ /* 0x000e220000001000 */
[----:B------:R-:W-:Y:S01]  /*0570*/  ISETP.GE.U32.AND P6, PT, R3, R16, PT ;  /* 0x000000100300720c */ /* 0x000fe20003fc6070 */
[----:B-1----:R-:W-:-:S06]  /*0580*/  @!P5 FMUL.FTZ R8, R5, R20 ;  /* 0x000000140508d220 */ /* 0x002fcc0000410000 */
[----:B------:R-:W1:Y:S01]  /*0590*/  @!P2 MUFU.RCP R15, R24 ;  /* 0x00000018000fa308 */ /* 0x000e620000001000 */
[----:B--2---:R-:W-:-:S07]  /*05a0*/  @!P4 FMUL.FTZ R9, R2, R21 ;  /* 0x000000150209c220 */ /* 0x004fce0000410000 */
[----:B------:R-:W2:Y:S01]  /*05b0*/  @!P1 MUFU.RCP R6, R24 ;  /* 0x0000001800069308 */ /* 0x000ea20000001000 */
[----:B0-----:R-:W-:-:S07]  /*05c0*/  @!P3 FMUL.FTZ R10, R4, R23 ;  /* 0x00000017040ab220 */ /* 0x001fce0000410000 */
[----:B------:R-:W0:Y:S01]  /*05d0*/  @!P0 MUFU.RCP R14, R24 ;  /* 0x00000018000e8308 */ /* 0x000e220000001000 */
[----:B-1----:R-:W-:Y:S01]  /*05e0*/  @!P2 FMUL.FTZ R11, R15, R22 ;  /* 0x000000160f0ba220 */ /* 0x002fe20000410000 */
[----:B--2---:R-:W-:Y:S01]  /*05f0*/  @!P1 FMUL.FTZ R18, R6, R19 ;  /* 0x0000001306129220 */ /* 0x004fe20000410000 */
[----:B0-----:R-:W-:Y:S01]  /*0600*/  @!P0 FMUL.FTZ R13, R14, R13 ;  /* 0x0000000d0e0d8220 */ /* 0x001fe20000410000 */
[----:B------:R-:W-:Y:S06]  /*0610*/  @P6 BRA `(.L_x_9836) ;  /* 0x0000002800c86947 */ /* 0x000fec0003800000 */
[----:B------:R-:W0:Y:S02]  /*0620*/  MUFU.RCP R3, R24 ;  /* 0x0000001800037308 */ /* 0x000e240000001000 */
[----:B0-----:R-:W-:Y:S01]  /*0630*/  FMUL.FTZ R12, R3, R12 ;  /* 0x0000000c030c7220 */ /* 0x001fe20000410000 */
[----:B------:R-:W-:Y:S06]  /*0640*/  BRA `(.L_x_9836) ;  /* 0x0000002800bc7947 */ /* 0x000fec0003800000 */
.L_x_9835:
[----:B------:R-:W-:Y:S01]  /*0650*/  LOP3.LUT R6, R14, 0x7fffff, RZ, 0xc0, !PT ;  /* 0x007fffff0e067812 */ /* 0x000fe200078ec0ff */
[----:B------:R-:W-:Y:S01]  /*0660*/  BSSY.RECONVERGENT B2, `(.L_x_9837) ;  /* 0x0000058000027945 */ /* 0x000fe20003800200 */
[----:B------:R-:W-:Y:S01]  /*0670*/  ISETP.GE.U32.AND P0, PT, R17, R16, PT ;  /* 0x000000101100720c */ /* 0x000fe20003f06070 */
        /* <DEDUP_REMOVED lines=32> */
.L_x_9843:
[----:B------:R-:W-:Y:S05]  /*0880*/  BSYNC.RECONVERGENT B3 ;  /* 0x0000000000037941 */ /* 0x000fea0003800200 */
.L_x_9842:
[----:B------:R-:W-:Y:S01]  /*0890*/  FFMA.FTZ R7, -R15, R8, R7 ;  /* 0x000000080f077223 */ /* 0x000fe20000010107 */
[----:B------:R-:W-:Y:S06]  /*08a0*/  BRA `(.L_x_9840) ;  /* 0x00000000007c7947 */ /* 0x000fec0003800000 */
.L_x_9841:
        /* <DEDUP_REMOVED lines=15> */
.L_x_9846:
        /* <DEDUP_REMOVED lines=13> */
.L_x_9845:
[----:B------:R-:W-:Y:S05]  /*0a70*/  BSYNC.RECONVERGENT B3 ;  /* 0x0000000000037941 */ /* 0x000fea0003800200 */
.L_x_9844:
[----:B------:R-:W-:-:S04]  /*0a80*/  FMUL.FTZ R10, R10, 1.1920928955078125e-07 ;  /* 0x340000000a0a7820 */ /* 0x000fc80000410000 */
[----:B------:R-:W-:-:S07]  /*0a90*/  FMUL.FTZ R7, R7, R10 ;  /* 0x0000000a07077220 */ /* 0x000fce0000410000 */
.L_x_9840:
[----:B------:R-:W-:Y:S05]  /*0aa0*/  BSYNC.RECONVERGENT B1 ;  /* 0x0000000000017941 */ /* 0x000fea0003800200 */
.L_x_9839:
        /* <DEDUP_REMOVED lines=17> */
[----:B------:R-:W-:Y:S01]  /*0bc0*/  @P1 FADD.FTZ R7, R7, 1 ;  /* 0x3f80000007071421 */ /* 0x000fe20000010000 */
[----:B------:R-:W-:-:S07]  /*0bd0*/  @!P0 LOP3.LUT R7, RZ, 0x80000000, R10, 0xb8, !PT ;  /* 0x80000000ff078812 */ /* 0x000fce00078eb80a */
.L_x_9838:
[----:B------:R-:W-:Y:S05]  /*0be0*/  BSYNC.RECONVERGENT B2 ;  /* 0x0000000000027941 */ /* 0x000fea0003800200 */
.L_x_9837:
[----:B------:R-:W-:Y:S01]  /*0bf0*/  IADD3 R9, PT, PT, R17, 0x80, RZ ;  /* 0x0000008011097810 */ /* 0x000fe20007ffe0ff */
[----:B------:R-:W-:Y:S03]  /*0c00*/  BSSY.RECONVERGENT B2, `(.L_x_9847) ;  /* 0x0000054000027945 */ /* 0x000fe60003800200 */
[----:B------:R-:W-:-:S13]  /*0c10*/  ISETP.GE.U32.AND P0, PT, R9, R16, PT ;  /* 0x000000100900720c */ /* 0x000fda0003f06070 */
        /* <DEDUP_REMOVED lines=24> */
.L_x_9854:
[----:B------:R-:W-:Y:S01]  /*0da0*/  FSETP.GEU.FTZ.AND P0, PT, R10, -R15, PT ;  /* 0x8000000f0a00720b */ /* 0x000fe20003f1e000 */
[----:B------:R-:W-:-:S12]  /*0db0*/  FADD.FTZ R8, R8, -1 ;  /* 0xbf80000008087421 */ /* 0x000fd80000010000 */
[----:B------:R-:W-:-:S07]  /*0dc0*/  @!P0 FADD.FTZ R8, R8, -1 ;  /* 0xbf80000008088421 */ /* 0x000fce0000010000 */
.L_x_9853:
[----:B------:R-:W-:Y:S05]  /*0dd0*/  BSYNC.RECONVERGENT B3 ;  /* 0x0000000000037941 */ /* 0x000fea0003800200 */
.L_x_9852:
[----:B------:R-:W-:Y:S01]  /*0de0*/  FFMA.FTZ R9, -R15, R8, R9 ;  /* 0x000000080f097223 */ /* 0x000fe20000010109 */
[----:B------:R-:W-:Y:S06]  /*0df0*/  BRA `(.L_x_9850) ;  /* 0x00000000007c7947 */ /* 0x000fec0003800000 */
.L_x_9851:
        /* <DEDUP_REMOVED lines=15> */
.L_x_9857:
        /* <DEDUP_REMOVED lines=13> */
.L_x_9856:
[----:B------:R-:W-:Y:S05]  /*0fc0*/  BSYNC.RECONVERGENT B3 ;  /* 0x0000000000037941 */ /* 0x000fea0003800200 */
.L_x_9855:
[----:B------:R-:W-:-:S04]  /*0fd0*/  FMUL.FTZ R11, R11, 1.1920928955078125e-07 ;  /* 0x340000000b0b7820 */ /* 0x000fc80000410000 */
[----:B------:R-:W-:-:S07]  /*0fe0*/  FMUL.FTZ R9, R8, R11 ;  /* 0x0000000b08097220 */ /* 0x000fce0000410000 */
.L_x_9850:
[----:B------:R-:W-:Y:S05]  /*0ff0*/  BSYNC.RECONVERGENT B1 ;  /* 0x0000000000017941 */ /* 0x000fea0003800200 */
.L_x_9849:
[C---:B------:R-:W-:Y:S01]  /*1000*/  FSETP.NAN.FTZ.AND P0, PT, |R9|.reuse, |R9|, PT ;  /* 0x400000090900720b */ /* 0x040fe20003f18200 */
[----:B------:R-:W2:Y:S01]  /*1010*/  MUFU.RCP R11, R24 ;  /* 0x00000018000b7308 */ /* 0x000ea20000001000 */
[----:B------:R-:W-:-:S04]  /*1020*/  LOP3.LUT R8, R9, 0x80000000, R20, 0xb8, !PT ;  /* 0x8000000009087812 */ /* 0x000fc800078eb814 */
[----:B------:R-:W-:Y:S02]  /*1030*/  FSEL R9, R9, R8, P0 ;  /* 0x0000000809097208 */ /* 0x000fe40000000000 */
[----:B------:R-:W-:Y:S02]  /*1040*/  PLOP3.LUT P0, PT, PT, PT, PT, 0x8, 0x80 ;  /* 0x000000000080781c */ /* 0x000fe40003f0e170 */
[C---:B------:R-:W-:Y:S01]  /*1050*/  FSETP.NEU.FTZ.AND P1, PT, R9.reuse, RZ, PT ;  /* 0x000000ff0900720b */ /* 0x040fe20003f3d000 */
[----:B------:R-:W-:-:S12]  /*1060*/  FADD.FTZ R8, -R9, R20 ;  /* 0x0000001409087221 */ /* 0x000fd80000010100 */
[----:B------:R-:W-:Y:S02]  /*1070*/  @P1 FSETP.GEU.FTZ.AND P3, PT, R24, RZ, PT ;  /* 0x000000ff1800120b */ /* 0x000fe40003f7e000 */
[----:B------:R-:W-:Y:S01]  /*1080*/  @P1 FSETP.GEU.FTZ.AND P2, PT, R9, RZ, PT ;  /* 0x000000ff0900120b */ /* 0x000fe20003f5e000 */
[----:B--2---:R-:W-:-:S03]  /*1090*/  FMUL.FTZ R9, R8, R11 ;  /* 0x0000000b08097220 */ /* 0x004fc60000410000 */
[----:B------:R-:W-:-:S13]  /*10a0*/  @P1 PLOP3.LUT P0, PT, P3, P2, PT, 0x28, 0x82 ;  /* 0x000000000082181c */ /* 0x000fda0001f04570 */
[----:B------:R-:W-:-:S05]  /*10b0*/  @P0 FADD.FTZ R9, R9, -1 ;  /* 0xbf80000009090421 */ /* 0x000fca0000010000 */
[----:B------:R-:W-:-:S13]  /*10c0*/  FSETP.NEU.FTZ.AND P0, PT, R9, RZ, PT ;  /* 0x000000ff0900720b */ /* 0x000fda0003f1d000 */
[----:B------:R-:W2:Y:S02]  /*10d0*/  @P0 FRND.FTZ.FLOOR R10, R9 ;  /* 0x00000009000a0307 */ /* 0x000ea40000215000 */
[----:B--2---:R-:W-:-:S05]  /*10e0*/  @P0 FADD.FTZ R8, R9, -R10 ;  /* 0x8000000a09080221 */ /* 0x004fca0000010000 */
[----:B------:R-:W-:Y:S01]  /*10f0*/  FSETP.GT.AND P1, PT, R8, 0.5, P0 ;  /* 0x3f0000000800780b */ /* 0x000fe20000724000 */
[----:B------:R-:W-:-:S05]  /*1100*/  @!P0 FMUL.FTZ R8, R11, R20 ;  /* 0x000000140b088220 */ /* 0x000fca0000410000 */
[----:B------:R-:W-:-:S07]  /*1110*/  @!P0 LOP3.LUT R8, RZ, 0x80000000, R8, 0xb8, !PT ;  /* 0x80000000ff088812 */ /* 0x000fce00078eb808 */
[----:B------:R-:W-:-:S05]  /*1120*/  @P1 FADD.FTZ R10, R10, 1 ;  /* 0x3f8000000a0a1421 */ /* 0x000fca0000010000 */
[----:B------:R-:W-:-:S07]  /*1130*/  @P0 MOV R8, R10 ;  /* 0x0000000a00080202 */ /* 0x000fce0000000f00 */
.L_x_9848:
[----:B------:R-:W-:Y:S05]  /*1140*/  BSYNC.RECONVERGENT B2 ;  /* 0x0000000000027941 */ /* 0x000fea0003800200 */
.L_x_9847:
[----:B------:R-:W-:Y:S01]  /*1150*/  VIADD R9, R17, 0x100 ;  /* 0x0000010011097836 */ /* 0x000fe20000000000 */
[----:B------:R-:W-:Y:S04]  /*1160*/  BSSY.RECONVERGENT B2, `(.L_x_9858) ;  /* 0x0000054000027945 */ /* 0x000fe80003800200 */
        /* <DEDUP_REMOVED lines=25> */
.L_x_9865:
[----:B------:R-:W-:Y:S01]  /*1300*/  FSETP.GEU.FTZ.AND P0, PT, R11, -R15, PT ;  /* 0x8000000f0b00720b */ /* 0x000fe20003f1e000 */
[----:B------:R-:W-:-:S12]  /*1310*/  FADD.FTZ R9, R9, -1 ;  /* 0xbf80000009097421 */ /* 0x000fd80000010000 */
[----:B------:R-:W-:-:S07]  /*1320*/  @!P0 FADD.FTZ R9, R9, -1 ;  /* 0xbf80000009098421 */ /* 0x000fce0000010000 */
.L_x_9864:
[----:B------:R-:W-:Y:S05]  /*1330*/  BSYNC.RECONVERGENT B3 ;  /* 0x0000000000037941 */ /* 0x000fea0003800200 */
.L_x_9863:
[----:B------:R-:W-:Y:S01]  /*1340*/  FFMA.FTZ R10, -R15, R9, R10 ;  /* 0x000000090f0a7223 */ /* 0x000fe2000001010a */
[----:B------:R-:W-:Y:S06]  /*1350*/  BRA `(.L_x_9861) ;  /* 0x00000000007c7947 */ /* 0x000fec0003800000 */
.L_x_9862:
        /* <DEDUP_REMOVED lines=8> */
[----:B------:R-:W-:-:S02]  /*13e0*/  FSEL R9, R2, +QNAN , !P0 ;  /* 0x7fffffff02097808 */ /* 0x000fc40004000000 */
[----:B------:R-:W-:Y:S02]  /*13f0*/  MOV R18, R10 ;  /* 0x0000000a00127202 */ /* 0x000fe40000000f00 */
[----:B------:R-:W-:Y:S02]  /*1400*/  ISETP.NE.AND P1, PT, R11, RZ, PT ;  /* 0x000000ff0b00720c */ /* 0x000fe40003f25270 */
[----:B------:R-:W-:-:S11]  /*1410*/  FSEL R9, R9, +QNAN , P2 ;  /* 0x7fffffff09097808 */ /* 0x000fd60001000000 */
[----:B------:R-:W-:Y:S05]  /*1420*/  @!P1 BRA `(.L_x_9867) ;  /* 0x00000000003c9947 */ /* 0x000fea0003800000 */
[----:B------:R-:W-:Y:S02]  /*1430*/  IMAD.MOV.U32 R18, RZ, RZ, R10 ;  /* 0x000000ffff127224 */ /* 0x000fe400078e000a */
[----:B------:R-:W-:-:S07]  /*1440*/  IMAD.MOV.U32 R10, RZ, RZ, R11 ;  /* 0x000000ffff0a7224 */ /* 0x000fce00078e000b */
.L_x_9868:
        /* <DEDUP_REMOVED lines=13> */
.L_x_9867:
[----:B------:R-:W-:Y:S05]  /*1520*/  BSYNC.RECONVERGENT B3 ;  /* 0x0000000000037941 */ /* 0x000fea0003800200 */
.L_x_9866:
[----:B------:R-:W-:-:S04]  /*1530*/  FMUL.FTZ R18, R18, 1.1920928955078125e-07 ;  /* 0x3400000012127820 */ /* 0x000fc80000410000 */
[----:B------:R-:W-:-:S07]  /*1540*/  FMUL.FTZ R10, R9, R18 ;  /* 0x00000012090a7220 */ /* 0x000fce0000410000 */
.L_x_9861:
[----:B------:R-:W-:Y:S05]  /*1550*/  BSYNC.RECONVERGENT B1 ;  /* 0x0000000000017941 */ /* 0x000fea0003800200 */
.L_x_9860:
        /* <DEDUP_REMOVED lines=20> */
.L_x_9859:
[----:B------:R-:W-:Y:S05]  /*16a0*/  BSYNC.RECONVERGENT B2 ;  /* 0x0000000000027941 */ /* 0x000fea0003800200 */
.L_x_9858:
        /* <DEDUP_REMOVED lines=27> */
.L_x_9876:
[----:B------:R-:W-:Y:S01]  /*1860*/  FSETP.GEU.FTZ.AND P0, PT, R18, -R15, PT ;  /* 0x8000000f1200720b */ /* 0x000fe20003f1e000 */
[----:B------:R-:W-:-:S12]  /*1870*/  FADD.FTZ R11, R11, -1 ;  /* 0xbf8000000b0b7421 */ /* 0x000fd80000010000 */
[----:B------:R-:W-:-:S07]  /*1880*/  @!P0 FADD.FTZ R11, R11, -1 ;  /* 0xbf8000000b0b8421 */ /* 0x000fce0000010000 */
.L_x_9875:
[----:B------:R-:W-:Y:S05]  /*1890*/  BSYNC.RECONVERGENT B3 ;  /* 0x0000000000037941 */ /* 0x000fea0003800200 */
.L_x_9874:
[----:B------:R-:W-:Y:S01]  /*18a0*/  FFMA.FTZ R10, -R15, R11, R10 ;  /* 0x0000000b0f0a7223 */ /* 0x000fe2000001010a */
[----:B------:R-:W-:Y:S06]  /*18b0*/  BRA `(.L_x_9872) ;  /* 0x00000000007c7947 */ /* 0x000fec0003800000 */
.L_x_9873:
[C---:B------:R-:W-:Y:S01]  /*18c0*/  IMAD.IADD R11, R10.reuse, 0x1, -R2 ;  /* 0x000000010a0b7824 */ /* 0x040fe200078e0a02 */
[C---:B------:R-:W-:Y:S01]  /*18d0*/  ISETP.GT.U32.AND P0, PT, R10.reuse, 0x7f7fffff, PT ;  /* 0x7f7fffff0a00780c */ /* 0x040fe20003f04070 */
[----:B------:R-:W-:Y:S01]  /*18e0*/  BSSY.RECONVERGENT B3, `(.L_x_9877) ;  /* 0x000001a000037945 */ /* 0x000fe20003800200 */
[----:B------:R-:W-:Y:S02]  /*18f0*/  LOP3.LUT R10, R10, 0x7fffff, RZ, 0xc0, !PT ;  /* 0x007fffff0a0a7812 */ /* 0x000fe400078ec0ff */
[----:B------:R-:W-:Y:S02]  /*1900*/  LOP3.LUT R11, R11, 0xff800000, RZ, 0xc0, !PT ;  /* 0xff8000000b0b7812 */ /* 0x000fe400078ec0ff */
[----:B------:R-:W-:Y:S02]  /*1910*/  FSETP.GT.FTZ.AND P2, PT, |R24|, RZ, PT ;  /* 0x000000ff1800720b */ /* 0x000fe40003f54200 */
[----:B------:R-:W-:Y:S02]  /*1920*/  IADD3 R18, PT, PT, R11, 0xb800000, RZ ;  /* 0x0b8000000b127810 */ /* 0x000fe40007ffe0ff */
[----:B------:R-:W-:-:S02]  /*1930*/  LOP3.LUT R11, R10, 0x3f800000, RZ, 0xfc, !PT ;  /* 0x3f8000000a0b7812 */ /* 0x000fc400078efcff */
[----:B------:R-:W-:Y:S02]  /*1940*/  ISETP.NE.AND P1, PT, R18, RZ, PT ;  /* 0x000000ff1200720c */ /* 0x000fe40003f25270 */
[----:B------:R-:W-:Y:S01]  /*1950*/  FSEL R20, R2, +QNAN , !P0 ;  /* 0x7fffffff02147808 */ /* 0x000fe20004000000 */
[----:B------:R-:W-:-:S03]  /*1960*/  IMAD.MOV.U32 R21, RZ, RZ, R11 ;  /* 0x000000ffff157224 */ /* 0x000fc600078e000b */
[----:B------:R-:W-:-:S07]  /*1970*/  FSEL R10, R20, +QNAN , P2 ;  /* 0x7fffffff140a7808 */ /* 0x000fce0001000000 */
[----:B------:R-:W-:Y:S05]  /*1980*/  @!P1 BRA `(.L_x_9878) ;  /* 0x00000000003c9947 */ /* 0x000fea0003800000 */
[----:B------:R-:W-:Y:S02]  /*1990*/  IMAD.MOV.U32 R21, RZ, RZ, R11 ;  /* 0x000000ffff157224 */ /* 0x000fe400078e000b */
[----:B------:R-:W-:-:S07]  /*19a0*/  IMAD.MOV.U32 R11, RZ, RZ, R18 ;  /* 0x000000ffff0b7224 */ /* 0x000fce00078e0012 */
.L_x_9879:
[----:B------:R-:W-:-:S04]  /*19b0*/  VIMNMX.U32 R18, PT, PT, R11, 0xb800000, PT ;  /* 0x0b8000000b127848 */ /* 0x000fc80003fe0000 */
[----:B------:R-:W-:Y:S01]  /*19c0*/  IADD3 R21, PT, PT, R18, R21, RZ ;  /* 0x0000001512157210 */ /* 0x000fe20007ffe0ff */
[----:B------:R-:W-:-:S04]  /*19d0*/  IMAD.IADD R11, R11, 0x1, -R18 ;  /* 0x000000010b0b7824 */ /* 0x000fc800078e0a12 */
[----:B-1----:R-:W-:Y:S01]  /*19e0*/  FMUL.FTZ R20, R21, R5 ;  /* 0x0000000515147220 */ /* 0x002fe20000410000 */
[----:B------:R-:W-:-:S03]  /*19f0*/  ISETP.NE.AND P1, PT, R11, RZ, PT ;  /* 0x000000ff0b00720c */ /* 0x000fc60003f25270 */
        /* <DEDUP_REMOVED lines=8> */
.L_x_9878:
[----:B------:R-:W-:Y:S05]  /*1a80*/  BSYNC.RECONVERGENT B3 ;  /* 0x0000000000037941 */ /* 0x000fea0003800200 */
.L_x_9877:
[----:B------:R-:W-:-:S04]  /*1a90*/  FMUL.FTZ R21, R21, 1.1920928955078125e-07 ;  /* 0x3400000015157820 */ /* 0x000fc80000410000 */
[----:B------:R-:W-:-:S07]  /*1aa0*/  FMUL.FTZ R10, R10, R21 ;  /* 0x000000150a0a7220 */ /* 0x000fce0000410000 */
.L_x_9872:
[----:B------:R-:W-:Y:S05]  /*1ab0*/  BSYNC.RECONVERGENT B1 ;  /* 0x0000000000017941 */ /* 0x000fea0003800200 */
.L_x_9871:
        /* <DEDUP_REMOVED lines=20> */
.L_x_9870:
[----:B------:R-:W-:Y:S05]  /*1c00*/  BSYNC.RECONVERGENT B2 ;  /* 0x0000000000027941 */ /* 0x000fea0003800200 */
.L_x_9869:
        /* <DEDUP_REMOVED lines=27> */
.L_x_9887:
[----:B------:R-:W-:Y:S01]  /*1dc0*/  FSETP.GEU.FTZ.AND P0, PT, R20, -R15, PT ;  /* 0x8000000f1400720b */ /* 0x000fe20003f1e000 */
[----:B------:R-:W-:-:S12]  /*1dd0*/  FADD.FTZ R18, R18, -1 ;  /* 0xbf80000012127421 */ /* 0x000fd80000010000 */
[----:B------:R-:W-:-:S07]  /*1de0*/  @!P0 FADD.FTZ R18, R18, -1 ;  /* 0xbf80000012128421 */ /* 0x000fce0000010000 */
.L_x_9886:
[----:B------:R-:W-:Y:S05]  /*1df0*/  BSYNC.RECONVERGENT B3 ;  /* 0x0000000000037941 */ /* 0x000fea0003800200 */
.L_x_9885:
[----:B------:R-:W-:Y:S01]  /*1e00*/  FFMA.FTZ R11, -R15, R18, R11 ;  /* 0x000000120f0b7223 */ /* 0x000fe2000001010b */
[----:B------:R-:W-:Y:S06]  /*1e10*/  BRA `(.L_x_9883) ;  /* 0x00000000007c7947 */ /* 0x000fec0003800000 */
.L_x_9884:
[C---:B------:R-:W-:Y:S01]  /*1e20*/  IADD3 R18, PT, PT, R11.reuse, -R2, RZ ;  /* 0x800000020b127210 */ /* 0x040fe20007ffe0ff */
[----:B------:R-:W-:Y:S01]  /*1e30*/  BSSY.RECONVERGENT B3, `(.L_x_9888) ;  /* 0x000001b000037945 */ /* 0x000fe20003800200 */
[C---:B------:R-:W-:Y:S02]  /*1e40*/  ISETP.GT.U32.AND P0, PT, R11.reuse, 0x7f7fffff, PT ;  /* 0x7f7fffff0b00780c */ /* 0x040fe40003f04070 */
[----:B------:R-:W-:Y:S02]  /*1e50*/  LOP3.LUT R18, R18, 0xff800000, RZ, 0xc0, !PT ;  /* 0xff80000012127812 */ /* 0x000fe400078ec0ff */
[----:B------:R-:W-:Y:S02]  /*1e60*/  LOP3.LUT R11, R11, 0x7fffff, RZ, 0xc0, !PT ;  /* 0x007fffff0b0b7812 */ /* 0x000fe400078ec0ff */
[----:B------:R-:W-:Y:S01]  /*1e70*/  FSETP.GT.FTZ.AND P2, PT, |R24|, RZ, PT ;  /* 0x000000ff1800720b */ /* 0x000fe20003f54200 */
[----:B------:R-:W-:Y:S01]  /*1e80*/  VIADD R20, R18, 0xb800000 ;  /* 0x0b80000012147836 */ /* 0x000fe20000000000 */
[----:B------:R-:W-:-:S02]  /*1e90*/  LOP3.LUT R18, R11, 0x3f800000, RZ, 0xfc, !PT ;  /* 0x3f8000000b127812 */ /* 0x000fc400078efcff */
[----:B------:R-:W-:Y:S02]  /*1ea0*/  FSEL R21, R2, +QNAN , !P0 ;  /* 0x7fffffff02157808 */ /* 0x000fe40004000000 */
[----:B------:R-:W-:Y:S01]  /*1eb0*/  ISETP.NE.AND P1, PT, R20, RZ, PT ;  /* 0x000000ff1400720c */ /* 0x000fe20003f25270 */
[----:B------:R-:W-:Y:S01]  /*1ec0*/  IMAD.MOV.U32 R26, RZ, RZ, R18 ;  /* 0x000000ffff1a7224 */ /* 0x000fe200078e0012 */
[----:B------:R-:W-:-:S11]  /*1ed0*/  FSEL R11, R21, +QNAN , P2 ;  /* 0x7fffffff150b7808 */ /* 0x000fd60001000000 */
[----:B------:R-:W-:Y:S05]  /*1ee0*/  @!P1 BRA `(.L_x_9889) ;  /* 0x00000000003c9947 */ /* 0x000fea0003800000 */
[----:B------:R-:W-:Y:S01]  /*1ef0*/  IMAD.MOV.U32 R26, RZ, RZ, R18 ;  /* 0x000000ffff1a7224 */ /* 0x000fe200078e0012 */
[----:B------:R-:W-:-:S07]  /*1f00*/  MOV R18, R20 ;  /* 0x0000001400127202 */ /* 0x000fce0000000f00 */
.L_x_9890:
        /* <DEDUP_REMOVED lines=13> */
.L_x_9889:
[----:B------:R-:W-:Y:S05]  /*1fe0*/  BSYNC.RECONVERGENT B3 ;  /* 0x0000000000037941 */ /* 0x000fea0003800200 */
.L_x_9888:
[----:B------:R-:W-:-:S04]  /*1ff0*/  FMUL.FTZ R26, R26, 1.1920928955078125e-07 ;  /* 0x340000001a1a7820 */ /* 0x000fc80000410000 */
[----:B------:R-:W-:-:S07]  /*2000*/  FMUL.FTZ R11, R11, R26 ;  /* 0x0000001a0b0b7220 */ /* 0x000fce0000410000 */
.L_x_9883:
[----:B------:R-:W-:Y:S05]  /*2010*/  BSYNC.RECONVERGENT B1 ;  /* 0x0000000000017941 */ /* 0x000fea0003800200 */
.L_x_9882:
        /* <DEDUP_REMOVED lines=20> */
.L_x_9881:
[----:B------:R-:W-:Y:S05]  /*2160*/  BSYNC.RECONVERGENT B2 ;  /* 0x0000000000027941 */ /* 0x000fea0003800200 */
.L_x_9880:
[----:B-----5:R-:W-:Y:S01]  /*2170*/  IADD3 R21, PT, PT, R17, 0x280, RZ ;  /* 0x0000028011157810 */ /* 0x020fe20007ffe0ff */
[----:B------:R-:W-:Y:S03]  /*2180*/  BSSY.RECONVERGENT B2, `(.L_x_9891) ;  /* 0x0000054000027945 */ /* 0x000fe60003800200 */
[----:B------:R-:W-:-:S13]  /*2190*/  ISETP.GE.U32.AND P0, PT, R21, R16, PT ;  /* 0x000000101500720c */ /* 0x000fda0003f06070 */
[----:B------:R-:W-:Y:S05]  /*21a0*/  @P0 BRA `(.L_x_9892) ;  /* 0x0000000400440947 */ /* 0x000fea0003800000 */
[C---:B------:R-:W-:Y:S01]  /*21b0*/  FSETP.GEU.FTZ.AND P0, PT, |R19|.reuse, |R24|, PT ;  /* 0x400000181300720b */ /* 0x040fe20003f1e200 */
        /* <DEDUP_REMOVED lines=22> */
.L_x_9898:
[----:B------:R-:W-:Y:S01]  /*2320*/  FSETP.GEU.FTZ.AND P0, PT, R22, -R15, PT ;  /* 0x8000000f1600720b */ /* 0x000fe20003f1e000 */
[----:B------:R-:W-:-:S12]  /*2330*/  FADD.FTZ R21, R21, -1 ;  /* 0xbf80000015157421 */ /* 0x000fd80000010000 */
[----:B------:R-:W-:-:S07]  /*2340*/  @!P0 FADD.FTZ R21, R21, -1 ;  /* 0xbf80000015158421 */ /* 0x000fce0000010000 */
.L_x_9897:
[----:B------:R-:W-:Y:S05]  /*2350*/  BSYNC.RECONVERGENT B3 ;  /* 0x0000000000037941 */ /* 0x000fea0003800200 */
.L_x_9896:
[----:B------:R-:W-:Y:S01]  /*2360*/  FFMA.FTZ R18, -R15, R21, R18 ;  /* 0x000000150f127223 */ /* 0x000fe20000010112 */
[----:B------:R-:W-:Y:S06]  /*2370*/  BRA `(.L_x_9894) ;  /* 0x00000000007c7947 */ /* 0x000fec0003800000 */
.L_x_9895:
        /* <DEDUP_REMOVED lines=15> */
.L_x_9901:
        /* <DEDUP_REMOVED lines=13> */
.L_x_9900:
[----:B------:R-:W-:Y:S05]  /*2540*/  BSYNC.RECONVERGENT B3 ;  /* 0x0000000000037941 */ /* 0x000fea0003800200 */
.L_x_9899:
[----:B------:R-:W-:-:S04]  /*2550*/  FMUL.FTZ R21, R22, 1.1920928955078125e-07 ;  /* 0x3400000016157820 */ /* 0x000fc80000410000 */
[----:B------:R-:W-:-:S07]  /*2560*/  FMUL.FTZ R18, R18, R21 ;  /* 0x0000001512127220 */ /* 0x000fce0000410000 */
.L_x_9894:
[----:B------:R-:W-:Y:S05]  /*2570*/  BSYNC.RECONVERGENT B1 ;  /* 0x0000000000017941 */ /* 0x000fea0003800200 */
.L_x_9893:
        /* <DEDUP_REMOVED lines=20> */
.L_x_9892:
[----:B------:R-:W-:Y:S05]  /*26c0*/  BSYNC.RECONVERGENT B2 ;  /* 0x0000000000027941 */ /* 0x000fea0003800200 */
.L_x_9891:
[----:B------:R-:W-:Y:S01]  /*26d0*/  VIADD R19, R17, 0x300 ;  /* 0x0000030011137836 */ /* 0x000fe20000000000 */
[----:B------:R-:W-:Y:S04]  /*26e0*/  BSSY.RECONVERGENT B2, `(.L_x_9902) ;  /* 0x0000054000027945 */ /* 0x000fe80003800200 */
        /* <DEDUP_REMOVED lines=25> */
.L_x_9909:
[----:B------:R-:W-:Y:S01]  /*2880*/  FSETP.GEU.FTZ.AND P0, PT, R21, -R15, PT ;  /* 0x8000000f1500720b */ /* 0x000fe20003f1e000 */
[----:B------:R-:W-:-:S12]  /*2890*/  FADD.FTZ R19, R19, -1 ;  /* 0xbf80000013137421 */ /* 0x000fd80000010000 */
[----:B------:R-:W-:-:S07]  /*28a0*/  @!P0 FADD.FTZ R19, R19, -1 ;  /* 0xbf80000013138421 */ /* 0x000fce0000010000 */
.L_x_9908:
[----:B------:R-:W-:Y:S05]  /*28b0*/  BSYNC.RECONVERGENT B3 ;  /* 0x0000000000037941 */ /* 0x000fea0003800200 */
.L_x_9907:
[----:B------:R-:W-:Y:S01]  /*28c0*/  FFMA.FTZ R20, -R15, R19, R20 ;  /* 0x000000130f147223 */ /* 0x000fe20000010114 */
[----:B------:R-:W-:Y:S06]  /*28d0*/  BRA `(.L_x_9905) ;  /* 0x00000000007c7947 */ /* 0x000fec0003800000 */
.L_x_9906:
        /* <DEDUP_REMOVED lines=15> */
.L_x_9912:
        /* <DEDUP_REMOVED lines=13> */
.L_x_9911:
[----:B------:R-:W-:Y:S05]  /*2aa0*/  BSYNC.RECONVERGENT B3 ;  /* 0x0000000000037941 */ /* 0x000fea0003800200 */
.L_x_9910:
[----:B------:R-:W-:-:S04]  /*2ab0*/  FMUL.FTZ R22, R22, 1.1920928955078125e-07 ;  /* 0x3400000016167820 */ /* 0x000fc80000410000 */
[----:B------:R-:W-:-:S07]  /*2ac0*/  FMUL.FTZ R20, R19, R22 ;  /* 0x0000001613147220 */ /* 0x000fce0000410000 */
.L_x_9905:
[----:B------:R-:W-:Y:S05]  /*2ad0*/  BSYNC.RECONVERGENT B1 ;  /* 0x0000000000017941 */ /* 0x000fea0003800200 */
.L_x_9904:
        /* <DEDUP_REMOVED lines=20> */
.L_x_9903:
[----:B------:R-:W-:Y:S05]  /*2c20*/  BSYNC.RECONVERGENT B2 ;  /* 0x0000000000027941 */ /* 0x000fea0003800200 */
.L_x_9902:
[----:B------:R-:W-:-:S05]  /*2c30*/  VIADD R19, R17, 0x380 ;  /* 0x0000038011137836 */ /* 0x000fca0000000000 */
        /* <DEDUP_REMOVED lines=25> */
.L_x_9918:
[----:B------:R-:W-:Y:S01]  /*2dd0*/  FSETP.GEU.FTZ.AND P0, PT, R4, -R15, PT ;  /* 0x8000000f0400720b */ /* 0x000fe20003f1e000 */
[----:B------:R-:W-:-:S12]  /*2de0*/  FADD.FTZ R2, R2, -1 ;  /* 0xbf80000002027421 */ /* 0x000fd80000010000 */
[----:B------:R-:W-:-:S07]  /*2df0*/  @!P0 FADD.FTZ R2, R2, -1 ;  /* 0xbf80000002028421 */ /* 0x000fce0000010000 */
.L_x_9917:
[----:B------:R-:W-:Y:S05]  /*2e00*/  BSYNC.RECONVERGENT B2 ;  /* 0x0000000000027941 */ /* 0x000fea0003800200 */
.L_x_9916:
[----:B------:R-:W-:Y:S01]  /*2e10*/  FFMA.FTZ R19, -R15, R2, R19 ;  /* 0x000000020f137223 */ /* 0x000fe20000010113 */
[----:B------:R-:W-:Y:S06]  /*2e20*/  BRA `(.L_x_9914) ;  /* 0x0000000000707947 */ /* 0x000fec0003800000 */
.L_x_9915:
        /* <DEDUP_REMOVED lines=12> */
.L_x_9921:
        /* <DEDUP_REMOVED lines=13> */
.L_x_9920:
[----:B------:R-:W-:Y:S05]  /*2fc0*/  BSYNC.RECONVERGENT B2 ;  /* 0x0000000000027941 */ /* 0x000fea0003800200 */
.L_x_9919:
[----:B------:R-:W-:-:S04]  /*2fd0*/  FMUL.FTZ R19, R19, 1.1920928955078125e-07 ;  /* 0x3400000013137820 */ /* 0x000fc80000410000 */
[----:B------:R-:W-:-:S07]  /*2fe0*/  FMUL.FTZ R19, R14, R19 ;  /* 0x000000130e137220 */ /* 0x000fce0000410000 */
.L_x_9914:
[----:B------:R-:W-:Y:S05]  /*2ff0*/  BSYNC.RECONVERGENT B1 ;  /* 0x0000000000017941 */ /* 0x000fea0003800200 */
.L_x_9913:
[C---:B------:R-:W-:Y:S01]  /*3000*/  FSETP.NAN.FTZ.AND P0, PT, |R19|.reuse, |R19|, PT ;  /* 0x400000131300720b */ /* 0x040fe20003f18200 */
[----:B-1----:R-:W1:Y:S01]  /*3010*/  MUFU.RCP R5, R24 ;  /* 0x0000001800057308 */ /* 0x002e620000001000 */
        /* <DEDUP_REMOVED lines=17> */
[----:B------:R-:W-:-:S07]  /*3130*/  @P0 IMAD.MOV.U32 R12, RZ, RZ, R3 ;  /* 0x000000ffff0c0224 */ /* 0x000fce00078e0003 */
.L_x_9836:
[----:B------:R-:W-:Y:S05]  /*3140*/  BSYNC.RECONVERGENT B0 ;  /* 0x0000000000007941 */ /* 0x000fea0003800200 */
.L_x_9834:
[----:B------:R-:W-:Y:S01]  /*3150*/  ISETP.GE.U32.AND P0, PT, R17, R16, PT ;  /* 0x000000101100720c */ /* 0x000fe20003f06070 */
[----:B------:R-:W-:Y:S04]  /*3160*/  BSSY.RECONVERGENT B0, `(.L_x_9922) ;  /* 0x0000033000007945 */ /* 0x000fe80003800200 */
[----:B------:R-:W-:Y:S08]  /*3170*/  BSSY.RELIABLE B1, `(.L_x_9923) ;  /* 0x000002b000017945 */ /* 0x000ff00003800100 */
[----:B------:R-:W-:Y:S05]  /*3180*/  @P0 BRA `(.L_x_9924) ;  /* 0x0000000000300947 */ /* 0x000fea0003800000 */
[----:B------:R-:W2:Y:S01]  /*3190*/  LDC.64 R2, c[0x0][0x390] ;  /* 0x0000e400ff027b82 */ /* 0x000ea20000000a00 */
[----:B-1----:R-:W-:Y:S01]  /*31a0*/  IADD3 R5, PT, PT, R0, R17, RZ ;  /* 0x0000001100057210 */ /* 0x002fe20007ffe0ff */
[----:B------:R-:W-:-:S05]  /*31b0*/  VIADD R17, R17, 0x80 ;  /* 0x0000008011117836 */ /* 0x000fca0000000000 */
[----:B------:R-:W-:Y:S01]  /*31c0*/  ISETP.GE.U32.AND P0, PT, R17, R16, PT ;  /* 0x000000101100720c */ /* 0x000fe20003f06070 */
[----:B--2---:R-:W-:-:S05]  /*31d0*/  IMAD.WIDE.U32 R2, R5, 0x4, R2 ;  /* 0x0000000405027825 */ /* 0x004fca00078e0002 */
[----:B------:R1:W-:Y:S07]  /*31e0*/  STG.E desc[UR4][R2.64], R7 ;  /* 0x0000000702007986 */ /* 0x0003ee000c101904 */
[----:B------:R-:W-:Y:S05]  /*31f0*/  @P0 BRA `(.L_x_9925) ;  /* 0x0000000000300947 */ /* 0x000fea0003800000 */
[----:B-1----:R-:W1:Y:S01]  /*3200*/  LDC.64 R2, c[0x0][0x390] ;  /* 0x0000e400ff027b82 */ /* 0x002e620000000a00 */
[----:B------:R-:W-:Y:S02]  /*3210*/  IMAD.IADD R5, R0, 0x1, R17 ;  /* 0x0000000100057824 */ /* 0x000fe400078e0211 */
[----:B------:R-:W-:Y:S02]  /*3220*/  VIADD R17, R17, 0x80 ;  /* 0x0000008011117836 */ /* 0x000fe40000000000 */
[----:B-1----:R-:W-:-:S05]  /*3230*/  IMAD.WIDE.U32 R2, R5, 0x4, R2 ;  /* 0x0000000405027825 */ /* 0x002fca00078e0002 */
[----:B------:R2:W-:Y:S02]  /*3240*/  STG.E desc[UR4][R2.64], R8 ;  /* 0x0000000802007986 */ /* 0x0005e4000c101904 */
.L_x_9924:
[----:B------:R-:W-:-:S13]  /*3250*/  ISETP.GE.U32.AND P0, PT, R17, R16, PT ;  /* 0x000000101100720c */ /* 0x000fda0003f06070 */
[----:B------:R-:W-:Y:S05]  /*3260*/  @P0 BRA `(.L_x_9926) ;  /* 0x0000000000300947 */ /* 0x000fea0003800000 */
[----:B--2---:R-:W2:Y:S01]  /*3270*/  LDC.64 R2, c[0x0][0x390] ;  /* 0x0000e400ff027b82 */ /* 0x004ea20000000a00 */
[----:B-1----:R-:W-:Y:S01]  /*3280*/  IADD3 R5, PT, PT, R0, R17, RZ ;  /* 0x0000001100057210 */ /* 0x002fe20007ffe0ff */
[----:B------:R-:W-:-:S04]  /*3290*/  VIADD R17, R17, 0x80 ;  /* 0x0000008011117836 */ /* 0x000fc80000000000 */
[----:B--2---:R-:W-:-:S05]  /*32a0*/  IMAD.WIDE.U32 R2, R5, 0x4, R2 ;  /* 0x0000000405027825 */ /* 0x004fca00078e0002 */
[----:B------:R2:W-:Y:S02]  /*32b0*/  STG.E desc[UR4][R2.64], R9 ;  /* 0x0000000902007986 */ /* 0x0005e4000c101904 */
.L_x_9925:
[----:B------:R-:W-:-:S13]  /*32c0*/  ISETP.GE.U32.AND P0, PT, R17, R16, PT ;  /* 0x000000101100720c */ /* 0x000fda0003f06070 */
[----:B------:R-:W-:Y:S05]  /*32d0*/  @P0 BRA `(.L_x_9927) ;  /* 0x0000000000300947 */ /* 0x000fea0003800000 */
[----:B-12---:R-:W1:Y:S01]  /*32e0*/  LDC.64 R2, c[0x0][0x390] ;  /* 0x0000e400ff027b82 */ /* 0x006e620000000a00 */
[----:B------:R-:W-:Y:S02]  /*32f0*/  IMAD.IADD R5, R0, 0x1, R17 ;  /* 0x0000000100057824 */ /* 0x000fe400078e0211 */
[----:B------:R-:W-:Y:S02]  /*3300*/  VIADD R17, R17, 0x80 ;  /* 0x0000008011117836 */ /* 0x000fe40000000000 */
[----:B-1----:R-:W-:-:S05]  /*3310*/  IMAD.WIDE.U32 R2, R5, 0x4, R2 ;  /* 0x0000000405027825 */ /* 0x002fca00078e0002 */
[----:B------:R3:W-:Y:S02]  /*3320*/  STG.E desc[UR4][R2.64], R10 ;  /* 0x0000000a02007986 */ /* 0x0007e4000c101904 */
.L_x_9926:
[----:B------:R-:W-:-:S13]  /*3330*/  ISETP.GE.U32.AND P0, PT, R17, R16, PT ;  /* 0x000000101100720c */ /* 0x000fda0003f06070 */
[----:B------:R-:W-:Y:S05]  /*3340*/  @P0 BRA `(.L_x_9928) ;  /* 0x0000000000340947 */ /* 0x000fea0003800000 */
[----:B--23--:R-:W2:Y:S01]  /*3350*/  LDC.64 R2, c[0x0][0x390] ;  /* 0x0000e400ff027b82 */ /* 0x00cea20000000a00 */
[----:B-1----:R-:W-:Y:S01]  /*3360*/  IADD3 R5, PT, PT, R0, R17, RZ ;  /* 0x0000001100057210 */ /* 0x002fe20007ffe0ff */
[----:B------:R-:W-:-:S04]  /*3370*/  VIADD R17, R17, 0x80 ;  /* 0x0000008011117836 */ /* 0x000fc80000000000 */
[----:B--2---:R-:W-:-:S05]  /*3380*/  IMAD.WIDE.U32 R2, R5, 0x4, R2 ;  /* 0x0000000405027825 */ /* 0x004fca00078e0002 */
[----:B------:R3:W-:Y:S02]  /*3390*/  STG.E desc[UR4][R2.64], R11 ;  /* 0x0000000b02007986 */ /* 0x0007e4000c101904 */
.L_x_9927:
[----:B------:R-:W-:-:S13]  /*33a0*/  ISETP.GE.U32.AND P0, PT, R17, R16, PT ;  /* 0x000000101100720c */ /* 0x000fda0003f06070 */
[----:B------:R-:W-:Y:S05]  /*33b0*/  @P0 BREAK.RELIABLE B1 ;  /* 0x0000000000010942 */ /* 0x000fea0003800100 */
[----:B------:R-:W-:Y:S05]  /*33c0*/  @P0 BRA `(.L_x_9929) ;  /* 0x0000000000300947 */ /* 0x000fea0003800000 */
[----:B-123--:R-:W1:Y:S01]  /*33d0*/  LDC.64 R2, c[0x0][0x390] ;  /* 0x0000e400ff027b82 */ /* 0x00ee620000000a00 */
[----:B------:R-:W-:Y:S02]  /*33e0*/  IMAD.IADD R5, R0, 0x1, R17 ;  /* 0x0000000100057824 */ /* 0x000fe400078e0211 */
[----:B------:R-:W-:Y:S02]  /*33f0*/  VIADD R17, R17, 0x80 ;  /* 0x0000008011117836 */ /* 0x000fe40000000000 */
[----:B-1----:R-:W-:-:S05]  /*3400*/  IMAD.WIDE.U32 R2, R5, 0x4, R2 ;  /* 0x0000000405027825 */ /* 0x002fca00078e0002 */
[----:B------:R4:W-:Y:S02]  /*3410*/  STG.E desc[UR4][R2.64], R18 ;  /* 0x0000001202007986 */ /* 0x0009e4000c101904 */
.L_x_9928:
[----:B------:R-:W-:Y:S05]  /*3420*/  BSYNC.RELIABLE B1 ;  /* 0x0000000000017941 */ /* 0x000fea0003800100 */
.L_x_9923:
[----:B------:R-:W-:-:S13]  /*3430*/  ISETP.GE.U32.AND P0, PT, R17, R16, PT ;  /* 0x000000101100720c */ /* 0x000fda0003f06070 */
[----:B--234-:R-:W2:Y:S01]  /*3440*/  @!P0 LDC.64 R2, c[0x0][0x390] ;  /* 0x0000e400ff028b82 */ /* 0x01cea20000000a00 */
[----:B-1----:R-:W-:Y:S01]  /*3450*/  @!P0 IADD3 R5, PT, PT, R0, R17, RZ ;  /* 0x0000001100058210 */ /* 0x002fe20007ffe0ff */
[----:B------:R-:W-:-:S04]  /*3460*/  @!P0 VIADD R17, R17, 0x80 ;  /* 0x0000008011118836 */ /* 0x000fc80000000000 */
[----:B--2---:R-:W-:-:S05]  /*3470*/  @!P0 IMAD.WIDE.U32 R2, R5, 0x4, R2 ;  /* 0x0000000405028825 */ /* 0x004fca00078e0002 */
[----:B------:R4:W-:Y:S02]  /*3480*/  @!P0 STG.E desc[UR4][R2.64], R13 ;  /* 0x0000000d02008986 */ /* 0x0009e4000c101904 */
.L_x_9929:
[----:B------:R-:W-:Y:S05]  /*3490*/  BSYNC.RECONVERGENT B0 ;  /* 0x0000000000007941 */ /* 0x000fea0003800200 */
.L_x_9922:
[----:B------:R-:W-:Y:S05]  /*34a0*/  WARPSYNC.ALL ;  /* 0x0000000000007948 */ /* 0x000fea0003800000 */
[----:B------:R-:W-:-:S13]  /*34b0*/  ISETP.GE.U32.AND P0, PT, R17, R16, PT ;  /* 0x000000101100720c */ /* 0x000fda0003f06070 */
[----:B------:R-:W-:Y:S05]  /*34c0*/  @P0 EXIT ;  /* 0x000000000000094d */ /* 0x000fea0003800000 */
[----:B-1234-:R-:W1:Y:S01]  /*34d0*/  LDC.64 R2, c[0x0][0x390] ;  /* 0x0000e400ff027b82 */ /* 0x01ee620000000a00 */
[----:B------:R-:W-:-:S04]  /*34e0*/  IMAD.IADD R17, R0, 0x1, R17 ;  /* 0x0000000100117824 */ /* 0x000fc800078e0211 */
[----:B-1----:R-:W-:-:S05]  /*34f0*/  IMAD.WIDE.U32 R2, R17, 0x4, R2 ;  /* 0x0000000411027825 */ /* 0x002fca00078e0002 */
[----:B------:R-:W-:Y:S01]  /*3500*/  STG.E desc[UR4][R2.64], R12 ;  /* 0x0000000c02007986 */ /* 0x000fe2000c101904 */
[----:B------:R-:W-:Y:S05]  /*3510*/  EXIT ;  /* 0x000000000000794d */ /* 0x000fea0003800000 */
.L_x_9833:
[----:B------:R-:W0:Y:S01]  /*3520*/  S2R R10, SR_TID.X ;  /* 0x00000000000a7919 */ /* 0x000e220000002100 */
[----:B------:R-:W1:Y:S08]  /*3530*/  LDC.64 R2, c[0x0][0x398] ;  /* 0x0000e600ff027b82 */ /* 0x000e700000000a00 */
[----:B------:R-:W2:Y:S01]  /*3540*/  LDC R18, c[0x0][0x388] ;  /* 0x0000e200ff127b82 */ /* 0x000ea20000000800 */
[----:B-1----:R-:W-:-:S04]  /*3550*/  IMAD.WIDE.U32 R2, R0, 0x4, R2 ;  /* 0x0000000400027825 */ /* 0x002fc800078e0002 */
[----:B0-----:R-:W-:-:S05]  /*3560*/  IMAD.WIDE.U32 R12, R10, 0x8, R2 ;  /* 0x000000080a0c7825 */ /* 0x001fca00078e0002 */
[----:B------:R0:W5:Y:S04]  /*3570*/  LDG.E.64 R4, desc[UR4][R12.64] ;  /* 0x000000040c047981 */ /* 0x000168000c1e1b00 */
[----:B------:R0:W5:Y:S04]  /*3580*/  LDG.E.64 R8, desc[UR4][R12.64+0x400] ;  /* 0x000400040c087981 */ /* 0x000168000c1e1b00 */
[----:B------:R0:W5:Y:S04]  /*3590*/  LDG.E.64 R6, desc[UR4][R12.64+0x800] ;  /* 0x000800040c067981 */ /* 0x000168000c1e1b00 */
[----:B------:R0:W5:Y:S01]  /*35a0*/  LDG.E.64 R2, desc[UR4][R12.64+0xc00] ;  /* 0x000c00040c027981 */ /* 0x000162000c1e1b00 */
[C---:B--2---:R-:W-:Y:S01]  /*35b0*/  FSETP.NEU.FTZ.AND P0, PT, R18.reuse, RZ, PT ;  /* 0x000000ff1200720b */ /* 0x044fe20003f1d000 */
[C---:B------:R-:W-:Y:S01]  /*35c0*/  FADD.FTZ R17, |R18|.reuse, -RZ ;  /* 0x800000ff12117221 */ /* 0x040fe20000010200 */
[----:B------:R-:W-:-:S11]  /*35d0*/  FMUL.FTZ R16, |R18|, 8388608 ;  /* 0x4b00000012107820 */ /* 0x000fd60000410200 */
[----:B0-----:R-:W-:Y:S05]  /*35e0*/  @P0 BRA `(.L_x_9930) ;  /* 0x0000000000280947 */ /* 0x001fea0003800000 */
[----:B------:R-:W0:Y:S02]  /*35f0*/  MUFU.RCP R18, R18 ;  /* 0x0000001200127308 */ /* 0x000e240000001000 */
[-C--:B0----5:R-:W-:Y:S01]  /*3600*/  FMUL.FTZ R4, R4, R18.reuse ;  /* 0x0000001204047220 */ /* 0x0a1fe20000410000 */
[-C--:B------:R-:W-:Y:S01]  /*3610*/  FMUL.FTZ R5, R5, R18.reuse ;  /* 0x0000001205057220 */ /* 0x080fe20000410000 */
[-C--:B------:R-:W-:Y:S01]  /*3620*/  FMUL.FTZ R8, R8, R18.reuse ;  /* 0x0000001208087220 */ /* 0x080fe20000410000 */
[-C--:B------:R-:W-:Y:S01]  /*3630*/  FMUL.FTZ R9, R9, R18.reuse ;  /* 0x0000001209097220 */ /* 0x080fe20000410000 */
[-C--:B------:R-:W-:Y:S01]  /*3640*/  FMUL.FTZ R6, R6, R18.reuse ;  /* 0x0000001206067220 */ /* 0x080fe20000410000 */
[-C--:B------:R-:W-:Y:S01]  /*3650*/  FMUL.FTZ R7, R7, R18.reuse ;  /* 0x0000001207077220 */ /* 0x080fe20000410000 */
[-C--:B------:R-:W-:Y:S01]  /*3660*/  FMUL.FTZ R2, R2, R18.reuse ;  /* 0x0000001202027220 */ /* 0x080fe20000410000 */
[----:B------:R-:W-:Y:S01]  /*3670*/  FMUL.FTZ R3, R3, R18 ;  /* 0x0000001203037220 */ /* 0x000fe20000410000 */
[----:B------:R-:W-:Y:S06]  /*3680*/  BRA `(.L_x_9931) ;  /* 0x0000002800107947 */ /* 0x000fec0003800000 */
.L_x_9930:
[----:B------:R-:W-:Y:S01]  /*3690*/  LOP3.LUT R15, R16, 0x7fffff, RZ, 0xc0, !PT ;  /* 0x007fffff100f7812 */ /* 0x000fe200078ec0ff */
[----:B------:R-:W-:Y:S01]  /*36a0*/  BSSY.RECONVERGENT B0, `(.L_x_9932) ;  /* 0x0000041000007945 */ /* 0x000fe20003800200 */
[C---:B-----5:R-:W-:Y:S01]  /*36b0*/  FSETP.GEU.FTZ.AND P0, PT, |R4|.reuse, |R18|, PT ;  /* 0x400000120400720b */ /* 0x060fe20003f1e200 */
[----:B------:R-:W-:Y:S01]  /*36c0*/  FADD.FTZ R20, |R4|, -RZ ;  /* 0x800000ff04147221 */ /* 0x000fe20000010200 */
[----:B------:R-:W-:Y:S01]  /*36d0*/  LOP3.LUT R15, R15, 0x3f800000, RZ, 0xfc, !PT ;  /* 0x3f8000000f0f7812 */ /* 0x000fe200078efcff */
[----:B------:R-:W-:Y:S01]  /*36e0*/  FADD.FTZ R12, |R18|, |R18| ;  /* 0x40000012120c7221 */ /* 0x000fe20000010200 */
[----:B------:R-:W-:Y:S01]  /*36f0*/  LOP3.LUT R13, R16, 0xff800000, RZ, 0xc0, !PT ;  /* 0xff800000100d7812 */ /* 0x000fe200078ec0ff */
[----:B------:R-:W-:Y:S01]  /*3700*/  FADD.FTZ R11, -R17, -RZ ;  /* 0x800000ff110b7221 */ /* 0x000fe20000010100 */
[----:B------:R0:W1:Y:S07]  /*3710*/  MUFU.RCP R14, R15 ;  /* 0x0000000f000e7308 */ /* 0x00006e0000001000 */
        /* <DEDUP_REMOVED lines=23> */
.L_x_9936:
[----:B------:R-:W-:Y:S05]  /*3890*/  BSYNC.RECONVERGENT B1 ;  /* 0x0000000000017941 */ /* 0x000fea0003800200 */
.L_x_9935:
[----:B------:R-:W-:Y:S01]  /*38a0*/  FFMA.FTZ R20, -R17, R19, R20 ;  /* 0x0000001311147223 */ /* 0x000fe20000010114 */
[----:B------:R-:W-:Y:S06]  /*38b0*/  BRA `(.L_x_9933) ;  /* 0x00000000007c7947 */ /* 0x000fec0003800000 */
.L_x_9934:
        /* <DEDUP_REMOVED lines=15> */
.L_x_9939:
        /* <DEDUP_REMOVED lines=13> */
.L_x_9938:
[----:B------:R-:W-:Y:S05]  /*3a80*/  BSYNC.RECONVERGENT B1 ;  /* 0x0000000000017941 */ /* 0x000fea0003800200 */
.L_x_9937:
[----:B------:R-:W-:-:S04]  /*3a90*/  FMUL.FTZ R22, R22, 1.1920928955078125e-07 ;  /* 0x3400000016167820 */ /* 0x000fc80000410000 */
[----:B------:R-:W-:-:S07]  /*3aa0*/  FMUL.FTZ R20, R19, R22 ;  /* 0x0000001613147220 */ /* 0x000fce0000410000 */
.L_x_9933:
[----:B------:R-:W-:Y:S05]  /*3ab0*/  BSYNC.RECONVERGENT B0 ;  /* 0x0000000000007941 */ /* 0x000fea0003800200 */
.L_x_9932:
[C---:B------:R-:W-:Y:S01]  /*3ac0*/  FSETP.NAN.FTZ.AND P0, PT, |R20|.reuse, |R20|, PT ;  /* 0x400000141400720b */ /* 0x040fe20003f18200 */
[----:B------:R-:W-:Y:S01]  /*3ad0*/  BSSY.RECONVERGENT B0, `(.L_x_9940) ;  /* 0x000004f000007945 */ /* 0x000fe20003800200 */
[----:B------:R-:W-:-:S04]  /*3ae0*/  LOP3.LUT R19, R20, 0x80000000, R4, 0xb8, !PT ;  /* 0x8000000014137812 */ /* 0x000fc800078eb804 */
[----:B------:R-:W-:Y:S02]  /*3af0*/  FSEL R21, R20, R19, P0 ;  /* 0x0000001314157208 */ /* 0x000fe40000000000 */
[----:B------:R-:W2:Y:S01]  /*3b00*/  MUFU.RCP R19, R18 ;  /* 0x0000001200137308 */ /* 0x000ea20000001000 */
[----:B------:R-:W-:Y:S02]  /*3b10*/  PLOP3.LUT P0, PT, PT, PT, PT, 0x8, 0x80 ;  /* 0x000000000080781c */ /* 0x000fe40003f0e170 */
[----:B------:R-:W-:Y:S01]  /*3b20*/  FSETP.NEU.FTZ.AND P1, PT, R21, RZ, PT ;  /* 0x000000ff1500720b */ /* 0x000fe20003f3d000 */
[----:B------:R-:W-:-:S12]  /*3b30*/  FADD.FTZ R20, R4, -R21 ;  /* 0x8000001504147221 */ /* 0x000fd80000010000 */
        /* <DEDUP_REMOVED lines=9> */
[----:B------:R-:W-:-:S12]  /*3bd0*/  @!P0 FMUL.FTZ R22, R4, R19 ;  /* 0x0000001304168220 */ /* 0x000fd80000410000 */
[----:B------:R-:W-:Y:S01]  /*3be0*/  @P1 FADD.FTZ R20, R20, 1 ;  /* 0x3f80000014141421 */ /* 0x000fe20000010000 */
[----:B------:R-:W-:-:S04]  /*3bf0*/  FSETP.GEU.FTZ.AND P1, PT, |R5|, |R18|, PT ;  /* 0x400000120500720b */ /* 0x000fc80003f3e200 */
[----:B------:R-:W-:Y:S01]  /*3c00*/  @P0 MOV R4, R20 ;  /* 0x0000001400040202 */ /* 0x000fe20000000f00 */
[----:B------:R-:W-:Y:S01]  /*3c10*/  FADD.FTZ R20, |R5|, -RZ ;  /* 0x800000ff05147221 */ /* 0x000fe20000010200 */
[----:B------:R-:W-:-:S07]  /*3c20*/  @!P0 LOP3.LUT R4, RZ, 0x80000000, R22, 0xb8, !PT ;  /* 0x80000000ff048812 */ /* 0x000fce00078eb816 */
        /* <DEDUP_REMOVED lines=20> */
.L_x_9945:
[----:B------:R-:W-:Y:S01]  /*3d70*/  FSETP.GEU.FTZ.AND P0, PT, R23, -R17, PT ;  /* 0x800000111700720b */ /* 0x000fe20003f1e000 */
[----:B------:R-:W-:-:S12]  /*3d80*/  FADD.FTZ R21, R21, -1 ;  /* 0xbf80000015157421 */ /* 0x000fd80000010000 */
[----:B------:R-:W-:-:S07]  /*3d90*/  @!P0 FADD.FTZ R21, R21, -1 ;  /* 0xbf80000015158421 */ /* 0x000fce0000010000 */
.L_x_9944:
[----:B------:R-:W-:Y:S05]  /*3da0*/  BSYNC.RECONVERGENT B1 ;  /* 0x0000000000017941 */ /* 0x000fea0003800200 */
.L_x_9943:
[----:B------:R-:W-:Y:S01]  /*3db0*/  FFMA.FTZ R20, -R17, R21, R20 ;  /* 0x0000001511147223 */ /* 0x000fe20000010114 */
[----:B------:R-:W-:Y:S06]  /*3dc0*/  BRA `(.L_x_9941) ;  /* 0x00000000007c7947 */ /* 0x000fec0003800000 */
.L_x_9942:
        /* <DEDUP_REMOVED lines=15> */
.L_x_9948:
        /* <DEDUP_REMOVED lines=13> */
.L_x_9947:
[----:B------:R-:W-:Y:S05]  /*3f90*/  BSYNC.RECONVERGENT B1 ;  /* 0x0000000000017941 */ /* 0x000fea0003800200 */
.L_x_9946:
[----:B------:R-:W-:-:S04]  /*3fa0*/  FMUL.FTZ R23, R23, 1.1920928955078125e-07 ;  /* 0x3400000017177820 */ /* 0x000fc80000410000 */
[----:B------:R-:W-:-:S07]  /*3fb0*/  FMUL.FTZ R20, R20, R23 ;  /* 0x0000001714147220 */ /* 0x000fce0000410000 */
.L_x_9941:
[----:B------:R-:W-:Y:S05]  /*3fc0*/  BSYNC.RECONVERGENT B0 ;  /* 0x0000000000007941 */ /* 0x000fea0003800200 */
.L_x_9940:
[C---:B------:R-:W-:Y:S01]  /*3fd0*/  FSETP.NAN.FTZ.AND P0, PT, |R20|.reuse, |R20|, PT ;  /* 0x400000141400720b */ /* 0x040fe20003f18200 */
[----:B------:R-:W-:Y:S01]  /*3fe0*/  BSSY.RECONVERGENT B0, `(.L_x_9949) ;  /* 0x000004e000007945 */ /* 0x000fe20003800200 */
        /* <DEDUP_REMOVED lines=8> */
[----:B------:R-:W-:Y:S01]  /*4070*/  FMUL.FTZ R21, R20, R19 ;  /* 0x0000001314157220 */ /* 0x000fe20000410000 */
[----:B------:R-:W-:-:S11]  /*4080*/  FSETP.GEU.FTZ.AND P1, PT, |R8|, |R18|, PT ;  /* 0x400000120800720b */ /* 0x000fd60003f3e200 */
[----:B------:R-:W-:-:S05]  /*4090*/  @P0 FADD.FTZ R21, R21, -1 ;  /* 0xbf80000015150421 */ /* 0x000fca0000010000 */
[----:B------:R-:W-:-:S13]  /*40a0*/  FSETP.NEU.FTZ.AND P0, PT, R21, RZ, PT ;  /* 0x000000ff1500720b */ /* 0x000fda0003f1d000 */
[----:B------:R-:W2:Y:S01]  /*40b0*/  @P0 FRND.FTZ.FLOOR R22, R21 ;  /* 0x0000001500160307 */ /* 0x000ea20000215000 */
[----:B------:R-:W-:-:S05]  /*40c0*/  @!P0 FMUL.FTZ R5, R5, R19 ;  /* 0x0000001305058220 */ /* 0x000fca0000410000 */
[----:B------:R-:W-:Y:S01]  /*40d0*/  @!P0 LOP3.LUT R5, RZ, 0x80000000, R5, 0xb8, !PT ;  /* 0x80000000ff058812 */ /* 0x000fe200078eb805 */
[----:B--2---:R-:W-:-:S05]  /*40e0*/  @P0 FADD.FTZ R20, R21, -R22 ;  /* 0x8000001615140221 */ /* 0x004fca0000010000 */
[----:B------:R-:W-:Y:S01]  /*40f0*/  FSETP.GT.AND P2, PT, R20, 0.5, P0 ;  /* 0x3f0000001400780b */ /* 0x000fe20000744000 */
[----:B------:R-:W-:-:S12]  /*4100*/  FADD.FTZ R20, |R8|, -RZ ;  /* 0x800000ff08147221 */ /* 0x000fd80000010200 */
[----:B------:R-:W-:-:S04]  /*4110*/  @P2 FADD.FTZ R22, R22, 1 ;  /* 0x3f80000016162421 */ /* 0x000fc80000010000 */
[----:B------:R-:W-:Y:S01]  /*4120*/  @P0 IMAD.MOV.U32 R5, RZ, RZ, R22 ;  /* 0x000000ffff050224 */ /* 0x000fe200078e0016 */
[----:B------:R-:W-:Y:S06]  /*4130*/  @!P1 BRA `(.L_x_9950) ;  /* 0x0000000000e09947 */ /* 0x000fec0003800000 */
        /* <DEDUP_REMOVED lines=19> */
.L_x_9954:
[----:B------:R-:W-:Y:S01]  /*4270*/  FSETP.GEU.FTZ.AND P0, PT, R23, -R17, PT ;  /* 0x800000111700720b */ /* 0x000fe20003f1e000 */
[----:B------:R-:W-:-:S12]  /*4280*/  FADD.FTZ R21, R21, -1 ;  /* 0xbf80000015157421 */ /* 0x000fd80000010000 */
[----:B------:R-:W-:-:S07]  /*4290*/  @!P0 FADD.FTZ R21, R21, -1 ;  /* 0xbf80000015158421 */ /* 0x000fce0000010000 */
.L_x_9953:
[----:B------:R-:W-:Y:S05]  /*42a0*/  BSYNC.RECONVERGENT B1 ;  /* 0x0000000000017941 */ /* 0x000fea0003800200 */
.L_x_9952:
[----:B------:R-:W-:Y:S01]  /*42b0*/  FFMA.FTZ R20, -R17, R21, R20 ;  /* 0x0000001511147223 */ /* 0x000fe20000010114 */
[----:B------:R-:W-:Y:S06]  /*42c0*/  BRA `(.L_x_9950) ;  /* 0x00000000007c7947 */ /* 0x000fec0003800000 */
.L_x_9951:
        /* <DEDUP_REMOVED lines=10> */
[----:B------:R-:W-:-:S03]  /*4370*/  FSEL R20, R23, +QNAN , P2 ;  /* 0x7fffffff17147808 */ /* 0x000fc60001000000 */
[----:B------:R-:W-:-:S06]  /*4380*/  IMAD.MOV.U32 R23, RZ, RZ, R21 ;  /* 0x000000ffff177224 */ /* 0x000fcc00078e0015 */
[----:B------:R-:W-:Y:S05]  /*4390*/  @!P1 BRA `(.L_x_9956) ;  /* 0x00000000003c9947 */ /* 0x000fea0003800000 */
[----:B------:R-:W-:Y:S01]  /*43a0*/  IMAD.MOV.U32 R23, RZ, RZ, R21 ;  /* 0x000000ffff177224 */ /* 0x000fe200078e0015 */
[----:B------:R-:W-:-:S07]  /*43b0*/  MOV R21, R22 ;  /* 0x0000001600157202 */ /* 0x000fce0000000f00 */
.L_x_9957:
        /* <DEDUP_REMOVED lines=13> */
.L_x_9956:
[----:B------:R-:W-:Y:S05]  /*4490*/  BSYNC.RECONVERGENT B1 ;  /* 0x0000000000017941 */ /* 0x000fea0003800200 */
.L_x_9955:
[----:B------:R-:W-:-:S04]  /*44a0*/  FMUL.FTZ R23, R23, 1.1920928955078125e-07 ;  /* 0x3400000017177820 */ /* 0x000fc80000410000 */
[----:B------:R-:W-:-:S07]  /*44b0*/  FMUL.FTZ R20, R20, R23 ;  /* 0x0000001714147220 */ /* 0x000fce0000410000 */
.L_x_9950:
[----:B------:R-:W-:Y:S05]  /*44c0*/  BSYNC.RECONVERGENT B0 ;  /* 0x0000000000007941 */ /* 0x000fea0003800200 */
.L_x_9949:
[C---:B------:R-:W-:Y:S01]  /*44d0*/  FSETP.NAN.FTZ.AND P0, PT, |R20|.reuse, |R20|, PT ;  /* 0x400000141400720b */ /* 0x040fe20003f18200 */
[----:B------:R-:W-:Y:S01]  /*44e0*/  BSSY.RECONVERGENT B0, `(.L_x_9958) ;  /* 0x000004e000007945 */ /* 0x000fe20003800200 */
[----:B------:R-:W-:-:S04]  /*44f0*/  LOP3.LUT R21, R20, 0x80000000, R8, 0xb8, !PT ;  /* 0x8000000014157812 */ /* 0x000fc800078eb808 */
[----:B------:R-:W-:Y:S02]  /*4500*/  FSEL R21, R20, R21, P0 ;  /* 0x0000001514157208 */ /* 0x000fe40000000000 */
[----:B------:R-:W-:Y:S02]  /*4510*/  PLOP3.LUT P0, PT, PT, PT, PT, 0x8, 0x80 ;  /* 0x000000000080781c */ /* 0x000fe40003f0e170 */
[----:B------:R-:W-:Y:S01]  /*4520*/  FSETP.NEU.FTZ.AND P1, PT, R21, RZ, PT ;  /* 0x000000ff1500720b */ /* 0x000fe20003f3d000 */
[----:B------:R-:W-:-:S12]  /*4530*/  FADD.FTZ R20, R8, -R21 ;  /* 0x8000001508147221 */ /* 0x000fd80000010000 */
[----:B------:R-:W-:Y:S02]  /*4540*/  @P1 FSETP.GEU.FTZ.AND P3, PT, R18, RZ, PT ;  /* 0x000000ff1200120b */ /* 0x000fe40003f7e000 */
[----:B------:R-:W-:Y:S01]  /*4550*/  @P1 FSETP.GEU.FTZ.AND P2, PT, R21, RZ, PT ;  /* 0x000000ff1500120b */ /* 0x000fe20003f5e000 */
[----:B------:R-:W-:-:S03]  /*4560*/  FMUL.FTZ R21, R20, R19 ;  /* 0x0000001314157220 */ /* 0x000fc60000410000 */
[----:B------:R-:W-:Y:S02]  /*4570*/  @P1 PLOP3.LUT P0, PT, P3, P2, PT, 0x28, 0x82 ;  /* 0x000000000082181c */ /* 0x000fe40001f04570 */
        /* <DEDUP_REMOVED lines=9> */
[----:B------:R-:W-:-:S05]  /*4610*/  @P2 FADD.FTZ R22, R22, 1 ;  /* 0x3f80000016162421 */ /* 0x000fca0000010000 */
[----:B------:R-:W-:Y:S01]  /*4620*/  @P0 MOV R8, R22 ;  /* 0x0000001600080202 */ /* 0x000fe20000000f00 */
        /* <DEDUP_REMOVED lines=20> */
.L_x_9963:
[----:B------:R-:W-:Y:S01]  /*4770*/  FSETP.GEU.FTZ.AND P0, PT, R23, -R17, PT ;  /* 0x800000111700720b */ /* 0x000fe20003f1e000 */
[----:B------:R-:W-:-:S12]  /*4780*/  FADD.FTZ R21, R21, -1 ;  /* 0xbf80000015157421 */ /* 0x000fd80000010000 */
[----:B------:R-:W-:-:S07]  /*4790*/  @!P0 FADD.FTZ R21, R21, -1 ;  /* 0xbf80000015158421 */ /* 0x000fce0000010000 */
.L_x_9962:
[----:B------:R-:W-:Y:S05]  /*47a0*/  BSYNC.RECONVERGENT B1 ;  /* 0x0000000000017941 */ /* 0x000fea0003800200 */
.L_x_9961:
[----:B------:R-:W-:Y:S01]  /*47b0*/  FFMA.FTZ R20, -R17, R21, R20 ;  /* 0x0000001511147223 */ /* 0x000fe20000010114 */
[----:B------:R-:W-:Y:S06]  /*47c0*/  BRA `(.L_x_9959) ;  /* 0x00000000007c7947 */ /* 0x000fec0003800000 */
.L_x_9960:
        /* <DEDUP_REMOVED lines=10> */
[----:B------:R-:W-:Y:S02]  /*4870*/  ISETP.NE.AND P1, PT, R22, RZ, PT ;  /* 0x000000ff1600720c */ /* 0x000fe40003f25270 */
[----:B------:R-:W-:-:S11]  /*4880*/  MOV R23, R21 ;  /* 0x0000001500177202 */ /* 0x000fd60000000f00 */
[----:B------:R-:W-:Y:S05]  /*4890*/  @!P1 BRA `(.L_x_9965) ;  /* 0x00000000003c9947 */ /* 0x000fea0003800000 */
[----:B------:R-:W-:Y:S02]  /*48a0*/  IMAD.MOV.U32 R23, RZ, RZ, R21 ;  /* 0x000000ffff177224 */ /* 0x000fe400078e0015 */
[----:B------:R-:W-:-:S07]  /*48b0*/  IMAD.MOV.U32 R21, RZ, RZ, R22 ;  /* 0x000000ffff157224 */ /* 0x000fce00078e0016 */
.L_x_9966:
        /* <DEDUP_REMOVED lines=13> */
.L_x_9965:
[----:B------:R-:W-:Y:S05]  /*4990*/  BSYNC.RECONVERGENT B1 ;  /* 0x0000000000017941 */ /* 0x000fea0003800200 */
.L_x_9964:
[----:B------:R-:W-:-:S04]  /*49a0*/  FMUL.FTZ R23, R23, 1.1920928955078125e-07 ;  /* 0x3400000017177820 */ /* 0x000fc80000410000 */
[----:B------:R-:W-:-:S07]  /*49b0*/  FMUL.FTZ R20, R20, R23 ;  /* 0x0000001714147220 */ /* 0x000fce0000410000 */
.L_x_9959:
[----:B------:R-:W-:Y:S05]  /*49c0*/  BSYNC.RECONVERGENT B0 ;  /* 0x0000000000007941 */ /* 0x000fea0003800200 */
.L_x_9958:
        /* <DEDUP_REMOVED lines=42> */
.L_x_9972:
[----:B------:R-:W-:Y:S01]  /*4c70*/  FSETP.GEU.FTZ.AND P0, PT, R23, -R17, PT ;  /* 0x800000111700720b */ /* 0x000fe20003f1e000 */
[----:B------:R-:W-:-:S12]  /*4c80*/  FADD.FTZ R21, R21, -1 ;  /* 0xbf80000015157421 */ /* 0x000fd80000010000 */
[----:B------:R-:W-:-:S07]  /*4c90*/  @!P0 FADD.FTZ R21, R21, -1 ;  /* 0xbf80000015158421 */ /* 0x000fce0000010000 */
.L_x_9971:
[----:B------:R-:W-:Y:S05]  /*4ca0*/  BSYNC.RECONVERGENT B1 ;  /* 0x0000000000017941 */ /* 0x000fea0003800200 */
.L_x_9970:
[----:B------:R-:W-:Y:S01]  /*4cb0*/  FFMA.FTZ R20, -R17, R21, R20 ;  /* 0x0000001511147223 */ /* 0x000fe20000010114 */
[----:B------:R-:W-:Y:S06]  /*4cc0*/  BRA `(.L_x_9968) ;  /* 0x00000000007c7947 */ /* 0x000fec0003800000 */
.L_x_9969:
[C---:B------:R-:W-:Y:S01]  /*4cd0*/  IADD3 R21, PT, PT, R20.reuse, -R13, RZ ;  /* 0x8000000d14157210 */ /* 0x040fe20007ffe0ff */
        /* <DEDUP_REMOVED lines=9> */
[----:B------:R-:W-:Y:S01]  /*4d70*/  FSEL R20, R23, +QNAN , P2 ;  /* 0x7fffffff17147808 */ /* 0x000fe20001000000 */
[----:B------:R-:W-:-:S10]  /*4d80*/  IMAD.MOV.U32 R23, RZ, RZ, R21 ;  /* 0x000000ffff177224 */ /* 0x000fd400078e0015 */
[----:B------:R-:W-:Y:S05]  /*4d90*/  @!P1 BRA `(.L_x_9974) ;  /* 0x00000000003c9947 */ /* 0x000fea0003800000 */
[----:B------:R-:W-:Y:S01]  /*4da0*/  MOV R23, R21 ;  /* 0x0000001500177202 */ /* 0x000fe20000000f00 */
[----:B------:R-:W-:-:S07]  /*4db0*/  IMAD.MOV.U32 R21, RZ, RZ, R22 ;  /* 0x000000ffff157224 */ /* 0x000fce00078e0016 */
.L_x_9975:
        /* <DEDUP_REMOVED lines=13> */
.L_x_9974:
[----:B------:R-:W-:Y:S05]  /*4e90*/  BSYNC.RECONVERGENT B1 ;  /* 0x0000000000017941 */ /* 0x000fea0003800200 */
.L_x_9973:
[----:B------:R-:W-:-:S04]  /*4ea0*/  FMUL.FTZ R23, R23, 1.1920928955078125e-07 ;  /* 0x3400000017177820 */ /* 0x000fc80000410000 */
[----:B------:R-:W-:-:S07]  /*4eb0*/  FMUL.FTZ R20, R20, R23 ;  /* 0x0000001714147220 */ /* 0x000fce0000410000 */
.L_x_9968:
[----:B------:R-:W-:Y:S05]  /*4ec0*/  BSYNC.RECONVERGENT B0 ;  /* 0x0000000000007941 */ /* 0x000fea0003800200 */
.L_x_9967:
        /* <DEDUP_REMOVED lines=42> */
.L_x_9981:
[----:B------:R-:W-:Y:S01]  /*5170*/  FSETP.GEU.FTZ.AND P0, PT, R23, -R17, PT ;  /* 0x800000111700720b */ /* 0x000fe20003f1e000 */
[----:B------:R-:W-:-:S12]  /*5180*/  FADD.FTZ R21, R21, -1 ;  /* 0xbf80000015157421 */ /* 0x000fd80000010000 */
[----:B------:R-:W-:-:S07]  /*5190*/  @!P0 FADD.FTZ R21, R21, -1 ;  /* 0xbf80000015158421 */ /* 0x000fce0000010000 */
.L_x_9980:
[----:B------:R-:W-:Y:S05]  /*51a0*/  BSYNC.RECONVERGENT B1 ;  /* 0x0000000000017941 */ /* 0x000fea0003800200 */
.L_x_9979:
[----:B------:R-:W-:Y:S01]  /*51b0*/  FFMA.FTZ R20, -R17, R21, R20 ;  /* 0x0000001511147223 */ /* 0x000fe20000010114 */
[----:B------:R-:W-:Y:S06]  /*51c0*/  BRA `(.L_x_9977) ;  /* 0x00000000007c7947 */ /* 0x000fec0003800000 */
.L_x_9978:
        /* <DEDUP_REMOVED lines=15> */
.L_x_9984:
        /* <DEDUP_REMOVED lines=13> */
.L_x_9983:
[----:B------:R-:W-:Y:S05]  /*5390*/  BSYNC.RECONVERGENT B1 ;  /* 0x0000000000017941 */ /* 0x000fea0003800200 */
.L_x_9982:
[----:B------:R-:W-:-:S04]  /*53a0*/  FMUL.FTZ R23, R23, 1.1920928955078125e-07 ;  /* 0x3400000017177820 */ /* 0x000fc80000410000 */
[----:B------:R-:W-:-:S07]  /*53b0*/  FMUL.FTZ R20, R20, R23 ;  /* 0x0000001714147220 */ /* 0x000fce0000410000 */
.L_x_9977:
[----:B------:R-:W-:Y:S05]  /*53c0*/  BSYNC.RECONVERGENT B0 ;  /* 0x0000000000007941 */ /* 0x000fea0003800200 */
.L_x_9976:
        /* <DEDUP_REMOVED lines=42> */
.L_x_9990:
[----:B------:R-:W-:Y:S01]  /*5670*/  FSETP.GEU.FTZ.AND P0, PT, R23, -R17, PT ;  /* 0x800000111700720b */ /* 0x000fe20003f1e000 */
[----:B------:R-:W-:-:S12]  /*5680*/  FADD.FTZ R21, R21, -1 ;  /* 0xbf80000015157421 */ /* 0x000fd80000010000 */
[----:B------:R-:W-:-:S07]  /*5690*/  @!P0 FADD.FTZ R21, R21, -1 ;  /* 0xbf80000015158421 */ /* 0x000fce0000010000 */
.L_x_9989:
[----:B------:R-:W-:Y:S05]  /*56a0*/  BSYNC.RECONVERGENT B1 ;  /* 0x0000000000017941 */ /* 0x000fea0003800200 */
.L_x_9988:
[----:B------:R-:W-:Y:S01]  /*56b0*/  FFMA.FTZ R20, -R17, R21, R20 ;  /* 0x0000001511147223 */ /* 0x000fe20000010114 */
[----:B------:R-:W-:Y:S06]  /*56c0*/  BRA `(.L_x_9986) ;  /* 0x00000000007c7947 */ /* 0x000fec0003800000 */
.L_x_9987:
        /* <DEDUP_REMOVED lines=15> */
.L_x_9993:
        /* <DEDUP_REMOVED lines=13> */
.L_x_9992:
[----:B------:R-:W-:Y:S05]  /*5890*/  BSYNC.RECONVERGENT B1 ;  /* 0x0000000000017941 */ /* 0x000fea0003800200 */
.L_x_9991:
[----:B------:R-:W-:-:S04]  /*58a0*/  FMUL.FTZ R23, R23, 1.1920928955078125e-07 ;  /* 0x3400000017177820 */ /* 0x000fc80000410000 */
[----:B------:R-:W-:-:S07]  /*58b0*/  FMUL.FTZ R20, R20, R23 ;  /* 0x0000001714147220 */ /* 0x000fce0000410000 */
.L_x_9986:
[----:B------:R-:W-:Y:S05]  /*58c0*/  BSYNC.RECONVERGENT B0 ;  /* 0x0000000000007941 */ /* 0x000fea0003800200 */
.L_x_9985:
        /* <DEDUP_REMOVED lines=42> */
.L_x_9999:
[----:B------:R-:W-:Y:S01]  /*5b70*/  FSETP.GEU.FTZ.AND P0, PT, R11, -R17, PT ;  /* 0x800000110b00720b */ /* 0x000fe20003f1e000 */
[----:B------:R-:W-:-:S12]  /*5b80*/  FADD.FTZ R13, R13, -1 ;  /* 0xbf8000000d0d7421 */ /* 0x000fd80000010000 */
[----:B------:R-:W-:-:S07]  /*5b90*/  @!P0 FADD.FTZ R13, R13, -1 ;  /* 0xbf8000000d0d8421 */ /* 0x000fce0000010000 */
.L_x_9998:
[----:B------:R-:W-:Y:S05]  /*5ba0*/  BSYNC.RECONVERGENT B1 ;  /* 0x0000000000017941 */ /* 0x000fea0003800200 */
.L_x_9997:
[----:B------:R-:W-:Y:S01]  /*5bb0*/  FFMA.FTZ R20, -R17, R13, R20 ;  /* 0x0000000d11147223 */ /* 0x000fe20000010114 */
[----:B------:R-:W-:Y:S06]  /*5bc0*/  BRA `(.L_x_9995) ;  /* 0x0000000000707947 */ /* 0x000fec0003800000 */
.L_x_9996:
        /* <DEDUP_REMOVED lines=12> */
.L_x_10002:
        /* <DEDUP_REMOVED lines=13> */
.L_x_10001:
[----:B------:R-:W-:Y:S05]  /*5d60*/  BSYNC.RECONVERGENT B1 ;  /* 0x0000000000017941 */ /* 0x000fea0003800200 */
.L_x_10000:
[----:B------:R-:W-:-:S04]  /*5d70*/  FMUL.FTZ R20, R20, 1.1920928955078125e-07 ;  /* 0x3400000014147820 */ /* 0x000fc80000410000 */
[----:B------:R-:W-:-:S07]  /*5d80*/  FMUL.FTZ R20, R17, R20 ;  /* 0x0000001411147220 */ /* 0x000fce0000410000 */
.L_x_9995:
[----:B------:R-:W-:Y:S05]  /*5d90*/  BSYNC.RECONVERGENT B0 ;  /* 0x0000000000007941 */ /* 0x000fea0003800200 */
.L_x_9994:
[C---:B------:R-:W-:Y:S02]  /*5da0*/  FSETP.NAN.FTZ.AND P0, PT, |R20|.reuse, |R20|, PT ;  /* 0x400000141400720b */ /* 0x040fe40003f18200 */
        /* <DEDUP_REMOVED lines=8> */
[----:B------:R-:W-:-:S12]  /*5e30*/  FMUL.FTZ R12, R12, R19 ;  /* 0x000000130c0c7220 */ /* 0x000fd80000410000 */
        /* <DEDUP_REMOVED lines=9> */
.L_x_9931:
[----:B------:R-:W2:Y:S02]  /*5ed0*/  LDC.64 R12, c[0x0][0x390] ;  /* 0x0000e400ff0c7b82 */ /* 0x000ea40000000a00 */
[----:B--2---:R-:W-:-:S04]  /*5ee0*/  IMAD.WIDE.U32 R12, R0, 0x4, R12 ;  /* 0x00000004000c7825 */ /* 0x004fc800078e000c */
[----:B------:R-:W-:-:S05]  /*5ef0*/  IMAD.WIDE.U32 R12, R10, 0x8, R12 ;  /* 0x000000080a0c7825 */ /* 0x000fca00078e000c */
[----:B------:R-:W-:Y:S04]  /*5f00*/  STG.E.64 desc[UR4][R12.64], R4 ;  /* 0x000000040c007986 */ /* 0x000fe8000c101b04 */
[----:B------:R-:W-:Y:S04]  /*5f10*/  STG.E.64 desc[UR4][R12.64+0x400], R8 ;  /* 0x000400080c007986 */ /* 0x000fe8000c101b04 */
[----:B------:R-:W-:Y:S04]  /*5f20*/  STG.E.64 desc[UR4][R12.64+0x800], R6 ;  /* 0x000800060c007986 */ /* 0x000fe8000c101b04 */
[----:B------:R-:W-:Y:S01]  /*5f30*/  STG.E.64 desc[UR4][R12.64+0xc00], R2 ;  /* 0x000c00020c007986 */ /* 0x000fe2000c101b04 */
[----:B------:R-:W-:Y:S05]  /*5f40*/  EXIT ;  /* 0x000000000000794d */ /* 0x000fea0003800000 */
.L_x_10003:
        /* <DEDUP_REMOVED lines=11> */
.L_x_32876:


//--------------------- .text._ZN2at6native29vectorized_elementwise_kernelILi4ENS0_13BUnaryFunctorIfffZZZNS0_15binary_internal21div_floor_kernel_cudaERNS_18TensorIteratorBaseEENKUlvE1_clEvENKUlvE0_clEvEUlffE_EESt5arrayIPcLm2EEEEviT0_T1_ --------------------------
	.section	.text._ZN2at6native29vectorized_elementwise_kernelILi4ENS0_13BUnaryFunctorIfffZZZNS0_15binary_internal21div_floor_kernel_cudaERNS_18TensorIteratorBaseEENKUlvE1_clEvENKUlvE0_clEvEUlffE_EESt5arrayIPcLm2EEEEviT0_T1_,"ax",@progbits
	.align	128
        .global         _ZN2at6native29vectorized_elementwise_kernelILi4ENS0_13BUnaryFunctorIfffZZZNS0_15binary_internal21div_floor_kernel_cudaERNS_18TensorIteratorBaseEENKUlvE1_clEvENKUlvE0_clEvEUlffE_EESt5arrayIPcLm2EEEEviT0_T1_
        .type           _ZN2at6native29vectorized_elementwise_kernelILi4ENS0_13BUnaryFunctorIfffZZZNS0_15binary_internal21div_floor_kernel_cudaERNS_18TensorIteratorBaseEENKUlvE1_clEvENKUlvE0_clEvEUlffE_EESt5arrayIPcLm2EEEEviT0_T1_,@function
        .size           _ZN2at6native29vectorized_elementwise_kernelILi4ENS0_13BUnaryFunctorIfffZZZNS0_15binary_internal21div_floor_kernel_cudaERNS_18TensorIteratorBaseEENKUlvE1_clEvENKUlvE0_clEvEUlffE_EESt5arrayIPcLm2EEEEviT0_T1_,(.L_x_32877 - _ZN2at6native29vectorized_elementwise_kernelILi4ENS0_13BUnaryFunctorIfffZZZNS0_15binary_internal21div_floor_kernel_cudaERNS_18TensorIteratorBaseEENKUlvE1_clEvENKUlvE0_clEvEUlffE_EESt5arrayIPcLm2EEEEviT0_T1_)
        .other          _ZN2at6native29vectorized_elementwise_kernelILi4ENS0_13BUnaryFunctorIfffZZZNS0_15binary_internal21div_floor_kernel_cudaERNS_18TensorIteratorBaseEENKUlvE1_clEvENKUlvE0_clEvEUlffE_EESt5arrayIPcLm2EEEEviT0_T1_,@"STO_CUDA_ENTRY STV_DEFAULT"
_ZN2at6native29vectorized_elementwise_kernelILi4ENS0_13BUnaryFunctorIfffZZZNS0_15binary_internal21div_floor_kernel_cudaERNS_18TensorIteratorBaseEENKUlvE1_clEvENKUlvE0_clEvEUlffE_EESt5arrayIPcLm2EEEEviT0_T1_:
.text._ZN2at6native29vectorized_elementwise_kernelILi4ENS0_13BUnaryFunctorIfffZZZNS0_15binary_internal21div_floor_kernel_cudaERNS_18TensorIteratorBaseEENKUlvE1_clEvENKUlvE0_clEvEUlffE_EESt5arrayIPcLm2EEEEviT0_T1_:
        /* <DEDUP_REMOVED lines=101> */
.L_x_10006:
        /* <DEDUP_REMOVED lines=35> */
.L_x_10014:
[----:B------:R-:W-:Y:S05]  /*0880*/  BSYNC.RECONVERGENT B3 ;  /* 0x0000000000037941 */ /* 0x000fea0003800200 */
.L_x_10013:
[----:B------:R-:W-:Y:S01]  /*0890*/  FFMA.FTZ R7, -R15, R8, R7 ;  /* 0x000000080f077223 */ /* 0x000fe20000010107 */
[----:B------:R-:W-:Y:S06]  /*08a0*/  BRA `(.L_x_10011) ;  /* 0x00000000007c7947 */ /* 0x000fec0003800000 */
.L_x_10012:
        /* <DEDUP_REMOVED lines=15> */
.L_x_10017:
        /* <DEDUP_REMOVED lines=13> */
.L_x_10016:
[----:B------:R-:W-:Y:S05]  /*0a70*/  BSYNC.RECONVERGENT B3 ;  /* 0x0000000000037941 */ /* 0x000fea0003800200 */
.L_x_10015:
[----:B------:R-:W-:-:S04]  /*0a80*/  FMUL.FTZ R10, R10, 1.1920928955078125e-07 ;  /* 0x340000000a0a7820 */ /* 0x000fc80000410000 */
[----:B------:R-:W-:-:S07]  /*0a90*/  FMUL.FTZ R7, R7, R10 ;  /* 0x0000000a07077220 */ /* 0x000fce0000410000 */
.L_x_10011:
[----:B------:R-:W-:Y:S05]  /*0aa0*/  BSYNC.RECONVERGENT B1 ;  /* 0x0000000000017941 */ /* 0x000fea0003800200 */
.L_x_10010:
        /* <DEDUP_REMOVED lines=19> */
.L_x_10009:
[----:B------:R-:W-:Y:S05]  /*0be0*/  BSYNC.RECONVERGENT B2 ;  /* 0x0000000000027941 */ /* 0x000fea0003800200 */
.L_x_10008:
        /* <DEDUP_REMOVED lines=27> */
.L_x_10025:
[----:B------:R-:W-:Y:S01]  /*0da0*/  FSETP.GEU.FTZ.AND P0, PT, R10, -R15, PT ;  /* 0x8000000f0a00720b */ /* 0x000fe20003f1e000 */
[----:B------:R-:W-:-:S12]  /*0db0*/  FADD.FTZ R8, R8, -1 ;  /* 0xbf80000008087421 */ /* 0x000fd80000010000 */
[----:B------:R-:W-:-:S07]  /*0dc0*/  @!P0 FADD.FTZ R8, R8, -1 ;  /* 0xbf80000008088421 */ /* 0x000fce0000010000 */
.L_x_10024:
[----:B------:R-:W-:Y:S05]  /*0dd0*/  BSYNC.RECONVERGENT B3 ;  /* 0x0000000000037941 */ /* 0x000fea0003800200 */
.L_x_10023:
[----:B------:R-:W-:Y:S01]  /*0de0*/  FFMA.FTZ R9, -R15, R8, R9 ;  /* 0x000000080f097223 */ /* 0x000fe20000010109 */
[----:B------:R-:W-:Y:S06]  /*0df0*/  BRA `(.L_x_10021) ;  /* 0x00000000007c7947 */ /* 0x000fec0003800000 */
.L_x_10022:
        /* <DEDUP_REMOVED lines=15> */
.L_x_10028:
        /* <DEDUP_REMOVED lines=13> */
.L_x_10027:
[----:B------:R-:W-:Y:S05]  /*0fc0*/  BSYNC.RECONVERGENT B3 ;  /* 0x0000000000037941 */ /* 0x000fea0003800200 */
.L_x_10026:
[----:B------:R-:W-:-:S04]  /*0fd0*/  FMUL.FTZ R11, R11, 1.1920928955078125e-07 ;  /* 0x340000000b0b7820 */ /* 0x000fc80000410000 */
[----:B------:R-:W-:-:S07]  /*0fe0*/  FMUL.FTZ R9, R8, R11 ;  /* 0x0000000b08097220 */ /* 0x000fce0000410000 */
.L_x_10021:
[----:B------:R-:W-:Y:S05]  /*0ff0*/  BSYNC.RECONVERGENT B1 ;  /* 0x0000000000017941 */ /* 0x000fea0003800200 */
.L_x_10020:
        /* <DEDUP_REMOVED lines=20> */
.L_x_10019:
[----:B------:R-:W-:Y:S05]  /*1140*/  BSYNC.RECONVERGENT B2 ;  /* 0x0000000000027941 */ /* 0x000fea0003800200 */
.L_x_10018:
        /* <DEDUP_REMOVED lines=27> */
.L_x_10036:
[----:B------:R-:W-:Y:S01]  /*1300*/  FSETP.GEU.FTZ.AND P0, PT, R11, -R15, PT ;  /* 0x8000000f0b00720b */ /* 0x000fe20003f1e000 */
[----:B------:R-:W-:-:S12]  /*1310*/  FADD.FTZ R9, R9, -1 ;  /* 0xbf80000009097421 */ /* 0x000fd80000010000 */
[----:B------:R-:W-:-:S07]  /*1320*/  @!P0 FADD.FTZ R9, R9, -1 ;  /* 0xbf80000009098421 */ /* 0x000fce0000010000 */
.L_x_10035:
[----:B------:R-:W-:Y:S05]  /*1330*/  BSYNC.RECONVERGENT B3 ;  /* 0x0000000000037941 */ /* 0x000fea0003800200 */
.L_x_10034:
[----:B------:R-:W-:Y:S01]  /*1340*/  FFMA.FTZ R10, -R15, R9, R10 ;  /* 0x000000090f0a7223 */ /* 0x000fe2000001010a */
[----:B------:R-:W-:Y:S06]  /*1350*/  BRA `(.L_x_10032) ;  /* 0x00000000007c7947 */ /* 0x000fec0003800000 */
.L_x_10033:
        /* <DEDUP_REMOVED lines=15> */
.L_x_10039:
        /* <DEDUP_REMOVED lines=13> */
.L_x_10038:
[----:B------:R-:W-:Y:S05]  /*1520*/  BSYNC.RECONVERGENT B3 ;  /* 0x0000000000037941 */ /* 0x000fea0003800200 */
.L_x_10037:
[----:B------:R-:W-:-:S04]  /*1530*/  FMUL.FTZ R18, R18, 1.1920928955078125e-07 ;  /* 0x3400000012127820 */ /* 0x000fc80000410000 */
[----:B------:R-:W-:-:S07]  /*1540*/  FMUL.FTZ R10, R9, R18 ;  /* 0x00000012090a7220 */ /* 0x000fce0000410000 */
.L_x_10032:
[----:B------:R-:W-:Y:S05]  /*1550*/  BSYNC.RECONVERGENT B1 ;  /* 0x0000000000017941 */ /* 0x000fea0003800200 */
.L_x_10031:
        /* <DEDUP_REMOVED lines=20> */
.L_x_10030:
[----:B------:R-:W-:Y:S05]  /*16a0*/  BSYNC.RECONVERGENT B2 ;  /* 0x0000000000027941 */ /* 0x000fea0003800200 */
.L_x_10029:
        /* <DEDUP_REMOVED lines=27> */
.L_x_10047:
[----:B------:R-:W-:Y:S01]  /*1860*/  FSETP.GEU.FTZ.AND P0, PT, R18, -R15, PT ;  /* 0x8000000f1200720b */ /* 0x000fe20003f1e000 */
[----:B------:R-:W-:-:S12]  /*1870*/  FADD.FTZ R11, R11, -1 ;  /* 0xbf8000000b0b7421 */ /* 0x000fd80000010000 */
[----:B------:R-:W-:-:S07]  /*1880*/  @!P0 FADD.FTZ R11, R11, -1 ;  /* 0xbf8000000b0b8421 */ /* 0x000fce0000010000 */
.L_x_10046:
[----:B------:R-:W-:Y:S05]  /*1890*/  BSYNC.RECONVERGENT B3 ;  /* 0x0000000000037941 */ /* 0x000fea0003800200 */
.L_x_10045:
[----:B------:R-:W-:Y:S01]  /*18a0*/  FFMA.FTZ R10, -R15, R11, R10 ;  /* 0x0000000b0f0a7223 */ /* 0x000fe2000001010a */
[----:B------:R-:W-:Y:S06]  /*18b0*/  BRA `(.L_x_10043) ;  /* 0x00000000007c7947 */ /* 0x000fec0003800000 */
.L_x_10044:
        /* <DEDUP_REMOVED lines=15> */
.L_x_10050:
        /* <DEDUP_REMOVED lines=13> */
.L_x_10049:
[----:B------:R-:W-:Y:S05]  /*1a80*/  BSYNC.RECONVERGENT B3 ;  /* 0x0000000000037941 */ /* 0x000fea0003800200 */
.L_x_10048:
[----:B------:R-:W-:-:S04]  /*1a90*/  FMUL.FTZ R21, R21, 1.1920928955078125e-07 ;  /* 0x3400000015157820 */ /* 0x000fc80000410000 */
[----:B------:R-:W-:-:S07]  /*1aa0*/  FMUL.FTZ R10, R10, R21 ;  /* 0x000000150a0a7220 */ /* 0x000fce0000410000 */
.L_x_10043:
[----:B------:R-:W-:Y:S05]  /*1ab0*/  BSYNC.RECONVERGENT B1 ;  /* 0x0000000000017941 */ /* 0x000fea0003800200 */
.L_x_10042:
        /* <DEDUP_REMOVED lines=20> */
.L_x_10041:
[----:B------:R-:W-:Y:S05]  /*1c00*/  BSYNC.RECONVERGENT B2 ;  /* 0x0000000000027941 */ /* 0x000fea0003800200 */
.L_x_10040:
        /* <DEDUP_REMOVED lines=27> */
.L_x_10058:
[----:B------:R-:W-:Y:S01]  /*1dc0*/  FSETP.GEU.FTZ.AND P0, PT, R20, -R15, PT ;  /* 0x8000000f1400720b */ /* 0x000fe20003f1e000 */
[----:B------:R-:W-:-:S12]  /*1dd0*/  FADD.FTZ R18, R18, -1 ;  /* 0xbf80000012127421 */ /* 0x000fd80000010000 */
[----:B------:R-:W-:-:S07]  /*1de0*/  @!P0 FADD.FTZ R18, R18, -1 ;  /* 0xbf80000012128421 */ /* 0x000fce0000010000 */
.L_x_10057:
[----:B------:R-:W-:Y:S05]  /*1df0*/  BSYNC.RECONVERGENT B3 ;  /* 0x0000000000037941 */ /* 0x000fea0003800200 */
.L_x_10056:
[----:B------:R-:W-:Y:S01]  /*1e00*/  FFMA.FTZ R11, -R15, R18, R11 ;  /* 0x000000120f0b7223 */ /* 0x000fe2000001010b */
[----:B------:R-:W-:Y:S06]  /*1e10*/  BRA `(.L_x_10054) ;  /* 0x00000000007c7947 */ /* 0x000fec0003800000 */
.L_x_10055:
        /* <DEDUP_REMOVED lines=15> */
.L_x_10061:
        /* <DEDUP_REMOVED lines=13> */
.L_x_10060:
[----:B------:R-:W-:Y:S05]  /*1fe0*/  BSYNC.RECONVERGENT B3 ;  /* 0x0000000000037941 */ /* 0x000fea0003800200 */
.L_x_10059:
[----:B------:R-:W-:-:S04]  /*1ff0*/  FMUL.FTZ R26, R26, 1.1920928955078125e-07 ;  /* 0x340000001a1a7820 */ /* 0x000fc80000410000 */
[----:B------:R-:W-:-:S07]  /*2000*/  FMUL.FTZ R11, R11, R26 ;  /* 0x0000001a0b0b7220 */ /* 0x000fce0000410000 */
.L_x_10054:
[----:B------:R-:W-:Y:S05]  /*2010*/  BSYNC.RECONVERGENT B1 ;  /* 0x0000000000017941 */ /* 0x000fea0003800200 */
.L_x_10053:
        /* <DEDUP_REMOVED lines=20> */
.L_x_10052:
[----:B------:R-:W-:Y:S05]  /*2160*/  BSYNC.RECONVERGENT B2 ;  /* 0x0000000000027941 */ /* 0x000fea0003800200 */
.L_x_10051:
        /* <DEDUP_REMOVED lines=27> */
.L_x_10069:
[----:B------:R-:W-:Y:S01]  /*2320*/  FSETP.GEU.FTZ.AND P0, PT, R22, -R15, PT ;  /* 0x8000000f1600720b */ /* 0x000fe20003f1e000 */
[----:B------:R-:W-:-:S12]  /*2330*/  FADD.FTZ R21, R21, -1 ;  /* 0xbf80000015157421 */ /* 0x000fd80000010000 */
[----:B------:R-:W-:-:S07]  /*2340*/  @!P0 FADD.FTZ R21, R21, -1 ;  /* 0xbf80000015158421 */ /* 0x000fce0000010000 */
.L_x_10068:
[----:B------:R-:W-:Y:S05]  /*2350*/  BSYNC.RECONVERGENT B3 ;  /* 0x0000000000037941 */ /* 0x000fea0003800200 */
.L_x_10067:
[----:B------:R-:W-:Y:S01]  /*2360*/  FFMA.FTZ R18, -R15, R21, R18 ;  /* 0x000000150f127223 */ /* 0x000fe20000010112 */
[----:B------:R-:W-:Y:S06]  /*2370*/  BRA `(.L_x_10065) ;  /* 0x00000000007c7947 */ /* 0x000fec0003800000 */
.L_x_10066:
        /* <DEDUP_REMOVED lines=15> */
.L_x_10072:
        /* <DEDUP_REMOVED lines=13> */
.L_x_10071:
[----:B------:R-:W-:Y:S05]  /*2540*/  BSYNC.RECONVERGENT B3 ;  /* 0x0000000000037941 */ /* 0x000fea0003800200 */
.L_x_10070:
[----:B------:R-:W-:-:S04]  /*2550*/  FMUL.FTZ R21, R22, 1.1920928955078125e-07 ;  /* 0x3400000016157820 */ /* 0x000fc80000410000 */
[----:B------:R-:W-:-:S07]  /*2560*/  FMUL.FTZ R18, R18, R21 ;  /* 0x0000001512127220 */ /* 0x000fce0000410000 */
.L_x_10065:
[----:B------:R-:W-:Y:S05]  /*2570*/  BSYNC.RECONVERGENT B1 ;  /* 0x0000000000017941 */ /* 0x000fea0003800200 */
.L_x_10064:
        /* <DEDUP_REMOVED lines=20> */
.L_x_10063:
[----:B------:R-:W-:Y:S05]  /*26c0*/  BSYNC.RECONVERGENT B2 ;  /* 0x0000000000027941 */ /* 0x000fea0003800200 */
.L_x_10062:
        /* <DEDUP_REMOVED lines=27> */
.L_x_10080:
[----:B------:R-:W-:Y:S01]  /*2880*/  FSETP.GEU.FTZ.AND P0, PT, R21, -R15, PT ;  /* 0x8000000f1500720b */ /* 0x000fe20003f1e000 */
[----:B------:R-:W-:-:S12]  /*2890*/  FADD.FTZ R19, R19, -1 ;  /* 0xbf80000013137421 */ /* 0x000fd80000010000 */
[----:B------:R-:W-:-:S07]  /*28a0*/  @!P0 FADD.FTZ R19, R19, -1 ;  /* 0xbf80000013138421 */ /* 0x000fce0000010000 */
.L_x_10079:
[----:B------:R-:W-:Y:S05]  /*28b0*/  BSYNC.RECONVERGENT B3 ;  /* 0x0000000000037941 */ /* 0x000fea0003800200 */
.L_x_10078:
[----:B------:R-:W-:Y:S01]  /*28c0*/  FFMA.FTZ R20, -R15, R19, R20 ;  /* 0x000000130f147223 */ /* 0x000fe20000010114 */
[----:B------:R-:W-:Y:S06]  /*28d0*/  BRA `(.L_x_10076) ;  /* 0x00000000007c7947 */ /* 0x000fec0003800000 */
.L_x_10077:
        /* <DEDUP_REMOVED lines=15> */
.L_x_10083:
        /* <DEDUP_REMOVED lines=13> */
.L_x_10082:
[----:B------:R-:W-:Y:S05]  /*2aa0*/  BSYNC.RECONVERGENT B3 ;  /* 0x0000000000037941 */ /* 0x000fea0003800200 */
.L_x_10081:
[----:B------:R-:W-:-:S04]  /*2ab0*/  FMUL.FTZ R22, R22, 1.1920928955078125e-07 ;  /* 0x3400000016167820 */ /* 0x000fc80000410000 */
[----:B------:R-:W-:-:S07]  /*2ac0*/  FMUL.FTZ R20, R19, R22 ;  /* 0x0000001613147220 */ /* 0x000fce0000410000 */
.L_x_10076:
[----:B------:R-:W-:Y:S05]  /*2ad0*/  BSYNC.RECONVERGENT B1 ;  /* 0x0000000000017941 */ /* 0x000fea0003800200 */
.L_x_10075:
        /* <DEDUP_REMOVED lines=20> */
.L_x_10074:
[----:B------:R-:W-:Y:S05]  /*2c20*/  BSYNC.RECONVERGENT B2 ;  /* 0x0000000000027941 */ /* 0x000fea0003800200 */
.L_x_10073:
        /* <DEDUP_REMOVED lines=26> */
.L_x_10089:
[----:B------:R-:W-:Y:S01]  /*2dd0*/  FSETP.GEU.FTZ.AND P0, PT, R4, -R15, PT ;  /* 0x8000000f0400720b */ /* 0x000fe20003f1e000 */
[----:B------:R-:W-:-:S12]  /*2de0*/  FADD.FTZ R2, R2, -1 ;  /* 0xbf80000002027421 */ /* 0x000fd80000010000 */
[----:B------:R-:W-:-:S07]  /*2df0*/  @!P0 FADD.FTZ R2, R2, -1 ;  /* 0xbf80000002028421 */ /* 0x000fce0000010000 */
.L_x_10088:
[----:B------:R-:W-:Y:S05]  /*2e00*/  BSYNC.RECONVERGENT B2 ;  /* 0x0000000000027941 */ /* 0x000fea0003800200 */
.L_x_10087:
[----:B------:R-:W-:Y:S01]  /*2e10*/  FFMA.FTZ R19, -R15, R2, R19 ;  /* 0x000000020f137223 */ /* 0x000fe20000010113 */
[----:B------:R-:W-:Y:S06]  /*2e20*/  BRA `(.L_x_10085) ;  /* 0x0000000000707947 */ /* 0x000fec0003800000 */
.L_x_10086:
        /* <DEDUP_REMOVED lines=12> */
.L_x_10092:
        /* <DEDUP_REMOVED lines=13> */
.L_x_10091:
[----:B------:R-:W-:Y:S05]  /*2fc0*/  BSYNC.RECONVERGENT B2 ;  /* 0x0000000000027941 */ /* 0x000fea0003800200 */
.L_x_10090:
[----:B------:R-:W-:-:S04]  /*2fd0*/  FMUL.FTZ R19, R19, 1.1920928955078125e-07 ;  /* 0x3400000013137820 */ /* 0x000fc80000410000 */
[----:B------:R-:W-:-:S07]  /*2fe0*/  FMUL.FTZ R19, R14, R19 ;  /* 0x000000130e137220 */ /* 0x000fce0000410000 */
.L_x_10085:
[----:B------:R-:W-:Y:S05]  /*2ff0*/  BSYNC.RECONVERGENT B1 ;  /* 0x0000000000017941 */ /* 0x000fea0003800200 */
.L_x_10084:
        /* <DEDUP_REMOVED lines=20> */
.L_x_10007:
[----:B------:R-:W-:Y:S05]  /*3140*/  BSYNC.RECONVERGENT B0 ;  /* 0x0000000000007941 */ /* 0x000fea0003800200 */
.L_x_10005:
        /* <DEDUP_REMOVED lines=16> */
.L_x_10095:
[----:B------:R-:W-:-:S13]  /*3250*/  ISETP.GE.U32.AND P0, PT, R17, R16, PT ;  /* 0x000000101100720c */ /* 0x000fda0003f06070 */
[----:B------:R-:W-:Y:S05]  /*3260*/  @P0 BRA `(.L_x_10097) ;  /* 0x0000000000300947 */ /* 0x000fea0003800000 */
[----:B--2---:R-:W2:Y:S01]  /*3270*/  LDC.64 R2, c[0x0][0x390] ;  /* 0x0000e400ff027b82 */ /* 0x004ea20000000a00 */
[----:B-1----:R-:W-:Y:S01]  /*3280*/  IADD3 R5, PT, PT, R0, R17, RZ ;  /* 0x0000001100057210 */ /* 0x002fe20007ffe0ff */
[----:B------:R-:W-:-:S04]  /*3290*/  VIADD R17, R17, 0x80 ;  /* 0x0000008011117836 */ /* 0x000fc80000000000 */
[----:B--2---:R-:W-:-:S05]  /*32a0*/  IMAD.WIDE.U32 R2, R5, 0x4, R2 ;  /* 0x0000000405027825 */ /* 0x004fca00078e0002 */
[----:B------:R2:W-:Y:S02]  /*32b0*/  STG.E desc[UR4][R2.64], R9 ;  /* 0x0000000902007986 */ /* 0x0005e4000c101904 */
.L_x_10096:
[----:B------:R-:W-:-:S13]  /*32c0*/  ISETP.GE.U32.AND P0, PT, R17, R16, PT ;  /* 0x000000101100720c */ /* 0x000fda0003f06070 */
[----:B------:R-:W-:Y:S05]  /*32d0*/  @P0 BRA `(.L_x_10098) ;  /* 0x0000000000300947 */ /* 0x000fea0003800000 */
[----:B-12---:R-:W1:Y:S01]  /*32e0*/  LDC.64 R2, c[0x0][0x390] ;  /* 0x0000e400ff027b82 */ /* 0x006e620000000a00 */
[----:B------:R-:W-:Y:S02]  /*32f0*/  IMAD.IADD R5, R0, 0x1, R17 ;  /* 0x0000000100057824 */ /* 0x000fe400078e0211 */
[----:B------:R-:W-:Y:S02]  /*3300*/  VIADD R17, R17, 0x80 ;  /* 0x0000008011117836 */ /* 0x000fe40000000000 */
[----:B-1----:R-:W-:-:S05]  /*3310*/  IMAD.WIDE.U32 R2, R5, 0x4, R2 ;  /* 0x0000000405027825 */ /* 0x002fca00078e0002 */
[----:B------:R3:W-:Y:S02]  /*3320*/  STG.E desc[UR4][R2.64], R10 ;  /* 0x0000000a02007986 */ /* 0x0007e4000c101904 */
.L_x_10097:
[----:B------:R-:W-:-:S13]  /*3330*/  ISETP.GE.U32.AND P0, PT, R17, R16, PT ;  /* 0x000000101100720c */ /* 0x000fda0003f06070 */
[----:B------:R-:W-:Y:S05]  /*3340*/  @P0 BRA `(.L_x_10099) ;  /* 0x0000000000340947 */ /* 0x000fea0003800000 */
[----:B--23--:R-:W2:Y:S01]  /*3350*/  LDC.64 R2, c[0x0][0x390] ;  /* 0x0000e400ff027b82 */ /* 0x00cea20000000a00 */
[----:B-1----:R-:W-:Y:S01]  /*3360*/  IADD3 R5, PT, PT, R0, R17, RZ ;  /* 0x0000001100057210 */ /* 0x002fe20007ffe0ff */
[----:B------:R-:W-:-:S04]  /*3370*/  VIADD R17, R17, 0x80 ;  /* 0x0000008011117836 */ /* 0x000fc80000000000 */
[----:B--2---:R-:W-:-:S05]  /*3380*/  IMAD.WIDE.U32 R2, R5, 0x4, R2 ;  /* 0x0000000405027825 */ /* 0x004fca00078e0002 */
[----:B------:R3:W-:Y:S02]  /*3390*/  STG.E desc[UR4][R2.64], R11 ;  /* 0x0000000b02007986 */ /* 0x0007e4000c101904 */
.L_x_10098:
        /* <DEDUP_REMOVED lines=8> */
.L_x_10099:
[----:B------:R-:W-:Y:S05]  /*3420*/  BSYNC.RELIABLE B1 ;  /* 0x0000000000017941 */ /* 0x000fea0003800100 */
.L_x_10094:
[----:B------:R-:W-:-:S13]  /*3430*/  ISETP.GE.U32.AND P0, PT, R17, R16, PT ;  /* 0x000000101100720c */ /* 0x000fda0003f06070 */
[----:B--234-:R-:W2:Y:S01]  /*3440*/  @!P0 LDC.64 R2, c[0x0][0x390] ;  /* 0x0000e400ff028b82 */ /* 0x01cea20000000a00 */
[----:B-1----:R-:W-:Y:S01]  /*3450*/  @!P0 IADD3 R5, PT, PT, R0, R17, RZ ;  /* 0x0000001100058210 */ /* 0x002fe20007ffe0ff */
[----:B------:R-:W-:-:S04]  /*3460*/  @!P0 VIADD R17, R17, 0x80 ;  /* 0x0000008011118836 */ /* 0x000fc80000000000 */
[----:B--2---:R-:W-:-:S05]  /*3470*/  @!P0 IMAD.WIDE.U32 R2, R5, 0x4, R2 ;  /* 0x0000000405028825 */ /* 0x004fca00078e0002 */
[----:B------:R4:W-:Y:S02]  /*3480*/  @!P0 STG.E desc[UR4][R2.64], R13 ;  /* 0x0000000d02008986 */ /* 0x0009e4000c101904 */
.L_x_10100:
[----:B------:R-:W-:Y:S05]  /*3490*/  BSYNC.RECONVERGENT B0 ;  /* 0x0000000000007941 */ /* 0x000fea0003800200 */
.L_x_10093:
        /* <DEDUP_REMOVED lines=8> */
.L_x_10004:
[----:B------:R-:W0:Y:S01]  /*3520*/  S2R R2, SR_TID.X ;  /* 0x0000000000027919 */ /* 0x000e220000002100 */
[----:B------:R-:W1:Y:S08]  /*3530*/  LDC.64 R4, c[0x0][0x398] ;  /* 0x0000e600ff047b82 */ /* 0x000e700000000a00 */
[----:B------:R-:W2:Y:S01]  /*3540*/  LDC R18, c[0x0][0x388] ;  /* 0x0000e200ff127b82 */ /* 0x000ea20000000800 */
[----:B-1----:R-:W-:-:S04]  /*3550*/  IMAD.WIDE.U32 R4, R0, 0x4, R4 ;  /* 0x0000000400047825 */ /* 0x002fc800078e0004 */
[----:B0-----:R-:W-:-:S05]  /*3560*/  IMAD.WIDE.U32 R12, R2, 0x10, R4 ;  /* 0x00000010020c7825 */ /* 0x001fca00078e0004 */
[----:B------:R0:W5:Y:S04]  /*3570*/  LDG.E.128 R4, desc[UR4][R12.64] ;  /* 0x000000040c047981 */ /* 0x000168000c1e1d00 */
[----:B------:R0:W5:Y:S01]  /*3580*/  LDG.E.128 R8, desc[UR4][R12.64+0x800] ;  /* 0x000800040c087981 */ /* 0x000162000c1e1d00 */
        /* <DEDUP_REMOVED lines=14> */
.L_x_10101:
        /* <DEDUP_REMOVED lines=32> */
.L_x_10107:
[----:B------:R-:W-:Y:S05]  /*3870*/  BSYNC.RECONVERGENT B1 ;  /* 0x0000000000017941 */ /* 0x000fea0003800200 */
.L_x_10106:
[----:B------:R-:W-:Y:S01]  /*3880*/  FFMA.FTZ R20, -R17, R19, R20 ;  /* 0x0000001311147223 */ /* 0x000fe20000010114 */
[----:B------:R-:W-:Y:S06]  /*3890*/  BRA `(.L_x_10104) ;  /* 0x00000000007c7947 */ /* 0x000fec0003800000 */
.L_x_10105:
        /* <DEDUP_REMOVED lines=15> */
.L_x_10110:
        /* <DEDUP_REMOVED lines=13> */
.L_x_10109:
[----:B------:R-:W-:Y:S05]  /*3a60*/  BSYNC.RECONVERGENT B1 ;  /* 0x0000000000017941 */ /* 0x000fea0003800200 */
.L_x_10108:
[----:B------:R-:W-:-:S04]  /*3a70*/  FMUL.FTZ R22, R22, 1.1920928955078125e-07 ;  /* 0x3400000016167820 */ /* 0x000fc80000410000 */
[----:B------:R-:W-:-:S07]  /*3a80*/  FMUL.FTZ R20, R19, R22 ;  /* 0x0000001613147220 */ /* 0x000fce0000410000 */
.L_x_10104:
[----:B------:R-:W-:Y:S05]  /*3a90*/  BSYNC.RECONVERGENT B0 ;  /* 0x0000000000007941 */ /* 0x000fea0003800200 */
.L_x_10103:
        /* <DEDUP_REMOVED lines=43> */
.L_x_10116:
[----:B------:R-:W-:Y:S01]  /*3d50*/  FSETP.GEU.FTZ.AND P0, PT, R23, -R17, PT ;  /* 0x800000111700720b */ /* 0x000fe20003f1e000 */
[----:B------:R-:W-:-:S12]  /*3d60*/  FADD.FTZ R21, R21, -1 ;  /* 0xbf80000015157421 */ /* 0x000fd80000010000 */
[----:B------:R-:W-:-:S07]  /*3d70*/  @!P0 FADD.FTZ R21, R21, -1 ;  /* 0xbf80000015158421 */ /* 0x000fce0000010000 */
.L_x_10115:
[----:B------:R-:W-:Y:S05]  /*3d80*/  BSYNC.RECONVERGENT B1 ;  /* 0x0000000000017941 */ /* 0x000fea0003800200 */
.L_x_10114:
[----:B------:R-:W-:Y:S01]  /*3d90*/  FFMA.FTZ R20, -R17, R21, R20 ;  /* 0x0000001511147223 */ /* 0x000fe20000010114 */
[----:B------:R-:W-:Y:S06]  /*3da0*/  BRA `(.L_x_10112) ;  /* 0x00000000007c7947 */ /* 0x000fec0003800000 */
.L_x_10113:
        /* <DEDUP_REMOVED lines=15> */
.L_x_10119:
        /* <DEDUP_REMOVED lines=13> */
.L_x_10118:
[----:B------:R-:W-:Y:S05]  /*3f70*/  BSYNC.RECONVERGENT B1 ;  /* 0x0000000000017941 */ /* 0x000fea0003800200 */
.L_x_10117:
[----:B------:R-:W-:-:S04]  /*3f80*/  FMUL.FTZ R23, R23, 1.1920928955078125e-07 ;  /* 0x3400000017177820 */ /* 0x000fc80000410000 */
[----:B------:R-:W-:-:S07]  /*3f90*/  FMUL.FTZ R20, R20, R23 ;  /* 0x0000001714147220 */ /* 0x000fce0000410000 */
.L_x_10112:
[----:B------:R-:W-:Y:S05]  /*3fa0*/  BSYNC.RECONVERGENT B0 ;  /* 0x0000000000007941 */ /* 0x000fea0003800200 */
.L_x_10111:
        /* <DEDUP_REMOVED lines=42> */
.L_x_10125:
[----:B------:R-:W-:Y:S01]  /*4250*/  FSETP.GEU.FTZ.AND P0, PT, R23, -R17, PT ;  /* 0x800000111700720b */ /* 0x000fe20003f1e000 */
[----:B------:R-:W-:-:S12]  /*4260*/  FADD.FTZ R21, R21, -1 ;  /* 0xbf80000015157421 */ /* 0x000fd80000010000 */
[----:B------:R-:W-:-:S07]  /*4270*/  @!P0 FADD.FTZ R21, R21, -1 ;  /* 0xbf80000015158421 */ /* 0x000fce0000010000 */
.L_x_10124:
[----:B------:R-:W-:Y:S05]  /*4280*/  BSYNC.RECONVERGENT B1 ;  /* 0x0000000000017941 */ /* 0x000fea0003800200 */
.L_x_10123:
[----:B------:R-:W-:Y:S01]  /*4290*/  FFMA.FTZ R20, -R17, R21, R20 ;  /* 0x0000001511147223 */ /* 0x000fe20000010114 */
[----:B------:R-:W-:Y:S06]  /*42a0*/  BRA `(.L_x_10121) ;  /* 0x00000000007c7947 */ /* 0x000fec0003800000 */
.L_x_10122:
        /* <DEDUP_REMOVED lines=15> */
.L_x_10128:
        /* <DEDUP_REMOVED lines=13> */
.L_x_10127:
[----:B------:R-:W-:Y:S05]  /*4470*/  BSYNC.RECONVERGENT B1 ;  /* 0x0000000000017941 */ /* 0x000fea0003800200 */
.L_x_10126:
[----:B------:R-:W-:-:S04]  /*4480*/  FMUL.FTZ R23, R23, 1.1920928955078125e-07 ;  /* 0x3400000017177820 */ /* 0x000fc80000410000 */
[----:B------:R-:W-:-:S07]  /*4490*/  FMUL.FTZ R20, R20, R23 ;  /* 0x0000001714147220 */ /* 0x000fce0000410000 */
.L_x_10121:
[----:B------:R-:W-:Y:S05]  /*44a0*/  BSYNC.RECONVERGENT B0 ;  /* 0x0000000000007941 */ /* 0x000fea0003800200 */
.L_x_10120:
        /* <DEDUP_REMOVED lines=42> */
.L_x_10134:
[----:B------:R-:W-:Y:S01]  /*4750*/  FSETP.GEU.FTZ.AND P0, PT, R23, -R17, PT ;  /* 0x800000111700720b */ /* 0x000fe20003f1e000 */
[----:B------:R-:W-:-:S12]  /*4760*/  FADD.FTZ R21, R21, -1 ;  /* 0xbf80000015157421 */ /* 0x000fd80000010000 */
[----:B------:R-:W-:-:S07]  /*4770*/  @!P0 FADD.FTZ R21, R21, -1 ;  /* 0xbf80000015158421 */ /* 0x000fce0000010000 */
.L_x_10133:
[----:B------:R-:W-:Y:S05]  /*4780*/  BSYNC.RECONVERGENT B1 ;  /* 0x0000000000017941 */ /* 0x000fea0003800200 */
.L_x_10132:
[----:B------:R-:W-:Y:S01]  /*4790*/  FFMA.FTZ R20, -R17, R21, R20 ;  /* 0x0000001511147223 */ /* 0x000fe20000010114 */
[----:B------:R-:W-:Y:S06]  /*47a0*/  BRA `(.L_x_10130) ;  /* 0x00000000007c7947 */ /* 0x000fec0003800000 */
.L_x_10131:
        /* <DEDUP_REMOVED lines=15> */
.L_x_10137:
        /* <DEDUP_REMOVED lines=13> */
.L_x_10136:
[----:B------:R-:W-:Y:S05]  /*4970*/  BSYNC.RECONVERGENT B1 ;  /* 0x0000000000017941 */ /* 0x000fea0003800200 */
.L_x_10135:
[----:B------:R-:W-:-:S04]  /*4980*/  FMUL.FTZ R23, R23, 1.1920928955078125e-07 ;  /* 0x3400000017177820 */ /* 0x000fc80000410000 */
[----:B------:R-:W-:-:S07]  /*4990*/  FMUL.FTZ R20, R20, R23 ;  /* 0x0000001714147220 */ /* 0x000fce0000410000 */
.L_x_10130:
[----:B------:R-:W-:Y:S05]  /*49a0*/  BSYNC.RECONVERGENT B0 ;  /* 0x0000000000007941 */ /* 0x000fea0003800200 */
.L_x_10129:
        /* <DEDUP_REMOVED lines=42> */
.L_x_10143:
[----:B------:R-:W-:Y:S01]  /*4c50*/  FSETP.GEU.FTZ.AND P0, PT, R23, -R17, PT ;  /* 0x800000111700720b */ /* 0x000fe20003f1e000 */
[----:B------:R-:W-:-:S12]  /*4c60*/  FADD.FTZ R21, R21, -1 ;  /* 0xbf80000015157421 */ /* 0x000fd80000010000 */
[----:B------:R-:W-:-:S07]  /*4c70*/  @!P0 FADD.FTZ R21, R21, -1 ;  /* 0xbf80000015158421 */ /* 0x000fce0000010000 */
.L_x_10142:
[----:B------:R-:W-:Y:S05]  /*4c80*/  BSYNC.RECONVERGENT B1 ;  /* 0x0000000000017941 */ /* 0x000fea0003800200 */
.L_x_10141:
[----:B------:R-:W-:Y:S01]  /*4c90*/  FFMA.FTZ R20, -R17, R21, R20 ;  /* 0x0000001511147223 */ /* 0x000fe20000010114 */
[----:B------:R-:W-:Y:S06]  /*4ca0*/  BRA `(.L_x_10139) ;  /* 0x00000000007c7947 */ /* 0x000fec0003800000 */
.L_x_10140:
        /* <DEDUP_REMOVED lines=15> */
.L_x_10146:
        /* <DEDUP_REMOVED lines=13> */
.L_x_10145:
[----:B------:R-:W-:Y:S05]  /*4e70*/  BSYNC.RECONVERGENT B1 ;  /* 0x0000000000017941 */ /* 0x000fea0003800200 */
.L_x_10144:
[----:B------:R-:W-:-:S04]  /*4e80*/  FMUL.FTZ R23, R23, 1.1920928955078125e-07 ;  /* 0x3400000017177820 */ /* 0x000fc80000410000 */
[----:B------:R-:W-:-:S07]  /*4e90*/  FMUL.FTZ R20, R20, R23 ;  /* 0x0000001714147220 */ /* 0x000fce0000410000 */
.L_x_10139:
[----:B------:R-:W-:Y:S05]  /*4ea0*/  BSYNC.RECONVERGENT B0 ;  /* 0x0000000000007941 */ /* 0x000fea0003800200 */
.L_x_10138:
        /* <DEDUP_REMOVED lines=42> */
.L_x_10152:
[----:B------:R-:W-:Y:S01]  /*5150*/  FSETP.GEU.FTZ.AND P0, PT, R23, -R17, PT ;  /* 0x800000111700720b */ /* 0x000fe20003f1e000 */
[----:B------:R-:W-:-:S12]  /*5160*/  FADD.FTZ R21, R21, -1 ;  /* 0xbf80000015157421 */ /* 0x000fd80000010000 */
[----:B------:R-:W-:-:S07]  /*5170*/  @!P0 FADD.FTZ R21, R21, -1 ;  /* 0xbf80000015158421 */ /* 0x000fce0000010000 */
.L_x_10151:
[----:B------:R-:W-:Y:S05]  /*5180*/  BSYNC.RECONVERGENT B1 ;  /* 0x0000000000017941 */ /* 0x000fea0003800200 */
.L_x_10150:
[----:B------:R-:W-:Y:S01]  /*5190*/  FFMA.FTZ R20, -R17, R21, R20 ;  /* 0x0000001511147223 */ /* 0x000fe20000010114 */
[----:B------:R-:W-:Y:S06]  /*51a0*/  BRA `(.L_x_10148) ;  /* 0x00000000007c7947 */ /* 0x000fec0003800000 */
.L_x_10149:
        /* <DEDUP_REMOVED lines=15> */
.L_x_10155:
        /* <DEDUP_REMOVED lines=13> */
.L_x_10154:
[----:B------:R-:W-:Y:S05]  /*5370*/  BSYNC.RECONVERGENT B1 ;  /* 0x0000000000017941 */ /* 0x000fea0003800200 */
.L_x_10153:
[----:B------:R-:W-:-:S04]  /*5380*/  FMUL.FTZ R23, R23, 1.1920928955078125e-07 ;  /* 0x3400000017177820 */ /* 0x000fc80000410000 */
[----:B------:R-:W-:-:S07]  /*5390*/  FMUL.FTZ R20, R20, R23 ;  /* 0x0000001714147220 */ /* 0x000fce0000410000 */
.L_x_10148:
[----:B------:R-:W-:Y:S05]  /*53a0*/  BSYNC.RECONVERGENT B0 ;  /* 0x0000000000007941 */ /* 0x000fea0003800200 */
.L_x_10147:
        /* <DEDUP_REMOVED lines=42> */
.L_x_10161:
[----:B------:R-:W-:Y:S01]  /*5650*/  FSETP.GEU.FTZ.AND P0, PT, R23, -R17, PT ;  /* 0x800000111700720b */ /* 0x000fe20003f1e000 */
[----:B------:R-:W-:-:S12]  /*5660*/  FADD.FTZ R21, R21, -1 ;  /* 0xbf80000015157421 */ /* 0x000fd80000010000 */
[----:B------:R-:W-:-:S07]  /*5670*/  @!P0 FADD.FTZ R21, R21, -1 ;  /* 0xbf80000015158421 */ /* 0x000fce0000010000 */
.L_x_10160:
[----:B------:R-:W-:Y:S05]  /*5680*/  BSYNC.RECONVERGENT B1 ;  /* 0x0000000000017941 */ /* 0x000fea0003800200 */
.L_x_10159:
[----:B------:R-:W-:Y:S01]  /*5690*/  FFMA.FTZ R20, -R17, R21, R20 ;  /* 0x0000001511147223 */ /* 0x000fe20000010114 */
[----:B------:R-:W-:Y:S06]  /*56a0*/  BRA `(.L_x_10157) ;  /* 0x00000000007c7947 */ /* 0x000fec0003800000 */
.L_x_10158:
        /* <DEDUP_REMOVED lines=15> */
.L_x_10164:
        /* <DEDUP_REMOVED lines=13> */
.L_x_10163:
[----:B------:R-:W-:Y:S05]  /*5870*/  BSYNC.RECONVERGENT B1 ;  /* 0x0000000000017941 */ /* 0x000fea0003800200 */
.L_x_10162:
[----:B------:R-:W-:-:S04]  /*5880*/  FMUL.FTZ R23, R23, 1.1920928955078125e-07 ;  /* 0x3400000017177820 */ /* 0x000fc80000410000 */
[----:B------:R-:W-:-:S07]  /*5890*/  FMUL.FTZ R20, R20, R23 ;  /* 0x0000001714147220 */ /* 0x000fce0000410000 */
.L_x_10157:
[----:B------:R-:W-:Y:S05]  /*58a0*/  BSYNC.RECONVERGENT B0 ;  /* 0x0000000000007941 */ /* 0x000fea0003800200 */
.L_x_10156:
        /* <DEDUP_REMOVED lines=42> */
.L_x_10170:
[----:B------:R-:W-:Y:S01]  /*5b50*/  FSETP.GEU.FTZ.AND P0, PT, R3, -R17, PT ;  /* 0x800000110300720b */ /* 0x000fe20003f1e000 */
[----:B------:R-:W-:-:S12]  /*5b60*/  FADD.FTZ R13, R13, -1 ;  /* 0xbf8000000d0d7421 */ /* 0x000fd80000010000 */
[----:B------:R-:W-:-:S07]  /*5b70*/  @!P0 FADD.FTZ R13, R13, -1 ;  /* 0xbf8000000d0d8421 */ /* 0x000fce0000010000 */
.L_x_10169:
[----:B------:R-:W-:Y:S05]  /*5b80*/  BSYNC.RECONVERGENT B1 ;  /* 0x0000000000017941 */ /* 0x000fea0003800200 */
.L_x_10168:
[----:B------:R-:W-:Y:S01]  /*5b90*/  FFMA.FTZ R20, -R17, R13, R20 ;  /* 0x0000000d11147223 */ /* 0x000fe20000010114 */
[----:B------:R-:W-:Y:S06]  /*5ba0*/  BRA `(.L_x_10166) ;  /* 0x0000000000707947 */ /* 0x000fec0003800000 */
.L_x_10167:
        /* <DEDUP_REMOVED lines=12> */
.L_x_10173:
        /* <DEDUP_REMOVED lines=13> */
.L_x_10172:
[----:B------:R-:W-:Y:S05]  /*5d40*/  BSYNC.RECONVERGENT B1 ;  /* 0x0000000000017941 */ /* 0x000fea0003800200 */
.L_x_10171:
[----:B------:R-:W-:-:S04]  /*5d50*/  FMUL.FTZ R20, R20, 1.1920928955078125e-07 ;  /* 0x3400000014147820 */ /* 0x000fc80000410000 */
[----:B------:R-:W-:-:S07]  /*5d60*/  FMUL.FTZ R20, R17, R20 ;  /* 0x0000001411147220 */ /* 0x000fce0000410000 */
.L_x_10166:
[----:B------:R-:W-:Y:S05]  /*5d70*/  BSYNC.RECONVERGENT B0 ;  /* 0x0000000000007941 */ /* 0x000fea0003800200 */
.L_x_10165:
        /* <DEDUP_REMOVED lines=19> */
.L_x_10102:
[----:B------:R-:W2:Y:S02]  /*5eb0*/  LDC.64 R12, c[0x0][0x390] ;  /* 0x0000e400ff0c7b82 */ /* 0x000ea40000000a00 */
[----:B--2---:R-:W-:-:S04]  /*5ec0*/  IMAD.WIDE.U32 R12, R0, 0x4, R12 ;  /* 0x00000004000c7825 */ /* 0x004fc800078e000c */
[----:B------:R-:W-:-:S05]  /*5ed0*/  IMAD.WIDE.U32 R12, R2, 0x10, R12 ;  /* 0x00000010020c7825 */ /* 0x000fca00078e000c */
[----:B------:R-:W-:Y:S04]  /*5ee0*/  STG.E.128 desc[UR4][R12.64], R4 ;  /* 0x000000040c007986 */ /* 0x000fe8000c101d04 */
[----:B------:R-:W-:Y:S01]  /*5ef0*/  STG.E.128 desc[UR4][R12.64+0x800], R8 ;  /* 0x000800080c007986 */ /* 0x000fe2000c101d04 */
[----:B------:R-:W-:Y:S05]  /*5f00*/  EXIT ;  /* 0x000000000000794d */ /* 0x000fea0003800000 */
.L_x_10174:
        /* <DEDUP_REMOVED lines=15> */
.L_x_32877:


//--------------------- .text._ZN2at6native29vectorized_elementwise_kernelILi8ENS0_13BUnaryFunctorIfffZZZNS0_15binary_internal21div_floor_kernel_cudaERNS_18TensorIteratorBaseEENKUlvE1_clEvENKUlvE0_clEvEUlffE_EESt5arrayIPcLm2EEEEviT0_T1_ --------------------------
	.section	.text._ZN2at6native29vectorized_elementwise_kernelILi8ENS0_13BUnaryFunctorIfffZZZNS0_15binary_internal21div_floor_kernel_cudaERNS_18TensorIteratorBaseEENKUlvE1_clEvENKUlvE0_clEvEUlffE_EESt5arrayIPcLm2EEEEviT0_T1_,"ax",@progbits
	.align	128
        .global         _ZN2at6native29vectorized_elementwise_kernelILi8ENS0_13BUnaryFunctorIfffZZZNS0_15binary_internal21div_floor_kernel_cudaERNS_18TensorIteratorBaseEENKUlvE1_clEvENKUlvE0_clEvEUlffE_EESt5arrayIPcLm2EEEEviT0_T1_
        .type           _ZN2at6native29vectorized_elementwise_kernelILi8ENS0_13BUnaryFunctorIfffZZZNS0_15binary_internal21div_floor_kernel_cudaERNS_18TensorIteratorBaseEENKUlvE1_clEvENKUlvE0_clEvEUlffE_EESt5arrayIPcLm2EEEEviT0_T1_,@function
        .size           _ZN2at6native29vectorized_elementwise_kernelILi8ENS0_13BUnaryFunctorIfffZZZNS0_15binary_internal21div_floor_kernel_cudaERNS_18TensorIteratorBaseEENKUlvE1_clEvENKUlvE0_clEvEUlffE_EESt5arrayIPcLm2EEEEviT0_T1_,(.L_x_32878 - _ZN2at6native29vectorized_elementwise_kernelILi8ENS0_13BUnaryFunctorIfffZZZNS0_15binary_internal21div_floor_kernel_cudaERNS_18TensorIteratorBaseEENKUlvE1_clEvENKUlvE0_clEvEUlffE_EESt5arrayIPcLm2EEEEviT0_T1_)
        .other          _ZN2at6native29vectorized_elementwise_kernelILi8ENS0_13BUnaryFunctorIfffZZZNS0_15binary_internal21div_floor_kernel_cudaERNS_18TensorIteratorBaseEENKUlvE1_clEvENKUlvE0_clEvEUlffE_EESt5arrayIPcLm2EEEEviT0_T1_,@"STO_CUDA_ENTRY STV_DEFAULT"
_ZN2at6native29vectorized_elementwise_kernelILi8ENS0_13BUnaryFunctorIfffZZZNS0_15binary_internal21div_floor_kernel_cudaERNS_18TensorIteratorBaseEENKUlvE1_clEvENKUlvE0_clEvEUlffE_EESt5arrayIPcLm2EEEEviT0_T1_:
.text._ZN2at6native29vectorized_elementwise_kernelILi8ENS0_13BUnaryFunctorIfffZZZNS0_15binary_internal21div_floor_kernel_cudaERNS_18TensorIteratorBaseEENKUlvE1_clEvENKUlvE0_clEvEUlffE_EESt5arrayIPcLm2EEEEviT0_T1_:
[----:B------:R-:W-:Y:S01]  /*0000*/  LDC R1, c[0x0][0x37c] ;  /* 0x0000df00ff017b82 */ /* 0x000fe20000000800 */
[----:B------:R-:W-:Y:S05]  /*0010*/  EXIT ;  /* 0x000000000000794d */ /* 0x000fea0003800000 */
.L_x_10175:
        /* <DEDUP_REMOVED lines=14> */
.L_x_32878:


//--------------------- .text._ZN2at6native18elementwise_kernelILi128ELi4EZNS0_15gpu_kernel_implINS0_13AUnaryFunctorIfffZZZNS0_15binary_internal21div_floor_kernel_cudaERNS_18TensorIteratorBaseEENKUlvE1_clEvENKUlvE0_clEvEUlffE_EEEEvS6_RKT_EUliE_EEviT1_ --------------------------
	.section	.text._ZN2at6native18elementwise_kernelILi128ELi4EZNS0_15gpu_kernel_implINS0_13AUnaryFunctorIfffZZZNS0_15binary_internal21div_floor_kernel_cudaERNS_18TensorIteratorBaseEENKUlvE1_clEvENKUlvE0_clEvEUlffE_EEEEvS6_RKT_EUliE_EEviT1_,"ax",@progbits
	.align	128
        .global         _ZN2at6native18elementwise_kernelILi128ELi4EZNS0_15gpu_kernel_implINS0_13AUnaryFunctorIfffZZZNS0_15binary_internal21div_floor_kernel_cudaERNS_18TensorIteratorBaseEENKUlvE1_clEvENKUlvE0_clEvEUlffE_EEEEvS6_RKT_EUliE_EEviT1_
        .type           _ZN2at6native18elementwise_kernelILi128ELi4EZNS0_15gpu_kernel_implINS0_13AUnaryFunctorIfffZZZNS0_15binary_internal21div_floor_kernel_cudaERNS_18TensorIteratorBaseEENKUlvE1_clEvENKUlvE0_clEvEUlffE_EEEEvS6_RKT_EUliE_EEviT1_,@function
        .size           _ZN2at6native18elementwise_kernelILi128ELi4EZNS0_15gpu_kernel_implINS0_13AUnaryFunctorIfffZZZNS0_15binary_internal21div_floor_kernel_cudaERNS_18TensorIteratorBaseEENKUlvE1_clEvENKUlvE0_clEvEUlffE_EEEEvS6_RKT_EUliE_EEviT1_,(.L_x_32879 - _ZN2at6native18elementwise_kernelILi128ELi4EZNS0_15gpu_kernel_implINS0_13AUnaryFunctorIfffZZZNS0_15binary_internal21div_floor_kernel_cudaERNS_18TensorIteratorBaseEENKUlvE1_clEvENKUlvE0_clEvEUlffE_EEEEvS6_RKT_EUliE_EEviT1_)
        .other          _ZN2at6native18elementwise_kernelILi128ELi4EZNS0_15gpu_kernel_implINS0_13AUnaryFunctorIfffZZZNS0_15binary_internal21div_floor_kernel_cudaERNS_18TensorIteratorBaseEENKUlvE1_clEvENKUlvE0_clEvEUlffE_EEEEvS6_RKT_EUliE_EEviT1_,@"STO_CUDA_ENTRY STV_DEFAULT"
_ZN2at6native18elementwise_kernelILi128ELi4EZNS0_15gpu_kernel_implINS0_13AUnaryFunctorIfffZZZNS0_15binary_internal21div_floor_kernel_cudaERNS_18TensorIteratorBaseEENKUlvE1_clEvENKUlvE0_clEvEUlffE_EEEEvS6_RKT_EUliE_EEviT1_:
.text._ZN2at6native18elementwise_kernelILi128ELi4EZNS0_15gpu_kernel_implINS0_13AUnaryFunctorIfffZZZNS0_15binary_internal21div_floor_kernel_cudaERNS_18TensorIteratorBaseEENKUlvE1_clEvENKUlvE0_clEvEUlffE_EEEEvS6_RKT_EUliE_EEviT1_:
[----:B------:R-:W0:Y:S01]  /*0000*/  LDC R1, c[0x0][0x37c] ;  /* 0x0000df00ff017b82 */ /* 0x000e220000000800 */
[----:B------:R-:W1:Y:S07]  /*0010*/  S2R R17, SR_TID.X ;  /* 0x0000000000117919 */ /* 0x000e6e0000002100 */
[----:B------:R-:W2:Y:S01]  /*0020*/  S2UR UR4, SR_CTAID.X ;  /* 0x00000000000479c3 */ /* 0x000ea20000002500 */
[----:B------:R-:W3:Y:S01]  /*0030*/  LDCU UR39, c[0x0][0x388] ;  /* 0x00007100ff2777ac */ /* 0x000ee20008000800 */
[----:B------:R-:W-:Y:S01]  /*0040*/  BSSY.RECONVERGENT B7, `(.L_x_10176) ;  /* 0x0000365000077945 */ /* 0x000fe20003800200 */
[----:B------:R-:W4:Y:S01]  /*0050*/  LDCU UR6, c[0x0][0x380] ;  /* 0x00007000ff0677ac */ /* 0x000f220008000800 */
[----:B------:R-:W5:Y:S01]  /*0060*/  LDCU UR5, c[0x0][0x594] ;  /* 0x0000b280ff0577ac */ /* 0x000f620008000800 */
[----:B------:R-:W0:Y:S01]  /*0070*/  LDCU.64 UR36, c[0x0][0x358] ;  /* 0x00006b00ff2477ac */ /* 0x000e220008000a00 */
[----:B------:R-:W0:Y:S01]  /*0080*/  LDCU.U8 UR40, c[0x0][0x598] ;  /* 0x0000b300ff2877ac */ /* 0x000e220008000000 */
[----:B---3--:R-:W-:Y:S01]  /*0090*/  UIADD3 UR41, UPT, UPT, UR39, -0x1, URZ ;  /* 0xffffffff27297890 */ /* 0x008fe2000fffe0ff */
[----:B------:R-:W3:Y:S01]  /*00a0*/  LDCU.U8 UR42, c[0x0][0x599] ;  /* 0x0000b320ff2a77ac */ /* 0x000ee20008000000 */
[----:B--2---:R-:W-:Y:S01]  /*00b0*/  USHF.L.U32 UR4, UR4, 0x9, URZ ;  /* 0x0000000904047899 */ /* 0x004fe200080006ff */
[----:B-----5:R-:W-:Y:S01]  /*00c0*/  FADD.FTZ R18, -RZ, |UR5| ;  /* 0x40000005ff127e21 */ /* 0x020fe20008010100 */
[----:B------:R-:W-:-:S03]  /*00d0*/  UISETP.LT.U32.AND UP0, UPT, UR41, 0x18, UPT ;  /* 0x000000182900788c */ /* 0x000fc6000bf01070 */
[C---:B------:R-:W-:Y:S01]  /*00e0*/  VIADD R16, R18.reuse, 0xb800000 ;  /* 0x0b80000012107836 */ /* 0x040fe20000000000 */
[----:B-1----:R-:W-:Y:S01]  /*00f0*/  LOP3.LUT R17, R17, UR4, RZ, 0xfc, !PT ;  /* 0x0000000411117c12 */ /* 0x002fe2000f8efcff */
[----:B------:R-:W-:Y:S01]  /*0100*/  USEL UR38, UR41, 0x18, UP0 ;  /* 0x0000001829267887 */ /* 0x000fe20008000000 */
[----:B------:R-:W-:Y:S02]  /*0110*/  LOP3.LUT R2, R18, 0x7fffff, RZ, 0xc0, !PT ;  /* 0x007fffff12027812 */ /* 0x000fe400078ec0ff */
[----:B----4-:R-:W-:Y:S01]  /*0120*/  ISETP.GE.AND P0, PT, R17, UR6, PT ;  /* 0x0000000611007c0c */ /* 0x010fe2000bf06270 */
[----:B------:R-:W-:Y:S01]  /*0130*/  UIADD3 UR38, UPT, UPT, UR38, 0x1, URZ ;  /* 0x0000000126267890 */ /* 0x000fe2000fffe0ff */
[----:B------:R-:W-:-:S11]  /*0140*/  LOP3.LUT R2, R2, 0x3f800000, RZ, 0xfc, !PT ;  /* 0x3f80000002027812 */ /* 0x000fd600078efcff */
[----:B0--3--:R-:W-:Y:S05]  /*0150*/  @P0 BRA `(.L_x_10177) ;  /* 0x00000034004c0947 */ /* 0x009fea0003800000 */
[----:B------:R-:W-:Y:S01]  /*0160*/  UISETP.NE.AND UP0, UPT, UR39, URZ, UPT ;  /* 0x000000ff2700728c */ /* 0x000fe2000bf05270 */
[----:B------:R-:W-:Y:S02]  /*0170*/  HFMA2 R19, -RZ, RZ, 0, 0 ;  /* 0x00000000ff137431 */ /* 0x000fe400000001ff */
[----:B------:R-:W-:-:S06]  /*0180*/  IMAD.MOV.U32 R0, RZ, RZ, RZ ;  /* 0x000000ffff007224 */ /* 0x000fcc00078e00ff */
[----:B------:R-:W-:Y:S05]  /*0190*/  BRA.U !UP0, `(.L_x_10178) ;  /* 0x0000001108ac7547 */ /* 0x000fea000b800000 */
[----:B------:R-:W0:Y:S01]  /*01a0*/  LDCU.64 UR4, c[0x0][0x390] ;  /* 0x00007200ff0477ac */ /* 0x000e220008000a00 */
[----:B------:R-:W-:Y:S02]  /*01b0*/  IMAD.MOV.U32 R4, RZ, RZ, RZ ;  /* 0x000000ffff047224 */ /* 0x000fe400078e00ff */
[----:B------:R-:W-:Y:S01]  /*01c0*/  IMAD.MOV.U32 R5, RZ, RZ, R17 ;  /* 0x000000ffff057224 */ /* 0x000fe200078e0011 */
        /* <DEDUP_REMOVED lines=296> */
.L_x_10178:
        /* <DEDUP_REMOVED lines=18> */
.L_x_10183:
[----:B------:R-:W2:Y:S02]  /*1570*/  LDG.E.U8 R3, desc[UR36][R4.64] ;  /* 0x0000002404037981 */ /* 0x000ea4000c1e1100 */
[----:B--2---:R-:W-:Y:S01]  /*1580*/  I2FP.F32.U32 R3, R3 ;  /* 0x0000000300037245 */ /* 0x004fe20000201000 */
[----:B------:R-:W-:Y:S06]  /*1590*/  BRA `(.L_x_10185) ;  /* 0x0000000c00487947 */ /* 0x000fec0003800000 */
.L_x_10182:
        /* <DEDUP_REMOVED lines=9> */
.L_x_10187:
[----:B------:R-:W2:Y:S02]  /*1630*/  LDG.E R3, desc[UR36][R4.64] ;  /* 0x0000002404037981 */ /* 0x000ea4000c1e1900 */
[----:B--2---:R-:W-:Y:S01]  /*1640*/  I2FP.F32.S32 R3, R3 ;  /* 0x0000000300037245 */ /* 0x004fe20000201400 */
[----:B------:R-:W-:Y:S06]  /*1650*/  BRA `(.L_x_10185) ;  /* 0x0000000c00187947 */ /* 0x000fec0003800000 */
.L_x_10186:
[----:B------:R-:W2:Y:S02]  /*1660*/  LDG.E.U16 R3, desc[UR36][R4.64] ;  /* 0x0000002404037981 */ /* 0x000ea4000c1e1500 */
[----:B--2---:R-:W2:Y:S01]  /*1670*/  I2F.S16 R3, R3 ;  /* 0x0000000300037306 */ /* 0x004ea20000101400 */
[----:B------:R-:W-:Y:S05]  /*1680*/  BRA `(.L_x_10185) ;  /* 0x0000000c000c7947 */ /* 0x000fea0003800000 */
.L_x_10181:
        /* <DEDUP_REMOVED lines=8> */
.L_x_10189:
[----:B------:R-:W2:Y:S02]  /*1710*/  LDG.E.U16 R3, desc[UR36][R4.64] ;  /* 0x0000002404037981 */ /* 0x000ea4000c1e1500 */
[----:B--2---:R-:W-:Y:S01]  /*1720*/  HADD2.F32 R3, -RZ, R3.H0_H0 ;  /* 0x20000003ff037230 */ /* 0x004fe20000004100 */
[----:B------:R-:W-:Y:S06]  /*1730*/  BRA `(.L_x_10185) ;  /* 0x0000000800e07947 */ /* 0x000fec0003800000 */
.L_x_10188:
        /* <DEDUP_REMOVED lines=8> */
.L_x_10191:
[----:B------:R-:W2:Y:S02]  /*17c0*/  LDG.E.U16 R3, desc[UR36][R4.64] ;  /* 0x0000002404037981 */ /* 0x000ea4000c1e1500 */
[----:B--2---:R-:W-:Y:S01]  /*17d0*/  HADD2.F32 R3, -RZ, R3.H0_H0 ;  /* 0x20000003ff037230 */ /* 0x004fe20000004100 */
[----:B------:R-:W-:Y:S06]  /*17e0*/  BRA `(.L_x_10185) ;  /* 0x0000000800b47947 */ /* 0x000fec0003800000 */
.L_x_10190:
        /* <DEDUP_REMOVED lines=11> */
.L_x_10180:
        /* <DEDUP_REMOVED lines=12> */
.L_x_10194:
        /* <DEDUP_REMOVED lines=11> */
.L_x_10193:
        /* <DEDUP_REMOVED lines=14> */
[----:B------:R-:W-:Y:S02]  /*1af0*/  VIADD R7, R6, 0xfffffffc ;  /* 0xfffffffc06077836 */ /* 0x000fe40000000000 */
[----:B------:R-:W-:-:S03]  /*1b00*/  VIADD R6, R0, 0x1000000 ;  /* 0x0100000000067836 */ /* 0x000fc60000000000 */
[----:B------:R-:W-:Y:S02]  /*1b10*/  SHF.L.U32 R8, R0, R7, RZ ;  /* 0x0000000700087219 */ /* 0x000fe400000006ff */
[----:B------:R-:W-:Y:S02]  /*1b20*/  SHF.L.U32 R7, R7, 0x17, RZ ;  /* 0x0000001707077819 */ /* 0x000fe400000006ff */
[----:B------:R-:W-:Y:S02]  /*1b30*/  SHF.R.S32.HI R6, RZ, 0x8, R6 ;  /* 0x00000008ff067819 */ /* 0x000fe40000011406 */
[----:B------:R-:W-:-:S05]  /*1b40*/  LEA.HI R7, R8, -R7, RZ, 0x1c ;  /* 0x8000000708077211 */ /* 0x000fca00078fe0ff */
[----:B------:R-:W-:-:S05]  /*1b50*/  VIADD R7, R7, 0x3c000000 ;  /* 0x3c00000007077836 */ /* 0x000fca0000000000 */
[----:B------:R-:W-:-:S04]  /*1b60*/  LOP3.LUT R6, R7, 0x7f800000, R6, 0xf8, !PT ;  /* 0x7f80000007067812 */ /* 0x000fc800078ef806 */
[----:B------:R-:W-:-:S04]  /*1b70*/  SEL R6, R6, RZ, P0 ;  /* 0x000000ff06067207 */ /* 0x000fc80000000000 */
[----:B------:R-:W-:Y:S01]  /*1b80*/  LOP3.LUT R3, R6, 0x80000000, R3, 0xf8, !PT ;  /* 0x8000000006037812 */ /* 0x000fe200078ef803 */
[----:B------:R-:W-:Y:S06]  /*1b90*/  BRA `(.L_x_10185) ;  /* 0x0000000400c87947 */ /* 0x000fec0003800000 */
.L_x_10196:
[----:B------:R-:W2:Y:S02]  /*1ba0*/  LDG.E.U8 R4, desc[UR36][R4.64] ;  /* 0x0000002404047981 */ /* 0x000ea4000c1e1100 */
[C---:B--2---:R-:W-:Y:S01]  /*1bb0*/  SHF.L.U32 R3, R4.reuse, 0x19, RZ ;  /* 0x0000001904037819 */ /* 0x044fe200000006ff */
        /* <DEDUP_REMOVED lines=11> */
.L_x_10195:
[----:B------:R-:W2:Y:S02]  /*1c70*/  LDG.E.U16 R3, desc[UR36][R4.64] ;  /* 0x0000002404037981 */ /* 0x000ea4000c1e1500 */
[----:B--2---:R-:W-:Y:S01]  /*1c80*/  SHF.L.U32 R3, R3, 0x10, RZ ;  /* 0x0000001003037819 */ /* 0x004fe200000006ff */
[----:B------:R-:W-:Y:S06]  /*1c90*/  BRA `(.L_x_10185) ;  /* 0x0000000400887947 */ /* 0x000fec0003800000 */
.L_x_10192:
        /* <DEDUP_REMOVED lines=11> */
.L_x_10199:
        /* <DEDUP_REMOVED lines=20> */
.L_x_10201:
[----:B------:R-:W-:Y:S05]  /*1e90*/  BSYNC.RECONVERGENT B0 ;  /* 0x0000000000007941 */ /* 0x000fea0003800200 */
.L_x_10200:
[----:B------:R-:W-:Y:S01]  /*1ea0*/  IMAD.SHL.U32 R0, R0, 0x100000, RZ ;  /* 0x0010000000007824 */ /* 0x000fe200078e00ff */
[----:B------:R-:W-:-:S04]  /*1eb0*/  LEA R3, R3, 0x3b800000, 0x17 ;  /* 0x3b80000003037811 */ /* 0x000fc800078eb8ff */
[----:B------:R-:W-:Y:S01]  /*1ec0*/  LOP3.LUT R3, R3, R0, R7, 0xfe, !PT ;  /* 0x0000000003037212 */ /* 0x000fe200078efe07 */
[----:B------:R-:W-:Y:S06]  /*1ed0*/  BRA `(.L_x_10185) ;  /* 0x0000000000f87947 */ /* 0x000fec0003800000 */
.L_x_10198:
        /* <DEDUP_REMOVED lines=20> */
.L_x_10203:
[----:B------:R-:W-:Y:S05]  /*2020*/  BSYNC.RECONVERGENT B0 ;  /* 0x0000000000007941 */ /* 0x000fea0003800200 */
.L_x_10202:
[----:B------:R-:W-:Y:S01]  /*2030*/  IMAD.SHL.U32 R0, R0, 0x200000, RZ ;  /* 0x0020000000007824 */ /* 0x000fe200078e00ff */
[----:B------:R-:W-:-:S04]  /*2040*/  LEA R3, R3, 0x37800000, 0x17 ;  /* 0x3780000003037811 */ /* 0x000fc800078eb8ff */
[----:B------:R-:W-:Y:S01]  /*2050*/  LOP3.LUT R3, R3, R0, R7, 0xfe, !PT ;  /* 0x0000000003037212 */ /* 0x000fe200078efe07 */
[----:B------:R-:W-:Y:S06]  /*2060*/  BRA `(.L_x_10185) ;  /* 0x0000000000947947 */ /* 0x000fec0003800000 */
.L_x_10197:
[----:B------:R-:W-:-:S09]  /*2070*/  UISETP.NE.AND UP0, UPT, UR4, 0x1c, UPT ;  /* 0x0000001c0400788c */ /* 0x000fd2000bf05270 */
[----:B------:R-:W-:Y:S05]  /*2080*/  BRA.U !UP0, `(.L_x_10204) ;  /* 0x0000000108847547 */ /* 0x000fea000b800000 */
[----:B------:R-:W-:-:S09]  /*2090*/  UISETP.NE.AND UP0, UPT, UR4, 0x1d, UPT ;  /* 0x0000001d0400788c */ /* 0x000fd2000bf05270 */
[----:B------:R-:W-:Y:S05]  /*20a0*/  BRA.U !UP0, `(.L_x_10205) ;  /* 0x0000000108707547 */ /* 0x000fea000b800000 */
[----:B------:R-:W-:-:S09]  /*20b0*/  UISETP.NE.AND UP0, UPT, UR4, 0x2c, UPT ;  /* 0x0000002c0400788c */ /* 0x000fd2000bf05270 */
[----:B------:R-:W-:Y:S05]  /*20c0*/  BRA.U !UP0, `(.L_x_10206) ;  /* 0x0000000108487547 */ /* 0x000fea000b800000 */
.L_x_10184:
        /* <DEDUP_REMOVED lines=16> */
.L_x_10207:
[----:B------:R-:W-:Y:S01]  /*21d0*/  IMAD.MOV.U32 R3, RZ, RZ, RZ ;  /* 0x000000ffff037224 */ /* 0x000fe200078e00ff */
[----:B------:R-:W-:Y:S06]  /*21e0*/  BRA `(.L_x_10185) ;  /* 0x0000000000347947 */ /* 0x000fec0003800000 */
.L_x_10206:
[----:B------:R-:W2:Y:S01]  /*21f0*/  LDG.E.U8 R4, desc[UR36][R4.64] ;  /* 0x0000002404047981 */ /* 0x000ea2000c1e1100 */
[----:B------:R-:W-:Y:S02]  /*2200*/  MOV R3, 0x400000 ;  /* 0x0040000000037802 */ /* 0x000fe40000000f00 */
[----:B--2---:R-:W-:-:S13]  /*2210*/  ISETP.NE.AND P0, PT, R4, RZ, PT ;  /* 0x000000ff0400720c */ /* 0x004fda0003f05270 */
[----:B------:R-:W-:Y:S05]  /*2220*/  @!P0 BRA `(.L_x_10185) ;  /* 0x0000000000248947 */ /* 0x000fea0003800000 */
[----:B------:R-:W-:-:S13]  /*2230*/  ISETP.NE.AND P0, PT, R4, 0xff, PT ;  /* 0x000000ff0400780c */ /* 0x000fda0003f05270 */
[----:B------:R-:W-:Y:S02]  /*2240*/  @!P0 IMAD.MOV.U32 R3, RZ, RZ, 0x7f800001 ;  /* 0x7f800001ff038424 */ /* 0x000fe400078e00ff */
[----:B------:R-:W-:Y:S01]  /*2250*/  @P0 IMAD.SHL.U32 R3, R4, 0x800000, RZ ;  /* 0x0080000004030824 */ /* 0x000fe200078e00ff */
[----:B------:R-:W-:Y:S06]  /*2260*/  BRA `(.L_x_10185) ;  /* 0x0000000000147947 */ /* 0x000fec0003800000 */
.L_x_10205:
[----:B------:R-:W2:Y:S02]  /*2270*/  LDG.E.64 R4, desc[UR36][R4.64] ;  /* 0x0000002404047981 */ /* 0x000ea4000c1e1b00 */
[----:B--2---:R0:W1:Y:S02]  /*2280*/  I2F.U64 R3, R4 ;  /* 0x0000000400037312 */ /* 0x0040640000301000 */
[----:B01----:R-:W-:Y:S05]  /*2290*/  BRA `(.L_x_10185) ;  /* 0x0000000000087947 */ /* 0x003fea0003800000 */
.L_x_10204:
[----:B------:R-:W2:Y:S02]  /*22a0*/  LDG.E R3, desc[UR36][R4.64] ;  /* 0x0000002404037981 */ /* 0x000ea4000c1e1900 */
[----:B--2---:R-:W-:-:S07]  /*22b0*/  I2FP.F32.U32 R3, R3 ;  /* 0x0000000300037245 */ /* 0x004fce0000201000 */
.L_x_10185:
[----:B------:R-:W-:Y:S05]  /*22c0*/  BSYNC.RECONVERGENT B6 ;  /* 0x0000000000067941 */ /* 0x000fea0003800200 */
.L_x_10179:
[----:B--23-5:R-:W-:Y:S01]  /*22d0*/  FSETP.NEU.FTZ.AND P0, PT, R3, RZ, PT ;  /* 0x000000ff0300720b */ /* 0x02cfe20003f1d000 */
[----:B------:R-:W-:-:S12]  /*22e0*/  BSSY.RECONVERGENT B1, `(.L_x_10208) ;  /* 0x0000059000017945 */ /* 0x000fd80003800200 */
[----:B01----:R-:W0:Y:S01]  /*22f0*/  @!P0 LDC R5, c[0x0][0x594] ;  /* 0x00016500ff058b82 */ /* 0x003e220000000800 */
[----:B------:R-:W0:Y:S02]  /*2300*/  @!P0 MUFU.RCP R4, R3 ;  /* 0x0000000300048308 */ /* 0x000e240000001000 */
[----:B0-----:R-:W-:Y:S01]  /*2310*/  @!P0 FMUL.FTZ R4, R4, R5 ;  /* 0x0000000504048220 */ /* 0x001fe20000410000 */
[----:B------:R-:W-:Y:S06]  /*2320*/  @!P0 BRA `(.L_x_10209) ;  /* 0x0000000400508947 */ /* 0x000fec0003800000 */
[----:B------:R-:W-:Y:S01]  /*2330*/  FSETP.GEU.FTZ.AND P0, PT, R18, |R3|, PT ;  /* 0x400000031200720b */ /* 0x000fe20003f1e000 */
[----:B------:R-:W-:Y:S01]  /*2340*/  BSSY.RECONVERGENT B0, `(.L_x_10210) ;  /* 0x000003e000007945 */ /* 0x000fe20003800200 */
[----:B------:R-:W-:-:S11]  /*2350*/  MOV R0, R18 ;  /* 0x0000001200007202 */ /* 0x000fd60000000f00 */
        /* <DEDUP_REMOVED lines=27> */
.L_x_10214:
[----:B------:R-:W-:Y:S05]  /*2510*/  BSYNC.RECONVERGENT B2 ;  /* 0x0000000000027941 */ /* 0x000fea0003800200 */
.L_x_10213:
[----:B------:R-:W-:Y:S01]  /*2520*/  FFMA.FTZ R0, -R9, R7, R18 ;  /* 0x0000000709007223 */ /* 0x000fe20000010112 */
[----:B------:R-:W-:Y:S06]  /*2530*/  BRA `(.L_x_10211) ;  /* 0x0000000000787947 */ /* 0x000fec0003800000 */
.L_x_10212:
[----:B------:R-:W-:Y:S01]  /*2540*/  LOP3.LUT R7, R5, 0xff800000, RZ, 0xc0, !PT ;  /* 0xff80000005077812 */ /* 0x000fe200078ec0ff */
[----:B------:R-:W-:Y:S01]  /*2550*/  BSSY.RECONVERGENT B2, `(.L_x_10215) ;  /* 0x000001a000027945 */ /* 0x000fe20003800200 */
[----:B------:R-:W-:Y:S02]  /*2560*/  ISETP.GT.U32.AND P0, PT, R18, 0x7f7fffff, PT ;  /* 0x7f7fffff1200780c */ /* 0x000fe40003f04070 */
[----:B------:R-:W-:Y:S02]  /*2570*/  IADD3 R0, PT, PT, R16, -R7, RZ ;  /* 0x8000000710007210 */ /* 0x000fe40007ffe0ff */
[----:B------:R-:W-:Y:S02]  /*2580*/  FSETP.GT.FTZ.AND P2, PT, |R3|, RZ, PT ;  /* 0x000000ff0300720b */ /* 0x000fe40003f54200 */
[----:B------:R-:W-:Y:S02]  /*2590*/  LOP3.LUT P1, R4, R0, 0xff800000, RZ, 0xc0, !PT ;  /* 0xff80000000047812 */ /* 0x000fe4000782c0ff */
[----:B------:R-:W-:-:S04]  /*25a0*/  FSEL R0, R7, +QNAN , !P0 ;  /* 0x7fffffff07007808 */ /* 0x000fc80004000000 */
[----:B------:R-:W-:Y:S01]  /*25b0*/  FSEL R8, R0, +QNAN , P2 ;  /* 0x7fffffff00087808 */ /* 0x000fe20001000000 */
[----:B------:R-:W-:-:S06]  /*25c0*/  IMAD.MOV.U32 R0, RZ, RZ, R2 ;  /* 0x000000ffff007224 */ /* 0x000fcc00078e0002 */
[----:B------:R-:W-:Y:S05]  /*25d0*/  @!P1 BRA `(.L_x_10216) ;  /* 0x0000000000449947 */ /* 0x000fea0003800000 */
[----:B------:R-:W-:-:S04]  /*25e0*/  LOP3.LUT R0, R5, 0x7fffff, RZ, 0xc0, !PT ;  /* 0x007fffff05007812 */ /* 0x000fc800078ec0ff */
[----:B------:R-:W-:Y:S01]  /*25f0*/  LOP3.LUT R9, R0, 0x3f800000, RZ, 0xfc, !PT ;  /* 0x3f80000000097812 */ /* 0x000fe200078efcff */
[----:B------:R-:W-:-:S03]  /*2600*/  IMAD.MOV.U32 R0, RZ, RZ, R2 ;  /* 0x000000ffff007224 */ /* 0x000fc600078e0002 */
[----:B------:R0:W1:Y:S04]  /*2610*/  MUFU.RCP R10, R9 ;  /* 0x00000009000a7308 */ /* 0x0000680000001000 */
.L_x_10217:
        /* <DEDUP_REMOVED lines=13> */
.L_x_10216:
[----:B------:R-:W-:Y:S05]  /*26f0*/  BSYNC.RECONVERGENT B2 ;  /* 0x0000000000027941 */ /* 0x000fea0003800200 */
.L_x_10215:
[----:B------:R-:W-:-:S04]  /*2700*/  FMUL.FTZ R5, R0, 1.1920928955078125e-07 ;  /* 0x3400000000057820 */ /* 0x000fc80000410000 */
[----:B------:R-:W-:-:S07]  /*2710*/  FMUL.FTZ R0, R8, R5 ;  /* 0x0000000508007220 */ /* 0x000fce0000410000 */
.L_x_10211:
[----:B------:R-:W-:Y:S05]  /*2720*/  BSYNC.RECONVERGENT B0 ;  /* 0x0000000000007941 */ /* 0x000fea0003800200 */
.L_x_10210:
[----:B------:R-:W1:Y:S01]  /*2730*/  LDC R6, c[0x0][0x594] ;  /* 0x00016500ff067b82 */ /* 0x000e620000000800 */
[C---:B------:R-:W-:Y:S01]  /*2740*/  FSETP.NAN.FTZ.AND P0, PT, |R0|.reuse, |R0|, PT ;  /* 0x400000000000720b */ /* 0x040fe20003f18200 */
[----:B------:R-:W2:Y:S01]  /*2750*/  MUFU.RCP R7, R3 ;  /* 0x0000000300077308 */ /* 0x000ea20000001000 */
[----:B-1----:R-:W-:-:S04]  /*2760*/  LOP3.LUT R5, R0, 0x80000000, R6, 0xb8, !PT ;  /* 0x8000000000057812 */ /* 0x002fc800078eb806 */
        /* <DEDUP_REMOVED lines=16> */
.L_x_10209:
[----:B------:R-:W-:Y:S05]  /*2870*/  BSYNC.RECONVERGENT B1 ;  /* 0x0000000000017941 */ /* 0x000fea0003800200 */
.L_x_10208:
[----:B------:R-:W1:Y:S01]  /*2880*/  LDCU.64 UR6, c[0x0][0x580] ;  /* 0x0000b000ff0677ac */ /* 0x000e620008000a00 */
[----:B------:R-:W-:-:S04]  /*2890*/  UPRMT UR4, UR40, 0x9910, URZ ;  /* 0x0000991028047896 */ /* 0x000fc800080000ff */
[----:B------:R-:W-:Y:S01]  /*28a0*/  UISETP.GT.AND UP0, UPT, UR4, 0x9, UPT ;  /* 0x000000090400788c */ /* 0x000fe2000bf04270 */
[----:B-1----:R-:W-:-:S05]  /*28b0*/  IADD3 R8, P0, PT, R19, UR6, RZ ;  /* 0x0000000613087c10 */ /* 0x002fca000ff1e0ff */
[----:B0-----:R-:W-:-:S03]  /*28c0*/  IMAD.X R9, RZ, RZ, UR7, P0 ;  /* 0x00000007ff097e24 */ /* 0x001fc600080e06ff */
        /* <DEDUP_REMOVED lines=12> */
.L_x_10221:
[----:B------:R-:W0:Y:S02]  /*2990*/  F2I.S64.TRUNC R4, R4 ;  /* 0x0000000400047311 */ /* 0x000e24000020d900 */
[----:B0-----:R-:W-:-:S05]  /*29a0*/  MOV R3, R4 ;  /* 0x0000000400037202 */ /* 0x001fca0000000f00 */
[----:B------:R0:W-:Y:S01]  /*29b0*/  STG.E.U8 desc[UR36][R8.64], R3 ;  /* 0x0000000308007986 */ /* 0x0001e2000c101124 */
[----:B------:R-:W-:Y:S05]  /*29c0*/  BRA `(.L_x_10223) ;  /* 0x0000000c002c7947 */ /* 0x000fea0003800000 */
.L_x_10220:
        /* <DEDUP_REMOVED lines=9> */
.L_x_10225:
[----:B------:R-:W0:Y:S02]  /*2a60*/  F2I.FTZ.TRUNC.NTZ R3, R4 ;  /* 0x0000000400037305 */ /* 0x000e24000021f100 */
[----:B0-----:R0:W-:Y:S01]  /*2a70*/  STG.E desc[UR36][R8.64], R3 ;  /* 0x0000000308007986 */ /* 0x0011e2000c101924 */
[----:B------:R-:W-:Y:S05]  /*2a80*/  BRA `(.L_x_10223) ;  /* 0x0000000800fc7947 */ /* 0x000fea0003800000 */
.L_x_10224:
[----:B------:R-:W0:Y:S02]  /*2a90*/  F2I.FTZ.TRUNC.NTZ R3, R4 ;  /* 0x0000000400037305 */ /* 0x000e24000021f100 */
[----:B0-----:R0:W-:Y:S01]  /*2aa0*/  STG.E.U16 desc[UR36][R8.64], R3 ;  /* 0x0000000308007986 */ /* 0x0011e2000c101524 */
[----:B------:R-:W-:Y:S05]  /*2ab0*/  BRA `(.L_x_10223) ;  /* 0x0000000800f07947 */ /* 0x000fea0003800000 */
.L_x_10219:
        /* <DEDUP_REMOVED lines=8> */
.L_x_10227:
[----:B------:R-:W-:-:S05]  /*2b40*/  F2FP.F16.F32.PACK_AB R4, RZ, R4 ;  /* 0x00000004ff04723e */ /* 0x000fca00000000ff */
[----:B------:R0:W-:Y:S01]  /*2b50*/  STG.E.U16 desc[UR36][R8.64], R4 ;  /* 0x0000000408007986 */ /* 0x0001e2000c101524 */
[----:B------:R-:W-:Y:S05]  /*2b60*/  BRA `(.L_x_10223) ;  /* 0x0000000800c47947 */ /* 0x000fea0003800000 */
.L_x_10226:
        /* <DEDUP_REMOVED lines=9> */
.L_x_10229:
[----:B------:R-:W-:-:S04]  /*2c00*/  F2FP.F16.F32.PACK_AB R3, RZ, R4 ;  /* 0x00000004ff03723e */ /* 0x000fc800000000ff */
[----:B------:R-:W-:-:S05]  /*2c10*/  PRMT R3, R3, 0x5410, RZ ;  /* 0x0000541003037816 */ /* 0x000fca00000000ff */
[----:B------:R0:W-:Y:S01]  /*2c20*/  STG.E desc[UR36][R8.64], R3 ;  /* 0x0000000308007986 */ /* 0x0001e2000c101924 */
[----:B------:R-:W-:Y:S05]  /*2c30*/  BRA `(.L_x_10223) ;  /* 0x0000000800907947 */ /* 0x000fea0003800000 */
.L_x_10228:
[----:B------:R-:W-:-:S06]  /*2c40*/  FMUL.FTZ R4, R4, 1 ;  /* 0x3f80000004047820 */ /* 0x000fcc0000410000 */
[----:B------:R-:W0:Y:S02]  /*2c50*/  F2F.F64.F32 R4, R4 ;  /* 0x0000000400047310 */ /* 0x000e240000201800 */
[----:B0-----:R0:W-:Y:S01]  /*2c60*/  STG.E.64 desc[UR36][R8.64], R4 ;  /* 0x0000000408007986 */ /* 0x0011e2000c101b24 */
[----:B------:R-:W-:Y:S05]  /*2c70*/  BRA `(.L_x_10223) ;  /* 0x0000000800807947 */ /* 0x000fea0003800000 */
.L_x_10218:
        /* <DEDUP_REMOVED lines=12> */
.L_x_10232:
[----:B------:R-:W-:Y:S01]  /*2d40*/  FMUL.FTZ R4, R4, 1 ;  /* 0x3f80000004047820 */ /* 0x000fe20000410000 */
[----:B------:R-:W-:-:S05]  /*2d50*/  CS2R R6, SRZ ;  /* 0x0000000000067805 */ /* 0x000fca000001ff00 */
[----:B------:R-:W0:Y:S02]  /*2d60*/  F2F.F64.F32 R4, R4 ;  /* 0x0000000400047310 */ /* 0x000e240000201800 */
[----:B0-----:R0:W-:Y:S01]  /*2d70*/  STG.E.128 desc[UR36][R8.64], R4 ;  /* 0x0000000408007986 */ /* 0x0011e2000c101d24 */
[----:B------:R-:W-:Y:S05]  /*2d80*/  BRA `(.L_x_10223) ;  /* 0x00000008003c7947 */ /* 0x000fea0003800000 */
.L_x_10231:
        /* <DEDUP_REMOVED lines=18> */
.L_x_10236:
[----:B------:R-:W-:Y:S05]  /*2eb0*/  BSYNC.RECONVERGENT B0 ;  /* 0x0000000000007941 */ /* 0x000fea0003800200 */
.L_x_10235:
[----:B------:R-:W-:-:S05]  /*2ec0*/  LOP3.LUT R5, R0, 0x80, R5, 0xf8, !PT ;  /* 0x0000008000057812 */ /* 0x000fca00078ef805 */
[----:B------:R0:W-:Y:S01]  /*2ed0*/  STG.E.U8 desc[UR36][R8.64], R5 ;  /* 0x0000000508007986 */ /* 0x0001e2000c101124 */
[----:B------:R-:W-:Y:S05]  /*2ee0*/  BRA `(.L_x_10223) ;  /* 0x0000000400e47947 */ /* 0x000fea0003800000 */
.L_x_10234:
[----:B------:R-:W-:Y:S01]  /*2ef0*/  LOP3.LUT R5, R4, 0x7fffffff, RZ, 0xc0, !PT ;  /* 0x7fffffff04057812 */ /* 0x000fe200078ec0ff */
[----:B------:R-:W-:Y:S01]  /*2f00*/  BSSY.RECONVERGENT B0, `(.L_x_10237) ;  /* 0x000000d000007945 */ /* 0x000fe20003800200 */
[----:B------:R-:W-:Y:S02]  /*2f10*/  SHF.R.U32.HI R7, RZ, 0x18, R4 ;  /* 0x00000018ff077819 */ /* 0x000fe40000011604 */
[----:B------:R-:W-:-:S13]  /*2f20*/  ISETP.GE.U32.AND P1, PT, R5, 0x47800000, PT ;  /* 0x478000000500780c */ /* 0x000fda0003f26070 */
[----:B------:R-:W-:Y:S02]  /*2f30*/  @P1 ISETP.GT.U32.AND P0, PT, R5, 0x7f800000, PT ;  /* 0x7f8000000500180c */ /* 0x000fe40003f04070 */
[----:B------:R-:W-:-:S04]  /*2f40*/  @P1 MOV R0, 0x7f ;  /* 0x0000007f00001802 */ /* 0x000fc80000000f00 */
[----:B------:R-:W-:Y:S01]  /*2f50*/  @P1 SEL R0, R0, 0x7c, P0 ;  /* 0x0000007c00001807 */ /* 0x000fe20000000000 */
[----:B------:R-:W-:Y:S06]  /*2f60*/  @P1 BRA `(.L_x_10238) ;  /* 0x0000000000181947 */ /* 0x000fec0003800000 */
[----:B------:R-:W-:-:S13]  /*2f70*/  ISETP.GT.U32.AND P0, PT, R5, 0x387fffff, PT ;  /* 0x387fffff0500780c */ /* 0x000fda0003f04070 */
[----:B------:R-:W-:-:S04]  /*2f80*/  @P0 SHF.R.U32.HI R0, RZ, 0x15, R4 ;  /* 0x00000015ff000819 */ /* 0x000fc80000011604 */
[----:B------:R-:W-:Y:S01]  /*2f90*/  @P0 LOP3.LUT R3, R0, 0x1, RZ, 0xc0, !PT ;  /* 0x0000000100030812 */ /* 0x000fe200078ec0ff */
[----:B------:R-:W-:-:S03]  /*2fa0*/  @!P0 FADD.FTZ R0, R5, 128 ;  /* 0x4300000005008421 */ /* 0x000fc60000010000 */
[----:B------:R-:W-:-:S04]  /*2fb0*/  @P0 IADD3 R3, PT, PT, R4, 0x80fffff, R3 ;  /* 0x080fffff04030810 */ /* 0x000fc80007ffe003 */
[----:B------:R-:W-:-:S07]  /*2fc0*/  @P0 SHF.R.U32.HI R0, RZ, 0x15, R3 ;  /* 0x00000015ff000819 */ /* 0x000fce0000011603 */
.L_x_10238:
[----:B------:R-:W-:Y:S05]  /*2fd0*/  BSYNC.RECONVERGENT B0 ;  /* 0x0000000000007941 */ /* 0x000fea0003800200 */
.L_x_10237:
[----:B------:R-:W-:-:S05]  /*2fe0*/  LOP3.LUT R3, R0, 0x80, R7, 0xf8, !PT ;  /* 0x0000008000037812 */ /* 0x000fca00078ef807 */
[----:B------:R0:W-:Y:S01]  /*2ff0*/  STG.E.U8 desc[UR36][R8.64], R3 ;  /* 0x0000000308007986 */ /* 0x0001e2000c101124 */
[----:B------:R-:W-:Y:S05]  /*3000*/  BRA `(.L_x_10223) ;  /* 0x00000004009c7947 */ /* 0x000fea0003800000 */
.L_x_10233:
[----:B------:R-:W-:-:S05]  /*3010*/  F2FP.BF16.F32.PACK_AB R4, RZ, R4 ;  /* 0x00000004ff04723e */ /* 0x000fca00000010ff */
[----:B------:R0:W-:Y:S01]  /*3020*/  STG.E.U16 desc[UR36][R8.64], R4 ;  /* 0x0000000408007986 */ /* 0x0001e2000c101524 */
[----:B------:R-:W-:Y:S05]  /*3030*/  BRA `(.L_x_10223) ;  /* 0x0000000400907947 */ /* 0x000fea0003800000 */
.L_x_10230:
        /* <DEDUP_REMOVED lines=11> */
.L_x_10241:
        /* <DEDUP_REMOVED lines=12> */
.L_x_10244:
[----:B------:R-:W-:-:S04]  /*31b0*/  SHF.R.U32.HI R0, RZ, 0x14, R4 ;  /* 0x00000014ff007819 */ /* 0x000fc80000011604 */
[----:B------:R-:W-:-:S04]  /*31c0*/  LOP3.LUT R3, R0, 0x1, RZ, 0xc0, !PT ;  /* 0x0000000100037812 */ /* 0x000fc800078ec0ff */
[----:B------:R-:W-:-:S04]  /*31d0*/  IADD3 R0, PT, PT, R4, 0x487ffff, R3 ;  /* 0x0487ffff04007810 */ /* 0x000fc80007ffe003 */
[----:B------:R-:W-:-:S04]  /*31e0*/  SHF.R.U32.HI R0, RZ, 0x14, R0 ;  /* 0x00000014ff007819 */ /* 0x000fc80000011600 */
[----:B------:R-:W-:-:S07]  /*31f0*/  LOP3.LUT R3, R0, 0xff, RZ, 0xc0, !PT ;  /* 0x000000ff00037812 */ /* 0x000fce00078ec0ff */
.L_x_10245:
[----:B------:R-:W-:-:S04]  /*3200*/  SHF.R.U32.HI R4, RZ, 0x18, R4 ;  /* 0x00000018ff047819 */ /* 0x000fc80000011604 */
[----:B------:R-:W-:-:S04]  /*3210*/  LOP3.LUT R3, R3, 0x80, R4, 0xf8, !PT ;  /* 0x0000008003037812 */ /* 0x000fc800078ef804 */
[----:B------:R-:W-:-:S07]  /*3220*/  PRMT R0, R3, 0x7610, R0 ;  /* 0x0000761003007816 */ /* 0x000fce0000000000 */
.L_x_10243:
[----:B------:R-:W-:Y:S05]  /*3230*/  BSYNC.RECONVERGENT B0 ;  /* 0x0000000000007941 */ /* 0x000fea0003800200 */
.L_x_10242:
[----:B------:R4:W-:Y:S01]  /*3240*/  STG.E.U8 desc[UR36][R8.64], R0 ;  /* 0x0000000008007986 */ /* 0x0009e2000c101124 */
[----:B------:R-:W-:Y:S05]  /*3250*/  BRA `(.L_x_10223) ;  /* 0x0000000400087947 */ /* 0x000fea0003800000 */
.L_x_10240:
        /* <DEDUP_REMOVED lines=12> */
.L_x_10248:
[----:B------:R-:W-:-:S04]  /*3320*/  SHF.R.U32.HI R0, RZ, 0x15, R4 ;  /* 0x00000015ff007819 */ /* 0x000fc80000011604 */
[----:B------:R-:W-:-:S04]  /*3330*/  LOP3.LUT R3, R0, 0x1, RZ, 0xc0, !PT ;  /* 0x0000000100037812 */ /* 0x000fc800078ec0ff */
[----:B------:R-:W-:-:S04]  /*3340*/  IADD3 R0, PT, PT, R4, 0x88fffff, R3 ;  /* 0x088fffff04007810 */ /* 0x000fc80007ffe003 */
[----:B------:R-:W-:-:S04]  /*3350*/  SHF.R.U32.HI R0, RZ, 0x15, R0 ;  /* 0x00000015ff007819 */ /* 0x000fc80000011600 */
[----:B------:R-:W-:-:S07]  /*3360*/  LOP3.LUT R3, R0, 0xff, RZ, 0xc0, !PT ;  /* 0x000000ff00037812 */ /* 0x000fce00078ec0ff */
.L_x_10249:
[----:B------:R-:W-:-:S04]  /*3370*/  SHF.R.U32.HI R4, RZ, 0x18, R4 ;  /* 0x00000018ff047819 */ /* 0x000fc80000011604 */
[----:B------:R-:W-:-:S04]  /*3380*/  LOP3.LUT R3, R3, 0x80, R4, 0xf8, !PT ;  /* 0x0000008003037812 */ /* 0x000fc800078ef804 */
[----:B------:R-:W-:-:S07]  /*3390*/  PRMT R0, R3, 0x7610, R0 ;  /* 0x0000761003007816 */ /* 0x000fce0000000000 */
.L_x_10247:
[----:B------:R-:W-:Y:S05]  /*33a0*/  BSYNC.RECONVERGENT B0 ;  /* 0x0000000000007941 */ /* 0x000fea0003800200 */
.L_x_10246:
[----:B------:R3:W-:Y:S01]  /*33b0*/  STG.E.U8 desc[UR36][R8.64], R0 ;  /* 0x0000000008007986 */ /* 0x0007e2000c101124 */
[----:B------:R-:W-:Y:S05]  /*33c0*/  BRA `(.L_x_10223) ;  /* 0x0000000000ac7947 */ /* 0x000fea0003800000 */
.L_x_10239:
[----:B------:R-:W-:-:S09]  /*33d0*/  UISETP.NE.AND UP0, UPT, UR4, 0x1c, UPT ;  /* 0x0000001c0400788c */ /* 0x000fd2000bf05270 */
[----:B------:R-:W-:Y:S05]  /*33e0*/  BRA.U !UP0, `(.L_x_10250) ;  /* 0x00000001089c7547 */ /* 0x000fea000b800000 */
[----:B------:R-:W-:-:S09]  /*33f0*/  UISETP.NE.AND UP0, UPT, UR4, 0x1d, UPT ;  /* 0x0000001d0400788c */ /* 0x000fd2000bf05270 */
[----:B------:R-:W-:Y:S05]  /*3400*/  BRA.U !UP0, `(.L_x_10251) ;  /* 0x0000000108887547 */ /* 0x000fea000b800000 */
[----:B------:R-:W-:-:S09]  /*3410*/  UISETP.NE.AND UP0, UPT, UR4, 0x2c, UPT ;  /* 0x0000002c0400788c */ /* 0x000fd2000bf05270 */
[----:B------:R-:W-:Y:S05]  /*3420*/  BRA.U !UP0, `(.L_x_10252) ;  /* 0x0000000108447547 */ /* 0x000fea000b800000 */
.L_x_10222:
        /* <DEDUP_REMOVED lines=16> */
.L_x_10253:
[----:B------:R-:W-:Y:S05]  /*3530*/  BRA `(.L_x_10223) ;  /* 0x0000000000507947 */ /* 0x000fea0003800000 */
.L_x_10252:
        /* <DEDUP_REMOVED lines=15> */
.L_x_10251:
[----:B------:R-:W0:Y:S02]  /*3630*/  F2I.U64.TRUNC R4, R4 ;  /* 0x0000000400047311 */ /* 0x000e24000020d800 */
[----:B0-----:R1:W-:Y:S01]  /*3640*/  STG.E.64 desc[UR36][R8.64], R4 ;  /* 0x0000000408007986 */ /* 0x0013e2000c101b24 */
[----:B------:R-:W-:Y:S05]  /*3650*/  BRA `(.L_x_10223) ;  /* 0x0000000000087947 */ /* 0x000fea0003800000 */
.L_x_10250:
[----:B------:R-:W0:Y:S02]  /*3660*/  F2I.FTZ.U32.TRUNC.NTZ R3, R4 ;  /* 0x0000000400037305 */ /* 0x000e24000021f000 */
[----:B0-----:R0:W-:Y:S02]  /*3670*/  STG.E desc[UR36][R8.64], R3 ;  /* 0x0000000308007986 */ /* 0x0011e4000c101924 */
.L_x_10223:
[----:B------:R-:W-:-:S07]  /*3680*/  VIADD R17, R17, 0x80 ;  /* 0x0000008011117836 */ /* 0x000fce0000000000 */
.L_x_10177:
[----:B------:R-:W-:Y:S05]  /*3690*/  BSYNC.RECONVERGENT B7 ;  /* 0x0000000000077941 */ /* 0x000fea0003800200 */
.L_x_10176:
[----:B------:R-:W5:Y:S01]  /*36a0*/  LDCU UR4, c[0x0][0x380] ;  /* 0x00007000ff0477ac */ /* 0x000f620008000800 */
[----:B------:R-:W-:Y:S01]  /*36b0*/  BSSY.RECONVERGENT B7, `(.L_x_10254) ;  /* 0x0000358000077945 */ /* 0x000fe20003800200 */
[----:B-----5:R-:W-:-:S13]  /*36c0*/  ISETP.GE.AND P0, PT, R17, UR4, PT ;  /* 0x0000000411007c0c */ /* 0x020fda000bf06270 */
[----:B------:R-:W-:Y:S05]  /*36d0*/  @P0 BRA `(.L_x_10255) ;  /* 0x0000003400540947 */ /* 0x000fea0003800000 */
[----:B------:R-:W5:Y:S01]  /*36e0*/  LDCU UR4, c[0x0][0x388] ;  /* 0x00007100ff0477ac */ /* 0x000f620008000800 */
[----:B------:R-:W-:Y:S02]  /*36f0*/  HFMA2 R19, -RZ, RZ, 0, 0 ;  /* 0x00000000ff137431 */ /* 0x000fe400000001ff */
[----:B---34-:R-:W-:Y:S01]  /*3700*/  IMAD.MOV.U32 R0, RZ, RZ, RZ ;  /* 0x000000ffff007224 */ /* 0x018fe200078e00ff */
[----:B-----5:R-:W-:-:S09]  /*3710*/  UISETP.NE.AND UP0, UPT, UR4, URZ, UPT ;  /* 0x000000ff0400728c */ /* 0x020fd2000bf05270 */
[----:B------:R-:W-:Y:S05]  /*3720*/  BRA.U !UP0, `(.L_x_10256) ;  /* 0x0000001108ac7547 */ /* 0x000fea000b800000 */
[----:B------:R-:W3:Y:S01]  /*3730*/  LDCU.64 UR4, c[0x0][0x390] ;  /* 0x00007200ff0477ac */ /* 0x000ee20008000a00 */
[----:B01----:R-:W-:Y:S02]  /*3740*/  IMAD.MOV.U32 R4, RZ, RZ, RZ ;  /* 0x000000ffff047224 */ /* 0x003fe400078e00ff */
[----:B------:R-:W-:Y:S01]  /*3750*/  IMAD.MOV.U32 R5, RZ, RZ, R17 ;  /* 0x000000ffff057224 */ /* 0x000fe200078e0011 */
[----:B------:R-:W0:Y:S01]  /*3760*/  LDCU UR6, c[0x0][0x38c] ;  /* 0x00007180ff0677ac */ /* 0x000e220008000800 */
[----:B------:R-:W1:Y:S01]  /*3770*/  LDCU.64 UR8, c[0x0][0x4b8] ;  /* 0x00009700ff0877ac */ /* 0x000e620008000a00 */
[----:B------:R-:W-:Y:S01]  /*3780*/  UISETP.NE.AND UP0, UPT, UR41, URZ, UPT ;  /* 0x000000ff2900728c */ /* 0x000fe2000bf05270 */
[----:B---3--:R-:W-:-:S05]  /*3790*/  IMAD.HI.U32 R6, R17, UR4, R4 ;  /* 0x0000000411067c27 */ /* 0x008fca000f8e0004 */
[----:B------:R-:W-:-:S04]  /*37a0*/  SHF.R.U32.HI R7, RZ, UR5, R6 ;  /* 0x00000005ff077c19 */ /* 0x000fc80008011606 */
[----:B------:R-:W-:-:S05]  /*37b0*/  IADD3 R0, PT, PT, -R7, RZ, RZ ;  /* 0x000000ff07007210 */ /* 0x000fca0007ffe1ff */
[----:B0-----:R-:W-:-:S04]  /*37c0*/  IMAD R0, R0, UR6, R17 ;  /* 0x0000000600007c24 */ /* 0x001fc8000f8e0211 */
[C---:B-1----:R-:W-:Y:S02]  /*37d0*/  IMAD R19, R0.reuse, UR8, RZ ;  /* 0x0000000800137c24 */ /* 0x042fe4000f8e02ff */
        /* <DEDUP_REMOVED lines=283> */
[----:B------:R-:W-:-:S04]  /*4990*/  SHF.R.U32.HI R3, RZ, UR5, R3 ;  /* 0x00000005ff037c19 */ /* 0x000fc80008011603 */
[----:B------:R-:W-:-:S05]  /*49a0*/  IADD3 R3, PT, PT, -R3, RZ, RZ ;  /* 0x000000ff03037210 */ /* 0x000fca0007ffe1ff */
[----:B0-----:R-:W-:-:S04]  /*49b0*/  IMAD R4, R3, UR6, R5 ;  /* 0x0000000603047c24 */ /* 0x001fc8000f8e0205 */
[C---:B-1----:R-:W-:Y:S02]  /*49c0*/  IMAD R19, R4.reuse, UR8, R19 ;  /* 0x0000000804137c24 */ /* 0x042fe4000f8e0213 */
[----:B------:R-:W-:-:S07]  /*49d0*/  IMAD R0, R4, UR9, R0 ;  /* 0x0000000904007c24 */ /* 0x000fce000f8e0200 */
.L_x_10256:
[----:B------:R-:W0:Y:S01]  /*49e0*/  LDCU.64 UR6, c[0x0][0x588] ;  /* 0x0000b100ff0677ac */ /* 0x000e220008000a00 */
[----:B------:R-:W-:Y:S01]  /*49f0*/  BSSY.RECONVERGENT B6, `(.L_x_10257) ;  /* 0x00000e6000067945 */ /* 0x000fe20003800200 */
        /* <DEDUP_REMOVED lines=13> */
[----:B--2---:R-:W2:Y:S02]  /*4ad0*/  LDG.E.S8 R3, desc[UR36][R4.64] ;  /* 0x0000002404037981 */ /* 0x004ea4000c1e1300 */
[----:B--2---:R-:W3:Y:S01]  /*4ae0*/  I2F.S16 R3, R3 ;  /* 0x0000000300037306 */ /* 0x004ee20000101400 */
[----:B------:R-:W-:Y:S05]  /*4af0*/  BRA `(.L_x_10263) ;  /* 0x0000000c00547947 */ /* 0x000fea0003800000 */
.L_x_10261:
[----:B--2---:R-:W2:Y:S02]  /*4b00*/  LDG.E.U8 R3, desc[UR36][R4.64] ;  /* 0x0000002404037981 */ /* 0x004ea4000c1e1100 */
[----:B--2---:R-:W-:Y:S01]  /*4b10*/  I2FP.F32.U32 R3, R3 ;  /* 0x0000000300037245 */ /* 0x004fe20000201000 */
[----:B------:R-:W-:Y:S06]  /*4b20*/  BRA `(.L_x_10263) ;  /* 0x0000000c00487947 */ /* 0x000fec0003800000 */
.L_x_10260:
        /* <DEDUP_REMOVED lines=9> */
.L_x_10265:
[----:B--2---:R-:W2:Y:S02]  /*4bc0*/  LDG.E R3, desc[UR36][R4.64] ;  /* 0x0000002404037981 */ /* 0x004ea4000c1e1900 */
[----:B--2---:R-:W-:Y:S01]  /*4bd0*/  I2FP.F32.S32 R3, R3 ;  /* 0x0000000300037245 */ /* 0x004fe20000201400 */
[----:B------:R-:W-:Y:S06]  /*4be0*/  BRA `(.L_x_10263) ;  /* 0x0000000c00187947 */ /* 0x000fec0003800000 */
.L_x_10264:
[----:B--2---:R-:W2:Y:S02]  /*4bf0*/  LDG.E.U16 R3, desc[UR36][R4.64] ;  /* 0x0000002404037981 */ /* 0x004ea4000c1e1500 */
[----:B--2---:R-:W2:Y:S01]  /*4c00*/  I2F.S16 R3, R3 ;  /* 0x0000000300037306 */ /* 0x004ea20000101400 */
[----:B------:R-:W-:Y:S05]  /*4c10*/  BRA `(.L_x_10263) ;  /* 0x0000000c000c7947 */ /* 0x000fea0003800000 */
.L_x_10259:
[----:B------:R-:W-:-:S09]  /*4c20*/  UISETP.GT.AND UP0, UPT, UR4, 0x6, UPT ;  /* 0x000000060400788c */ /* 0x000fd2000bf04270 */
[----:B------:R-:W-:Y:S05]  /*4c30*/  BRA.U UP0, `(.L_x_10266) ;  /* 0x0000000100247547 */ /* 0x000fea000b800000 */
[----:B------:R-:W-:-:S09]  /*4c40*/  UISETP.NE.AND UP0, UPT, UR4, 0x5, UPT ;  /* 0x000000050400788c */ /* 0x000fd2000bf05270 */
[----:B------:R-:W-:Y:S05]  /*4c50*/  BRA.U !UP0, `(.L_x_10267) ;  /* 0x0000000108107547 */ /* 0x000fea000b800000 */
[----:B------:R-:W-:-:S09]  /*4c60*/  UISETP.NE.AND UP0, UPT, UR4, 0x6, UPT ;  /* 0x000000060400788c */ /* 0x000fd2000bf05270 */
[----:B------:R-:W-:Y:S05]  /*4c70*/  BRA.U UP0, `(.L_x_10262) ;  /* 0x0000000900987547 */ /* 0x000fea000b800000 */
[----:B--2---:R0:W5:Y:S01]  /*4c80*/  LDG.E R3, desc[UR36][R4.64] ;  /* 0x0000002404037981 */ /* 0x004162000c1e1900 */
[----:B------:R-:W-:Y:S05]  /*4c90*/  BRA `(.L_x_10263) ;  /* 0x0000000800ec7947 */ /* 0x000fea0003800000 */
.L_x_10267:
[----:B--2---:R-:W2:Y:S02]  /*4ca0*/  LDG.E.U16 R3, desc[UR36][R4.64] ;  /* 0x0000002404037981 */ /* 0x004ea4000c1e1500 */
[----:B--2---:R-:W-:Y:S01]  /*4cb0*/  HADD2.F32 R3, -RZ, R3.H0_H0 ;  /* 0x20000003ff037230 */ /* 0x004fe20000004100 */
[----:B------:R-:W-:Y:S06]  /*4cc0*/  BRA `(.L_x_10263) ;  /* 0x0000000800e07947 */ /* 0x000fec0003800000 */
.L_x_10266:
[----:B------:R-:W-:-:S09]  /*4cd0*/  UISETP.NE.AND UP0, UPT, UR4, 0x7, UPT ;  /* 0x000000070400788c */ /* 0x000fd2000bf05270 */
[----:B------:R-:W-:Y:S05]  /*4ce0*/  BRA.U !UP0, `(.L_x_10268) ;  /* 0x0000000108247547 */ /* 0x000fea000b800000 */
[----:B------:R-:W-:-:S09]  /*4cf0*/  UISETP.NE.AND UP0, UPT, UR4, 0x8, UPT ;  /* 0x000000080400788c */ /* 0x000fd2000bf05270 */
[----:B------:R-:W-:Y:S05]  /*4d00*/  BRA.U !UP0, `(.L_x_10269) ;  /* 0x0000000108107547 */ /* 0x000fea000b800000 */
[----:B------:R-:W-:-:S09]  /*4d10*/  UISETP.NE.AND UP0, UPT, UR4, 0x9, UPT ;  /* 0x000000090400788c */ /* 0x000fd2000bf05270 */
[----:B------:R-:W-:Y:S05]  /*4d20*/  BRA.U UP0, `(.L_x_10262) ;  /* 0x00000009006c7547 */ /* 0x000fea000b800000 */
[----:B--2---:R1:W5:Y:S01]  /*4d30*/  LDG.E R3, desc[UR36][R4.64] ;  /* 0x0000002404037981 */ /* 0x004362000c1e1900 */
[----:B------:R-:W-:Y:S05]  /*4d40*/  BRA `(.L_x_10263) ;  /* 0x0000000800c07947 */ /* 0x000fea0003800000 */
.L_x_10269:
[----:B--2---:R-:W2:Y:S02]  /*4d50*/  LDG.E.U16 R3, desc[UR36][R4.64] ;  /* 0x0000002404037981 */ /* 0x004ea4000c1e1500 */
[----:B--2---:R-:W-:Y:S01]  /*4d60*/  HADD2.F32 R3, -RZ, R3.H0_H0 ;  /* 0x20000003ff037230 */ /* 0x004fe20000004100 */
[----:B------:R-:W-:Y:S06]  /*4d70*/  BRA `(.L_x_10263) ;  /* 0x0000000800b47947 */ /* 0x000fec0003800000 */
.L_x_10268:
        /* <DEDUP_REMOVED lines=8> */
[----:B--2---:R-:W0:Y:S02]  /*4e00*/  F2F.F32.F64 R3, R4 ;  /* 0x0000000400037310 */ /* 0x004e240000301000 */
[----:B0-----:R-:W-:Y:S01]  /*4e10*/  @!P0 FMUL R3, R3, 1.175494350822287508e-38 ;  /* 0x0080000003038820 */ /* 0x001fe20000400000 */
[----:B------:R-:W-:Y:S06]  /*4e20*/  BRA `(.L_x_10263) ;  /* 0x0000000800887947 */ /* 0x000fec0003800000 */
.L_x_10258:
        /* <DEDUP_REMOVED lines=10> */
[----:B--2---:R-:W-:Y:S01]  /*4ed0*/  FSEL R3, RZ, 1, !P0 ;  /* 0x3f800000ff037808 */ /* 0x004fe20004000000 */
[----:B------:R-:W-:Y:S08]  /*4ee0*/  BRA `(.L_x_10263) ;  /* 0x0000000800587947 */ /* 0x000ff00003800000 */
.L_x_10272:
        /* <DEDUP_REMOVED lines=11> */
.L_x_10271:
[----:B------:R-:W-:-:S09]  /*4fa0*/  UISETP.NE.AND UP0, UPT, UR4, 0xf, UPT ;  /* 0x0000000f0400788c */ /* 0x000fd2000bf05270 */
[----:B------:R-:W-:Y:S05]  /*4fb0*/  BRA.U !UP0, `(.L_x_10273) ;  /* 0x0000000108907547 */ /* 0x000fea000b800000 */
[----:B------:R-:W-:-:S09]  /*4fc0*/  UISETP.NE.AND UP0, UPT, UR4, 0x17, UPT ;  /* 0x000000170400788c */ /* 0x000fd2000bf05270 */
[----:B------:R-:W-:Y:S05]  /*4fd0*/  BRA.U !UP0, `(.L_x_10274) ;  /* 0x0000000108547547 */ /* 0x000fea000b800000 */
[----:B------:R-:W-:-:S09]  /*4fe0*/  UISETP.NE.AND UP0, UPT, UR4, 0x18, UPT ;  /* 0x000000180400788c */ /* 0x000fd2000bf05270 */
[----:B------:R-:W-:Y:S05]  /*4ff0*/  BRA.U UP0, `(.L_x_10262) ;  /* 0x0000000500b87547 */ /* 0x000fea000b800000 */
[----:B--2---:R-:W2:Y:S01]  /*5000*/  LDG.E.U8 R3, desc[UR36][R4.64] ;  /* 0x0000002404037981 */ /* 0x004ea2000c1e1100 */
        /* <DEDUP_REMOVED lines=18> */
.L_x_10274:
[----:B------:R-:W3:Y:S02]  /*5130*/  LDG.E.U8 R4, desc[UR36][R4.64] ;  /* 0x0000002404047981 */ /* 0x000ee4000c1e1100 */
[C---:B---3--:R-:W-:Y:S01]  /*5140*/  SHF.L.U32 R0, R4.reuse, 0x19, RZ ;  /* 0x0000001904007819 */ /* 0x048fe200000006ff */
[----:B------:R-:W-:-:S03]  /*5150*/  IMAD.SHL.U32 R6, R4, 0x100, RZ ;  /* 0x0000010004067824 */ /* 0x000fc600078e00ff */
        /* <DEDUP_REMOVED lines=10> */
.L_x_10273:
[----:B--2---:R-:W2:Y:S02]  /*5200*/  LDG.E.U16 R3, desc[UR36][R4.64] ;  /* 0x0000002404037981 */ /* 0x004ea4000c1e1500 */
[----:B--2---:R-:W-:Y:S01]  /*5210*/  SHF.L.U32 R3, R3, 0x10, RZ ;  /* 0x0000001003037819 */ /* 0x004fe200000006ff */
[----:B------:R-:W-:Y:S06]  /*5220*/  BRA `(.L_x_10263) ;  /* 0x0000000400887947 */ /* 0x000fec0003800000 */
.L_x_10270:
        /* <DEDUP_REMOVED lines=8> */
[----:B--2---:R-:W2:Y:S02]  /*52b0*/  LDG.E.U16 R3, desc[UR36][R4.64] ;  /* 0x0000002404037981 */ /* 0x004ea4000c1e1500 */
[----:B--2---:R-:W-:Y:S01]  /*52c0*/  I2FP.F32.U32 R3, R3 ;  /* 0x0000000300037245 */ /* 0x004fe20000201000 */
[----:B------:R-:W-:Y:S06]  /*52d0*/  BRA `(.L_x_10263) ;  /* 0x00000004005c7947 */ /* 0x000fec0003800000 */
.L_x_10277:
[----:B------:R-:W3:Y:S01]  /*52e0*/  LDG.E.U8 R4, desc[UR36][R4.64] ;  /* 0x0000002404047981 */ /* 0x000ee2000c1e1100 */
[----:B--2---:R-:W-:Y:S01]  /*52f0*/  IMAD.MOV.U32 R3, RZ, RZ, RZ ;  /* 0x000000ffff037224 */ /* 0x004fe200078e00ff */
[----:B---3--:R-:W-:-:S13]  /*5300*/  ISETP.NE.AND P0, PT, R4, RZ, PT ;  /* 0x000000ff0400720c */ /* 0x008fda0003f05270 */
        /* <DEDUP_REMOVED lines=17> */
.L_x_10279:
[----:B------:R-:W-:Y:S05]  /*5420*/  BSYNC.RECONVERGENT B0 ;  /* 0x0000000000007941 */ /* 0x000fea0003800200 */
.L_x_10278:
[----:B------:R-:W-:Y:S01]  /*5430*/  IMAD.SHL.U32 R0, R0, 0x100000, RZ ;  /* 0x0010000000007824 */ /* 0x000fe200078e00ff */
[----:B------:R-:W-:-:S04]  /*5440*/  LEA R3, R3, 0x3b800000, 0x17 ;  /* 0x3b80000003037811 */ /* 0x000fc800078eb8ff */
[----:B------:R-:W-:Y:S01]  /*5450*/  LOP3.LUT R3, R3, R0, R7, 0xfe, !PT ;  /* 0x0000000003037212 */ /* 0x000fe200078efe07 */
[----:B------:R-:W-:Y:S06]  /*5460*/  BRA `(.L_x_10263) ;  /* 0x0000000000f87947 */ /* 0x000fec0003800000 */
.L_x_10276:
[----:B------:R-:W3:Y:S01]  /*5470*/  LDG.E.U8 R4, desc[UR36][R4.64] ;  /* 0x0000002404047981 */ /* 0x000ee2000c1e1100 */
[----:B--2---:R-:W-:Y:S01]  /*5480*/  HFMA2 R3, -RZ, RZ, 0, 0 ;  /* 0x00000000ff037431 */ /* 0x004fe200000001ff */
        /* <DEDUP_REMOVED lines=18> */
.L_x_10281:
[----:B------:R-:W-:Y:S05]  /*55b0*/  BSYNC.RECONVERGENT B0 ;  /* 0x0000000000007941 */ /* 0x000fea0003800200 */
.L_x_10280:
[----:B------:R-:W-:Y:S01]  /*55c0*/  IMAD.SHL.U32 R0, R0, 0x200000, RZ ;  /* 0x0020000000007824 */ /* 0x000fe200078e00ff */
[----:B------:R-:W-:-:S04]  /*55d0*/  LEA R3, R3, 0x37800000, 0x17 ;  /* 0x3780000003037811 */ /* 0x000fc800078eb8ff */
[----:B------:R-:W-:Y:S01]  /*55e0*/  LOP3.LUT R3, R3, R0, R7, 0xfe, !PT ;  /* 0x0000000003037212 */ /* 0x000fe200078efe07 */
[----:B------:R-:W-:Y:S06]  /*55f0*/  BRA `(.L_x_10263) ;  /* 0x0000000000947947 */ /* 0x000fec0003800000 */
.L_x_10275:
[----:B------:R-:W-:-:S09]  /*5600*/  UISETP.NE.AND UP0, UPT, UR4, 0x1c, UPT ;  /* 0x0000001c0400788c */ /* 0x000fd2000bf05270 */
[----:B------:R-:W-:Y:S05]  /*5610*/  BRA.U !UP0, `(.L_x_10282) ;  /* 0x0000000108847547 */ /* 0x000fea000b800000 */
[----:B------:R-:W-:-:S09]  /*5620*/  UISETP.NE.AND UP0, UPT, UR4, 0x1d, UPT ;  /* 0x0000001d0400788c */ /* 0x000fd2000bf05270 */
[----:B------:R-:W-:Y:S05]  /*5630*/  BRA.U !UP0, `(.L_x_10283) ;  /* 0x0000000108707547 */ /* 0x000fea000b800000 */
[----:B------:R-:W-:-:S09]  /*5640*/  UISETP.NE.AND UP0, UPT, UR4, 0x2c, UPT ;  /* 0x0000002c0400788c */ /* 0x000fd2000bf05270 */
[----:B------:R-:W-:Y:S05]  /*5650*/  BRA.U UP0, `(.L_x_10262) ;  /* 0x0000000100207547 */ /* 0x000fea000b800000 */
[----:B------:R-:W3:Y:S01]  /*5660*/  LDG.E.U8 R4, desc[UR36][R4.64] ;  /* 0x0000002404047981 */ /* 0x000ee2000c1e1100 */
[----:B--2---:R-:W-:Y:S01]  /*5670*/  IMAD.MOV.U32 R3, RZ, RZ, 0x400000 ;  /* 0x00400000ff037424 */ /* 0x004fe200078e00ff */
[----:B---3--:R-:W-:-:S13]  /*5680*/  ISETP.NE.AND P0, PT, R4, RZ, PT ;  /* 0x000000ff0400720c */ /* 0x008fda0003f05270 */
[----:B------:R-:W-:Y:S05]  /*5690*/  @!P0 BRA `(.L_x_10263) ;  /* 0x00000000006c8947 */ /* 0x000fea0003800000 */
[----:B------:R-:W-:-:S13]  /*56a0*/  ISETP.NE.AND P0, PT, R4, 0xff, PT ;  /* 0x000000ff0400780c */ /* 0x000fda0003f05270 */
[----:B------:R-:W-:Y:S01]  /*56b0*/  @!P0 MOV R3, 0x7f800001 ;  /* 0x7f80000100038802 */ /* 0x000fe20000000f00 */
[----:B------:R-:W-:Y:S01]  /*56c0*/  @P0 IMAD.SHL.U32 R3, R4, 0x800000, RZ ;  /* 0x0080000004030824 */ /* 0x000fe200078e00ff */
[----:B------:R-:W-:Y:S06]  /*56d0*/  BRA `(.L_x_10263) ;  /* 0x00000000005c7947 */ /* 0x000fec0003800000 */
.L_x_10262:
        /* <DEDUP_REMOVED lines=16> */
.L_x_10284:
[----:B------:R-:W-:Y:S01]  /*57e0*/  IMAD.MOV.U32 R3, RZ, RZ, RZ ;  /* 0x000000ffff037224 */ /* 0x000fe200078e00ff */
[----:B------:R-:W-:Y:S06]  /*57f0*/  BRA `(.L_x_10263) ;  /* 0x0000000000147947 */ /* 0x000fec0003800000 */
.L_x_10283:
[----:B------:R-:W2:Y:S02]  /*5800*/  LDG.E.64 R4, desc[UR36][R4.64] ;  /* 0x0000002404047981 */ /* 0x000ea4000c1e1b00 */
[----:B--2---:R0:W1:Y:S02]  /*5810*/  I2F.U64 R3, R4 ;  /* 0x0000000400037312 */ /* 0x0040640000301000 */
[----:B01----:R-:W-:Y:S05]  /*5820*/  BRA `(.L_x_10263) ;  /* 0x0000000000087947 */ /* 0x003fea0003800000 */
.L_x_10282:
[----:B--2---:R-:W2:Y:S02]  /*5830*/  LDG.E R3, desc[UR36][R4.64] ;  /* 0x0000002404037981 */ /* 0x004ea4000c1e1900 */
[----:B--2---:R-:W-:-:S07]  /*5840*/  I2FP.F32.U32 R3, R3 ;  /* 0x0000000300037245 */ /* 0x004fce0000201000 */
.L_x_10263:
[----:B------:R-:W-:Y:S05]  /*5850*/  BSYNC.RECONVERGENT B6 ;  /* 0x0000000000067941 */ /* 0x000fea0003800200 */
.L_x_10257:
[----:B--23-5:R-:W-:Y:S01]  /*5860*/  FSETP.NEU.FTZ.AND P0, PT, R3, RZ, PT ;  /* 0x000000ff0300720b */ /* 0x02cfe20003f1d000 */
[----:B------:R-:W-:-:S12]  /*5870*/  BSSY.RECONVERGENT B1, `(.L_x_10285) ;  /* 0x000005b000017945 */ /* 0x000fd80003800200 */
[----:B------:R-:W-:Y:S05]  /*5880*/  @!P0 BRA `(.L_x_10286) ;  /* 0x0000000400588947 */ /* 0x000fea0003800000 */
[----:B------:R-:W-:Y:S01]  /*5890*/  FSETP.GEU.FTZ.AND P0, PT, R18, |R3|, PT ;  /* 0x400000031200720b */ /* 0x000fe20003f1e000 */
[----:B------:R-:W-:Y:S01]  /*58a0*/  BSSY.RECONVERGENT B0, `(.L_x_10287) ;  /* 0x000003e000007945 */ /* 0x000fe20003800200 */
[----:B------:R-:W-:-:S11]  /*58b0*/  MOV R0, R18 ;  /* 0x0000001200007202 */ /* 0x000fd60000000f00 */
[----:B------:R-:W-:Y:S05]  /*58c0*/  @!P0 BRA `(.L_x_10288) ;  /* 0x0000000000ec8947 */ /* 0x000fea0003800000 */
[----:B01----:R-:W-:-:S05]  /*58d0*/  FMUL.FTZ R5, |R3|, 8388608 ;  /* 0x4b00000003057820 */ /* 0x003fca0000410200 */
        /* <DEDUP_REMOVED lines=22> */
.L_x_10292:
[----:B------:R-:W-:Y:S01]  /*5a40*/  FSETP.GEU.FTZ.AND P0, PT, R4, -R9, PT ;  /* 0x800000090400720b */ /* 0x000fe20003f1e000 */
[----:B------:R-:W-:-:S12]  /*5a50*/  FADD.FTZ R7, R7, -1 ;  /* 0xbf80000007077421 */ /* 0x000fd80000010000 */
[----:B------:R-:W-:-:S07]  /*5a60*/  @!P0 FADD.FTZ R7, R7, -1 ;  /* 0xbf80000007078421 */ /* 0x000fce0000010000 */
.L_x_10291:
[----:B------:R-:W-:Y:S05]  /*5a70*/  BSYNC.RECONVERGENT B2 ;  /* 0x0000000000027941 */ /* 0x000fea0003800200 */
.L_x_10290:
[----:B------:R-:W-:Y:S01]  /*5a80*/  FFMA.FTZ R0, -R9, R7, R18 ;  /* 0x0000000709007223 */ /* 0x000fe20000010112 */
[----:B------:R-:W-:Y:S06]  /*5a90*/  BRA `(.L_x_10288) ;  /* 0x0000000000787947 */ /* 0x000fec0003800000 */
.L_x_10289:
[----:B------:R-:W-:Y:S01]  /*5aa0*/  LOP3.LUT R7, R5, 0xff800000, RZ, 0xc0, !PT ;  /* 0xff80000005077812 */ /* 0x000fe200078ec0ff */
[----:B------:R-:W-:Y:S01]  /*5ab0*/  BSSY.RECONVERGENT B2, `(.L_x_10293) ;  /* 0x000001a000027945 */ /* 0x000fe20003800200 */
[----:B------:R-:W-:Y:S02]  /*5ac0*/  ISETP.GT.U32.AND P2, PT, R18, 0x7f7fffff, PT ;  /* 0x7f7fffff1200780c */ /* 0x000fe40003f44070 */
[----:B------:R-:W-:Y:S01]  /*5ad0*/  FSETP.GT.FTZ.AND P1, PT, |R3|, RZ, PT ;  /* 0x000000ff0300720b */ /* 0x000fe20003f34200 */
[----:B------:R-:W-:-:S05]  /*5ae0*/  IMAD.IADD R0, R16, 0x1, -R7 ;  /* 0x0000000110007824 */ /* 0x000fca00078e0a07 */
[----:B------:R-:W-:Y:S02]  /*5af0*/  LOP3.LUT P0, R4, R0, 0xff800000, RZ, 0xc0, !PT ;  /* 0xff80000000047812 */ /* 0x000fe4000780c0ff */
[----:B------:R-:W-:-:S04]  /*5b00*/  FSEL R0, R7, +QNAN , !P2 ;  /* 0x7fffffff07007808 */ /* 0x000fc80005000000 */
[----:B------:R-:W-:Y:S01]  /*5b10*/  FSEL R8, R0, +QNAN , P1 ;  /* 0x7fffffff00087808 */ /* 0x000fe20000800000 */
[----:B------:R-:W-:-:S06]  /*5b20*/  IMAD.MOV.U32 R0, RZ, RZ, R2 ;  /* 0x000000ffff007224 */ /* 0x000fcc00078e0002 */
[----:B------:R-:W-:Y:S05]  /*5b30*/  @!P0 BRA `(.L_x_10294) ;  /* 0x0000000000448947 */ /* 0x000fea0003800000 */
[----:B------:R-:W-:-:S04]  /*5b40*/  LOP3.LUT R0, R5, 0x7fffff, RZ, 0xc0, !PT ;  /* 0x007fffff05007812 */ /* 0x000fc800078ec0ff */
[----:B------:R-:W-:Y:S02]  /*5b50*/  LOP3.LUT R9, R0, 0x3f800000, RZ, 0xfc, !PT ;  /* 0x3f80000000097812 */ /* 0x000fe400078efcff */
[----:B------:R-:W-:Y:S02]  /*5b60*/  MOV R0, R2 ;  /* 0x0000000200007202 */ /* 0x000fe40000000f00 */
[----:B------:R0:W1:Y:S05]  /*5b70*/  MUFU.RCP R10, R9 ;  /* 0x00000009000a7308 */ /* 0x00006a0000001000 */
.L_x_10295:
        /* <DEDUP_REMOVED lines=13> */
.L_x_10294:
[----:B------:R-:W-:Y:S05]  /*5c50*/  BSYNC.RECONVERGENT B2 ;  /* 0x0000000000027941 */ /* 0x000fea0003800200 */
.L_x_10293:
[----:B------:R-:W-:-:S04]  /*5c60*/  FMUL.FTZ R5, R0, 1.1920928955078125e-07 ;  /* 0x3400000000057820 */ /* 0x000fc80000410000 */
[----:B------:R-:W-:-:S07]  /*5c70*/  FMUL.FTZ R0, R8, R5 ;  /* 0x0000000508007220 */ /* 0x000fce0000410000 */
.L_x_10288:
[----:B------:R-:W-:Y:S05]  /*5c80*/  BSYNC.RECONVERGENT B0 ;  /* 0x0000000000007941 */ /* 0x000fea0003800200 */
.L_x_10287:
[----:B------:R-:W0:Y:S01]  /*5c90*/  LDC R6, c[0x0][0x594] ;  /* 0x00016500ff067b82 */ /* 0x000e220000000800 */
[C---:B------:R-:W-:Y:S01]  /*5ca0*/  FSETP.NAN.FTZ.AND P0, PT, |R0|.reuse, |R0|, PT ;  /* 0x400000000000720b */ /* 0x040fe20003f18200 */
[----:B------:R-:W2:Y:S01]  /*5cb0*/  MUFU.RCP R7, R3 ;  /* 0x0000000300077308 */ /* 0x000ea20000001000 */
[----:B01----:R-:W-:-:S04]  /*5cc0*/  LOP3.LUT R5, R0, 0x80000000, R6, 0xb8, !PT ;  /* 0x8000000000057812 */ /* 0x003fc800078eb806 */
        /* <DEDUP_REMOVED lines=10> */
[----:B------:R-:W0:Y:S02]  /*5d70*/  @P0 FRND.FTZ.FLOOR R5, R0 ;  /* 0x0000000000050307 */ /* 0x000e240000215000 */
[----:B0-----:R-:W-:-:S05]  /*5d80*/  @P0 FADD.FTZ R4, R0, -R5 ;  /* 0x8000000500040221 */ /* 0x001fca0000010000 */
[----:B------:R-:W-:Y:S01]  /*5d90*/  FSETP.GT.AND P1, PT, R4, 0.5, P0 ;  /* 0x3f0000000400780b */ /* 0x000fe20000724000 */
[----:B------:R-:W-:-:S05]  /*5da0*/  @!P0 FMUL.FTZ R4, R7, R6 ;  /* 0x0000000607048220 */ /* 0x000fca0000410000 */
[----:B------:R-:W-:-:S07]  /*5db0*/  @!P0 LOP3.LUT R4, RZ, 0x80000000, R4, 0xb8, !PT ;  /* 0x80000000ff048812 */ /* 0x000fce00078eb804 */
[----:B------:R-:W-:-:S05]  /*5dc0*/  @P1 FADD.FTZ R5, R5, 1 ;  /* 0x3f80000005051421 */ /* 0x000fca0000010000 */
[----:B------:R-:W-:Y:S01]  /*5dd0*/  @P0 MOV R4, R5 ;  /* 0x0000000500040202 */ /* 0x000fe20000000f00 */
[----:B------:R-:W-:Y:S06]  /*5de0*/  BRA `(.L_x_10296) ;  /* 0x00000000000c7947 */ /* 0x000fec0003800000 */
.L_x_10286:
[----:B------:R-:W0:Y:S01]  /*5df0*/  MUFU.RCP R3, R3 ;  /* 0x0000000300037308 */ /* 0x000e220000001000 */
[----:B------:R-:W0:Y:S02]  /*5e00*/  LDCU UR4, c[0x0][0x594] ;  /* 0x0000b280ff0477ac */ /* 0x000e240008000800 */
[----:B01----:R-:W-:-:S07]  /*5e10*/  FMUL.FTZ R4, R3, UR4 ;  /* 0x0000000403047c20 */ /* 0x003fce0008410000 */
.L_x_10296:
[----:B------:R-:W-:Y:S05]  /*5e20*/  BSYNC.RECONVERGENT B1 ;  /* 0x0000000000017941 */ /* 0x000fea0003800200 */
.L_x_10285:
        /* <DEDUP_REMOVED lines=17> */
.L_x_10300:
[----:B------:R-:W0:Y:S02]  /*5f40*/  F2I.S64.TRUNC R4, R4 ;  /* 0x0000000400047311 */ /* 0x000e24000020d900 */
[----:B0-----:R-:W-:-:S05]  /*5f50*/  IMAD.MOV.U32 R3, RZ, RZ, R4 ;  /* 0x000000ffff037224 */ /* 0x001fca00078e0004 */
[----:B------:R0:W-:Y:S01]  /*5f60*/  STG.E.U8 desc[UR36][R8.64], R3 ;  /* 0x0000000308007986 */ /* 0x0001e2000c101124 */
[----:B------:R-:W-:Y:S05]  /*5f70*/  BRA `(.L_x_10302) ;  /* 0x0000000c00287947 */ /* 0x000fea0003800000 */
.L_x_10299:
        /* <DEDUP_REMOVED lines=9> */
.L_x_10304:
[----:B------:R-:W0:Y:S02]  /*6010*/  F2I.FTZ.TRUNC.NTZ R3, R4 ;  /* 0x0000000400037305 */ /* 0x000e24000021f100 */
[----:B0-----:R3:W-:Y:S01]  /*6020*/  STG.E desc[UR36][R8.64], R3 ;  /* 0x0000000308007986 */ /* 0x0017e2000c101924 */
[----:B------:R-:W-:Y:S05]  /*6030*/  BRA `(.L_x_10302) ;  /* 0x0000000800f87947 */ /* 0x000fea0003800000 */
.L_x_10303:
[----:B------:R-:W0:Y:S02]  /*6040*/  F2I.FTZ.TRUNC.NTZ R3, R4 ;  /* 0x0000000400037305 */ /* 0x000e24000021f100 */
[----:B0-----:R2:W-:Y:S01]  /*6050*/  STG.E.U16 desc[UR36][R8.64], R3 ;  /* 0x0000000308007986 */ /* 0x0015e2000c101524 */
[----:B------:R-:W-:Y:S05]  /*6060*/  BRA `(.L_x_10302) ;  /* 0x0000000800ec7947 */ /* 0x000fea0003800000 */
.L_x_10298:
        /* <DEDUP_REMOVED lines=8> */
.L_x_10306:
[----:B------:R-:W-:-:S05]  /*60f0*/  F2FP.F16.F32.PACK_AB R4, RZ, R4 ;  /* 0x00000004ff04723e */ /* 0x000fca00000000ff */
[----:B------:R0:W-:Y:S01]  /*6100*/  STG.E.U16 desc[UR36][R8.64], R4 ;  /* 0x0000000408007986 */ /* 0x0001e2000c101524 */
[----:B------:R-:W-:Y:S05]  /*6110*/  BRA `(.L_x_10302) ;  /* 0x0000000800c07947 */ /* 0x000fea0003800000 */
.L_x_10305:
        /* <DEDUP_REMOVED lines=9> */
.L_x_10308:
[----:B------:R-:W-:-:S04]  /*61b0*/  F2FP.F16.F32.PACK_AB R3, RZ, R4 ;  /* 0x00000004ff03723e */ /* 0x000fc800000000ff */
[----:B------:R-:W-:-:S05]  /*61c0*/  PRMT R3, R3, 0x5410, RZ ;  /* 0x0000541003037816 */ /* 0x000fca00000000ff */
[----:B------:R0:W-:Y:S01]  /*61d0*/  STG.E desc[UR36][R8.64], R3 ;  /* 0x0000000308007986 */ /* 0x0001e2000c101924 */
[----:B------:R-:W-:Y:S05]  /*61e0*/  BRA `(.L_x_10302) ;  /* 0x00000008008c7947 */ /* 0x000fea0003800000 */
.L_x_10307:
[----:B------:R-:W-:-:S06]  /*61f0*/  FMUL.FTZ R4, R4, 1 ;  /* 0x3f80000004047820 */ /* 0x000fcc0000410000 */
[----:B------:R-:W0:Y:S02]  /*6200*/  F2F.F64.F32 R4, R4 ;  /* 0x0000000400047310 */ /* 0x000e240000201800 */
[----:B0-----:R0:W-:Y:S01]  /*6210*/  STG.E.64 desc[UR36][R8.64], R4 ;  /* 0x0000000408007986 */ /* 0x0011e2000c101b24 */
[----:B------:R-:W-:Y:S05]  /*6220*/  BRA `(.L_x_10302) ;  /* 0x00000008007c7947 */ /* 0x000fea0003800000 */
.L_x_10297:
        /* <DEDUP_REMOVED lines=13> */
.L_x_10312:
        /* <DEDUP_REMOVED lines=16> */
.L_x_10315:
[----:B------:R-:W-:-:S04]  /*6400*/  SHF.R.U32.HI R4, RZ, 0x18, R4 ;  /* 0x00000018ff047819 */ /* 0x000fc80000011604 */
[----:B------:R-:W-:-:S04]  /*6410*/  LOP3.LUT R3, R3, 0x80, R4, 0xf8, !PT ;  /* 0x0000008003037812 */ /* 0x000fc800078ef804 */
[----:B------:R-:W-:-:S07]  /*6420*/  PRMT R0, R3, 0x7610, R0 ;  /* 0x0000761003007816 */ /* 0x000fce0000000000 */
.L_x_10314:
[----:B------:R-:W-:Y:S05]  /*6430*/  BSYNC.RECONVERGENT B0 ;  /* 0x0000000000007941 */ /* 0x000fea0003800200 */
.L_x_10313:
[----:B------:R0:W-:Y:S01]  /*6440*/  STG.E.U8 desc[UR36][R8.64], R0 ;  /* 0x0000000008007986 */ /* 0x0001e2000c101124 */
[----:B------:R-:W-:Y:S05]  /*6450*/  BRA `(.L_x_10302) ;  /* 0x0000000400f07947 */ /* 0x000fea0003800000 */
.L_x_10311:
        /* <DEDUP_REMOVED lines=16> */
.L_x_10318:
[----:B------:R-:W-:-:S04]  /*6560*/  SHF.R.U32.HI R4, RZ, 0x18, R4 ;  /* 0x00000018ff047819 */ /* 0x000fc80000011604 */
[----:B------:R-:W-:-:S04]  /*6570*/  LOP3.LUT R3, R3, 0x80, R4, 0xf8, !PT ;  /* 0x0000008003037812 */ /* 0x000fc800078ef804 */
[----:B------:R-:W-:-:S07]  /*6580*/  PRMT R0, R3, 0x7610, R0 ;  /* 0x0000761003007816 */ /* 0x000fce0000000000 */
.L_x_10317:
[----:B------:R-:W-:Y:S05]  /*6590*/  BSYNC.RECONVERGENT B0 ;  /* 0x0000000000007941 */ /* 0x000fea0003800200 */
.L_x_10316:
[----:B------:R0:W-:Y:S01]  /*65a0*/  STG.E.U8 desc[UR36][R8.64], R0 ;  /* 0x0000000008007986 */ /* 0x0001e2000c101124 */
[----:B------:R-:W-:Y:S05]  /*65b0*/  BRA `(.L_x_10302) ;  /* 0x0000000400987947 */ /* 0x000fea0003800000 */
.L_x_10310:
        /* <DEDUP_REMOVED lines=21> */
.L_x_10320:
[----:B------:R-:W0:Y:S02]  /*6710*/  F2I.U64.TRUNC R4, R4 ;  /* 0x0000000400047311 */ /* 0x000e24000020d800 */
[----:B0-----:R0:W-:Y:S01]  /*6720*/  STG.E.64 desc[UR36][R8.64], R4 ;  /* 0x0000000408007986 */ /* 0x0011e2000c101b24 */
[----:B------:R-:W-:Y:S05]  /*6730*/  BRA `(.L_x_10302) ;  /* 0x0000000400387947 */ /* 0x000fea0003800000 */
.L_x_10319:
[----:B------:R-:W0:Y:S02]  /*6740*/  F2I.FTZ.U32.TRUNC.NTZ R3, R4 ;  /* 0x0000000400037305 */ /* 0x000e24000021f000 */
[----:B0-----:R0:W-:Y:S01]  /*6750*/  STG.E desc[UR36][R8.64], R3 ;  /* 0x0000000308007986 */ /* 0x0011e2000c101924 */
[----:B------:R-:W-:Y:S05]  /*6760*/  BRA `(.L_x_10302) ;  /* 0x00000004002c7947 */ /* 0x000fea0003800000 */
.L_x_10309:
        /* <DEDUP_REMOVED lines=10> */
.L_x_10322:
[----:B------:R-:W-:Y:S01]  /*6810*/  FMUL.FTZ R4, R4, 1 ;  /* 0x3f80000004047820 */ /* 0x000fe20000410000 */
[----:B------:R-:W-:-:S05]  /*6820*/  CS2R R6, SRZ ;  /* 0x0000000000067805 */ /* 0x000fca000001ff00 */
[----:B------:R-:W0:Y:S02]  /*6830*/  F2F.F64.F32 R4, R4 ;  /* 0x0000000400047310 */ /* 0x000e240000201800 */
[----:B0-----:R0:W-:Y:S01]  /*6840*/  STG.E.128 desc[UR36][R8.64], R4 ;  /* 0x0000000408007986 */ /* 0x0011e2000c101d24 */
[----:B------:R-:W-:Y:S05]  /*6850*/  BRA `(.L_x_10302) ;  /* 0x0000000000f07947 */ /* 0x000fea0003800000 */
.L_x_10321:
[----:B------:R-:W-:-:S09]  /*6860*/  UISETP.NE.AND UP0, UPT, UR4, 0xf, UPT ;  /* 0x0000000f0400788c */ /* 0x000fd2000bf05270 */
[----:B------:R-:W-:Y:S05]  /*6870*/  BRA.U !UP0, `(.L_x_10323) ;  /* 0x0000000108e07547 */ /* 0x000fea000b800000 */
[----:B------:R-:W-:-:S09]  /*6880*/  UISETP.NE.AND UP0, UPT, UR4, 0x17, UPT ;  /* 0x000000170400788c */ /* 0x000fd2000bf05270 */
[----:B------:R-:W-:Y:S05]  /*6890*/  BRA.U !UP0, `(.L_x_10324) ;  /* 0x00000001088c7547 */ /* 0x000fea000b800000 */
[----:B------:R-:W-:-:S09]  /*68a0*/  UISETP.NE.AND UP0, UPT, UR4, 0x18, UPT ;  /* 0x000000180400788c */ /* 0x000fd2000bf05270 */
[----:B------:R-:W-:Y:S05]  /*68b0*/  BRA.U !UP0, `(.L_x_10325) ;  /* 0x0000000108447547 */ /* 0x000fea000b800000 */
.L_x_10301:
        /* <DEDUP_REMOVED lines=16> */
.L_x_10326:
[----:B------:R-:W-:Y:S05]  /*69c0*/  BRA `(.L_x_10302) ;  /* 0x0000000000947947 */ /* 0x000fea0003800000 */
.L_x_10325:
        /* <DEDUP_REMOVED lines=12> */
.L_x_10328:
[----:B------:R-:W-:Y:S05]  /*6a90*/  BSYNC.RECONVERGENT B0 ;  /* 0x0000000000007941 */ /* 0x000fea0003800200 */
.L_x_10327:
[----:B------:R-:W-:-:S05]  /*6aa0*/  LOP3.LUT R3, R0, 0x80, R5, 0xf8, !PT ;  /* 0x0000008000037812 */ /* 0x000fca00078ef805 */
[----:B------:R0:W-:Y:S01]  /*6ab0*/  STG.E.U8 desc[UR36][R8.64], R3 ;  /* 0x0000000308007986 */ /* 0x0001e2000c101124 */
[----:B------:R-:W-:Y:S05]  /*6ac0*/  BRA `(.L_x_10302) ;  /* 0x0000000000547947 */ /* 0x000fea0003800000 */
.L_x_10324:
        /* <DEDUP_REMOVED lines=11> */
.L_x_10330:
[----:B------:R-:W-:Y:S01]  /*6b80*/  IMAD.MOV.U32 R0, RZ, RZ, 0x7f ;  /* 0x0000007fff007424 */ /* 0x000fe200078e00ff */
[----:B------:R-:W-:-:S04]  /*6b90*/  ISETP.GT.U32.AND P0, PT, R5, 0x7f800000, PT ;  /* 0x7f8000000500780c */ /* 0x000fc80003f04070 */
[----:B------:R-:W-:-:S09]  /*6ba0*/  SEL R0, R0, 0x7c, P0 ;  /* 0x0000007c00007807 */ /* 0x000fd20000000000 */
.L_x_10331:
[----:B------:R-:W-:Y:S05]  /*6bb0*/  BSYNC.RECONVERGENT B0 ;  /* 0x0000000000007941 */ /* 0x000fea0003800200 */
.L_x_10329:
[----:B------:R-:W-:-:S04]  /*6bc0*/  SHF.R.U32.HI R3, RZ, 0x18, R4 ;  /* 0x00000018ff037819 */ /* 0x000fc80000011604 */
[----:B------:R-:W-:-:S05]  /*6bd0*/  LOP3.LUT R3, R0, 0x80, R3, 0xf8, !PT ;  /* 0x0000008000037812 */ /* 0x000fca00078ef803 */
[----:B------:R0:W-:Y:S01]  /*6be0*/  STG.E.U8 desc[UR36][R8.64], R3 ;  /* 0x0000000308007986 */ /* 0x0001e2000c101124 */
[----:B------:R-:W-:Y:S05]  /*6bf0*/  BRA `(.L_x_10302) ;  /* 0x0000000000087947 */ /* 0x000fea0003800000 */
.L_x_10323:
[----:B------:R-:W-:-:S05]  /*6c00*/  F2FP.BF16.F32.PACK_AB R4, RZ, R4 ;  /* 0x00000004ff04723e */ /* 0x000fca00000010ff */
[----:B------:R0:W-:Y:S02]  /*6c10*/  STG.E.U16 desc[UR36][R8.64], R4 ;  /* 0x0000000408007986 */ /* 0x0001e4000c101524 */
.L_x_10302:
[----:B------:R-:W-:-:S07]  /*6c20*/  IADD3 R17, PT, PT, R17, 0x80, RZ ;  /* 0x0000008011117810 */ /* 0x000fce0007ffe0ff */
.L_x_10255:
[----:B------:R-:W-:Y:S05]  /*6c30*/  BSYNC.RECONVERGENT B7 ;  /* 0x0000000000077941 */ /* 0x000fea0003800200 */
.L_x_10254:
[----:B------:R-:W5:Y:S01]  /*6c40*/  LDCU UR4, c[0x0][0x380] ;  /* 0x00007000ff0477ac */ /* 0x000f620008000800 */
[----:B------:R-:W-:Y:S01]  /*6c50*/  BSSY.RECONVERGENT B7, `(.L_x_10332) ;  /* 0x0000358000077945 */ /* 0x000fe20003800200 */
[----:B-----5:R-:W-:-:S13]  /*6c60*/  ISETP.GE.AND P0, PT, R17, UR4, PT ;  /* 0x0000000411007c0c */ /* 0x020fda000bf06270 */
[----:B------:R-:W-:Y:S05]  /*6c70*/  @P0 BRA `(.L_x_10333) ;  /* 0x0000003400540947 */ /* 0x000fea0003800000 */
[----:B------:R-:W5:Y:S01]  /*6c80*/  LDCU UR4, c[0x0][0x388] ;  /* 0x00007100ff0477ac */ /* 0x000f620008000800 */
[----:B0--34-:R-:W-:Y:S02]  /*6c90*/  IMAD.MOV.U32 R0, RZ, RZ, RZ ;  /* 0x000000ffff007224 */ /* 0x019fe400078e00ff */
[----:B------:R-:W-:Y:S01]  /*6ca0*/  IMAD.MOV.U32 R19, RZ, RZ, RZ ;  /* 0x000000ffff137224 */ /* 0x000fe200078e00ff */
[----:B-----5:R-:W-:-:S09]  /*6cb0*/  UISETP.NE.AND UP0, UPT, UR4, URZ, UPT ;  /* 0x000000ff0400728c */ /* 0x020fd2000bf05270 */
[----:B------:R-:W-:Y:S05]  /*6cc0*/  BRA.U !UP0, `(.L_x_10334) ;  /* 0x0000001108ac7547 */ /* 0x000fea000b800000 */
[----:B------:R-:W0:Y:S01]  /*6cd0*/  LDCU.64 UR4, c[0x0][0x390] ;  /* 0x00007200ff0477ac */ /* 0x000e220008000a00 */
[----:B-1----:R-:W-:Y:S01]  /*6ce0*/  MOV R4, RZ ;  /* 0x000000ff00047202 */ /* 0x002fe20000000f00 */
[----:B------:R-:W-:Y:S01]  /*6cf0*/  IMAD.MOV.U32 R5, RZ, RZ, R17 ;  /* 0x000000ffff057224 */ /* 0x000fe200078e0011 */
        /* <DEDUP_REMOVED lines=296> */
.L_x_10334:
[----:B------:R-:W1:Y:S01]  /*7f80*/  LDCU.64 UR6, c[0x0][0x588] ;  /* 0x0000b100ff0677ac */ /* 0x000e620008000a00 */
[----:B------:R-:W-:Y:S01]  /*7f90*/  BSSY.RECONVERGENT B6, `(.L_x_10335) ;  /* 0x00000e6000067945 */ /* 0x000fe20003800200 */
        /* <DEDUP_REMOVED lines=14> */
[----:B--2---:R-:W0:Y:S01]  /*8080*/  I2F.S16 R3, R3 ;  /* 0x0000000300037306 */ /* 0x004e220000101400 */
[----:B------:R-:W-:Y:S05]  /*8090*/  BRA `(.L_x_10341) ;  /* 0x0000000c00547947 */ /* 0x000fea0003800000 */
.L_x_10339:
[----:B--2---:R-:W2:Y:S02]  /*80a0*/  LDG.E.U8 R3, desc[UR36][R4.64] ;  /* 0x0000002404037981 */ /* 0x004ea4000c1e1100 */
[----:B--2---:R-:W-:Y:S01]  /*80b0*/  I2FP.F32.U32 R3, R3 ;  /* 0x0000000300037245 */ /* 0x004fe20000201000 */
[----:B------:R-:W-:Y:S06]  /*80c0*/  BRA `(.L_x_10341) ;  /* 0x0000000c00487947 */ /* 0x000fec0003800000 */
.L_x_10338:
        /* <DEDUP_REMOVED lines=8> */
[----:B-12---:R-:W-:Y:S05]  /*8150*/  BRA `(.L_x_10341) ;  /* 0x0000000c00247947 */ /* 0x006fea0003800000 */
.L_x_10343:
[----:B--2---:R-:W2:Y:S02]  /*8160*/  LDG.E R3, desc[UR36][R4.64] ;  /* 0x0000002404037981 */ /* 0x004ea4000c1e1900 */
[----:B--2---:R-:W-:Y:S01]  /*8170*/  I2FP.F32.S32 R3, R3 ;  /* 0x0000000300037245 */ /* 0x004fe20000201400 */
[----:B------:R-:W-:Y:S06]  /*8180*/  BRA `(.L_x_10341) ;  /* 0x0000000c00187947 */ /* 0x000fec0003800000 */
.L_x_10342:
[----:B--2---:R-:W2:Y:S02]  /*8190*/  LDG.E.U16 R3, desc[UR36][R4.64] ;  /* 0x0000002404037981 */ /* 0x004ea4000c1e1500 */
[----:B--2---:R-:W1:Y:S01]  /*81a0*/  I2F.S16 R3, R3 ;  /* 0x0000000300037306 */ /* 0x004e620000101400 */
[----:B------:R-:W-:Y:S05]  /*81b0*/  BRA `(.L_x_10341) ;  /* 0x0000000c000c7947 */ /* 0x000fea0003800000 */
.L_x_10337:
        /* <DEDUP_REMOVED lines=8> */
.L_x_10345:
[----:B--2---:R-:W2:Y:S02]  /*8240*/  LDG.E.U16 R3, desc[UR36][R4.64] ;  /* 0x0000002404037981 */ /* 0x004ea4000c1e1500 */
[----:B--2---:R-:W-:Y:S01]  /*8250*/  HADD2.F32 R3, -RZ, R3.H0_H0 ;  /* 0x20000003ff037230 */ /* 0x004fe20000004100 */
[----:B------:R-:W-:Y:S06]  /*8260*/  BRA `(.L_x_10341) ;  /* 0x0000000800e07947 */ /* 0x000fec0003800000 */
.L_x_10344:
        /* <DEDUP_REMOVED lines=8> */
.L_x_10347:
[----:B--2---:R-:W2:Y:S02]  /*82f0*/  LDG.E.U16 R3, desc[UR36][R4.64] ;  /* 0x0000002404037981 */ /* 0x004ea4000c1e1500 */
[----:B--2---:R-:W-:Y:S01]  /*8300*/  HADD2.F32 R3, -RZ, R3.H0_H0 ;  /* 0x20000003ff037230 */ /* 0x004fe20000004100 */
[----:B------:R-:W-:Y:S06]  /*8310*/  BRA `(.L_x_10341) ;  /* 0x0000000800b47947 */ /* 0x000fec0003800000 */
.L_x_10346:
        /* <DEDUP_REMOVED lines=11> */
.L_x_10336:
        /* <DEDUP_REMOVED lines=12> */
.L_x_10350:
        /* <DEDUP_REMOVED lines=11> */
.L_x_10349:
[----:B------:R-:W-:-:S09]  /*8540*/  UISETP.NE.AND UP0, UPT, UR4, 0xf, UPT ;  /* 0x0000000f0400788c */ /* 0x000fd2000bf05270 */
[----:B------:R-:W-:Y:S05]  /*8550*/  BRA.U !UP0, `(.L_x_10351) ;  /* 0x0000000108907547 */ /* 0x000fea000b800000 */
[----:B------:R-:W-:-:S09]  /*8560*/  UISETP.NE.AND UP0, UPT, UR4, 0x17, UPT ;  /* 0x000000170400788c */ /* 0x000fd2000bf05270 */
[----:B------:R-:W-:Y:S05]  /*8570*/  BRA.U !UP0, `(.L_x_10352) ;  /* 0x0000000108547547 */ /* 0x000fea000b800000 */
[----:B------:R-:W-:-:S09]  /*8580*/  UISETP.NE.AND UP0, UPT, UR4, 0x18, UPT ;  /* 0x000000180400788c */ /* 0x000fd2000bf05270 */
[----:B------:R-:W-:Y:S05]  /*8590*/  BRA.U UP0, `(.L_x_10340) ;  /* 0x0000000500b87547 */ /* 0x000fea000b800000 */
[----:B--2---:R-:W2:Y:S01]  /*85a0*/  LDG.E.U8 R3, desc[UR36][R4.64] ;  /* 0x0000002404037981 */ /* 0x004ea2000c1e1100 */
        /* <DEDUP_REMOVED lines=18> */
.L_x_10352:
        /* <DEDUP_REMOVED lines=13> */
.L_x_10351:
[----:B--2---:R-:W2:Y:S02]  /*87a0*/  LDG.E.U16 R3, desc[UR36][R4.64] ;  /* 0x0000002404037981 */ /* 0x004ea4000c1e1500 */
[----:B--2---:R-:W-:Y:S01]  /*87b0*/  IMAD.U32 R3, R3, 0x10000, RZ ;  /* 0x0001000003037824 */ /* 0x004fe200078e00ff */
[----:B------:R-:W-:Y:S06]  /*87c0*/  BRA `(.L_x_10341) ;  /* 0x0000000400887947 */ /* 0x000fec0003800000 */
.L_x_10348:
        /* <DEDUP_REMOVED lines=11> */
.L_x_10355:
[----:B------:R-:W3:Y:S01]  /*8880*/  LDG.E.U8 R4, desc[UR36][R4.64] ;  /* 0x0000002404047981 */ /* 0x000ee2000c1e1100 */
[----:B--2---:R-:W-:Y:S02]  /*8890*/  MOV R3, RZ ;  /* 0x000000ff00037202 */ /* 0x004fe40000000f00 */
        /* <DEDUP_REMOVED lines=18> */
.L_x_10357:
[----:B------:R-:W-:Y:S05]  /*89c0*/  BSYNC.RECONVERGENT B0 ;  /* 0x0000000000007941 */ /* 0x000fea0003800200 */
.L_x_10356:
[----:B------:R-:W-:Y:S01]  /*89d0*/  IMAD.SHL.U32 R0, R0, 0x100000, RZ ;  /* 0x0010000000007824 */ /* 0x000fe200078e00ff */
[----:B------:R-:W-:-:S04]  /*89e0*/  LEA R3, R3, 0x3b800000, 0x17 ;  /* 0x3b80000003037811 */ /* 0x000fc800078eb8ff */
[----:B------:R-:W-:Y:S01]  /*89f0*/  LOP3.LUT R3, R3, R0, R7, 0xfe, !PT ;  /* 0x0000000003037212 */ /* 0x000fe200078efe07 */
[----:B------:R-:W-:Y:S06]  /*8a00*/  BRA `(.L_x_10341) ;  /* 0x0000000000f87947 */ /* 0x000fec0003800000 */
.L_x_10354:
[----:B------:R-:W3:Y:S01]  /*8a10*/  LDG.E.U8 R4, desc[UR36][R4.64] ;  /* 0x0000002404047981 */ /* 0x000ee2000c1e1100 */
[----:B--2---:R-:W-:Y:S01]  /*8a20*/  IMAD.MOV.U32 R3, RZ, RZ, RZ ;  /* 0x000000ffff037224 */ /* 0x004fe200078e00ff */
[----:B---3--:R-:W-:-:S13]  /*8a30*/  ISETP.NE.AND P0, PT, R4, RZ, PT ;  /* 0x000000ff0400720c */ /* 0x008fda0003f05270 */
        /* <DEDUP_REMOVED lines=17> */
.L_x_10359:
[----:B------:R-:W-:Y:S05]  /*8b50*/  BSYNC.RECONVERGENT B0 ;  /* 0x0000000000007941 */ /* 0x000fea0003800200 */
.L_x_10358:
[----:B------:R-:W-:Y:S02]  /*8b60*/  SHF.L.U32 R0, R0, 0x15, RZ ;  /* 0x0000001500007819 */ /* 0x000fe400000006ff */
[----:B------:R-:W-:-:S04]  /*8b70*/  LEA R3, R3, 0x37800000, 0x17 ;  /* 0x3780000003037811 */ /* 0x000fc800078eb8ff */
[----:B------:R-:W-:Y:S01]  /*8b80*/  LOP3.LUT R3, R3, R0, R7, 0xfe, !PT ;  /* 0x0000000003037212 */ /* 0x000fe200078efe07 */
[----:B------:R-:W-:Y:S06]  /*8b90*/  BRA `(.L_x_10341) ;  /* 0x0000000000947947 */ /* 0x000fec0003800000 */
.L_x_10353:
        /* <DEDUP_REMOVED lines=11> */
[----:B------:R-:W-:Y:S01]  /*8c50*/  @!P0 IMAD.MOV.U32 R3, RZ, RZ, 0x7f800001 ;  /* 0x7f800001ff038424 */ /* 0x000fe200078e00ff */
[----:B------:R-:W-:Y:S01]  /*8c60*/  @P0 SHF.L.U32 R3, R4, 0x17, RZ ;  /* 0x0000001704030819 */ /* 0x000fe200000006ff */
[----:B------:R-:W-:Y:S06]  /*8c70*/  BRA `(.L_x_10341) ;  /* 0x00000000005c7947 */ /* 0x000fec0003800000 */
.L_x_10340:
        /* <DEDUP_REMOVED lines=16> */
.L_x_10362:
[----:B------:R-:W-:Y:S01]  /*8d80*/  IMAD.MOV.U32 R3, RZ, RZ, RZ ;  /* 0x000000ffff037224 */ /* 0x000fe200078e00ff */
[----:B------:R-:W-:Y:S06]  /*8d90*/  BRA `(.L_x_10341) ;  /* 0x0000000000147947 */ /* 0x000fec0003800000 */
.L_x_10361:
[----:B------:R-:W2:Y:S02]  /*8da0*/  LDG.E.64 R4, desc[UR36][R4.64] ;  /* 0x0000002404047981 */ /* 0x000ea4000c1e1b00 */
[----:B--2---:R0:W1:Y:S02]  /*8db0*/  I2F.U64 R3, R4 ;  /* 0x0000000400037312 */ /* 0x0040640000301000 */
[----:B01----:R-:W-:Y:S05]  /*8dc0*/  BRA `(.L_x_10341) ;  /* 0x0000000000087947 */ /* 0x003fea0003800000 */
.L_x_10360:
[----:B--2---:R-:W2:Y:S02]  /*8dd0*/  LDG.E R3, desc[UR36][R4.64] ;  /* 0x0000002404037981 */ /* 0x004ea4000c1e1900 */
[----:B--2---:R-:W-:-:S07]  /*8de0*/  I2FP.F32.U32 R3, R3 ;  /* 0x0000000300037245 */ /* 0x004fce0000201000 */
.L_x_10341:
[----:B------:R-:W-:Y:S05]  /*8df0*/  BSYNC.RECONVERGENT B6 ;  /* 0x0000000000067941 */ /* 0x000fea0003800200 */
.L_x_10335:
[----:B01---5:R-:W-:Y:S01]  /*8e00*/  FSETP.NEU.FTZ.AND P0, PT, R3, RZ, PT ;  /* 0x000000ff0300720b */ /* 0x023fe20003f1d000 */
[----:B------:R-:W-:-:S12]  /*8e10*/  BSSY.RECONVERGENT B1, `(.L_x_10363) ;  /* 0x000005b000017945 */ /* 0x000fd80003800200 */
[----:B------:R-:W-:Y:S05]  /*8e20*/  @!P0 BRA `(.L_x_10364) ;  /* 0x0000000400588947 */ /* 0x000fea0003800000 */
[----:B------:R-:W-:Y:S01]  /*8e30*/  FSETP.GEU.FTZ.AND P0, PT, R18, |R3|, PT ;  /* 0x400000031200720b */ /* 0x000fe20003f1e000 */
[----:B------:R-:W-:Y:S01]  /*8e40*/  BSSY.RECONVERGENT B0, `(.L_x_10365) ;  /* 0x000003e000007945 */ /* 0x000fe20003800200 */
[----:B------:R-:W-:-:S11]  /*8e50*/  IMAD.MOV.U32 R0, RZ, RZ, R18 ;  /* 0x000000ffff007224 */ /* 0x000fd600078e0012 */
[----:B------:R-:W-:Y:S05]  /*8e60*/  @!P0 BRA `(.L_x_10366) ;  /* 0x0000000000ec8947 */ /* 0x000fea0003800000 */
[----:B--23--:R-:W-:-:S05]  /*8e70*/  FMUL.FTZ R5, |R3|, 8388608 ;  /* 0x4b00000003057820 */ /* 0x00cfca0000410200 */
        /* <DEDUP_REMOVED lines=22> */
.L_x_10370:
[----:B------:R-:W-:Y:S01]  /*8fe0*/  FSETP.GEU.FTZ.AND P0, PT, R4, -R9, PT ;  /* 0x800000090400720b */ /* 0x000fe20003f1e000 */
[----:B------:R-:W-:-:S12]  /*8ff0*/  FADD.FTZ R7, R7, -1 ;  /* 0xbf80000007077421 */ /* 0x000fd80000010000 */
[----:B------:R-:W-:-:S07]  /*9000*/  @!P0 FADD.FTZ R7, R7, -1 ;  /* 0xbf80000007078421 */ /* 0x000fce0000010000 */
.L_x_10369:
[----:B------:R-:W-:Y:S05]  /*9010*/  BSYNC.RECONVERGENT B2 ;  /* 0x0000000000027941 */ /* 0x000fea0003800200 */
.L_x_10368:
[----:B------:R-:W-:Y:S01]  /*9020*/  FFMA.FTZ R0, -R9, R7, R18 ;  /* 0x0000000709007223 */ /* 0x000fe20000010112 */
[----:B------:R-:W-:Y:S06]  /*9030*/  BRA `(.L_x_10366) ;  /* 0x0000000000787947 */ /* 0x000fec0003800000 */
.L_x_10367:
        /* <DEDUP_REMOVED lines=14> */
.L_x_10373:
        /* <DEDUP_REMOVED lines=13> */
.L_x_10372:
[----:B------:R-:W-:Y:S05]  /*91f0*/  BSYNC.RECONVERGENT B2 ;  /* 0x0000000000027941 */ /* 0x000fea0003800200 */
.L_x_10371:
[----:B------:R-:W-:-:S04]  /*9200*/  FMUL.FTZ R5, R0, 1.1920928955078125e-07 ;  /* 0x3400000000057820 */ /* 0x000fc80000410000 */
[----:B------:R-:W-:-:S07]  /*9210*/  FMUL.FTZ R0, R8, R5 ;  /* 0x0000000508007220 */ /* 0x000fce0000410000 */
.L_x_10366:
[----:B------:R-:W-:Y:S05]  /*9220*/  BSYNC.RECONVERGENT B0 ;  /* 0x0000000000007941 */ /* 0x000fea0003800200 */
.L_x_10365:
[----:B------:R-:W2:Y:S01]  /*9230*/  LDC R6, c[0x0][0x594] ;  /* 0x00016500ff067b82 */ /* 0x000ea20000000800 */
[C---:B------:R-:W-:Y:S01]  /*9240*/  FSETP.NAN.FTZ.AND P0, PT, |R0|.reuse, |R0|, PT ;  /* 0x400000000000720b */ /* 0x040fe20003f18200 */
[----:B------:R-:W1:Y:S01]  /*9250*/  MUFU.RCP R7, R3 ;  /* 0x0000000300077308 */ /* 0x000e620000001000 */
[----:B--23--:R-:W-:-:S04]  /*9260*/  LOP3.LUT R5, R0, 0x80000000, R6, 0xb8, !PT ;  /* 0x8000000000057812 */ /* 0x00cfc800078eb806 */
        /* <DEDUP_REMOVED lines=18> */
.L_x_10364:
[----:B------:R-:W2:Y:S01]  /*9390*/  MUFU.RCP R3, R3 ;  /* 0x0000000300037308 */ /* 0x000ea20000001000 */
[----:B------:R-:W2:Y:S02]  /*93a0*/  LDCU UR4, c[0x0][0x594] ;  /* 0x0000b280ff0477ac */ /* 0x000ea40008000800 */
[----:B--23--:R-:W-:-:S07]  /*93b0*/  FMUL.FTZ R4, R3, UR4 ;  /* 0x0000000403047c20 */ /* 0x00cfce0008410000 */
.L_x_10374:
[----:B------:R-:W-:Y:S05]  /*93c0*/  BSYNC.RECONVERGENT B1 ;  /* 0x0000000000017941 */ /* 0x000fea0003800200 */
.L_x_10363:
[----:B------:R-:W1:Y:S01]  /*93d0*/  LDCU.64 UR6, c[0x0][0x580] ;  /* 0x0000b000ff0677ac */ /* 0x000e620008000a00 */
[----:B------:R-:W-:-:S04]  /*93e0*/  UPRMT UR4, UR40, 0x9910, URZ ;  /* 0x0000991028047896 */ /* 0x000fc800080000ff */
[----:B------:R-:W-:Y:S01]  /*93f0*/  UISETP.GT.AND UP0, UPT, UR4, 0x9, UPT ;  /* 0x000000090400788c */ /* 0x000fe2000bf04270 */
[----:B-1----:R-:W-:-:S04]  /*9400*/  IADD3 R8, P0, PT, R19, UR6, RZ ;  /* 0x0000000613087c10 */ /* 0x002fc8000ff1e0ff */
[----:B0-----:R-:W-:-:S04]  /*9410*/  IADD3.X R9, PT, PT, RZ, UR7, RZ, P0, !PT ;  /* 0x00000007ff097c10 */ /* 0x001fc800087fe4ff */
        /* <DEDUP_REMOVED lines=12> */
.L_x_10378:
[----:B------:R-:W0:Y:S02]  /*94e0*/  F2I.S64.TRUNC R4, R4 ;  /* 0x0000000400047311 */ /* 0x000e24000020d900 */
[----:B0-----:R-:W-:-:S05]  /*94f0*/  IMAD.MOV.U32 R3, RZ, RZ, R4 ;  /* 0x000000ffff037224 */ /* 0x001fca00078e0004 */
[----:B------:R0:W-:Y:S01]  /*9500*/  STG.E.U8 desc[UR36][R8.64], R3 ;  /* 0x0000000308007986 */ /* 0x0001e2000c101124 */
[----:B------:R-:W-:Y:S05]  /*9510*/  BRA `(.L_x_10380) ;  /* 0x0000000c00287947 */ /* 0x000fea0003800000 */
.L_x_10377:
        /* <DEDUP_REMOVED lines=9> */
.L_x_10382:
[----:B------:R-:W0:Y:S02]  /*95b0*/  F2I.FTZ.TRUNC.NTZ R3, R4 ;  /* 0x0000000400037305 */ /* 0x000e24000021f100 */
[----:B0-----:R0:W-:Y:S01]  /*95c0*/  STG.E desc[UR36][R8.64], R3 ;  /* 0x0000000308007986 */ /* 0x0011e2000c101924 */
[----:B------:R-:W-:Y:S05]  /*95d0*/  BRA `(.L_x_10380) ;  /* 0x0000000800f87947 */ /* 0x000fea0003800000 */
.L_x_10381:
[----:B------:R-:W0:Y:S02]  /*95e0*/  F2I.FTZ.TRUNC.NTZ R3, R4 ;  /* 0x0000000400037305 */ /* 0x000e24000021f100 */
[----:B0-----:R0:W-:Y:S01]  /*95f0*/  STG.E.U16 desc[UR36][R8.64], R3 ;  /* 0x0000000308007986 */ /* 0x0011e2000c101524 */
[----:B------:R-:W-:Y:S05]  /*9600*/  BRA `(.L_x_10380) ;  /* 0x0000000800ec7947 */ /* 0x000fea0003800000 */
.L_x_10376:
        /* <DEDUP_REMOVED lines=8> */
.L_x_10384:
[----:B------:R-:W-:-:S05]  /*9690*/  F2FP.F16.F32.PACK_AB R4, RZ, R4 ;  /* 0x00000004ff04723e */ /* 0x000fca00000000ff */
[----:B------:R0:W-:Y:S01]  /*96a0*/  STG.E.U16 desc[UR36][R8.64], R4 ;  /* 0x0000000408007986 */ /* 0x0001e2000c101524 */
[----:B------:R-:W-:Y:S05]  /*96b0*/  BRA `(.L_x_10380) ;  /* 0x0000000800c07947 */ /* 0x000fea0003800000 */
.L_x_10383:
        /* <DEDUP_REMOVED lines=9> */
.L_x_10386:
[----:B------:R-:W-:-:S04]  /*9750*/  F2FP.F16.F32.PACK_AB R3, RZ, R4 ;  /* 0x00000004ff03723e */ /* 0x000fc800000000ff */
[----:B------:R-:W-:-:S05]  /*9760*/  PRMT R3, R3, 0x5410, RZ ;  /* 0x0000541003037816 */ /* 0x000fca00000000ff */
[----:B------:R0:W-:Y:S01]  /*9770*/  STG.E desc[UR36][R8.64], R3 ;  /* 0x0000000308007986 */ /* 0x0001e2000c101924 */
[----:B------:R-:W-:Y:S05]  /*9780*/  BRA `(.L_x_10380) ;  /* 0x00000008008c7947 */ /* 0x000fea0003800000 */
.L_x_10385:
[----:B------:R-:W-:-:S06]  /*9790*/  FMUL.FTZ R4, R4, 1 ;  /* 0x3f80000004047820 */ /* 0x000fcc0000410000 */
[----:B------:R-:W0:Y:S02]  /*97a0*/  F2F.F64.F32 R4, R4 ;  /* 0x0000000400047310 */ /* 0x000e240000201800 */
[----:B0-----:R0:W-:Y:S01]  /*97b0*/  STG.E.64 desc[UR36][R8.64], R4 ;  /* 0x0000000408007986 */ /* 0x0011e2000c101b24 */
[----:B------:R-:W-:Y:S05]  /*97c0*/  BRA `(.L_x_10380) ;  /* 0x00000008007c7947 */ /* 0x000fea0003800000 */
.L_x_10375:
        /* <DEDUP_REMOVED lines=13> */
.L_x_10390:
        /* <DEDUP_REMOVED lines=16> */
.L_x_10393:
[----:B------:R-:W-:-:S04]  /*99a0*/  SHF.R.U32.HI R4, RZ, 0x18, R4 ;  /* 0x00000018ff047819 */ /* 0x000fc80000011604 */
[----:B------:R-:W-:-:S04]  /*99b0*/  LOP3.LUT R3, R3, 0x80, R4, 0xf8, !PT ;  /* 0x0000008003037812 */ /* 0x000fc800078ef804 */
[----:B------:R-:W-:-:S07]  /*99c0*/  PRMT R0, R3, 0x7610, R0 ;  /* 0x0000761003007816 */ /* 0x000fce0000000000 */
.L_x_10392:
[----:B------:R-:W-:Y:S05]  /*99d0*/  BSYNC.RECONVERGENT B0 ;  /* 0x0000000000007941 */ /* 0x000fea0003800200 */
.L_x_10391:
[----:B------:R0:W-:Y:S01]  /*99e0*/  STG.E.U8 desc[UR36][R8.64], R0 ;  /* 0x0000000008007986 */ /* 0x0001e2000c101124 */
[----:B------:R-:W-:Y:S05]  /*99f0*/  BRA `(.L_x_10380) ;  /* 0x0000000400f07947 */ /* 0x000fea0003800000 */
.L_x_10389:
        /* <DEDUP_REMOVED lines=16> */
.L_x_10396:
[----:B------:R-:W-:-:S04]  /*9b00*/  SHF.R.U32.HI R4, RZ, 0x18, R4 ;  /* 0x00000018ff047819 */ /* 0x000fc80000011604 */
[----:B------:R-:W-:-:S04]  /*9b10*/  LOP3.LUT R3, R3, 0x80, R4, 0xf8, !PT ;  /* 0x0000008003037812 */ /* 0x000fc800078ef804 */
[----:B------:R-:W-:-:S07]  /*9b20*/  PRMT R0, R3, 0x7610, R0 ;  /* 0x0000761003007816 */ /* 0x000fce0000000000 */
.L_x_10395:
[----:B------:R-:W-:Y:S05]  /*9b30*/  BSYNC.RECONVERGENT B0 ;  /* 0x0000000000007941 */ /* 0x000fea0003800200 */
.L_x_10394:
[----:B------:R0:W-:Y:S01]  /*9b40*/  STG.E.U8 desc[UR36][R8.64], R0 ;  /* 0x0000000008007986 */ /* 0x0001e2000c101124 */
[----:B------:R-:W-:Y:S05]  /*9b50*/  BRA `(.L_x_10380) ;  /* 0x0000000400987947 */ /* 0x000fea0003800000 */
.L_x_10388:
        /* <DEDUP_REMOVED lines=21> */
.L_x_10398:
[----:B------:R-:W0:Y:S02]  /*9cb0*/  F2I.U64.TRUNC R4, R4 ;  /* 0x0000000400047311 */ /* 0x000e24000020d800 */
[----:B0-----:R0:W-:Y:S01]  /*9cc0*/  STG.E.64 desc[UR36][R8.64], R4 ;  /* 0x0000000408007986 */ /* 0x0011e2000c101b24 */
[----:B------:R-:W-:Y:S05]  /*9cd0*/  BRA `(.L_x_10380) ;  /* 0x0000000400387947 */ /* 0x000fea0003800000 */
.L_x_10397:
[----:B------:R-:W0:Y:S02]  /*9ce0*/  F2I.FTZ.U32.TRUNC.NTZ R3, R4 ;  /* 0x0000000400037305 */ /* 0x000e24000021f000 */
[----:B0-----:R0:W-:Y:S01]  /*9cf0*/  STG.E desc[UR36][R8.64], R3 ;  /* 0x0000000308007986 */ /* 0x0011e2000c101924 */
[----:B------:R-:W-:Y:S05]  /*9d00*/  BRA `(.L_x_10380) ;  /* 0x00000004002c7947 */ /* 0x000fea0003800000 */
.L_x_10387:
        /* <DEDUP_REMOVED lines=10> */
.L_x_10400:
[----:B------:R-:W-:Y:S01]  /*9db0*/  FMUL.FTZ R4, R4, 1 ;  /* 0x3f80000004047820 */ /* 0x000fe20000410000 */
[----:B------:R-:W-:-:S05]  /*9dc0*/  CS2R R6, SRZ ;  /* 0x0000000000067805 */ /* 0x000fca000001ff00 */
[----:B------:R-:W0:Y:S02]  /*9dd0*/  F2F.F64.F32 R4, R4 ;  /* 0x0000000400047310 */ /* 0x000e240000201800 */
[----:B0-----:R4:W-:Y:S01]  /*9de0*/  STG.E.128 desc[UR36][R8.64], R4 ;  /* 0x0000000408007986 */ /* 0x0019e2000c101d24 */
[----:B------:R-:W-:Y:S05]  /*9df0*/  BRA `(.L_x_10380) ;  /* 0x0000000000f07947 */ /* 0x000fea0003800000 */
.L_x_10399:
[----:B------:R-:W-:-:S09]  /*9e00*/  UISETP.NE.AND UP0, UPT, UR4, 0xf, UPT ;  /* 0x0000000f0400788c */ /* 0x000fd2000bf05270 */
[----:B------:R-:W-:Y:S05]  /*9e10*/  BRA.U !UP0, `(.L_x_10401) ;  /* 0x0000000108e07547 */ /* 0x000fea000b800000 */
[----:B------:R-:W-:-:S09]  /*9e20*/  UISETP.NE.AND UP0, UPT, UR4, 0x17, UPT ;  /* 0x000000170400788c */ /* 0x000fd2000bf05270 */
[----:B------:R-:W-:Y:S05]  /*9e30*/  BRA.U !UP0, `(.L_x_10402) ;  /* 0x00000001088c7547 */ /* 0x000fea000b800000 */
[----:B------:R-:W-:-:S09]  /*9e40*/  UISETP.NE.AND UP0, UPT, UR4, 0x18, UPT ;  /* 0x000000180400788c */ /* 0x000fd2000bf05270 */
[----:B------:R-:W-:Y:S05]  /*9e50*/  BRA.U !UP0, `(.L_x_10403) ;  /* 0x0000000108447547 */ /* 0x000fea000b800000 */
.L_x_10379:
        /* <DEDUP_REMOVED lines=16> */
.L_x_10404:
[----:B------:R-:W-:Y:S05]  /*9f60*/  BRA `(.L_x_10380) ;  /* 0x0000000000947947 */ /* 0x000fea0003800000 */
.L_x_10403:
        /* <DEDUP_REMOVED lines=12> */
.L_x_10406:
[----:B------:R-:W-:Y:S05]  /*a030*/  BSYNC.RECONVERGENT B0 ;  /* 0x0000000000007941 */ /* 0x000fea0003800200 */
.L_x_10405:
[----:B------:R-:W-:-:S05]  /*a040*/  LOP3.LUT R3, R0, 0x80, R5, 0xf8, !PT ;  /* 0x0000008000037812 */ /* 0x000fca00078ef805 */
[----:B------:R2:W-:Y:S01]  /*a050*/  STG.E.U8 desc[UR36][R8.64], R3 ;  /* 0x0000000308007986 */ /* 0x0005e2000c101124 */
[----:B------:R-:W-:Y:S05]  /*a060*/  BRA `(.L_x_10380) ;  /* 0x0000000000547947 */ /* 0x000fea0003800000 */
.L_x_10402:
        /* <DEDUP_REMOVED lines=11> */
.L_x_10408:
[----:B------:R-:W-:Y:S01]  /*a120*/  IMAD.MOV.U32 R0, RZ, RZ, 0x7f ;  /* 0x0000007fff007424 */ /* 0x000fe200078e00ff */
[----:B------:R-:W-:-:S04]  /*a130*/  ISETP.GT.U32.AND P0, PT, R5, 0x7f800000, PT ;  /* 0x7f8000000500780c */ /* 0x000fc80003f04070 */
[----:B------:R-:W-:-:S09]  /*a140*/  SEL R0, R0, 0x7c, P0 ;  /* 0x0000007c00007807 */ /* 0x000fd20000000000 */
.L_x_10409:
[----:B------:R-:W-:Y:S05]  /*a150*/  BSYNC.RECONVERGENT B0 ;  /* 0x0000000000007941 */ /* 0x000fea0003800200 */
.L_x_10407:
[----:B------:R-:W-:-:S04]  /*a160*/  SHF.R.U32.HI R3, RZ, 0x18, R4 ;  /* 0x00000018ff037819 */ /* 0x000fc80000011604 */
[----:B------:R-:W-:-:S05]  /*a170*/  LOP3.LUT R3, R0, 0x80, R3, 0xf8, !PT ;  /* 0x0000008000037812 */ /* 0x000fca00078ef803 */
[----:B------:R1:W-:Y:S01]  /*a180*/  STG.E.U8 desc[UR36][R8.64], R3 ;  /* 0x0000000308007986 */ /* 0x0003e2000c101124 */
[----:B------:R-:W-:Y:S05]  /*a190*/  BRA `(.L_x_10380) ;  /* 0x0000000000087947 */ /* 0x000fea0003800000 */
.L_x_10401:
[----:B------:R-:W-:-:S05]  /*a1a0*/  F2FP.BF16.F32.PACK_AB R4, RZ, R4 ;  /* 0x00000004ff04723e */ /* 0x000fca00000010ff */
[----:B------:R0:W-:Y:S02]  /*a1b0*/  STG.E.U16 desc[UR36][R8.64], R4 ;  /* 0x0000000408007986 */ /* 0x0001e4000c101524 */
.L_x_10380:
[----:B------:R-:W-:-:S07]  /*a1c0*/  VIADD R17, R17, 0x80 ;  /* 0x0000008011117836 */ /* 0x000fce0000000000 */
.L_x_10333:
[----:B------:R-:W-:Y:S05]  /*a1d0*/  BSYNC.RECONVERGENT B7 ;  /* 0x0000000000077941 */ /* 0x000fea0003800200 */
.L_x_10332:
[----:B------:R-:W5:Y:S02]  /*a1e0*/  LDCU UR4, c[0x0][0x380] ;  /* 0x00007000ff0477ac */ /* 0x000f640008000800 */
[----:B-----5:R-:W-:-:S13]  /*a1f0*/  ISETP.GE.AND P0, PT, R17, UR4, PT ;  /* 0x0000000411007c0c */ /* 0x020fda000bf06270 */
[----:B------:R-:W-:Y:S05]  /*a200*/  @P0 EXIT ;  /* 0x000000000000094d */ /* 0x000fea0003800000 */
[----:B------:R-:W5:Y:S01]  /*a210*/  LDCU UR4, c[0x0][0x388] ;  /* 0x00007100ff0477ac */ /* 0x000f620008000800 */
[----:B0--34-:R-:W-:Y:S02]  /*a220*/  HFMA2 R0, -RZ, RZ, 0, 0 ;  /* 0x00000000ff007431 */ /* 0x019fe400000001ff */
[----:B------:R-:W-:Y:S01]  /*a230*/  IMAD.MOV.U32 R22, RZ, RZ, RZ ;  /* 0x000000ffff167224 */ /* 0x000fe200078e00ff */
[----:B-----5:R-:W-:-:S09]  /*a240*/  UISETP.NE.AND UP0, UPT, UR4, URZ, UPT ;  /* 0x000000ff0400728c */ /* 0x020fd2000bf05270 */
[----:B------:R-:W-:Y:S05]  /*a250*/  BRA.U !UP0, `(.L_x_10410) ;  /* 0x0000001108ac7547 */ /* 0x000fea000b800000 */
[----:B------:R-:W0:Y:S01]  /*a260*/  LDCU.64 UR4, c[0x0][0x390] ;  /* 0x00007200ff0477ac */ /* 0x000e220008000a00 */
[----:B-1----:R-:W-:Y:S01]  /*a270*/  MOV R5, R17 ;  /* 0x0000001100057202 */ /* 0x002fe20000000f00 */
        /* <DEDUP_REMOVED lines=18> */
[----:B--2---:R-:W-:-:S05]  /*a3a0*/  IADD3 R3, PT, PT, -R7, RZ, RZ ;  /* 0x000000ff07037210 */ /* 0x004fca0007ffe1ff */
[----:B------:R-:W-:-:S04]  /*a3b0*/  IMAD R5, R3, UR6, R5 ;  /* 0x0000000603057c24 */ /* 0x000fc8000f8e0205 */
        /* <DEDUP_REMOVED lines=277> */
.L_x_10410:
[----:B------:R-:W1:Y:S01]  /*b510*/  LDCU.128 UR8, c[0x0][0x580] ;  /* 0x0000b000ff0877ac */ /* 0x000e620008000c00 */
[----:B------:R-:W-:Y:S01]  /*b520*/  BSSY.RECONVERGENT B6, `(.L_x_10411) ;  /* 0x00000e8000067945 */ /* 0x000fe20003800200 */
[----:B------:R-:W-:-:S04]  /*b530*/  UPRMT UR4, UR42, 0x9910, URZ ;  /* 0x000099102a047896 */ /* 0x000fc800080000ff */
[----:B------:R-:W-:Y:S01]  /*b540*/  UISETP.GT.AND UP0, UPT, UR4, 0x9, UPT ;  /* 0x000000090400788c */ /* 0x000fe2000bf04270 */
[----:B-1----:R-:W-:Y:S02]  /*b550*/  IADD3 R4, P1, PT, R0, UR10, RZ ;  /* 0x0000000a00047c10 */ /* 0x002fe4000ff3e0ff */
        /* <DEDUP_REMOVED lines=15> */
.L_x_10415:
[----:B--2---:R-:W2:Y:S02]  /*b650*/  LDG.E.U8 R3, desc[UR36][R4.64] ;  /* 0x0000002404037981 */ /* 0x004ea4000c1e1100 */
[----:B--2---:R-:W-:Y:S01]  /*b660*/  I2FP.F32.U32 R3, R3 ;  /* 0x0000000300037245 */ /* 0x004fe20000201000 */
[----:B------:R-:W-:Y:S06]  /*b670*/  BRA `(.L_x_10417) ;  /* 0x0000000c00487947 */ /* 0x000fec0003800000 */
.L_x_10414:
        /* <DEDUP_REMOVED lines=9> */
.L_x_10419:
[----:B--2---:R-:W2:Y:S02]  /*b710*/  LDG.E R3, desc[UR36][R4.64] ;  /* 0x0000002404037981 */ /* 0x004ea4000c1e1900 */
[----:B--2---:R-:W-:Y:S01]  /*b720*/  I2FP.F32.S32 R3, R3 ;  /* 0x0000000300037245 */ /* 0x004fe20000201400 */
[----:B------:R-:W-:Y:S06]  /*b730*/  BRA `(.L_x_10417) ;  /* 0x0000000c00187947 */ /* 0x000fec0003800000 */
.L_x_10418:
[----:B--2---:R-:W2:Y:S02]  /*b740*/  LDG.E.U16 R3, desc[UR36][R4.64] ;  /* 0x0000002404037981 */ /* 0x004ea4000c1e1500 */
[----:B--2---:R-:W2:Y:S01]  /*b750*/  I2F.S16 R3, R3 ;  /* 0x0000000300037306 */ /* 0x004ea20000101400 */
[----:B------:R-:W-:Y:S05]  /*b760*/  BRA `(.L_x_10417) ;  /* 0x0000000c000c7947 */ /* 0x000fea0003800000 */
.L_x_10413:
        /* <DEDUP_REMOVED lines=8> */
.L_x_10421:
[----:B--2---:R-:W2:Y:S02]  /*b7f0*/  LDG.E.U16 R3, desc[UR36][R4.64] ;  /* 0x0000002404037981 */ /* 0x004ea4000c1e1500 */
[----:B--2---:R-:W-:Y:S01]  /*b800*/  HADD2.F32 R3, -RZ, R3.H0_H0 ;  /* 0x20000003ff037230 */ /* 0x004fe20000004100 */
[----:B------:R-:W-:Y:S06]  /*b810*/  BRA `(.L_x_10417) ;  /* 0x0000000800e07947 */ /* 0x000fec0003800000 */
.L_x_10420:
        /* <DEDUP_REMOVED lines=8> */
.L_x_10423:
[----:B--2---:R-:W2:Y:S02]  /*b8a0*/  LDG.E.U16 R3, desc[UR36][R4.64] ;  /* 0x0000002404037981 */ /* 0x004ea4000c1e1500 */
[----:B--2---:R-:W-:Y:S01]  /*b8b0*/  HADD2.F32 R3, -RZ, R3.H0_H0 ;  /* 0x20000003ff037230 */ /* 0x004fe20000004100 */
[----:B------:R-:W-:Y:S06]  /*b8c0*/  BRA `(.L_x_10417) ;  /* 0x0000000800b47947 */ /* 0x000fec0003800000 */
.L_x_10422:
        /* <DEDUP_REMOVED lines=11> */
.L_x_10412:
        /* <DEDUP_REMOVED lines=12> */
.L_x_10426:
        /* <DEDUP_REMOVED lines=11> */
.L_x_10425:
[----:B------:R-:W-:-:S09]  /*baf0*/  UISETP.NE.AND UP0, UPT, UR4, 0xf, UPT ;  /* 0x0000000f0400788c */ /* 0x000fd2000bf05270 */
[----:B------:R-:W-:Y:S05]  /*bb00*/  BRA.U !UP0, `(.L_x_10427) ;  /* 0x0000000108907547 */ /* 0x000fea000b800000 */
[----:B------:R-:W-:-:S09]  /*bb10*/  UISETP.NE.AND UP0, UPT, UR4, 0x17, UPT ;  /* 0x000000170400788c */ /* 0x000fd2000bf05270 */
[----:B------:R-:W-:Y:S05]  /*bb20*/  BRA.U !UP0, `(.L_x_10428) ;  /* 0x0000000108547547 */ /* 0x000fea000b800000 */
[----:B------:R-:W-:-:S09]  /*bb30*/  UISETP.NE.AND UP0, UPT, UR4, 0x18, UPT ;  /* 0x000000180400788c */ /* 0x000fd2000bf05270 */
[----:B------:R-:W-:Y:S05]  /*bb40*/  BRA.U UP0, `(.L_x_10416) ;  /* 0x0000000500b87547 */ /* 0x000fea000b800000 */
[----:B--2---:R-:W2:Y:S01]  /*bb50*/  LDG.E.U8 R3, desc[UR36][R4.64] ;  /* 0x0000002404037981 */ /* 0x004ea2000c1e1100 */
[----:B------:R-:W-:Y:S01]  /*bb60*/  IMAD.MOV.U32 R7, RZ, RZ, 0x1f ;  /* 0x0000001fff077424 */ /* 0x000fe200078e00ff */
[----:B--2---:R-:W-:-:S04]  /*bb70*/  SHF.L.U32 R3, R3, 0x18, RZ ;  /* 0x0000001803037819 */ /* 0x004fc800000006ff */
[C---:B------:R-:W-:Y:S02]  /*bb80*/  LOP3.LUT R0, R3.reuse, 0x7f000000, RZ, 0xc0, !PT ;  /* 0x7f00000003007812 */ /* 0x040fe400078ec0ff */
[----:B------:R-:W-:Y:S02]  /*bb90*/  LOP3.LUT P0, RZ, R3, 0x7f000000, RZ, 0xc0, !PT ;  /* 0x7f00000003ff7812 */ /* 0x000fe4000780c0ff */
[----:B------:R-:W0:Y:S02]  /*bba0*/  FLO.U32 R6, R0 ;  /* 0x0000000000067300 */ /* 0x000e2400000e0000 */
[----:B0-----:R-:W-:-:S04]  /*bbb0*/  IADD3 R6, PT, PT, -R6, RZ, RZ ;  /* 0x000000ff06067210 */ /* 0x001fc80007ffe1ff */
[----:B------:R-:W-:-:S05]  /*bbc0*/  VIADDMNMX.U32 R6, R6, R7, 0x4, !PT ;  /* 0x0000000406067446 */ /* 0x000fca0007800007 */
[----:B------:R-:W-:Y:S02]  /*bbd0*/  VIADD R7, R6, 0xfffffffc ;  /* 0xfffffffc06077836 */ /* 0x000fe40000000000 */
[----:B------:R-:W-:-:S03]  /*bbe0*/  VIADD R6, R0, 0x1000000 ;  /* 0x0100000000067836 */ /* 0x000fc60000000000 */
[----:B------:R-:W-:Y:S02]  /*bbf0*/  SHF.L.U32 R8, R0, R7, RZ ;  /* 0x0000000700087219 */ /* 0x000fe400000006ff */
[----:B------:R-:W-:Y:S02]  /*bc00*/  SHF.L.U32 R7, R7, 0x17, RZ ;  /* 0x0000001707077819 */ /* 0x000fe400000006ff */
[----:B------:R-:W-:Y:S02]  /*bc10*/  SHF.R.S32.HI R6, RZ, 0x8, R6 ;  /* 0x00000008ff067819 */ /* 0x000fe40000011406 */
[----:B------:R-:W-:-:S04]  /*bc20*/  LEA.HI R7, R8, -R7, RZ, 0x1c ;  /* 0x8000000708077211 */ /* 0x000fc800078fe0ff */
[----:B------:R-:W-:-:S04]  /*bc30*/  IADD3 R7, PT, PT, R7, 0x3c000000, RZ ;  /* 0x3c00000007077810 */ /* 0x000fc80007ffe0ff */
[----:B------:R-:W-:-:S04]  /*bc40*/  LOP3.LUT R6, R7, 0x7f800000, R6, 0xf8, !PT ;  /* 0x7f80000007067812 */ /* 0x000fc800078ef806 */
[----:B------:R-:W-:-:S04]  /*bc50*/  SEL R6, R6, RZ, P0 ;  /* 0x000000ff06067207 */ /* 0x000fc80000000000 */
[----:B------:R-:W-:Y:S01]  /*bc60*/  LOP3.LUT R3, R6, 0x80000000, R3, 0xf8, !PT ;  /* 0x8000000006037812 */ /* 0x000fe200078ef803 */
[----:B------:R-:W-:Y:S06]  /*bc70*/  BRA `(.L_x_10417) ;  /* 0x0000000400c87947 */ /* 0x000fec0003800000 */
.L_x_10428:
        /* <DEDUP_REMOVED lines=13> */
.L_x_10427:
[----:B--2---:R-:W2:Y:S02]  /*bd50*/  LDG.E.U16 R3, desc[UR36][R4.64] ;  /* 0x0000002404037981 */ /* 0x004ea4000c1e1500 */
[----:B--2---:R-:W-:Y:S01]  /*bd60*/  SHF.L.U32 R3, R3, 0x10, RZ ;  /* 0x0000001003037819 */ /* 0x004fe200000006ff */
[----:B------:R-:W-:Y:S06]  /*bd70*/  BRA `(.L_x_10417) ;  /* 0x0000000400887947 */ /* 0x000fec0003800000 */
.L_x_10424:
        /* <DEDUP_REMOVED lines=11> */
.L_x_10431:
        /* <DEDUP_REMOVED lines=20> */
.L_x_10433:
[----:B------:R-:W-:Y:S05]  /*bf70*/  BSYNC.RECONVERGENT B0 ;  /* 0x0000000000007941 */ /* 0x000fea0003800200 */
.L_x_10432:
[----:B------:R-:W-:Y:S01]  /*bf80*/  IMAD.SHL.U32 R0, R0, 0x100000, RZ ;  /* 0x0010000000007824 */ /* 0x000fe200078e00ff */
[----:B------:R-:W-:-:S04]  /*bf90*/  LEA R3, R3, 0x3b800000, 0x17 ;  /* 0x3b80000003037811 */ /* 0x000fc800078eb8ff */
[----:B------:R-:W-:Y:S01]  /*bfa0*/  LOP3.LUT R3, R3, R0, R7, 0xfe, !PT ;  /* 0x0000000003037212 */ /* 0x000fe200078efe07 */
[----:B------:R-:W-:Y:S06]  /*bfb0*/  BRA `(.L_x_10417) ;  /* 0x0000000000f87947 */ /* 0x000fec0003800000 */
.L_x_10430:
        /* <DEDUP_REMOVED lines=20> */
.L_x_10435:
[----:B------:R-:W-:Y:S05]  /*c100*/  BSYNC.RECONVERGENT B0 ;  /* 0x0000000000007941 */ /* 0x000fea0003800200 */
.L_x_10434:
[----:B------:R-:W-:Y:S02]  /*c110*/  SHF.L.U32 R0, R0, 0x15, RZ ;  /* 0x0000001500007819 */ /* 0x000fe400000006ff */
[----:B------:R-:W-:-:S04]  /*c120*/  LEA R3, R3, 0x37800000, 0x17 ;  /* 0x3780000003037811 */ /* 0x000fc800078eb8ff */
[----:B------:R-:W-:Y:S01]  /*c130*/  LOP3.LUT R3, R3, R0, R7, 0xfe, !PT ;  /* 0x0000000003037212 */ /* 0x000fe200078efe07 */
[----:B------:R-:W-:Y:S06]  /*c140*/  BRA `(.L_x_10417) ;  /* 0x0000000000947947 */ /* 0x000fec0003800000 */
.L_x_10429:
        /* <DEDUP_REMOVED lines=14> */
.L_x_10416:
[----:B------:R-:W-:Y:S01]  /*c230*/  MOV R14, 0x0 ;  /* 0x00000000000e7802 */ /* 0x000fe20000000f00 */
[----:B------:R-:W0:Y:S01]  /*c240*/  LDCU.64 UR4, c[0x4][0x178] ;  /* 0x01002f00ff0477ac */ /* 0x000e220008000a00 */
[----:B--2---:R-:W-:Y:S02]  /*c250*/  HFMA2 R8, -RZ, RZ, 0, 4.64916229248046875e-06 ;  /* 0x0000004eff087431 */ /* 0x004fe400000001ff */
[----:B------:R-:W-:Y:S01]  /*c260*/  IMAD.MOV.U32 R12, RZ, RZ, 0x1 ;  /* 0x00000001ff0c7424 */ /* 0x000fe200078e00ff */
[----:B------:R-:W-:Y:S01]  /*c270*/  MOV R13, RZ ;  /* 0x000000ff000d7202 */ /* 0x000fe20000000f00 */
[----:B------:R-:W1:Y:S01]  /*c280*/  LDCU.64 UR6, c[0x4][0x180] ;  /* 0x01003000ff0677ac */ /* 0x000e620008000a00 */
[----:B------:R-:W2:Y:S01]  /*c290*/  LDC.64 R14, c[0x4][R14] ;  /* 0x010000000e0e7b82 */ /* 0x000ea20000000a00 */
[----:B------:R-:W3:Y:S01]  /*c2a0*/  LDCU.64 UR8, c[0x4][0x68] ;  /* 0x01000d00ff0877ac */ /* 0x000ee20008000a00 */
[----:B0-----:R-:W-:Y:S01]  /*c2b0*/  MOV R4, UR4 ;  /* 0x0000000400047c02 */ /* 0x001fe20008000f00 */
[----:B------:R-:W-:Y:S01]  /*c2c0*/  IMAD.U32 R5, RZ, RZ, UR5 ;  /* 0x00000005ff057e24 */ /* 0x000fe2000f8e00ff */
[----:B-1----:R-:W-:Y:S01]  /*c2d0*/  MOV R6, UR6 ;  /* 0x0000000600067c02 */ /* 0x002fe20008000f00 */
[----:B------:R-:W-:Y:S01]  /*c2e0*/  IMAD.U32 R7, RZ, RZ, UR7 ;  /* 0x00000007ff077e24 */ /* 0x000fe2000f8e00ff */
[----:B---3--:R-:W-:Y:S01]  /*c2f0*/  MOV R10, UR8 ;  /* 0x00000008000a7c02 */ /* 0x008fe20008000f00 */
[----:B------:R-:W-:-:S07]  /*c300*/  IMAD.U32 R11, RZ, RZ, UR9 ;  /* 0x00000009ff0b7e24 */ /* 0x000fce000f8e00ff */
[----:B------:R-:W-:-:S07]  /*c310*/  LEPC R20, `(.L_x_10438) ;  /* 0x000000001014794e */ /* 0x000fce0000000000 */
[----:B--2---:R-:W-:Y:S05]  /*c320*/  CALL.ABS.NOINC R14 ;  /* 0x000000000e007343 */ /* 0x004fea0003c00000 */
.L_x_10438:
[----:B------:R-:W-:Y:S01]  /*c330*/  IMAD.MOV.U32 R3, RZ, RZ, RZ ;  /* 0x000000ffff037224 */ /* 0x000fe200078e00ff */
[----:B------:R-:W-:Y:S06]  /*c340*/  BRA `(.L_x_10417) ;  /* 0x0000000000147947 */ /* 0x000fec0003800000 */
.L_x_10437:
[----:B------:R-:W2:Y:S02]  /*c350*/  LDG.E.64 R4, desc[UR36][R4.64] ;  /* 0x0000002404047981 */ /* 0x000ea4000c1e1b00 */
[----:B--2---:R0:W1:Y:S02]  /*c360*/  I2F.U64 R3, R4 ;  /* 0x0000000400037312 */ /* 0x0040640000301000 */
[----:B01----:R-:W-:Y:S05]  /*c370*/  BRA `(.L_x_10417) ;  /* 0x0000000000087947 */ /* 0x003fea0003800000 */
.L_x_10436:
[----:B--2---:R-:W2:Y:S02]  /*c380*/  LDG.E R3, desc[UR36][R4.64] ;  /* 0x0000002404037981 */ /* 0x004ea4000c1e1900 */
[----:B--2---:R-:W-:-:S07]  /*c390*/  I2FP.F32.U32 R3, R3 ;  /* 0x0000000300037245 */ /* 0x004fce0000201000 */
.L_x_10417:
[----:B------:R-:W-:Y:S05]  /*c3a0*/  BSYNC.RECONVERGENT B6 ;  /* 0x0000000000067941 */ /* 0x000fea0003800200 */
.L_x_10411:
[----:B--23-5:R-:W-:Y:S01]  /*c3b0*/  FSETP.NEU.FTZ.AND P0, PT, R3, RZ, PT ;  /* 0x000000ff0300720b */ /* 0x02cfe20003f1d000 */
[----:B------:R-:W-:-:S12]  /*c3c0*/  BSSY.RECONVERGENT B0, `(.L_x_10439) ;  /* 0x0000058000007945 */ /* 0x000fd80003800200 */
[----:B------:R-:W-:Y:S05]  /*c3d0*/  @!P0 BRA `(.L_x_10440) ;  /* 0x00000004004c8947 */ /* 0x000fea0003800000 */
[----:B------:R-:W-:Y:S01]  /*c3e0*/  FSETP.GEU.FTZ.AND P0, PT, R18, |R3|, PT ;  /* 0x400000031200720b */ /* 0x000fe20003f1e000 */
[----:B------:R-:W-:-:S12]  /*c3f0*/  BSSY.RECONVERGENT B1, `(.L_x_10441) ;  /* 0x000003b000017945 */ /* 0x000fd80003800200 */
        /* <DEDUP_REMOVED lines=24> */
.L_x_10446:
[----:B------:R-:W-:Y:S01]  /*c580*/  FSETP.GEU.FTZ.AND P0, PT, R2, -R9, PT ;  /* 0x800000090200720b */ /* 0x000fe20003f1e000 */
[----:B------:R-:W-:-:S12]  /*c590*/  FADD.FTZ R7, R7, -1 ;  /* 0xbf80000007077421 */ /* 0x000fd80000010000 */
[----:B------:R-:W-:-:S07]  /*c5a0*/  @!P0 FADD.FTZ R7, R7, -1 ;  /* 0xbf80000007078421 */ /* 0x000fce0000010000 */
.L_x_10445:
[----:B------:R-:W-:Y:S05]  /*c5b0*/  BSYNC.RECONVERGENT B2 ;  /* 0x0000000000027941 */ /* 0x000fea0003800200 */
.L_x_10444:
[----:B------:R-:W-:Y:S01]  /*c5c0*/  FFMA.FTZ R18, -R9, R7, R18 ;  /* 0x0000000709127223 */ /* 0x000fe20000010112 */
[----:B------:R-:W-:Y:S06]  /*c5d0*/  BRA `(.L_x_10442) ;  /* 0x0000000000707947 */ /* 0x000fec0003800000 */
.L_x_10443:
[----:B------:R-:W-:Y:S01]  /*c5e0*/  LOP3.LUT R7, R5, 0xff800000, RZ, 0xc0, !PT ;  /* 0xff80000005077812 */ /* 0x000fe200078ec0ff */
[----:B------:R-:W-:Y:S01]  /*c5f0*/  BSSY.RECONVERGENT B2, `(.L_x_10447) ;  /* 0x0000018000027945 */ /* 0x000fe20003800200 */
[----:B------:R-:W-:Y:S02]  /*c600*/  ISETP.GT.U32.AND P2, PT, R18, 0x7f7fffff, PT ;  /* 0x7f7fffff1200780c */ /* 0x000fe40003f44070 */
[----:B------:R-:W-:Y:S02]  /*c610*/  IADD3 R16, PT, PT, R16, -R7, RZ ;  /* 0x8000000710107210 */ /* 0x000fe40007ffe0ff */
[----:B------:R-:W-:Y:S02]  /*c620*/  FSETP.GT.FTZ.AND P1, PT, |R3|, RZ, PT ;  /* 0x000000ff0300720b */ /* 0x000fe40003f34200 */
[----:B------:R-:W-:Y:S02]  /*c630*/  LOP3.LUT P0, R16, R16, 0xff800000, RZ, 0xc0, !PT ;  /* 0xff80000010107812 */ /* 0x000fe4000780c0ff */
[----:B------:R-:W-:-:S04]  /*c640*/  FSEL R0, R7, +QNAN , !P2 ;  /* 0x7fffffff07007808 */ /* 0x000fc80005000000 */
[----:B------:R-:W-:-:S07]  /*c650*/  FSEL R18, R0, +QNAN , P1 ;  /* 0x7fffffff00127808 */ /* 0x000fce0000800000 */
[----:B------:R-:W-:Y:S05]  /*c660*/  @!P0 BRA `(.L_x_10448) ;  /* 0x0000000000408947 */ /* 0x000fea0003800000 */
[----:B------:R-:W-:-:S04]  /*c670*/  LOP3.LUT R0, R5, 0x7fffff, RZ, 0xc0, !PT ;  /* 0x007fffff05007812 */ /* 0x000fc800078ec0ff */
[----:B------:R-:W-:-:S04]  /*c680*/  LOP3.LUT R9, R0, 0x3f800000, RZ, 0xfc, !PT ;  /* 0x3f80000000097812 */ /* 0x000fc800078efcff */
[----:B------:R0:W1:Y:S03]  /*c690*/  MUFU.RCP R4, R9 ;  /* 0x0000000900047308 */ /* 0x0000660000001000 */
.L_x_10449:
        /* <DEDUP_REMOVED lines=13> */
.L_x_10448:
[----:B------:R-:W-:Y:S05]  /*c770*/  BSYNC.RECONVERGENT B2 ;  /* 0x0000000000027941 */ /* 0x000fea0003800200 */
.L_x_10447:
[----:B------:R-:W-:-:S04]  /*c780*/  FMUL.FTZ R5, R2, 1.1920928955078125e-07 ;  /* 0x3400000002057820 */ /* 0x000fc80000410000 */
[----:B------:R-:W-:-:S07]  /*c790*/  FMUL.FTZ R18, R18, R5 ;  /* 0x0000000512127220 */ /* 0x000fce0000410000 */
.L_x_10442:
[----:B------:R-:W-:Y:S05]  /*c7a0*/  BSYNC.RECONVERGENT B1 ;  /* 0x0000000000017941 */ /* 0x000fea0003800200 */
.L_x_10441:
[----:B01----:R-:W0:Y:S01]  /*c7b0*/  LDC R4, c[0x0][0x594] ;  /* 0x00016500ff047b82 */ /* 0x003e220000000800 */
[C---:B------:R-:W-:Y:S01]  /*c7c0*/  FSETP.NAN.FTZ.AND P0, PT, |R18|.reuse, |R18|, PT ;  /* 0x400000121200720b */ /* 0x040fe20003f18200 */
[----:B------:R-:W1:Y:S01]  /*c7d0*/  MUFU.RCP R7, R3 ;  /* 0x0000000300077308 */ /* 0x000e620000001000 */
[----:B0-----:R-:W-:-:S04]  /*c7e0*/  LOP3.LUT R5, R18, 0x80000000, R4, 0xb8, !PT ;  /* 0x8000000012057812 */ /* 0x001fc800078eb804 */
        /* <DEDUP_REMOVED lines=15> */
[----:B------:R-:W-:-:S04]  /*c8e0*/  @P1 FADD.FTZ R5, R5, 1 ;  /* 0x3f80000005051421 */ /* 0x000fc80000010000 */
[----:B------:R-:W-:Y:S01]  /*c8f0*/  @P0 IMAD.MOV.U32 R2, RZ, RZ, R5 ;  /* 0x000000ffff020224 */ /* 0x000fe200078e0005 */
[----:B------:R-:W-:Y:S06]  /*c900*/  BRA `(.L_x_10450) ;  /* 0x00000000000c7947 */ /* 0x000fec0003800000 */
.L_x_10440:
[----:B------:R-:W2:Y:S01]  /*c910*/  MUFU.RCP R2, R3 ;  /* 0x0000000300027308 */ /* 0x000ea20000001000 */
[----:B------:R-:W2:Y:S02]  /*c920*/  LDCU UR4, c[0x0][0x594] ;  /* 0x0000b280ff0477ac */ /* 0x000ea40008000800 */
[----:B--2---:R-:W-:-:S07]  /*c930*/  FMUL.FTZ R2, R2, UR4 ;  /* 0x0000000402027c20 */ /* 0x004fce0008410000 */
.L_x_10450:
[----:B------:R-:W-:Y:S05]  /*c940*/  BSYNC.RECONVERGENT B0 ;  /* 0x0000000000007941 */ /* 0x000fea0003800200 */
.L_x_10439:
        /* <DEDUP_REMOVED lines=14> */
.L_x_10454:
[----:B------:R-:W0:Y:S02]  /*ca30*/  F2I.S64.TRUNC R2, R2 ;  /* 0x0000000200027311 */ /* 0x000e24000020d900 */
[----:B01----:R-:W-:-:S05]  /*ca40*/  MOV R5, R2 ;  /* 0x0000000200057202 */ /* 0x003fca0000000f00 */
[----:B------:R-:W-:Y:S01]  /*ca50*/  STG.E.U8 desc[UR36][R22.64], R5 ;  /* 0x0000000516007986 */ /* 0x000fe2000c101124 */
[----:B------:R-:W-:Y:S05]  /*ca60*/  EXIT ;  /* 0x000000000000794d */ /* 0x000fea0003800000 */
.L_x_10453:
        /* <DEDUP_REMOVED lines=9> */
.L_x_10457:
[----:B------:R-:W2:Y:S02]  /*cb00*/  F2I.FTZ.TRUNC.NTZ R3, R2 ;  /* 0x0000000200037305 */ /* 0x000ea4000021f100 */
[----:B--2---:R-:W-:Y:S01]  /*cb10*/  STG.E desc[UR36][R22.64], R3 ;  /* 0x0000000316007986 */ /* 0x004fe2000c101924 */
[----:B------:R-:W-:Y:S05]  /*cb20*/  EXIT ;  /* 0x000000000000794d */ /* 0x000fea0003800000 */
.L_x_10456:
[----:B------:R-:W2:Y:S02]  /*cb30*/  F2I.FTZ.TRUNC.NTZ R3, R2 ;  /* 0x0000000200037305 */ /* 0x000ea4000021f100 */
[----:B--2---:R-:W-:Y:S01]  /*cb40*/  STG.E.U16 desc[UR36][R22.64], R3 ;  /* 0x0000000316007986 */ /* 0x004fe2000c101524 */
[----:B------:R-:W-:Y:S05]  /*cb50*/  EXIT ;  /* 0x000000000000794d */ /* 0x000fea0003800000 */
.L_x_10452:
        /* <DEDUP_REMOVED lines=8> */
.L_x_10459:
[----:B------:R-:W-:-:S05]  /*cbe0*/  F2FP.F16.F32.PACK_AB R2, RZ, R2 ;  /* 0x00000002ff02723e */ /* 0x000fca00000000ff */
[----:B------:R-:W-:Y:S01]  /*cbf0*/  STG.E.U16 desc[UR36][R22.64], R2 ;  /* 0x0000000216007986 */ /* 0x000fe2000c101524 */
[----:B------:R-:W-:Y:S05]  /*cc00*/  EXIT ;  /* 0x000000000000794d */ /* 0x000fea0003800000 */
.L_x_10458:
        /* <DEDUP_REMOVED lines=9> */
.L_x_10461:
[----:B------:R-:W-:-:S04]  /*cca0*/  F2FP.F16.F32.PACK_AB R3, RZ, R2 ;  /* 0x00000002ff03723e */ /* 0x000fc800000000ff */
[----:B------:R-:W-:-:S05]  /*ccb0*/  PRMT R3, R3, 0x5410, RZ ;  /* 0x0000541003037816 */ /* 0x000fca00000000ff */
[----:B------:R-:W-:Y:S01]  /*ccc0*/  STG.E desc[UR36][R22.64], R3 ;  /* 0x0000000316007986 */ /* 0x000fe2000c101924 */
[----:B------:R-:W-:Y:S05]  /*ccd0*/  EXIT ;  /* 0x000000000000794d */ /* 0x000fea0003800000 */
.L_x_10460:
[----:B------:R-:W-:-:S06]  /*cce0*/  FMUL.FTZ R2, R2, 1 ;  /* 0x3f80000002027820 */ /* 0x000fcc0000410000 */
[----:B------:R-:W2:Y:S02]  /*ccf0*/  F2F.F64.F32 R2, R2 ;  /* 0x0000000200027310 */ /* 0x000ea40000201800 */
[----:B--2---:R-:W-:Y:S01]  /*cd00*/  STG.E.64 desc[UR36][R22.64], R2 ;  /* 0x0000000216007986 */ /* 0x004fe2000c101b24 */
[----:B------:R-:W-:Y:S05]  /*cd10*/  EXIT ;  /* 0x000000000000794d */ /* 0x000fea0003800000 */
.L_x_10451:
        /* <DEDUP_REMOVED lines=13> */
.L_x_10465:
        /* <DEDUP_REMOVED lines=16> */
.L_x_10468:
[----:B------:R-:W-:-:S04]  /*cef0*/  SHF.R.U32.HI R2, RZ, 0x18, R2 ;  /* 0x00000018ff027819 */ /* 0x000fc80000011602 */
[----:B------:R-:W-:-:S04]  /*cf00*/  LOP3.LUT R2, R3, 0x80, R2, 0xf8, !PT ;  /* 0x0000008003027812 */ /* 0x000fc800078ef802 */
[----:B------:R-:W-:-:S07]  /*cf10*/  PRMT R11, R2, 0x7610, R11 ;  /* 0x00007610020b7816 */ /* 0x000fce000000000b */
.L_x_10467:
[----:B------:R-:W-:Y:S05]  /*cf20*/  BSYNC.RECONVERGENT B0 ;  /* 0x0000000000007941 */ /* 0x000fea0003800200 */
.L_x_10466:
[----:B------:R-:W-:Y:S01]  /*cf30*/  STG.E.U8 desc[UR36][R22.64], R11 ;  /* 0x0000000b16007986 */ /* 0x000fe2000c101124 */
[----:B------:R-:W-:Y:S05]  /*cf40*/  EXIT ;  /* 0x000000000000794d */ /* 0x000fea0003800000 */
.L_x_10464:
        /* <DEDUP_REMOVED lines=16> */
.L_x_10471:
[----:B------:R-:W-:-:S04]  /*d050*/  SHF.R.U32.HI R2, RZ, 0x18, R2 ;  /* 0x00000018ff027819 */ /* 0x000fc80000011602 */
[----:B------:R-:W-:-:S04]  /*d060*/  LOP3.LUT R3, R3, 0x80, R2, 0xf8, !PT ;  /* 0x0000008003037812 */ /* 0x000fc800078ef802 */
[----:B------:R-:W-:-:S07]  /*d070*/  PRMT R11, R3, 0x7610, R11 ;  /* 0x00007610030b7816 */ /* 0x000fce000000000b */
.L_x_10470:
[----:B------:R-:W-:Y:S05]  /*d080*/  BSYNC.RECONVERGENT B0 ;  /* 0x0000000000007941 */ /* 0x000fea0003800200 */
.L_x_10469:
[----:B------:R-:W-:Y:S01]  /*d090*/  STG.E.U8 desc[UR36][R22.64], R11 ;  /* 0x0000000b16007986 */ /* 0x000fe2000c101124 */
[----:B------:R-:W-:Y:S05]  /*d0a0*/  EXIT ;  /* 0x000000000000794d */ /* 0x000fea0003800000 */
.L_x_10463:
        /* <DEDUP_REMOVED lines=21> */
.L_x_10473:
[----:B------:R-:W2:Y:S02]  /*d200*/  F2I.U64.TRUNC R2, R2 ;  /* 0x0000000200027311 */ /* 0x000ea4000020d800 */
[----:B--2---:R-:W-:Y:S01]  /*d210*/  STG.E.64 desc[UR36][R22.64], R2 ;  /* 0x0000000216007986 */ /* 0x004fe2000c101b24 */
[----:B------:R-:W-:Y:S05]  /*d220*/  EXIT ;  /* 0x000000000000794d */ /* 0x000fea0003800000 */
.L_x_10472:
[----:B------:R-:W2:Y:S02]  /*d230*/  F2I.FTZ.U32.TRUNC.NTZ R3, R2 ;  /* 0x0000000200037305 */ /* 0x000ea4000021f000 */
[----:B--2---:R-:W-:Y:S01]  /*d240*/  STG.E desc[UR36][R22.64], R3 ;  /* 0x0000000316007986 */ /* 0x004fe2000c101924 */
[----:B------:R-:W-:Y:S05]  /*d250*/  EXIT ;  /* 0x000000000000794d */ /* 0x000fea0003800000 */
.L_x_10462:
        /* <DEDUP_REMOVED lines=10> */
.L_x_10475:
[----:B01----:R-:W-:Y:S01]  /*d300*/  FMUL.FTZ R4, R2, 1 ;  /* 0x3f80000002047820 */ /* 0x003fe20000410000 */
[----:B------:R-:W-:-:S05]  /*d310*/  CS2R R6, SRZ ;  /* 0x0000000000067805 */ /* 0x000fca000001ff00 */
[----:B------:R-:W0:Y:S02]  /*d320*/  F2F.F64.F32 R4, R4 ;  /* 0x0000000400047310 */ /* 0x000e240000201800 */
[----:B0-----:R-:W-:Y:S01]  /*d330*/  STG.E.128 desc[UR36][R22.64], R4 ;  /* 0x0000000416007986 */ /* 0x001fe2000c101d24 */
[----:B------:R-:W-:Y:S05]  /*d340*/  EXIT ;  /* 0x000000000000794d */ /* 0x000fea0003800000 */
.L_x_10474:
[----:B------:R-:W-:-:S09]  /*d350*/  UISETP.NE.AND UP0, UPT, UR4, 0xf, UPT ;  /* 0x0000000f0400788c */ /* 0x000fd2000bf05270 */
[----:B------:R-:W-:Y:S05]  /*d360*/  BRA.U !UP0, `(.L_x_10476) ;  /* 0x0000000108e07547 */ /* 0x000fea000b800000 */
[----:B------:R-:W-:-:S09]  /*d370*/  UISETP.NE.AND UP0, UPT, UR4, 0x17, UPT ;  /* 0x000000170400788c */ /* 0x000fd2000bf05270 */
[----:B------:R-:W-:Y:S05]  /*d380*/  BRA.U !UP0, `(.L_x_10477) ;  /* 0x00000001088c7547 */ /* 0x000fea000b800000 */
[----:B------:R-:W-:-:S09]  /*d390*/  UISETP.NE.AND UP0, UPT, UR4, 0x18, UPT ;  /* 0x000000180400788c */ /* 0x000fd2000bf05270 */
[----:B------:R-:W-:Y:S05]  /*d3a0*/  BRA.U !UP0, `(.L_x_10478) ;  /* 0x0000000108447547 */ /* 0x000fea000b800000 */
.L_x_10455:
        /* <DEDUP_REMOVED lines=16> */
.L_x_10479:
[----:B------:R-:W-:Y:S05]  /*d4b0*/  EXIT ;  /* 0x000000000000794d */ /* 0x000fea0003800000 */
.L_x_10478:
        /* <DEDUP_REMOVED lines=12> */
.L_x_10481:
[----:B------:R-:W-:Y:S05]  /*d580*/  BSYNC.RECONVERGENT B0 ;  /* 0x0000000000007941 */ /* 0x000fea0003800200 */
.L_x_10480:
[----:B------:R-:W-:-:S05]  /*d590*/  LOP3.LUT R3, R0, 0x80, R5, 0xf8, !PT ;  /* 0x0000008000037812 */ /* 0x000fca00078ef805 */
[----:B------:R-:W-:Y:S01]  /*d5a0*/  STG.E.U8 desc[UR36][R22.64], R3 ;  /* 0x0000000316007986 */ /* 0x000fe2000c101124 */
[----:B------:R-:W-:Y:S05]  /*d5b0*/  EXIT ;  /* 0x000000000000794d */ /* 0x000fea0003800000 */
.L_x_10477:
        /* <DEDUP_REMOVED lines=11> */
.L_x_10483:
[----:B------:R-:W-:Y:S01]  /*d670*/  HFMA2 R0, -RZ, RZ, 0, 7.569789886474609375e-06 ;  /* 0x0000007fff007431 */ /* 0x000fe200000001ff */
[----:B------:R-:W-:-:S04]  /*d680*/  ISETP.GT.U32.AND P0, PT, R4, 0x7f800000, PT ;  /* 0x7f8000000400780c */ /* 0x000fc80003f04070 */
[----:B------:R-:W-:-:S09]  /*d690*/  SEL R0, R0, 0x7c, P0 ;  /* 0x0000007c00007807 */ /* 0x000fd20000000000 */
.L_x_10484:
[----:B------:R-:W-:Y:S05]  /*d6a0*/  BSYNC.RECONVERGENT B0 ;  /* 0x0000000000007941 */ /* 0x000fea0003800200 */
.L_x_10482:
[----:B------:R-:W-:-:S04]  /*d6b0*/  SHF.R.U32.HI R3, RZ, 0x18, R2 ;  /* 0x00000018ff037819 */ /* 0x000fc80000011602 */
[----:B------:R-:W-:-:S05]  /*d6c0*/  LOP3.LUT R3, R0, 0x80, R3, 0xf8, !PT ;  /* 0x0000008000037812 */ /* 0x000fca00078ef803 */
[----:B------:R-:W-:Y:S01]  /*d6d0*/  STG.E.U8 desc[UR36][R22.64], R3 ;  /* 0x0000000316007986 */ /* 0x000fe2000c101124 */
[----:B------:R-:W-:Y:S05]  /*d6e0*/  EXIT ;  /* 0x000000000000794d */ /* 0x000fea0003800000 */
.L_x_10476:
[----:B------:R-:W-:-:S05]  /*d6f0*/  F2FP.BF16.F32.PACK_AB R2, RZ, R2 ;  /* 0x00000002ff02723e */ /* 0x000fca00000010ff */
[----:B------:R-:W-:Y:S01]  /*d700*/  STG.E.U16 desc[UR36][R22.64], R2 ;  /* 0x0000000216007986 */ /* 0x000fe2000c101524 */
[----:B------:R-:W-:Y:S05]  /*d710*/  EXIT ;  /* 0x000000000000794d */ /* 0x000fea0003800000 */
.L_x_10485:
        /* <DEDUP_REMOVED lines=14> */
.L_x_32879:


//--------------------- .text._ZN2at6native27unrolled_elementwise_kernelINS0_13AUnaryFunctorIfffZZZNS0_15binary_internal21div_floor_kernel_cudaERNS_18TensorIteratorBaseEENKUlvE1_clEvENKUlvE0_clEvEUlffE_EESt5arrayIPcLm2EELi4E23TrivialOffsetCalculatorILi1EjESE_NS0_6memory12LoadWithCastILi1EEENSF_13StoreWithCastILi1EEEEEviT_T0_T2_T3_T4_T5_ --------------------------
	.section	.text._ZN2at6native27unrolled_elementwise_kernelINS0_13AUnaryFunctorIfffZZZNS0_15binary_internal21div_floor_kernel_cudaERNS_18TensorIteratorBaseEENKUlvE1_clEvENKUlvE0_clEvEUlffE_EESt5arrayIPcLm2EELi4E23TrivialOffsetCalculatorILi1EjESE_NS0_6memory12LoadWithCastILi1EEENSF_13StoreWithCastILi1EEEEEviT_T0_T2_T3_T4_T5_,"ax",@progbits
	.align	128
        .global         _ZN2at6native27unrolled_elementwise_kernelINS0_13AUnaryFunctorIfffZZZNS0_15binary_internal21div_floor_kernel_cudaERNS_18TensorIteratorBaseEENKUlvE1_clEvENKUlvE0_clEvEUlffE_EESt5arrayIPcLm2EELi4E23TrivialOffsetCalculatorILi1EjESE_NS0_6memory12LoadWithCastILi1EEENSF_13StoreWithCastILi1EEEEEviT_T0_T2_T3_T4_T5_
        .type           _ZN2at6native27unrolled_elementwise_kernelINS0_13AUnaryFunctorIfffZZZNS0_15binary_internal21div_floor_kernel_cudaERNS_18TensorIteratorBaseEENKUlvE1_clEvENKUlvE0_clEvEUlffE_EESt5arrayIPcLm2EELi4E23TrivialOffsetCalculatorILi1EjESE_NS0_6memory12LoadWithCastILi1EEENSF_13StoreWithCastILi1EEEEEviT_T0_T2_T3_T4_T5_,@function
        .size           _ZN2at6native27unrolled_elementwise_kernelINS0_13AUnaryFunctorIfffZZZNS0_15binary_internal21div_floor_kernel_cudaERNS_18TensorIteratorBaseEENKUlvE1_clEvENKUlvE0_clEvEUlffE_EESt5arrayIPcLm2EELi4E23TrivialOffsetCalculatorILi1EjESE_NS0_6memory12LoadWithCastILi1EEENSF_13StoreWithCastILi1EEEEEviT_T0_T2_T3_T4_T5_,(.L_x_32880 - _ZN2at6native27unrolled_elementwise_kernelINS0_13AUnaryFunctorIfffZZZNS0_15binary_internal21div_floor_kernel_cudaERNS_18TensorIteratorBaseEENKUlvE1_clEvENKUlvE0_clEvEUlffE_EESt5arrayIPcLm2EELi4E23TrivialOffsetCalculatorILi1EjESE_NS0_6memory12LoadWithCastILi1EEENSF_13StoreWithCastILi1EEEEEviT_T0_T2_T3_T4_T5_)
        .other          _ZN2at6native27unrolled_elementwise_kernelINS0_13AUnaryFunctorIfffZZZNS0_15binary_internal21div_floor_kernel_cudaERNS_18TensorIteratorBaseEENKUlvE1_clEvENKUlvE0_clEvEUlffE_EESt5arrayIPcLm2EELi4E23TrivialOffsetCalculatorILi1EjESE_NS0_6memory12LoadWithCastILi1EEENSF_13StoreWithCastILi1EEEEEviT_T0_T2_T3_T4_T5_,@"STO_CUDA_ENTRY STV_DEFAULT"
_ZN2at6native27unrolled_elementwise_kernelINS0_13AUnaryFunctorIfffZZZNS0_15binary_internal21div_floor_kernel_cudaERNS_18TensorIteratorBaseEENKUlvE1_clEvENKUlvE0_clEvEUlffE_EESt5arrayIPcLm2EELi4E23TrivialOffsetCalculatorILi1EjESE_NS0_6memory12LoadWithCastILi1EEENSF_13StoreWithCastILi1EEEEEviT_T0_T2_T3_T4_T5_:
.text._ZN2at6native27unrolled_elementwise_kernelINS0_13AUnaryFunctorIfffZZZNS0_15binary_internal21div_floor_kernel_cudaERNS_18TensorIteratorBaseEENKUlvE1_clEvENKUlvE0_clEvEUlffE_EESt5arrayIPcLm2EELi4E23TrivialOffsetCalculatorILi1EjESE_NS0_6memory12LoadWithCastILi1EEENSF_13StoreWithCastILi1EEEEEviT_T0_T2_T3_T4_T5_:
        /* <DEDUP_REMOVED lines=33> */
.L_x_10492:
[----:B------:R-:W2:Y:S02]  /*0210*/  LDG.E.U8 R4, desc[UR36][R4.64] ;  /* 0x0000002404047981 */ /* 0x000ea4000c1e1100 */
[----:B--2---:R-:W-:Y:S01]  /*0220*/  I2FP.F32.U32 R18, R4 ;  /* 0x0000000400127245 */ /* 0x004fe20000201000 */
[----:B------:R-:W-:Y:S06]  /*0230*/  BRA `(.L_x_10494) ;  /* 0x0000000c00487947 */ /* 0x000fec0003800000 */
.L_x_10491:
        /* <DEDUP_REMOVED lines=9> */
.L_x_10496:
[----:B------:R-:W2:Y:S02]  /*02d0*/  LDG.E R4, desc[UR36][R4.64] ;  /* 0x0000002404047981 */ /* 0x000ea4000c1e1900 */
[----:B--2---:R-:W-:Y:S01]  /*02e0*/  I2FP.F32.S32 R18, R4 ;  /* 0x0000000400127245 */ /* 0x004fe20000201400 */
[----:B------:R-:W-:Y:S06]  /*02f0*/  BRA `(.L_x_10494) ;  /* 0x0000000c00187947 */ /* 0x000fec0003800000 */
.L_x_10495:
[----:B------:R-:W2:Y:S02]  /*0300*/  LDG.E.U16 R4, desc[UR36][R4.64] ;  /* 0x0000002404047981 */ /* 0x000ea4000c1e1500 */
[----:B--2---:R0:W1:Y:S01]  /*0310*/  I2F.S16 R18, R4 ;  /* 0x0000000400127306 */ /* 0x0040620000101400 */
[----:B------:R-:W-:Y:S05]  /*0320*/  BRA `(.L_x_10494) ;  /* 0x0000000c000c7947 */ /* 0x000fea0003800000 */
.L_x_10490:
        /* <DEDUP_REMOVED lines=8> */
.L_x_10498:
[----:B------:R-:W2:Y:S02]  /*03b0*/  LDG.E.U16 R4, desc[UR36][R4.64] ;  /* 0x0000002404047981 */ /* 0x000ea4000c1e1500 */
[----:B--2---:R-:W-:Y:S01]  /*03c0*/  HADD2.F32 R18, -RZ, R4.H0_H0 ;  /* 0x20000004ff127230 */ /* 0x004fe20000004100 */
[----:B------:R-:W-:Y:S06]  /*03d0*/  BRA `(.L_x_10494) ;  /* 0x0000000800e07947 */ /* 0x000fec0003800000 */
.L_x_10497:
        /* <DEDUP_REMOVED lines=8> */
.L_x_10500:
[----:B------:R-:W2:Y:S02]  /*0460*/  LDG.E.U16 R4, desc[UR36][R4.64] ;  /* 0x0000002404047981 */ /* 0x000ea4000c1e1500 */
[----:B--2---:R-:W-:Y:S01]  /*0470*/  HADD2.F32 R18, -RZ, R4.H0_H0 ;  /* 0x20000004ff127230 */ /* 0x004fe20000004100 */
[----:B------:R-:W-:Y:S06]  /*0480*/  BRA `(.L_x_10494) ;  /* 0x0000000800b47947 */ /* 0x000fec0003800000 */
.L_x_10499:
        /* <DEDUP_REMOVED lines=11> */
.L_x_10489:
        /* <DEDUP_REMOVED lines=12> */
.L_x_10503:
        /* <DEDUP_REMOVED lines=11> */
.L_x_10502:
        /* <DEDUP_REMOVED lines=25> */
.L_x_10505:
        /* <DEDUP_REMOVED lines=13> */
.L_x_10504:
[----:B------:R-:W2:Y:S02]  /*0910*/  LDG.E.U16 R4, desc[UR36][R4.64] ;  /* 0x0000002404047981 */ /* 0x000ea4000c1e1500 */
[----:B--2---:R-:W-:Y:S01]  /*0920*/  IMAD.U32 R18, R4, 0x10000, RZ ;  /* 0x0001000004127824 */ /* 0x004fe200078e00ff */
[----:B------:R-:W-:Y:S06]  /*0930*/  BRA `(.L_x_10494) ;  /* 0x0000000400887947 */ /* 0x000fec0003800000 */
.L_x_10501:
        /* <DEDUP_REMOVED lines=11> */
.L_x_10508:
        /* <DEDUP_REMOVED lines=20> */
.L_x_10510:
[----:B------:R-:W-:Y:S05]  /*0b30*/  BSYNC.RECONVERGENT B0 ;  /* 0x0000000000007941 */ /* 0x000fea0003800200 */
.L_x_10509:
[----:B------:R-:W-:Y:S01]  /*0b40*/  IMAD.SHL.U32 R0, R0, 0x100000, RZ ;  /* 0x0010000000007824 */ /* 0x000fe200078e00ff */
[----:B------:R-:W-:-:S04]  /*0b50*/  LEA R3, R3, 0x3b800000, 0x17 ;  /* 0x3b80000003037811 */ /* 0x000fc800078eb8ff */
[----:B------:R-:W-:Y:S01]  /*0b60*/  LOP3.LUT R18, R3, R0, R7, 0xfe, !PT ;  /* 0x0000000003127212 */ /* 0x000fe200078efe07 */
[----:B------:R-:W-:Y:S06]  /*0b70*/  BRA `(.L_x_10494) ;  /* 0x0000000000f87947 */ /* 0x000fec0003800000 */
.L_x_10507:
        /* <DEDUP_REMOVED lines=20> */
.L_x_10512:
[----:B------:R-:W-:Y:S05]  /*0cc0*/  BSYNC.RECONVERGENT B0 ;  /* 0x0000000000007941 */ /* 0x000fea0003800200 */
.L_x_10511:
[----:B------:R-:W-:Y:S01]  /*0cd0*/  IMAD.SHL.U32 R0, R0, 0x200000, RZ ;  /* 0x0020000000007824 */ /* 0x000fe200078e00ff */
[----:B------:R-:W-:-:S04]  /*0ce0*/  LEA R3, R3, 0x37800000, 0x17 ;  /* 0x3780000003037811 */ /* 0x000fc800078eb8ff */
[----:B------:R-:W-:Y:S01]  /*0cf0*/  LOP3.LUT R18, R3, R0, R7, 0xfe, !PT ;  /* 0x0000000003127212 */ /* 0x000fe200078efe07 */
[----:B------:R-:W-:Y:S06]  /*0d00*/  BRA `(.L_x_10494) ;  /* 0x0000000000947947 */ /* 0x000fec0003800000 */
.L_x_10506:
[----:B------:R-:W-:-:S09]  /*0d10*/  UISETP.NE.AND UP0, UPT, UR4, 0x1c, UPT ;  /* 0x0000001c0400788c */ /* 0x000fd2000bf05270 */
[----:B------:R-:W-:Y:S05]  /*0d20*/  BRA.U !UP0, `(.L_x_10513) ;  /* 0x0000000108847547 */ /* 0x000fea000b800000 */
[----:B------:R-:W-:-:S09]  /*0d30*/  UISETP.NE.AND UP0, UPT, UR4, 0x1d, UPT ;  /* 0x0000001d0400788c */ /* 0x000fd2000bf05270 */
[----:B------:R-:W-:Y:S05]  /*0d40*/  BRA.U !UP0, `(.L_x_10514) ;  /* 0x0000000108707547 */ /* 0x000fea000b800000 */
[----:B------:R-:W-:-:S09]  /*0d50*/  UISETP.NE.AND UP0, UPT, UR4, 0x2c, UPT ;  /* 0x0000002c0400788c */ /* 0x000fd2000bf05270 */
[----:B------:R-:W-:Y:S05]  /*0d60*/  BRA.U !UP0, `(.L_x_10515) ;  /* 0x0000000108487547 */ /* 0x000fea000b800000 */
.L_x_10493:
        /* <DEDUP_REMOVED lines=16> */
.L_x_10516:
[----:B------:R-:W-:Y:S01]  /*0e70*/  IMAD.MOV.U32 R18, RZ, RZ, RZ ;  /* 0x000000ffff127224 */ /* 0x000fe200078e00ff */
[----:B------:R-:W-:Y:S06]  /*0e80*/  BRA `(.L_x_10494) ;  /* 0x0000000000347947 */ /* 0x000fec0003800000 */
.L_x_10515:
        /* <DEDUP_REMOVED lines=8> */
.L_x_10514:
[----:B------:R-:W2:Y:S02]  /*0f10*/  LDG.E.64 R18, desc[UR36][R4.64] ;  /* 0x0000002404127981 */ /* 0x000ea4000c1e1b00 */
[----:B--2---:R0:W1:Y:S02]  /*0f20*/  I2F.U64 R18, R18 ;  /* 0x0000001200127312 */ /* 0x0040640000301000 */
[----:B01----:R-:W-:Y:S05]  /*0f30*/  BRA `(.L_x_10494) ;  /* 0x0000000000087947 */ /* 0x003fea0003800000 */
.L_x_10513:
[----:B------:R-:W2:Y:S02]  /*0f40*/  LDG.E R4, desc[UR36][R4.64] ;  /* 0x0000002404047981 */ /* 0x000ea4000c1e1900 */
[----:B--2---:R-:W-:-:S07]  /*0f50*/  I2FP.F32.U32 R18, R4 ;  /* 0x0000000400127245 */ /* 0x004fce0000201000 */
.L_x_10494:
[----:B------:R-:W-:Y:S05]  /*0f60*/  BSYNC.RECONVERGENT B6 ;  /* 0x0000000000067941 */ /* 0x000fea0003800200 */
.L_x_10488:
[----:B------:R-:W-:-:S07]  /*0f70*/  VIADD R24, R25, 0x80 ;  /* 0x0000008019187836 */ /* 0x000fce0000000000 */
.L_x_10487:
[----:B------:R-:W-:Y:S05]  /*0f80*/  BSYNC.RECONVERGENT B7 ;  /* 0x0000000000077941 */ /* 0x000fea0003800200 */
.L_x_10486:
        /* <DEDUP_REMOVED lines=25> */
.L_x_10523:
[----:B------:R-:W2:Y:S02]  /*1120*/  LDG.E.U8 R4, desc[UR36][R4.64] ;  /* 0x0000002404047981 */ /* 0x000ea4000c1e1100 */
[----:B--2---:R-:W-:Y:S01]  /*1130*/  I2FP.F32.U32 R22, R4 ;  /* 0x0000000400167245 */ /* 0x004fe20000201000 */
[----:B------:R-:W-:Y:S06]  /*1140*/  BRA `(.L_x_10525) ;  /* 0x0000000c00487947 */ /* 0x000fec0003800000 */
.L_x_10522:
        /* <DEDUP_REMOVED lines=9> */
.L_x_10527:
[----:B------:R-:W2:Y:S02]  /*11e0*/  LDG.E R4, desc[UR36][R4.64] ;  /* 0x0000002404047981 */ /* 0x000ea4000c1e1900 */
[----:B--2---:R-:W-:Y:S01]  /*11f0*/  I2FP.F32.S32 R22, R4 ;  /* 0x0000000400167245 */ /* 0x004fe20000201400 */
[----:B------:R-:W-:Y:S06]  /*1200*/  BRA `(.L_x_10525) ;  /* 0x0000000c00187947 */ /* 0x000fec0003800000 */
.L_x_10526:
[----:B------:R-:W2:Y:S02]  /*1210*/  LDG.E.U16 R4, desc[UR36][R4.64] ;  /* 0x0000002404047981 */ /* 0x000ea4000c1e1500 */
[----:B--2---:R0:W2:Y:S01]  /*1220*/  I2F.S16 R22, R4 ;  /* 0x0000000400167306 */ /* 0x0040a20000101400 */
[----:B------:R-:W-:Y:S05]  /*1230*/  BRA `(.L_x_10525) ;  /* 0x0000000c000c7947 */ /* 0x000fea0003800000 */
.L_x_10521:
        /* <DEDUP_REMOVED lines=8> */
.L_x_10529:
[----:B------:R-:W2:Y:S02]  /*12c0*/  LDG.E.U16 R4, desc[UR36][R4.64] ;  /* 0x0000002404047981 */ /* 0x000ea4000c1e1500 */
[----:B--2---:R-:W-:Y:S01]  /*12d0*/  HADD2.F32 R22, -RZ, R4.H0_H0 ;  /* 0x20000004ff167230 */ /* 0x004fe20000004100 */
[----:B------:R-:W-:Y:S06]  /*12e0*/  BRA `(.L_x_10525) ;  /* 0x0000000800e07947 */ /* 0x000fec0003800000 */
.L_x_10528:
        /* <DEDUP_REMOVED lines=8> */
.L_x_10531:
[----:B------:R-:W2:Y:S02]  /*1370*/  LDG.E.U16 R4, desc[UR36][R4.64] ;  /* 0x0000002404047981 */ /* 0x000ea4000c1e1500 */
[----:B--2---:R-:W-:Y:S01]  /*1380*/  HADD2.F32 R22, -RZ, R4.H0_H0 ;  /* 0x20000004ff167230 */ /* 0x004fe20000004100 */
[----:B------:R-:W-:Y:S06]  /*1390*/  BRA `(.L_x_10525) ;  /* 0x0000000800b47947 */ /* 0x000fec0003800000 */
.L_x_10530:
        /* <DEDUP_REMOVED lines=11> */
.L_x_10520:
        /* <DEDUP_REMOVED lines=12> */
.L_x_10534:
        /* <DEDUP_REMOVED lines=11> */
.L_x_10533:
        /* <DEDUP_REMOVED lines=25> */
.L_x_10536:
        /* <DEDUP_REMOVED lines=13> */
.L_x_10535:
[----:B------:R-:W2:Y:S02]  /*1820*/  LDG.E.U16 R4, desc[UR36][R4.64] ;  /* 0x0000002404047981 */ /* 0x000ea4000c1e1500 */
[----:B--2---:R-:W-:Y:S01]  /*1830*/  IMAD.U32 R22, R4, 0x10000, RZ ;  /* 0x0001000004167824 */ /* 0x004fe200078e00ff */
[----:B------:R-:W-:Y:S06]  /*1840*/  BRA `(.L_x_10525) ;  /* 0x0000000400887947 */ /* 0x000fec0003800000 */
.L_x_10532:
        /* <DEDUP_REMOVED lines=11> */
.L_x_10539:
        /* <DEDUP_REMOVED lines=20> */
.L_x_10541:
[----:B------:R-:W-:Y:S05]  /*1a40*/  BSYNC.RECONVERGENT B0 ;  /* 0x0000000000007941 */ /* 0x000fea0003800200 */
.L_x_10540:
[----:B------:R-:W-:Y:S01]  /*1a50*/  IMAD.SHL.U32 R0, R0, 0x100000, RZ ;  /* 0x0010000000007824 */ /* 0x000fe200078e00ff */
[----:B------:R-:W-:-:S04]  /*1a60*/  LEA R3, R3, 0x3b800000, 0x17 ;  /* 0x3b80000003037811 */ /* 0x000fc800078eb8ff */
[----:B------:R-:W-:Y:S01]  /*1a70*/  LOP3.LUT R22, R3, R0, R7, 0xfe, !PT ;  /* 0x0000000003167212 */ /* 0x000fe200078efe07 */
[----:B------:R-:W-:Y:S06]  /*1a80*/  BRA `(.L_x_10525) ;  /* 0x0000000000f87947 */ /* 0x000fec0003800000 */
.L_x_10538:
        /* <DEDUP_REMOVED lines=20> */
.L_x_10543:
[----:B------:R-:W-:Y:S05]  /*1bd0*/  BSYNC.RECONVERGENT B0 ;  /* 0x0000000000007941 */ /* 0x000fea0003800200 */
.L_x_10542:
[----:B------:R-:W-:Y:S01]  /*1be0*/  IMAD.SHL.U32 R0, R0, 0x200000, RZ ;  /* 0x0020000000007824 */ /* 0x000fe200078e00ff */
[----:B------:R-:W-:-:S04]  /*1bf0*/  LEA R3, R3, 0x37800000, 0x17 ;  /* 0x3780000003037811 */ /* 0x000fc800078eb8ff */
[----:B------:R-:W-:Y:S01]  /*1c00*/  LOP3.LUT R22, R3, R0, R7, 0xfe, !PT ;  /* 0x0000000003167212 */ /* 0x000fe200078efe07 */
[----:B------:R-:W-:Y:S06]  /*1c10*/  BRA `(.L_x_10525) ;  /* 0x0000000000947947 */ /* 0x000fec0003800000 */
.L_x_10537:
        /* <DEDUP_REMOVED lines=14> */
.L_x_10524:
        /* <DEDUP_REMOVED lines=16> */
.L_x_10546:
[----:B------:R-:W-:Y:S01]  /*1e00*/  IMAD.MOV.U32 R22, RZ, RZ, RZ ;  /* 0x000000ffff167224 */ /* 0x000fe200078e00ff */
[----:B------:R-:W-:Y:S06]  /*1e10*/  BRA `(.L_x_10525) ;  /* 0x0000000000147947 */ /* 0x000fec0003800000 */
.L_x_10545:
[----:B------:R-:W2:Y:S02]  /*1e20*/  LDG.E.64 R22, desc[UR36][R4.64] ;  /* 0x0000002404167981 */ /* 0x000ea4000c1e1b00 */
[----:B--2---:R0:W2:Y:S02]  /*1e30*/  I2F.U64 R22, R22 ;  /* 0x0000001600167312 */ /* 0x0040a40000301000 */
[----:B0-2---:R-:W-:Y:S05]  /*1e40*/  BRA `(.L_x_10525) ;  /* 0x0000000000087947 */ /* 0x005fea0003800000 */
.L_x_10544:
[----:B------:R-:W2:Y:S02]  /*1e50*/  LDG.E R4, desc[UR36][R4.64] ;  /* 0x0000002404047981 */ /* 0x000ea4000c1e1900 */
[----:B--2---:R-:W-:-:S07]  /*1e60*/  I2FP.F32.U32 R22, R4 ;  /* 0x0000000400167245 */ /* 0x004fce0000201000 */
.L_x_10525:
[----:B------:R-:W-:Y:S05]  /*1e70*/  BSYNC.RECONVERGENT B6 ;  /* 0x0000000000067941 */ /* 0x000fea0003800200 */
.L_x_10519:
[----:B------:R-:W-:-:S07]  /*1e80*/  VIADD R24, R24, 0x80 ;  /* 0x0000008018187836 */ /* 0x000fce0000000000 */
.L_x_10518:
[----:B------:R-:W-:Y:S05]  /*1e90*/  BSYNC.RECONVERGENT B7 ;  /* 0x0000000000077941 */ /* 0x000fea0003800200 */
.L_x_10517:
        /* <DEDUP_REMOVED lines=25> */
.L_x_10553:
[----:B------:R-:W2:Y:S02]  /*2030*/  LDG.E.U8 R4, desc[UR36][R4.64] ;  /* 0x0000002404047981 */ /* 0x000ea4000c1e1100 */
[----:B--2---:R-:W-:Y:S01]  /*2040*/  I2FP.F32.U32 R19, R4 ;  /* 0x0000000400137245 */ /* 0x004fe20000201000 */
[----:B------:R-:W-:Y:S06]  /*2050*/  BRA `(.L_x_10555) ;  /* 0x0000000c00447947 */ /* 0x000fec0003800000 */
.L_x_10552:
        /* <DEDUP_REMOVED lines=9> */
.L_x_10557:
[----:B------:R-:W2:Y:S02]  /*20f0*/  LDG.E R4, desc[UR36][R4.64] ;  /* 0x0000002404047981 */ /* 0x000ea4000c1e1900 */
[----:B--2---:R-:W-:Y:S01]  /*2100*/  I2FP.F32.S32 R19, R4 ;  /* 0x0000000400137245 */ /* 0x004fe20000201400 */
[----:B------:R-:W-:Y:S06]  /*2110*/  BRA `(.L_x_10555) ;  /* 0x0000000c00147947 */ /* 0x000fec0003800000 */
.L_x_10556:
[----:B------:R-:W2:Y:S02]  /*2120*/  LDG.E.U16 R4, desc[UR36][R4.64] ;  /* 0x0000002404047981 */ /* 0x000ea4000c1e1500 */
[----:B--2---:R0:W2:Y:S01]  /*2130*/  I2F.S16 R19, R4 ;  /* 0x0000000400137306 */ /* 0x0040a20000101400 */
[----:B------:R-:W-:Y:S05]  /*2140*/  BRA `(.L_x_10555) ;  /* 0x0000000c00087947 */ /* 0x000fea0003800000 */
.L_x_10551:
        /* <DEDUP_REMOVED lines=8> */
.L_x_10559:
[----:B------:R-:W2:Y:S02]  /*21d0*/  LDG.E.U16 R4, desc[UR36][R4.64] ;  /* 0x0000002404047981 */ /* 0x000ea4000c1e1500 */
[----:B--2---:R-:W-:Y:S01]  /*21e0*/  HADD2.F32 R19, -RZ, R4.H0_H0 ;  /* 0x20000004ff137230 */ /* 0x004fe20000004100 */
[----:B------:R-:W-:Y:S06]  /*21f0*/  BRA `(.L_x_10555) ;  /* 0x0000000800dc7947 */ /* 0x000fec0003800000 */
.L_x_10558:
        /* <DEDUP_REMOVED lines=8> */
.L_x_10561:
[----:B------:R-:W2:Y:S02]  /*2280*/  LDG.E.U16 R4, desc[UR36][R4.64] ;  /* 0x0000002404047981 */ /* 0x000ea4000c1e1500 */
[----:B--2---:R-:W-:Y:S01]  /*2290*/  HADD2.F32 R19, -RZ, R4.H0_H0 ;  /* 0x20000004ff137230 */ /* 0x004fe20000004100 */
[----:B------:R-:W-:Y:S06]  /*22a0*/  BRA `(.L_x_10555) ;  /* 0x0000000800b07947 */ /* 0x000fec0003800000 */
.L_x_10560:
        /* <DEDUP_REMOVED lines=11> */
.L_x_10550:
        /* <DEDUP_REMOVED lines=12> */
.L_x_10564:
        /* <DEDUP_REMOVED lines=11> */
.L_x_10563:
        /* <DEDUP_REMOVED lines=25> */
.L_x_10566:
        /* <DEDUP_REMOVED lines=12> */
.L_x_10565:
[----:B------:R-:W2:Y:S02]  /*2720*/  LDG.E.U16 R4, desc[UR36][R4.64] ;  /* 0x0000002404047981 */ /* 0x000ea4000c1e1500 */
[----:B--2---:R-:W-:Y:S01]  /*2730*/  IMAD.U32 R19, R4, 0x10000, RZ ;  /* 0x0001000004137824 */ /* 0x004fe200078e00ff */
[----:B------:R-:W-:Y:S06]  /*2740*/  BRA `(.L_x_10555) ;  /* 0x0000000400887947 */ /* 0x000fec0003800000 */
.L_x_10562:
        /* <DEDUP_REMOVED lines=11> */
.L_x_10569:
        /* <DEDUP_REMOVED lines=20> */
.L_x_10571:
[----:B------:R-:W-:Y:S05]  /*2940*/  BSYNC.RECONVERGENT B0 ;  /* 0x0000000000007941 */ /* 0x000fea0003800200 */
.L_x_10570:
[----:B------:R-:W-:Y:S01]  /*2950*/  IMAD.SHL.U32 R0, R0, 0x100000, RZ ;  /* 0x0010000000007824 */ /* 0x000fe200078e00ff */
[----:B------:R-:W-:-:S04]  /*2960*/  LEA R3, R3, 0x3b800000, 0x17 ;  /* 0x3b80000003037811 */ /* 0x000fc800078eb8ff */
[----:B------:R-:W-:Y:S01]  /*2970*/  LOP3.LUT R19, R3, R0, R19, 0xfe, !PT ;  /* 0x0000000003137212 */ /* 0x000fe200078efe13 */
[----:B------:R-:W-:Y:S06]  /*2980*/  BRA `(.L_x_10555) ;  /* 0x0000000000f87947 */ /* 0x000fec0003800000 */
.L_x_10568:
        /* <DEDUP_REMOVED lines=20> */
.L_x_10573:
[----:B------:R-:W-:Y:S05]  /*2ad0*/  BSYNC.RECONVERGENT B0 ;  /* 0x0000000000007941 */ /* 0x000fea0003800200 */
.L_x_10572:
[----:B------:R-:W-:Y:S01]  /*2ae0*/  IMAD.SHL.U32 R0, R0, 0x200000, RZ ;  /* 0x0020000000007824 */ /* 0x000fe200078e00ff */
[----:B------:R-:W-:-:S04]  /*2af0*/  LEA R3, R3, 0x37800000, 0x17 ;  /* 0x3780000003037811 */ /* 0x000fc800078eb8ff */
[----:B------:R-:W-:Y:S01]  /*2b00*/  LOP3.LUT R19, R3, R0, R19, 0xfe, !PT ;  /* 0x0000000003137212 */ /* 0x000fe200078efe13 */
[----:B------:R-:W-:Y:S06]  /*2b10*/  BRA `(.L_x_10555) ;  /* 0x0000000000947947 */ /* 0x000fec0003800000 */
.L_x_10567:
        /* <DEDUP_REMOVED lines=14> */
.L_x_10554:
        /* <DEDUP_REMOVED lines=16> */
.L_x_10576:
[----:B------:R-:W-:Y:S01]  /*2d00*/  IMAD.MOV.U32 R19, RZ, RZ, RZ ;  /* 0x000000ffff137224 */ /* 0x000fe200078e00ff */
[----:B------:R-:W-:Y:S06]  /*2d10*/  BRA `(.L_x_10555) ;  /* 0x0000000000147947 */ /* 0x000fec0003800000 */
.L_x_10575:
[----:B------:R-:W2:Y:S02]  /*2d20*/  LDG.E.64 R4, desc[UR36][R4.64] ;  /* 0x0000002404047981 */ /* 0x000ea4000c1e1b00 */
[----:B--2---:R0:W2:Y:S02]  /*2d30*/  I2F.U64 R19, R4 ;  /* 0x0000000400137312 */ /* 0x0040a40000301000 */
[----:B0-2---:R-:W-:Y:S05]  /*2d40*/  BRA `(.L_x_10555) ;  /* 0x0000000000087947 */ /* 0x005fea0003800000 */
.L_x_10574:
[----:B------:R-:W2:Y:S02]  /*2d50*/  LDG.E R4, desc[UR36][R4.64] ;  /* 0x0000002404047981 */ /* 0x000ea4000c1e1900 */
[----:B--2---:R-:W-:-:S07]  /*2d60*/  I2FP.F32.U32 R19, R4 ;  /* 0x0000000400137245 */ /* 0x004fce0000201000 */
.L_x_10555:
[----:B------:R-:W-:Y:S05]  /*2d70*/  BSYNC.RECONVERGENT B6 ;  /* 0x0000000000067941 */ /* 0x000fea0003800200 */
.L_x_10549:
[----:B------:R-:W-:-:S07]  /*2d80*/  VIADD R24, R24, 0x80 ;  /* 0x0000008018187836 */ /* 0x000fce0000000000 */
.L_x_10548:
[----:B------:R-:W-:Y:S05]  /*2d90*/  BSYNC.RECONVERGENT B7 ;  /* 0x0000000000077941 */ /* 0x000fea0003800200 */
.L_x_10547:
        /* <DEDUP_REMOVED lines=24> */
.L_x_10582:
[----:B------:R-:W2:Y:S02]  /*2f20*/  LDG.E.U8 R4, desc[UR36][R4.64] ;  /* 0x0000002404047981 */ /* 0x000ea4000c1e1100 */
[----:B--2---:R-:W-:Y:S01]  /*2f30*/  I2FP.F32.U32 R16, R4 ;  /* 0x0000000400107245 */ /* 0x004fe20000201000 */
[----:B------:R-:W-:Y:S06]  /*2f40*/  BRA `(.L_x_10578) ;  /* 0x0000000c003c7947 */ /* 0x000fec0003800000 */
.L_x_10581:
        /* <DEDUP_REMOVED lines=9> */
.L_x_10585:
[----:B------:R-:W2:Y:S02]  /*2fe0*/  LDG.E R4, desc[UR36][R4.64] ;  /* 0x0000002404047981 */ /* 0x000ea4000c1e1900 */
[----:B--2---:R-:W-:Y:S01]  /*2ff0*/  I2FP.F32.S32 R16, R4 ;  /* 0x0000000400107245 */ /* 0x004fe20000201400 */
[----:B------:R-:W-:Y:S06]  /*3000*/  BRA `(.L_x_10578) ;  /* 0x0000000c000c7947 */ /* 0x000fec0003800000 */
.L_x_10584:
[----:B------:R-:W2:Y:S02]  /*3010*/  LDG.E.U16 R4, desc[UR36][R4.64] ;  /* 0x0000002404047981 */ /* 0x000ea4000c1e1500 */
[----:B--2---:R0:W2:Y:S01]  /*3020*/  I2F.S16 R16, R4 ;  /* 0x0000000400107306 */ /* 0x0040a20000101400 */
[----:B------:R-:W-:Y:S05]  /*3030*/  BRA `(.L_x_10578) ;  /* 0x0000000c00007947 */ /* 0x000fea0003800000 */
.L_x_10580:
        /* <DEDUP_REMOVED lines=8> */
.L_x_10587:
[----:B------:R-:W2:Y:S02]  /*30c0*/  LDG.E.U16 R4, desc[UR36][R4.64] ;  /* 0x0000002404047981 */ /* 0x000ea4000c1e1500 */
[----:B--2---:R-:W-:Y:S01]  /*30d0*/  HADD2.F32 R16, -RZ, R4.H0_H0 ;  /* 0x20000004ff107230 */ /* 0x004fe20000004100 */
[----:B------:R-:W-:Y:S06]  /*30e0*/  BRA `(.L_x_10578) ;  /* 0x0000000800d47947 */ /* 0x000fec0003800000 */
.L_x_10586:
        /* <DEDUP_REMOVED lines=8> */
.L_x_10589:
[----:B------:R-:W2:Y:S02]  /*3170*/  LDG.E.U16 R4, desc[UR36][R4.64] ;  /* 0x0000002404047981 */ /* 0x000ea4000c1e1500 */
[----:B--2---:R-:W-:Y:S01]  /*3180*/  HADD2.F32 R16, -RZ, R4.H0_H0 ;  /* 0x20000004ff107230 */ /* 0x004fe20000004100 */
[----:B------:R-:W-:Y:S06]  /*3190*/  BRA `(.L_x_10578) ;  /* 0x0000000800a87947 */ /* 0x000fec0003800000 */
.L_x_10588:
        /* <DEDUP_REMOVED lines=11> */
.L_x_10579:
        /* <DEDUP_REMOVED lines=12> */
.L_x_10592:
        /* <DEDUP_REMOVED lines=11> */
.L_x_10591:
        /* <DEDUP_REMOVED lines=25> */
.L_x_10594:
        /* <DEDUP_REMOVED lines=13> */
.L_x_10593:
[----:B------:R-:W2:Y:S02]  /*3620*/  LDG.E.U16 R4, desc[UR36][R4.64] ;  /* 0x0000002404047981 */ /* 0x000ea4000c1e1500 */
[----:B--2---:R-:W-:Y:S01]  /*3630*/  IMAD.U32 R16, R4, 0x10000, RZ ;  /* 0x0001000004107824 */ /* 0x004fe200078e00ff */
[----:B------:R-:W-:Y:S06]  /*3640*/  BRA `(.L_x_10578) ;  /* 0x00000004007c7947 */ /* 0x000fec0003800000 */
.L_x_10590:
        /* <DEDUP_REMOVED lines=11> */
.L_x_10597:
        /* <DEDUP_REMOVED lines=19> */
.L_x_10599:
[----:B------:R-:W-:Y:S05]  /*3830*/  BSYNC.RECONVERGENT B0 ;  /* 0x0000000000007941 */ /* 0x000fea0003800200 */
.L_x_10598:
[----:B------:R-:W-:Y:S01]  /*3840*/  IMAD.SHL.U32 R0, R0, 0x100000, RZ ;  /* 0x0010000000007824 */ /* 0x000fe200078e00ff */
[----:B------:R-:W-:-:S04]  /*3850*/  LEA R3, R3, 0x3b800000, 0x17 ;  /* 0x3b80000003037811 */ /* 0x000fc800078eb8ff */
[----:B------:R-:W-:Y:S01]  /*3860*/  LOP3.LUT R16, R3, R0, R7, 0xfe, !PT ;  /* 0x0000000003107212 */ /* 0x000fe200078efe07 */
[----:B------:R-:W-:Y:S06]  /*3870*/  BRA `(.L_x_10578) ;  /* 0x0000000000f07947 */ /* 0x000fec0003800000 */
.L_x_10596:
        /* <DEDUP_REMOVED lines=19> */
.L_x_10601:
[----:B------:R-:W-:Y:S05]  /*39b0*/  BSYNC.RECONVERGENT B0 ;  /* 0x0000000000007941 */ /* 0x000fea0003800200 */
.L_x_10600:
[----:B------:R-:W-:Y:S01]  /*39c0*/  IMAD.SHL.U32 R0, R0, 0x200000, RZ ;  /* 0x0020000000007824 */ /* 0x000fe200078e00ff */
[----:B------:R-:W-:-:S04]  /*39d0*/  LEA R3, R3, 0x37800000, 0x17 ;  /* 0x3780000003037811 */ /* 0x000fc800078eb8ff */
[----:B------:R-:W-:Y:S01]  /*39e0*/  LOP3.LUT R16, R3, R0, R7, 0xfe, !PT ;  /* 0x0000000003107212 */ /* 0x000fe200078efe07 */
[----:B------:R-:W-:Y:S06]  /*39f0*/  BRA `(.L_x_10578) ;  /* 0x0000000000907947 */ /* 0x000fec0003800000 */
.L_x_10595:
        /* <DEDUP_REMOVED lines=14> */
.L_x_10583:
        /* <DEDUP_REMOVED lines=16> */
.L_x_10604:
[----:B------:R-:W-:Y:S05]  /*3be0*/  BRA `(.L_x_10578) ;  /* 0x0000000000147947 */ /* 0x000fea0003800000 */
.L_x_10603:
[----:B------:R-:W2:Y:S02]  /*3bf0*/  LDG.E.64 R4, desc[UR36][R4.64] ;  /* 0x0000002404047981 */ /* 0x000ea4000c1e1b00 */
[----:B--2---:R0:W2:Y:S02]  /*3c00*/  I2F.U64 R16, R4 ;  /* 0x0000000400107312 */ /* 0x0040a40000301000 */
[----:B0-2---:R-:W-:Y:S05]  /*3c10*/  BRA `(.L_x_10578) ;  /* 0x0000000000087947 */ /* 0x005fea0003800000 */
.L_x_10602:
[----:B------:R-:W2:Y:S02]  /*3c20*/  LDG.E R4, desc[UR36][R4.64] ;  /* 0x0000002404047981 */ /* 0x000ea4000c1e1900 */
[----:B--2---:R-:W-:-:S07]  /*3c30*/  I2FP.F32.U32 R16, R4 ;  /* 0x0000000400107245 */ /* 0x004fce0000201000 */
.L_x_10578:
[----:B------:R-:W-:Y:S05]  /*3c40*/  BSYNC.RECONVERGENT B6 ;  /* 0x0000000000067941 */ /* 0x000fea0003800200 */
.L_x_10577:
[----:B------:R-:W0:Y:S01]  /*3c50*/  LDC R24, c[0x0][0x388] ;  /* 0x0000e200ff187b82 */ /* 0x000e220000000800 */
[----:B------:R-:W-:Y:S01]  /*3c60*/  ISETP.GE.AND P0, PT, R25, R17, PT ;  /* 0x000000111900720c */ /* 0x000fe20003f06270 */
[----:B------:R-:W-:Y:S01]  /*3c70*/  BSSY.RECONVERGENT B1, `(.L_x_10605) ;  /* 0x000005d000017945 */ /* 0x000fe20003800200 */
[----:B0-----:R-:W-:-:S04]  /*3c80*/  FADD.FTZ R3, |R24|, -RZ ;  /* 0x800000ff18037221 */ /* 0x001fc80000010200 */
[C---:B------:R-:W-:Y:S01]  /*3c90*/  VIADD R0, R3.reuse, 0xb800000 ;  /* 0x0b80000003007836 */ /* 0x040fe20000000000 */
[----:B--2-4-:R-:W-:-:S04]  /*3ca0*/  LOP3.LUT R5, R3, 0x7fffff, RZ, 0xc0, !PT ;  /* 0x007fffff03057812 */ /* 0x014fc800078ec0ff */
[----:B------:R-:W-:Y:S02]  /*3cb0*/  LOP3.LUT R5, R5, 0x3f800000, RZ, 0xfc, !PT ;  /* 0x3f80000005057812 */ /* 0x000fe400078efcff */
[----:B------:R-:W-:Y:S05]  /*3cc0*/  @P0 BRA `(.L_x_10606) ;  /* 0x00000004005c0947 */ /* 0x000fea0003800000 */
[----:B-1-3-5:R-:W-:-:S13]  /*3cd0*/  FSETP.NEU.FTZ.AND P0, PT, R18, RZ, PT ;  /* 0x000000ff1200720b */ /* 0x02afda0003f1d000 */
[----:B------:R-:W0:Y:S02]  /*3ce0*/  @!P0 MUFU.RCP R7, R18 ;  /* 0x0000001200078308 */ /* 0x000e240000001000 */
[----:B0-----:R-:W-:Y:S01]  /*3cf0*/  @!P0 FMUL.FTZ R4, R7, R24 ;  /* 0x0000001807048220 */ /* 0x001fe20000410000 */
[----:B------:R-:W-:Y:S06]  /*3d00*/  @!P0 BRA `(.L_x_10606) ;  /* 0x00000004004c8947 */ /* 0x000fec0003800000 */
[----:B------:R-:W-:Y:S01]  /*3d10*/  FSETP.GEU.FTZ.AND P0, PT, R3, |R18|, PT ;  /* 0x400000120300720b */ /* 0x000fe20003f1e000 */
[----:B------:R-:W-:Y:S01]  /*3d20*/  BSSY.RECONVERGENT B0, `(.L_x_10607) ;  /* 0x000003e000007945 */ /* 0x000fe20003800200 */
[----:B------:R-:W-:-:S11]  /*3d30*/  IMAD.MOV.U32 R7, RZ, RZ, R3 ;  /* 0x000000ffff077224 */ /* 0x000fd600078e0003 */
        /* <DEDUP_REMOVED lines=27> */
.L_x_10611:
[----:B------:R-:W-:Y:S05]  /*3ef0*/  BSYNC.RECONVERGENT B2 ;  /* 0x0000000000027941 */ /* 0x000fea0003800200 */
.L_x_10610:
[----:B------:R-:W-:Y:S01]  /*3f00*/  FFMA.FTZ R7, -R8, R4, R3 ;  /* 0x0000000408077223 */ /* 0x000fe20000010103 */
[----:B------:R-:W-:Y:S06]  /*3f10*/  BRA `(.L_x_10608) ;  /* 0x0000000000787947 */ /* 0x000fec0003800000 */
.L_x_10609:
[----:B------:R-:W-:Y:S01]  /*3f20*/  LOP3.LUT R9, R8, 0xff800000, RZ, 0xc0, !PT ;  /* 0xff80000008097812 */ /* 0x000fe200078ec0ff */
[----:B------:R-:W-:Y:S01]  /*3f30*/  BSSY.RECONVERGENT B2, `(.L_x_10612) ;  /* 0x000001a000027945 */ /* 0x000fe20003800200 */
[----:B------:R-:W-:Y:S01]  /*3f40*/  FSETP.GT.FTZ.AND P2, PT, |R18|, RZ, PT ;  /* 0x000000ff1200720b */ /* 0x000fe20003f54200 */
[----:B------:R-:W-:Y:S01]  /*3f50*/  IMAD.MOV.U32 R6, RZ, RZ, R5 ;  /* 0x000000ffff067224 */ /* 0x000fe200078e0005 */
[----:B------:R-:W-:Y:S01]  /*3f60*/  ISETP.GT.U32.AND P0, PT, R3, 0x7f7fffff, PT ;  /* 0x7f7fffff0300780c */ /* 0x000fe20003f04070 */
[----:B------:R-:W-:-:S05]  /*3f70*/  IMAD.IADD R4, R0, 0x1, -R9 ;  /* 0x0000000100047824 */ /* 0x000fca00078e0a09 */
[----:B------:R-:W-:Y:S02]  /*3f80*/  LOP3.LUT P1, R7, R4, 0xff800000, RZ, 0xc0, !PT ;  /* 0xff80000004077812 */ /* 0x000fe4000782c0ff */
[----:B------:R-:W-:-:S04]  /*3f90*/  FSEL R4, R9, +QNAN , P2 ;  /* 0x7fffffff09047808 */ /* 0x000fc80001000000 */
[----:B------:R-:W-:-:S07]  /*3fa0*/  FSEL R4, R4, +QNAN , !P0 ;  /* 0x7fffffff04047808 */ /* 0x000fce0004000000 */
[----:B------:R-:W-:Y:S05]  /*3fb0*/  @!P1 BRA `(.L_x_10613) ;  /* 0x0000000000449947 */ /* 0x000fea0003800000 */
[----:B------:R-:W-:-:S04]  /*3fc0*/  LOP3.LUT R6, R8, 0x7fffff, RZ, 0xc0, !PT ;  /* 0x007fffff08067812 */ /* 0x000fc800078ec0ff */
[----:B------:R-:W-:Y:S01]  /*3fd0*/  LOP3.LUT R11, R6, 0x3f800000, RZ, 0xfc, !PT ;  /* 0x3f800000060b7812 */ /* 0x000fe200078efcff */
[----:B------:R-:W-:-:S03]  /*3fe0*/  IMAD.MOV.U32 R6, RZ, RZ, R5 ;  /* 0x000000ffff067224 */ /* 0x000fc600078e0005 */
[----:B------:R0:W1:Y:S04]  /*3ff0*/  MUFU.RCP R12, R11 ;  /* 0x0000000b000c7308 */ /* 0x0000680000001000 */
.L_x_10614:
        /* <DEDUP_REMOVED lines=13> */
.L_x_10613:
[----:B------:R-:W-:Y:S05]  /*40d0*/  BSYNC.RECONVERGENT B2 ;  /* 0x0000000000027941 */ /* 0x000fea0003800200 */
.L_x_10612:
[----:B------:R-:W-:-:S04]  /*40e0*/  FMUL.FTZ R7, R6, 1.1920928955078125e-07 ;  /* 0x3400000006077820 */ /* 0x000fc80000410000 */
[----:B------:R-:W-:-:S07]  /*40f0*/  FMUL.FTZ R7, R4, R7 ;  /* 0x0000000704077220 */ /* 0x000fce0000410000 */
.L_x_10608:
[----:B------:R-:W-:Y:S05]  /*4100*/  BSYNC.RECONVERGENT B0 ;  /* 0x0000000000007941 */ /* 0x000fea0003800200 */
.L_x_10607:
        /* <DEDUP_REMOVED lines=19> */
.L_x_10606:
[----:B------:R-:W-:Y:S05]  /*4240*/  BSYNC.RECONVERGENT B1 ;  /* 0x0000000000017941 */ /* 0x000fea0003800200 */
.L_x_10605:
[----:B------:R-:W-:Y:S01]  /*4250*/  VIADD R26, R25, 0x80 ;  /* 0x00000080191a7836 */ /* 0x000fe20000000000 */
[----:B------:R-:W-:Y:S04]  /*4260*/  BSSY.RECONVERGENT B1, `(.L_x_10615) ;  /* 0x000005c000017945 */ /* 0x000fe80003800200 */
[----:B------:R-:W-:-:S13]  /*4270*/  ISETP.GE.AND P0, PT, R26, R17, PT ;  /* 0x000000111a00720c */ /* 0x000fda0003f06270 */
[----:B------:R-:W-:Y:S05]  /*4280*/  @P0 BRA `(.L_x_10616) ;  /* 0x0000000400640947 */ /* 0x000fea0003800000 */
[----:B-----5:R-:W-:-:S13]  /*4290*/  FSETP.NEU.FTZ.AND P0, PT, R22, RZ, PT ;  /* 0x000000ff1600720b */ /* 0x020fda0003f1d000 */
[----:B------:R-:W-:Y:S05]  /*42a0*/  @!P0 BRA `(.L_x_10617) ;  /* 0x0000000400548947 */ /* 0x000fea0003800000 */
        /* <DEDUP_REMOVED lines=27> */
.L_x_10623:
[----:B------:R-:W-:Y:S01]  /*4460*/  FSETP.GEU.FTZ.AND P0, PT, R9, -R10, PT ;  /* 0x8000000a0900720b */ /* 0x000fe20003f1e000 */
[----:B------:R-:W-:-:S12]  /*4470*/  FADD.FTZ R6, R6, -1 ;  /* 0xbf80000006067421 */ /* 0x000fd80000010000 */
[----:B------:R-:W-:-:S07]  /*4480*/  @!P0 FADD.FTZ R6, R6, -1 ;  /* 0xbf80000006068421 */ /* 0x000fce0000010000 */
.L_x_10622:
[----:B------:R-:W-:Y:S05]  /*4490*/  BSYNC.RECONVERGENT B2 ;  /* 0x0000000000027941 */ /* 0x000fea0003800200 */
.L_x_10621:
[----:B------:R-:W-:Y:S01]  /*44a0*/  FFMA.FTZ R7, -R10, R6, R3 ;  /* 0x000000060a077223 */ /* 0x000fe20000010103 */
[----:B------:R-:W-:Y:S06]  /*44b0*/  BRA `(.L_x_10619) ;  /* 0x0000000000787947 */ /* 0x000fec0003800000 */
.L_x_10620:
[----:B------:R-:W-:Y:S01]  /*44c0*/  LOP3.LUT R7, R10, 0xff800000, RZ, 0xc0, !PT ;  /* 0xff8000000a077812 */ /* 0x000fe200078ec0ff */
[----:B------:R-:W-:Y:S01]  /*44d0*/  BSSY.RECONVERGENT B2, `(.L_x_10624) ;  /* 0x000001a000027945 */ /* 0x000fe20003800200 */
[----:B------:R-:W-:Y:S02]  /*44e0*/  FSETP.GT.FTZ.AND P1, PT, |R22|, RZ, PT ;  /* 0x000000ff1600720b */ /* 0x000fe40003f34200 */
[----:B------:R-:W-:Y:S01]  /*44f0*/  ISETP.GT.U32.AND P2, PT, R3, 0x7f7fffff, PT ;  /* 0x7f7fffff0300780c */ /* 0x000fe20003f44070 */
[----:B------:R-:W-:-:S05]  /*4500*/  IMAD.IADD R6, R0, 0x1, -R7 ;  /* 0x0000000100067824 */ /* 0x000fca00078e0a07 */
[----:B------:R-:W-:Y:S02]  /*4510*/  LOP3.LUT P0, R8, R6, 0xff800000, RZ, 0xc0, !PT ;  /* 0xff80000006087812 */ /* 0x000fe4000780c0ff */
[----:B------:R-:W-:Y:S01]  /*4520*/  FSEL R6, R7, +QNAN , P1 ;  /* 0x7fffffff07067808 */ /* 0x000fe20000800000 */
[----:B------:R-:W-:-:S03]  /*4530*/  IMAD.MOV.U32 R7, RZ, RZ, R5 ;  /* 0x000000ffff077224 */ /* 0x000fc600078e0005 */
[----:B------:R-:W-:-:S07]  /*4540*/  FSEL R6, R6, +QNAN , !P2 ;  /* 0x7fffffff06067808 */ /* 0x000fce0005000000 */
[----:B------:R-:W-:Y:S05]  /*4550*/  @!P0 BRA `(.L_x_10625) ;  /* 0x0000000000448947 */ /* 0x000fea0003800000 */
[----:B------:R-:W-:-:S04]  /*4560*/  LOP3.LUT R7, R10, 0x7fffff, RZ, 0xc0, !PT ;  /* 0x007fffff0a077812 */ /* 0x000fc800078ec0ff */
[----:B------:R-:W-:Y:S01]  /*4570*/  LOP3.LUT R12, R7, 0x3f800000, RZ, 0xfc, !PT ;  /* 0x3f800000070c7812 */ /* 0x000fe200078efcff */
[----:B------:R-:W-:-:S03]  /*4580*/  IMAD.MOV.U32 R7, RZ, RZ, R5 ;  /* 0x000000ffff077224 */ /* 0x000fc600078e0005 */
[----:B------:R2:W4:Y:S04]  /*4590*/  MUFU.RCP R13, R12 ;  /* 0x0000000c000d7308 */ /* 0x0005280000001000 */
.L_x_10626:
[----:B------:R-:W-:-:S05]  /*45a0*/  VIMNMX.U32 R9, PT, PT, R8, 0xb800000, PT ;  /* 0x0b80000008097848 */ /* 0x000fca0003fe0000 */
[----:B------:R-:W-:Y:S02]  /*45b0*/  IMAD.IADD R7, R9, 0x1, R7 ;  /* 0x0000000109077824 */ /* 0x000fe400078e0207 */
[----:B------:R-:W-:Y:S02]  /*45c0*/  IMAD.IADD R8, R8, 0x1, -R9 ;  /* 0x0000000108087824 */ /* 0x000fe400078e0a09 */
[----:B----4-:R-:W-:-:S03]  /*45d0*/  FMUL.FTZ R10, R13, R7 ;  /* 0x000000070d0a7220 */ /* 0x010fc60000410000 */
        /* <DEDUP_REMOVED lines=9> */
.L_x_10625:
[----:B------:R-:W-:Y:S05]  /*4670*/  BSYNC.RECONVERGENT B2 ;  /* 0x0000000000027941 */ /* 0x000fea0003800200 */
.L_x_10624:
[----:B------:R-:W-:-:S04]  /*4680*/  FMUL.FTZ R7, R7, 1.1920928955078125e-07 ;  /* 0x3400000007077820 */ /* 0x000fc80000410000 */
[----:B------:R-:W-:-:S07]  /*4690*/  FMUL.FTZ R7, R6, R7 ;  /* 0x0000000706077220 */ /* 0x000fce0000410000 */
.L_x_10619:
[----:B------:R-:W-:Y:S05]  /*46a0*/  BSYNC.RECONVERGENT B0 ;  /* 0x0000000000007941 */ /* 0x000fea0003800200 */
.L_x_10618:
[C---:B------:R-:W-:Y:S01]  /*46b0*/  FSETP.NAN.FTZ.AND P0, PT, |R7|.reuse, |R7|, PT ;  /* 0x400000070700720b */ /* 0x040fe20003f18200 */
[----:B------:R-:W4:Y:S01]  /*46c0*/  MUFU.RCP R9, R22 ;  /* 0x0000001600097308 */ /* 0x000f220000001000 */
[----:B------:R-:W-:-:S04]  /*46d0*/  LOP3.LUT R6, R7, 0x80000000, R24, 0xb8, !PT ;  /* 0x8000000007067812 */ /* 0x000fc800078eb818 */
[----:B------:R-:W-:Y:S02]  /*46e0*/  FSEL R7, R7, R6, P0 ;  /* 0x0000000607077208 */ /* 0x000fe40000000000 */
[----:B------:R-:W-:Y:S02]  /*46f0*/  PLOP3.LUT P0, PT, PT, PT, PT, 0x8, 0x80 ;  /* 0x000000000080781c */ /* 0x000fe40003f0e170 */
[C---:B------:R-:W-:Y:S01]  /*4700*/  FSETP.NEU.FTZ.AND P1, PT, R7.reuse, RZ, PT ;  /* 0x000000ff0700720b */ /* 0x040fe20003f3d000 */
[----:B------:R-:W-:-:S04]  /*4710*/  FADD.FTZ R6, -R7, R24 ;  /* 0x0000001807067221 */ /* 0x000fc80000010100 */
[----:B----4-:R-:W-:-:S08]  /*4720*/  FMUL.FTZ R6, R6, R9 ;  /* 0x0000000906067220 */ /* 0x010fd00000410000 */
[----:B------:R-:W-:Y:S02]  /*4730*/  @P1 FSETP.GEU.FTZ.AND P2, PT, R22, RZ, PT ;  /* 0x000000ff1600120b */ /* 0x000fe40003f5e000 */
[----:B------:R-:W-:-:S04]  /*4740*/  @P1 FSETP.GEU.FTZ.AND P3, PT, R7, RZ, PT ;  /* 0x000000ff0700120b */ /* 0x000fc80003f7e000 */
[----:B------:R-:W-:-:S13]  /*4750*/  @P1 PLOP3.LUT P0, PT, P2, P3, PT, 0x28, 0x82 ;  /* 0x000000000082181c */ /* 0x000fda0001706570 */
[----:B------:R-:W-:-:S05]  /*4760*/  @P0 FADD.FTZ R6, R6, -1 ;  /* 0xbf80000006060421 */ /* 0x000fca0000010000 */
[----:B------:R-:W-:-:S13]  /*4770*/  FSETP.NEU.FTZ.AND P0, PT, R6, RZ, PT ;  /* 0x000000ff0600720b */ /* 0x000fda0003f1d000 */
[----:B------:R-:W4:Y:S01]  /*4780*/  @P0 FRND.FTZ.FLOOR R7, R6 ;  /* 0x0000000600070307 */ /* 0x000f220000215000 */
[----:B-1-3--:R-:W-:-:S05]  /*4790*/  @!P0 FMUL.FTZ R18, R9, R24 ;  /* 0x0000001809128220 */ /* 0x00afca0000410000 */
[----:B------:R-:W-:Y:S01]  /*47a0*/  @!P0 LOP3.LUT R18, RZ, 0x80000000, R18, 0xb8, !PT ;  /* 0x80000000ff128812 */ /* 0x000fe200078eb812 */
[----:B----4-:R-:W-:-:S05]  /*47b0*/  @P0 FADD.FTZ R8, R6, -R7 ;  /* 0x8000000706080221 */ /* 0x010fca0000010000 */
[----:B------:R-:W-:-:S13]  /*47c0*/  FSETP.GT.AND P1, PT, R8, 0.5, P0 ;  /* 0x3f0000000800780b */ /* 0x000fda0000724000 */
[----:B------:R-:W-:-:S04]  /*47d0*/  @P1 FADD.FTZ R7, R7, 1 ;  /* 0x3f80000007071421 */ /* 0x000fc80000010000 */
[----:B------:R-:W-:Y:S01]  /*47e0*/  @P0 IMAD.MOV.U32 R18, RZ, RZ, R7 ;  /* 0x000000ffff120224 */ /* 0x000fe200078e0007 */
[----:B------:R-:W-:Y:S06]  /*47f0*/  BRA `(.L_x_10616) ;  /* 0x0000000000087947 */ /* 0x000fec0003800000 */
.L_x_10617:
[----:B------:R-:W1:Y:S02]  /*4800*/  MUFU.RCP R7, R22 ;  /* 0x0000001600077308 */ /* 0x000e640000001000 */
[----:B-1-3--:R-:W-:-:S07]  /*4810*/  FMUL.FTZ R18, R7, R24 ;  /* 0x0000001807127220 */ /* 0x00afce0000410000 */
.L_x_10616:
[----:B------:R-:W-:Y:S05]  /*4820*/  BSYNC.RECONVERGENT B1 ;  /* 0x0000000000017941 */ /* 0x000fea0003800200 */
.L_x_10615:
        /* <DEDUP_REMOVED lines=15> */
[----:B------:R-:W4:Y:S01]  /*4920*/  MUFU.RCP R6, R10 ;  /* 0x0000000a00067308 */ /* 0x000f220000001000 */
[----:B------:R-:W-:Y:S01]  /*4930*/  FADD.FTZ R8, -R10, -RZ ;  /* 0x800000ff0a087221 */ /* 0x000fe20000010100 */
[----:B----4-:R-:W-:-:S06]  /*4940*/  FMUL.FTZ R6, R3, R6 ;  /* 0x0000000603067220 */ /* 0x010fcc0000410000 */
[----:B------:R-:W4:Y:S02]  /*4950*/  FRND.TRUNC R6, R6 ;  /* 0x0000000600067307 */ /* 0x000f24000020d000 */
[----:B----4-:R-:W-:-:S05]  /*4960*/  FFMA R8, R6, R8, R3 ;  /* 0x0000000806087223 */ /* 0x010fca0000000003 */
        /* <DEDUP_REMOVED lines=13> */
.L_x_10635:
[----:B------:R-:W-:Y:S01]  /*4a40*/  FSETP.GEU.FTZ.AND P0, PT, R8, -R10, PT ;  /* 0x8000000a0800720b */ /* 0x000fe20003f1e000 */
[----:B------:R-:W-:-:S12]  /*4a50*/  FADD.FTZ R6, R6, -1 ;  /* 0xbf80000006067421 */ /* 0x000fd80000010000 */
[----:B------:R-:W-:-:S07]  /*4a60*/  @!P0 FADD.FTZ R6, R6, -1 ;  /* 0xbf80000006068421 */ /* 0x000fce0000010000 */
.L_x_10634:
[----:B------:R-:W-:Y:S05]  /*4a70*/  BSYNC.RECONVERGENT B2 ;  /* 0x0000000000027941 */ /* 0x000fea0003800200 */
.L_x_10633:
[----:B------:R-:W-:Y:S01]  /*4a80*/  FFMA.FTZ R7, -R10, R6, R3 ;  /* 0x000000060a077223 */ /* 0x000fe20000010103 */
[----:B------:R-:W-:Y:S06]  /*4a90*/  BRA `(.L_x_10631) ;  /* 0x0000000000787947 */ /* 0x000fec0003800000 */
.L_x_10632:
        /* <DEDUP_REMOVED lines=11> */
[----:B--2---:R-:W-:Y:S01]  /*4b50*/  LOP3.LUT R12, R7, 0x3f800000, RZ, 0xfc, !PT ;  /* 0x3f800000070c7812 */ /* 0x004fe200078efcff */
[----:B------:R-:W-:-:S03]  /*4b60*/  IMAD.MOV.U32 R7, RZ, RZ, R5 ;  /* 0x000000ffff077224 */ /* 0x000fc600078e0005 */
[----:B------:R2:W4:Y:S04]  /*4b70*/  MUFU.RCP R13, R12 ;  /* 0x0000000c000d7308 */ /* 0x0005280000001000 */
.L_x_10638:
        /* <DEDUP_REMOVED lines=13> */
.L_x_10637:
[----:B------:R-:W-:Y:S05]  /*4c50*/  BSYNC.RECONVERGENT B2 ;  /* 0x0000000000027941 */ /* 0x000fea0003800200 */
.L_x_10636:
[----:B------:R-:W-:-:S04]  /*4c60*/  FMUL.FTZ R7, R7, 1.1920928955078125e-07 ;  /* 0x3400000007077820 */ /* 0x000fc80000410000 */
[----:B------:R-:W-:-:S07]  /*4c70*/  FMUL.FTZ R7, R6, R7 ;  /* 0x0000000706077220 */ /* 0x000fce0000410000 */
.L_x_10631:
[----:B------:R-:W-:Y:S05]  /*4c80*/  BSYNC.RECONVERGENT B0 ;  /* 0x0000000000007941 */ /* 0x000fea0003800200 */
.L_x_10630:
        /* <DEDUP_REMOVED lines=21> */
.L_x_10629:
[----:B------:R-:W4:Y:S02]  /*4de0*/  MUFU.RCP R19, R19 ;  /* 0x0000001300137308 */ /* 0x000f240000001000 */
[----:B----4-:R-:W-:-:S07]  /*4df0*/  FMUL.FTZ R22, R19, R24 ;  /* 0x0000001813167220 */ /* 0x010fce0000410000 */
.L_x_10628:
[----:B------:R-:W-:Y:S05]  /*4e00*/  BSYNC.RECONVERGENT B1 ;  /* 0x0000000000017941 */ /* 0x000fea0003800200 */
.L_x_10627:
[----:B------:R-:W-:Y:S01]  /*4e10*/  VIADD R6, R25, 0x180 ;  /* 0x0000018019067836 */ /* 0x000fe20000000000 */
[----:B------:R-:W-:Y:S04]  /*4e20*/  BSSY.RECONVERGENT B1, `(.L_x_10639) ;  /* 0x0000059000017945 */ /* 0x000fe80003800200 */
[----:B------:R-:W-:-:S13]  /*4e30*/  ISETP.GE.AND P0, PT, R6, R17, PT ;  /* 0x000000110600720c */ /* 0x000fda0003f06270 */
[----:B------:R-:W-:Y:S05]  /*4e40*/  @P0 BRA `(.L_x_10640) ;  /* 0x0000000400580947 */ /* 0x000fea0003800000 */
[----:B-----5:R-:W-:-:S13]  /*4e50*/  FSETP.NEU.FTZ.AND P0, PT, R16, RZ, PT ;  /* 0x000000ff1000720b */ /* 0x020fda0003f1d000 */
[----:B------:R-:W-:Y:S05]  /*4e60*/  @!P0 BRA `(.L_x_10641) ;  /* 0x0000000400488947 */ /* 0x000fea0003800000 */
[----:B------:R-:W-:Y:S01]  /*4e70*/  FSETP.GEU.FTZ.AND P0, PT, R3, |R16|, PT ;  /* 0x400000100300720b */ /* 0x000fe20003f1e000 */
[----:B------:R-:W-:-:S12]  /*4e80*/  BSSY.RECONVERGENT B0, `(.L_x_10642) ;  /* 0x000003b000007945 */ /* 0x000fd80003800200 */
        /* <DEDUP_REMOVED lines=24> */
.L_x_10647:
[----:B------:R-:W-:Y:S01]  /*5010*/  FSETP.GEU.FTZ.AND P0, PT, R7, -R8, PT ;  /* 0x800000080700720b */ /* 0x000fe20003f1e000 */
[----:B------:R-:W-:-:S12]  /*5020*/  FADD.FTZ R0, R0, -1 ;  /* 0xbf80000000007421 */ /* 0x000fd80000010000 */
[----:B------:R-:W-:-:S07]  /*5030*/  @!P0 FADD.FTZ R0, R0, -1 ;  /* 0xbf80000000008421 */ /* 0x000fce0000010000 */
.L_x_10646:
[----:B------:R-:W-:Y:S05]  /*5040*/  BSYNC.RECONVERGENT B2 ;  /* 0x0000000000027941 */ /* 0x000fea0003800200 */
.L_x_10645:
[----:B------:R-:W-:Y:S01]  /*5050*/  FFMA.FTZ R3, -R8, R0, R3 ;  /* 0x0000000008037223 */ /* 0x000fe20000010103 */
[----:B------:R-:W-:Y:S06]  /*5060*/  BRA `(.L_x_10643) ;  /* 0x0000000000707947 */ /* 0x000fec0003800000 */
.L_x_10644:
[----:B------:R-:W-:Y:S01]  /*5070*/  LOP3.LUT R7, R8, 0xff800000, RZ, 0xc0, !PT ;  /* 0xff80000008077812 */ /* 0x000fe200078ec0ff */
[----:B------:R-:W-:Y:S01]  /*5080*/  BSSY.RECONVERGENT B2, `(.L_x_10648) ;  /* 0x0000018000027945 */ /* 0x000fe20003800200 */
[----:B------:R-:W-:Y:S02]  /*5090*/  FSETP.GT.FTZ.AND P1, PT, |R16|, RZ, PT ;  /* 0x000000ff1000720b */ /* 0x000fe40003f34200 */
[----:B------:R-:W-:Y:S01]  /*50a0*/  ISETP.GT.U32.AND P2, PT, R3, 0x7f7fffff, PT ;  /* 0x7f7fffff0300780c */ /* 0x000fe20003f44070 */
[----:B------:R-:W-:-:S05]  /*50b0*/  IMAD.IADD R0, R0, 0x1, -R7 ;  /* 0x0000000100007824 */ /* 0x000fca00078e0a07 */
[----:B------:R-:W-:Y:S02]  /*50c0*/  LOP3.LUT P0, R6, R0, 0xff800000, RZ, 0xc0, !PT ;  /* 0xff80000000067812 */ /* 0x000fe4000780c0ff */
[----:B------:R-:W-:-:S04]  /*50d0*/  FSEL R0, R7, +QNAN , P1 ;  /* 0x7fffffff07007808 */ /* 0x000fc80000800000 */
[----:B------:R-:W-:-:S07]  /*50e0*/  FSEL R7, R0, +QNAN , !P2 ;  /* 0x7fffffff00077808 */ /* 0x000fce0005000000 */
[----:B------:R-:W-:Y:S05]  /*50f0*/  @!P0 BRA `(.L_x_10649) ;  /* 0x0000000000408947 */ /* 0x000fea0003800000 */
[----:B------:R-:W-:-:S04]  /*5100*/  LOP3.LUT R0, R8, 0x7fffff, RZ, 0xc0, !PT ;  /* 0x007fffff08007812 */ /* 0x000fc800078ec0ff */
[----:B------:R-:W-:-:S04]  /*5110*/  LOP3.LUT R10, R0, 0x3f800000, RZ, 0xfc, !PT ;  /* 0x3f800000000a7812 */ /* 0x000fc800078efcff */
[----:B------:R4:W0:Y:S03]  /*5120*/  MUFU.RCP R9, R10 ;  /* 0x0000000a00097308 */ /* 0x0008260000001000 */
.L_x_10650:
[----:B------:R-:W-:-:S05]  /*5130*/  VIMNMX.U32 R0, PT, PT, R6, 0xb800000, PT ;  /* 0x0b80000006007848 */ /* 0x000fca0003fe0000 */
[----:B------:R-:W-:Y:S02]  /*5140*/  IMAD.IADD R5, R0, 0x1, R5 ;  /* 0x0000000100057824 */ /* 0x000fe400078e0205 */
[----:B------:R-:W-:Y:S02]  /*5150*/  IMAD.IADD R6, R6, 0x1, -R0 ;  /* 0x0000000106067824 */ /* 0x000fe400078e0a00 */
[----:B0-----:R-:W-:-:S03]  /*5160*/  FMUL.FTZ R8, R9, R5 ;  /* 0x0000000509087220 */ /* 0x001fc60000410000 */
[----:B------:R-:W-:Y:S01]  /*5170*/  ISETP.NE.AND P1, PT, R6, RZ, PT ;  /* 0x000000ff0600720c */ /* 0x000fe20003f25270 */
[----:B------:R-:W-:-:S04]  /*5180*/  FFMA.FTZ R3, -R10, R8, R5 ;  /* 0x000000080a037223 */ /* 0x000fc80000010105 */
[----:B------:R-:W-:-:S04]  /*5190*/  FFMA.FTZ R8, R9, R3, R8 ;  /* 0x0000000309087223 */ /* 0x000fc80000010008 */
[----:B------:R-:W-:-:S04]  /*51a0*/  FFMA.FTZ R3, -R10, R8, R5 ;  /* 0x000000080a037223 */ /* 0x000fc80000010105 */
[----:B------:R-:W-:-:S04]  /*51b0*/  FFMA.FTZ.RZ R3, R9, R3, R8 ;  /* 0x0000000309037223 */ /* 0x000fc8000001c008 */
[----:B------:R-:W0:Y:S02]  /*51c0*/  FRND.TRUNC R8, R3 ;  /* 0x0000000300087307 */ /* 0x000e24000020d000 */
[----:B0-----:R-:W-:-:S05]  /*51d0*/  FFMA.FTZ R5, -R10, R8, R5 ;  /* 0x000000080a057223 */ /* 0x001fca0000010105 */
[----:B------:R-:W-:-:S13]  /*51e0*/  ISETP.NE.AND P0, PT, R5, RZ, PT ;  /* 0x000000ff0500720c */ /* 0x000fda0003f05270 */
[----:B------:R-:W-:Y:S05]  /*51f0*/  @P0 BRA P1, `(.L_x_10650) ;  /* 0xfffffffc00cc0947 */ /* 0x000fea000083ffff */
.L_x_10649:
[----:B------:R-:W-:Y:S05]  /*5200*/  BSYNC.RECONVERGENT B2 ;  /* 0x0000000000027941 */ /* 0x000fea0003800200 */
.L_x_10648:
[----:B------:R-:W-:-:S04]  /*5210*/  FMUL.FTZ R0, R5, 1.1920928955078125e-07 ;  /* 0x3400000005007820 */ /* 0x000fc80000410000 */
[----:B------:R-:W-:-:S07]  /*5220*/  FMUL.FTZ R3, R7, R0 ;  /* 0x0000000007037220 */ /* 0x000fce0000410000 */
.L_x_10643:
[----:B------:R-:W-:Y:S05]  /*5230*/  BSYNC.RECONVERGENT B0 ;  /* 0x0000000000007941 */ /* 0x000fea0003800200 */
.L_x_10642:
[C---:B------:R-:W-:Y:S01]  /*5240*/  FSETP.NAN.FTZ.AND P0, PT, |R3|.reuse, |R3|, PT ;  /* 0x400000030300720b */ /* 0x040fe20003f18200 */
[----:B------:R-:W5:Y:S01]  /*5250*/  MUFU.RCP R7, R16 ;  /* 0x0000001000077308 */ /* 0x000f620000001000 */
[----:B------:R-:W-:-:S04]  /*5260*/  LOP3.LUT R0, R3, 0x80000000, R24, 0xb8, !PT ;  /* 0x8000000003007812 */ /* 0x000fc800078eb818 */
[----:B------:R-:W-:Y:S02]  /*5270*/  FSEL R3, R3, R0, P0 ;  /* 0x0000000003037208 */ /* 0x000fe40000000000 */
[----:B------:R-:W-:Y:S02]  /*5280*/  PLOP3.LUT P0, PT, PT, PT, PT, 0x8, 0x80 ;  /* 0x000000000080781c */ /* 0x000fe40003f0e170 */
[C---:B------:R-:W-:Y:S01]  /*5290*/  FSETP.NEU.FTZ.AND P1, PT, R3.reuse, RZ, PT ;  /* 0x000000ff0300720b */ /* 0x040fe20003f3d000 */
[----:B------:R-:W-:-:S04]  /*52a0*/  FADD.FTZ R0, -R3, R24 ;  /* 0x0000001803007221 */ /* 0x000fc80000010100 */
[----:B-----5:R-:W-:-:S08]  /*52b0*/  FMUL.FTZ R0, R0, R7 ;  /* 0x0000000700007220 */ /* 0x020fd00000410000 */
[----:B------:R-:W-:Y:S02]  /*52c0*/  @P1 FSETP.GEU.FTZ.AND P2, PT, R16, RZ, PT ;  /* 0x000000ff1000120b */ /* 0x000fe40003f5e000 */
[----:B------:R-:W-:-:S04]  /*52d0*/  @P1 FSETP.GEU.FTZ.AND P3, PT, R3, RZ, PT ;  /* 0x000000ff0300120b */ /* 0x000fc80003f7e000 */
[----:B------:R-:W-:-:S13]  /*52e0*/  @P1 PLOP3.LUT P0, PT, P2, P3, PT, 0x28, 0x82 ;  /* 0x000000000082181c */ /* 0x000fda0001706570 */
[----:B------:R-:W-:-:S05]  /*52f0*/  @P0 FADD.FTZ R0, R0, -1 ;  /* 0xbf80000000000421 */ /* 0x000fca0000010000 */
[----:B------:R-:W-:-:S13]  /*5300*/  FSETP.NEU.FTZ.AND P0, PT, R0, RZ, PT ;  /* 0x000000ff0000720b */ /* 0x000fda0003f1d000 */
[----:B------:R-:W5:Y:S01]  /*5310*/  @P0 FRND.FTZ.FLOOR R3, R0 ;  /* 0x0000000000030307 */ /* 0x000f620000215000 */
[----:B------:R-:W-:-:S05]  /*5320*/  @!P0 FMUL.FTZ R24, R7, R24 ;  /* 0x0000001807188220 */ /* 0x000fca0000410000 */
[----:B------:R-:W-:Y:S01]  /*5330*/  @!P0 LOP3.LUT R24, RZ, 0x80000000, R24, 0xb8, !PT ;  /* 0x80000000ff188812 */ /* 0x000fe200078eb818 */
[----:B-----5:R-:W-:-:S05]  /*5340*/  @P0 FADD.FTZ R5, R0, -R3 ;  /* 0x8000000300050221 */ /* 0x020fca0000010000 */
[----:B------:R-:W-:-:S13]  /*5350*/  FSETP.GT.AND P1, PT, R5, 0.5, P0 ;  /* 0x3f0000000500780b */ /* 0x000fda0000724000 */
[----:B------:R-:W-:-:S04]  /*5360*/  @P1 FADD.FTZ R3, R3, 1 ;  /* 0x3f80000003031421 */ /* 0x000fc80000010000 */
[----:B------:R-:W-:Y:S01]  /*5370*/  @P0 IMAD.MOV.U32 R24, RZ, RZ, R3 ;  /* 0x000000ffff180224 */ /* 0x000fe200078e0003 */
[----:B------:R-:W-:Y:S06]  /*5380*/  BRA `(.L_x_10640) ;  /* 0x0000000000087947 */ /* 0x000fec0003800000 */
.L_x_10641:
[----:B------:R-:W4:Y:S02]  /*5390*/  MUFU.RCP R3, R16 ;  /* 0x0000001000037308 */ /* 0x000f240000001000 */
[----:B----4-:R-:W-:-:S07]  /*53a0*/  FMUL.FTZ R24, R3, R24 ;  /* 0x0000001803187220 */ /* 0x010fce0000410000 */
.L_x_10640:
[----:B------:R-:W-:Y:S05]  /*53b0*/  BSYNC.RECONVERGENT B1 ;  /* 0x0000000000017941 */ /* 0x000fea0003800200 */
.L_x_10639:
[----:B-----5:R-:W0:Y:S01]  /*53c0*/  LDC.U8 R16, c[0x0][0x3ac] ;  /* 0x0000eb00ff107b82 */ /* 0x020e220000000000 */
[----:B------:R-:W-:Y:S01]  /*53d0*/  ISETP.GE.AND P0, PT, R25, R17, PT ;  /* 0x000000111900720c */ /* 0x000fe20003f06270 */
[----:B------:R-:W-:Y:S04]  /*53e0*/  BSSY.RECONVERGENT B7, `(.L_x_10651) ;  /* 0x00002cc000077945 */ /* 0x000fe80003800200 */
[----:B------:R-:W-:Y:S08]  /*53f0*/  BSSY.RELIABLE B6, `(.L_x_10652) ;  /* 0x00001e6000067945 */ /* 0x000ff00003800100 */
[----:B------:R-:W-:Y:S05]  /*5400*/  @P0 BRA `(.L_x_10653) ;  /* 0x0000001c00840947 */ /* 0x000fea0003800000 */
[----:B------:R-:W5:Y:S01]  /*5410*/  LDCU UR4, c[0x0][0x3b0] ;  /* 0x00007600ff0477ac */ /* 0x000f620008000800 */
[----:B------:R-:W1:Y:S01]  /*5420*/  LDC.64 R8, c[0x0][0x390] ;  /* 0x0000e400ff087b82 */ /* 0x000e620000000a00 */
[----:B------:R-:W-:Y:S01]  /*5430*/  IMAD R0, R2, 0x200, R25 ;  /* 0x0000020002007824 */ /* 0x000fe200078e0219 */
[----:B0-----:R-:W-:-:S03]  /*5440*/  PRMT R5, R16, 0x9910, RZ ;  /* 0x0000991010057816 */ /* 0x001fc600000000ff */
        /* <DEDUP_REMOVED lines=18> */
.L_x_10657:
[----:B------:R-:W0:Y:S01]  /*5570*/  F2I.S64.TRUNC R4, R4 ;  /* 0x0000000400047311 */ /* 0x000e22000020d900 */
[----:B------:R-:W-:Y:S02]  /*5580*/  IMAD.MOV.U32 R25, RZ, RZ, R26 ;  /* 0x000000ffff197224 */ /* 0x000fe400078e001a */
[----:B0-----:R-:W-:-:S05]  /*5590*/  IMAD.MOV.U32 R3, RZ, RZ, R4 ;  /* 0x000000ffff037224 */ /* 0x001fca00078e0004 */
[----:B------:R0:W-:Y:S01]  /*55a0*/  STG.E.U8 desc[UR36][R8.64], R3 ;  /* 0x0000000308007986 */ /* 0x0001e2000c101124 */
[----:B------:R-:W-:Y:S05]  /*55b0*/  BRA `(.L_x_10659) ;  /* 0x0000000c007c7947 */ /* 0x000fea0003800000 */
.L_x_10656:
        /* <DEDUP_REMOVED lines=10> */
.L_x_10661:
[----:B------:R-:W0:Y:S01]  /*5660*/  F2I.FTZ.TRUNC.NTZ R3, R4 ;  /* 0x0000000400037305 */ /* 0x000e22000021f100 */
[----:B------:R-:W-:Y:S01]  /*5670*/  IMAD.MOV.U32 R25, RZ, RZ, R26 ;  /* 0x000000ffff197224 */ /* 0x000fe200078e001a */
[----:B0-----:R0:W-:Y:S01]  /*5680*/  STG.E desc[UR36][R8.64], R3 ;  /* 0x0000000308007986 */ /* 0x0011e2000c101924 */
[----:B------:R-:W-:Y:S05]  /*5690*/  BRA `(.L_x_10659) ;  /* 0x0000000c00447947 */ /* 0x000fea0003800000 */
.L_x_10660:
[----:B------:R-:W0:Y:S01]  /*56a0*/  F2I.FTZ.TRUNC.NTZ R3, R4 ;  /* 0x0000000400037305 */ /* 0x000e22000021f100 */
[----:B------:R-:W-:Y:S01]  /*56b0*/  IMAD.MOV.U32 R25, RZ, RZ, R26 ;  /* 0x000000ffff197224 */ /* 0x000fe200078e001a */
[----:B0-----:R0:W-:Y:S01]  /*56c0*/  STG.E.U16 desc[UR36][R8.64], R3 ;  /* 0x0000000308007986 */ /* 0x0011e2000c101524 */
[----:B------:R-:W-:Y:S05]  /*56d0*/  BRA `(.L_x_10659) ;  /* 0x0000000c00347947 */ /* 0x000fea0003800000 */
.L_x_10655:
        /* <DEDUP_REMOVED lines=9> */
.L_x_10663:
[----:B------:R-:W-:Y:S01]  /*5770*/  F2FP.F16.F32.PACK_AB R4, RZ, R4 ;  /* 0x00000004ff04723e */ /* 0x000fe200000000ff */
[----:B------:R-:W-:-:S04]  /*5780*/  IMAD.MOV.U32 R25, RZ, RZ, R26 ;  /* 0x000000ffff197224 */ /* 0x000fc800078e001a */
[----:B------:R0:W-:Y:S01]  /*5790*/  STG.E.U16 desc[UR36][R8.64], R4 ;  /* 0x0000000408007986 */ /* 0x0001e2000c101524 */
[----:B------:R-:W-:Y:S05]  /*57a0*/  BRA `(.L_x_10659) ;  /* 0x0000000c00007947 */ /* 0x000fea0003800000 */
.L_x_10662:
        /* <DEDUP_REMOVED lines=10> */
.L_x_10665:
[----:B------:R-:W-:Y:S01]  /*5850*/  F2FP.F16.F32.PACK_AB R3, RZ, R4 ;  /* 0x00000004ff03723e */ /* 0x000fe200000000ff */
[----:B------:R-:W-:-:S03]  /*5860*/  IMAD.MOV.U32 R25, RZ, RZ, R26 ;  /* 0x000000ffff197224 */ /* 0x000fc600078e001a */
[----:B------:R-:W-:-:S05]  /*5870*/  PRMT R3, R3, 0x5410, RZ ;  /* 0x0000541003037816 */ /* 0x000fca00000000ff */
[----:B------:R0:W-:Y:S01]  /*5880*/  STG.E desc[UR36][R8.64], R3 ;  /* 0x0000000308007986 */ /* 0x0001e2000c101924 */
[----:B------:R-:W-:Y:S05]  /*5890*/  BRA `(.L_x_10659) ;  /* 0x0000000800c47947 */ /* 0x000fea0003800000 */
.L_x_10664:
[----:B------:R-:W-:Y:S01]  /*58a0*/  FMUL.FTZ R4, R4, 1 ;  /* 0x3f80000004047820 */ /* 0x000fe20000410000 */
[----:B------:R-:W-:-:S05]  /*58b0*/  IMAD.MOV.U32 R25, RZ, RZ, R26 ;  /* 0x000000ffff197224 */ /* 0x000fca00078e001a */
[----:B------:R-:W0:Y:S02]  /*58c0*/  F2F.F64.F32 R4, R4 ;  /* 0x0000000400047310 */ /* 0x000e240000201800 */
[----:B0-----:R0:W-:Y:S01]  /*58d0*/  STG.E.64 desc[UR36][R8.64], R4 ;  /* 0x0000000408007986 */ /* 0x0011e2000c101b24 */
[----:B------:R-:W-:Y:S05]  /*58e0*/  BRA `(.L_x_10659) ;  /* 0x0000000800b07947 */ /* 0x000fea0003800000 */
.L_x_10654:
        /* <DEDUP_REMOVED lines=13> */
.L_x_10668:
[----:B------:R-:W-:Y:S01]  /*59c0*/  FMUL.FTZ R4, R4, 1 ;  /* 0x3f80000004047820 */ /* 0x000fe20000410000 */
[----:B------:R-:W-:Y:S01]  /*59d0*/  CS2R R6, SRZ ;  /* 0x0000000000067805 */ /* 0x000fe2000001ff00 */
[----:B------:R-:W-:-:S04]  /*59e0*/  IMAD.MOV.U32 R25, RZ, RZ, R26 ;  /* 0x000000ffff197224 */ /* 0x000fc800078e001a */
[----:B------:R-:W0:Y:S02]  /*59f0*/  F2F.F64.F32 R4, R4 ;  /* 0x0000000400047310 */ /* 0x000e240000201800 */
[----:B0-----:R0:W-:Y:S01]  /*5a00*/  STG.E.128 desc[UR36][R8.64], R4 ;  /* 0x0000000408007986 */ /* 0x0011e2000c101d24 */
[----:B------:R-:W-:Y:S05]  /*5a10*/  BRA `(.L_x_10659) ;  /* 0x0000000800647947 */ /* 0x000fea0003800000 */
.L_x_10667:
        /* <DEDUP_REMOVED lines=18> */
.L_x_10672:
[----:B------:R-:W-:Y:S05]  /*5b40*/  BSYNC.RECONVERGENT B0 ;  /* 0x0000000000007941 */ /* 0x000fea0003800200 */
.L_x_10671:
[----:B------:R-:W-:Y:S01]  /*5b50*/  LOP3.LUT R5, R0, 0x80, R5, 0xf8, !PT ;  /* 0x0000008000057812 */ /* 0x000fe200078ef805 */
[----:B------:R-:W-:-:S04]  /*5b60*/  IMAD.MOV.U32 R25, RZ, RZ, R26 ;  /* 0x000000ffff197224 */ /* 0x000fc800078e001a */
[----:B------:R0:W-:Y:S01]  /*5b70*/  STG.E.U8 desc[UR36][R8.64], R5 ;  /* 0x0000000508007986 */ /* 0x0001e2000c101124 */
[----:B------:R-:W-:Y:S05]  /*5b80*/  BRA `(.L_x_10659) ;  /* 0x0000000800087947 */ /* 0x000fea0003800000 */
.L_x_10670:
        /* <DEDUP_REMOVED lines=14> */
.L_x_10674:
[----:B------:R-:W-:Y:S05]  /*5c70*/  BSYNC.RECONVERGENT B0 ;  /* 0x0000000000007941 */ /* 0x000fea0003800200 */
.L_x_10673:
[----:B------:R-:W-:Y:S01]  /*5c80*/  LOP3.LUT R3, R0, 0x80, R7, 0xf8, !PT ;  /* 0x0000008000037812 */ /* 0x000fe200078ef807 */
[----:B------:R-:W-:-:S04]  /*5c90*/  IMAD.MOV.U32 R25, RZ, RZ, R26 ;  /* 0x000000ffff197224 */ /* 0x000fc800078e001a */
[----:B------:R1:W-:Y:S01]  /*5ca0*/  STG.E.U8 desc[UR36][R8.64], R3 ;  /* 0x0000000308007986 */ /* 0x0003e2000c101124 */
[----:B------:R-:W-:Y:S05]  /*5cb0*/  BRA `(.L_x_10659) ;  /* 0x0000000400bc7947 */ /* 0x000fea0003800000 */
.L_x_10669:
[----:B------:R-:W-:Y:S01]  /*5cc0*/  F2FP.BF16.F32.PACK_AB R4, RZ, R4 ;  /* 0x00000004ff04723e */ /* 0x000fe200000010ff */
[----:B------:R-:W-:-:S04]  /*5cd0*/  IMAD.MOV.U32 R25, RZ, RZ, R26 ;  /* 0x000000ffff197224 */ /* 0x000fc800078e001a */
[----:B------:R0:W-:Y:S01]  /*5ce0*/  STG.E.U16 desc[UR36][R8.64], R4 ;  /* 0x0000000408007986 */ /* 0x0001e2000c101524 */
[----:B------:R-:W-:Y:S05]  /*5cf0*/  BRA `(.L_x_10659) ;  /* 0x0000000400ac7947 */ /* 0x000fea0003800000 */
.L_x_10666:
        /* <DEDUP_REMOVED lines=12> */
.L_x_10677:
        /* <DEDUP_REMOVED lines=12> */
.L_x_10680:
[----:B------:R-:W-:-:S04]  /*5e80*/  SHF.R.U32.HI R0, RZ, 0x14, R4 ;  /* 0x00000014ff007819 */ /* 0x000fc80000011604 */
[----:B------:R-:W-:-:S04]  /*5e90*/  LOP3.LUT R3, R0, 0x1, RZ, 0xc0, !PT ;  /* 0x0000000100037812 */ /* 0x000fc800078ec0ff */
[----:B------:R-:W-:-:S04]  /*5ea0*/  IADD3 R0, PT, PT, R4, 0x487ffff, R3 ;  /* 0x0487ffff04007810 */ /* 0x000fc80007ffe003 */
[----:B------:R-:W-:-:S04]  /*5eb0*/  SHF.R.U32.HI R0, RZ, 0x14, R0 ;  /* 0x00000014ff007819 */ /* 0x000fc80000011600 */
[----:B------:R-:W-:-:S07]  /*5ec0*/  LOP3.LUT R3, R0, 0xff, RZ, 0xc0, !PT ;  /* 0x000000ff00037812 */ /* 0x000fce00078ec0ff */
.L_x_10681:
[----:B------:R-:W-:-:S04]  /*5ed0*/  SHF.R.U32.HI R4, RZ, 0x18, R4 ;  /* 0x00000018ff047819 */ /* 0x000fc80000011604 */
[----:B------:R-:W-:-:S04]  /*5ee0*/  LOP3.LUT R3, R3, 0x80, R4, 0xf8, !PT ;  /* 0x0000008003037812 */ /* 0x000fc800078ef804 */
[----:B------:R-:W-:-:S07]  /*5ef0*/  PRMT R0, R3, 0x7610, R0 ;  /* 0x0000761003007816 */ /* 0x000fce0000000000 */
.L_x_10679:
[----:B------:R-:W-:Y:S05]  /*5f00*/  BSYNC.RECONVERGENT B0 ;  /* 0x0000000000007941 */ /* 0x000fea0003800200 */
.L_x_10678:
[----:B------:R0:W-:Y:S01]  /*5f10*/  STG.E.U8 desc[UR36][R8.64], R0 ;  /* 0x0000000008007986 */ /* 0x0001e2000c101124 */
[----:B------:R-:W-:Y:S01]  /*5f20*/  IMAD.MOV.U32 R25, RZ, RZ, R26 ;  /* 0x000000ffff197224 */ /* 0x000fe200078e001a */
[----:B------:R-:W-:Y:S06]  /*5f30*/  BRA `(.L_x_10659) ;  /* 0x00000004001c7947 */ /* 0x000fec0003800000 */
.L_x_10676:
        /* <DEDUP_REMOVED lines=12> */
.L_x_10684:
[----:B------:R-:W-:-:S04]  /*6000*/  SHF.R.U32.HI R0, RZ, 0x15, R4 ;  /* 0x00000015ff007819 */ /* 0x000fc80000011604 */
[----:B------:R-:W-:-:S04]  /*6010*/  LOP3.LUT R3, R0, 0x1, RZ, 0xc0, !PT ;  /* 0x0000000100037812 */ /* 0x000fc800078ec0ff */
[----:B------:R-:W-:-:S04]  /*6020*/  IADD3 R0, PT, PT, R4, 0x88fffff, R3 ;  /* 0x088fffff04007810 */ /* 0x000fc80007ffe003 */
[----:B------:R-:W-:-:S04]  /*6030*/  SHF.R.U32.HI R0, RZ, 0x15, R0 ;  /* 0x00000015ff007819 */ /* 0x000fc80000011600 */
[----:B------:R-:W-:-:S07]  /*6040*/  LOP3.LUT R3, R0, 0xff, RZ, 0xc0, !PT ;  /* 0x000000ff00037812 */ /* 0x000fce00078ec0ff */
.L_x_10685:
[----:B------:R-:W-:-:S04]  /*6050*/  SHF.R.U32.HI R4, RZ, 0x18, R4 ;  /* 0x00000018ff047819 */ /* 0x000fc80000011604 */
[----:B------:R-:W-:-:S04]  /*6060*/  LOP3.LUT R3, R3, 0x80, R4, 0xf8, !PT ;  /* 0x0000008003037812 */ /* 0x000fc800078ef804 */
[----:B------:R-:W-:-:S07]  /*6070*/  PRMT R0, R3, 0x7610, R0 ;  /* 0x0000761003007816 */ /* 0x000fce0000000000 */
.L_x_10683:
[----:B------:R-:W-:Y:S05]  /*6080*/  BSYNC.RECONVERGENT B0 ;  /* 0x0000000000007941 */ /* 0x000fea0003800200 */
.L_x_10682:
[----:B------:R0:W-:Y:S01]  /*6090*/  STG.E.U8 desc[UR36][R8.64], R0 ;  /* 0x0000000008007986 */ /* 0x0001e2000c101124 */
[----:B------:R-:W-:Y:S01]  /*60a0*/  IMAD.MOV.U32 R25, RZ, RZ, R26 ;  /* 0x000000ffff197224 */ /* 0x000fe200078e001a */
[----:B------:R-:W-:Y:S06]  /*60b0*/  BRA `(.L_x_10659) ;  /* 0x0000000000bc7947 */ /* 0x000fec0003800000 */
.L_x_10675:
[----:B------:R-:W-:-:S13]  /*60c0*/  ISETP.NE.AND P0, PT, R0, 0x1c, PT ;  /* 0x0000001c0000780c */ /* 0x000fda0003f05270 */
[----:B------:R-:W-:Y:S05]  /*60d0*/  @!P0 BRA `(.L_x_10686) ;  /* 0x0000000000a88947 */ /* 0x000fea0003800000 */
[----:B------:R-:W-:-:S13]  /*60e0*/  ISETP.NE.AND P0, PT, R0, 0x1d, PT ;  /* 0x0000001d0000780c */ /* 0x000fda0003f05270 */
[----:B------:R-:W-:Y:S05]  /*60f0*/  @!P0 BRA `(.L_x_10687) ;  /* 0x0000000000908947 */ /* 0x000fea0003800000 */
[----:B------:R-:W-:-:S13]  /*6100*/  ISETP.NE.AND P0, PT, R0, 0x2c, PT ;  /* 0x0000002c0000780c */ /* 0x000fda0003f05270 */
[----:B------:R-:W-:Y:S05]  /*6110*/  @!P0 BRA `(.L_x_10688) ;  /* 0x0000000000488947 */ /* 0x000fea0003800000 */
.L_x_10658:
[----:B------:R-:W-:Y:S01]  /*6120*/  MOV R14, 0x0 ;  /* 0x00000000000e7802 */ /* 0x000fe20000000f00 */
[----:B------:R-:W0:Y:S01]  /*6130*/  LDCU.64 UR6, c[0x4][0x178] ;  /* 0x01002f00ff0677ac */ /* 0x000e220008000a00 */
[----:B------:R-:W-:Y:S02]  /*6140*/  IMAD.MOV.U32 R8, RZ, RZ, 0x65 ;  /* 0x00000065ff087424 */ /* 0x000fe400078e00ff */
[----:B--2---:R-:W-:Y:S01]  /*6150*/  IMAD.MOV.U32 R12, RZ, RZ, 0x1 ;  /* 0x00000001ff0c7424 */ /* 0x004fe200078e00ff */
[----:B------:R-:W1:Y:S01]  /*6160*/  LDCU.64 UR8, c[0x4][0x180] ;  /* 0x01003000ff0877ac */ /* 0x000e620008000a00 */
[----:B------:R-:W2:Y:S01]  /*6170*/  LDC.64 R14, c[0x4][R14] ;  /* 0x010000000e0e7b82 */ /* 0x000ea20000000a00 */
[----:B------:R-:W-:Y:S01]  /*6180*/  IMAD.MOV.U32 R13, RZ, RZ, RZ ;  /* 0x000000ffff0d7224 */ /* 0x000fe200078e00ff */
[----:B------:R-:W4:Y:S01]  /*6190*/  LDCU.64 UR4, c[0x4][0x70] ;  /* 0x01000e00ff0477ac */ /* 0x000f220008000a00 */
[----:B0-----:R-:W-:Y:S02]  /*61a0*/  IMAD.U32 R4, RZ, RZ, UR6 ;  /* 0x00000006ff047e24 */ /* 0x001fe4000f8e00ff */
[----:B------:R-:W-:-:S02]  /*61b0*/  IMAD.U32 R5, RZ, RZ, UR7 ;  /* 0x00000007ff057e24 */ /* 0x000fc4000f8e00ff */
[----:B-1----:R-:W-:Y:S02]  /*61c0*/  IMAD.U32 R6, RZ, RZ, UR8 ;  /* 0x00000008ff067e24 */ /* 0x002fe4000f8e00ff */
[----:B------:R-:W-:Y:S02]  /*61d0*/  IMAD.U32 R7, RZ, RZ, UR9 ;  /* 0x00000009ff077e24 */ /* 0x000fe4000f8e00ff */
[----:B----4-:R-:W-:Y:S02]  /*61e0*/  IMAD.U32 R10, RZ, RZ, UR4 ;  /* 0x00000004ff0a7e24 */ /* 0x010fe4000f8e00ff */
[----:B------:R-:W-:-:S07]  /*61f0*/  IMAD.U32 R11, RZ, RZ, UR5 ;  /* 0x00000005ff0b7e24 */ /* 0x000fce000f8e00ff */
[----:B------:R-:W-:-:S07]  /*6200*/  LEPC R20, `(.L_x_10689) ;  /* 0x000000001014794e */ /* 0x000fce0000000000 */
[----:B--23--:R-:W-:Y:S05]  /*6210*/  CALL.ABS.NOINC R14 ;  /* 0x000000000e007343 */ /* 0x00cfea0003c00000 */
.L_x_10689:
[----:B------:R-:W-:Y:S01]  /*6220*/  IMAD.MOV.U32 R25, RZ, RZ, R26 ;  /* 0x000000ffff197224 */ /* 0x000fe200078e001a */
[----:B------:R-:W-:Y:S06]  /*6230*/  BRA `(.L_x_10659) ;  /* 0x00000000005c7947 */ /* 0x000fec0003800000 */
.L_x_10688:
        /* <DEDUP_REMOVED lines=16> */
.L_x_10687:
[----:B------:R-:W0:Y:S01]  /*6340*/  F2I.U64.TRUNC R4, R4 ;  /* 0x0000000400047311 */ /* 0x000e22000020d800 */
[----:B------:R-:W-:Y:S01]  /*6350*/  IMAD.MOV.U32 R25, RZ, RZ, R26 ;  /* 0x000000ffff197224 */ /* 0x000fe200078e001a */
[----:B0-----:R0:W-:Y:S01]  /*6360*/  STG.E.64 desc[UR36][R8.64], R4 ;  /* 0x0000000408007986 */ /* 0x0011e2000c101b24 */
[----:B------:R-:W-:Y:S05]  /*6370*/  BRA `(.L_x_10659) ;  /* 0x00000000000c7947 */ /* 0x000fea0003800000 */
.L_x_10686:
[----:B------:R-:W0:Y:S01]  /*6380*/  F2I.FTZ.U32.TRUNC.NTZ R3, R4 ;  /* 0x0000000400037305 */ /* 0x000e22000021f000 */
[----:B------:R-:W-:Y:S01]  /*6390*/  IMAD.MOV.U32 R25, RZ, RZ, R26 ;  /* 0x000000ffff197224 */ /* 0x000fe200078e001a */
[----:B0-----:R0:W-:Y:S06]  /*63a0*/  STG.E desc[UR36][R8.64], R3 ;  /* 0x0000000308007986 */ /* 0x0011ec000c101924 */
.L_x_10659:
[----:B------:R-:W-:-:S13]  /*63b0*/  ISETP.GE.AND P0, PT, R25, R17, PT ;  /* 0x000000111900720c */ /* 0x000fda0003f06270 */
[----:B------:R-:W-:Y:S05]  /*63c0*/  @P0 BREAK.RELIABLE B6 ;  /* 0x0000000000060942 */ /* 0x000fea0003800100 */
[----:B------:R-:W-:Y:S05]  /*63d0*/  @P0 BRA `(.L_x_10690) ;  /* 0x0000001c00300947 */ /* 0x000fea0003800000 */
[----:B------:R-:W5:Y:S01]  /*63e0*/  LDCU UR4, c[0x0][0x3b0] ;  /* 0x00007600ff0477ac */ /* 0x000f620008000800 */
[----:B01----:R-:W0:Y:S01]  /*63f0*/  LDC.64 R8, c[0x0][0x390] ;  /* 0x0000e400ff087b82 */ /* 0x003e220000000a00 */
        /* <DEDUP_REMOVED lines=16> */
[----:B---3--:R-:W0:Y:S02]  /*6500*/  F2I.FTZ.TRUNC.NTZ R3, R18 ;  /* 0x0000001200037305 */ /* 0x008e24000021f100 */
[----:B0-----:R1:W-:Y:S01]  /*6510*/  STG.E.U8 desc[UR36][R8.64], R3 ;  /* 0x0000000308007986 */ /* 0x0013e2000c101124 */
[----:B------:R-:W-:Y:S05]  /*6520*/  BRA `(.L_x_10696) ;  /* 0x0000000c00387947 */ /* 0x000fea0003800000 */
.L_x_10694:
[----:B---3--:R-:W0:Y:S02]  /*6530*/  F2I.S64.TRUNC R18, R18 ;  /* 0x0000001200127311 */ /* 0x008e24000020d900 */
[----:B0-----:R-:W-:-:S05]  /*6540*/  IMAD.MOV.U32 R3, RZ, RZ, R18 ;  /* 0x000000ffff037224 */ /* 0x001fca00078e0012 */
[----:B------:R0:W-:Y:S01]  /*6550*/  STG.E.U8 desc[UR36][R8.64], R3 ;  /* 0x0000000308007986 */ /* 0x0001e2000c101124 */
[----:B------:R-:W-:Y:S05]  /*6560*/  BRA `(.L_x_10696) ;  /* 0x0000000c00287947 */ /* 0x000fea0003800000 */
.L_x_10693:
[----:B------:R-:W-:-:S13]  /*6570*/  ISETP.NE.AND P0, PT, R0, 0x2, PT ;  /* 0x000000020000780c */ /* 0x000fda0003f05270 */
[----:B------:R-:W-:Y:S05]  /*6580*/  @!P0 BRA `(.L_x_10697) ;  /* 0x0000000000288947 */ /* 0x000fea0003800000 */
[----:B------:R-:W-:-:S13]  /*6590*/  ISETP.NE.AND P0, PT, R0, 0x3, PT ;  /* 0x000000030000780c */ /* 0x000fda0003f05270 */
[----:B------:R-:W-:Y:S05]  /*65a0*/  @!P0 BRA `(.L_x_10698) ;  /* 0x0000000000148947 */ /* 0x000fea0003800000 */
[----:B------:R-:W-:-:S13]  /*65b0*/  ISETP.NE.AND P0, PT, R0, 0x4, PT ;  /* 0x000000040000780c */ /* 0x000fda0003f05270 */
[----:B------:R-:W-:Y:S05]  /*65c0*/  @P0 BRA `(.L_x_10695) ;  /* 0x0000000800380947 */ /* 0x000fea0003800000 */
[----:B---3--:R-:W0:Y:S02]  /*65d0*/  F2I.S64.TRUNC R18, R18 ;  /* 0x0000001200127311 */ /* 0x008e24000020d900 */
[----:B0-----:R0:W-:Y:S01]  /*65e0*/  STG.E.64 desc[UR36][R8.64], R18 ;  /* 0x0000001208007986 */ /* 0x0011e2000c101b24 */
[----:B------:R-:W-:Y:S05]  /*65f0*/  BRA `(.L_x_10696) ;  /* 0x0000000c00047947 */ /* 0x000fea0003800000 */
.L_x_10698:
[----:B---3--:R-:W0:Y:S02]  /*6600*/  F2I.FTZ.TRUNC.NTZ R3, R18 ;  /* 0x0000001200037305 */ /* 0x008e24000021f100 */
[----:B0-----:R0:W-:Y:S01]  /*6610*/  STG.E desc[UR36][R8.64], R3 ;  /* 0x0000000308007986 */ /* 0x0011e2000c101924 */
[----:B------:R-:W-:Y:S05]  /*6620*/  BRA `(.L_x_10696) ;  /* 0x0000000800f87947 */ /* 0x000fea0003800000 */
.L_x_10697:
[----:B---3--:R-:W0:Y:S02]  /*6630*/  F2I.FTZ.TRUNC.NTZ R3, R18 ;  /* 0x0000001200037305 */ /* 0x008e24000021f100 */
[----:B0-----:R3:W-:Y:S01]  /*6640*/  STG.E.U16 desc[UR36][R8.64], R3 ;  /* 0x0000000308007986 */ /* 0x0017e2000c101524 */
[----:B------:R-:W-:Y:S05]  /*6650*/  BRA `(.L_x_10696) ;  /* 0x0000000800ec7947 */ /* 0x000fea0003800000 */
.L_x_10692:
[----:B------:R-:W-:-:S13]  /*6660*/  ISETP.GT.AND P0, PT, R0, 0x6, PT ;  /* 0x000000060000780c */ /* 0x000fda0003f04270 */
[----:B------:R-:W-:Y:S05]  /*6670*/  @P0 BRA `(.L_x_10699) ;  /* 0x0000000000240947 */ /* 0x000fea0003800000 */
[----:B------:R-:W-:-:S13]  /*6680*/  ISETP.NE.AND P0, PT, R0, 0x5, PT ;  /* 0x000000050000780c */ /* 0x000fda0003f05270 */
[----:B------:R-:W-:Y:S05]  /*6690*/  @!P0 BRA `(.L_x_10700) ;  /* 0x0000000000108947 */ /* 0x000fea0003800000 */
[----:B------:R-:W-:-:S13]  /*66a0*/  ISETP.NE.AND P0, PT, R0, 0x6, PT ;  /* 0x000000060000780c */ /* 0x000fda0003f05270 */
[----:B------:R-:W-:Y:S05]  /*66b0*/  @P0 BRA `(.L_x_10695) ;  /* 0x0000000400fc0947 */ /* 0x000fea0003800000 */
[----:B---3--:R0:W-:Y:S01]  /*66c0*/  STG.E desc[UR36][R8.64], R18 ;  /* 0x0000001208007986 */ /* 0x0081e2000c101924 */
[----:B------:R-:W-:Y:S05]  /*66d0*/  BRA `(.L_x_10696) ;  /* 0x0000000800cc7947 */ /* 0x000fea0003800000 */
.L_x_10700:
[----:B---3--:R-:W-:-:S05]  /*66e0*/  F2FP.F16.F32.PACK_AB R18, RZ, R18 ;  /* 0x00000012ff12723e */ /* 0x008fca00000000ff */
[----:B------:R0:W-:Y:S01]  /*66f0*/  STG.E.U16 desc[UR36][R8.64], R18 ;  /* 0x0000001208007986 */ /* 0x0001e2000c101524 */
[----:B------:R-:W-:Y:S05]  /*6700*/  BRA `(.L_x_10696) ;  /* 0x0000000800c07947 */ /* 0x000fea0003800000 */
.L_x_10699:
[----:B------:R-:W-:-:S13]  /*6710*/  ISETP.NE.AND P0, PT, R0, 0x7, PT ;  /* 0x000000070000780c */ /* 0x000fda0003f05270 */
[----:B------:R-:W-:Y:S05]  /*6720*/  @!P0 BRA `(.L_x_10701) ;  /* 0x00000000002c8947 */ /* 0x000fea0003800000 */
[----:B------:R-:W-:-:S13]  /*6730*/  ISETP.NE.AND P0, PT, R0, 0x8, PT ;  /* 0x000000080000780c */ /* 0x000fda0003f05270 */
[----:B------:R-:W-:Y:S05]  /*6740*/  @!P0 BRA `(.L_x_10702) ;  /* 0x0000000000148947 */ /* 0x000fea0003800000 */
[----:B------:R-:W-:-:S13]  /*6750*/  ISETP.NE.AND P0, PT, R0, 0x9, PT ;  /* 0x000000090000780c */ /* 0x000fda0003f05270 */
[----:B------:R-:W-:Y:S05]  /*6760*/  @P0 BRA `(.L_x_10695) ;  /* 0x0000000400d00947 */ /* 0x000fea0003800000 */
[----:B------:R-:W-:-:S05]  /*6770*/  IMAD.MOV.U32 R19, RZ, RZ, RZ ;  /* 0x000000ffff137224 */ /* 0x000fca00078e00ff */
[----:B---3--:R0:W-:Y:S01]  /*6780*/  STG.E.64 desc[UR36][R8.64], R18 ;  /* 0x0000001208007986 */ /* 0x0081e2000c101b24 */
[----:B------:R-:W-:Y:S05]  /*6790*/  BRA `(.L_x_10696) ;  /* 0x00000008009c7947 */ /* 0x000fea0003800000 */
.L_x_10702:
[----:B---3--:R-:W-:-:S04]  /*67a0*/  F2FP.F16.F32.PACK_AB R3, RZ, R18 ;  /* 0x00000012ff03723e */ /* 0x008fc800000000ff */
[----:B------:R-:W-:-:S05]  /*67b0*/  PRMT R3, R3, 0x5410, RZ ;  /* 0x0000541003037816 */ /* 0x000fca00000000ff */
[----:B------:R0:W-:Y:S01]  /*67c0*/  STG.E desc[UR36][R8.64], R3 ;  /* 0x0000000308007986 */ /* 0x0001e2000c101924 */
[----:B------:R-:W-:Y:S05]  /*67d0*/  BRA `(.L_x_10696) ;  /* 0x00000008008c7947 */ /* 0x000fea0003800000 */
.L_x_10701:
[----:B---3--:R-:W-:-:S06]  /*67e0*/  FMUL.FTZ R4, R18, 1 ;  /* 0x3f80000012047820 */ /* 0x008fcc0000410000 */
[----:B------:R-:W0:Y:S02]  /*67f0*/  F2F.F64.F32 R4, R4 ;  /* 0x0000000400047310 */ /* 0x000e240000201800 */
[----:B0-----:R0:W-:Y:S01]  /*6800*/  STG.E.64 desc[UR36][R8.64], R4 ;  /* 0x0000000408007986 */ /* 0x0011e2000c101b24 */
[----:B------:R-:W-:Y:S05]  /*6810*/  BRA `(.L_x_10696) ;  /* 0x00000008007c7947 */ /* 0x000fea0003800000 */
.L_x_10691:
        /* <DEDUP_REMOVED lines=10> */
[----:B---3--:R-:W0:Y:S02]  /*68c0*/  F2I.FTZ.U32.TRUNC.NTZ R3, R18 ;  /* 0x0000001200037305 */ /* 0x008e24000021f000 */
[----:B0-----:R0:W-:Y:S01]  /*68d0*/  STG.E.U16 desc[UR36][R8.64], R3 ;  /* 0x0000000308007986 */ /* 0x0011e2000c101524 */
[----:B------:R-:W-:Y:S05]  /*68e0*/  BRA `(.L_x_10696) ;  /* 0x0000000800487947 */ /* 0x000fea0003800000 */
.L_x_10706:
[----:B---3--:R-:W-:Y:S01]  /*68f0*/  LOP3.LUT R5, R18, 0x7fffffff, RZ, 0xc0, !PT ;  /* 0x7fffffff12057812 */ /* 0x008fe200078ec0ff */
        /* <DEDUP_REMOVED lines=15> */
.L_x_10709:
[----:B------:R-:W-:-:S04]  /*69f0*/  SHF.R.U32.HI R18, RZ, 0x18, R18 ;  /* 0x00000018ff127819 */ /* 0x000fc80000011612 */
[----:B------:R-:W-:-:S04]  /*6a00*/  LOP3.LUT R3, R3, 0x80, R18, 0xf8, !PT ;  /* 0x0000008003037812 */ /* 0x000fc800078ef812 */
[----:B------:R-:W-:-:S07]  /*6a10*/  PRMT R4, R3, 0x7610, R4 ;  /* 0x0000761003047816 */ /* 0x000fce0000000004 */
.L_x_10708:
[----:B------:R-:W-:Y:S05]  /*6a20*/  BSYNC.RECONVERGENT B0 ;  /* 0x0000000000007941 */ /* 0x000fea0003800200 */
.L_x_10707:
[----:B------:R0:W-:Y:S01]  /*6a30*/  STG.E.U8 desc[UR36][R8.64], R4 ;  /* 0x0000000408007986 */ /* 0x0001e2000c101124 */
[----:B------:R-:W-:Y:S05]  /*6a40*/  BRA `(.L_x_10696) ;  /* 0x0000000400f07947 */ /* 0x000fea0003800000 */
.L_x_10705:
        /* <DEDUP_REMOVED lines=16> */
.L_x_10712:
[----:B------:R-:W-:-:S04]  /*6b50*/  SHF.R.U32.HI R18, RZ, 0x18, R18 ;  /* 0x00000018ff127819 */ /* 0x000fc80000011612 */
[----:B------:R-:W-:-:S04]  /*6b60*/  LOP3.LUT R3, R3, 0x80, R18, 0xf8, !PT ;  /* 0x0000008003037812 */ /* 0x000fc800078ef812 */
[----:B------:R-:W-:-:S07]  /*6b70*/  PRMT R4, R3, 0x7610, R4 ;  /* 0x0000761003047816 */ /* 0x000fce0000000004 */
.L_x_10711:
[----:B------:R-:W-:Y:S05]  /*6b80*/  BSYNC.RECONVERGENT B0 ;  /* 0x0000000000007941 */ /* 0x000fea0003800200 */
.L_x_10710:
[----:B------:R0:W-:Y:S01]  /*6b90*/  STG.E.U8 desc[UR36][R8.64], R4 ;  /* 0x0000000408007986 */ /* 0x0001e2000c101124 */
[----:B------:R-:W-:Y:S05]  /*6ba0*/  BRA `(.L_x_10696) ;  /* 0x0000000400987947 */ /* 0x000fea0003800000 */
.L_x_10704:
[----:B------:R-:W-:-:S13]  /*6bb0*/  ISETP.NE.AND P0, PT, R0, 0x1c, PT ;  /* 0x0000001c0000780c */ /* 0x000fda0003f05270 */
[----:B------:R-:W-:Y:S05]  /*6bc0*/  @!P0 BRA `(.L_x_10713) ;  /* 0x0000000000588947 */ /* 0x000fea0003800000 */
[----:B------:R-:W-:-:S13]  /*6bd0*/  ISETP.NE.AND P0, PT, R0, 0x1d, PT ;  /* 0x0000001d0000780c */ /* 0x000fda0003f05270 */
[----:B------:R-:W-:Y:S05]  /*6be0*/  @!P0 BRA `(.L_x_10714) ;  /* 0x0000000000448947 */ /* 0x000fea0003800000 */
[----:B------:R-:W-:-:S13]  /*6bf0*/  ISETP.NE.AND P0, PT, R0, 0x2c, PT ;  /* 0x0000002c0000780c */ /* 0x000fda0003f05270 */
[----:B------:R-:W-:Y:S05]  /*6c00*/  @P0 BRA `(.L_x_10695) ;  /* 0x0000000000a80947 */ /* 0x000fea0003800000 */
[----:B---3--:R-:W-:-:S04]  /*6c10*/  SHF.R.U32.HI R4, RZ, 0x17, R18 ;  /* 0x00000017ff047819 */ /* 0x008fc80000011612 */
        /* <DEDUP_REMOVED lines=14> */
.L_x_10714:
[----:B---3--:R-:W0:Y:S02]  /*6d00*/  F2I.U64.TRUNC R18, R18 ;  /* 0x0000001200127311 */ /* 0x008e24000020d800 */
[----:B0-----:R0:W-:Y:S01]  /*6d10*/  STG.E.64 desc[UR36][R8.64], R18 ;  /* 0x0000001208007986 */ /* 0x0011e2000c101b24 */
[----:B------:R-:W-:Y:S05]  /*6d20*/  BRA `(.L_x_10696) ;  /* 0x0000000400387947 */ /* 0x000fea0003800000 */
.L_x_10713:
[----:B---3--:R-:W0:Y:S02]  /*6d30*/  F2I.FTZ.U32.TRUNC.NTZ R3, R18 ;  /* 0x0000001200037305 */ /* 0x008e24000021f000 */
[----:B0-----:R0:W-:Y:S01]  /*6d40*/  STG.E desc[UR36][R8.64], R3 ;  /* 0x0000000308007986 */ /* 0x0011e2000c101924 */
[----:B------:R-:W-:Y:S05]  /*6d50*/  BRA `(.L_x_10696) ;  /* 0x00000004002c7947 */ /* 0x000fea0003800000 */
.L_x_10703:
[----:B------:R-:W-:-:S13]  /*6d60*/  ISETP.GT.AND P0, PT, R0, 0xe, PT ;  /* 0x0000000e0000780c */ /* 0x000fda0003f04270 */
[----:B------:R-:W-:Y:S05]  /*6d70*/  @P0 BRA `(.L_x_10715) ;  /* 0x0000000000340947 */ /* 0x000fea0003800000 */
[----:B------:R-:W-:-:S13]  /*6d80*/  ISETP.NE.AND P0, PT, R0, 0xa, PT ;  /* 0x0000000a0000780c */ /* 0x000fda0003f05270 */
[----:B------:R-:W-:Y:S05]  /*6d90*/  @!P0 BRA `(.L_x_10716) ;  /* 0x0000000000188947 */ /* 0x000fea0003800000 */
[----:B------:R-:W-:-:S13]  /*6da0*/  ISETP.NE.AND P0, PT, R0, 0xb, PT ;  /* 0x0000000b0000780c */ /* 0x000fda0003f05270 */
[----:B------:R-:W-:Y:S05]  /*6db0*/  @P0 BRA `(.L_x_10695) ;  /* 0x00000000003c0947 */ /* 0x000fea0003800000 */
[----:B---3--:R-:W-:-:S04]  /*6dc0*/  FSETP.NEU.FTZ.AND P0, PT, R18, RZ, PT ;  /* 0x000000ff1200720b */ /* 0x008fc80003f1d000 */
[----:B------:R-:W-:-:S05]  /*6dd0*/  SEL R3, RZ, 0x1, !P0 ;  /* 0x00000001ff037807 */ /* 0x000fca0004000000 */
[----:B------:R0:W-:Y:S01]  /*6de0*/  STG.E.U8 desc[UR36][R8.64], R3 ;  /* 0x0000000308007986 */ /* 0x0001e2000c101124 */
[----:B------:R-:W-:Y:S05]  /*6df0*/  BRA `(.L_x_10696) ;  /* 0x0000000400047947 */ /* 0x000fea0003800000 */
.L_x_10716:
[----:B---3--:R-:W-:Y:S01]  /*6e00*/  FMUL.FTZ R4, R18, 1 ;  /* 0x3f80000012047820 */ /* 0x008fe20000410000 */
[----:B------:R-:W-:-:S05]  /*6e10*/  CS2R R6, SRZ ;  /* 0x0000000000067805 */ /* 0x000fca000001ff00 */
[----:B------:R-:W0:Y:S02]  /*6e20*/  F2F.F64.F32 R4, R4 ;  /* 0x0000000400047310 */ /* 0x000e240000201800 */
[----:B0-----:R0:W-:Y:S01]  /*6e30*/  STG.E.128 desc[UR36][R8.64], R4 ;  /* 0x0000000408007986 */ /* 0x0011e2000c101d24 */
[----:B------:R-:W-:Y:S05]  /*6e40*/  BRA `(.L_x_10696) ;  /* 0x0000000000f07947 */ /* 0x000fea0003800000 */
.L_x_10715:
[----:B------:R-:W-:-:S13]  /*6e50*/  ISETP.NE.AND P0, PT, R0, 0xf, PT ;  /* 0x0000000f0000780c */ /* 0x000fda0003f05270 */
[----:B------:R-:W-:Y:S05]  /*6e60*/  @!P0 BRA `(.L_x_10717) ;  /* 0x0000000000e08947 */ /* 0x000fea0003800000 */
[----:B------:R-:W-:-:S13]  /*6e70*/  ISETP.NE.AND P0, PT, R0, 0x17, PT ;  /* 0x000000170000780c */ /* 0x000fda0003f05270 */
[----:B------:R-:W-:Y:S05]  /*6e80*/  @!P0 BRA `(.L_x_10718) ;  /* 0x00000000008c8947 */ /* 0x000fea0003800000 */
[----:B------:R-:W-:-:S13]  /*6e90*/  ISETP.NE.AND P0, PT, R0, 0x18, PT ;  /* 0x000000180000780c */ /* 0x000fda0003f05270 */
[----:B------:R-:W-:Y:S05]  /*6ea0*/  @!P0 BRA `(.L_x_10719) ;  /* 0x0000000000448947 */ /* 0x000fea0003800000 */
.L_x_10695:
        /* <DEDUP_REMOVED lines=16> */
.L_x_10720:
[----:B------:R-:W-:Y:S05]  /*6fb0*/  BRA `(.L_x_10696) ;  /* 0x0000000000947947 */ /* 0x000fea0003800000 */
.L_x_10719:
[----:B---3--:R-:W-:Y:S01]  /*6fc0*/  LOP3.LUT R4, R18, 0x7fffffff, RZ, 0xc0, !PT ;  /* 0x7fffffff12047812 */ /* 0x008fe200078ec0ff */
        /* <DEDUP_REMOVED lines=11> */
.L_x_10722:
[----:B------:R-:W-:Y:S05]  /*7080*/  BSYNC.RECONVERGENT B0 ;  /* 0x0000000000007941 */ /* 0x000fea0003800200 */
.L_x_10721:
[----:B------:R-:W-:-:S05]  /*7090*/  LOP3.LUT R3, R0, 0x80, R5, 0xf8, !PT ;  /* 0x0000008000037812 */ /* 0x000fca00078ef805 */
[----:B------:R0:W-:Y:S01]  /*70a0*/  STG.E.U8 desc[UR36][R8.64], R3 ;  /* 0x0000000308007986 */ /* 0x0001e2000c101124 */
[----:B------:R-:W-:Y:S05]  /*70b0*/  BRA `(.L_x_10696) ;  /* 0x0000000000547947 */ /* 0x000fea0003800000 */
.L_x_10718:
[----:B---3--:R-:W-:Y:S01]  /*70c0*/  LOP3.LUT R4, R18, 0x7fffffff, RZ, 0xc0, !PT ;  /* 0x7fffffff12047812 */ /* 0x008fe200078ec0ff */
        /* <DEDUP_REMOVED lines=10> */
.L_x_10724:
[----:B------:R-:W-:Y:S01]  /*7170*/  IMAD.MOV.U32 R0, RZ, RZ, 0x7f ;  /* 0x0000007fff007424 */ /* 0x000fe200078e00ff */
[----:B------:R-:W-:-:S04]  /*7180*/  ISETP.GT.U32.AND P0, PT, R4, 0x7f800000, PT ;  /* 0x7f8000000400780c */ /* 0x000fc80003f04070 */
[----:B------:R-:W-:-:S09]  /*7190*/  SEL R0, R0, 0x7c, P0 ;  /* 0x0000007c00007807 */ /* 0x000fd20000000000 */
.L_x_10725:
[----:B------:R-:W-:Y:S05]  /*71a0*/  BSYNC.RECONVERGENT B0 ;  /* 0x0000000000007941 */ /* 0x000fea0003800200 */
.L_x_10723:
[----:B------:R-:W-:-:S04]  /*71b0*/  SHF.R.U32.HI R3, RZ, 0x18, R18 ;  /* 0x00000018ff037819 */ /* 0x000fc80000011612 */
[----:B------:R-:W-:-:S05]  /*71c0*/  LOP3.LUT R3, R0, 0x80, R3, 0xf8, !PT ;  /* 0x0000008000037812 */ /* 0x000fca00078ef803 */
[----:B------:R0:W-:Y:S01]  /*71d0*/  STG.E.U8 desc[UR36][R8.64], R3 ;  /* 0x0000000308007986 */ /* 0x0001e2000c101124 */
[----:B------:R-:W-:Y:S05]  /*71e0*/  BRA `(.L_x_10696) ;  /* 0x0000000000087947 */ /* 0x000fea0003800000 */
.L_x_10717:
[----:B---3--:R-:W-:-:S05]  /*71f0*/  F2FP.BF16.F32.PACK_AB R18, RZ, R18 ;  /* 0x00000012ff12723e */ /* 0x008fca00000010ff */
[----:B------:R0:W-:Y:S02]  /*7200*/  STG.E.U16 desc[UR36][R8.64], R18 ;  /* 0x0000001208007986 */ /* 0x0001e4000c101524 */
.L_x_10696:
[----:B------:R-:W-:-:S07]  /*7210*/  VIADD R25, R25, 0x80 ;  /* 0x0000008019197836 */ /* 0x000fce0000000000 */
.L_x_10653:
[----:B------:R-:W-:-:S13]  /*7220*/  ISETP.GE.AND P0, PT, R25, R17, PT ;  /* 0x000000111900720c */ /* 0x000fda0003f06270 */
[----:B------:R-:W-:Y:S05]  /*7230*/  @P0 BREAK.RELIABLE B6 ;  /* 0x0000000000060942 */ /* 0x000fea0003800100 */
[----:B------:R-:W-:Y:S05]  /*7240*/  @P0 BRA `(.L_x_10690) ;  /* 0x0000000c00940947 */ /* 0x000fea0003800000 */
[----:B------:R-:W-:Y:S05]  /*7250*/  BSYNC.RELIABLE B6 ;  /* 0x0000000000067941 */ /* 0x000fea0003800100 */
.L_x_10652:
[----:B------:R-:W5:Y:S01]  /*7260*/  LDCU UR4, c[0x0][0x3b0] ;  /* 0x00007600ff0477ac */ /* 0x000f620008000800 */
[----:B01-3--:R-:W0:Y:S01]  /*7270*/  LDC.64 R8, c[0x0][0x390] ;  /* 0x0000e400ff087b82 */ /* 0x00be220000000a00 */
        /* <DEDUP_REMOVED lines=19> */
.L_x_10729:
[----:B------:R-:W0:Y:S02]  /*73b0*/  F2I.S64.TRUNC R22, R22 ;  /* 0x0000001600167311 */ /* 0x000e24000020d900 */
[----:B0-----:R-:W-:-:S05]  /*73c0*/  IMAD.MOV.U32 R3, RZ, RZ, R22 ;  /* 0x000000ffff037224 */ /* 0x001fca00078e0016 */
[----:B------:R0:W-:Y:S01]  /*73d0*/  STG.E.U8 desc[UR36][R8.64], R3 ;  /* 0x0000000308007986 */ /* 0x0001e2000c101124 */
[----:B------:R-:W-:Y:S05]  /*73e0*/  BRA `(.L_x_10731) ;  /* 0x0000000c00287947 */ /* 0x000fea0003800000 */
.L_x_10728:
        /* <DEDUP_REMOVED lines=9> */
.L_x_10733:
[----:B------:R-:W0:Y:S02]  /*7480*/  F2I.FTZ.TRUNC.NTZ R3, R22 ;  /* 0x0000001600037305 */ /* 0x000e24000021f100 */
[----:B0-----:R0:W-:Y:S01]  /*7490*/  STG.E desc[UR36][R8.64], R3 ;  /* 0x0000000308007986 */ /* 0x0011e2000c101924 */
[----:B------:R-:W-:Y:S05]  /*74a0*/  BRA `(.L_x_10731) ;  /* 0x0000000800f87947 */ /* 0x000fea0003800000 */
.L_x_10732:
[----:B------:R-:W0:Y:S02]  /*74b0*/  F2I.FTZ.TRUNC.NTZ R3, R22 ;  /* 0x0000001600037305 */ /* 0x000e24000021f100 */
[----:B0-----:R0:W-:Y:S01]  /*74c0*/  STG.E.U16 desc[UR36][R8.64], R3 ;  /* 0x0000000308007986 */ /* 0x0011e2000c101524 */
[----:B------:R-:W-:Y:S05]  /*74d0*/  BRA `(.L_x_10731) ;  /* 0x0000000800ec7947 */ /* 0x000fea0003800000 */
.L_x_10727:
        /* <DEDUP_REMOVED lines=8> */
.L_x_10735:
[----:B------:R-:W-:-:S05]  /*7560*/  F2FP.F16.F32.PACK_AB R22, RZ, R22 ;  /* 0x00000016ff16723e */ /* 0x000fca00000000ff */
[----:B------:R0:W-:Y:S01]  /*7570*/  STG.E.U16 desc[UR36][R8.64], R22 ;  /* 0x0000001608007986 */ /* 0x0001e2000c101524 */
[----:B------:R-:W-:Y:S05]  /*7580*/  BRA `(.L_x_10731) ;  /* 0x0000000800c07947 */ /* 0x000fea0003800000 */
.L_x_10734:
        /* <DEDUP_REMOVED lines=9> */
.L_x_10737:
[----:B------:R-:W-:-:S04]  /*7620*/  F2FP.F16.F32.PACK_AB R3, RZ, R22 ;  /* 0x00000016ff03723e */ /* 0x000fc800000000ff */
[----:B------:R-:W-:-:S05]  /*7630*/  PRMT R3, R3, 0x5410, RZ ;  /* 0x0000541003037816 */ /* 0x000fca00000000ff */
[----:B------:R0:W-:Y:S01]  /*7640*/  STG.E desc[UR36][R8.64], R3 ;  /* 0x0000000308007986 */ /* 0x0001e2000c101924 */
[----:B------:R-:W-:Y:S05]  /*7650*/  BRA `(.L_x_10731) ;  /* 0x00000008008c7947 */ /* 0x000fea0003800000 */
.L_x_10736:
[----:B------:R-:W-:-:S06]  /*7660*/  FMUL.FTZ R4, R22, 1 ;  /* 0x3f80000016047820 */ /* 0x000fcc0000410000 */
[----:B------:R-:W0:Y:S02]  /*7670*/  F2F.F64.F32 R4, R4 ;  /* 0x0000000400047310 */ /* 0x000e240000201800 */
[----:B0-----:R0:W-:Y:S01]  /*7680*/  STG.E.64 desc[UR36][R8.64], R4 ;  /* 0x0000000408007986 */ /* 0x0011e2000c101b24 */
[----:B------:R-:W-:Y:S05]  /*7690*/  BRA `(.L_x_10731) ;  /* 0x00000008007c7947 */ /* 0x000fea0003800000 */
.L_x_10726:
        /* <DEDUP_REMOVED lines=13> */
.L_x_10741:
        /* <DEDUP_REMOVED lines=16> */
.L_x_10744:
[----:B------:R-:W-:-:S04]  /*7870*/  SHF.R.U32.HI R22, RZ, 0x18, R22 ;  /* 0x00000018ff167819 */ /* 0x000fc80000011616 */
[----:B------:R-:W-:-:S04]  /*7880*/  LOP3.LUT R3, R3, 0x80, R22, 0xf8, !PT ;  /* 0x0000008003037812 */ /* 0x000fc800078ef816 */
[----:B------:R-:W-:-:S07]  /*7890*/  PRMT R4, R3, 0x7610, R4 ;  /* 0x0000761003047816 */ /* 0x000fce0000000004 */
.L_x_10743:
[----:B------:R-:W-:Y:S05]  /*78a0*/  BSYNC.RECONVERGENT B0 ;  /* 0x0000000000007941 */ /* 0x000fea0003800200 */
.L_x_10742:
[----:B------:R0:W-:Y:S01]  /*78b0*/  STG.E.U8 desc[UR36][R8.64], R4 ;  /* 0x0000000408007986 */ /* 0x0001e2000c101124 */
[----:B------:R-:W-:Y:S05]  /*78c0*/  BRA `(.L_x_10731) ;  /* 0x0000000400f07947 */ /* 0x000fea0003800000 */
.L_x_10740:
        /* <DEDUP_REMOVED lines=16> */
.L_x_10747:
[----:B------:R-:W-:-:S04]  /*79d0*/  SHF.R.U32.HI R22, RZ, 0x18, R22 ;  /* 0x00000018ff167819 */ /* 0x000fc80000011616 */
[----:B------:R-:W-:-:S04]  /*79e0*/  LOP3.LUT R3, R3, 0x80, R22, 0xf8, !PT ;  /* 0x0000008003037812 */ /* 0x000fc800078ef816 */
[----:B------:R-:W-:-:S07]  /*79f0*/  PRMT R4, R3, 0x7610, R4 ;  /* 0x0000761003047816 */ /* 0x000fce0000000004 */
.L_x_10746:
[----:B------:R-:W-:Y:S05]  /*7a00*/  BSYNC.RECONVERGENT B0 ;  /* 0x0000000000007941 */ /* 0x000fea0003800200 */
.L_x_10745:
[----:B------:R0:W-:Y:S01]  /*7a10*/  STG.E.U8 desc[UR36][R8.64], R4 ;  /* 0x0000000408007986 */ /* 0x0001e2000c101124 */
[----:B------:R-:W-:Y:S05]  /*7a20*/  BRA `(.L_x_10731) ;  /* 0x0000000400987947 */ /* 0x000fea0003800000 */
.L_x_10739:
        /* <DEDUP_REMOVED lines=21> */
.L_x_10749:
[----:B------:R-:W0:Y:S02]  /*7b80*/  F2I.U64.TRUNC R22, R22 ;  /* 0x0000001600167311 */ /* 0x000e24000020d800 */
[----:B0-----:R0:W-:Y:S01]  /*7b90*/  STG.E.64 desc[UR36][R8.64], R22 ;  /* 0x0000001608007986 */ /* 0x0011e2000c101b24 */
[----:B------:R-:W-:Y:S05]  /*7ba0*/  BRA `(.L_x_10731) ;  /* 0x0000000400387947 */ /* 0x000fea0003800000 */
.L_x_10748:
[----:B------:R-:W0:Y:S02]  /*7bb0*/  F2I.FTZ.U32.TRUNC.NTZ R3, R22 ;  /* 0x0000001600037305 */ /* 0x000e24000021f000 */
[----:B0-----:R3:W-:Y:S01]  /*7bc0*/  STG.E desc[UR36][R8.64], R3 ;  /* 0x0000000308007986 */ /* 0x0017e2000c101924 */
[----:B------:R-:W-:Y:S05]  /*7bd0*/  BRA `(.L_x_10731) ;  /* 0x00000004002c7947 */ /* 0x000fea0003800000 */
.L_x_10738:
        /* <DEDUP_REMOVED lines=10> */
.L_x_10751:
[----:B------:R-:W-:Y:S01]  /*7c80*/  FMUL.FTZ R4, R22, 1 ;  /* 0x3f80000016047820 */ /* 0x000fe20000410000 */
[----:B------:R-:W-:-:S05]  /*7c90*/  CS2R R6, SRZ ;  /* 0x0000000000067805 */ /* 0x000fca000001ff00 */
[----:B------:R-:W0:Y:S02]  /*7ca0*/  F2F.F64.F32 R4, R4 ;  /* 0x0000000400047310 */ /* 0x000e240000201800 */
[----:B0-----:R0:W-:Y:S01]  /*7cb0*/  STG.E.128 desc[UR36][R8.64], R4 ;  /* 0x0000000408007986 */ /* 0x0011e2000c101d24 */
[----:B------:R-:W-:Y:S05]  /*7cc0*/  BRA `(.L_x_10731) ;  /* 0x0000000000f07947 */ /* 0x000fea0003800000 */
.L_x_10750:
[----:B------:R-:W-:-:S13]  /*7cd0*/  ISETP.NE.AND P0, PT, R0, 0xf, PT ;  /* 0x0000000f0000780c */ /* 0x000fda0003f05270 */
[----:B------:R-:W-:Y:S05]  /*7ce0*/  @!P0 BRA `(.L_x_10752) ;  /* 0x0000000000e08947 */ /* 0x000fea0003800000 */
[----:B------:R-:W-:-:S13]  /*7cf0*/  ISETP.NE.AND P0, PT, R0, 0x17, PT ;  /* 0x000000170000780c */ /* 0x000fda0003f05270 */
[----:B------:R-:W-:Y:S05]  /*7d00*/  @!P0 BRA `(.L_x_10753) ;  /* 0x00000000008c8947 */ /* 0x000fea0003800000 */
[----:B------:R-:W-:-:S13]  /*7d10*/  ISETP.NE.AND P0, PT, R0, 0x18, PT ;  /* 0x000000180000780c */ /* 0x000fda0003f05270 */
[----:B------:R-:W-:Y:S05]  /*7d20*/  @!P0 BRA `(.L_x_10754) ;  /* 0x0000000000448947 */ /* 0x000fea0003800000 */
.L_x_10730:
        /* <DEDUP_REMOVED lines=15> */
[----:B--2---:R-:W-:Y:S05]  /*7e20*/  CALL.ABS.NOINC R14 ;  /* 0x000000000e007343 */ /* 0x004fea0003c00000 */
.L_x_10755:
[----:B------:R-:W-:Y:S05]  /*7e30*/  BRA `(.L_x_10731) ;  /* 0x0000000000947947 */ /* 0x000fea0003800000 */
.L_x_10754:
        /* <DEDUP_REMOVED lines=12> */
.L_x_10757:
[----:B------:R-:W-:Y:S05]  /*7f00*/  BSYNC.RECONVERGENT B0 ;  /* 0x0000000000007941 */ /* 0x000fea0003800200 */
.L_x_10756:
[----:B------:R-:W-:-:S05]  /*7f10*/  LOP3.LUT R3, R0, 0x80, R5, 0xf8, !PT ;  /* 0x0000008000037812 */ /* 0x000fca00078ef805 */
[----:B------:R0:W-:Y:S01]  /*7f20*/  STG.E.U8 desc[UR36][R8.64], R3 ;  /* 0x0000000308007986 */ /* 0x0001e2000c101124 */
[----:B------:R-:W-:Y:S05]  /*7f30*/  BRA `(.L_x_10731) ;  /* 0x0000000000547947 */ /* 0x000fea0003800000 */
.L_x_10753:
        /* <DEDUP_REMOVED lines=11> */
.L_x_10759:
[----:B------:R-:W-:Y:S01]  /*7ff0*/  IMAD.MOV.U32 R0, RZ, RZ, 0x7f ;  /* 0x0000007fff007424 */ /* 0x000fe200078e00ff */
[----:B------:R-:W-:-:S04]  /*8000*/  ISETP.GT.U32.AND P0, PT, R4, 0x7f800000, PT ;  /* 0x7f8000000400780c */ /* 0x000fc80003f04070 */
[----:B------:R-:W-:-:S09]  /*8010*/  SEL R0, R0, 0x7c, P0 ;  /* 0x0000007c00007807 */ /* 0x000fd20000000000 */
.L_x_10760:
[----:B------:R-:W-:Y:S05]  /*8020*/  BSYNC.RECONVERGENT B0 ;  /* 0x0000000000007941 */ /* 0x000fea0003800200 */
.L_x_10758:
[----:B------:R-:W-:-:S04]  /*8030*/  SHF.R.U32.HI R3, RZ, 0x18, R22 ;  /* 0x00000018ff037819 */ /* 0x000fc80000011616 */
[----:B------:R-:W-:-:S05]  /*8040*/  LOP3.LUT R3, R0, 0x80, R3, 0xf8, !PT ;  /* 0x0000008000037812 */ /* 0x000fca00078ef803 */
[----:B------:R0:W-:Y:S01]  /*8050*/  STG.E.U8 desc[UR36][R8.64], R3 ;  /* 0x0000000308007986 */ /* 0x0001e2000c101124 */
[----:B------:R-:W-:Y:S05]  /*8060*/  BRA `(.L_x_10731) ;  /* 0x0000000000087947 */ /* 0x000fea0003800000 */
.L_x_10752:
[----:B------:R-:W-:-:S05]  /*8070*/  F2FP.BF16.F32.PACK_AB R22, RZ, R22 ;  /* 0x00000016ff16723e */ /* 0x000fca00000010ff */
[----:B------:R0:W-:Y:S02]  /*8080*/  STG.E.U16 desc[UR36][R8.64], R22 ;  /* 0x0000001608007986 */ /* 0x0001e4000c101524 */
.L_x_10731:
[----:B------:R-:W-:-:S07]  /*8090*/  VIADD R25, R25, 0x80 ;  /* 0x0000008019197836 */ /* 0x000fce0000000000 */
.L_x_10690:
[----:B------:R-:W-:Y:S05]  /*80a0*/  BSYNC.RECONVERGENT B7 ;  /* 0x0000000000077941 */ /* 0x000fea0003800200 */
.L_x_10651:
[----:B------:R-:W-:-:S13]  /*80b0*/  ISETP.GE.AND P0, PT, R25, R17, PT ;  /* 0x000000111900720c */ /* 0x000fda0003f06270 */
[----:B------:R-:W-:Y:S05]  /*80c0*/  @P0 EXIT ;  /* 0x000000000000094d */ /* 0x000fea0003800000 */
[----:B0-----:R-:W0:Y:S01]  /*80d0*/  LDC.64 R4, c[0x0][0x390] ;  /* 0x0000e400ff047b82 */ /* 0x001e220000000a00 */
[----:B------:R-:W1:Y:S01]  /*80e0*/  LDCU UR4, c[0x0][0x3b0] ;  /* 0x00007600ff0477ac */ /* 0x000e620008000800 */
[----:B------:R-:W-:Y:S01]  /*80f0*/  PRMT R0, R16, 0x9910, RZ ;  /* 0x0000991010007816 */ /* 0x000fe200000000ff */
[----:B------:R-:W-:-:S03]  /*8100*/  IMAD R2, R2, 0x200, R25 ;  /* 0x0000020002027824 */ /* 0x000fc600078e0219 */
[----:B------:R-:W-:Y:S01]  /*8110*/  ISETP.GT.AND P1, PT, R0, 0x9, PT ;  /* 0x000000090000780c */ /* 0x000fe20003f24270 */
[----:B-1-3--:R-:W-:-:S05]  /*8120*/  IMAD R3, R2, UR4, RZ ;  /* 0x0000000402037c24 */ /* 0x00afca000f8e02ff */
        /* <DEDUP_REMOVED lines=14> */
.L_x_10764:
[----:B------:R-:W0:Y:S02]  /*8210*/  F2I.S64.TRUNC R24, R24 ;  /* 0x0000001800187311 */ /* 0x000e24000020d900 */
[----:B0-----:R-:W-:-:S05]  /*8220*/  IMAD.MOV.U32 R5, RZ, RZ, R24 ;  /* 0x000000ffff057224 */ /* 0x001fca00078e0018 */
[----:B------:R-:W-:Y:S01]  /*8230*/  STG.E.U8 desc[UR36][R2.64], R5 ;  /* 0x0000000502007986 */ /* 0x000fe2000c101124 */
[----:B------:R-:W-:Y:S05]  /*8240*/  EXIT ;  /* 0x000000000000794d */ /* 0x000fea0003800000 */
.L_x_10763:
        /* <DEDUP_REMOVED lines=9> */
.L_x_10767:
[----:B------:R-:W0:Y:S02]  /*82e0*/  F2I.FTZ.TRUNC.NTZ R5, R24 ;  /* 0x0000001800057305 */ /* 0x000e24000021f100 */
[----:B0-----:R-:W-:Y:S01]  /*82f0*/  STG.E desc[UR36][R2.64], R5 ;  /* 0x0000000502007986 */ /* 0x001fe2000c101924 */
[----:B------:R-:W-:Y:S05]  /*8300*/  EXIT ;  /* 0x000000000000794d */ /* 0x000fea0003800000 */
.L_x_10766:
[----:B------:R-:W0:Y:S02]  /*8310*/  F2I.FTZ.TRUNC.NTZ R5, R24 ;  /* 0x0000001800057305 */ /* 0x000e24000021f100 */
[----:B0-----:R-:W-:Y:S01]  /*8320*/  STG.E.U16 desc[UR36][R2.64], R5 ;  /* 0x0000000502007986 */ /* 0x001fe2000c101524 */
[----:B------:R-:W-:Y:S05]  /*8330*/  EXIT ;  /* 0x000000000000794d */ /* 0x000fea0003800000 */
.L_x_10762:
        /* <DEDUP_REMOVED lines=8> */
.L_x_10769:
[----:B------:R-:W-:-:S05]  /*83c0*/  F2FP.F16.F32.PACK_AB R24, RZ, R24 ;  /* 0x00000018ff18723e */ /* 0x000fca00000000ff */
[----:B------:R-:W-:Y:S01]  /*83d0*/  STG.E.U16 desc[UR36][R2.64], R24 ;  /* 0x0000001802007986 */ /* 0x000fe2000c101524 */
[----:B------:R-:W-:Y:S05]  /*83e0*/  EXIT ;  /* 0x000000000000794d */ /* 0x000fea0003800000 */
.L_x_10768:
        /* <DEDUP_REMOVED lines=9> */
.L_x_10771:
[----:B------:R-:W-:-:S04]  /*8480*/  F2FP.F16.F32.PACK_AB R5, RZ, R24 ;  /* 0x00000018ff05723e */ /* 0x000fc800000000ff */
[----:B------:R-:W-:-:S05]  /*8490*/  PRMT R5, R5, 0x5410, RZ ;  /* 0x0000541005057816 */ /* 0x000fca00000000ff */
[----:B------:R-:W-:Y:S01]  /*84a0*/  STG.E desc[UR36][R2.64], R5 ;  /* 0x0000000502007986 */ /* 0x000fe2000c101924 */
[----:B------:R-:W-:Y:S05]  /*84b0*/  EXIT ;  /* 0x000000000000794d */ /* 0x000fea0003800000 */
.L_x_10770:
[----:B------:R-:W-:-:S06]  /*84c0*/  FMUL.FTZ R4, R24, 1 ;  /* 0x3f80000018047820 */ /* 0x000fcc0000410000 */
[----:B------:R-:W0:Y:S02]  /*84d0*/  F2F.F64.F32 R4, R4 ;  /* 0x0000000400047310 */ /* 0x000e240000201800 */
[----:B0-----:R-:W-:Y:S01]  /*84e0*/  STG.E.64 desc[UR36][R2.64], R4 ;  /* 0x0000000402007986 */ /* 0x001fe2000c101b24 */
[----:B------:R-:W-:Y:S05]  /*84f0*/  EXIT ;  /* 0x000000000000794d */ /* 0x000fea0003800000 */
.L_x_10761:
        /* <DEDUP_REMOVED lines=13> */
.L_x_10775:
        /* <DEDUP_REMOVED lines=16> */
.L_x_10778:
[----:B------:R-:W-:-:S04]  /*86d0*/  SHF.R.U32.HI R24, RZ, 0x18, R24 ;  /* 0x00000018ff187819 */ /* 0x000fc80000011618 */
[----:B------:R-:W-:-:S04]  /*86e0*/  LOP3.LUT R5, R5, 0x80, R24, 0xf8, !PT ;  /* 0x0000008005057812 */ /* 0x000fc800078ef818 */
[----:B------:R-:W-:-:S07]  /*86f0*/  PRMT R0, R5, 0x7610, R0 ;  /* 0x0000761005007816 */ /* 0x000fce0000000000 */
.L_x_10777:
[----:B------:R-:W-:Y:S05]  /*8700*/  BSYNC.RECONVERGENT B0 ;  /* 0x0000000000007941 */ /* 0x000fea0003800200 */
.L_x_10776:
[----:B------:R-:W-:Y:S01]  /*8710*/  STG.E.U8 desc[UR36][R2.64], R0 ;  /* 0x0000000002007986 */ /* 0x000fe2000c101124 */
[----:B------:R-:W-:Y:S05]  /*8720*/  EXIT ;  /* 0x000000000000794d */ /* 0x000fea0003800000 */
.L_x_10774:
        /* <DEDUP_REMOVED lines=16> */
.L_x_10781:
[----:B------:R-:W-:-:S04]  /*8830*/  SHF.R.U32.HI R24, RZ, 0x18, R24 ;  /* 0x00000018ff187819 */ /* 0x000fc80000011618 */
[----:B------:R-:W-:-:S04]  /*8840*/  LOP3.LUT R5, R5, 0x80, R24, 0xf8, !PT ;  /* 0x0000008005057812 */ /* 0x000fc800078ef818 */
[----:B------:R-:W-:-:S07]  /*8850*/  PRMT R0, R5, 0x7610, R0 ;  /* 0x0000761005007816 */ /* 0x000fce0000000000 */
.L_x_10780:
[----:B------:R-:W-:Y:S05]  /*8860*/  BSYNC.RECONVERGENT B0 ;  /* 0x0000000000007941 */ /* 0x000fea0003800200 */
.L_x_10779:
[----:B------:R-:W-:Y:S01]  /*8870*/  STG.E.U8 desc[UR36][R2.64], R0 ;  /* 0x0000000002007986 */ /* 0x000fe2000c101124 */
[----:B------:R-:W-:Y:S05]  /*8880*/  EXIT ;  /* 0x000000000000794d */ /* 0x000fea0003800000 */
.L_x_10773:
        /* <DEDUP_REMOVED lines=21> */
.L_x_10783:
[----:B------:R-:W0:Y:S02]  /*89e0*/  F2I.U64.TRUNC R24, R24 ;  /* 0x0000001800187311 */ /* 0x000e24000020d800 */
[----:B0-----:R-:W-:Y:S01]  /*89f0*/  STG.E.64 desc[UR36][R2.64], R24 ;  /* 0x0000001802007986 */ /* 0x001fe2000c101b24 */
[----:B------:R-:W-:Y:S05]  /*8a00*/  EXIT ;  /* 0x000000000000794d */ /* 0x000fea0003800000 */
.L_x_10782:
[----:B------:R-:W0:Y:S02]  /*8a10*/  F2I.FTZ.U32.TRUNC.NTZ R5, R24 ;  /* 0x0000001800057305 */ /* 0x000e24000021f000 */
[----:B0-----:R-:W-:Y:S01]  /*8a20*/  STG.E desc[UR36][R2.64], R5 ;  /* 0x0000000502007986 */ /* 0x001fe2000c101924 */
[----:B------:R-:W-:Y:S05]  /*8a30*/  EXIT ;  /* 0x000000000000794d */ /* 0x000fea0003800000 */
.L_x_10772:
        /* <DEDUP_REMOVED lines=10> */
.L_x_10785:
[----:B------:R-:W-:Y:S01]  /*8ae0*/  FMUL.FTZ R4, R24, 1 ;  /* 0x3f80000018047820 */ /* 0x000fe20000410000 */
[----:B------:R-:W-:-:S05]  /*8af0*/  CS2R R6, SRZ ;  /* 0x0000000000067805 */ /* 0x000fca000001ff00 */
[----:B------:R-:W0:Y:S02]  /*8b00*/  F2F.F64.F32 R4, R4 ;  /* 0x0000000400047310 */ /* 0x000e240000201800 */
[----:B0-----:R-:W-:Y:S01]  /*8b10*/  STG.E.128 desc[UR36][R2.64], R4 ;  /* 0x0000000402007986 */ /* 0x001fe2000c101d24 */
[----:B------:R-:W-:Y:S05]  /*8b20*/  EXIT ;  /* 0x000000000000794d */ /* 0x000fea0003800000 */
.L_x_10784:
[----:B------:R-:W-:-:S13]  /*8b30*/  ISETP.NE.AND P0, PT, R0, 0xf, PT ;  /* 0x0000000f0000780c */ /* 0x000fda0003f05270 */
[----:B------:R-:W-:Y:S05]  /*8b40*/  @!P0 BRA `(.L_x_10786) ;  /* 0x0000000000e08947 */ /* 0x000fea0003800000 */
[----:B------:R-:W-:-:S13]  /*8b50*/  ISETP.NE.AND P0, PT, R0, 0x17, PT ;  /* 0x000000170000780c */ /* 0x000fda0003f05270 */
[----:B------:R-:W-:Y:S05]  /*8b60*/  @!P0 BRA `(.L_x_10787) ;  /* 0x00000000008c8947 */ /* 0x000fea0003800000 */
[----:B------:R-:W-:-:S13]  /*8b70*/  ISETP.NE.AND P0, PT, R0, 0x18, PT ;  /* 0x000000180000780c */ /* 0x000fda0003f05270 */
[----:B------:R-:W-:Y:S05]  /*8b80*/  @!P0 BRA `(.L_x_10788) ;  /* 0x0000000000448947 */ /* 0x000fea0003800000 */
.L_x_10765:
[----:B------:R-:W-:Y:S01]  /*8b90*/  MOV R0, 0x0 ;  /* 0x0000000000007802 */ /* 0x000fe20000000f00 */
[----:B------:R-:W0:Y:S01]  /*8ba0*/  LDCU.64 UR4, c[0x4][0x178] ;  /* 0x01002f00ff0477ac */ /* 0x000e220008000a00 */
[----:B------:R-:W-:Y:S02]  /*8bb0*/  IMAD.MOV.U32 R8, RZ, RZ, 0x65 ;  /* 0x00000065ff087424 */ /* 0x000fe400078e00ff */
[----:B------:R1:W3:Y:S01]  /*8bc0*/  LDC.64 R2, c[0x4][R0] ;  /* 0x0100000000027b82 */ /* 0x0002e20000000a00 */
[----:B------:R-:W5:Y:S01]  /*8bd0*/  LDCU.64 UR6, c[0x4][0x180] ;  /* 0x01003000ff0677ac */ /* 0x000f620008000a00 */
[----:B--2---:R-:W-:Y:S02]  /*8be0*/  IMAD.MOV.U32 R12, RZ, RZ, 0x1 ;  /* 0x00000001ff0c7424 */ /* 0x004fe400078e00ff */
[----:B------:R-:W-:Y:S01]  /*8bf0*/  IMAD.MOV.U32 R13, RZ, RZ, RZ ;  /* 0x000000ffff0d7224 */ /* 0x000fe200078e00ff */
[----:B------:R-:W4:Y:S01]  /*8c00*/  LDCU.64 UR8, c[0x4][0x70] ;  /* 0x01000e00ff0877ac */ /* 0x000f220008000a00 */
[----:B0-----:R-:W-:-:S02]  /*8c10*/  IMAD.U32 R4, RZ, RZ, UR4 ;  /* 0x00000004ff047e24 */ /* 0x001fc4000f8e00ff */
[----:B------:R-:W-:Y:S02]  /*8c20*/  IMAD.U32 R5, RZ, RZ, UR5 ;  /* 0x00000005ff057e24 */ /* 0x000fe4000f8e00ff */
[----:B-----5:R-:W-:Y:S02]  /*8c30*/  IMAD.U32 R6, RZ, RZ, UR6 ;  /* 0x00000006ff067e24 */ /* 0x020fe4000f8e00ff */
[----:B------:R-:W-:Y:S02]  /*8c40*/  IMAD.U32 R7, RZ, RZ, UR7 ;  /* 0x00000007ff077e24 */ /* 0x000fe4000f8e00ff */
[----:B----4-:R-:W-:Y:S02]  /*8c50*/  IMAD.U32 R10, RZ, RZ, UR8 ;  /* 0x00000008ff0a7e24 */ /* 0x010fe4000f8e00ff */
[----:B-1----:R-:W-:-:S07]  /*8c60*/  IMAD.U32 R11, RZ, RZ, UR9 ;  /* 0x00000009ff0b7e24 */ /* 0x002fce000f8e00ff */
[----:B------:R-:W-:-:S07]  /*8c70*/  LEPC R20, `(.L_x_10789) ;  /* 0x000000001014794e */ /* 0x000fce0000000000 */
[----:B---3--:R-:W-:Y:S05]  /*8c80*/  CALL.ABS.NOINC R2 ;  /* 0x0000000002007343 */ /* 0x008fea0003c00000 */
.L_x_10789:
[----:B------:R-:W-:Y:S05]  /*8c90*/  EXIT ;  /* 0x000000000000794d */ /* 0x000fea0003800000 */
.L_x_10788:
        /* <DEDUP_REMOVED lines=12> */
.L_x_10791:
[----:B------:R-:W-:Y:S05]  /*8d60*/  BSYNC.RECONVERGENT B0 ;  /* 0x0000000000007941 */ /* 0x000fea0003800200 */
.L_x_10790:
[----:B------:R-:W-:-:S05]  /*8d70*/  LOP3.LUT R5, R0, 0x80, R7, 0xf8, !PT ;  /* 0x0000008000057812 */ /* 0x000fca00078ef807 */
[----:B------:R-:W-:Y:S01]  /*8d80*/  STG.E.U8 desc[UR36][R2.64], R5 ;  /* 0x0000000502007986 */ /* 0x000fe2000c101124 */
[----:B------:R-:W-:Y:S05]  /*8d90*/  EXIT ;  /* 0x000000000000794d */ /* 0x000fea0003800000 */
.L_x_10787:
        /* <DEDUP_REMOVED lines=11> */
.L_x_10793:
[----:B------:R-:W-:Y:S01]  /*8e50*/  IMAD.MOV.U32 R0, RZ, RZ, 0x7f ;  /* 0x0000007fff007424 */ /* 0x000fe200078e00ff */
[----:B------:R-:W-:-:S04]  /*8e60*/  ISETP.GT.U32.AND P0, PT, R4, 0x7f800000, PT ;  /* 0x7f8000000400780c */ /* 0x000fc80003f04070 */
[----:B------:R-:W-:-:S09]  /*8e70*/  SEL R0, R0, 0x7c, P0 ;  /* 0x0000007c00007807 */ /* 0x000fd20000000000 */
.L_x_10794:
[----:B------:R-:W-:Y:S05]  /*8e80*/  BSYNC.RECONVERGENT B0 ;  /* 0x0000000000007941 */ /* 0x000fea0003800200 */
.L_x_10792:
[----:B------:R-:W-:-:S04]  /*8e90*/  SHF.R.U32.HI R5, RZ, 0x18, R24 ;  /* 0x00000018ff057819 */ /* 0x000fc80000011618 */
[----:B------:R-:W-:-:S05]  /*8ea0*/  LOP3.LUT R5, R0, 0x80, R5, 0xf8, !PT ;  /* 0x0000008000057812 */ /* 0x000fca00078ef805 */
[----:B------:R-:W-:Y:S01]  /*8eb0*/  STG.E.U8 desc[UR36][R2.64], R5 ;  /* 0x0000000502007986 */ /* 0x000fe2000c101124 */
[----:B------:R-:W-:Y:S05]  /*8ec0*/  EXIT ;  /* 0x000000000000794d */ /* 0x000fea0003800000 */
.L_x_10786:
[----:B------:R-:W-:-:S05]  /*8ed0*/  F2FP.BF16.F32.PACK_AB R24, RZ, R24 ;  /* 0x00000018ff18723e */ /* 0x000fca00000010ff */
[----:B------:R-:W-:Y:S01]  /*8ee0*/  STG.E.U16 desc[UR36][R2.64], R24 ;  /* 0x0000001802007986 */ /* 0x000fe2000c101524 */
[----:B------:R-:W-:Y:S05]  /*8ef0*/  EXIT ;  /* 0x000000000000794d */ /* 0x000fea0003800000 */
.L_x_10795:
        /* <DEDUP_REMOVED lines=16> */
.L_x_32880:


//--------------------- .text._ZN2at6native18elementwise_kernelILi128ELi2EZNS0_22gpu_kernel_impl_nocastINS0_13AUnaryFunctorIfffZZZNS0_15binary_internal21div_floor_kernel_cudaERNS_18TensorIteratorBaseEENKUlvE1_clEvENKUlvE0_clEvEUlffE_EEEEvS6_RKT_EUliE_EEviT1_ --------------------------
	.section	.text._ZN2at6native18elementwise_kernelILi128ELi2EZNS0_22gpu_kernel_impl_nocastINS0_13AUnaryFunctorIfffZZZNS0_15binary_internal21div_floor_kernel_cudaERNS_18TensorIteratorBaseEENKUlvE1_clEvENKUlvE0_clEvEUlffE_EEEEvS6_RKT_EUliE_EEviT1_,"ax",@progbits
	.align	128
        .global         _ZN2at6native18elementwise_kernelILi128ELi2EZNS0_22gpu_kernel_impl_nocastINS0_13AUnaryFunctorIfffZZZNS0_15binary_internal21div_floor_kernel_cudaERNS_18TensorIteratorBaseEENKUlvE1_clEvENKUlvE0_clEvEUlffE_EEEEvS6_RKT_EUliE_EEviT1_
        .type           _ZN2at6native18elementwise_kernelILi128ELi2EZNS0_22gpu_kernel_impl_nocastINS0_13AUnaryFunctorIfffZZZNS0_15binary_internal21div_floor_kernel_cudaERNS_18TensorIteratorBaseEENKUlvE1_clEvENKUlvE0_clEvEUlffE_EEEEvS6_RKT_EUliE_EEviT1_,@function
        .size           _ZN2at6native18elementwise_kernelILi128ELi2EZNS0_22gpu_kernel_impl_nocastINS0_13AUnaryFunctorIfffZZZNS0_15binary_internal21div_floor_kernel_cudaERNS_18TensorIteratorBaseEENKUlvE1_clEvENKUlvE0_clEvEUlffE_EEEEvS6_RKT_EUliE_EEviT1_,(.L_x_32881 - _ZN2at6native18elementwise_kernelILi128ELi2EZNS0_22gpu_kernel_impl_nocastINS0_13AUnaryFunctorIfffZZZNS0_15binary_internal21div_floor_kernel_cudaERNS_18TensorIteratorBaseEENKUlvE1_clEvENKUlvE0_clEvEUlffE_EEEEvS6_RKT_EUliE_EEviT1_)
        .other          _ZN2at6native18elementwise_kernelILi128ELi2EZNS0_22gpu_kernel_impl_nocastINS0_13AUnaryFunctorIfffZZZNS0_15binary_internal21div_floor_kernel_cudaERNS_18TensorIteratorBaseEENKUlvE1_clEvENKUlvE0_clEvEUlffE_EEEEvS6_RKT_EUliE_EEviT1_,@"STO_CUDA_ENTRY STV_DEFAULT"
_ZN2at6native18elementwise_kernelILi128ELi2EZNS0_22gpu_kernel_impl_nocastINS0_13AUnaryFunctorIfffZZZNS0_15binary_internal21div_floor_kernel_cudaERNS_18TensorIteratorBaseEENKUlvE1_clEvENKUlvE0_clEvEUlffE_EEEEvS6_RKT_EUliE_EEviT1_:
.text._ZN2at6native18elementwise_kernelILi128ELi2EZNS0_22gpu_kernel_impl_nocastINS0_13AUnaryFunctorIfffZZZNS0_15binary_internal21div_floor_kernel_cudaERNS_18TensorIteratorBaseEENKUlvE1_clEvENKUlvE0_clEvEUlffE_EEEEvS6_RKT_EUliE_EEviT1_:
[----:B------:R-:W-:Y:S08]  /*0000*/  LDC R1, c[0x0][0x37c] ;  /* 0x0000df00ff017b82 */ /* 0x000ff00000000800 */
[----:B------:R-:W0:Y:S01]  /*0010*/  LDC R16, c[0x0][0x388] ;  /* 0x0000e200ff107b82 */ /* 0x000e220000000800 */
[----:B------:R-:W1:Y:S01]  /*0020*/  S2R R15, SR_TID.X ;  /* 0x00000000000f7919 */ /* 0x000e620000002100 */
[----:B------:R-:W2:Y:S06]  /*0030*/  LDCU.64 UR6, c[0x0][0x358] ;  /* 0x00006b00ff0677ac */ /* 0x000eac0008000a00 */
[----:B------:R-:W3:Y:S08]  /*0040*/  LDC R13, c[0x0][0x594] ;  /* 0x00016500ff0d7b82 */ /* 0x000ef00000000800 */
[----:B------:R-:W4:Y:S01]  /*0050*/  S2UR UR4, SR_CTAID.X ;  /* 0x00000000000479c3 */ /* 0x000f220000002500 */
[----:B0-----:R-:W-:Y:S01]  /*0060*/  ISETP.NE.AND P0, PT, R16, RZ, PT ;  /* 0x000000ff1000720c */ /* 0x001fe20003f05270 */
[----:B---3--:R-:W-:-:S05]  /*0070*/  FADD.FTZ R10, |R13|, -RZ ;  /* 0x800000ff0d0a7221 */ /* 0x008fca0000010200 */
[C---:B------:R-:W-:Y:S02]  /*0080*/  LOP3.LUT R0, R10.reuse, 0x7fffff, RZ, 0xc0, !PT ;  /* 0x007fffff0a007812 */ /* 0x040fe400078ec0ff */
[----:B------:R-:W-:Y:S01]  /*0090*/  IADD3 R11, PT, PT, R10, 0xb800000, RZ ;  /* 0x0b8000000a0b7810 */ /* 0x000fe20007ffe0ff */
[----:B----4-:R-:W-:Y:S01]  /*00a0*/  USHF.L.U32 UR4, UR4, 0x8, URZ ;  /* 0x0000000804047899 */ /* 0x010fe200080006ff */
[----:B------:R-:W-:-:S05]  /*00b0*/  LOP3.LUT R0, R0, 0x3f800000, RZ, 0xfc, !PT ;  /* 0x3f80000000007812 */ /* 0x000fca00078efcff */
[----:B-1----:R-:W-:Y:S01]  /*00c0*/  LOP3.LUT R15, R15, UR4, RZ, 0xfc, !PT ;  /* 0x000000040f0f7c12 */ /* 0x002fe2000f8efcff */
[----:B--2---:R-:W-:Y:S06]  /*00d0*/  @P0 BRA `(.L_x_10796) ;  /* 0x0000000800e00947 */ /* 0x004fec0003800000 */
[----:B------:R-:W0:Y:S01]  /*00e0*/  LDCU UR4, c[0x0][0x380] ;  /* 0x00007000ff0477ac */ /* 0x000e220008000800 */
[----:B------:R-:W-:Y:S01]  /*00f0*/  BSSY.RECONVERGENT B0, `(.L_x_10797) ;  /* 0x000005b000007945 */ /* 0x000fe20003800200 */
[----:B0-----:R-:W-:-:S13]  /*0100*/  ISETP.GE.AND P0, PT, R15, UR4, PT ;  /* 0x000000040f007c0c */ /* 0x001fda000bf06270 */
[----:B------:R-:W-:Y:S05]  /*0110*/  @P0 BRA `(.L_x_10798) ;  /* 0x0000000400600947 */ /* 0x000fea0003800000 */
[----:B------:R-:W0:Y:S02]  /*0120*/  LDC.64 R2, c[0x0][0x588] ;  /* 0x00016200ff027b82 */ /* 0x000e240000000a00 */
[----:B0-----:R-:W2:Y:S02]  /*0130*/  LDG.E R3, desc[UR6][R2.64] ;  /* 0x0000000602037981 */ /* 0x001ea4000c1e1900 */
[----:B--2---:R-:W-:-:S13]  /*0140*/  FSETP.NEU.FTZ.AND P0, PT, R3, RZ, PT ;  /* 0x000000ff0300720b */ /* 0x004fda0003f1d000 */
[----:B------:R-:W-:Y:S05]  /*0150*/  @!P0 BRA `(.L_x_10799) ;  /* 0x00000004003c8947 */ /* 0x000fea0003800000 */
[----:B------:R-:W-:Y:S02]  /*0160*/  FSETP.GEU.FTZ.AND P0, PT, R10, |R3|, PT ;  /* 0x400000030a00720b */ /* 0x000fe40003f1e000 */
[----:B------:R-:W-:-:S11]  /*0170*/  MOV R2, R10 ;  /* 0x0000000a00027202 */ /* 0x000fd60000000f00 */
[----:B------:R-:W-:Y:S05]  /*0180*/  @!P0 BRA `(.L_x_10800) ;  /* 0x0000000000dc8947 */ /* 0x000fea0003800000 */
[----:B------:R-:W-:-:S05]  /*0190*/  FMUL.FTZ R5, |R3|, 8388608 ;  /* 0x4b00000003057820 */ /* 0x000fca0000410200 */
[----:B------:R-:W-:-:S13]  /*01a0*/  FSETP.GTU.FTZ.AND P0, PT, R10, R5, PT ;  /* 0x000000050a00720b */ /* 0x000fda0003f1c000 */
[----:B------:R-:W-:Y:S05]  /*01b0*/  @P0 BRA `(.L_x_10801) ;  /* 0x0000000000600947 */ /* 0x000fea0003800000 */
[----:B------:R-:W-:-:S04]  /*01c0*/  FADD.FTZ R5, |R3|, -RZ ;  /* 0x800000ff03057221 */ /* 0x000fc80000010200 */
        /* <DEDUP_REMOVED lines=18> */
.L_x_10803:
[----:B------:R-:W-:Y:S01]  /*02f0*/  FSETP.GEU.FTZ.AND P0, PT, R4, -R5, PT ;  /* 0x800000050400720b */ /* 0x000fe20003f1e000 */
[----:B------:R-:W-:-:S12]  /*0300*/  FADD.FTZ R9, R9, -1 ;  /* 0xbf80000009097421 */ /* 0x000fd80000010000 */
[----:B------:R-:W-:-:S07]  /*0310*/  @!P0 FADD.FTZ R9, R9, -1 ;  /* 0xbf80000009098421 */ /* 0x000fce0000010000 */
.L_x_10802:
[----:B------:R-:W-:Y:S01]  /*0320*/  FFMA.FTZ R2, -R5, R9, R10 ;  /* 0x0000000905027223 */ /* 0x000fe2000001010a */
[----:B------:R-:W-:Y:S06]  /*0330*/  BRA `(.L_x_10800) ;  /* 0x0000000000707947 */ /* 0x000fec0003800000 */
.L_x_10801:
[----:B------:R-:W-:Y:S02]  /*0340*/  LOP3.LUT R2, R5, 0xff800000, RZ, 0xc0, !PT ;  /* 0xff80000005027812 */ /* 0x000fe400078ec0ff */
[----:B------:R-:W-:Y:S02]  /*0350*/  ISETP.GT.U32.AND P0, PT, R10, 0x7f7fffff, PT ;  /* 0x7f7fffff0a00780c */ /* 0x000fe40003f04070 */
[----:B------:R-:W-:Y:S02]  /*0360*/  IADD3 R4, PT, PT, R11, -R2, RZ ;  /* 0x800000020b047210 */ /* 0x000fe40007ffe0ff */
[----:B------:R-:W-:Y:S02]  /*0370*/  FSETP.GT.FTZ.AND P2, PT, |R3|, RZ, PT ;  /* 0x000000ff0300720b */ /* 0x000fe40003f54200 */
[----:B------:R-:W-:Y:S02]  /*0380*/  LOP3.LUT P1, R4, R4, 0xff800000, RZ, 0xc0, !PT ;  /* 0xff80000004047812 */ /* 0x000fe4000782c0ff */
[----:B------:R-:W-:-:S04]  /*0390*/  FSEL R2, R2, +QNAN , !P0 ;  /* 0x7fffffff02027808 */ /* 0x000fc80004000000 */
[----:B------:R-:W-:Y:S02]  /*03a0*/  FSEL R12, R2, +QNAN , P2 ;  /* 0x7fffffff020c7808 */ /* 0x000fe40001000000 */
[----:B------:R-:W-:-:S05]  /*03b0*/  MOV R2, R0 ;  /* 0x0000000000027202 */ /* 0x000fca0000000f00 */
[----:B------:R-:W-:Y:S05]  /*03c0*/  @!P1 BRA `(.L_x_10804) ;  /* 0x0000000000449947 */ /* 0x000fea0003800000 */
[----:B------:R-:W-:Y:S01]  /*03d0*/  LOP3.LUT R5, R5, 0x7fffff, RZ, 0xc0, !PT ;  /* 0x007fffff05057812 */ /* 0x000fe200078ec0ff */
[----:B------:R-:W-:-:S03]  /*03e0*/  IMAD.MOV.U32 R2, RZ, RZ, R0 ;  /* 0x000000ffff027224 */ /* 0x000fc600078e0000 */
[----:B------:R-:W-:-:S04]  /*03f0*/  LOP3.LUT R5, R5, 0x3f800000, RZ, 0xfc, !PT ;  /* 0x3f80000005057812 */ /* 0x000fc800078efcff */
[----:B------:R0:W1:Y:S03]  /*0400*/  MUFU.RCP R6, R5 ;  /* 0x0000000500067308 */ /* 0x0000660000001000 */
.L_x_10805:
        /* <DEDUP_REMOVED lines=13> */
.L_x_10804:
[----:B0-----:R-:W-:-:S04]  /*04e0*/  FMUL.FTZ R5, R2, 1.1920928955078125e-07 ;  /* 0x3400000002057820 */ /* 0x001fc80000410000 */
[----:B------:R-:W-:-:S07]  /*04f0*/  FMUL.FTZ R2, R12, R5 ;  /* 0x000000050c027220 */ /* 0x000fce0000410000 */
.L_x_10800:
[C---:B------:R-:W-:Y:S02]  /*0500*/  FSETP.NAN.FTZ.AND P0, PT, |R2|.reuse, |R2|, PT ;  /* 0x400000020200720b */ /* 0x040fe40003f18200 */
[----:B------:R-:W-:-:S04]  /*0510*/  LOP3.LUT R5, R2, 0x80000000, R13, 0xb8, !PT ;  /* 0x8000000002057812 */ /* 0x000fc800078eb80d */
[----:B------:R-:W-:Y:S02]  /*0520*/  FSEL R2, R2, R5, P0 ;  /* 0x0000000502027208 */ /* 0x000fe40000000000 */
[----:B------:R-:W0:Y:S01]  /*0530*/  MUFU.RCP R5, R3 ;  /* 0x0000000300057308 */ /* 0x000e220000001000 */
        /* <DEDUP_REMOVED lines=17> */
.L_x_10799:
[----:B------:R-:W0:Y:S02]  /*0650*/  MUFU.RCP R2, R3 ;  /* 0x0000000300027308 */ /* 0x000e240000001000 */
[----:B0-----:R-:W-:-:S07]  /*0660*/  FMUL.FTZ R5, R2, R13 ;  /* 0x0000000d02057220 */ /* 0x001fce0000410000 */
.L_x_10806:
[----:B------:R-:W0:Y:S01]  /*0670*/  LDC.64 R2, c[0x0][0x580] ;  /* 0x00016000ff027b82 */ /* 0x000e220000000a00 */
[----:B------:R-:W-:Y:S01]  /*0680*/  IADD3 R15, PT, PT, R15, 0x80, RZ ;  /* 0x000000800f0f7810 */ /* 0x000fe20007ffe0ff */
[----:B0-----:R0:W-:Y:S06]  /*0690*/  STG.E desc[UR6][R2.64], R5 ;  /* 0x0000000502007986 */ /* 0x0011ec000c101906 */
.L_x_10798:
[----:B------:R-:W-:Y:S05]  /*06a0*/  BSYNC.RECONVERGENT B0 ;  /* 0x0000000000007941 */ /* 0x000fea0003800200 */
.L_x_10797:
[----:B------:R-:W-:-:S13]  /*06b0*/  ISETP.GE.AND P0, PT, R15, UR4, PT ;  /* 0x000000040f007c0c */ /* 0x000fda000bf06270 */
[----:B------:R-:W-:Y:S05]  /*06c0*/  @P0 EXIT ;  /* 0x000000000000094d */ /* 0x000fea0003800000 */
[----:B0-----:R-:W0:Y:S02]  /*06d0*/  LDC.64 R2, c[0x0][0x588] ;  /* 0x00016200ff027b82 */ /* 0x001e240000000a00 */
[----:B0-----:R-:W2:Y:S02]  /*06e0*/  LDG.E R3, desc[UR6][R2.64] ;  /* 0x0000000602037981 */ /* 0x001ea4000c1e1900 */
[----:B--2---:R-:W-:-:S13]  /*06f0*/  FSETP.NEU.FTZ.AND P0, PT, R3, RZ, PT ;  /* 0x000000ff0300720b */ /* 0x004fda0003f1d000 */
[----:B------:R-:W-:Y:S05]  /*0700*/  @!P0 BRA `(.L_x_10807) ;  /* 0x0000000400408947 */ /* 0x000fea0003800000 */
[----:B------:R-:W-:-:S13]  /*0710*/  FSETP.GEU.FTZ.AND P0, PT, R10, |R3|, PT ;  /* 0x400000030a00720b */ /* 0x000fda0003f1e000 */
        /* <DEDUP_REMOVED lines=23> */
.L_x_10811:
[----:B------:R-:W-:Y:S01]  /*0890*/  FSETP.GEU.FTZ.AND P0, PT, R2, -R5, PT ;  /* 0x800000050200720b */ /* 0x000fe20003f1e000 */
[----:B------:R-:W-:-:S12]  /*08a0*/  FADD.FTZ R9, R9, -1 ;  /* 0xbf80000009097421 */ /* 0x000fd80000010000 */
[----:B------:R-:W-:-:S07]  /*08b0*/  @!P0 FADD.FTZ R9, R9, -1 ;  /* 0xbf80000009098421 */ /* 0x000fce0000010000 */
.L_x_10810:
[----:B------:R-:W-:Y:S01]  /*08c0*/  FFMA.FTZ R10, -R5, R9, R10 ;  /* 0x00000009050a7223 */ /* 0x000fe2000001010a */
[----:B------:R-:W-:Y:S06]  /*08d0*/  BRA `(.L_x_10808) ;  /* 0x0000000000687947 */ /* 0x000fec0003800000 */
.L_x_10809:
[----:B------:R-:W-:Y:S02]  /*08e0*/  LOP3.LUT R2, R5, 0xff800000, RZ, 0xc0, !PT ;  /* 0xff80000005027812 */ /* 0x000fe400078ec0ff */
[----:B------:R-:W-:Y:S02]  /*08f0*/  ISETP.GT.U32.AND P2, PT, R10, 0x7f7fffff, PT ;  /* 0x7f7fffff0a00780c */ /* 0x000fe40003f44070 */
[----:B------:R-:W-:Y:S01]  /*0900*/  FSETP.GT.FTZ.AND P1, PT, |R3|, RZ, PT ;  /* 0x000000ff0300720b */ /* 0x000fe20003f34200 */
[----:B------:R-:W-:Y:S01]  /*0910*/  IMAD.IADD R11, R11, 0x1, -R2 ;  /* 0x000000010b0b7824 */ /* 0x000fe200078e0a02 */
[----:B------:R-:W-:-:S04]  /*0920*/  FSEL R2, R2, +QNAN , !P2 ;  /* 0x7fffffff02027808 */ /* 0x000fc80005000000 */
[----:B------:R-:W-:Y:S02]  /*0930*/  LOP3.LUT P0, R11, R11, 0xff800000, RZ, 0xc0, !PT ;  /* 0xff8000000b0b7812 */ /* 0x000fe4000780c0ff */
[----:B------:R-:W-:-:S11]  /*0940*/  FSEL R10, R2, +QNAN , P1 ;  /* 0x7fffffff020a7808 */ /* 0x000fd60000800000 */
[----:B------:R-:W-:Y:S05]  /*0950*/  @!P0 BRA `(.L_x_10812) ;  /* 0x0000000000408947 */ /* 0x000fea0003800000 */
[----:B------:R-:W-:-:S04]  /*0960*/  LOP3.LUT R5, R5, 0x7fffff, RZ, 0xc0, !PT ;  /* 0x007fffff05057812 */ /* 0x000fc800078ec0ff */
[----:B------:R-:W-:-:S04]  /*0970*/  LOP3.LUT R5, R5, 0x3f800000, RZ, 0xfc, !PT ;  /* 0x3f80000005057812 */ /* 0x000fc800078efcff */
[----:B------:R0:W1:Y:S03]  /*0980*/  MUFU.RCP R2, R5 ;  /* 0x0000000500027308 */ /* 0x0000660000001000 */
.L_x_10813:
        /* <DEDUP_REMOVED lines=13> */
.L_x_10812:
[----:B0-----:R-:W-:-:S04]  /*0a60*/  FMUL.FTZ R5, R0, 1.1920928955078125e-07 ;  /* 0x3400000000057820 */ /* 0x001fc80000410000 */
[----:B------:R-:W-:-:S07]  /*0a70*/  FMUL.FTZ R10, R10, R5 ;  /* 0x000000050a0a7220 */ /* 0x000fce0000410000 */
.L_x_10808:
        /* <DEDUP_REMOVED lines=25> */
.L_x_10807:
[----:B------:R-:W0:Y:S01]  /*0c10*/  LDC.64 R4, c[0x0][0x580] ;  /* 0x00016000ff047b82 */ /* 0x000e220000000a00 */
[----:B------:R-:W1:Y:S02]  /*0c20*/  MUFU.RCP R0, R3 ;  /* 0x0000000300007308 */ /* 0x000e640000001000 */
[----:B-1----:R-:W-:-:S05]  /*0c30*/  FMUL.FTZ R13, R0, R13 ;  /* 0x0000000d000d7220 */ /* 0x002fca0000410000 */
[----:B0-----:R-:W-:Y:S01]  /*0c40*/  STG.E desc[UR6][R4.64], R13 ;  /* 0x0000000d04007986 */ /* 0x001fe2000c101906 */
[----:B------:R-:W-:Y:S05]  /*0c50*/  EXIT ;  /* 0x000000000000794d */ /* 0x000fea0003800000 */
.L_x_10796:
        /* <DEDUP_REMOVED lines=304> */
.L_x_10816:
[----:B------:R-:W0:Y:S02]  /*1f60*/  LDCU.64 UR8, c[0x0][0x588] ;  /* 0x0000b100ff0877ac */ /* 0x000e240008000a00 */
[----:B0-----:R-:W-:-:S05]  /*1f70*/  IADD3 R2, P0, PT, R14, UR8, RZ ;  /* 0x000000080e027c10 */ /* 0x001fca000ff1e0ff */
[----:B------:R-:W-:-:S06]  /*1f80*/  IMAD.X R3, RZ, RZ, UR9, P0 ;  /* 0x00000009ff037e24 */ /* 0x000fcc00080e06ff */
[----:B------:R-:W2:Y:S01]  /*1f90*/  LDG.E R3, desc[UR6][R2.64] ;  /* 0x0000000602037981 */ /* 0x000ea2000c1e1900 */
[----:B------:R-:W-:Y:S01]  /*1fa0*/  BSSY.RECONVERGENT B1, `(.L_x_10817) ;  /* 0x0000058000017945 */ /* 0x000fe20003800200 */
[----:B--2---:R-:W-:-:S13]  /*1fb0*/  FSETP.NEU.FTZ.AND P0, PT, R3, RZ, PT ;  /* 0x000000ff0300720b */ /* 0x004fda0003f1d000 */
        /* <DEDUP_REMOVED lines=33> */
.L_x_10823:
[----:B------:R-:W-:Y:S05]  /*21d0*/  BSYNC.RECONVERGENT B3 ;  /* 0x0000000000037941 */ /* 0x000fea0003800200 */
.L_x_10822:
[----:B------:R-:W-:Y:S01]  /*21e0*/  FFMA.FTZ R2, -R9, R7, R10 ;  /* 0x0000000709027223 */ /* 0x000fe2000001010a */
[----:B------:R-:W-:Y:S06]  /*21f0*/  BRA `(.L_x_10820) ;  /* 0x0000000000787947 */ /* 0x000fec0003800000 */
.L_x_10821:
        /* <DEDUP_REMOVED lines=14> */
.L_x_10826:
        /* <DEDUP_REMOVED lines=13> */
.L_x_10825:
[----:B------:R-:W-:Y:S05]  /*23b0*/  BSYNC.RECONVERGENT B3 ;  /* 0x0000000000037941 */ /* 0x000fea0003800200 */
.L_x_10824:
[----:B------:R-:W-:-:S04]  /*23c0*/  FMUL.FTZ R5, R2, 1.1920928955078125e-07 ;  /* 0x3400000002057820 */ /* 0x000fc80000410000 */
[----:B------:R-:W-:-:S07]  /*23d0*/  FMUL.FTZ R2, R8, R5 ;  /* 0x0000000508027220 */ /* 0x000fce0000410000 */
.L_x_10820:
[----:B------:R-:W-:Y:S05]  /*23e0*/  BSYNC.RECONVERGENT B0 ;  /* 0x0000000000007941 */ /* 0x000fea0003800200 */
.L_x_10819:
        /* <DEDUP_REMOVED lines=19> */
.L_x_10818:
[----:B------:R-:W-:Y:S05]  /*2520*/  BSYNC.RECONVERGENT B1 ;  /* 0x0000000000017941 */ /* 0x000fea0003800200 */
.L_x_10817:
[----:B------:R-:W1:Y:S01]  /*2530*/  LDCU.64 UR8, c[0x0][0x580] ;  /* 0x0000b000ff0877ac */ /* 0x000e620008000a00 */
[----:B------:R-:W-:Y:S01]  /*2540*/  VIADD R15, R15, 0x80 ;  /* 0x000000800f0f7836 */ /* 0x000fe20000000000 */
[----:B-1----:R-:W-:-:S04]  /*2550*/  IADD3 R2, P0, PT, R17, UR8, RZ ;  /* 0x0000000811027c10 */ /* 0x002fc8000ff1e0ff */
[----:B------:R-:W-:-:S05]  /*2560*/  IADD3.X R3, PT, PT, RZ, UR9, RZ, P0, !PT ;  /* 0x00000009ff037c10 */ /* 0x000fca00087fe4ff */
[----:B------:R1:W-:Y:S04]  /*2570*/  STG.E desc[UR6][R2.64], R5 ;  /* 0x0000000502007986 */ /* 0x0003e8000c101906 */
.L_x_10815:
[----:B------:R-:W-:Y:S05]  /*2580*/  BSYNC.RECONVERGENT B2 ;  /* 0x0000000000027941 */ /* 0x000fea0003800200 */
.L_x_10814:
[----:B------:R-:W-:-:S13]  /*2590*/  ISETP.GE.AND P0, PT, R15, UR4, PT ;  /* 0x000000040f007c0c */ /* 0x000fda000bf06270 */
[----:B------:R-:W-:Y:S05]  /*25a0*/  @P0 EXIT ;  /* 0x000000000000094d */ /* 0x000fea0003800000 */
[----:B------:R-:W2:Y:S01]  /*25b0*/  LDCU.64 UR4, c[0x0][0x390] ;  /* 0x00007200ff0477ac */ /* 0x000ea20008000a00 */
[----:B------:R-:W-:Y:S01]  /*25c0*/  HFMA2 R14, -RZ, RZ, 0, 0 ;  /* 0x00000000ff0e7431 */ /* 0x000fe200000001ff */
[----:B------:R-:W-:Y:S01]  /*25d0*/  ISETP.NE.AND P0, PT, R16, RZ, PT ;  /* 0x000000ff1000720c */ /* 0x000fe20003f05270 */
[----:B------:R-:W3:Y:S01]  /*25e0*/  LDCU UR8, c[0x0][0x38c] ;  /* 0x00007180ff0877ac */ /* 0x000ee20008000800 */
[----:B------:R-:W4:Y:S02]  /*25f0*/  LDCU.64 UR10, c[0x0][0x4b8] ;  /* 0x00009700ff0a77ac */ /* 0x000f240008000a00 */
[----:B--2---:R-:W-:-:S05]  /*2600*/  IMAD.HI.U32 R4, R15, UR4, R14 ;  /* 0x000000040f047c27 */ /* 0x004fca000f8e000e */
[----:B-1----:R-:W-:-:S04]  /*2610*/  SHF.R.U32.HI R5, RZ, UR5, R4 ;  /* 0x00000005ff057c19 */ /* 0x002fc80008011604 */
[----:B------:R-:W-:-:S05]  /*2620*/  IADD3 R2, PT, PT, -R5, RZ, RZ ;  /* 0x000000ff05027210 */ /* 0x000fca0007ffe1ff */
[----:B---3--:R-:W-:-:S04]  /*2630*/  IMAD R2, R2, UR8, R15 ;  /* 0x0000000802027c24 */ /* 0x008fc8000f8e020f */
[C---:B----4-:R-:W-:Y:S02]  /*2640*/  IMAD R3, R2.reuse, UR10, RZ ;  /* 0x0000000a02037c24 */ /* 0x050fe4000f8e02ff */
        /* <DEDUP_REMOVED lines=269> */
[----:B------:R-:W0:Y:S10]  /*3720*/  LDCU UR4, c[0x0][0x4a8] ;  /* 0x00009500ff0477ac */ /* 0x000e340008000800 */
[----:B------:R-:W2:Y:S01]  /*3730*/  @P0 LDC.64 R14, c[0x0][0x4b0] ;  /* 0x00012c00ff0e0b82 */ /* 0x000ea20000000a00 */
[----:B-1----:R-:W-:-:S07]  /*3740*/  IMAD.HI.U32 R8, R5, UR9, R4 ;  /* 0x0000000905087c27 */ /* 0x002fce000f8e0004 */
[----:B------:R-:W1:Y:S01]  /*3750*/  @P0 LDC R17, c[0x0][0x4ac] ;  /* 0x00012b00ff110b82 */ /* 0x000e620000000800 */
[----:B0-----:R-:W-:Y:S01]  /*3760*/  SHF.R.U32.HI R9, RZ, UR4, R8 ;  /* 0x00000004ff097c19 */ /* 0x001fe20008011608 */
[----:B------:R-:W0:Y:S01]  /*3770*/  LDCU.64 UR4, c[0x0][0x570] ;  /* 0x0000ae00ff0477ac */ /* 0x000e220008000a00 */
[----:B------:R-:W-:Y:S02]  /*3780*/  @P0 MOV R8, RZ ;  /* 0x000000ff00080202 */ /* 0x000fe40000000f00 */
[----:B------:R-:W-:-:S03]  /*3790*/  IADD3 R4, PT, PT, -R9, RZ, RZ ;  /* 0x000000ff09047210 */ /* 0x000fc60007ffe1ff */
[----:B------:R-:W3:Y:S02]  /*37a0*/  @P0 LDC.64 R6, c[0x0][0x578] ;  /* 0x00015e00ff060b82 */ /* 0x000ee40000000a00 */
[----:B------:R-:W-:Y:S02]  /*37b0*/  IMAD R4, R4, UR8, R5 ;  /* 0x0000000804047c24 */ /* 0x000fe4000f8e0205 */
[----:B--2---:R-:W-:-:S05]  /*37c0*/  @P0 IMAD.HI.U32 R14, R9, R14, R8 ;  /* 0x0000000e090e0227 */ /* 0x004fca00078e0008 */
[----:B------:R-:W-:Y:S01]  /*37d0*/  @P0 SHF.R.U32.HI R14, RZ, R15, R14 ;  /* 0x0000000fff0e0219 */ /* 0x000fe2000001160e */
[C---:B0-----:R-:W-:Y:S02]  /*37e0*/  IMAD R3, R4.reuse, UR4, R3 ;  /* 0x0000000404037c24 */ /* 0x041fe4000f8e0203 */
[----:B------:R-:W-:Y:S01]  /*37f0*/  IMAD R2, R4, UR5, R2 ;  /* 0x0000000504027c24 */ /* 0x000fe2000f8e0202 */
[----:B------:R-:W-:-:S05]  /*3800*/  @P0 IADD3 R8, PT, PT, -R14, RZ, RZ ;  /* 0x000000ff0e080210 */ /* 0x000fca0007ffe1ff */
[----:B-1----:R-:W-:-:S04]  /*3810*/  @P0 IMAD R8, R17, R8, R9 ;  /* 0x0000000811080224 */ /* 0x002fc800078e0209 */
[C---:B---3--:R-:W-:Y:S02]  /*3820*/  @P0 IMAD R3, R8.reuse, R6, R3 ;  /* 0x0000000608030224 */ /* 0x048fe400078e0203 */
[----:B------:R-:W-:-:S07]  /*3830*/  @P0 IMAD R2, R8, R7, R2 ;  /* 0x0000000708020224 */ /* 0x000fce00078e0202 */
.L_x_10827:
[----:B------:R-:W1:Y:S02]  /*3840*/  LDCU.128 UR8, c[0x0][0x580] ;  /* 0x0000b000ff0877ac */ /* 0x000e640008000c00 */
[----:B-1----:R-:W-:-:S05]  /*3850*/  IADD3 R4, P0, PT, R2, UR10, RZ ;  /* 0x0000000a02047c10 */ /* 0x002fca000ff1e0ff */
[----:B------:R-:W-:-:S06]  /*3860*/  IMAD.X R5, RZ, RZ, UR11, P0 ;  /* 0x0000000bff057e24 */ /* 0x000fcc00080e06ff */
[----:B------:R-:W2:Y:S01]  /*3870*/  LDG.E R5, desc[UR6][R4.64] ;  /* 0x0000000604057981 */ /* 0x000ea2000c1e1900 */
[----:B------:R-:W-:Y:S01]  /*3880*/  IADD3 R2, P1, PT, R3, UR8, RZ ;  /* 0x0000000803027c10 */ /* 0x000fe2000ff3e0ff */
[----:B------:R-:W-:Y:S03]  /*3890*/  BSSY.RECONVERGENT B0, `(.L_x_10828) ;  /* 0x0000058000007945 */ /* 0x000fe60003800200 */
[----:B------:R-:W-:Y:S02]  /*38a0*/  IADD3.X R3, PT, PT, RZ, UR9, RZ, P1, !PT ;  /* 0x00000009ff037c10 */ /* 0x000fe40008ffe4ff */
[----:B--2---:R-:W-:-:S13]  /*38b0*/  FSETP.NEU.FTZ.AND P0, PT, R5, RZ, PT ;  /* 0x000000ff0500720b */ /* 0x004fda0003f1d000 */
        /* <DEDUP_REMOVED lines=27> */
.L_x_10835:
[----:B------:R-:W-:Y:S01]  /*3a70*/  FSETP.GEU.FTZ.AND P0, PT, R4, -R11, PT ;  /* 0x8000000b0400720b */ /* 0x000fe20003f1e000 */
[----:B------:R-:W-:-:S12]  /*3a80*/  FADD.FTZ R9, R9, -1 ;  /* 0xbf80000009097421 */ /* 0x000fd80000010000 */
[----:B------:R-:W-:-:S07]  /*3a90*/  @!P0 FADD.FTZ R9, R9, -1 ;  /* 0xbf80000009098421 */ /* 0x000fce0000010000 */
.L_x_10834:
[----:B------:R-:W-:Y:S05]  /*3aa0*/  BSYNC.RECONVERGENT B2 ;  /* 0x0000000000027941 */ /* 0x000fea0003800200 */
.L_x_10833:
[----:B------:R-:W-:Y:S01]  /*3ab0*/  FFMA.FTZ R10, -R11, R9, R10 ;  /* 0x000000090b0a7223 */ /* 0x000fe2000001010a */
[----:B------:R-:W-:Y:S06]  /*3ac0*/  BRA `(.L_x_10831) ;  /* 0x0000000000707947 */ /* 0x000fec0003800000 */
.L_x_10832:
        /* <DEDUP_REMOVED lines=10> */
[----:B0-----:R-:W-:-:S04]  /*3b70*/  LOP3.LUT R9, R4, 0x3f800000, RZ, 0xfc, !PT ;  /* 0x3f80000004097812 */ /* 0x001fc800078efcff */
[----:B------:R0:W1:Y:S03]  /*3b80*/  MUFU.RCP R8, R9 ;  /* 0x0000000900087308 */ /* 0x0000660000001000 */
.L_x_10838:
        /* <DEDUP_REMOVED lines=13> */
.L_x_10837:
[----:B------:R-:W-:Y:S05]  /*3c60*/  BSYNC.RECONVERGENT B2 ;  /* 0x0000000000027941 */ /* 0x000fea0003800200 */
.L_x_10836:
[----:B------:R-:W-:-:S04]  /*3c70*/  FMUL.FTZ R7, R0, 1.1920928955078125e-07 ;  /* 0x3400000000077820 */ /* 0x000fc80000410000 */
[----:B------:R-:W-:-:S07]  /*3c80*/  FMUL.FTZ R10, R7, R10 ;  /* 0x0000000a070a7220 */ /* 0x000fce0000410000 */
.L_x_10831:
[----:B------:R-:W-:Y:S05]  /*3c90*/  BSYNC.RECONVERGENT B1 ;  /* 0x0000000000017941 */ /* 0x000fea0003800200 */
.L_x_10830:
        /* <DEDUP_REMOVED lines=21> */
.L_x_10829:
[----:B------:R-:W1:Y:S02]  /*3df0*/  MUFU.RCP R0, R5 ;  /* 0x0000000500007308 */ /* 0x000e640000001000 */
[----:B-1----:R-:W-:-:S07]  /*3e00*/  FMUL.FTZ R13, R0, R13 ;  /* 0x0000000d000d7220 */ /* 0x002fce0000410000 */
.L_x_10839:
[----:B------:R-:W-:Y:S05]  /*3e10*/  BSYNC.RECONVERGENT B0 ;  /* 0x0000000000007941 */ /* 0x000fea0003800200 */
.L_x_10828:
[----:B------:R-:W-:Y:S01]  /*3e20*/  STG.E desc[UR6][R2.64], R13 ;  /* 0x0000000d02007986 */ /* 0x000fe2000c101906 */
[----:B------:R-:W-:Y:S05]  /*3e30*/  EXIT ;  /* 0x000000000000794d */ /* 0x000fea0003800000 */
.L_x_10840:
        /* <DEDUP_REMOVED lines=12> */
.L_x_32881:


//--------------------- .text._ZN2at6native27unrolled_elementwise_kernelINS0_13AUnaryFunctorIfffZZZNS0_15binary_internal21div_floor_kernel_cudaERNS_18TensorIteratorBaseEENKUlvE1_clEvENKUlvE0_clEvEUlffE_EESt5arrayIPcLm2EELi4E23TrivialOffsetCalculatorILi1EjESE_NS0_6memory15LoadWithoutCastENSF_16StoreWithoutCastEEEviT_T0_T2_T3_T4_T5_ --------------------------
	.section	.text._ZN2at6native27unrolled_elementwise_kernelINS0_13AUnaryFunctorIfffZZZNS0_15binary_internal21div_floor_kernel_cudaERNS_18TensorIteratorBaseEENKUlvE1_clEvENKUlvE0_clEvEUlffE_EESt5arrayIPcLm2EELi4E23TrivialOffsetCalculatorILi1EjESE_NS0_6memory15LoadWithoutCastENSF_16StoreWithoutCastEEEviT_T0_T2_T3_T4_T5_,"ax",@progbits
	.align	128
        .global         _ZN2at6native27unrolled_elementwise_kernelINS0_13AUnaryFunctorIfffZZZNS0_15binary_internal21div_floor_kernel_cudaERNS_18TensorIteratorBaseEENKUlvE1_clEvENKUlvE0_clEvEUlffE_EESt5arrayIPcLm2EELi4E23TrivialOffsetCalculatorILi1EjESE_NS0_6memory15LoadWithoutCastENSF_16StoreWithoutCastEEEviT_T0_T2_T3_T4_T5_
        .type           _ZN2at6native27unrolled_elementwise_kernelINS0_13AUnaryFunctorIfffZZZNS0_15binary_internal21div_floor_kernel_cudaERNS_18TensorIteratorBaseEENKUlvE1_clEvENKUlvE0_clEvEUlffE_EESt5arrayIPcLm2EELi4E23TrivialOffsetCalculatorILi1EjESE_NS0_6memory15LoadWithoutCastENSF_16StoreWithoutCastEEEviT_T0_T2_T3_T4_T5_,@function
        .size           _ZN2at6native27unrolled_elementwise_kernelINS0_13AUnaryFunctorIfffZZZNS0_15binary_internal21div_floor_kernel_cudaERNS_18TensorIteratorBaseEENKUlvE1_clEvENKUlvE0_clEvEUlffE_EESt5arrayIPcLm2EELi4E23TrivialOffsetCalculatorILi1EjESE_NS0_6memory15LoadWithoutCastENSF_16StoreWithoutCastEEEviT_T0_T2_T3_T4_T5_,(.L_x_32882 - _ZN2at6native27unrolled_elementwise_kernelINS0_13AUnaryFunctorIfffZZZNS0_15binary_internal21div_floor_kernel_cudaERNS_18TensorIteratorBaseEENKUlvE1_clEvENKUlvE0_clEvEUlffE_EESt5arrayIPcLm2EELi4E23TrivialOffsetCalculatorILi1EjESE_NS0_6memory15LoadWithoutCastENSF_16StoreWithoutCastEEEviT_T0_T2_T3_T4_T5_)
        .other          _ZN2at6native27unrolled_elementwise_kernelINS0_13AUnaryFunctorIfffZZZNS0_15binary_internal21div_floor_kernel_cudaERNS_18TensorIteratorBaseEENKUlvE1_clEvENKUlvE0_clEvEUlffE_EESt5arrayIPcLm2EELi4E23TrivialOffsetCalculatorILi1EjESE_NS0_6memory15LoadWithoutCastENSF_16StoreWithoutCastEEEviT_T0_T2_T3_T4_T5_,@"STO_CUDA_ENTRY STV_DEFAULT"
_ZN2at6native27unrolled_elementwise_kernelINS0_13AUnaryFunctorIfffZZZNS0_15binary_internal21div_floor_kernel_cudaERNS_18TensorIteratorBaseEENKUlvE1_clEvENKUlvE0_clEvEUlffE_EESt5arrayIPcLm2EELi4E23TrivialOffsetCalculatorILi1EjESE_NS0_6memory15LoadWithoutCastENSF_16StoreWithoutCastEEEviT_T0_T2_T3_T4_T5_:
.text._ZN2at6native27unrolled_elementwise_kernelINS0_13AUnaryFunctorIfffZZZNS0_15binary_internal21div_floor_kernel_cudaERNS_18TensorIteratorBaseEENKUlvE1_clEvENKUlvE0_clEvEUlffE_EESt5arrayIPcLm2EELi4E23TrivialOffsetCalculatorILi1EjESE_NS0_6memory15LoadWithoutCastENSF_16StoreWithoutCastEEEviT_T0_T2_T3_T4_T5_:
        /* <DEDUP_REMOVED lines=13> */
[----:B------:R-:W-:Y:S01]  /*00d0*/  @!P1 LEA R17, R0, R11, 0x9 ;  /* 0x0000000b00119211 */ /* 0x000fe200078e48ff */
[----:B------:R-:W-:Y:S01]  /*00e0*/  @!P1 VIADD R11, R11, 0x80 ;  /* 0x000000800b0b9836 */ /* 0x000fe20000000000 */
[----:B------:R-:W2:Y:S04]  /*00f0*/  @!P1 LDC.64 R14, c[0x0][0x398] ;  /* 0x0000e600ff0e9b82 */ /* 0x000ea80000000a00 */
[----:B------:R-:W-:Y:S01]  /*0100*/  ISETP.GE.AND P3, PT, R11, R2, PT ;  /* 0x000000020b00720c */ /* 0x000fe20003f66270 */
[----:B0-----:R-:W-:-:S12]  /*0110*/  @!P0 IMAD.WIDE.U32 R4, R13, 0x4, R4 ;  /* 0x000000040d048825 */ /* 0x001fd800078e0004 */
[----:B------:R-:W-:Y:S01]  /*0120*/  @!P3 IMAD R19, R0, 0x200, R11 ;  /* 0x000002000013b824 */ /* 0x000fe200078e020b */
[----:B------:R-:W-:Y:S01]  /*0130*/  @!P3 IADD3 R11, PT, PT, R11, 0x80, RZ ;  /* 0x000000800b0bb810 */ /* 0x000fe20007ffe0ff */
[----:B------:R-:W0:Y:S03]  /*0140*/  @!P3 LDC.64 R8, c[0x0][0x398] ;  /* 0x0000e600ff08bb82 */ /* 0x000e260000000a00 */
[----:B------:R-:W-:Y:S01]  /*0150*/  ISETP.GE.AND P2, PT, R11, R2, PT ;  /* 0x000000020b00720c */ /* 0x000fe20003f46270 */
[----:B--2---:R-:W-:-:S12]  /*0160*/  @!P1 IMAD.WIDE.U32 R14, R17, 0x4, R14 ;  /* 0x00000004110e9825 */ /* 0x004fd800078e000e */
[----:B------:R-:W2:Y:S01]  /*0170*/  @!P2 LDC.64 R6, c[0x0][0x398] ;  /* 0x0000e600ff06ab82 */ /* 0x000ea20000000a00 */
[----:B------:R-:W-:Y:S02]  /*0180*/  @!P2 IMAD R11, R0, 0x200, R11 ;  /* 0x00000200000ba824 */ /* 0x000fe400078e020b */
[----:B0-----:R-:W-:Y:S01]  /*0190*/  @!P3 IMAD.WIDE.U32 R18, R19, 0x4, R8 ;  /* 0x000000041312b825 */ /* 0x001fe200078e0008 */
[----:B------:R-:W-:-:S06]  /*01a0*/  CS2R R8, SRZ ;  /* 0x0000000000087805 */ /* 0x000fcc000001ff00 */
[----:B-1----:R-:W5:Y:S04]  /*01b0*/  @!P1 LDG.E R8, desc[UR4][R14.64] ;  /* 0x000000040e089981 */ /* 0x002f68000c1e1900 */
[----:B------:R0:W5:Y:S01]  /*01c0*/  @!P0 LDG.E R9, desc[UR4][R4.64] ;  /* 0x0000000404098981 */ /* 0x000162000c1e1900 */
[----:B--2---:R-:W-:Y:S01]  /*01d0*/  @!P2 IMAD.WIDE.U32 R16, R11, 0x4, R6 ;  /* 0x000000040b10a825 */ /* 0x004fe200078e0006 */
[----:B------:R-:W-:-:S06]  /*01e0*/  CS2R R6, SRZ ;  /* 0x0000000000067805 */ /* 0x000fcc000001ff00 */
[----:B------:R1:W5:Y:S04]  /*01f0*/  @!P3 LDG.E R7, desc[UR4][R18.64] ;  /* 0x000000041207b981 */ /* 0x000368000c1e1900 */
[----:B------:R1:W5:Y:S01]  /*0200*/  @!P2 LDG.E R6, desc[UR4][R16.64] ;  /* 0x000000041006a981 */ /* 0x000362000c1e1900 */
[----:B------:R-:W-:Y:S01]  /*0210*/  ISETP.GE.AND P0, PT, R3, R2, PT ;  /* 0x000000020300720c */ /* 0x000fe20003f06270 */
[----:B---3--:R-:W-:Y:S01]  /*0220*/  FADD.FTZ R12, |R10|, -RZ ;  /* 0x800000ff0a0c7221 */ /* 0x008fe20000010200 */
[----:B------:R-:W-:Y:S04]  /*0230*/  BSSY.RECONVERGENT B1, `(.L_x_10841) ;  /* 0x000005c000017945 */ /* 0x000fe80003800200 */
[----:B------:R-:W-:-:S04]  /*0240*/  LOP3.LUT R11, R12, 0x7fffff, RZ, 0xc0, !PT ;  /* 0x007fffff0c0b7812 */ /* 0x000fc800078ec0ff */
[----:B0-----:R-:W-:Y:S02]  /*0250*/  LOP3.LUT R4, R11, 0x3f800000, RZ, 0xfc, !PT ;  /* 0x3f8000000b047812 */ /* 0x001fe400078efcff */
[----:B------:R-:W-:Y:S01]  /*0260*/  IADD3 R11, PT, PT, R12, 0xb800000, RZ ;  /* 0x0b8000000c0b7810 */ /* 0x000fe20007ffe0ff */
[----:B-1----:R-:W-:Y:S06]  /*0270*/  @P0 BRA `(.L_x_10842) ;  /* 0x00000004005c0947 */ /* 0x002fec0003800000 */
[----:B-----5:R-:W-:-:S13]  /*0280*/  FSETP.NEU.FTZ.AND P0, PT, R9, RZ, PT ;  /* 0x000000ff0900720b */ /* 0x020fda0003f1d000 */
        /* <DEDUP_REMOVED lines=33> */
.L_x_10847:
[----:B------:R-:W-:Y:S05]  /*04a0*/  BSYNC.RECONVERGENT B2 ;  /* 0x0000000000027941 */ /* 0x000fea0003800200 */
.L_x_10846:
[----:B------:R-:W-:Y:S01]  /*04b0*/  FFMA.FTZ R5, -R15, R5, R12 ;  /* 0x000000050f057223 */ /* 0x000fe2000001010c */
[----:B------:R-:W-:Y:S06]  /*04c0*/  BRA `(.L_x_10844) ;  /* 0x0000000000787947 */ /* 0x000fec0003800000 */
.L_x_10845:
        /* <DEDUP_REMOVED lines=11> */
[----:B------:R-:W-:Y:S02]  /*0580*/  LOP3.LUT R18, R13, 0x3f800000, RZ, 0xfc, !PT ;  /* 0x3f8000000d127812 */ /* 0x000fe400078efcff */
[----:B------:R-:W-:Y:S02]  /*0590*/  MOV R13, R4 ;  /* 0x00000004000d7202 */ /* 0x000fe40000000f00 */
[----:B------:R0:W1:Y:S05]  /*05a0*/  MUFU.RCP R19, R18 ;  /* 0x0000001200137308 */ /* 0x00006a0000001000 */
.L_x_10850:
        /* <DEDUP_REMOVED lines=13> */
.L_x_10849:
[----:B------:R-:W-:Y:S05]  /*0680*/  BSYNC.RECONVERGENT B2 ;  /* 0x0000000000027941 */ /* 0x000fea0003800200 */
.L_x_10848:
[----:B------:R-:W-:-:S04]  /*0690*/  FMUL.FTZ R14, R13, 1.1920928955078125e-07 ;  /* 0x340000000d0e7820 */ /* 0x000fc80000410000 */
[----:B------:R-:W-:-:S07]  /*06a0*/  FMUL.FTZ R5, R5, R14 ;  /* 0x0000000e05057220 */ /* 0x000fce0000410000 */
.L_x_10844:
[----:B------:R-:W-:Y:S05]  /*06b0*/  BSYNC.RECONVERGENT B0 ;  /* 0x0000000000007941 */ /* 0x000fea0003800200 */
.L_x_10843:
        /* <DEDUP_REMOVED lines=19> */
.L_x_10842:
[----:B------:R-:W-:Y:S05]  /*07f0*/  BSYNC.RECONVERGENT B1 ;  /* 0x0000000000017941 */ /* 0x000fea0003800200 */
.L_x_10841:
[----:B-----5:R-:W-:Y:S01]  /*0800*/  IADD3 R9, PT, PT, R3, 0x80, RZ ;  /* 0x0000008003097810 */ /* 0x020fe20007ffe0ff */
[----:B------:R-:W-:Y:S03]  /*0810*/  BSSY.RECONVERGENT B1, `(.L_x_10851) ;  /* 0x000005c000017945 */ /* 0x000fe60003800200 */
[----:B------:R-:W-:-:S13]  /*0820*/  ISETP.GE.AND P0, PT, R9, R2, PT ;  /* 0x000000020900720c */ /* 0x000fda0003f06270 */
[----:B------:R-:W-:Y:S05]  /*0830*/  @P0 BRA `(.L_x_10852) ;  /* 0x0000000400640947 */ /* 0x000fea0003800000 */
[----:B------:R-:W-:-:S13]  /*0840*/  FSETP.NEU.FTZ.AND P0, PT, R8, RZ, PT ;  /* 0x000000ff0800720b */ /* 0x000fda0003f1d000 */
        /* <DEDUP_REMOVED lines=28> */
.L_x_10859:
[----:B------:R-:W-:Y:S01]  /*0a10*/  FSETP.GEU.FTZ.AND P0, PT, R15, -R17, PT ;  /* 0x800000110f00720b */ /* 0x000fe20003f1e000 */
[----:B------:R-:W-:-:S12]  /*0a20*/  FADD.FTZ R13, R13, -1 ;  /* 0xbf8000000d0d7421 */ /* 0x000fd80000010000 */
[----:B------:R-:W-:-:S07]  /*0a30*/  @!P0 FADD.FTZ R13, R13, -1 ;  /* 0xbf8000000d0d8421 */ /* 0x000fce0000010000 */
.L_x_10858:
[----:B------:R-:W-:Y:S05]  /*0a40*/  BSYNC.RECONVERGENT B2 ;  /* 0x0000000000027941 */ /* 0x000fea0003800200 */
.L_x_10857:
[----:B------:R-:W-:Y:S01]  /*0a50*/  FFMA.FTZ R13, -R17, R13, R12 ;  /* 0x0000000d110d7223 */ /* 0x000fe2000001010c */
[----:B------:R-:W-:Y:S06]  /*0a60*/  BRA `(.L_x_10855) ;  /* 0x0000000000787947 */ /* 0x000fec0003800000 */
.L_x_10856:
[----:B------:R-:W-:Y:S01]  /*0a70*/  LOP3.LUT R14, R17, 0xff800000, RZ, 0xc0, !PT ;  /* 0xff800000110e7812 */ /* 0x000fe200078ec0ff */
[----:B------:R-:W-:Y:S01]  /*0a80*/  BSSY.RECONVERGENT B2, `(.L_x_10860) ;  /* 0x000001a000027945 */ /* 0x000fe20003800200 */
[----:B------:R-:W-:Y:S02]  /*0a90*/  FSETP.GT.FTZ.AND P1, PT, |R8|, RZ, PT ;  /* 0x000000ff0800720b */ /* 0x000fe40003f34200 */
[----:B------:R-:W-:Y:S01]  /*0aa0*/  ISETP.GT.U32.AND P2, PT, R12, 0x7f7fffff, PT ;  /* 0x7f7fffff0c00780c */ /* 0x000fe20003f44070 */
[----:B------:R-:W-:-:S05]  /*0ab0*/  IMAD.IADD R13, R11, 0x1, -R14 ;  /* 0x000000010b0d7824 */ /* 0x000fca00078e0a0e */
[----:B------:R-:W-:Y:S02]  /*0ac0*/  LOP3.LUT P0, R15, R13, 0xff800000, RZ, 0xc0, !PT ;  /* 0xff8000000d0f7812 */ /* 0x000fe4000780c0ff */
[----:B------:R-:W-:Y:S02]  /*0ad0*/  FSEL R13, R14, +QNAN , P1 ;  /* 0x7fffffff0e0d7808 */ /* 0x000fe40000800000 */
[----:B------:R-:W-:Y:S02]  /*0ae0*/  MOV R14, R4 ;  /* 0x00000004000e7202 */ /* 0x000fe40000000f00 */
[----:B------:R-:W-:-:S07]  /*0af0*/  FSEL R13, R13, +QNAN , !P2 ;  /* 0x7fffffff0d0d7808 */ /* 0x000fce0005000000 */
[----:B------:R-:W-:Y:S05]  /*0b00*/  @!P0 BRA `(.L_x_10861) ;  /* 0x0000000000448947 */ /* 0x000fea0003800000 */
[----:B------:R-:W-:-:S04]  /*0b10*/  LOP3.LUT R14, R17, 0x7fffff, RZ, 0xc0, !PT ;  /* 0x007fffff110e7812 */ /* 0x000fc800078ec0ff */
[----:B------:R-:W-:Y:S01]  /*0b20*/  LOP3.LUT R19, R14, 0x3f800000, RZ, 0xfc, !PT ;  /* 0x3f8000000e137812 */ /* 0x000fe200078efcff */
[----:B------:R-:W-:-:S03]  /*0b30*/  IMAD.MOV.U32 R14, RZ, RZ, R4 ;  /* 0x000000ffff0e7224 */ /* 0x000fc600078e0004 */
[----:B------:R1:W2:Y:S04]  /*0b40*/  MUFU.RCP R20, R19 ;  /* 0x0000001300147308 */ /* 0x0002a80000001000 */
.L_x_10862:
[----:B------:R-:W-:-:S04]  /*0b50*/  VIMNMX.U32 R16, PT, PT, R15, 0xb800000, PT ;  /* 0x0b8000000f107848 */ /* 0x000fc80003fe0000 */
[C---:B------:R-:W-:Y:S01]  /*0b60*/  IADD3 R15, PT, PT, -R16.reuse, R15, RZ ;  /* 0x0000000f100f7210 */ /* 0x040fe20007ffe1ff */
[----:B------:R-:W-:-:S03]  /*0b70*/  IMAD.IADD R14, R16, 0x1, R14 ;  /* 0x00000001100e7824 */ /* 0x000fc600078e020e */
[----:B------:R-:W-:Y:S01]  /*0b80*/  ISETP.NE.AND P1, PT, R15, RZ, PT ;  /* 0x000000ff0f00720c */ /* 0x000fe20003f25270 */
[----:B--2---:R-:W-:-:S04]  /*0b90*/  FMUL.FTZ R17, R20, R14 ;  /* 0x0000000e14117220 */ /* 0x004fc80000410000 */
        /* <DEDUP_REMOVED lines=8> */
.L_x_10861:
[----:B------:R-:W-:Y:S05]  /*0c20*/  BSYNC.RECONVERGENT B2 ;  /* 0x0000000000027941 */ /* 0x000fea0003800200 */
.L_x_10860:
[----:B------:R-:W-:-:S04]  /*0c30*/  FMUL.FTZ R14, R14, 1.1920928955078125e-07 ;  /* 0x340000000e0e7820 */ /* 0x000fc80000410000 */
[----:B------:R-:W-:-:S07]  /*0c40*/  FMUL.FTZ R13, R13, R14 ;  /* 0x0000000e0d0d7220 */ /* 0x000fce0000410000 */
.L_x_10855:
[----:B------:R-:W-:Y:S05]  /*0c50*/  BSYNC.RECONVERGENT B0 ;  /* 0x0000000000007941 */ /* 0x000fea0003800200 */
.L_x_10854:
        /* <DEDUP_REMOVED lines=19> */
[----:B------:R-:W-:Y:S01]  /*0d90*/  @P0 IMAD.MOV.U32 R13, RZ, RZ, R15 ;  /* 0x000000ffff0d0224 */ /* 0x000fe200078e000f */
[----:B------:R-:W-:Y:S06]  /*0da0*/  BRA `(.L_x_10852) ;  /* 0x0000000000087947 */ /* 0x000fec0003800000 */
.L_x_10853:
[----:B------:R-:W1:Y:S02]  /*0db0*/  MUFU.RCP R13, R8 ;  /* 0x00000008000d7308 */ /* 0x000e640000001000 */
[----:B-1----:R-:W-:-:S07]  /*0dc0*/  FMUL.FTZ R13, R13, R10 ;  /* 0x0000000a0d0d7220 */ /* 0x002fce0000410000 */
.L_x_10852:
[----:B------:R-:W-:Y:S05]  /*0dd0*/  BSYNC.RECONVERGENT B1 ;  /* 0x0000000000017941 */ /* 0x000fea0003800200 */
.L_x_10851:
[----:B------:R-:W-:Y:S01]  /*0de0*/  VIADD R15, R3, 0x100 ;  /* 0x00000100030f7836 */ /* 0x000fe20000000000 */
[----:B------:R-:W-:Y:S04]  /*0df0*/  BSSY.RECONVERGENT B1, `(.L_x_10863) ;  /* 0x000005c000017945 */ /* 0x000fe80003800200 */
[----:B------:R-:W-:-:S13]  /*0e00*/  ISETP.GE.AND P0, PT, R15, R2, PT ;  /* 0x000000020f00720c */ /* 0x000fda0003f06270 */
[----:B------:R-:W-:Y:S05]  /*0e10*/  @P0 BRA `(.L_x_10864) ;  /* 0x0000000400640947 */ /* 0x000fea0003800000 */
[----:B------:R-:W-:-:S13]  /*0e20*/  FSETP.NEU.FTZ.AND P0, PT, R7, RZ, PT ;  /* 0x000000ff0700720b */ /* 0x000fda0003f1d000 */
[----:B------:R-:W-:Y:S05]  /*0e30*/  @!P0 BRA `(.L_x_10865) ;  /* 0x0000000400548947 */ /* 0x000fea0003800000 */
[----:B------:R-:W-:Y:S01]  /*0e40*/  FSETP.GEU.FTZ.AND P0, PT, R12, |R7|, PT ;  /* 0x400000070c00720b */ /* 0x000fe20003f1e000 */
[----:B------:R-:W-:Y:S01]  /*0e50*/  BSSY.RECONVERGENT B0, `(.L_x_10866) ;  /* 0x000003e000007945 */ /* 0x000fe20003800200 */
[----:B------:R-:W-:-:S11]  /*0e60*/  MOV R15, R12 ;  /* 0x0000000c000f7202 */ /* 0x000fd60000000f00 */
[----:B------:R-:W-:Y:S05]  /*0e70*/  @!P0 BRA `(.L_x_10867) ;  /* 0x0000000000ec8947 */ /* 0x000fea0003800000 */
[----:B------:R-:W-:-:S05]  /*0e80*/  FMUL.FTZ R17, |R7|, 8388608 ;  /* 0x4b00000007117820 */ /* 0x000fca0000410200 */
[----:B------:R-:W-:-:S13]  /*0e90*/  FSETP.GTU.FTZ.AND P0, PT, R12, R17, PT ;  /* 0x000000110c00720b */ /* 0x000fda0003f1c000 */
[----:B------:R-:W-:Y:S05]  /*0ea0*/  @P0 BRA `(.L_x_10868) ;  /* 0x0000000000680947 */ /* 0x000fea0003800000 */
[----:B-1----:R-:W-:Y:S01]  /*0eb0*/  FADD.FTZ R19, |R7|, -RZ ;  /* 0x800000ff07137221 */ /* 0x002fe20000010200 */
        /* <DEDUP_REMOVED lines=19> */
.L_x_10871:
[----:B------:R-:W-:Y:S01]  /*0ff0*/  FSETP.GEU.FTZ.AND P0, PT, R14, -R19, PT ;  /* 0x800000130e00720b */ /* 0x000fe20003f1e000 */
[----:B------:R-:W-:-:S12]  /*1000*/  FADD.FTZ R17, R17, -1 ;  /* 0xbf80000011117421 */ /* 0x000fd80000010000 */
[----:B------:R-:W-:-:S07]  /*1010*/  @!P0 FADD.FTZ R17, R17, -1 ;  /* 0xbf80000011118421 */ /* 0x000fce0000010000 */
.L_x_10870:
[----:B------:R-:W-:Y:S05]  /*1020*/  BSYNC.RECONVERGENT B2 ;  /* 0x0000000000027941 */ /* 0x000fea0003800200 */
.L_x_10869:
[----:B------:R-:W-:Y:S01]  /*1030*/  FFMA.FTZ R15, -R19, R17, R12 ;  /* 0x00000011130f7223 */ /* 0x000fe2000001010c */
[----:B------:R-:W-:Y:S06]  /*1040*/  BRA `(.L_x_10867) ;  /* 0x0000000000787947 */ /* 0x000fec0003800000 */
.L_x_10868:
        /* <DEDUP_REMOVED lines=11> */
[----:B-1----:R-:W-:Y:S02]  /*1100*/  LOP3.LUT R19, R14, 0x3f800000, RZ, 0xfc, !PT ;  /* 0x3f8000000e137812 */ /* 0x002fe400078efcff */
[----:B------:R-:W-:Y:S02]  /*1110*/  MOV R14, R4 ;  /* 0x00000004000e7202 */ /* 0x000fe40000000f00 */
[----:B------:R1:W2:Y:S05]  /*1120*/  MUFU.RCP R20, R19 ;  /* 0x0000001300147308 */ /* 0x0002aa0000001000 */
.L_x_10874:
        /* <DEDUP_REMOVED lines=13> */
.L_x_10873:
[----:B------:R-:W-:Y:S05]  /*1200*/  BSYNC.RECONVERGENT B2 ;  /* 0x0000000000027941 */ /* 0x000fea0003800200 */
.L_x_10872:
[----:B------:R-:W-:-:S04]  /*1210*/  FMUL.FTZ R15, R14, 1.1920928955078125e-07 ;  /* 0x340000000e0f7820 */ /* 0x000fc80000410000 */
[----:B------:R-:W-:-:S07]  /*1220*/  FMUL.FTZ R15, R8, R15 ;  /* 0x0000000f080f7220 */ /* 0x000fce0000410000 */
.L_x_10867:
[----:B------:R-:W-:Y:S05]  /*1230*/  BSYNC.RECONVERGENT B0 ;  /* 0x0000000000007941 */ /* 0x000fea0003800200 */
.L_x_10866:
        /* <DEDUP_REMOVED lines=19> */
[----:B------:R-:W-:Y:S01]  /*1370*/  @P0 MOV R8, R15 ;  /* 0x0000000f00080202 */ /* 0x000fe20000000f00 */
[----:B------:R-:W-:Y:S06]  /*1380*/  BRA `(.L_x_10864) ;  /* 0x0000000000087947 */ /* 0x000fec0003800000 */
.L_x_10865:
[----:B------:R-:W2:Y:S02]  /*1390*/  MUFU.RCP R7, R7 ;  /* 0x0000000700077308 */ /* 0x000ea40000001000 */
[----:B--2---:R-:W-:-:S07]  /*13a0*/  FMUL.FTZ R8, R7, R10 ;  /* 0x0000000a07087220 */ /* 0x004fce0000410000 */
.L_x_10864:
[----:B------:R-:W-:Y:S05]  /*13b0*/  BSYNC.RECONVERGENT B1 ;  /* 0x0000000000017941 */ /* 0x000fea0003800200 */
.L_x_10863:
[----:B------:R-:W-:Y:S01]  /*13c0*/  VIADD R7, R3, 0x180 ;  /* 0x0000018003077836 */ /* 0x000fe20000000000 */
[----:B------:R-:W-:Y:S04]  /*13d0*/  BSSY.RECONVERGENT B1, `(.L_x_10875) ;  /* 0x0000059000017945 */ /* 0x000fe80003800200 */
[----:B------:R-:W-:-:S13]  /*13e0*/  ISETP.GE.AND P0, PT, R7, R2, PT ;  /* 0x000000020700720c */ /* 0x000fda0003f06270 */
[----:B------:R-:W-:Y:S05]  /*13f0*/  @P0 BRA `(.L_x_10876) ;  /* 0x0000000400580947 */ /* 0x000fea0003800000 */
[----:B------:R-:W-:-:S13]  /*1400*/  FSETP.NEU.FTZ.AND P0, PT, R6, RZ, PT ;  /* 0x000000ff0600720b */ /* 0x000fda0003f1d000 */
        /* <DEDUP_REMOVED lines=9> */
[----:B------:R-:W2:Y:S02]  /*14a0*/  MUFU.RCP R7, R15 ;  /* 0x0000000f00077308 */ /* 0x000ea40000001000 */
[----:B--2---:R-:W-:Y:S01]  /*14b0*/  FMUL.FTZ R4, R12, R7 ;  /* 0x000000070c047220 */ /* 0x004fe20000410000 */
[----:B------:R-:W-:-:S05]  /*14c0*/  FADD.FTZ R7, -R15, -RZ ;  /* 0x800000ff0f077221 */ /* 0x000fca0000010100 */
        /* <DEDUP_REMOVED lines=15> */
.L_x_10883:
[----:B------:R-:W-:Y:S01]  /*15c0*/  FSETP.GEU.FTZ.AND P0, PT, R7, -R15, PT ;  /* 0x8000000f0700720b */ /* 0x000fe20003f1e000 */
[----:B------:R-:W-:-:S12]  /*15d0*/  FADD.FTZ R11, R11, -1 ;  /* 0xbf8000000b0b7421 */ /* 0x000fd80000010000 */
[----:B------:R-:W-:-:S07]  /*15e0*/  @!P0 FADD.FTZ R11, R11, -1 ;  /* 0xbf8000000b0b8421 */ /* 0x000fce0000010000 */
.L_x_10882:
[----:B------:R-:W-:Y:S05]  /*15f0*/  BSYNC.RECONVERGENT B2 ;  /* 0x0000000000027941 */ /* 0x000fea0003800200 */
.L_x_10881:
[----:B------:R-:W-:Y:S01]  /*1600*/  FFMA.FTZ R12, -R15, R11, R12 ;  /* 0x0000000b0f0c7223 */ /* 0x000fe2000001010c */
[----:B------:R-:W-:Y:S06]  /*1610*/  BRA `(.L_x_10879) ;  /* 0x0000000000707947 */ /* 0x000fec0003800000 */
.L_x_10880:
[----:B------:R-:W-:Y:S01]  /*1620*/  LOP3.LUT R14, R15, 0xff800000, RZ, 0xc0, !PT ;  /* 0xff8000000f0e7812 */ /* 0x000fe200078ec0ff */
[----:B------:R-:W-:Y:S01]  /*1630*/  BSSY.RECONVERGENT B2, `(.L_x_10884) ;  /* 0x0000018000027945 */ /* 0x000fe20003800200 */
[----:B------:R-:W-:Y:S02]  /*1640*/  FSETP.GT.FTZ.AND P1, PT, |R6|, RZ, PT ;  /* 0x000000ff0600720b */ /* 0x000fe40003f34200 */
[----:B------:R-:W-:Y:S02]  /*1650*/  IADD3 R11, PT, PT, R11, -R14, RZ ;  /* 0x8000000e0b0b7210 */ /* 0x000fe40007ffe0ff */
[----:B------:R-:W-:Y:S02]  /*1660*/  ISETP.GT.U32.AND P2, PT, R12, 0x7f7fffff, PT ;  /* 0x7f7fffff0c00780c */ /* 0x000fe40003f44070 */
[----:B------:R-:W-:Y:S02]  /*1670*/  LOP3.LUT P0, R11, R11, 0xff800000, RZ, 0xc0, !PT ;  /* 0xff8000000b0b7812 */ /* 0x000fe4000780c0ff */
[----:B------:R-:W-:-:S04]  /*1680*/  FSEL R7, R14, +QNAN , P1 ;  /* 0x7fffffff0e077808 */ /* 0x000fc80000800000 */
[----:B------:R-:W-:-:S07]  /*1690*/  FSEL R14, R7, +QNAN , !P2 ;  /* 0x7fffffff070e7808 */ /* 0x000fce0005000000 */
[----:B------:R-:W-:Y:S05]  /*16a0*/  @!P0 BRA `(.L_x_10885) ;  /* 0x0000000000408947 */ /* 0x000fea0003800000 */
[----:B------:R-:W-:-:S04]  /*16b0*/  LOP3.LUT R7, R15, 0x7fffff, RZ, 0xc0, !PT ;  /* 0x007fffff0f077812 */ /* 0x000fc800078ec0ff */
[----:B------:R-:W-:-:S04]  /*16c0*/  LOP3.LUT R17, R7, 0x3f800000, RZ, 0xfc, !PT ;  /* 0x3f80000007117812 */ /* 0x000fc800078efcff */
[----:B------:R2:W3:Y:S03]  /*16d0*/  MUFU.RCP R16, R17 ;  /* 0x0000001100107308 */ /* 0x0004e60000001000 */
.L_x_10886:
[----:B------:R-:W-:-:S04]  /*16e0*/  VIMNMX.U32 R7, PT, PT, R11, 0xb800000, PT ;  /* 0x0b8000000b077848 */ /* 0x000fc80003fe0000 */
[C---:B------:R-:W-:Y:S01]  /*16f0*/  IADD3 R11, PT, PT, -R7.reuse, R11, RZ ;  /* 0x0000000b070b7210 */ /* 0x040fe20007ffe1ff */
[----:B------:R-:W-:-:S03]  /*1700*/  IMAD.IADD R4, R7, 0x1, R4 ;  /* 0x0000000107047824 */ /* 0x000fc600078e0204 */
[----:B------:R-:W-:Y:S01]  /*1710*/  ISETP.NE.AND P1, PT, R11, RZ, PT ;  /* 0x000000ff0b00720c */ /* 0x000fe20003f25270 */
[----:B---3--:R-:W-:-:S04]  /*1720*/  FMUL.FTZ R15, R16, R4 ;  /* 0x00000004100f7220 */ /* 0x008fc80000410000 */
[----:B------:R-:W-:-:S04]  /*1730*/  FFMA.FTZ R12, -R17, R15, R4 ;  /* 0x0000000f110c7223 */ /* 0x000fc80000010104 */
[----:B------:R-:W-:-:S04]  /*1740*/  FFMA.FTZ R15, R16, R12, R15 ;  /* 0x0000000c100f7223 */ /* 0x000fc8000001000f */
[----:B------:R-:W-:-:S04]  /*1750*/  FFMA.FTZ R12, -R17, R15, R4 ;  /* 0x0000000f110c7223 */ /* 0x000fc80000010104 */
[----:B------:R-:W-:-:S04]  /*1760*/  FFMA.FTZ.RZ R12, R16, R12, R15 ;  /* 0x0000000c100c7223 */ /* 0x000fc8000001c00f */
[----:B------:R-:W3:Y:S02]  /*1770*/  FRND.TRUNC R15, R12 ;  /* 0x0000000c000f7307 */ /* 0x000ee4000020d000 */
[----:B---3--:R-:W-:-:S05]  /*1780*/  FFMA.FTZ R4, -R17, R15, R4 ;  /* 0x0000000f11047223 */ /* 0x008fca0000010104 */
[----:B------:R-:W-:-:S13]  /*1790*/  ISETP.NE.AND P0, PT, R4, RZ, PT ;  /* 0x000000ff0400720c */ /* 0x000fda0003f05270 */
[----:B------:R-:W-:Y:S05]  /*17a0*/  @P0 BRA P1, `(.L_x_10886) ;  /* 0xfffffffc00cc0947 */ /* 0x000fea000083ffff */
.L_x_10885:
[----:B------:R-:W-:Y:S05]  /*17b0*/  BSYNC.RECONVERGENT B2 ;  /* 0x0000000000027941 */ /* 0x000fea0003800200 */
.L_x_10884:
[----:B------:R-:W-:-:S04]  /*17c0*/  FMUL.FTZ R7, R4, 1.1920928955078125e-07 ;  /* 0x3400000004077820 */ /* 0x000fc80000410000 */
[----:B------:R-:W-:-:S07]  /*17d0*/  FMUL.FTZ R12, R14, R7 ;  /* 0x000000070e0c7220 */ /* 0x000fce0000410000 */
.L_x_10879:
[----:B------:R-:W-:Y:S05]  /*17e0*/  BSYNC.RECONVERGENT B0 ;  /* 0x0000000000007941 */ /* 0x000fea0003800200 */
.L_x_10878:
[C---:B------:R-:W-:Y:S01]  /*17f0*/  FSETP.NAN.FTZ.AND P0, PT, |R12|.reuse, |R12|, PT ;  /* 0x4000000c0c00720b */ /* 0x040fe20003f18200 */
[----:B------:R-:W3:Y:S01]  /*1800*/  MUFU.RCP R15, R6 ;  /* 0x00000006000f7308 */ /* 0x000ee20000001000 */
[----:B------:R-:W-:-:S04]  /*1810*/  LOP3.LUT R7, R12, 0x80000000, R10, 0xb8, !PT ;  /* 0x800000000c077812 */ /* 0x000fc800078eb80a */
[----:B------:R-:W-:Y:S02]  /*1820*/  FSEL R7, R12, R7, P0 ;  /* 0x000000070c077208 */ /* 0x000fe40000000000 */
[----:B------:R-:W-:Y:S02]  /*1830*/  PLOP3.LUT P0, PT, PT, PT, PT, 0x8, 0x80 ;  /* 0x000000000080781c */ /* 0x000fe40003f0e170 */
[C---:B------:R-:W-:Y:S01]  /*1840*/  FSETP.NEU.FTZ.AND P1, PT, R7.reuse, RZ, PT ;  /* 0x000000ff0700720b */ /* 0x040fe20003f3d000 */
[----:B------:R-:W-:-:S04]  /*1850*/  FADD.FTZ R4, -R7, R10 ;  /* 0x0000000a07047221 */ /* 0x000fc80000010100 */
[----:B---3--:R-:W-:-:S08]  /*1860*/  FMUL.FTZ R4, R4, R15 ;  /* 0x0000000f04047220 */ /* 0x008fd00000410000 */
[----:B------:R-:W-:Y:S02]  /*1870*/  @P1 FSETP.GEU.FTZ.AND P2, PT, R6, RZ, PT ;  /* 0x000000ff0600120b */ /* 0x000fe40003f5e000 */
[----:B------:R-:W-:-:S04]  /*1880*/  @P1 FSETP.GEU.FTZ.AND P3, PT, R7, RZ, PT ;  /* 0x000000ff0700120b */ /* 0x000fc80003f7e000 */
[----:B------:R-:W-:-:S13]  /*1890*/  @P1 PLOP3.LUT P0, PT, P2, P3, PT, 0x28, 0x82 ;  /* 0x000000000082181c */ /* 0x000fda0001706570 */
[----:B------:R-:W-:-:S05]  /*18a0*/  @P0 FADD.FTZ R4, R4, -1 ;  /* 0xbf80000004040421 */ /* 0x000fca0000010000 */
[----:B------:R-:W-:-:S13]  /*18b0*/  FSETP.NEU.FTZ.AND P0, PT, R4, RZ, PT ;  /* 0x000000ff0400720b */ /* 0x000fda0003f1d000 */
[----:B------:R-:W3:Y:S01]  /*18c0*/  @P0 FRND.FTZ.FLOOR R7, R4 ;  /* 0x0000000400070307 */ /* 0x000ee20000215000 */
[----:B------:R-:W-:Y:S01]  /*18d0*/  @!P0 FMUL.FTZ R10, R15, R10 ;  /* 0x0000000a0f0a8220 */ /* 0x000fe20000410000 */
[----:B---3--:R-:W-:-:S05]  /*18e0*/  @P0 FADD.FTZ R11, R4, -R7 ;  /* 0x80000007040b0221 */ /* 0x008fca0000010000 */
[----:B------:R-:W-:Y:S02]  /*18f0*/  FSETP.GT.AND P1, PT, R11, 0.5, P0 ;  /* 0x3f0000000b00780b */ /* 0x000fe40000724000 */
[----:B------:R-:W-:-:S11]  /*1900*/  @!P0 LOP3.LUT R11, RZ, 0x80000000, R10, 0xb8, !PT ;  /* 0x80000000ff0b8812 */ /* 0x000fd600078eb80a */
[----:B------:R-:W-:-:S04]  /*1910*/  @P1 FADD.FTZ R7, R7, 1 ;  /* 0x3f80000007071421 */ /* 0x000fc80000010000 */
[----:B------:R-:W-:Y:S01]  /*1920*/  @P0 IMAD.MOV.U32 R11, RZ, RZ, R7 ;  /* 0x000000ffff0b0224 */ /* 0x000fe200078e0007 */
[----:B------:R-:W-:Y:S06]  /*1930*/  BRA `(.L_x_10876) ;  /* 0x0000000000087947 */ /* 0x000fec0003800000 */
.L_x_10877:
[----:B------:R-:W2:Y:S02]  /*1940*/  MUFU.RCP R11, R6 ;  /* 0x00000006000b7308 */ /* 0x000ea40000001000 */
[----:B--2---:R-:W-:-:S07]  /*1950*/  FMUL.FTZ R11, R11, R10 ;  /* 0x0000000a0b0b7220 */ /* 0x004fce0000410000 */
.L_x_10876:
[----:B------:R-:W-:Y:S05]  /*1960*/  BSYNC.RECONVERGENT B1 ;  /* 0x0000000000017941 */ /* 0x000fea0003800200 */
.L_x_10875:
[----:B------:R-:W-:Y:S01]  /*1970*/  ISETP.GE.AND P0, PT, R3, R2, PT ;  /* 0x000000020300720c */ /* 0x000fe20003f06270 */
[----:B------:R-:W-:Y:S04]  /*1980*/  BSSY.RECONVERGENT B0, `(.L_x_10887) ;  /* 0x0000017000007945 */ /* 0x000fe80003800200 */
[----:B------:R-:W-:Y:S08]  /*1990*/  BSSY.RELIABLE B1, `(.L_x_10888) ;  /* 0x000000f000017945 */ /* 0x000ff00003800100 */
[----:B------:R-:W-:Y:S05]  /*19a0*/  @P0 BRA `(.L_x_10889) ;  /* 0x0000000000340947 */ /* 0x000fea0003800000 */
[----:B------:R-:W3:Y:S01]  /*19b0*/  LDC.64 R6, c[0x0][0x390] ;  /* 0x0000e400ff067b82 */ /* 0x000ee20000000a00 */
[----:B------:R-:W-:-:S05]  /*19c0*/  LEA R3, R0, R3, 0x9 ;  /* 0x0000000300037211 */ /* 0x000fca00078e48ff */
[----:B---3--:R-:W-:-:S04]  /*19d0*/  IMAD.WIDE.U32 R6, R3, 0x4, R6 ;  /* 0x0000000403067825 */ /* 0x008fc800078e0006 */
[----:B------:R-:W-:Y:S01]  /*19e0*/  IMAD.MOV.U32 R3, RZ, RZ, R9 ;  /* 0x000000ffff037224 */ /* 0x000fe200078e0009 */
[----:B------:R3:W-:Y:S04]  /*19f0*/  STG.E desc[UR4][R6.64], R5 ;  /* 0x0000000506007986 */ /* 0x0007e8000c101904 */
[----:B------:R-:W-:-:S13]  /*1a00*/  ISETP.GE.AND P0, PT, R3, R2, PT ;  /* 0x000000020300720c */ /* 0x000fda0003f06270 */
[----:B------:R-:W-:Y:S05]  /*1a10*/  @P0 BREAK.RELIABLE B1 ;  /* 0x0000000000010942 */ /* 0x000fea0003800100 */
[----:B---3--:R-:W-:Y:S05]  /*1a20*/  @P0 BRA `(.L_x_10890) ;  /* 0x0000000000300947 */ /* 0x008fea0003800000 */
[----:B------:R-:W3:Y:S01]  /*1a30*/  LDC.64 R4, c[0x0][0x390] ;  /* 0x0000e400ff047b82 */ /* 0x000ee20000000a00 */
[----:B------:R-:W-:Y:S01]  /*1a40*/  LEA R7, R0, R3, 0x9 ;  /* 0x0000000300077211 */ /* 0x000fe200078e48ff */
[----:B------:R-:W-:-:S04]  /*1a50*/  VIADD R3, R3, 0x80 ;  /* 0x0000008003037836 */ /* 0x000fc80000000000 */
[----:B---3--:R-:W-:-:S05]  /*1a60*/  IMAD.WIDE.U32 R4, R7, 0x4, R4 ;  /* 0x0000000407047825 */ /* 0x008fca00078e0004 */
[----:B------:R3:W-:Y:S02]  /*1a70*/  STG.E desc[UR4][R4.64], R13 ;  /* 0x0000000d04007986 */ /* 0x0007e4000c101904 */
.L_x_10889:
[----:B------:R-:W-:Y:S05]  /*1a80*/  BSYNC.RELIABLE B1 ;  /* 0x0000000000017941 */ /* 0x000fea0003800100 */
.L_x_10888:
[----:B------:R-:W-:-:S13]  /*1a90*/  ISETP.GE.AND P0, PT, R3, R2, PT ;  /* 0x000000020300720c */ /* 0x000fda0003f06270 */
[----:B---3--:R-:W3:Y:S01]  /*1aa0*/  @!P0 LDC.64 R4, c[0x0][0x390] ;  /* 0x0000e400ff048b82 */ /* 0x008ee20000000a00 */
[----:B------:R-:W-:Y:S01]  /*1ab0*/  @!P0 LEA R7, R0, R3, 0x9 ;  /* 0x0000000300078211 */ /* 0x000fe200078e48ff */
[----:B------:R-:W-:-:S04]  /*1ac0*/  @!P0 VIADD R3, R3, 0x80 ;  /* 0x0000008003038836 */ /* 0x000fc80000000000 */
[----:B---3--:R-:W-:-:S05]  /*1ad0*/  @!P0 IMAD.WIDE.U32 R4, R7, 0x4, R4 ;  /* 0x0000000407048825 */ /* 0x008fca00078e0004 */
[----:B------:R3:W-:Y:S02]  /*1ae0*/  @!P0 STG.E desc[UR4][R4.64], R8 ;  /* 0x0000000804008986 */ /* 0x0007e4000c101904 */
.L_x_10890:
[----:B------:R-:W-:Y:S05]  /*1af0*/  BSYNC.RECONVERGENT B0 ;  /* 0x0000000000007941 */ /* 0x000fea0003800200 */
.L_x_10887:
[----:B------:R-:W-:Y:S05]  /*1b00*/  WARPSYNC.ALL ;  /* 0x0000000000007948 */ /* 0x000fea0003800000 */
[----:B------:R-:W-:-:S13]  /*1b10*/  ISETP.GE.AND P0, PT, R3, R2, PT ;  /* 0x000000020300720c */ /* 0x000fda0003f06270 */
[----:B------:R-:W-:Y:S05]  /*1b20*/  @P0 EXIT ;  /* 0x000000000000094d */ /* 0x000fea0003800000 */
[----:B---3--:R-:W3:Y:S01]  /*1b30*/  LDC.64 R4, c[0x0][0x390] ;  /* 0x0000e400ff047b82 */ /* 0x008ee20000000a00 */
[----:B------:R-:W-:-:S05]  /*1b40*/  LEA R3, R0, R3, 0x9 ;  /* 0x0000000300037211 */ /* 0x000fca00078e48ff */
[----:B---3--:R-:W-:-:S05]  /*1b50*/  IMAD.WIDE.U32 R2, R3, 0x4, R4 ;  /* 0x0000000403027825 */ /* 0x008fca00078e0004 */
[----:B------:R-:W-:Y:S01]  /*1b60*/  STG.E desc[UR4][R2.64], R11 ;  /* 0x0000000b02007986 */ /* 0x000fe2000c101904 */
[----:B------:R-:W-:Y:S05]  /*1b70*/  EXIT ;  /* 0x000000000000794d */ /* 0x000fea0003800000 */
.L_x_10891:
        /* <DEDUP_REMOVED lines=16> */
.L_x_32882:


//--------------------- .text._ZN2at6native29vectorized_elementwise_kernelILi2ENS0_13AUnaryFunctorIfffZZZNS0_15binary_internal21div_floor_kernel_cudaERNS_18TensorIteratorBaseEENKUlvE1_clEvENKUlvE0_clEvEUlffE_EESt5arrayIPcLm2EEEEviT0_T1_ --------------------------
	.section	.text._ZN2at6native29vectorized_elementwise_kernelILi2ENS0_13AUnaryFunctorIfffZZZNS0_15binary_internal21div_floor_kernel_cudaERNS_18TensorIteratorBaseEENKUlvE1_clEvENKUlvE0_clEvEUlffE_EESt5arrayIPcLm2EEEEviT0_T1_,"ax",@progbits
	.align	128
        .global         _ZN2at6native29vectorized_elementwise_kernelILi2ENS0_13AUnaryFunctorIfffZZZNS0_15binary_internal21div_floor_kernel_cudaERNS_18TensorIteratorBaseEENKUlvE1_clEvENKUlvE0_clEvEUlffE_EESt5arrayIPcLm2EEEEviT0_T1_
        .type           _ZN2at6native29vectorized_elementwise_kernelILi2ENS0_13AUnaryFunctorIfffZZZNS0_15binary_internal21div_floor_kernel_cudaERNS_18TensorIteratorBaseEENKUlvE1_clEvENKUlvE0_clEvEUlffE_EESt5arrayIPcLm2EEEEviT0_T1_,@function
        .size           _ZN2at6native29vectorized_elementwise_kernelILi2ENS0_13AUnaryFunctorIfffZZZNS0_15binary_internal21div_floor_kernel_cudaERNS_18TensorIteratorBaseEENKUlvE1_clEvENKUlvE0_clEvEUlffE_EESt5arrayIPcLm2EEEEviT0_T1_,(.L_x_32883 - _ZN2at6native29vectorized_elementwise_kernelILi2ENS0_13AUnaryFunctorIfffZZZNS0_15binary_internal21div_floor_kernel_cudaERNS_18TensorIteratorBaseEENKUlvE1_clEvENKUlvE0_clEvEUlffE_EESt5arrayIPcLm2EEEEviT0_T1_)
        .other          _ZN2at6native29vectorized_elementwise_kernelILi2ENS0_13AUnaryFunctorIfffZZZNS0_15binary_internal21div_floor_kernel_cudaERNS_18TensorIteratorBaseEENKUlvE1_clEvENKUlvE0_clEvEUlffE_EESt5arrayIPcLm2EEEEviT0_T1_,@"STO_CUDA_ENTRY STV_DEFAULT"
_ZN2at6native29vectorized_elementwise_kernelILi2ENS0_13AUnaryFunctorIfffZZZNS0_15binary_internal21div_floor_kernel_cudaERNS_18TensorIteratorBaseEENKUlvE1_clEvENKUlvE0_clEvEUlffE_EESt5arrayIPcLm2EEEEviT0_T1_:
.text._ZN2at6native29vectorized_elementwise_kernelILi2ENS0_13AUnaryFunctorIfffZZZNS0_15binary_internal21div_floor_kernel_cudaERNS_18TensorIteratorBaseEENKUlvE1_clEvENKUlvE0_clEvEUlffE_EESt5arrayIPcLm2EEEEviT0_T1_:
        /* <DEDUP_REMOVED lines=9> */
[----:B------:R-:W-:Y:S01]  /*0090*/  HFMA2 R18, -RZ, RZ, 0, 0 ;  /* 0x00000000ff127431 */ /* 0x000fe200000001ff */
[----:B0-----:R-:W-:Y:S01]  /*00a0*/  ISETP.GE.U32.AND P6, PT, R27, R16, PT ;  /* 0x000000101b00720c */ /* 0x001fe20003fc6070 */
[----:B------:R-:W-:-:S12]  /*00b0*/  IMAD.MOV.U32 R17, RZ, RZ, R27 ;  /* 0x000000ffff117224 */ /* 0x000fd800078e001b */
[----:B------:R-:W-:Y:S01]  /*00c0*/  @!P6 IADD3 R27, PT, PT, R17, 0x80, RZ ;  /* 0x00000080111be810 */ /* 0x000fe20007ffe0ff */
[----:B------:R-:W0:Y:S01]  /*00d0*/  @!P6 LDC.64 R2, c[0x0][0x398] ;  /* 0x0000e600ff02eb82 */ /* 0x000e220000000a00 */
[----:B------:R-:W-:Y:S02]  /*00e0*/  @!P6 IMAD.IADD R5, R0, 0x1, R17 ;  /* 0x000000010005e824 */ /* 0x000fe400078e0211 */
[----:B------:R-:W-:-:S13]  /*00f0*/  ISETP.GE.U32.AND P5, PT, R27, R16, PT ;  /* 0x000000101b00720c */ /* 0x000fda0003fa6070 */
[----:B------:R-:W-:Y:S01]  /*0100*/  @!P5 IMAD.IADD R20, R0, 0x1, R27 ;  /* 0x000000010014d824 */ /* 0x000fe200078e021b */
[----:B------:R-:W1:Y:S01]  /*0110*/  @!P5 LDC.64 R12, c[0x0][0x398] ;  /* 0x0000e600ff0cdb82 */ /* 0x000e620000000a00 */
[----:B------:R-:W-:-:S05]  /*0120*/  @!P5 VIADD R27, R27, 0x80 ;  /* 0x000000801b1bd836 */ /* 0x000fca0000000000 */
[----:B------:R-:W-:Y:S01]  /*0130*/  ISETP.GE.U32.AND P4, PT, R27, R16, PT ;  /* 0x000000101b00720c */ /* 0x000fe20003f86070 */
[----:B0-----:R-:W-:-:S05]  /*0140*/  @!P6 IMAD.WIDE.U32 R2, R5, 0x4, R2 ;  /* 0x000000040502e825 */ /* 0x001fca00078e0002 */
[----:B------:R0:W5:Y:S07]  /*0150*/  @!P6 LDG.E R18, desc[UR4][R2.64] ;  /* 0x000000040212e981 */ /* 0x00016e000c1e1900 */
[----:B------:R-:W-:Y:S01]  /*0160*/  @!P4 IADD3 R21, PT, PT, R0, R27, RZ ;  /* 0x0000001b0015c210 */ /* 0x000fe20007ffe0ff */
[----:B------:R-:W-:Y:S01]  /*0170*/  @!P4 VIADD R27, R27, 0x80 ;  /* 0x000000801b1bc836 */ /* 0x000fe20000000000 */
[----:B------:R-:W2:Y:S04]  /*0180*/  @!P4 LDC.64 R14, c[0x0][0x398] ;  /* 0x0000e600ff0ecb82 */ /* 0x000ea80000000a00 */
[----:B------:R-:W-:-:S13]  /*0190*/  ISETP.GE.U32.AND P3, PT, R27, R16, PT ;  /* 0x000000101b00720c */ /* 0x000fda0003f66070 */
[----:B------:R-:W-:Y:S01]  /*01a0*/  @!P3 IMAD.IADD R29, R0, 0x1, R27 ;  /* 0x00000001001db824 */ /* 0x000fe200078e021b */
[----:B------:R-:W-:Y:S01]  /*01b0*/  @!P3 IADD3 R27, PT, PT, R27, 0x80, RZ ;  /* 0x000000801b1bb810 */ /* 0x000fe20007ffe0ff */
[----:B-1----:R-:W-:Y:S01]  /*01c0*/  @!P5 IMAD.WIDE.U32 R12, R20, 0x4, R12 ;  /* 0x00000004140cd825 */ /* 0x002fe200078e000c */
[----:B------:R-:W1:Y:S02]  /*01d0*/  @!P3 LDC.64 R10, c[0x0][0x398] ;  /* 0x0000e600ff0abb82 */ /* 0x000e640000000a00 */
[----:B------:R-:W-:-:S13]  /*01e0*/  ISETP.GE.U32.AND P2, PT, R27, R16, PT ;  /* 0x000000101b00720c */ /* 0x000fda0003f46070 */
[----:B------:R-:W-:Y:S01]  /*01f0*/  @!P2 IMAD.IADD R25, R0, 0x1, R27 ;  /* 0x000000010019a824 */ /* 0x000fe200078e021b */
[----:B0-----:R-:W0:Y:S01]  /*0200*/  @!P2 LDC.64 R2, c[0x0][0x398] ;  /* 0x0000e600ff02ab82 */ /* 0x001e220000000a00 */
[----:B------:R-:W-:-:S05]  /*0210*/  @!P2 VIADD R27, R27, 0x80 ;  /* 0x000000801b1ba836 */ /* 0x000fca0000000000 */
[----:B------:R-:W-:-:S13]  /*0220*/  ISETP.GE.U32.AND P1, PT, R27, R16, PT ;  /* 0x000000101b00720c */ /* 0x000fda0003f26070 */
[----:B------:R-:W-:Y:S01]  /*0230*/  @!P1 IADD3 R23, PT, PT, R0, R27, RZ ;  /* 0x0000001b00179210 */ /* 0x000fe20007ffe0ff */
[----:B------:R-:W-:Y:S01]  /*0240*/  @!P1 VIADD R27, R27, 0x80 ;  /* 0x000000801b1b9836 */ /* 0x000fe20000000000 */
[----:B------:R-:W3:Y:S04]  /*0250*/  @!P1 LDC.64 R4, c[0x0][0x398] ;  /* 0x0000e600ff049b82 */ /* 0x000ee80000000a00 */
[----:B------:R-:W-:-:S13]  /*0260*/  ISETP.GE.U32.AND P0, PT, R27, R16, PT ;  /* 0x000000101b00720c */ /* 0x000fda0003f06070 */
[----:B------:R-:W-:Y:S01]  /*0270*/  @!P0 IMAD.IADD R19, R0, 0x1, R27 ;  /* 0x0000000100138824 */ /* 0x000fe200078e021b */
[----:B------:R-:W4:Y:S01]  /*0280*/  @!P0 LDC.64 R6, c[0x0][0x398] ;  /* 0x0000e600ff068b82 */ /* 0x000f220000000a00 */
[----:B------:R-:W-:-:S05]  /*0290*/  @!P0 VIADD R27, R27, 0x80 ;  /* 0x000000801b1b8836 */ /* 0x000fca0000000000 */
[----:B------:R-:W-:-:S13]  /*02a0*/  ISETP.GE.U32.AND P6, PT, R27, R16, PT ;  /* 0x000000101b00720c */ /* 0x000fda0003fc6070 */
[----:B------:R-:W1:Y:S01]  /*02b0*/  @!P6 LDC.64 R8, c[0x0][0x398] ;  /* 0x0000e600ff08eb82 */ /* 0x000e620000000a00 */
[----:B--2---:R-:W-:Y:S01]  /*02c0*/  @!P4 IMAD.WIDE.U32 R14, R21, 0x4, R14 ;  /* 0x00000004150ec825 */ /* 0x004fe200078e000e */
[----:B------:R-:W-:Y:S02]  /*02d0*/  CS2R R20, SRZ ;  /* 0x0000000000147805 */ /* 0x000fe4000001ff00 */
[----:B------:R-:W-:Y:S01]  /*02e0*/  @!P6 IADD3 R27, PT, PT, R0, R27, RZ ;  /* 0x0000001b001be210 */ /* 0x000fe20007ffe0ff */
[----:B----4-:R-:W-:-:S03]  /*02f0*/  @!P0 IMAD.WIDE.U32 R6, R19, 0x4, R6 ;  /* 0x0000000413068825 */ /* 0x010fc600078e0006 */
[----:B------:R2:W5:Y:S01]  /*0300*/  @!P5 LDG.E R20, desc[UR4][R12.64] ;  /* 0x000000040c14d981 */ /* 0x000562000c1e1900 */
[----:B------:R-:W-:Y:S02]  /*0310*/  IMAD.MOV.U32 R19, RZ, RZ, RZ ;  /* 0x000000ffff137224 */ /* 0x000fe400078e00ff */
[----:B---3--:R-:W-:Y:S01]  /*0320*/  @!P1 IMAD.WIDE.U32 R4, R23, 0x4, R4 ;  /* 0x0000000417049825 */ /* 0x008fe200078e0004 */
[----:B------:R3:W5:Y:S04]  /*0330*/  @!P4 LDG.E R21, desc[UR4][R14.64] ;  /* 0x000000040e15c981 */ /* 0x000768000c1e1900 */
[----:B------:R-:W5:Y:S01]  /*0340*/  @!P1 LDG.E R19, desc[UR4][R4.64] ;  /* 0x0000000404139981 */ /* 0x000f62000c1e1900 */
[----:B--2---:R-:W-:Y:S01]  /*0350*/  CS2R R12, SRZ ;  /* 0x00000000000c7805 */ /* 0x004fe2000001ff00 */
[----:B---3--:R-:W2:Y:S01]  /*0360*/  LDC R14, c[0x0][0x388] ;  /* 0x0000e200ff0e7b82 */ /* 0x008ea20000000800 */
[----:B-1----:R-:W-:Y:S01]  /*0370*/  @!P6 IMAD.WIDE.U32 R8, R27, 0x4, R8 ;  /* 0x000000041b08e825 */ /* 0x002fe200078e0008 */
[----:B------:R-:W-:-:S03]  /*0380*/  CS2R R22, SRZ ;  /* 0x0000000000167805 */ /* 0x000fc6000001ff00 */
[----:B------:R-:W5:Y:S04]  /*0390*/  @!P0 LDG.E R13, desc[UR4][R6.64] ;  /* 0x00000004060d8981 */ /* 0x000f68000c1e1900 */
[----:B------:R-:W5:Y:S01]  /*03a0*/  @!P6 LDG.E R12, desc[UR4][R8.64] ;  /* 0x00000004080ce981 */ /* 0x000f62000c1e1900 */
[----:B------:R-:W-:Y:S01]  /*03b0*/  @!P3 IMAD.WIDE.U32 R10, R29, 0x4, R10 ;  /* 0x000000041d0ab825 */ /* 0x000fe200078e000a */
[----:B------:R-:W-:-:S04]  /*03c0*/  ISETP.GE.U32.AND P0, PT, R17, R16, PT ;  /* 0x000000101100720c */ /* 0x000fc80003f06070 */
[----:B------:R2:W5:Y:S01]  /*03d0*/  @!P3 LDG.E R23, desc[UR4][R10.64] ;  /* 0x000000040a17b981 */ /* 0x000562000c1e1900 */
[----:B0-----:R-:W-:Y:S01]  /*03e0*/  @!P2 IMAD.WIDE.U32 R2, R25, 0x4, R2 ;  /* 0x000000041902a825 */ /* 0x001fe200078e0002 */
[----:B------:R-:W-:Y:S04]  /*03f0*/  BSSY.RECONVERGENT B1, `(.L_x_10893) ;  /* 0x000005f000017945 */ /* 0x000fe80003800200 */
[----:B------:R0:W5:Y:S01]  /*0400*/  @!P2 LDG.E R22, desc[UR4][R2.64] ;  /* 0x000000040216a981 */ /* 0x000162000c1e1900 */
[----:B--2---:R-:W-:-:S05]  /*0410*/  FADD.FTZ R11, |R14|, -RZ ;  /* 0x800000ff0e0b7221 */ /* 0x004fca0000010200 */
[----:B------:R-:W-:-:S04]  /*0420*/  LOP3.LUT R15, R11, 0x7fffff, RZ, 0xc0, !PT ;  /* 0x007fffff0b0f7812 */ /* 0x000fc800078ec0ff */
[----:B0-----:R-:W-:Y:S01]  /*0430*/  LOP3.LUT R2, R15, 0x3f800000, RZ, 0xfc, !PT ;  /* 0x3f8000000f027812 */ /* 0x001fe200078efcff */
[----:B------:R-:W-:Y:S01]  /*0440*/  VIADD R15, R11, 0xb800000 ;  /* 0x0b8000000b0f7836 */ /* 0x000fe20000000000 */
[----:B------:R-:W-:Y:S06]  /*0450*/  @P0 BRA `(.L_x_10894) ;  /* 0x0000000400600947 */ /* 0x000fec0003800000 */
[----:B-----5:R-:W-:-:S13]  /*0460*/  FSETP.NEU.FTZ.AND P0, PT, R18, RZ, PT ;  /* 0x000000ff1200720b */ /* 0x020fda0003f1d000 */
        /* <DEDUP_REMOVED lines=33> */
.L_x_10899:
[----:B------:R-:W-:Y:S05]  /*0680*/  BSYNC.RECONVERGENT B2 ;  /* 0x0000000000027941 */ /* 0x000fea0003800200 */
.L_x_10898:
[----:B------:R-:W-:Y:S01]  /*0690*/  FFMA.FTZ R3, -R8, R6, R11 ;  /* 0x0000000608037223 */ /* 0x000fe2000001010b */
[----:B------:R-:W-:Y:S06]  /*06a0*/  BRA `(.L_x_10896) ;  /* 0x00000000007c7947 */ /* 0x000fec0003800000 */
.L_x_10897:
[----:B------:R-:W-:Y:S01]  /*06b0*/  LOP3.LUT R8, R4, 0xff800000, RZ, 0xc0, !PT ;  /* 0xff80000004087812 */ /* 0x000fe200078ec0ff */
[----:B------:R-:W-:Y:S01]  /*06c0*/  BSSY.RECONVERGENT B2, `(.L_x_10900) ;  /* 0x000001b000027945 */ /* 0x000fe20003800200 */
[----:B------:R-:W-:Y:S01]  /*06d0*/  FSETP.GT.FTZ.AND P2, PT, |R18|, RZ, PT ;  /* 0x000000ff1200720b */ /* 0x000fe20003f54200 */
[----:B------:R-:W-:Y:S01]  /*06e0*/  IMAD.MOV.U32 R7, RZ, RZ, R2 ;  /* 0x000000ffff077224 */ /* 0x000fe200078e0002 */
[----:B------:R-:W-:Y:S02]  /*06f0*/  IADD3 R3, PT, PT, R15, -R8, RZ ;  /* 0x800000080f037210 */ /* 0x000fe40007ffe0ff */
[----:B------:R-:W-:Y:S02]  /*0700*/  ISETP.GT.U32.AND P0, PT, R11, 0x7f7fffff, PT ;  /* 0x7f7fffff0b00780c */ /* 0x000fe40003f04070 */
[----:B------:R-:W-:Y:S02]  /*0710*/  LOP3.LUT P1, R6, R3, 0xff800000, RZ, 0xc0, !PT ;  /* 0xff80000003067812 */ /* 0x000fe4000782c0ff */
[----:B------:R-:W-:-:S04]  /*0720*/  FSEL R3, R8, +QNAN , P2 ;  /* 0x7fffffff08037808 */ /* 0x000fc80001000000 */
[----:B------:R-:W-:-:S07]  /*0730*/  FSEL R3, R3, +QNAN , !P0 ;  /* 0x7fffffff03037808 */ /* 0x000fce0004000000 */
[----:B------:R-:W-:Y:S05]  /*0740*/  @!P1 BRA `(.L_x_10901) ;  /* 0x0000000000489947 */ /* 0x000fea0003800000 */
[----:B------:R-:W-:Y:S01]  /*0750*/  LOP3.LUT R4, R4, 0x7fffff, RZ, 0xc0, !PT ;  /* 0x007fffff04047812 */ /* 0x000fe200078ec0ff */
[----:B------:R-:W-:-:S03]  /*0760*/  IMAD.MOV.U32 R8, RZ, RZ, R2 ;  /* 0x000000ffff087224 */ /* 0x000fc600078e0002 */
[----:B------:R-:W-:-:S04]  /*0770*/  LOP3.LUT R4, R4, 0x3f800000, RZ, 0xfc, !PT ;  /* 0x3f80000004047812 */ /* 0x000fc800078efcff */
[----:B------:R0:W1:Y:S03]  /*0780*/  MUFU.RCP R5, R4 ;  /* 0x0000000400057308 */ /* 0x0000660000001000 */
.L_x_10902:
        /* <DEDUP_REMOVED lines=14> */
.L_x_10901:
[----:B------:R-:W-:Y:S05]  /*0870*/  BSYNC.RECONVERGENT B2 ;  /* 0x0000000000027941 */ /* 0x000fea0003800200 */
.L_x_10900:
[----:B0-----:R-:W-:-:S04]  /*0880*/  FMUL.FTZ R4, R7, 1.1920928955078125e-07 ;  /* 0x3400000007047820 */ /* 0x001fc80000410000 */
[----:B------:R-:W-:-:S07]  /*0890*/  FMUL.FTZ R3, R3, R4 ;  /* 0x0000000403037220 */ /* 0x000fce0000410000 */
.L_x_10896:
[----:B------:R-:W-:Y:S05]  /*08a0*/  BSYNC.RECONVERGENT B0 ;  /* 0x0000000000007941 */ /* 0x000fea0003800200 */
.L_x_10895:
        /* <DEDUP_REMOVED lines=19> */
.L_x_10894:
[----:B------:R-:W-:Y:S05]  /*09e0*/  BSYNC.RECONVERGENT B1 ;  /* 0x0000000000017941 */ /* 0x000fea0003800200 */
.L_x_10893:
[----:B------:R-:W-:Y:S01]  /*09f0*/  IADD3 R5, PT, PT, R17, 0x80, RZ ;  /* 0x0000008011057810 */ /* 0x000fe20007ffe0ff */
[----:B------:R-:W-:Y:S03]  /*0a00*/  BSSY.RECONVERGENT B1, `(.L_x_10903) ;  /* 0x000005d000017945 */ /* 0x000fe60003800200 */
[----:B------:R-:W-:-:S13]  /*0a10*/  ISETP.GE.U32.AND P0, PT, R5, R16, PT ;  /* 0x000000100500720c */ /* 0x000fda0003f06070 */
        /* <DEDUP_REMOVED lines=30> */
.L_x_10911:
[----:B------:R-:W-:Y:S01]  /*0c00*/  FSETP.GEU.FTZ.AND P0, PT, R7, -R8, PT ;  /* 0x800000080700720b */ /* 0x000fe20003f1e000 */
[----:B------:R-:W-:-:S12]  /*0c10*/  FADD.FTZ R4, R4, -1 ;  /* 0xbf80000004047421 */ /* 0x000fd80000010000 */
[----:B------:R-:W-:-:S07]  /*0c20*/  @!P0 FADD.FTZ R4, R4, -1 ;  /* 0xbf80000004048421 */ /* 0x000fce0000010000 */
.L_x_10910:
[----:B------:R-:W-:Y:S05]  /*0c30*/  BSYNC.RECONVERGENT B2 ;  /* 0x0000000000027941 */ /* 0x000fea0003800200 */
.L_x_10909:
[----:B------:R-:W-:Y:S01]  /*0c40*/  FFMA.FTZ R7, -R8, R4, R11 ;  /* 0x0000000408077223 */ /* 0x000fe2000001010b */
[----:B------:R-:W-:Y:S06]  /*0c50*/  BRA `(.L_x_10907) ;  /* 0x00000000007c7947 */ /* 0x000fec0003800000 */
.L_x_10908:
[----:B------:R-:W-:Y:S01]  /*0c60*/  LOP3.LUT R10, R6, 0xff800000, RZ, 0xc0, !PT ;  /* 0xff800000060a7812 */ /* 0x000fe200078ec0ff */
[----:B------:R-:W-:Y:S01]  /*0c70*/  BSSY.RECONVERGENT B2, `(.L_x_10912) ;  /* 0x000001b000027945 */ /* 0x000fe20003800200 */
[----:B------:R-:W-:Y:S02]  /*0c80*/  FSETP.GT.FTZ.AND P1, PT, |R20|, RZ, PT ;  /* 0x000000ff1400720b */ /* 0x000fe40003f34200 */
[----:B------:R-:W-:Y:S01]  /*0c90*/  ISETP.GT.U32.AND P2, PT, R11, 0x7f7fffff, PT ;  /* 0x7f7fffff0b00780c */ /* 0x000fe20003f44070 */
[----:B------:R-:W-:Y:S01]  /*0ca0*/  IMAD.IADD R4, R15, 0x1, -R10 ;  /* 0x000000010f047824 */ /* 0x000fe200078e0a0a */
[----:B------:R-:W-:-:S04]  /*0cb0*/  MOV R9, R2 ;  /* 0x0000000200097202 */ /* 0x000fc80000000f00 */
        /* <DEDUP_REMOVED lines=8> */
.L_x_10914:
        /* <DEDUP_REMOVED lines=14> */
.L_x_10913:
[----:B------:R-:W-:Y:S05]  /*0e20*/  BSYNC.RECONVERGENT B2 ;  /* 0x0000000000027941 */ /* 0x000fea0003800200 */
.L_x_10912:
[----:B------:R-:W-:-:S04]  /*0e30*/  FMUL.FTZ R7, R9, 1.1920928955078125e-07 ;  /* 0x3400000009077820 */ /* 0x000fc80000410000 */
[----:B------:R-:W-:-:S07]  /*0e40*/  FMUL.FTZ R7, R4, R7 ;  /* 0x0000000704077220 */ /* 0x000fce0000410000 */
.L_x_10907:
[----:B------:R-:W-:Y:S05]  /*0e50*/  BSYNC.RECONVERGENT B0 ;  /* 0x0000000000007941 */ /* 0x000fea0003800200 */
.L_x_10906:
        /* <DEDUP_REMOVED lines=21> */
.L_x_10905:
[----:B------:R-:W0:Y:S02]  /*0fb0*/  MUFU.RCP R7, R20 ;  /* 0x0000001400077308 */ /* 0x000e240000001000 */
[----:B0-----:R-:W-:-:S07]  /*0fc0*/  FMUL.FTZ R4, R7, R14 ;  /* 0x0000000e07047220 */ /* 0x001fce0000410000 */
.L_x_10904:
[----:B------:R-:W-:Y:S05]  /*0fd0*/  BSYNC.RECONVERGENT B1 ;  /* 0x0000000000017941 */ /* 0x000fea0003800200 */
.L_x_10903:
        /* <DEDUP_REMOVED lines=33> */
.L_x_10923:
[----:B------:R-:W-:Y:S01]  /*11f0*/  FSETP.GEU.FTZ.AND P0, PT, R8, -R10, PT ;  /* 0x8000000a0800720b */ /* 0x000fe20003f1e000 */
[----:B------:R-:W-:-:S12]  /*1200*/  FADD.FTZ R6, R6, -1 ;  /* 0xbf80000006067421 */ /* 0x000fd80000010000 */
[----:B------:R-:W-:-:S07]  /*1210*/  @!P0 FADD.FTZ R6, R6, -1 ;  /* 0xbf80000006068421 */ /* 0x000fce0000010000 */
.L_x_10922:
[----:B------:R-:W-:Y:S05]  /*1220*/  BSYNC.RECONVERGENT B2 ;  /* 0x0000000000027941 */ /* 0x000fea0003800200 */
.L_x_10921:
[----:B------:R-:W-:Y:S01]  /*1230*/  FFMA.FTZ R7, -R10, R6, R11 ;  /* 0x000000060a077223 */ /* 0x000fe2000001010b */
[----:B------:R-:W-:Y:S06]  /*1240*/  BRA `(.L_x_10919) ;  /* 0x00000000007c7947 */ /* 0x000fec0003800000 */
.L_x_10920:
        /* <DEDUP_REMOVED lines=10> */
[----:B------:R-:W-:Y:S01]  /*12f0*/  LOP3.LUT R7, R8, 0x7fffff, RZ, 0xc0, !PT ;  /* 0x007fffff08077812 */ /* 0x000fe200078ec0ff */
[----:B------:R-:W-:-:S03]  /*1300*/  IMAD.MOV.U32 R25, RZ, RZ, R2 ;  /* 0x000000ffff197224 */ /* 0x000fc600078e0002 */
[----:B------:R-:W-:-:S04]  /*1310*/  LOP3.LUT R7, R7, 0x3f800000, RZ, 0xfc, !PT ;  /* 0x3f80000007077812 */ /* 0x000fc800078efcff */
[----:B------:R0:W1:Y:S03]  /*1320*/  MUFU.RCP R8, R7 ;  /* 0x0000000700087308 */ /* 0x0000660000001000 */
.L_x_10926:
        /* <DEDUP_REMOVED lines=14> */
.L_x_10925:
[----:B------:R-:W-:Y:S05]  /*1410*/  BSYNC.RECONVERGENT B2 ;  /* 0x0000000000027941 */ /* 0x000fea0003800200 */
.L_x_10924:
[----:B0-----:R-:W-:-:S04]  /*1420*/  FMUL.FTZ R7, R10, 1.1920928955078125e-07 ;  /* 0x340000000a077820 */ /* 0x001fc80000410000 */
[----:B------:R-:W-:-:S07]  /*1430*/  FMUL.FTZ R7, R6, R7 ;  /* 0x0000000706077220 */ /* 0x000fce0000410000 */
.L_x_10919:
[----:B------:R-:W-:Y:S05]  /*1440*/  BSYNC.RECONVERGENT B0 ;  /* 0x0000000000007941 */ /* 0x000fea0003800200 */
.L_x_10918:
        /* <DEDUP_REMOVED lines=21> */
.L_x_10917:
[----:B------:R-:W0:Y:S02]  /*15a0*/  MUFU.RCP R21, R21 ;  /* 0x0000001500157308 */ /* 0x000e240000001000 */
[----:B0-----:R-:W-:-:S07]  /*15b0*/  FMUL.FTZ R6, R21, R14 ;  /* 0x0000000e15067220 */ /* 0x001fce0000410000 */
.L_x_10916:
[----:B------:R-:W-:Y:S05]  /*15c0*/  BSYNC.RECONVERGENT B1 ;  /* 0x0000000000017941 */ /* 0x000fea0003800200 */
.L_x_10915:
        /* <DEDUP_REMOVED lines=33> */
.L_x_10935:
[----:B------:R-:W-:Y:S01]  /*17e0*/  FSETP.GEU.FTZ.AND P0, PT, R8, -R18, PT ;  /* 0x800000120800720b */ /* 0x000fe20003f1e000 */
[----:B------:R-:W-:-:S12]  /*17f0*/  FADD.FTZ R10, R10, -1 ;  /* 0xbf8000000a0a7421 */ /* 0x000fd80000010000 */
[----:B------:R-:W-:-:S07]  /*1800*/  @!P0 FADD.FTZ R10, R10, -1 ;  /* 0xbf8000000a0a8421 */ /* 0x000fce0000010000 */
.L_x_10934:
[----:B------:R-:W-:Y:S05]  /*1810*/  BSYNC.RECONVERGENT B2 ;  /* 0x0000000000027941 */ /* 0x000fea0003800200 */
.L_x_10933:
[----:B------:R-:W-:Y:S01]  /*1820*/  FFMA.FTZ R7, -R18, R10, R11 ;  /* 0x0000000a12077223 */ /* 0x000fe2000001010b */
[----:B------:R-:W-:Y:S06]  /*1830*/  BRA `(.L_x_10931) ;  /* 0x0000000000787947 */ /* 0x000fec0003800000 */
.L_x_10932:
        /* <DEDUP_REMOVED lines=14> */
.L_x_10938:
        /* <DEDUP_REMOVED lines=13> */
.L_x_10937:
[----:B------:R-:W-:Y:S05]  /*19f0*/  BSYNC.RECONVERGENT B2 ;  /* 0x0000000000027941 */ /* 0x000fea0003800200 */
.L_x_10936:
[----:B0-----:R-:W-:-:S04]  /*1a00*/  FMUL.FTZ R8, R18, 1.1920928955078125e-07 ;  /* 0x3400000012087820 */ /* 0x001fc80000410000 */
[----:B------:R-:W-:-:S07]  /*1a10*/  FMUL.FTZ R7, R7, R8 ;  /* 0x0000000807077220 */ /* 0x000fce0000410000 */
.L_x_10931:
[----:B------:R-:W-:Y:S05]  /*1a20*/  BSYNC.RECONVERGENT B0 ;  /* 0x0000000000007941 */ /* 0x000fea0003800200 */
.L_x_10930:
        /* <DEDUP_REMOVED lines=21> */
.L_x_10929:
[----:B------:R-:W0:Y:S02]  /*1b80*/  MUFU.RCP R7, R23 ;  /* 0x0000001700077308 */ /* 0x000e240000001000 */
[----:B0-----:R-:W-:-:S07]  /*1b90*/  FMUL.FTZ R7, R7, R14 ;  /* 0x0000000e07077220 */ /* 0x001fce0000410000 */
.L_x_10928:
[----:B------:R-:W-:Y:S05]  /*1ba0*/  BSYNC.RECONVERGENT B1 ;  /* 0x0000000000017941 */ /* 0x000fea0003800200 */
.L_x_10927:
[----:B------:R-:W-:Y:S01]  /*1bb0*/  VIADD R9, R17, 0x200 ;  /* 0x0000020011097836 */ /* 0x000fe20000000000 */
[----:B------:R-:W-:Y:S04]  /*1bc0*/  BSSY.RECONVERGENT B1, `(.L_x_10939) ;  /* 0x000005c000017945 */ /* 0x000fe80003800200 */
[----:B------:R-:W-:-:S13]  /*1bd0*/  ISETP.GE.U32.AND P0, PT, R9, R16, PT ;  /* 0x000000100900720c */ /* 0x000fda0003f06070 */
[----:B------:R-:W-:Y:S05]  /*1be0*/  @P0 BRA `(.L_x_10940) ;  /* 0x0000000400640947 */ /* 0x000fea0003800000 */
[----:B-----5:R-:W-:-:S13]  /*1bf0*/  FSETP.NEU.FTZ.AND P0, PT, R22, RZ, PT ;  /* 0x000000ff1600720b */ /* 0x020fda0003f1d000 */
        /* <DEDUP_REMOVED lines=28> */
.L_x_10947:
[----:B------:R-:W-:Y:S01]  /*1dc0*/  FSETP.GEU.FTZ.AND P0, PT, R21, -R18, PT ;  /* 0x800000121500720b */ /* 0x000fe20003f1e000 */
[----:B------:R-:W-:-:S12]  /*1dd0*/  FADD.FTZ R8, R8, -1 ;  /* 0xbf80000008087421 */ /* 0x000fd80000010000 */
[----:B------:R-:W-:-:S07]  /*1de0*/  @!P0 FADD.FTZ R8, R8, -1 ;  /* 0xbf80000008088421 */ /* 0x000fce0000010000 */
.L_x_10946:
[----:B------:R-:W-:Y:S05]  /*1df0*/  BSYNC.RECONVERGENT B2 ;  /* 0x0000000000027941 */ /* 0x000fea0003800200 */
.L_x_10945:
[----:B------:R-:W-:Y:S01]  /*1e00*/  FFMA.FTZ R9, -R18, R8, R11 ;  /* 0x0000000812097223 */ /* 0x000fe2000001010b */
[----:B------:R-:W-:Y:S06]  /*1e10*/  BRA `(.L_x_10943) ;  /* 0x0000000000787947 */ /* 0x000fec0003800000 */
.L_x_10944:
        /* <DEDUP_REMOVED lines=10> */
[----:B------:R-:W-:Y:S02]  /*1ec0*/  LOP3.LUT R9, R10, 0x7fffff, RZ, 0xc0, !PT ;  /* 0x007fffff0a097812 */ /* 0x000fe400078ec0ff */
[----:B------:R-:W-:Y:S02]  /*1ed0*/  MOV R20, R2 ;  /* 0x0000000200147202 */ /* 0x000fe40000000f00 */
[----:B------:R-:W-:-:S04]  /*1ee0*/  LOP3.LUT R9, R9, 0x3f800000, RZ, 0xfc, !PT ;  /* 0x3f80000009097812 */ /* 0x000fc800078efcff */
[----:B------:R0:W1:Y:S03]  /*1ef0*/  MUFU.RCP R10, R9 ;  /* 0x00000009000a7308 */ /* 0x0000660000001000 */
.L_x_10950:
        /* <DEDUP_REMOVED lines=13> */
.L_x_10949:
[----:B------:R-:W-:Y:S05]  /*1fd0*/  BSYNC.RECONVERGENT B2 ;  /* 0x0000000000027941 */ /* 0x000fea0003800200 */
.L_x_10948:
[----:B0-----:R-:W-:-:S04]  /*1fe0*/  FMUL.FTZ R9, R20, 1.1920928955078125e-07 ;  /* 0x3400000014097820 */ /* 0x001fc80000410000 */
[----:B------:R-:W-:-:S07]  /*1ff0*/  FMUL.FTZ R9, R8, R9 ;  /* 0x0000000908097220 */ /* 0x000fce0000410000 */
.L_x_10943:
[----:B------:R-:W-:Y:S05]  /*2000*/  BSYNC.RECONVERGENT B0 ;  /* 0x0000000000007941 */ /* 0x000fea0003800200 */
.L_x_10942:
        /* <DEDUP_REMOVED lines=21> */
.L_x_10941:
[----:B------:R-:W0:Y:S02]  /*2160*/  MUFU.RCP R9, R22 ;  /* 0x0000001600097308 */ /* 0x000e240000001000 */
[----:B0-----:R-:W-:-:S07]  /*2170*/  FMUL.FTZ R8, R9, R14 ;  /* 0x0000000e09087220 */ /* 0x001fce0000410000 */
.L_x_10940:
[----:B------:R-:W-:Y:S05]  /*2180*/  BSYNC.RECONVERGENT B1 ;  /* 0x0000000000017941 */ /* 0x000fea0003800200 */
.L_x_10939:
        /* <DEDUP_REMOVED lines=33> */
.L_x_10959:
[----:B------:R-:W-:Y:S01]  /*23a0*/  FSETP.GEU.FTZ.AND P0, PT, R10, -R20, PT ;  /* 0x800000140a00720b */ /* 0x000fe20003f1e000 */
[----:B------:R-:W-:-:S12]  /*23b0*/  FADD.FTZ R18, R18, -1 ;  /* 0xbf80000012127421 */ /* 0x000fd80000010000 */
[----:B------:R-:W-:-:S07]  /*23c0*/  @!P0 FADD.FTZ R18, R18, -1 ;  /* 0xbf80000012128421 */ /* 0x000fce0000010000 */
.L_x_10958:
[----:B------:R-:W-:Y:S05]  /*23d0*/  BSYNC.RECONVERGENT B2 ;  /* 0x0000000000027941 */ /* 0x000fea0003800200 */
.L_x_10957:
[----:B------:R-:W-:Y:S01]  /*23e0*/  FFMA.FTZ R9, -R20, R18, R11 ;  /* 0x0000001214097223 */ /* 0x000fe2000001010b */
[----:B------:R-:W-:Y:S06]  /*23f0*/  BRA `(.L_x_10955) ;  /* 0x00000000007c7947 */ /* 0x000fec0003800000 */
.L_x_10956:
        /* <DEDUP_REMOVED lines=14> */
.L_x_10962:
        /* <DEDUP_REMOVED lines=14> */
.L_x_10961:
[----:B------:R-:W-:Y:S05]  /*25c0*/  BSYNC.RECONVERGENT B2 ;  /* 0x0000000000027941 */ /* 0x000fea0003800200 */
.L_x_10960:
[----:B0-----:R-:W-:-:S04]  /*25d0*/  FMUL.FTZ R10, R21, 1.1920928955078125e-07 ;  /* 0x34000000150a7820 */ /* 0x001fc80000410000 */
[----:B------:R-:W-:-:S07]  /*25e0*/  FMUL.FTZ R9, R9, R10 ;  /* 0x0000000a09097220 */ /* 0x000fce0000410000 */
.L_x_10955:
[----:B------:R-:W-:Y:S05]  /*25f0*/  BSYNC.RECONVERGENT B0 ;  /* 0x0000000000007941 */ /* 0x000fea0003800200 */
.L_x_10954:
        /* <DEDUP_REMOVED lines=21> */
.L_x_10953:
[----:B------:R-:W0:Y:S02]  /*2750*/  MUFU.RCP R9, R19 ;  /* 0x0000001300097308 */ /* 0x000e240000001000 */
[----:B0-----:R-:W-:-:S07]  /*2760*/  FMUL.FTZ R9, R9, R14 ;  /* 0x0000000e09097220 */ /* 0x001fce0000410000 */
.L_x_10952:
[----:B------:R-:W-:Y:S05]  /*2770*/  BSYNC.RECONVERGENT B1 ;  /* 0x0000000000017941 */ /* 0x000fea0003800200 */
.L_x_10951:
[----:B-----5:R-:W-:Y:S01]  /*2780*/  VIADD R19, R17, 0x300 ;  /* 0x0000030011137836 */ /* 0x020fe20000000000 */
[----:B------:R-:W-:Y:S04]  /*2790*/  BSSY.RECONVERGENT B1, `(.L_x_10963) ;  /* 0x000005d000017945 */ /* 0x000fe80003800200 */
[----:B------:R-:W-:-:S13]  /*27a0*/  ISETP.GE.U32.AND P0, PT, R19, R16, PT ;  /* 0x000000101300720c */ /* 0x000fda0003f06070 */
        /* <DEDUP_REMOVED lines=30> */
.L_x_10971:
[----:B------:R-:W-:Y:S01]  /*2990*/  FSETP.GEU.FTZ.AND P0, PT, R19, -R20, PT ;  /* 0x800000141300720b */ /* 0x000fe20003f1e000 */
[----:B------:R-:W-:-:S12]  /*29a0*/  FADD.FTZ R10, R10, -1 ;  /* 0xbf8000000a0a7421 */ /* 0x000fd80000010000 */
[----:B------:R-:W-:-:S07]  /*29b0*/  @!P0 FADD.FTZ R10, R10, -1 ;  /* 0xbf8000000a0a8421 */ /* 0x000fce0000010000 */
.L_x_10970:
[----:B------:R-:W-:Y:S05]  /*29c0*/  BSYNC.RECONVERGENT B2 ;  /* 0x0000000000027941 */ /* 0x000fea0003800200 */
.L_x_10969:
[----:B------:R-:W-:Y:S01]  /*29d0*/  FFMA.FTZ R19, -R20, R10, R11 ;  /* 0x0000000a14137223 */ /* 0x000fe2000001010b */
[----:B------:R-:W-:Y:S06]  /*29e0*/  BRA `(.L_x_10967) ;  /* 0x00000000007c7947 */ /* 0x000fec0003800000 */
.L_x_10968:
        /* <DEDUP_REMOVED lines=14> */
.L_x_10974:
        /* <DEDUP_REMOVED lines=14> */
.L_x_10973:
[----:B------:R-:W-:Y:S05]  /*2bb0*/  BSYNC.RECONVERGENT B2 ;  /* 0x0000000000027941 */ /* 0x000fea0003800200 */
.L_x_10972:
[----:B------:R-:W-:-:S04]  /*2bc0*/  FMUL.FTZ R19, R21, 1.1920928955078125e-07 ;  /* 0x3400000015137820 */ /* 0x000fc80000410000 */
[----:B------:R-:W-:-:S07]  /*2bd0*/  FMUL.FTZ R19, R10, R19 ;  /* 0x000000130a137220 */ /* 0x000fce0000410000 */
.L_x_10967:
[----:B------:R-:W-:Y:S05]  /*2be0*/  BSYNC.RECONVERGENT B0 ;  /* 0x0000000000007941 */ /* 0x000fea0003800200 */
.L_x_10966:
        /* <DEDUP_REMOVED lines=21> */
.L_x_10965:
[----:B------:R-:W0:Y:S02]  /*2d40*/  MUFU.RCP R13, R13 ;  /* 0x0000000d000d7308 */ /* 0x000e240000001000 */
[----:B0-----:R-:W-:-:S07]  /*2d50*/  FMUL.FTZ R10, R13, R14 ;  /* 0x0000000e0d0a7220 */ /* 0x001fce0000410000 */
.L_x_10964:
[----:B------:R-:W-:Y:S05]  /*2d60*/  BSYNC.RECONVERGENT B1 ;  /* 0x0000000000017941 */ /* 0x000fea0003800200 */
.L_x_10963:
[----:B------:R-:W-:Y:S01]  /*2d70*/  VIADD R13, R17, 0x380 ;  /* 0x00000380110d7836 */ /* 0x000fe20000000000 */
[----:B------:R-:W-:Y:S04]  /*2d80*/  BSSY.RECONVERGENT B1, `(.L_x_10975) ;  /* 0x0000059000017945 */ /* 0x000fe80003800200 */
[----:B------:R-:W-:-:S13]  /*2d90*/  ISETP.GE.U32.AND P0, PT, R13, R16, PT ;  /* 0x000000100d00720c */ /* 0x000fda0003f06070 */
        /* <DEDUP_REMOVED lines=29> */
.L_x_10983:
[----:B------:R-:W-:Y:S01]  /*2f70*/  FSETP.GEU.FTZ.AND P0, PT, R15, -R20, PT ;  /* 0x800000140f00720b */ /* 0x000fe20003f1e000 */
[----:B------:R-:W-:-:S12]  /*2f80*/  FADD.FTZ R2, R2, -1 ;  /* 0xbf80000002027421 */ /* 0x000fd80000010000 */
[----:B------:R-:W-:-:S07]  /*2f90*/  @!P0 FADD.FTZ R2, R2, -1 ;  /* 0xbf80000002028421 */ /* 0x000fce0000010000 */
.L_x_10982:
[----:B------:R-:W-:Y:S05]  /*2fa0*/  BSYNC.RECONVERGENT B2 ;  /* 0x0000000000027941 */ /* 0x000fea0003800200 */
.L_x_10981:
[----:B------:R-:W-:Y:S01]  /*2fb0*/  FFMA.FTZ R11, -R20, R2, R11 ;  /* 0x00000002140b7223 */ /* 0x000fe2000001010b */
[----:B------:R-:W-:Y:S06]  /*2fc0*/  BRA `(.L_x_10979) ;  /* 0x0000000000707947 */ /* 0x000fec0003800000 */
.L_x_10980:
[----:B------:R-:W-:Y:S01]  /*2fd0*/  LOP3.LUT R20, R18, 0xff800000, RZ, 0xc0, !PT ;  /* 0xff80000012147812 */ /* 0x000fe200078ec0ff */
[----:B------:R-:W-:Y:S01]  /*2fe0*/  BSSY.RECONVERGENT B2, `(.L_x_10984) ;  /* 0x0000018000027945 */ /* 0x000fe20003800200 */
[----:B------:R-:W-:Y:S02]  /*2ff0*/  FSETP.GT.FTZ.AND P1, PT, |R12|, RZ, PT ;  /* 0x000000ff0c00720b */ /* 0x000fe40003f34200 */
[----:B------:R-:W-:Y:S01]  /*3000*/  ISETP.GT.U32.AND P2, PT, R11, 0x7f7fffff, PT ;  /* 0x7f7fffff0b00780c */ /* 0x000fe20003f44070 */
[----:B------:R-:W-:Y:S01]  /*3010*/  IMAD.IADD R15, R15, 0x1, -R20 ;  /* 0x000000010f0f7824 */ /* 0x000fe200078e0a14 */
[----:B------:R-:W-:-:S04]  /*3020*/  FSEL R11, R20, +QNAN , P1 ;  /* 0x7fffffff140b7808 */ /* 0x000fc80000800000 */
[----:B------:R-:W-:Y:S02]  /*3030*/  LOP3.LUT P0, R15, R15, 0xff800000, RZ, 0xc0, !PT ;  /* 0xff8000000f0f7812 */ /* 0x000fe4000780c0ff */
[----:B------:R-:W-:-:S11]  /*3040*/  FSEL R11, R11, +QNAN , !P2 ;  /* 0x7fffffff0b0b7808 */ /* 0x000fd60005000000 */
[----:B------:R-:W-:Y:S05]  /*3050*/  @!P0 BRA `(.L_x_10985) ;  /* 0x0000000000408947 */ /* 0x000fea0003800000 */
[----:B------:R-:W-:-:S04]  /*3060*/  LOP3.LUT R13, R18, 0x7fffff, RZ, 0xc0, !PT ;  /* 0x007fffff120d7812 */ /* 0x000fc800078ec0ff */
[----:B------:R-:W-:-:S04]  /*3070*/  LOP3.LUT R21, R13, 0x3f800000, RZ, 0xfc, !PT ;  /* 0x3f8000000d157812 */ /* 0x000fc800078efcff */
[----:B------:R0:W1:Y:S03]  /*3080*/  MUFU.RCP R20, R21 ;  /* 0x0000001500147308 */ /* 0x0000660000001000 */
.L_x_10986:
        /* <DEDUP_REMOVED lines=13> */
.L_x_10985:
[----:B------:R-:W-:Y:S05]  /*3160*/  BSYNC.RECONVERGENT B2 ;  /* 0x0000000000027941 */ /* 0x000fea0003800200 */
.L_x_10984:
[----:B------:R-:W-:-:S04]  /*3170*/  FMUL.FTZ R2, R2, 1.1920928955078125e-07 ;  /* 0x3400000002027820 */ /* 0x000fc80000410000 */
[----:B------:R-:W-:-:S07]  /*3180*/  FMUL.FTZ R11, R11, R2 ;  /* 0x000000020b0b7220 */ /* 0x000fce0000410000 */
.L_x_10979:
[----:B------:R-:W-:Y:S05]  /*3190*/  BSYNC.RECONVERGENT B0 ;  /* 0x0000000000007941 */ /* 0x000fea0003800200 */
.L_x_10978:
        /* <DEDUP_REMOVED lines=21> */
.L_x_10977:
[----:B------:R-:W0:Y:S02]  /*32f0*/  MUFU.RCP R11, R12 ;  /* 0x0000000c000b7308 */ /* 0x000e240000001000 */
[----:B0-----:R-:W-:-:S07]  /*3300*/  FMUL.FTZ R14, R11, R14 ;  /* 0x0000000e0b0e7220 */ /* 0x001fce0000410000 */
.L_x_10976:
[----:B------:R-:W-:Y:S05]  /*3310*/  BSYNC.RECONVERGENT B1 ;  /* 0x0000000000017941 */ /* 0x000fea0003800200 */
.L_x_10975:
        /* <DEDUP_REMOVED lines=9> */
[----:B------:R1:W-:Y:S07]  /*33b0*/  STG.E desc[UR4][R12.64], R3 ;  /* 0x000000030c007986 */ /* 0x0003ee000c101904 */
[----:B------:R-:W-:Y:S05]  /*33c0*/  @P0 BRA `(.L_x_10990) ;  /* 0x0000000000300947 */ /* 0x000fea0003800000 */
[----:B-1----:R-:W1:Y:S01]  /*33d0*/  LDC.64 R2, c[0x0][0x390] ;  /* 0x0000e400ff027b82 */ /* 0x002e620000000a00 */
[----:B------:R-:W-:Y:S01]  /*33e0*/  IMAD.IADD R5, R0, 0x1, R17 ;  /* 0x0000000100057824 */ /* 0x000fe200078e0211 */
[----:B------:R-:W-:-:S03]  /*33f0*/  IADD3 R17, PT, PT, R17, 0x80, RZ ;  /* 0x0000008011117810 */ /* 0x000fc60007ffe0ff */
[----:B-1----:R-:W-:-:S05]  /*3400*/  IMAD.WIDE.U32 R2, R5, 0x4, R2 ;  /* 0x0000000405027825 */ /* 0x002fca00078e0002 */
[----:B------:R1:W-:Y:S02]  /*3410*/  STG.E desc[UR4][R2.64], R4 ;  /* 0x0000000402007986 */ /* 0x0003e4000c101904 */
.L_x_10989:
[----:B------:R-:W-:-:S13]  /*3420*/  ISETP.GE.U32.AND P0, PT, R17, R16, PT ;  /* 0x000000101100720c */ /* 0x000fda0003f06070 */
[----:B------:R-:W-:Y:S05]  /*3430*/  @P0 BRA `(.L_x_10991) ;  /* 0x0000000000300947 */ /* 0x000fea0003800000 */
[----:B-1----:R-:W1:Y:S01]  /*3440*/  LDC.64 R2, c[0x0][0x390] ;  /* 0x0000e400ff027b82 */ /* 0x002e620000000a00 */
[----:B------:R-:W-:Y:S02]  /*3450*/  IMAD.IADD R5, R0, 0x1, R17 ;  /* 0x0000000100057824 */ /* 0x000fe400078e0211 */
[----:B------:R-:W-:Y:S02]  /*3460*/  VIADD R17, R17, 0x80 ;  /* 0x0000008011117836 */ /* 0x000fe40000000000 */
[----:B-1----:R-:W-:-:S05]  /*3470*/  IMAD.WIDE.U32 R2, R5, 0x4, R2 ;  /* 0x0000000405027825 */ /* 0x002fca00078e0002 */
[----:B------:R2:W-:Y:S02]  /*3480*/  STG.E desc[UR4][R2.64], R6 ;  /* 0x0000000602007986 */ /* 0x0005e4000c101904 */
.L_x_10990:
[----:B------:R-:W-:-:S13]  /*3490*/  ISETP.GE.U32.AND P0, PT, R17, R16, PT ;  /* 0x000000101100720c */ /* 0x000fda0003f06070 */
[----:B------:R-:W-:Y:S05]  /*34a0*/  @P0 BRA `(.L_x_10992) ;  /* 0x0000000000300947 */ /* 0x000fea0003800000 */
[----:B-12---:R-:W1:Y:S01]  /*34b0*/  LDC.64 R2, c[0x0][0x390] ;  /* 0x0000e400ff027b82 */ /* 0x006e620000000a00 */
[----:B------:R-:W-:Y:S01]  /*34c0*/  IADD3 R5, PT, PT, R0, R17, RZ ;  /* 0x0000001100057210 */ /* 0x000fe20007ffe0ff */
[----:B------:R-:W-:-:S04]  /*34d0*/  VIADD R17, R17, 0x80 ;  /* 0x0000008011117836 */ /* 0x000fc80000000000 */
[----:B-1----:R-:W-:-:S05]  /*34e0*/  IMAD.WIDE.U32 R2, R5, 0x4, R2 ;  /* 0x0000000405027825 */ /* 0x002fca00078e0002 */
[----:B------:R2:W-:Y:S02]  /*34f0*/  STG.E desc[UR4][R2.64], R7 ;  /* 0x0000000702007986 */ /* 0x0005e4000c101904 */
.L_x_10991:
[----:B------:R-:W-:-:S13]  /*3500*/  ISETP.GE.U32.AND P0, PT, R17, R16, PT ;  /* 0x000000101100720c */ /* 0x000fda0003f06070 */
[----:B------:R-:W-:Y:S05]  /*3510*/  @P0 BRA `(.L_x_10993) ;  /* 0x0000000000340947 */ /* 0x000fea0003800000 */
[----:B-12---:R-:W1:Y:S01]  /*3520*/  LDC.64 R2, c[0x0][0x390] ;  /* 0x0000e400ff027b82 */ /* 0x006e620000000a00 */
[----:B------:R-:W-:Y:S01]  /*3530*/  IMAD.IADD R5, R0, 0x1, R17 ;  /* 0x0000000100057824 */ /* 0x000fe200078e0211 */
[----:B------:R-:W-:-:S03]  /*3540*/  IADD3 R17, PT, PT, R17, 0x80, RZ ;  /* 0x0000008011117810 */ /* 0x000fc60007ffe0ff */
[----:B-1----:R-:W-:-:S05]  /*3550*/  IMAD.WIDE.U32 R2, R5, 0x4, R2 ;  /* 0x0000000405027825 */ /* 0x002fca00078e0002 */
[----:B------:R3:W-:Y:S02]  /*3560*/  STG.E desc[UR4][R2.64], R8 ;  /* 0x0000000802007986 */ /* 0x0007e4000c101904 */
.L_x_10992:
        /* <DEDUP_REMOVED lines=8> */
.L_x_10993:
[----:B------:R-:W-:Y:S05]  /*35f0*/  BSYNC.RELIABLE B1 ;  /* 0x0000000000017941 */ /* 0x000fea0003800100 */
.L_x_10988:
[----:B------:R-:W-:-:S13]  /*3600*/  ISETP.GE.U32.AND P0, PT, R17, R16, PT ;  /* 0x000000101100720c */ /* 0x000fda0003f06070 */
[----:B-123--:R-:W1:Y:S01]  /*3610*/  @!P0 LDC.64 R2, c[0x0][0x390] ;  /* 0x0000e400ff028b82 */ /* 0x00ee620000000a00 */
[----:B------:R-:W-:Y:S01]  /*3620*/  @!P0 IADD3 R5, PT, PT, R0, R17, RZ ;  /* 0x0000001100058210 */ /* 0x000fe20007ffe0ff */
[----:B------:R-:W-:-:S04]  /*3630*/  @!P0 VIADD R17, R17, 0x80 ;  /* 0x0000008011118836 */ /* 0x000fc80000000000 */
[----:B-1----:R-:W-:-:S05]  /*3640*/  @!P0 IMAD.WIDE.U32 R2, R5, 0x4, R2 ;  /* 0x0000000405028825 */ /* 0x002fca00078e0002 */
[----:B------:R4:W-:Y:S02]  /*3650*/  @!P0 STG.E desc[UR4][R2.64], R10 ;  /* 0x0000000a02008986 */ /* 0x0009e4000c101904 */
.L_x_10994:
[----:B------:R-:W-:Y:S05]  /*3660*/  BSYNC.RECONVERGENT B0 ;  /* 0x0000000000007941 */ /* 0x000fea0003800200 */
.L_x_10987:
        /* <DEDUP_REMOVED lines=8> */
.L_x_10892:
[----:B------:R-:W0:Y:S01]  /*36f0*/  S2R R12, SR_TID.X ;  /* 0x00000000000c7919 */ /* 0x000e220000002100 */
[----:B------:R-:W1:Y:S08]  /*3700*/  LDC.64 R2, c[0x0][0x398] ;  /* 0x0000e600ff027b82 */ /* 0x000e700000000a00 */
[----:B------:R-:W2:Y:S01]  /*3710*/  LDC R14, c[0x0][0x388] ;  /* 0x0000e200ff0e7b82 */ /* 0x000ea20000000800 */
[----:B-1----:R-:W-:-:S04]  /*3720*/  IMAD.WIDE.U32 R2, R0, 0x4, R2 ;  /* 0x0000000400027825 */ /* 0x002fc800078e0002 */
[----:B0-----:R-:W-:-:S05]  /*3730*/  IMAD.WIDE.U32 R18, R12, 0x8, R2 ;  /* 0x000000080c127825 */ /* 0x001fca00078e0002 */
[----:B------:R-:W3:Y:S04]  /*3740*/  LDG.E.64 R10, desc[UR4][R18.64] ;  /* 0x00000004120a7981 */ /* 0x000ee8000c1e1b00 */
[----:B------:R0:W5:Y:S04]  /*3750*/  LDG.E.64 R8, desc[UR4][R18.64+0x400] ;  /* 0x0004000412087981 */ /* 0x000168000c1e1b00 */
[----:B------:R0:W5:Y:S04]  /*3760*/  LDG.E.64 R6, desc[UR4][R18.64+0x800] ;  /* 0x0008000412067981 */ /* 0x000168000c1e1b00 */
[----:B------:R0:W5:Y:S01]  /*3770*/  LDG.E.64 R4, desc[UR4][R18.64+0xc00] ;  /* 0x000c000412047981 */ /* 0x000162000c1e1b00 */
[----:B--2---:R-:W-:Y:S01]  /*3780*/  FADD.FTZ R17, |R14|, -RZ ;  /* 0x800000ff0e117221 */ /* 0x004fe20000010200 */
[----:B------:R-:W-:Y:S04]  /*3790*/  BSSY.RECONVERGENT B1, `(.L_x_10995) ;  /* 0x000005b000017945 */ /* 0x000fe80003800200 */
[----:B------:R-:W-:-:S02]  /*37a0*/  LOP3.LUT R15, R17, 0x7fffff, RZ, 0xc0, !PT ;  /* 0x007fffff110f7812 */ /* 0x000fc400078ec0ff */
[----:B------:R-:W-:Y:S02]  /*37b0*/  IADD3 R13, PT, PT, R17, 0xb800000, RZ ;  /* 0x0b800000110d7810 */ /* 0x000fe40007ffe0ff */
[----:B------:R-:W-:Y:S02]  /*37c0*/  LOP3.LUT R15, R15, 0x3f800000, RZ, 0xfc, !PT ;  /* 0x3f8000000f0f7812 */ /* 0x000fe400078efcff */
[----:B---3--:R-:W-:-:S13]  /*37d0*/  FSETP.NEU.FTZ.AND P0, PT, R10, RZ, PT ;  /* 0x000000ff0a00720b */ /* 0x008fda0003f1d000 */
[----:B------:R-:W1:Y:S02]  /*37e0*/  @!P0 MUFU.RCP R3, R10 ;  /* 0x0000000a00038308 */ /* 0x000e640000001000 */
[----:B-1----:R-:W-:Y:S01]  /*37f0*/  @!P0 FMUL.FTZ R2, R3, R14 ;  /* 0x0000000e03028220 */ /* 0x002fe20000410000 */
[----:B0-----:R-:W-:Y:S06]  /*3800*/  @!P0 BRA `(.L_x_10996) ;  /* 0x00000004004c8947 */ /* 0x001fec0003800000 */
        /* <DEDUP_REMOVED lines=30> */
.L_x_11001:
[----:B------:R-:W-:Y:S05]  /*39f0*/  BSYNC.RECONVERGENT B2 ;  /* 0x0000000000027941 */ /* 0x000fea0003800200 */
.L_x_11000:
[----:B------:R-:W-:Y:S01]  /*3a00*/  FFMA.FTZ R3, -R2, R18, R17 ;  /* 0x0000001202037223 */ /* 0x000fe20000010111 */
[----:B------:R-:W-:Y:S06]  /*3a10*/  BRA `(.L_x_10998) ;  /* 0x0000000000787947 */ /* 0x000fec0003800000 */
.L_x_10999:
[----:B------:R-:W-:Y:S01]  /*3a20*/  LOP3.LUT R2, R16, 0xff800000, RZ, 0xc0, !PT ;  /* 0xff80000010027812 */ /* 0x000fe200078ec0ff */
[----:B------:R-:W-:Y:S01]  /*3a30*/  BSSY.RECONVERGENT B2, `(.L_x_11002) ;  /* 0x000001a000027945 */ /* 0x000fe20003800200 */
[----:B------:R-:W-:Y:S01]  /*3a40*/  FSETP.GT.FTZ.AND P1, PT, |R10|, RZ, PT ;  /* 0x000000ff0a00720b */ /* 0x000fe20003f34200 */
[----:B------:R-:W-:Y:S01]  /*3a50*/  IMAD.MOV.U32 R19, RZ, RZ, R15 ;  /* 0x000000ffff137224 */ /* 0x000fe200078e000f */
[----:B------:R-:W-:Y:S01]  /*3a60*/  ISETP.GT.U32.AND P2, PT, R17, 0x7f7fffff, PT ;  /* 0x7f7fffff1100780c */ /* 0x000fe20003f44070 */
[----:B------:R-:W-:Y:S01]  /*3a70*/  IMAD.IADD R3, R13, 0x1, -R2 ;  /* 0x000000010d037824 */ /* 0x000fe200078e0a02 */
[----:B------:R-:W-:-:S04]  /*3a80*/  FSEL R2, R2, +QNAN , P1 ;  /* 0x7fffffff02027808 */ /* 0x000fc80000800000 */
[----:B------:R-:W-:Y:S02]  /*3a90*/  LOP3.LUT P0, R18, R3, 0xff800000, RZ, 0xc0, !PT ;  /* 0xff80000003127812 */ /* 0x000fe4000780c0ff */
[----:B------:R-:W-:-:S11]  /*3aa0*/  FSEL R2, R2, +QNAN , !P2 ;  /* 0x7fffffff02027808 */ /* 0x000fd60005000000 */
[----:B------:R-:W-:Y:S05]  /*3ab0*/  @!P0 BRA `(.L_x_11003) ;  /* 0x0000000000448947 */ /* 0x000fea0003800000 */
[----:B------:R-:W-:Y:S02]  /*3ac0*/  LOP3.LUT R3, R16, 0x7fffff, RZ, 0xc0, !PT ;  /* 0x007fffff10037812 */ /* 0x000fe400078ec0ff */
[----:B------:R-:W-:Y:S02]  /*3ad0*/  MOV R19, R15 ;  /* 0x0000000f00137202 */ /* 0x000fe40000000f00 */
[----:B------:R-:W-:-:S04]  /*3ae0*/  LOP3.LUT R3, R3, 0x3f800000, RZ, 0xfc, !PT ;  /* 0x3f80000003037812 */ /* 0x000fc800078efcff */
[----:B------:R0:W1:Y:S03]  /*3af0*/  MUFU.RCP R16, R3 ;  /* 0x0000000300107308 */ /* 0x0000660000001000 */
.L_x_11004:
        /* <DEDUP_REMOVED lines=13> */
.L_x_11003:
[----:B------:R-:W-:Y:S05]  /*3bd0*/  BSYNC.RECONVERGENT B2 ;  /* 0x0000000000027941 */ /* 0x000fea0003800200 */
.L_x_11002:
[----:B0-----:R-:W-:-:S04]  /*3be0*/  FMUL.FTZ R3, R19, 1.1920928955078125e-07 ;  /* 0x3400000013037820 */ /* 0x001fc80000410000 */
[----:B------:R-:W-:-:S07]  /*3bf0*/  FMUL.FTZ R3, R2, R3 ;  /* 0x0000000302037220 */ /* 0x000fce0000410000 */
.L_x_10998:
[----:B------:R-:W-:Y:S05]  /*3c00*/  BSYNC.RECONVERGENT B0 ;  /* 0x0000000000007941 */ /* 0x000fea0003800200 */
.L_x_10997:
        /* <DEDUP_REMOVED lines=19> */
.L_x_10996:
[----:B------:R-:W-:Y:S05]  /*3d40*/  BSYNC.RECONVERGENT B1 ;  /* 0x0000000000017941 */ /* 0x000fea0003800200 */
.L_x_10995:
[----:B------:R-:W-:Y:S01]  /*3d50*/  FSETP.NEU.FTZ.AND P0, PT, R11, RZ, PT ;  /* 0x000000ff0b00720b */ /* 0x000fe20003f1d000 */
[----:B------:R-:W-:-:S12]  /*3d60*/  BSSY.RECONVERGENT B1, `(.L_x_11005) ;  /* 0x0000059000017945 */ /* 0x000fd80003800200 */
        /* <DEDUP_REMOVED lines=28> */
.L_x_11012:
[----:B------:R-:W-:Y:S01]  /*3f30*/  FSETP.GEU.FTZ.AND P0, PT, R16, -R10, PT ;  /* 0x8000000a1000720b */ /* 0x000fe20003f1e000 */
[----:B------:R-:W-:-:S12]  /*3f40*/  FADD.FTZ R18, R18, -1 ;  /* 0xbf80000012127421 */ /* 0x000fd80000010000 */
[----:B------:R-:W-:-:S07]  /*3f50*/  @!P0 FADD.FTZ R18, R18, -1 ;  /* 0xbf80000012128421 */ /* 0x000fce0000010000 */
.L_x_11011:
[----:B------:R-:W-:Y:S05]  /*3f60*/  BSYNC.RECONVERGENT B2 ;  /* 0x0000000000027941 */ /* 0x000fea0003800200 */
.L_x_11010:
[----:B------:R-:W-:Y:S01]  /*3f70*/  FFMA.FTZ R3, -R10, R18, R17 ;  /* 0x000000120a037223 */ /* 0x000fe20000010111 */
[----:B------:R-:W-:Y:S06]  /*3f80*/  BRA `(.L_x_11008) ;  /* 0x0000000000787947 */ /* 0x000fec0003800000 */
.L_x_11009:
        /* <DEDUP_REMOVED lines=10> */
[----:B------:R-:W-:Y:S02]  /*4030*/  LOP3.LUT R10, R10, 0x7fffff, RZ, 0xc0, !PT ;  /* 0x007fffff0a0a7812 */ /* 0x000fe400078ec0ff */
[----:B------:R-:W-:Y:S02]  /*4040*/  MOV R19, R15 ;  /* 0x0000000f00137202 */ /* 0x000fe40000000f00 */
[----:B------:R-:W-:-:S04]  /*4050*/  LOP3.LUT R10, R10, 0x3f800000, RZ, 0xfc, !PT ;  /* 0x3f8000000a0a7812 */ /* 0x000fc800078efcff */
[----:B------:R0:W1:Y:S03]  /*4060*/  MUFU.RCP R16, R10 ;  /* 0x0000000a00107308 */ /* 0x0000660000001000 */
.L_x_11015:
        /* <DEDUP_REMOVED lines=13> */
.L_x_11014:
[----:B------:R-:W-:Y:S05]  /*4140*/  BSYNC.RECONVERGENT B2 ;  /* 0x0000000000027941 */ /* 0x000fea0003800200 */
.L_x_11013:
[----:B0-----:R-:W-:-:S04]  /*4150*/  FMUL.FTZ R10, R19, 1.1920928955078125e-07 ;  /* 0x34000000130a7820 */ /* 0x001fc80000410000 */
[----:B------:R-:W-:-:S07]  /*4160*/  FMUL.FTZ R3, R3, R10 ;  /* 0x0000000a03037220 */ /* 0x000fce0000410000 */
.L_x_11008:
[----:B------:R-:W-:Y:S05]  /*4170*/  BSYNC.RECONVERGENT B0 ;  /* 0x0000000000007941 */ /* 0x000fea0003800200 */
.L_x_11007:
        /* <DEDUP_REMOVED lines=21> */
.L_x_11006:
[----:B------:R-:W0:Y:S02]  /*42d0*/  MUFU.RCP R3, R11 ;  /* 0x0000000b00037308 */ /* 0x000e240000001000 */
[----:B0-----:R-:W-:-:S07]  /*42e0*/  FMUL.FTZ R3, R3, R14 ;  /* 0x0000000e03037220 */ /* 0x001fce0000410000 */
.L_x_11016:
[----:B------:R-:W-:Y:S05]  /*42f0*/  BSYNC.RECONVERGENT B1 ;  /* 0x0000000000017941 */ /* 0x000fea0003800200 */
.L_x_11005:
[----:B-----5:R-:W-:Y:S01]  /*4300*/  FSETP.NEU.FTZ.AND P0, PT, R8, RZ, PT ;  /* 0x000000ff0800720b */ /* 0x020fe20003f1d000 */
[----:B------:R-:W-:-:S12]  /*4310*/  BSSY.RECONVERGENT B1, `(.L_x_11017) ;  /* 0x0000059000017945 */ /* 0x000fd80003800200 */
        /* <DEDUP_REMOVED lines=28> */
.L_x_11024:
[----:B------:R-:W-:Y:S01]  /*44e0*/  FSETP.GEU.FTZ.AND P0, PT, R19, -R10, PT ;  /* 0x8000000a1300720b */ /* 0x000fe20003f1e000 */
[----:B------:R-:W-:-:S12]  /*44f0*/  FADD.FTZ R18, R18, -1 ;  /* 0xbf80000012127421 */ /* 0x000fd80000010000 */
[----:B------:R-:W-:-:S07]  /*4500*/  @!P0 FADD.FTZ R18, R18, -1 ;  /* 0xbf80000012128421 */ /* 0x000fce0000010000 */
.L_x_11023:
[----:B------:R-:W-:Y:S05]  /*4510*/  BSYNC.RECONVERGENT B2 ;  /* 0x0000000000027941 */ /* 0x000fea0003800200 */
.L_x_11022:
[----:B------:R-:W-:Y:S01]  /*4520*/  FFMA.FTZ R11, -R10, R18, R17 ;  /* 0x000000120a0b7223 */ /* 0x000fe20000010111 */
[----:B------:R-:W-:Y:S06]  /*4530*/  BRA `(.L_x_11020) ;  /* 0x0000000000787947 */ /* 0x000fec0003800000 */
.L_x_11021:
[----:B------:R-:W-:Y:S01]  /*4540*/  LOP3.LUT R10, R16, 0xff800000, RZ, 0xc0, !PT ;  /* 0xff800000100a7812 */ /* 0x000fe200078ec0ff */
[----:B------:R-:W-:Y:S01]  /*4550*/  BSSY.RECONVERGENT B2, `(.L_x_11025) ;  /* 0x000001a000027945 */ /* 0x000fe20003800200 */
[----:B------:R-:W-:Y:S02]  /*4560*/  FSETP.GT.FTZ.AND P1, PT, |R8|, RZ, PT ;  /* 0x000000ff0800720b */ /* 0x000fe40003f34200 */
[----:B------:R-:W-:Y:S01]  /*4570*/  ISETP.GT.U32.AND P2, PT, R17, 0x7f7fffff, PT ;  /* 0x7f7fffff1100780c */ /* 0x000fe20003f44070 */
[----:B------:R-:W-:Y:S01]  /*4580*/  IMAD.IADD R11, R13, 0x1, -R10 ;  /* 0x000000010d0b7824 */ /* 0x000fe200078e0a0a */
[----:B------:R-:W-:Y:S02]  /*4590*/  FSEL R10, R10, +QNAN , P1 ;  /* 0x7fffffff0a0a7808 */ /* 0x000fe40000800000 */
[----:B------:R-:W-:Y:S02]  /*45a0*/  MOV R19, R15 ;  /* 0x0000000f00137202 */ /* 0x000fe40000000f00 */
[----:B------:R-:W-:-:S02]  /*45b0*/  LOP3.LUT P0, R18, R11, 0xff800000, RZ, 0xc0, !PT ;  /* 0xff8000000b127812 */ /* 0x000fc4000780c0ff */
[----:B------:R-:W-:-:S11]  /*45c0*/  FSEL R10, R10, +QNAN , !P2 ;  /* 0x7fffffff0a0a7808 */ /* 0x000fd60005000000 */
[----:B------:R-:W-:Y:S05]  /*45d0*/  @!P0 BRA `(.L_x_11026) ;  /* 0x0000000000448947 */ /* 0x000fea0003800000 */
[----:B------:R-:W-:Y:S01]  /*45e0*/  LOP3.LUT R11, R16, 0x7fffff, RZ, 0xc0, !PT ;  /* 0x007fffff100b7812 */ /* 0x000fe200078ec0ff */
[----:B------:R-:W-:-:S03]  /*45f0*/  IMAD.MOV.U32 R19, RZ, RZ, R15 ;  /* 0x000000ffff137224 */ /* 0x000fc600078e000f */
[----:B------:R-:W-:-:S04]  /*4600*/  LOP3.LUT R11, R11, 0x3f800000, RZ, 0xfc, !PT ;  /* 0x3f8000000b0b7812 */ /* 0x000fc800078efcff */
[----:B------:R0:W1:Y:S03]  /*4610*/  MUFU.RCP R16, R11 ;  /* 0x0000000b00107308 */ /* 0x0000660000001000 */
.L_x_11027:
        /* <DEDUP_REMOVED lines=13> */
.L_x_11026:
[----:B------:R-:W-:Y:S05]  /*46f0*/  BSYNC.RECONVERGENT B2 ;  /* 0x0000000000027941 */ /* 0x000fea0003800200 */
.L_x_11025:
[----:B0-----:R-:W-:-:S04]  /*4700*/  FMUL.FTZ R11, R19, 1.1920928955078125e-07 ;  /* 0x34000000130b7820 */ /* 0x001fc80000410000 */
[----:B------:R-:W-:-:S07]  /*4710*/  FMUL.FTZ R11, R10, R11 ;  /* 0x0000000b0a0b7220 */ /* 0x000fce0000410000 */
.L_x_11020:
[----:B------:R-:W-:Y:S05]  /*4720*/  BSYNC.RECONVERGENT B0 ;  /* 0x0000000000007941 */ /* 0x000fea0003800200 */
.L_x_11019:
        /* <DEDUP_REMOVED lines=21> */
.L_x_11018:
[----:B------:R-:W0:Y:S02]  /*4880*/  MUFU.RCP R11, R8 ;  /* 0x00000008000b7308 */ /* 0x000e240000001000 */
[----:B0-----:R-:W-:-:S07]  /*4890*/  FMUL.FTZ R10, R11, R14 ;  /* 0x0000000e0b0a7220 */ /* 0x001fce0000410000 */
.L_x_11028:
[----:B------:R-:W-:Y:S05]  /*48a0*/  BSYNC.RECONVERGENT B1 ;  /* 0x0000000000017941 */ /* 0x000fea0003800200 */
.L_x_11017:
[----:B------:R-:W-:Y:S01]  /*48b0*/  FSETP.NEU.FTZ.AND P0, PT, R9, RZ, PT ;  /* 0x000000ff0900720b */ /* 0x000fe20003f1d000 */
        /* <DEDUP_REMOVED lines=29> */
.L_x_11036:
[----:B------:R-:W-:Y:S01]  /*4a90*/  FSETP.GEU.FTZ.AND P0, PT, R16, -R8, PT ;  /* 0x800000081000720b */ /* 0x000fe20003f1e000 */
[----:B------:R-:W-:-:S12]  /*4aa0*/  FADD.FTZ R18, R18, -1 ;  /* 0xbf80000012127421 */ /* 0x000fd80000010000 */
[----:B------:R-:W-:-:S07]  /*4ab0*/  @!P0 FADD.FTZ R18, R18, -1 ;  /* 0xbf80000012128421 */ /* 0x000fce0000010000 */
.L_x_11035:
[----:B------:R-:W-:Y:S05]  /*4ac0*/  BSYNC.RECONVERGENT B2 ;  /* 0x0000000000027941 */ /* 0x000fea0003800200 */
.L_x_11034:
[----:B------:R-:W-:Y:S01]  /*4ad0*/  FFMA.FTZ R11, -R8, R18, R17 ;  /* 0x00000012080b7223 */ /* 0x000fe20000010111 */
[----:B------:R-:W-:Y:S06]  /*4ae0*/  BRA `(.L_x_11032) ;  /* 0x0000000000787947 */ /* 0x000fec0003800000 */
.L_x_11033:
        /* <DEDUP_REMOVED lines=14> */
.L_x_11039:
        /* <DEDUP_REMOVED lines=13> */
.L_x_11038:
[----:B------:R-:W-:Y:S05]  /*4ca0*/  BSYNC.RECONVERGENT B2 ;  /* 0x0000000000027941 */ /* 0x000fea0003800200 */
.L_x_11037:
[----:B0-----:R-:W-:-:S04]  /*4cb0*/  FMUL.FTZ R11, R19, 1.1920928955078125e-07 ;  /* 0x34000000130b7820 */ /* 0x001fc80000410000 */
[----:B------:R-:W-:-:S07]  /*4cc0*/  FMUL.FTZ R11, R8, R11 ;  /* 0x0000000b080b7220 */ /* 0x000fce0000410000 */
.L_x_11032:
[----:B------:R-:W-:Y:S05]  /*4cd0*/  BSYNC.RECONVERGENT B0 ;  /* 0x0000000000007941 */ /* 0x000fea0003800200 */
.L_x_11031:
        /* <DEDUP_REMOVED lines=21> */
.L_x_11030:
[----:B------:R-:W0:Y:S02]  /*4e30*/  MUFU.RCP R9, R9 ;  /* 0x0000000900097308 */ /* 0x000e240000001000 */
[----:B0-----:R-:W-:-:S07]  /*4e40*/  FMUL.FTZ R11, R9, R14 ;  /* 0x0000000e090b7220 */ /* 0x001fce0000410000 */
.L_x_11040:
[----:B------:R-:W-:Y:S05]  /*4e50*/  BSYNC.RECONVERGENT B1 ;  /* 0x0000000000017941 */ /* 0x000fea0003800200 */
.L_x_11029:
        /* <DEDUP_REMOVED lines=30> */
.L_x_11048:
[----:B------:R-:W-:Y:S01]  /*5040*/  FSETP.GEU.FTZ.AND P0, PT, R19, -R8, PT ;  /* 0x800000081300720b */ /* 0x000fe20003f1e000 */
[----:B------:R-:W-:-:S12]  /*5050*/  FADD.FTZ R18, R18, -1 ;  /* 0xbf80000012127421 */ /* 0x000fd80000010000 */
[----:B------:R-:W-:-:S07]  /*5060*/  @!P0 FADD.FTZ R18, R18, -1 ;  /* 0xbf80000012128421 */ /* 0x000fce0000010000 */
.L_x_11047:
[----:B------:R-:W-:Y:S05]  /*5070*/  BSYNC.RECONVERGENT B2 ;  /* 0x0000000000027941 */ /* 0x000fea0003800200 */
.L_x_11046:
[----:B------:R-:W-:Y:S01]  /*5080*/  FFMA.FTZ R9, -R8, R18, R17 ;  /* 0x0000001208097223 */ /* 0x000fe20000010111 */
[----:B------:R-:W-:Y:S06]  /*5090*/  BRA `(.L_x_11044) ;  /* 0x0000000000787947 */ /* 0x000fec0003800000 */
.L_x_11045:
        /* <DEDUP_REMOVED lines=14> */
.L_x_11051:
        /* <DEDUP_REMOVED lines=13> */
.L_x_11050:
[----:B------:R-:W-:Y:S05]  /*5250*/  BSYNC.RECONVERGENT B2 ;  /* 0x0000000000027941 */ /* 0x000fea0003800200 */
.L_x_11049:
[----:B0-----:R-:W-:-:S04]  /*5260*/  FMUL.FTZ R9, R19, 1.1920928955078125e-07 ;  /* 0x3400000013097820 */ /* 0x001fc80000410000 */
[----:B------:R-:W-:-:S07]  /*5270*/  FMUL.FTZ R9, R8, R9 ;  /* 0x0000000908097220 */ /* 0x000fce0000410000 */
.L_x_11044:
[----:B------:R-:W-:Y:S05]  /*5280*/  BSYNC.RECONVERGENT B0 ;  /* 0x0000000000007941 */ /* 0x000fea0003800200 */
.L_x_11043:
        /* <DEDUP_REMOVED lines=21> */
.L_x_11042:
[----:B------:R-:W0:Y:S02]  /*53e0*/  MUFU.RCP R9, R6 ;  /* 0x0000000600097308 */ /* 0x000e240000001000 */
[----:B0-----:R-:W-:-:S07]  /*53f0*/  FMUL.FTZ R8, R9, R14 ;  /* 0x0000000e09087220 */ /* 0x001fce0000410000 */
.L_x_11052:
[----:B------:R-:W-:Y:S05]  /*5400*/  BSYNC.RECONVERGENT B1 ;  /* 0x0000000000017941 */ /* 0x000fea0003800200 */
.L_x_11041:
        /* <DEDUP_REMOVED lines=30> */
.L_x_11060:
[----:B------:R-:W-:Y:S01]  /*55f0*/  FSETP.GEU.FTZ.AND P0, PT, R16, -R6, PT ;  /* 0x800000061000720b */ /* 0x000fe20003f1e000 */
[----:B------:R-:W-:-:S12]  /*5600*/  FADD.FTZ R18, R18, -1 ;  /* 0xbf80000012127421 */ /* 0x000fd80000010000 */
[----:B------:R-:W-:-:S07]  /*5610*/  @!P0 FADD.FTZ R18, R18, -1 ;  /* 0xbf80000012128421 */ /* 0x000fce0000010000 */
.L_x_11059:
[----:B------:R-:W-:Y:S05]  /*5620*/  BSYNC.RECONVERGENT B2 ;  /* 0x0000000000027941 */ /* 0x000fea0003800200 */
.L_x_11058:
[----:B------:R-:W-:Y:S01]  /*5630*/  FFMA.FTZ R9, -R6, R18, R17 ;  /* 0x0000001206097223 */ /* 0x000fe20000010111 */
[----:B------:R-:W-:Y:S06]  /*5640*/  BRA `(.L_x_11056) ;  /* 0x0000000000787947 */ /* 0x000fec0003800000 */
.L_x_11057:
        /* <DEDUP_REMOVED lines=14> */
.L_x_11063:
        /* <DEDUP_REMOVED lines=13> */
.L_x_11062:
[----:B------:R-:W-:Y:S05]  /*5800*/  BSYNC.RECONVERGENT B2 ;  /* 0x0000000000027941 */ /* 0x000fea0003800200 */
.L_x_11061:
[----:B0-----:R-:W-:-:S04]  /*5810*/  FMUL.FTZ R9, R19, 1.1920928955078125e-07 ;  /* 0x3400000013097820 */ /* 0x001fc80000410000 */
[----:B------:R-:W-:-:S07]  /*5820*/  FMUL.FTZ R9, R6, R9 ;  /* 0x0000000906097220 */ /* 0x000fce0000410000 */
.L_x_11056:
[----:B------:R-:W-:Y:S05]  /*5830*/  BSYNC.RECONVERGENT B0 ;  /* 0x0000000000007941 */ /* 0x000fea0003800200 */
.L_x_11055:
        /* <DEDUP_REMOVED lines=21> */
.L_x_11054:
[----:B------:R-:W0:Y:S02]  /*5990*/  MUFU.RCP R7, R7 ;  /* 0x0000000700077308 */ /* 0x000e240000001000 */
[----:B0-----:R-:W-:-:S07]  /*59a0*/  FMUL.FTZ R9, R7, R14 ;  /* 0x0000000e07097220 */ /* 0x001fce0000410000 */
.L_x_11064:
[----:B------:R-:W-:Y:S05]  /*59b0*/  BSYNC.RECONVERGENT B1 ;  /* 0x0000000000017941 */ /* 0x000fea0003800200 */
.L_x_11053:
        /* <DEDUP_REMOVED lines=30> */
.L_x_11072:
[----:B------:R-:W-:Y:S01]  /*5ba0*/  FSETP.GEU.FTZ.AND P0, PT, R19, -R6, PT ;  /* 0x800000061300720b */ /* 0x000fe20003f1e000 */
[----:B------:R-:W-:-:S12]  /*5bb0*/  FADD.FTZ R18, R18, -1 ;  /* 0xbf80000012127421 */ /* 0x000fd80000010000 */
[----:B------:R-:W-:-:S07]  /*5bc0*/  @!P0 FADD.FTZ R18, R18, -1 ;  /* 0xbf80000012128421 */ /* 0x000fce0000010000 */
.L_x_11071:
[----:B------:R-:W-:Y:S05]  /*5bd0*/  BSYNC.RECONVERGENT B2 ;  /* 0x0000000000027941 */ /* 0x000fea0003800200 */
.L_x_11070:
[----:B------:R-:W-:Y:S01]  /*5be0*/  FFMA.FTZ R7, -R6, R18, R17 ;  /* 0x0000001206077223 */ /* 0x000fe20000010111 */
[----:B------:R-:W-:Y:S06]  /*5bf0*/  BRA `(.L_x_11068) ;  /* 0x0000000000787947 */ /* 0x000fec0003800000 */
.L_x_11069:
        /* <DEDUP_REMOVED lines=14> */
.L_x_11075:
        /* <DEDUP_REMOVED lines=13> */
.L_x_11074:
[----:B------:R-:W-:Y:S05]  /*5db0*/  BSYNC.RECONVERGENT B2 ;  /* 0x0000000000027941 */ /* 0x000fea0003800200 */
.L_x_11073:
[----:B0-----:R-:W-:-:S04]  /*5dc0*/  FMUL.FTZ R7, R19, 1.1920928955078125e-07 ;  /* 0x3400000013077820 */ /* 0x001fc80000410000 */
[----:B------:R-:W-:-:S07]  /*5dd0*/  FMUL.FTZ R7, R6, R7 ;  /* 0x0000000706077220 */ /* 0x000fce0000410000 */
.L_x_11068:
[----:B------:R-:W-:Y:S05]  /*5de0*/  BSYNC.RECONVERGENT B0 ;  /* 0x0000000000007941 */ /* 0x000fea0003800200 */
.L_x_11067:
        /* <DEDUP_REMOVED lines=21> */
.L_x_11066:
[----:B------:R-:W0:Y:S02]  /*5f40*/  MUFU.RCP R7, R4 ;  /* 0x0000000400077308 */ /* 0x000e240000001000 */
[----:B0-----:R-:W-:-:S07]  /*5f50*/  FMUL.FTZ R6, R7, R14 ;  /* 0x0000000e07067220 */ /* 0x001fce0000410000 */
.L_x_11076:
[----:B------:R-:W-:Y:S05]  /*5f60*/  BSYNC.RECONVERGENT B1 ;  /* 0x0000000000017941 */ /* 0x000fea0003800200 */
.L_x_11065:
[----:B------:R-:W-:Y:S01]  /*5f70*/  FSETP.NEU.FTZ.AND P0, PT, R5, RZ, PT ;  /* 0x000000ff0500720b */ /* 0x000fe20003f1d000 */
[----:B------:R-:W-:-:S12]  /*5f80*/  BSSY.RECONVERGENT B1, `(.L_x_11077) ;  /* 0x0000056000017945 */ /* 0x000fd80003800200 */
        /* <DEDUP_REMOVED lines=27> */
.L_x_11084:
[----:B------:R-:W-:Y:S01]  /*6140*/  FSETP.GEU.FTZ.AND P0, PT, R16, -R4, PT ;  /* 0x800000041000720b */ /* 0x000fe20003f1e000 */
[----:B------:R-:W-:-:S12]  /*6150*/  FADD.FTZ R18, R18, -1 ;  /* 0xbf80000012127421 */ /* 0x000fd80000010000 */
[----:B------:R-:W-:-:S07]  /*6160*/  @!P0 FADD.FTZ R18, R18, -1 ;  /* 0xbf80000012128421 */ /* 0x000fce0000010000 */
.L_x_11083:
[----:B------:R-:W-:Y:S05]  /*6170*/  BSYNC.RECONVERGENT B2 ;  /* 0x0000000000027941 */ /* 0x000fea0003800200 */
.L_x_11082:
[----:B------:R-:W-:Y:S01]  /*6180*/  FFMA.FTZ R17, -R4, R18, R17 ;  /* 0x0000001204117223 */ /* 0x000fe20000010111 */
[----:B------:R-:W-:Y:S06]  /*6190*/  BRA `(.L_x_11080) ;  /* 0x0000000000707947 */ /* 0x000fec0003800000 */
.L_x_11081:
        /* <DEDUP_REMOVED lines=12> */
.L_x_11087:
        /* <DEDUP_REMOVED lines=13> */
.L_x_11086:
[----:B------:R-:W-:Y:S05]  /*6330*/  BSYNC.RECONVERGENT B2 ;  /* 0x0000000000027941 */ /* 0x000fea0003800200 */
.L_x_11085:
[----:B0-----:R-:W-:-:S04]  /*6340*/  FMUL.FTZ R4, R15, 1.1920928955078125e-07 ;  /* 0x340000000f047820 */ /* 0x001fc80000410000 */
[----:B------:R-:W-:-:S07]  /*6350*/  FMUL.FTZ R17, R19, R4 ;  /* 0x0000000413117220 */ /* 0x000fce0000410000 */
.L_x_11080:
[----:B------:R-:W-:Y:S05]  /*6360*/  BSYNC.RECONVERGENT B0 ;  /* 0x0000000000007941 */ /* 0x000fea0003800200 */
.L_x_11079:
        /* <DEDUP_REMOVED lines=21> */
.L_x_11078:
[----:B------:R-:W0:Y:S02]  /*64c0*/  MUFU.RCP R5, R5 ;  /* 0x0000000500057308 */ /* 0x000e240000001000 */
[----:B0-----:R-:W-:-:S07]  /*64d0*/  FMUL.FTZ R7, R5, R14 ;  /* 0x0000000e05077220 */ /* 0x001fce0000410000 */
.L_x_11088:
[----:B------:R-:W-:Y:S05]  /*64e0*/  BSYNC.RECONVERGENT B1 ;  /* 0x0000000000017941 */ /* 0x000fea0003800200 */
.L_x_11077:
[----:B------:R-:W0:Y:S02]  /*64f0*/  LDC.64 R4, c[0x0][0x390] ;  /* 0x0000e400ff047b82 */ /* 0x000e240000000a00 */
[----:B0-----:R-:W-:-:S04]  /*6500*/  IMAD.WIDE.U32 R4, R0, 0x4, R4 ;  /* 0x0000000400047825 */ /* 0x001fc800078e0004 */
[----:B------:R-:W-:-:S05]  /*6510*/  IMAD.WIDE.U32 R4, R12, 0x8, R4 ;  /* 0x000000080c047825 */ /* 0x000fca00078e0004 */
[----:B------:R-:W-:Y:S04]  /*6520*/  STG.E.64 desc[UR4][R4.64], R2 ;  /* 0x0000000204007986 */ /* 0x000fe8000c101b04 */
[----:B------:R-:W-:Y:S04]  /*6530*/  STG.E.64 desc[UR4][R4.64+0x400], R10 ;  /* 0x0004000a04007986 */ /* 0x000fe8000c101b04 */
[----:B------:R-:W-:Y:S04]  /*6540*/  STG.E.64 desc[UR4][R4.64+0x800], R8 ;  /* 0x0008000804007986 */ /* 0x000fe8000c101b04 */
[----:B------:R-:W-:Y:S01]  /*6550*/  STG.E.64 desc[UR4][R4.64+0xc00], R6 ;  /* 0x000c000604007986 */ /* 0x000fe2000c101b04 */
[----:B------:R-:W-:Y:S05]  /*6560*/  EXIT ;  /* 0x000000000000794d */ /* 0x000fea0003800000 */
.L_x_11089:
        /* <DEDUP_REMOVED lines=9> */
.L_x_32883:


//--------------------- .text._ZN2at6native29vectorized_elementwise_kernelILi4ENS0_13AUnaryFunctorIfffZZZNS0_15binary_internal21div_floor_kernel_cudaERNS_18TensorIteratorBaseEENKUlvE1_clEvENKUlvE0_clEvEUlffE_EESt5arrayIPcLm2EEEEviT0_T1_ --------------------------
	.section	.text._ZN2at6native29vectorized_elementwise_kernelILi4ENS0_13AUnaryFunctorIfffZZZNS0_15binary_internal21div_floor_kernel_cudaERNS_18TensorIteratorBaseEENKUlvE1_clEvENKUlvE0_clEvEUlffE_EESt5arrayIPcLm2EEEEviT0_T1_,"ax",@progbits
	.align	128
        .global         _ZN2at6native29vectorized_elementwise_kernelILi4ENS0_13AUnaryFunctorIfffZZZNS0_15binary_internal21div_floor_kernel_cudaERNS_18TensorIteratorBaseEENKUlvE1_clEvENKUlvE0_clEvEUlffE_EESt5arrayIPcLm2EEEEviT0_T1_
        .type           _ZN2at6native29vectorized_elementwise_kernelILi4ENS0_13AUnaryFunctorIfffZZZNS0_15binary_internal21div_floor_kernel_cudaERNS_18TensorIteratorBaseEENKUlvE1_clEvENKUlvE0_clEvEUlffE_EESt5arrayIPcLm2EEEEviT0_T1_,@function
        .size           _ZN2at6native29vectorized_elementwise_kernelILi4ENS0_13AUnaryFunctorIfffZZZNS0_15binary_internal21div_floor_kernel_cudaERNS_18TensorIteratorBaseEENKUlvE1_clEvENKUlvE0_clEvEUlffE_EESt5arrayIPcLm2EEEEviT0_T1_,(.L_x_32884 - _ZN2at6native29vectorized_elementwise_kernelILi4ENS0_13AUnaryFunctorIfffZZZNS0_15binary_internal21div_floor_kernel_cudaERNS_18TensorIteratorBaseEENKUlvE1_clEvENKUlvE0_clEvEUlffE_EESt5arrayIPcLm2EEEEviT0_T1_)
        .other          _ZN2at6native29vectorized_elementwise_kernelILi4ENS0_13AUnaryFunctorIfffZZZNS0_15binary_internal21div_floor_kernel_cudaERNS_18TensorIteratorBaseEENKUlvE1_clEvENKUlvE0_clEvEUlffE_EESt5arrayIPcLm2EEEEviT0_T1_,@"STO_CUDA_ENTRY STV_DEFAULT"
_ZN2at6native29vectorized_elementwise_kernelILi4ENS0_13AUnaryFunctorIfffZZZNS0_15binary_internal21div_floor_kernel_cudaERNS_18TensorIteratorBaseEENKUlvE1_clEvENKUlvE0_clEvEUlffE_EESt5arrayIPcLm2EEEEviT0_T1_:
.text._ZN2at6native29vectorized_elementwise_kernelILi4ENS0_13AUnaryFunctorIfffZZZNS0_15binary_internal21div_floor_kernel_cudaERNS_18TensorIteratorBaseEENKUlvE1_clEvENKUlvE0_clEvEUlffE_EESt5arrayIPcLm2EEEEviT0_T1_:
        /* <DEDUP_REMOVED lines=104> */
.L_x_11097:
[----:B------:R-:W-:Y:S05]  /*0680*/  BSYNC.RECONVERGENT B2 ;  /* 0x0000000000027941 */ /* 0x000fea0003800200 */
.L_x_11096:
[----:B------:R-:W-:Y:S01]  /*0690*/  FFMA.FTZ R3, -R8, R6, R11 ;  /* 0x0000000608037223 */ /* 0x000fe2000001010b */
[----:B------:R-:W-:Y:S06]  /*06a0*/  BRA `(.L_x_11094) ;  /* 0x00000000007c7947 */ /* 0x000fec0003800000 */
.L_x_11095:
        /* <DEDUP_REMOVED lines=14> */
.L_x_11100:
        /* <DEDUP_REMOVED lines=14> */
.L_x_11099:
[----:B------:R-:W-:Y:S05]  /*0870*/  BSYNC.RECONVERGENT B2 ;  /* 0x0000000000027941 */ /* 0x000fea0003800200 */
.L_x_11098:
[----:B0-----:R-:W-:-:S04]  /*0880*/  FMUL.FTZ R4, R7, 1.1920928955078125e-07 ;  /* 0x3400000007047820 */ /* 0x001fc80000410000 */
[----:B------:R-:W-:-:S07]  /*0890*/  FMUL.FTZ R3, R3, R4 ;  /* 0x0000000403037220 */ /* 0x000fce0000410000 */
.L_x_11094:
[----:B------:R-:W-:Y:S05]  /*08a0*/  BSYNC.RECONVERGENT B0 ;  /* 0x0000000000007941 */ /* 0x000fea0003800200 */
.L_x_11093:
        /* <DEDUP_REMOVED lines=19> */
.L_x_11092:
[----:B------:R-:W-:Y:S05]  /*09e0*/  BSYNC.RECONVERGENT B1 ;  /* 0x0000000000017941 */ /* 0x000fea0003800200 */
.L_x_11091:
        /* <DEDUP_REMOVED lines=33> */
.L_x_11109:
[----:B------:R-:W-:Y:S01]  /*0c00*/  FSETP.GEU.FTZ.AND P0, PT, R7, -R8, PT ;  /* 0x800000080700720b */ /* 0x000fe20003f1e000 */
[----:B------:R-:W-:-:S12]  /*0c10*/  FADD.FTZ R4, R4, -1 ;  /* 0xbf80000004047421 */ /* 0x000fd80000010000 */
[----:B------:R-:W-:-:S07]  /*0c20*/  @!P0 FADD.FTZ R4, R4, -1 ;  /* 0xbf80000004048421 */ /* 0x000fce0000010000 */
.L_x_11108:
[----:B------:R-:W-:Y:S05]  /*0c30*/  BSYNC.RECONVERGENT B2 ;  /* 0x0000000000027941 */ /* 0x000fea0003800200 */
.L_x_11107:
[----:B------:R-:W-:Y:S01]  /*0c40*/  FFMA.FTZ R7, -R8, R4, R11 ;  /* 0x0000000408077223 */ /* 0x000fe2000001010b */
[----:B------:R-:W-:Y:S06]  /*0c50*/  BRA `(.L_x_11105) ;  /* 0x00000000007c7947 */ /* 0x000fec0003800000 */
.L_x_11106:
        /* <DEDUP_REMOVED lines=14> */
.L_x_11112:
        /* <DEDUP_REMOVED lines=14> */
.L_x_11111:
[----:B------:R-:W-:Y:S05]  /*0e20*/  BSYNC.RECONVERGENT B2 ;  /* 0x0000000000027941 */ /* 0x000fea0003800200 */
.L_x_11110:
[----:B------:R-:W-:-:S04]  /*0e30*/  FMUL.FTZ R7, R9, 1.1920928955078125e-07 ;  /* 0x3400000009077820 */ /* 0x000fc80000410000 */
[----:B------:R-:W-:-:S07]  /*0e40*/  FMUL.FTZ R7, R4, R7 ;  /* 0x0000000704077220 */ /* 0x000fce0000410000 */
.L_x_11105:
[----:B------:R-:W-:Y:S05]  /*0e50*/  BSYNC.RECONVERGENT B0 ;  /* 0x0000000000007941 */ /* 0x000fea0003800200 */
.L_x_11104:
        /* <DEDUP_REMOVED lines=21> */
.L_x_11103:
[----:B------:R-:W0:Y:S02]  /*0fb0*/  MUFU.RCP R7, R20 ;  /* 0x0000001400077308 */ /* 0x000e240000001000 */
[----:B0-----:R-:W-:-:S07]  /*0fc0*/  FMUL.FTZ R4, R7, R14 ;  /* 0x0000000e07047220 */ /* 0x001fce0000410000 */
.L_x_11102:
[----:B------:R-:W-:Y:S05]  /*0fd0*/  BSYNC.RECONVERGENT B1 ;  /* 0x0000000000017941 */ /* 0x000fea0003800200 */
.L_x_11101:
        /* <DEDUP_REMOVED lines=33> */
.L_x_11121:
[----:B------:R-:W-:Y:S01]  /*11f0*/  FSETP.GEU.FTZ.AND P0, PT, R8, -R10, PT ;  /* 0x8000000a0800720b */ /* 0x000fe20003f1e000 */
[----:B------:R-:W-:-:S12]  /*1200*/  FADD.FTZ R6, R6, -1 ;  /* 0xbf80000006067421 */ /* 0x000fd80000010000 */
[----:B------:R-:W-:-:S07]  /*1210*/  @!P0 FADD.FTZ R6, R6, -1 ;  /* 0xbf80000006068421 */ /* 0x000fce0000010000 */
.L_x_11120:
[----:B------:R-:W-:Y:S05]  /*1220*/  BSYNC.RECONVERGENT B2 ;  /* 0x0000000000027941 */ /* 0x000fea0003800200 */
.L_x_11119:
[----:B------:R-:W-:Y:S01]  /*1230*/  FFMA.FTZ R7, -R10, R6, R11 ;  /* 0x000000060a077223 */ /* 0x000fe2000001010b */
[----:B------:R-:W-:Y:S06]  /*1240*/  BRA `(.L_x_11117) ;  /* 0x00000000007c7947 */ /* 0x000fec0003800000 */
.L_x_11118:
        /* <DEDUP_REMOVED lines=14> */
.L_x_11124:
        /* <DEDUP_REMOVED lines=14> */
.L_x_11123:
[----:B------:R-:W-:Y:S05]  /*1410*/  BSYNC.RECONVERGENT B2 ;  /* 0x0000000000027941 */ /* 0x000fea0003800200 */
.L_x_11122:
[----:B0-----:R-:W-:-:S04]  /*1420*/  FMUL.FTZ R7, R10, 1.1920928955078125e-07 ;  /* 0x340000000a077820 */ /* 0x001fc80000410000 */
[----:B------:R-:W-:-:S07]  /*1430*/  FMUL.FTZ R7, R6, R7 ;  /* 0x0000000706077220 */ /* 0x000fce0000410000 */
.L_x_11117:
[----:B------:R-:W-:Y:S05]  /*1440*/  BSYNC.RECONVERGENT B0 ;  /* 0x0000000000007941 */ /* 0x000fea0003800200 */
.L_x_11116:
        /* <DEDUP_REMOVED lines=21> */
.L_x_11115:
[----:B------:R-:W0:Y:S02]  /*15a0*/  MUFU.RCP R21, R21 ;  /* 0x0000001500157308 */ /* 0x000e240000001000 */
[----:B0-----:R-:W-:-:S07]  /*15b0*/  FMUL.FTZ R6, R21, R14 ;  /* 0x0000000e15067220 */ /* 0x001fce0000410000 */
.L_x_11114:
[----:B------:R-:W-:Y:S05]  /*15c0*/  BSYNC.RECONVERGENT B1 ;  /* 0x0000000000017941 */ /* 0x000fea0003800200 */
.L_x_11113:
        /* <DEDUP_REMOVED lines=33> */
.L_x_11133:
[----:B------:R-:W-:Y:S01]  /*17e0*/  FSETP.GEU.FTZ.AND P0, PT, R8, -R18, PT ;  /* 0x800000120800720b */ /* 0x000fe20003f1e000 */
[----:B------:R-:W-:-:S12]  /*17f0*/  FADD.FTZ R10, R10, -1 ;  /* 0xbf8000000a0a7421 */ /* 0x000fd80000010000 */
[----:B------:R-:W-:-:S07]  /*1800*/  @!P0 FADD.FTZ R10, R10, -1 ;  /* 0xbf8000000a0a8421 */ /* 0x000fce0000010000 */
.L_x_11132:
[----:B------:R-:W-:Y:S05]  /*1810*/  BSYNC.RECONVERGENT B2 ;  /* 0x0000000000027941 */ /* 0x000fea0003800200 */
.L_x_11131:
[----:B------:R-:W-:Y:S01]  /*1820*/  FFMA.FTZ R7, -R18, R10, R11 ;  /* 0x0000000a12077223 */ /* 0x000fe2000001010b */
[----:B------:R-:W-:Y:S06]  /*1830*/  BRA `(.L_x_11129) ;  /* 0x0000000000787947 */ /* 0x000fec0003800000 */
.L_x_11130:
        /* <DEDUP_REMOVED lines=14> */
.L_x_11136:
        /* <DEDUP_REMOVED lines=13> */
.L_x_11135:
[----:B------:R-:W-:Y:S05]  /*19f0*/  BSYNC.RECONVERGENT B2 ;  /* 0x0000000000027941 */ /* 0x000fea0003800200 */
.L_x_11134:
[----:B0-----:R-:W-:-:S04]  /*1a00*/  FMUL.FTZ R8, R18, 1.1920928955078125e-07 ;  /* 0x3400000012087820 */ /* 0x001fc80000410000 */
[----:B------:R-:W-:-:S07]  /*1a10*/  FMUL.FTZ R7, R7, R8 ;  /* 0x0000000807077220 */ /* 0x000fce0000410000 */
.L_x_11129:
[----:B------:R-:W-:Y:S05]  /*1a20*/  BSYNC.RECONVERGENT B0 ;  /* 0x0000000000007941 */ /* 0x000fea0003800200 */
.L_x_11128:
        /* <DEDUP_REMOVED lines=21> */
.L_x_11127:
[----:B------:R-:W0:Y:S02]  /*1b80*/  MUFU.RCP R7, R23 ;  /* 0x0000001700077308 */ /* 0x000e240000001000 */
[----:B0-----:R-:W-:-:S07]  /*1b90*/  FMUL.FTZ R7, R7, R14 ;  /* 0x0000000e07077220 */ /* 0x001fce0000410000 */
.L_x_11126:
[----:B------:R-:W-:Y:S05]  /*1ba0*/  BSYNC.RECONVERGENT B1 ;  /* 0x0000000000017941 */ /* 0x000fea0003800200 */
.L_x_11125:
        /* <DEDUP_REMOVED lines=33> */
.L_x_11145:
[----:B------:R-:W-:Y:S01]  /*1dc0*/  FSETP.GEU.FTZ.AND P0, PT, R21, -R18, PT ;  /* 0x800000121500720b */ /* 0x000fe20003f1e000 */
[----:B------:R-:W-:-:S12]  /*1dd0*/  FADD.FTZ R8, R8, -1 ;  /* 0xbf80000008087421 */ /* 0x000fd80000010000 */
[----:B------:R-:W-:-:S07]  /*1de0*/  @!P0 FADD.FTZ R8, R8, -1 ;  /* 0xbf80000008088421 */ /* 0x000fce0000010000 */
.L_x_11144:
[----:B------:R-:W-:Y:S05]  /*1df0*/  BSYNC.RECONVERGENT B2 ;  /* 0x0000000000027941 */ /* 0x000fea0003800200 */
.L_x_11143:
[----:B------:R-:W-:Y:S01]  /*1e00*/  FFMA.FTZ R9, -R18, R8, R11 ;  /* 0x0000000812097223 */ /* 0x000fe2000001010b */
[----:B------:R-:W-:Y:S06]  /*1e10*/  BRA `(.L_x_11141) ;  /* 0x0000000000787947 */ /* 0x000fec0003800000 */
.L_x_11142:
        /* <DEDUP_REMOVED lines=14> */
.L_x_11148:
        /* <DEDUP_REMOVED lines=13> */
.L_x_11147:
[----:B------:R-:W-:Y:S05]  /*1fd0*/  BSYNC.RECONVERGENT B2 ;  /* 0x0000000000027941 */ /* 0x000fea0003800200 */
.L_x_11146:
[----:B0-----:R-:W-:-:S04]  /*1fe0*/  FMUL.FTZ R9, R20, 1.1920928955078125e-07 ;  /* 0x3400000014097820 */ /* 0x001fc80000410000 */
[----:B------:R-:W-:-:S07]  /*1ff0*/  FMUL.FTZ R9, R8, R9 ;  /* 0x0000000908097220 */ /* 0x000fce0000410000 */
.L_x_11141:
[----:B------:R-:W-:Y:S05]  /*2000*/  BSYNC.RECONVERGENT B0 ;  /* 0x0000000000007941 */ /* 0x000fea0003800200 */
.L_x_11140:
        /* <DEDUP_REMOVED lines=21> */
.L_x_11139:
[----:B------:R-:W0:Y:S02]  /*2160*/  MUFU.RCP R9, R22 ;  /* 0x0000001600097308 */ /* 0x000e240000001000 */
[----:B0-----:R-:W-:-:S07]  /*2170*/  FMUL.FTZ R8, R9, R14 ;  /* 0x0000000e09087220 */ /* 0x001fce0000410000 */
.L_x_11138:
[----:B------:R-:W-:Y:S05]  /*2180*/  BSYNC.RECONVERGENT B1 ;  /* 0x0000000000017941 */ /* 0x000fea0003800200 */
.L_x_11137:
        /* <DEDUP_REMOVED lines=33> */
.L_x_11157:
[----:B------:R-:W-:Y:S01]  /*23a0*/  FSETP.GEU.FTZ.AND P0, PT, R10, -R20, PT ;  /* 0x800000140a00720b */ /* 0x000fe20003f1e000 */
[----:B------:R-:W-:-:S12]  /*23b0*/  FADD.FTZ R18, R18, -1 ;  /* 0xbf80000012127421 */ /* 0x000fd80000010000 */
[----:B------:R-:W-:-:S07]  /*23c0*/  @!P0 FADD.FTZ R18, R18, -1 ;  /* 0xbf80000012128421 */ /* 0x000fce0000010000 */
.L_x_11156:
[----:B------:R-:W-:Y:S05]  /*23d0*/  BSYNC.RECONVERGENT B2 ;  /* 0x0000000000027941 */ /* 0x000fea0003800200 */
.L_x_11155:
[----:B------:R-:W-:Y:S01]  /*23e0*/  FFMA.FTZ R9, -R20, R18, R11 ;  /* 0x0000001214097223 */ /* 0x000fe2000001010b */
[----:B------:R-:W-:Y:S06]  /*23f0*/  BRA `(.L_x_11153) ;  /* 0x00000000007c7947 */ /* 0x000fec0003800000 */
.L_x_11154:
        /* <DEDUP_REMOVED lines=14> */
.L_x_11160:
        /* <DEDUP_REMOVED lines=14> */
.L_x_11159:
[----:B------:R-:W-:Y:S05]  /*25c0*/  BSYNC.RECONVERGENT B2 ;  /* 0x0000000000027941 */ /* 0x000fea0003800200 */
.L_x_11158:
[----:B0-----:R-:W-:-:S04]  /*25d0*/  FMUL.FTZ R10, R21, 1.1920928955078125e-07 ;  /* 0x34000000150a7820 */ /* 0x001fc80000410000 */
[----:B------:R-:W-:-:S07]  /*25e0*/  FMUL.FTZ R9, R9, R10 ;  /* 0x0000000a09097220 */ /* 0x000fce0000410000 */
.L_x_11153:
[----:B------:R-:W-:Y:S05]  /*25f0*/  BSYNC.RECONVERGENT B0 ;  /* 0x0000000000007941 */ /* 0x000fea0003800200 */
.L_x_11152:
        /* <DEDUP_REMOVED lines=21> */
.L_x_11151:
[----:B------:R-:W0:Y:S02]  /*2750*/  MUFU.RCP R9, R19 ;  /* 0x0000001300097308 */ /* 0x000e240000001000 */
[----:B0-----:R-:W-:-:S07]  /*2760*/  FMUL.FTZ R9, R9, R14 ;  /* 0x0000000e09097220 */ /* 0x001fce0000410000 */
.L_x_11150:
[----:B------:R-:W-:Y:S05]  /*2770*/  BSYNC.RECONVERGENT B1 ;  /* 0x0000000000017941 */ /* 0x000fea0003800200 */
.L_x_11149:
        /* <DEDUP_REMOVED lines=33> */
.L_x_11169:
[----:B------:R-:W-:Y:S01]  /*2990*/  FSETP.GEU.FTZ.AND P0, PT, R19, -R20, PT ;  /* 0x800000141300720b */ /* 0x000fe20003f1e000 */
[----:B------:R-:W-:-:S12]  /*29a0*/  FADD.FTZ R10, R10, -1 ;  /* 0xbf8000000a0a7421 */ /* 0x000fd80000010000 */
[----:B------:R-:W-:-:S07]  /*29b0*/  @!P0 FADD.FTZ R10, R10, -1 ;  /* 0xbf8000000a0a8421 */ /* 0x000fce0000010000 */
.L_x_11168:
[----:B------:R-:W-:Y:S05]  /*29c0*/  BSYNC.RECONVERGENT B2 ;  /* 0x0000000000027941 */ /* 0x000fea0003800200 */
.L_x_11167:
[----:B------:R-:W-:Y:S01]  /*29d0*/  FFMA.FTZ R19, -R20, R10, R11 ;  /* 0x0000000a14137223 */ /* 0x000fe2000001010b */
[----:B------:R-:W-:Y:S06]  /*29e0*/  BRA `(.L_x_11165) ;  /* 0x00000000007c7947 */ /* 0x000fec0003800000 */
.L_x_11166:
        /* <DEDUP_REMOVED lines=14> */
.L_x_11172:
        /* <DEDUP_REMOVED lines=14> */
.L_x_11171:
[----:B------:R-:W-:Y:S05]  /*2bb0*/  BSYNC.RECONVERGENT B2 ;  /* 0x0000000000027941 */ /* 0x000fea0003800200 */
.L_x_11170:
[----:B------:R-:W-:-:S04]  /*2bc0*/  FMUL.FTZ R19, R21, 1.1920928955078125e-07 ;  /* 0x3400000015137820 */ /* 0x000fc80000410000 */
[----:B------:R-:W-:-:S07]  /*2bd0*/  FMUL.FTZ R19, R10, R19 ;  /* 0x000000130a137220 */ /* 0x000fce0000410000 */
.L_x_11165:
[----:B------:R-:W-:Y:S05]  /*2be0*/  BSYNC.RECONVERGENT B0 ;  /* 0x0000000000007941 */ /* 0x000fea0003800200 */
.L_x_11164:
        /* <DEDUP_REMOVED lines=21> */
.L_x_11163:
[----:B------:R-:W0:Y:S02]  /*2d40*/  MUFU.RCP R13, R13 ;  /* 0x0000000d000d7308 */ /* 0x000e240000001000 */
[----:B0-----:R-:W-:-:S07]  /*2d50*/  FMUL.FTZ R10, R13, R14 ;  /* 0x0000000e0d0a7220 */ /* 0x001fce0000410000 */
.L_x_11162:
[----:B------:R-:W-:Y:S05]  /*2d60*/  BSYNC.RECONVERGENT B1 ;  /* 0x0000000000017941 */ /* 0x000fea0003800200 */
.L_x_11161:
        /* <DEDUP_REMOVED lines=32> */
.L_x_11181:
[----:B------:R-:W-:Y:S01]  /*2f70*/  FSETP.GEU.FTZ.AND P0, PT, R15, -R20, PT ;  /* 0x800000140f00720b */ /* 0x000fe20003f1e000 */
[----:B------:R-:W-:-:S12]  /*2f80*/  FADD.FTZ R2, R2, -1 ;  /* 0xbf80000002027421 */ /* 0x000fd80000010000 */
[----:B------:R-:W-:-:S07]  /*2f90*/  @!P0 FADD.FTZ R2, R2, -1 ;  /* 0xbf80000002028421 */ /* 0x000fce0000010000 */
.L_x_11180:
[----:B------:R-:W-:Y:S05]  /*2fa0*/  BSYNC.RECONVERGENT B2 ;  /* 0x0000000000027941 */ /* 0x000fea0003800200 */
.L_x_11179:
[----:B------:R-:W-:Y:S01]  /*2fb0*/  FFMA.FTZ R11, -R20, R2, R11 ;  /* 0x00000002140b7223 */ /* 0x000fe2000001010b */
[----:B------:R-:W-:Y:S06]  /*2fc0*/  BRA `(.L_x_11177) ;  /* 0x0000000000707947 */ /* 0x000fec0003800000 */
.L_x_11178:
        /* <DEDUP_REMOVED lines=12> */
.L_x_11184:
        /* <DEDUP_REMOVED lines=13> */
.L_x_11183:
[----:B------:R-:W-:Y:S05]  /*3160*/  BSYNC.RECONVERGENT B2 ;  /* 0x0000000000027941 */ /* 0x000fea0003800200 */
.L_x_11182:
[----:B------:R-:W-:-:S04]  /*3170*/  FMUL.FTZ R2, R2, 1.1920928955078125e-07 ;  /* 0x3400000002027820 */ /* 0x000fc80000410000 */
[----:B------:R-:W-:-:S07]  /*3180*/  FMUL.FTZ R11, R11, R2 ;  /* 0x000000020b0b7220 */ /* 0x000fce0000410000 */
.L_x_11177:
[----:B------:R-:W-:Y:S05]  /*3190*/  BSYNC.RECONVERGENT B0 ;  /* 0x0000000000007941 */ /* 0x000fea0003800200 */
.L_x_11176:
        /* <DEDUP_REMOVED lines=21> */
.L_x_11175:
[----:B------:R-:W0:Y:S02]  /*32f0*/  MUFU.RCP R11, R12 ;  /* 0x0000000c000b7308 */ /* 0x000e240000001000 */
[----:B0-----:R-:W-:-:S07]  /*3300*/  FMUL.FTZ R14, R11, R14 ;  /* 0x0000000e0b0e7220 */ /* 0x001fce0000410000 */
.L_x_11174:
[----:B------:R-:W-:Y:S05]  /*3310*/  BSYNC.RECONVERGENT B1 ;  /* 0x0000000000017941 */ /* 0x000fea0003800200 */
.L_x_11173:
        /* <DEDUP_REMOVED lines=16> */
.L_x_11187:
[----:B------:R-:W-:-:S13]  /*3420*/  ISETP.GE.U32.AND P0, PT, R17, R16, PT ;  /* 0x000000101100720c */ /* 0x000fda0003f06070 */
[----:B------:R-:W-:Y:S05]  /*3430*/  @P0 BRA `(.L_x_11189) ;  /* 0x0000000000300947 */ /* 0x000fea0003800000 */
[----:B-1----:R-:W1:Y:S01]  /*3440*/  LDC.64 R2, c[0x0][0x390] ;  /* 0x0000e400ff027b82 */ /* 0x002e620000000a00 */
[----:B------:R-:W-:Y:S02]  /*3450*/  IMAD.IADD R5, R0, 0x1, R17 ;  /* 0x0000000100057824 */ /* 0x000fe400078e0211 */
[----:B------:R-:W-:Y:S02]  /*3460*/  VIADD R17, R17, 0x80 ;  /* 0x0000008011117836 */ /* 0x000fe40000000000 */
[----:B-1----:R-:W-:-:S05]  /*3470*/  IMAD.WIDE.U32 R2, R5, 0x4, R2 ;  /* 0x0000000405027825 */ /* 0x002fca00078e0002 */
[----:B------:R2:W-:Y:S02]  /*3480*/  STG.E desc[UR4][R2.64], R6 ;  /* 0x0000000602007986 */ /* 0x0005e4000c101904 */
.L_x_11188:
[----:B------:R-:W-:-:S13]  /*3490*/  ISETP.GE.U32.AND P0, PT, R17, R16, PT ;  /* 0x000000101100720c */ /* 0x000fda0003f06070 */
[----:B------:R-:W-:Y:S05]  /*34a0*/  @P0 BRA `(.L_x_11190) ;  /* 0x0000000000300947 */ /* 0x000fea0003800000 */
[----:B-12---:R-:W1:Y:S01]  /*34b0*/  LDC.64 R2, c[0x0][0x390] ;  /* 0x0000e400ff027b82 */ /* 0x006e620000000a00 */
[----:B------:R-:W-:Y:S01]  /*34c0*/  IADD3 R5, PT, PT, R0, R17, RZ ;  /* 0x0000001100057210 */ /* 0x000fe20007ffe0ff */
[----:B------:R-:W-:-:S04]  /*34d0*/  VIADD R17, R17, 0x80 ;  /* 0x0000008011117836 */ /* 0x000fc80000000000 */
[----:B-1----:R-:W-:-:S05]  /*34e0*/  IMAD.WIDE.U32 R2, R5, 0x4, R2 ;  /* 0x0000000405027825 */ /* 0x002fca00078e0002 */
[----:B------:R2:W-:Y:S02]  /*34f0*/  STG.E desc[UR4][R2.64], R7 ;  /* 0x0000000702007986 */ /* 0x0005e4000c101904 */
.L_x_11189:
[----:B------:R-:W-:-:S13]  /*3500*/  ISETP.GE.U32.AND P0, PT, R17, R16, PT ;  /* 0x000000101100720c */ /* 0x000fda0003f06070 */
[----:B------:R-:W-:Y:S05]  /*3510*/  @P0 BRA `(.L_x_11191) ;  /* 0x0000000000340947 */ /* 0x000fea0003800000 */
[----:B-12---:R-:W1:Y:S01]  /*3520*/  LDC.64 R2, c[0x0][0x390] ;  /* 0x0000e400ff027b82 */ /* 0x006e620000000a00 */
[----:B------:R-:W-:Y:S01]  /*3530*/  IMAD.IADD R5, R0, 0x1, R17 ;  /* 0x0000000100057824 */ /* 0x000fe200078e0211 */
[----:B------:R-:W-:-:S03]  /*3540*/  IADD3 R17, PT, PT, R17, 0x80, RZ ;  /* 0x0000008011117810 */ /* 0x000fc60007ffe0ff */
[----:B-1----:R-:W-:-:S05]  /*3550*/  IMAD.WIDE.U32 R2, R5, 0x4, R2 ;  /* 0x0000000405027825 */ /* 0x002fca00078e0002 */
[----:B------:R3:W-:Y:S02]  /*3560*/  STG.E desc[UR4][R2.64], R8 ;  /* 0x0000000802007986 */ /* 0x0007e4000c101904 */
.L_x_11190:
        /* <DEDUP_REMOVED lines=8> */
.L_x_11191:
[----:B------:R-:W-:Y:S05]  /*35f0*/  BSYNC.RELIABLE B1 ;  /* 0x0000000000017941 */ /* 0x000fea0003800100 */
.L_x_11186:
[----:B------:R-:W-:-:S13]  /*3600*/  ISETP.GE.U32.AND P0, PT, R17, R16, PT ;  /* 0x000000101100720c */ /* 0x000fda0003f06070 */
[----:B-123--:R-:W1:Y:S01]  /*3610*/  @!P0 LDC.64 R2, c[0x0][0x390] ;  /* 0x0000e400ff028b82 */ /* 0x00ee620000000a00 */
[----:B------:R-:W-:Y:S01]  /*3620*/  @!P0 IADD3 R5, PT, PT, R0, R17, RZ ;  /* 0x0000001100058210 */ /* 0x000fe20007ffe0ff */
[----:B------:R-:W-:-:S04]  /*3630*/  @!P0 VIADD R17, R17, 0x80 ;  /* 0x0000008011118836 */ /* 0x000fc80000000000 */
[----:B-1----:R-:W-:-:S05]  /*3640*/  @!P0 IMAD.WIDE.U32 R2, R5, 0x4, R2 ;  /* 0x0000000405028825 */ /* 0x002fca00078e0002 */
[----:B------:R4:W-:Y:S02]  /*3650*/  @!P0 STG.E desc[UR4][R2.64], R10 ;  /* 0x0000000a02008986 */ /* 0x0009e4000c101904 */
.L_x_11192:
[----:B------:R-:W-:Y:S05]  /*3660*/  BSYNC.RECONVERGENT B0 ;  /* 0x0000000000007941 */ /* 0x000fea0003800200 */
.L_x_11185:
        /* <DEDUP_REMOVED lines=8> */
.L_x_11090:
[----:B------:R-:W0:Y:S01]  /*36f0*/  S2R R2, SR_TID.X ;  /* 0x0000000000027919 */ /* 0x000e220000002100 */
[----:B------:R-:W1:Y:S08]  /*3700*/  LDC.64 R4, c[0x0][0x398] ;  /* 0x0000e600ff047b82 */ /* 0x000e700000000a00 */
[----:B------:R-:W2:Y:S01]  /*3710*/  LDC R16, c[0x0][0x388] ;  /* 0x0000e200ff107b82 */ /* 0x000ea20000000800 */
[----:B-1----:R-:W-:-:S04]  /*3720*/  IMAD.WIDE.U32 R4, R0, 0x4, R4 ;  /* 0x0000000400047825 */ /* 0x002fc800078e0004 */
[----:B0-----:R-:W-:-:S05]  /*3730*/  IMAD.WIDE.U32 R6, R2, 0x10, R4 ;  /* 0x0000001002067825 */ /* 0x001fca00078e0004 */
[----:B------:R-:W3:Y:S04]  /*3740*/  LDG.E.128 R12, desc[UR4][R6.64] ;  /* 0x00000004060c7981 */ /* 0x000ee8000c1e1d00 */
[----:B------:R0:W5:Y:S01]  /*3750*/  LDG.E.128 R8, desc[UR4][R6.64+0x800] ;  /* 0x0008000406087981 */ /* 0x000162000c1e1d00 */
        /* <DEDUP_REMOVED lines=39> */
.L_x_11199:
[----:B------:R-:W-:Y:S05]  /*39d0*/  BSYNC.RECONVERGENT B2 ;  /* 0x0000000000027941 */ /* 0x000fea0003800200 */
.L_x_11198:
[----:B------:R-:W-:Y:S01]  /*39e0*/  FFMA.FTZ R5, -R4, R18, R19 ;  /* 0x0000001204057223 */ /* 0x000fe20000010113 */
[----:B------:R-:W-:Y:S06]  /*39f0*/  BRA `(.L_x_11196) ;  /* 0x0000000000787947 */ /* 0x000fec0003800000 */
.L_x_11197:
        /* <DEDUP_REMOVED lines=14> */
.L_x_11202:
        /* <DEDUP_REMOVED lines=13> */
.L_x_11201:
[----:B------:R-:W-:Y:S05]  /*3bb0*/  BSYNC.RECONVERGENT B2 ;  /* 0x0000000000027941 */ /* 0x000fea0003800200 */
.L_x_11200:
[----:B0-----:R-:W-:-:S04]  /*3bc0*/  FMUL.FTZ R5, R18, 1.1920928955078125e-07 ;  /* 0x3400000012057820 */ /* 0x001fc80000410000 */
[----:B------:R-:W-:-:S07]  /*3bd0*/  FMUL.FTZ R5, R4, R5 ;  /* 0x0000000504057220 */ /* 0x000fce0000410000 */
.L_x_11196:
[----:B------:R-:W-:Y:S05]  /*3be0*/  BSYNC.RECONVERGENT B0 ;  /* 0x0000000000007941 */ /* 0x000fea0003800200 */
.L_x_11195:
        /* <DEDUP_REMOVED lines=19> */
.L_x_11194:
[----:B------:R-:W-:Y:S05]  /*3d20*/  BSYNC.RECONVERGENT B1 ;  /* 0x0000000000017941 */ /* 0x000fea0003800200 */
.L_x_11193:
        /* <DEDUP_REMOVED lines=30> */
.L_x_11210:
[----:B------:R-:W-:Y:S01]  /*3f10*/  FSETP.GEU.FTZ.AND P0, PT, R12, -R6, PT ;  /* 0x800000060c00720b */ /* 0x000fe20003f1e000 */
[----:B------:R-:W-:-:S12]  /*3f20*/  FADD.FTZ R18, R18, -1 ;  /* 0xbf80000012127421 */ /* 0x000fd80000010000 */
[----:B------:R-:W-:-:S07]  /*3f30*/  @!P0 FADD.FTZ R18, R18, -1 ;  /* 0xbf80000012128421 */ /* 0x000fce0000010000 */
.L_x_11209:
[----:B------:R-:W-:Y:S05]  /*3f40*/  BSYNC.RECONVERGENT B2 ;  /* 0x0000000000027941 */ /* 0x000fea0003800200 */
.L_x_11208:
[----:B------:R-:W-:Y:S01]  /*3f50*/  FFMA.FTZ R5, -R6, R18, R19 ;  /* 0x0000001206057223 */ /* 0x000fe20000010113 */
[----:B------:R-:W-:Y:S06]  /*3f60*/  BRA `(.L_x_11206) ;  /* 0x00000000007c7947 */ /* 0x000fec0003800000 */
.L_x_11207:
        /* <DEDUP_REMOVED lines=10> */
[----:B------:R-:W-:Y:S01]  /*4010*/  LOP3.LUT R6, R6, 0x7fffff, RZ, 0xc0, !PT ;  /* 0x007fffff06067812 */ /* 0x000fe200078ec0ff */
[----:B------:R-:W-:Y:S01]  /*4020*/  IMAD.MOV.U32 R20, RZ, RZ, R17 ;  /* 0x000000ffff147224 */ /* 0x000fe200078e0011 */
[----:B------:R-:W-:Y:S02]  /*4030*/  MOV R12, R18 ;  /* 0x00000012000c7202 */ /* 0x000fe40000000f00 */
[----:B------:R-:W-:-:S04]  /*4040*/  LOP3.LUT R6, R6, 0x3f800000, RZ, 0xfc, !PT ;  /* 0x3f80000006067812 */ /* 0x000fc800078efcff */
[----:B------:R0:W1:Y:S03]  /*4050*/  MUFU.RCP R7, R6 ;  /* 0x0000000600077308 */ /* 0x0000660000001000 */
.L_x_11213:
        /* <DEDUP_REMOVED lines=13> */
.L_x_11212:
[----:B------:R-:W-:Y:S05]  /*4130*/  BSYNC.RECONVERGENT B2 ;  /* 0x0000000000027941 */ /* 0x000fea0003800200 */
.L_x_11211:
[----:B0-----:R-:W-:-:S04]  /*4140*/  FMUL.FTZ R6, R20, 1.1920928955078125e-07 ;  /* 0x3400000014067820 */ /* 0x001fc80000410000 */
[----:B------:R-:W-:-:S07]  /*4150*/  FMUL.FTZ R5, R5, R6 ;  /* 0x0000000605057220 */ /* 0x000fce0000410000 */
.L_x_11206:
[----:B------:R-:W-:Y:S05]  /*4160*/  BSYNC.RECONVERGENT B0 ;  /* 0x0000000000007941 */ /* 0x000fea0003800200 */
.L_x_11205:
        /* <DEDUP_REMOVED lines=21> */
.L_x_11204:
[----:B------:R-:W0:Y:S02]  /*42c0*/  MUFU.RCP R5, R13 ;  /* 0x0000000d00057308 */ /* 0x000e240000001000 */
[----:B0-----:R-:W-:-:S07]  /*42d0*/  FMUL.FTZ R5, R5, R16 ;  /* 0x0000001005057220 */ /* 0x001fce0000410000 */
.L_x_11214:
[----:B------:R-:W-:Y:S05]  /*42e0*/  BSYNC.RECONVERGENT B1 ;  /* 0x0000000000017941 */ /* 0x000fea0003800200 */
.L_x_11203:
        /* <DEDUP_REMOVED lines=30> */
.L_x_11222:
[----:B------:R-:W-:Y:S01]  /*44d0*/  FSETP.GEU.FTZ.AND P0, PT, R13, -R6, PT ;  /* 0x800000060d00720b */ /* 0x000fe20003f1e000 */
[----:B------:R-:W-:-:S12]  /*44e0*/  FADD.FTZ R18, R18, -1 ;  /* 0xbf80000012127421 */ /* 0x000fd80000010000 */
[----:B------:R-:W-:-:S07]  /*44f0*/  @!P0 FADD.FTZ R18, R18, -1 ;  /* 0xbf80000012128421 */ /* 0x000fce0000010000 */
.L_x_11221:
[----:B------:R-:W-:Y:S05]  /*4500*/  BSYNC.RECONVERGENT B2 ;  /* 0x0000000000027941 */ /* 0x000fea0003800200 */
.L_x_11220:
[----:B------:R-:W-:Y:S01]  /*4510*/  FFMA.FTZ R7, -R6, R18, R19 ;  /* 0x0000001206077223 */ /* 0x000fe20000010113 */
[----:B------:R-:W-:Y:S06]  /*4520*/  BRA `(.L_x_11218) ;  /* 0x0000000000787947 */ /* 0x000fec0003800000 */
.L_x_11219:
        /* <DEDUP_REMOVED lines=14> */
.L_x_11225:
        /* <DEDUP_REMOVED lines=13> */
.L_x_11224:
[----:B------:R-:W-:Y:S05]  /*46e0*/  BSYNC.RECONVERGENT B2 ;  /* 0x0000000000027941 */ /* 0x000fea0003800200 */
.L_x_11223:
[----:B0-----:R-:W-:-:S04]  /*46f0*/  FMUL.FTZ R7, R18, 1.1920928955078125e-07 ;  /* 0x3400000012077820 */ /* 0x001fc80000410000 */
[----:B------:R-:W-:-:S07]  /*4700*/  FMUL.FTZ R7, R6, R7 ;  /* 0x0000000706077220 */ /* 0x000fce0000410000 */
.L_x_11218:
[----:B------:R-:W-:Y:S05]  /*4710*/  BSYNC.RECONVERGENT B0 ;  /* 0x0000000000007941 */ /* 0x000fea0003800200 */
.L_x_11217:
        /* <DEDUP_REMOVED lines=21> */
.L_x_11216:
[----:B------:R-:W0:Y:S02]  /*4870*/  MUFU.RCP R7, R14 ;  /* 0x0000000e00077308 */ /* 0x000e240000001000 */
[----:B0-----:R-:W-:-:S07]  /*4880*/  FMUL.FTZ R6, R7, R16 ;  /* 0x0000001007067220 */ /* 0x001fce0000410000 */
.L_x_11226:
[----:B------:R-:W-:Y:S05]  /*4890*/  BSYNC.RECONVERGENT B1 ;  /* 0x0000000000017941 */ /* 0x000fea0003800200 */
.L_x_11215:
        /* <DEDUP_REMOVED lines=30> */
.L_x_11234:
[----:B------:R-:W-:Y:S01]  /*4a80*/  FSETP.GEU.FTZ.AND P0, PT, R14, -R12, PT ;  /* 0x8000000c0e00720b */ /* 0x000fe20003f1e000 */
[----:B------:R-:W-:-:S12]  /*4a90*/  FADD.FTZ R18, R18, -1 ;  /* 0xbf80000012127421 */ /* 0x000fd80000010000 */
[----:B------:R-:W-:-:S07]  /*4aa0*/  @!P0 FADD.FTZ R18, R18, -1 ;  /* 0xbf80000012128421 */ /* 0x000fce0000010000 */
.L_x_11233:
[----:B------:R-:W-:Y:S05]  /*4ab0*/  BSYNC.RECONVERGENT B2 ;  /* 0x0000000000027941 */ /* 0x000fea0003800200 */
.L_x_11232:
[----:B------:R-:W-:Y:S01]  /*4ac0*/  FFMA.FTZ R7, -R12, R18, R19 ;  /* 0x000000120c077223 */ /* 0x000fe20000010113 */
[----:B------:R-:W-:Y:S06]  /*4ad0*/  BRA `(.L_x_11230) ;  /* 0x00000000007c7947 */ /* 0x000fec0003800000 */
.L_x_11231:
        /* <DEDUP_REMOVED lines=15> */
.L_x_11237:
        /* <DEDUP_REMOVED lines=13> */
.L_x_11236:
[----:B------:R-:W-:Y:S05]  /*4ca0*/  BSYNC.RECONVERGENT B2 ;  /* 0x0000000000027941 */ /* 0x000fea0003800200 */
.L_x_11235:
[----:B0-----:R-:W-:-:S04]  /*4cb0*/  FMUL.FTZ R12, R20, 1.1920928955078125e-07 ;  /* 0x34000000140c7820 */ /* 0x001fc80000410000 */
[----:B------:R-:W-:-:S07]  /*4cc0*/  FMUL.FTZ R7, R7, R12 ;  /* 0x0000000c07077220 */ /* 0x000fce0000410000 */
.L_x_11230:
[----:B------:R-:W-:Y:S05]  /*4cd0*/  BSYNC.RECONVERGENT B0 ;  /* 0x0000000000007941 */ /* 0x000fea0003800200 */
.L_x_11229:
        /* <DEDUP_REMOVED lines=21> */
.L_x_11228:
[----:B------:R-:W0:Y:S02]  /*4e30*/  MUFU.RCP R7, R15 ;  /* 0x0000000f00077308 */ /* 0x000e240000001000 */
[----:B0-----:R-:W-:-:S07]  /*4e40*/  FMUL.FTZ R7, R7, R16 ;  /* 0x0000001007077220 */ /* 0x001fce0000410000 */
.L_x_11238:
[----:B------:R-:W-:Y:S05]  /*4e50*/  BSYNC.RECONVERGENT B1 ;  /* 0x0000000000017941 */ /* 0x000fea0003800200 */
.L_x_11227:
[----:B-----5:R-:W-:Y:S01]  /*4e60*/  FSETP.NEU.FTZ.AND P0, PT, R8, RZ, PT ;  /* 0x000000ff0800720b */ /* 0x020fe20003f1d000 */
        /* <DEDUP_REMOVED lines=29> */
.L_x_11246:
[----:B------:R-:W-:Y:S01]  /*5040*/  FSETP.GEU.FTZ.AND P0, PT, R15, -R12, PT ;  /* 0x8000000c0f00720b */ /* 0x000fe20003f1e000 */
[----:B------:R-:W-:-:S12]  /*5050*/  FADD.FTZ R18, R18, -1 ;  /* 0xbf80000012127421 */ /* 0x000fd80000010000 */
[----:B------:R-:W-:-:S07]  /*5060*/  @!P0 FADD.FTZ R18, R18, -1 ;  /* 0xbf80000012128421 */ /* 0x000fce0000010000 */
.L_x_11245:
[----:B------:R-:W-:Y:S05]  /*5070*/  BSYNC.RECONVERGENT B2 ;  /* 0x0000000000027941 */ /* 0x000fea0003800200 */
.L_x_11244:
[----:B------:R-:W-:Y:S01]  /*5080*/  FFMA.FTZ R13, -R12, R18, R19 ;  /* 0x000000120c0d7223 */ /* 0x000fe20000010113 */
[----:B------:R-:W-:Y:S06]  /*5090*/  BRA `(.L_x_11242) ;  /* 0x0000000000787947 */ /* 0x000fec0003800000 */
.L_x_11243:
        /* <DEDUP_REMOVED lines=14> */
.L_x_11249:
        /* <DEDUP_REMOVED lines=13> */
.L_x_11248:
[----:B------:R-:W-:Y:S05]  /*5250*/  BSYNC.RECONVERGENT B2 ;  /* 0x0000000000027941 */ /* 0x000fea0003800200 */
.L_x_11247:
[----:B0-----:R-:W-:-:S04]  /*5260*/  FMUL.FTZ R13, R18, 1.1920928955078125e-07 ;  /* 0x34000000120d7820 */ /* 0x001fc80000410000 */
[----:B------:R-:W-:-:S07]  /*5270*/  FMUL.FTZ R13, R12, R13 ;  /* 0x0000000d0c0d7220 */ /* 0x000fce0000410000 */
.L_x_11242:
[----:B------:R-:W-:Y:S05]  /*5280*/  BSYNC.RECONVERGENT B0 ;  /* 0x0000000000007941 */ /* 0x000fea0003800200 */
.L_x_11241:
        /* <DEDUP_REMOVED lines=21> */
.L_x_11240:
[----:B------:R-:W0:Y:S02]  /*53e0*/  MUFU.RCP R13, R8 ;  /* 0x00000008000d7308 */ /* 0x000e240000001000 */
[----:B0-----:R-:W-:-:S07]  /*53f0*/  FMUL.FTZ R12, R13, R16 ;  /* 0x000000100d0c7220 */ /* 0x001fce0000410000 */
.L_x_11250:
[----:B------:R-:W-:Y:S05]  /*5400*/  BSYNC.RECONVERGENT B1 ;  /* 0x0000000000017941 */ /* 0x000fea0003800200 */
.L_x_11239:
        /* <DEDUP_REMOVED lines=30> */
.L_x_11258:
[----:B------:R-:W-:Y:S01]  /*55f0*/  FSETP.GEU.FTZ.AND P0, PT, R14, -R8, PT ;  /* 0x800000080e00720b */ /* 0x000fe20003f1e000 */
[----:B------:R-:W-:-:S12]  /*5600*/  FADD.FTZ R18, R18, -1 ;  /* 0xbf80000012127421 */ /* 0x000fd80000010000 */
[----:B------:R-:W-:-:S07]  /*5610*/  @!P0 FADD.FTZ R18, R18, -1 ;  /* 0xbf80000012128421 */ /* 0x000fce0000010000 */
.L_x_11257:
[----:B------:R-:W-:Y:S05]  /*5620*/  BSYNC.RECONVERGENT B2 ;  /* 0x0000000000027941 */ /* 0x000fea0003800200 */
.L_x_11256:
[----:B------:R-:W-:Y:S01]  /*5630*/  FFMA.FTZ R13, -R8, R18, R19 ;  /* 0x00000012080d7223 */ /* 0x000fe20000010113 */
[----:B------:R-:W-:Y:S06]  /*5640*/  BRA `(.L_x_11254) ;  /* 0x0000000000787947 */ /* 0x000fec0003800000 */
.L_x_11255:
        /* <DEDUP_REMOVED lines=14> */
.L_x_11261:
        /* <DEDUP_REMOVED lines=13> */
.L_x_11260:
[----:B------:R-:W-:Y:S05]  /*5800*/  BSYNC.RECONVERGENT B2 ;  /* 0x0000000000027941 */ /* 0x000fea0003800200 */
.L_x_11259:
[----:B0-----:R-:W-:-:S04]  /*5810*/  FMUL.FTZ R13, R18, 1.1920928955078125e-07 ;  /* 0x34000000120d7820 */ /* 0x001fc80000410000 */
[----:B------:R-:W-:-:S07]  /*5820*/  FMUL.FTZ R13, R8, R13 ;  /* 0x0000000d080d7220 */ /* 0x000fce0000410000 */
.L_x_11254:
[----:B------:R-:W-:Y:S05]  /*5830*/  BSYNC.RECONVERGENT B0 ;  /* 0x0000000000007941 */ /* 0x000fea0003800200 */
.L_x_11253:
        /* <DEDUP_REMOVED lines=21> */
.L_x_11252:
[----:B------:R-:W0:Y:S02]  /*5990*/  MUFU.RCP R9, R9 ;  /* 0x0000000900097308 */ /* 0x000e240000001000 */
[----:B0-----:R-:W-:-:S07]  /*59a0*/  FMUL.FTZ R13, R9, R16 ;  /* 0x00000010090d7220 */ /* 0x001fce0000410000 */
.L_x_11262:
[----:B------:R-:W-:Y:S05]  /*59b0*/  BSYNC.RECONVERGENT B1 ;  /* 0x0000000000017941 */ /* 0x000fea0003800200 */
.L_x_11251:
        /* <DEDUP_REMOVED lines=30> */
.L_x_11270:
[----:B------:R-:W-:Y:S01]  /*5ba0*/  FSETP.GEU.FTZ.AND P0, PT, R15, -R8, PT ;  /* 0x800000080f00720b */ /* 0x000fe20003f1e000 */
[----:B------:R-:W-:-:S12]  /*5bb0*/  FADD.FTZ R18, R18, -1 ;  /* 0xbf80000012127421 */ /* 0x000fd80000010000 */
[----:B------:R-:W-:-:S07]  /*5bc0*/  @!P0 FADD.FTZ R18, R18, -1 ;  /* 0xbf80000012128421 */ /* 0x000fce0000010000 */
.L_x_11269:
[----:B------:R-:W-:Y:S05]  /*5bd0*/  BSYNC.RECONVERGENT B2 ;  /* 0x0000000000027941 */ /* 0x000fea0003800200 */
.L_x_11268:
[----:B------:R-:W-:Y:S01]  /*5be0*/  FFMA.FTZ R9, -R8, R18, R19 ;  /* 0x0000001208097223 */ /* 0x000fe20000010113 */
[----:B------:R-:W-:Y:S06]  /*5bf0*/  BRA `(.L_x_11266) ;  /* 0x0000000000787947 */ /* 0x000fec0003800000 */
.L_x_11267:
        /* <DEDUP_REMOVED lines=14> */
.L_x_11273:
        /* <DEDUP_REMOVED lines=13> */
.L_x_11272:
[----:B------:R-:W-:Y:S05]  /*5db0*/  BSYNC.RECONVERGENT B2 ;  /* 0x0000000000027941 */ /* 0x000fea0003800200 */
.L_x_11271:
[----:B0-----:R-:W-:-:S04]  /*5dc0*/  FMUL.FTZ R9, R18, 1.1920928955078125e-07 ;  /* 0x3400000012097820 */ /* 0x001fc80000410000 */
[----:B------:R-:W-:-:S07]  /*5dd0*/  FMUL.FTZ R9, R8, R9 ;  /* 0x0000000908097220 */ /* 0x000fce0000410000 */
.L_x_11266:
[----:B------:R-:W-:Y:S05]  /*5de0*/  BSYNC.RECONVERGENT B0 ;  /* 0x0000000000007941 */ /* 0x000fea0003800200 */
.L_x_11265:
        /* <DEDUP_REMOVED lines=21> */
.L_x_11264:
[----:B------:R-:W0:Y:S02]  /*5f40*/  MUFU.RCP R9, R10 ;  /* 0x0000000a00097308 */ /* 0x000e240000001000 */
[----:B0-----:R-:W-:-:S07]  /*5f50*/  FMUL.FTZ R14, R9, R16 ;  /* 0x00000010090e7220 */ /* 0x001fce0000410000 */
.L_x_11274:
[----:B------:R-:W-:Y:S05]  /*5f60*/  BSYNC.RECONVERGENT B1 ;  /* 0x0000000000017941 */ /* 0x000fea0003800200 */
.L_x_11263:
        /* <DEDUP_REMOVED lines=29> */
.L_x_11282:
[----:B------:R-:W-:Y:S01]  /*6140*/  FSETP.GEU.FTZ.AND P0, PT, R10, -R8, PT ;  /* 0x800000080a00720b */ /* 0x000fe20003f1e000 */
[----:B------:R-:W-:-:S12]  /*6150*/  FADD.FTZ R18, R18, -1 ;  /* 0xbf80000012127421 */ /* 0x000fd80000010000 */
[----:B------:R-:W-:-:S07]  /*6160*/  @!P0 FADD.FTZ R18, R18, -1 ;  /* 0xbf80000012128421 */ /* 0x000fce0000010000 */
.L_x_11281:
[----:B------:R-:W-:Y:S05]  /*6170*/  BSYNC.RECONVERGENT B2 ;  /* 0x0000000000027941 */ /* 0x000fea0003800200 */
.L_x_11280:
[----:B------:R-:W-:Y:S01]  /*6180*/  FFMA.FTZ R19, -R8, R18, R19 ;  /* 0x0000001208137223 */ /* 0x000fe20000010113 */
[----:B------:R-:W-:Y:S06]  /*6190*/  BRA `(.L_x_11278) ;  /* 0x0000000000707947 */ /* 0x000fec0003800000 */
.L_x_11279:
        /* <DEDUP_REMOVED lines=12> */
.L_x_11285:
        /* <DEDUP_REMOVED lines=13> */
.L_x_11284:
[----:B------:R-:W-:Y:S05]  /*6330*/  BSYNC.RECONVERGENT B2 ;  /* 0x0000000000027941 */ /* 0x000fea0003800200 */
.L_x_11283:
[----:B0-----:R-:W-:-:S04]  /*6340*/  FMUL.FTZ R8, R17, 1.1920928955078125e-07 ;  /* 0x3400000011087820 */ /* 0x001fc80000410000 */
[----:B------:R-:W-:-:S07]  /*6350*/  FMUL.FTZ R19, R19, R8 ;  /* 0x0000000813137220 */ /* 0x000fce0000410000 */
.L_x_11278:
[----:B------:R-:W-:Y:S05]  /*6360*/  BSYNC.RECONVERGENT B0 ;  /* 0x0000000000007941 */ /* 0x000fea0003800200 */
.L_x_11277:
        /* <DEDUP_REMOVED lines=21> */
.L_x_11276:
[----:B------:R-:W0:Y:S02]  /*64c0*/  MUFU.RCP R11, R11 ;  /* 0x0000000b000b7308 */ /* 0x000e240000001000 */
[----:B0-----:R-:W-:-:S07]  /*64d0*/  FMUL.FTZ R15, R11, R16 ;  /* 0x000000100b0f7220 */ /* 0x001fce0000410000 */
.L_x_11286:
[----:B------:R-:W-:Y:S05]  /*64e0*/  BSYNC.RECONVERGENT B1 ;  /* 0x0000000000017941 */ /* 0x000fea0003800200 */
.L_x_11275:
[----:B------:R-:W0:Y:S02]  /*64f0*/  LDC.64 R8, c[0x0][0x390] ;  /* 0x0000e400ff087b82 */ /* 0x000e240000000a00 */
[----:B0-----:R-:W-:-:S04]  /*6500*/  IMAD.WIDE.U32 R8, R0, 0x4, R8 ;  /* 0x0000000400087825 */ /* 0x001fc800078e0008 */
[----:B------:R-:W-:-:S05]  /*6510*/  IMAD.WIDE.U32 R8, R2, 0x10, R8 ;  /* 0x0000001002087825 */ /* 0x000fca00078e0008 */
[----:B------:R-:W-:Y:S04]  /*6520*/  STG.E.128 desc[UR4][R8.64], R4 ;  /* 0x0000000408007986 */ /* 0x000fe8000c101d04 */
[----:B------:R-:W-:Y:S01]  /*6530*/  STG.E.128 desc[UR4][R8.64+0x800], R12 ;  /* 0x0008000c08007986 */ /* 0x000fe2000c101d04 */
[----:B------:R-:W-:Y:S05]  /*6540*/  EXIT ;  /* 0x000000000000794d */ /* 0x000fea0003800000 */
.L_x_11287:
        /* <DEDUP_REMOVED lines=11> */
.L_x_32884:


//--------------------- .text._ZN2at6native29vectorized_elementwise_kernelILi8ENS0_13AUnaryFunctorIfffZZZNS0_15binary_internal21div_floor_kernel_cudaERNS_18TensorIteratorBaseEENKUlvE1_clEvENKUlvE0_clEvEUlffE_EESt5arrayIPcLm2EEEEviT0_T1_ --------------------------
	.section	.text._ZN2at6native29vectorized_elementwise_kernelILi8ENS0_13AUnaryFunctorIfffZZZNS0_15binary_internal21div_floor_kernel_cudaERNS_18TensorIteratorBaseEENKUlvE1_clEvENKUlvE0_clEvEUlffE_EESt5arrayIPcLm2EEEEviT0_T1_,"ax",@progbits
	.align	128
        .global         _ZN2at6native29vectorized_elementwise_kernelILi8ENS0_13AUnaryFunctorIfffZZZNS0_15binary_internal21div_floor_kernel_cudaERNS_18TensorIteratorBaseEENKUlvE1_clEvENKUlvE0_clEvEUlffE_EESt5arrayIPcLm2EEEEviT0_T1_
        .type           _ZN2at6native29vectorized_elementwise_kernelILi8ENS0_13AUnaryFunctorIfffZZZNS0_15binary_internal21div_floor_kernel_cudaERNS_18TensorIteratorBaseEENKUlvE1_clEvENKUlvE0_clEvEUlffE_EESt5arrayIPcLm2EEEEviT0_T1_,@function
        .size           _ZN2at6native29vectorized_elementwise_kernelILi8ENS0_13AUnaryFunctorIfffZZZNS0_15binary_internal21div_floor_kernel_cudaERNS_18TensorIteratorBaseEENKUlvE1_clEvENKUlvE0_clEvEUlffE_EESt5arrayIPcLm2EEEEviT0_T1_,(.L_x_32885 - _ZN2at6native29vectorized_elementwise_kernelILi8ENS0_13AUnaryFunctorIfffZZZNS0_15binary_internal21div_floor_kernel_cudaERNS_18TensorIteratorBaseEENKUlvE1_clEvENKUlvE0_clEvEUlffE_EESt5arrayIPcLm2EEEEviT0_T1_)
        .other          _ZN2at6native29vectorized_elementwise_kernelILi8ENS0_13AUnaryFunctorIfffZZZNS0_15binary_internal21div_floor_kernel_cudaERNS_18TensorIteratorBaseEENKUlvE1_clEvENKUlvE0_clEvEUlffE_EESt5arrayIPcLm2EEEEviT0_T1_,@"STO_CUDA_ENTRY STV_DEFAULT"
_ZN2at6native29vectorized_elementwise_kernelILi8ENS0_13AUnaryFunctorIfffZZZNS0_15binary_internal21div_floor_kernel_cudaERNS_18TensorIteratorBaseEENKUlvE1_clEvENKUlvE0_clEvEUlffE_EESt5arrayIPcLm2EEEEviT0_T1_:
.text._ZN2at6native29vectorized_elementwise_kernelILi8ENS0_13AUnaryFunctorIfffZZZNS0_15binary_internal21div_floor_kernel_cudaERNS_18TensorIteratorBaseEENKUlvE1_clEvENKUlvE0_clEvEUlffE_EESt5arrayIPcLm2EEEEviT0_T1_:
[----:B------:R-:W-:Y:S01]  /*0000*/  LDC R1, c[0x0][0x37c] ;  /* 0x0000df00ff017b82 */ /* 0x000fe20000000800 */
[----:B------:R-:W-:Y:S05]  /*0010*/  EXIT ;  /* 0x000000000000794d */ /* 0x000fea0003800000 */
.L_x_11288:
        /* <DEDUP_REMOVED lines=14> */
.L_x_32885:


//--------------------- .text._ZN2at6native18elementwise_kernelILi128ELi4EZNS0_15gpu_kernel_implINS0_13BinaryFunctorIdddZZZNS0_15binary_internal21div_floor_kernel_cudaERNS_18TensorIteratorBaseEENKUlvE1_clEvENKUlvE_clEvEUlddE_EEEEvS6_RKT_EUliE_EEviT1_ --------------------------
	.section	.text._ZN2at6native18elementwise_kernelILi128ELi4EZNS0_15gpu_kernel_implINS0_13BinaryFunctorIdddZZZNS0_15binary_internal21div_floor_kernel_cudaERNS_18TensorIteratorBaseEENKUlvE1_clEvENKUlvE_clEvEUlddE_EEEEvS6_RKT_EUliE_EEviT1_,"ax",@progbits
	.align	128
        .global         _ZN2at6native18elementwise_kernelILi128ELi4EZNS0_15gpu_kernel_implINS0_13BinaryFunctorIdddZZZNS0_15binary_internal21div_floor_kernel_cudaERNS_18TensorIteratorBaseEENKUlvE1_clEvENKUlvE_clEvEUlddE_EEEEvS6_RKT_EUliE_EEviT1_
        .type           _ZN2at6native18elementwise_kernelILi128ELi4EZNS0_15gpu_kernel_implINS0_13BinaryFunctorIdddZZZNS0_15binary_internal21div_floor_kernel_cudaERNS_18TensorIteratorBaseEENKUlvE1_clEvENKUlvE_clEvEUlddE_EEEEvS6_RKT_EUliE_EEviT1_,@function
        .size           _ZN2at6native18elementwise_kernelILi128ELi4EZNS0_15gpu_kernel_implINS0_13BinaryFunctorIdddZZZNS0_15binary_internal21div_floor_kernel_cudaERNS_18TensorIteratorBaseEENKUlvE1_clEvENKUlvE_clEvEUlddE_EEEEvS6_RKT_EUliE_EEviT1_,(.L_x_32751 - _ZN2at6native18elementwise_kernelILi128ELi4EZNS0_15gpu_kernel_implINS0_13BinaryFunctorIdddZZZNS0_15binary_internal21div_floor_kernel_cudaERNS_18TensorIteratorBaseEENKUlvE1_clEvENKUlvE_clEvEUlddE_EEEEvS6_RKT_EUliE_EEviT1_)
        .other          _ZN2at6native18elementwise_kernelILi128ELi4EZNS0_15gpu_kernel_implINS0_13BinaryFunctorIdddZZZNS0_15binary_internal21div_floor_kernel_cudaERNS_18TensorIteratorBaseEENKUlvE1_clEvENKUlvE_clEvEUlddE_EEEEvS6_RKT_EUliE_EEviT1_,@"STO_CUDA_ENTRY STV_DEFAULT"
_ZN2at6native18elementwise_kernelILi128ELi4EZNS0_15gpu_kernel_implINS0_13BinaryFunctorIdddZZZNS0_15binary_internal21div_floor_kernel_cudaERNS_18TensorIteratorBaseEENKUlvE1_clEvENKUlvE_clEvEUlddE_EEEEvS6_RKT_EUliE_EEviT1_:
.text._ZN2at6native18elementwise_kernelILi128ELi4EZNS0_15gpu_kernel_implINS0_13BinaryFunctorIdddZZZNS0_15binary_internal21div_floor_kernel_cudaERNS_18TensorIteratorBaseEENKUlvE1_clEvENKUlvE_clEvEUlddE_EEEEvS6_RKT_EUliE_EEviT1_:
        /* <DEDUP_REMOVED lines=19> */
[----:B------:R-:W-:Y:S01]  /*0130*/  CS2R R18, SRZ ;  /* 0x0000000000127805 */ /* 0x000fe2000001ff00 */
[----:B------:R-:W-:-:S07]  /*0140*/  IMAD.MOV.U32 R0, RZ, RZ, RZ ;  /* 0x000000ffff007224 */ /* 0x000fce00078e00ff */
[----:B------:R-:W-:Y:S05]  /*0150*/  BRA.U !UP0, `(.L_x_11291) ;  /* 0x0000001508747547 */ /* 0x000fea000b800000 */
[----:B------:R-:W0:Y:S01]  /*0160*/  LDCU.64 UR4, c[0x0][0x390] ;  /* 0x00007200ff0477ac */ /* 0x000e220008000a00 */
[----:B------:R-:W-:Y:S02]  /*0170*/  IMAD.MOV.U32 R4, RZ, RZ, RZ ;  /* 0x000000ffff047224 */ /* 0x000fe400078e00ff */
[----:B------:R-:W-:Y:S01]  /*0180*/  IMAD.MOV.U32 R5, RZ, RZ, R2 ;  /* 0x000000ffff057224 */ /* 0x000fe200078e0002 */
[----:B------:R-:W1:Y:S01]  /*0190*/  LDCU UR6, c[0x0][0x38c] ;  /* 0x00007180ff0677ac */ /* 0x000e620008000800 */
[----:B------:R-:W2:Y:S01]  /*01a0*/  LDCU.64 UR8, c[0x0][0x4b8] ;  /* 0x00009700ff0877ac */ /* 0x000ea20008000a00 */
[----:B------:R-:W-:Y:S01]  /*01b0*/  UISETP.NE.AND UP0, UPT, UR41, URZ, UPT ;  /* 0x000000ff2900728c */ /* 0x000fe2000bf05270 */
        /* <DEDUP_REMOVED lines=343> */
.L_x_11291:
        /* <DEDUP_REMOVED lines=16> */
[----:B--2---:R4:W0:Y:S02]  /*1830*/  I2F.F64.S16 R16, R4 ;  /* 0x0000000400107312 */ /* 0x0048240000101c00 */
[----:B0---4-:R-:W-:Y:S05]  /*1840*/  BRA `(.L_x_11298) ;  /* 0x0000000c00707947 */ /* 0x011fea0003800000 */
.L_x_11296:
[----:B------:R-:W2:Y:S02]  /*1850*/  LDG.E.U8 R4, desc[UR36][R4.64] ;  /* 0x0000002404047981 */ /* 0x000ea4000c1e1100 */
[----:B--2---:R4:W0:Y:S02]  /*1860*/  I2F.F64.U16 R16, R4 ;  /* 0x0000000400107312 */ /* 0x0048240000101800 */
[----:B0---4-:R-:W-:Y:S05]  /*1870*/  BRA `(.L_x_11298) ;  /* 0x0000000c00647947 */ /* 0x011fea0003800000 */
.L_x_11295:
[----:B------:R-:W-:-:S09]  /*1880*/  UISETP.NE.AND UP0, UPT, UR4, 0x2, UPT ;  /* 0x000000020400788c */ /* 0x000fd2000bf05270 */
[----:B------:R-:W-:Y:S05]  /*1890*/  BRA.U !UP0, `(.L_x_11299) ;  /* 0x0000000108287547 */ /* 0x000fea000b800000 */
[----:B------:R-:W-:-:S09]  /*18a0*/  UISETP.NE.AND UP0, UPT, UR4, 0x3, UPT ;  /* 0x000000030400788c */ /* 0x000fd2000bf05270 */
[----:B------:R-:W-:Y:S05]  /*18b0*/  BRA.U !UP0, `(.L_x_11300) ;  /* 0x0000000108147547 */ /* 0x000fea000b800000 */
[----:B------:R-:W-:-:S09]  /*18c0*/  UISETP.NE.AND UP0, UPT, UR4, 0x4, UPT ;  /* 0x000000040400788c */ /* 0x000fd2000bf05270 */
[----:B------:R-:W-:Y:S05]  /*18d0*/  BRA.U UP0, `(.L_x_11297) ;  /* 0x0000000900c07547 */ /* 0x000fea000b800000 */
[----:B------:R-:W2:Y:S02]  /*18e0*/  LDG.E.64 R16, desc[UR36][R4.64] ;  /* 0x0000002404107981 */ /* 0x000ea4000c1e1b00 */
[----:B--2---:R-:W4:Y:S02]  /*18f0*/  I2F.F64.S64 R16, R16 ;  /* 0x0000001000107312 */ /* 0x004f240000301c00 */
[----:B----4-:R-:W-:Y:S05]  /*1900*/  BRA `(.L_x_11298) ;  /* 0x0000000c00407947 */ /* 0x010fea0003800000 */
.L_x_11300:
[----:B------:R-:W2:Y:S02]  /*1910*/  LDG.E R4, desc[UR36][R4.64] ;  /* 0x0000002404047981 */ /* 0x000ea4000c1e1900 */
[----:B--2---:R4:W0:Y:S02]  /*1920*/  I2F.F64 R16, R4 ;  /* 0x0000000400107312 */ /* 0x0048240000201c00 */
[----:B0---4-:R-:W-:Y:S05]  /*1930*/  BRA `(.L_x_11298) ;  /* 0x0000000c00347947 */ /* 0x011fea0003800000 */
.L_x_11299:
[----:B------:R-:W2:Y:S02]  /*1940*/  LDG.E.U16 R4, desc[UR36][R4.64] ;  /* 0x0000002404047981 */ /* 0x000ea4000c1e1500 */
[----:B--2---:R4:W0:Y:S02]  /*1950*/  I2F.F64.S16 R16, R4 ;  /* 0x0000000400107312 */ /* 0x0048240000101c00 */
[----:B0---4-:R-:W-:Y:S05]  /*1960*/  BRA `(.L_x_11298) ;  /* 0x0000000c00287947 */ /* 0x011fea0003800000 */
.L_x_11294:
[----:B------:R-:W-:-:S09]  /*1970*/  UISETP.GT.AND UP0, UPT, UR4, 0x6, UPT ;  /* 0x000000060400788c */ /* 0x000fd2000bf04270 */
[----:B------:R-:W-:Y:S05]  /*1980*/  BRA.U UP0, `(.L_x_11301) ;  /* 0x0000000100347547 */ /* 0x000fea000b800000 */
[----:B------:R-:W-:-:S09]  /*1990*/  UISETP.NE.AND UP0, UPT, UR4, 0x5, UPT ;  /* 0x000000050400788c */ /* 0x000fd2000bf05270 */
[----:B------:R-:W-:Y:S05]  /*19a0*/  BRA.U !UP0, `(.L_x_11302) ;  /* 0x0000000108187547 */ /* 0x000fea000b800000 */
[----:B------:R-:W-:-:S09]  /*19b0*/  UISETP.NE.AND UP0, UPT, UR4, 0x6, UPT ;  /* 0x000000060400788c */ /* 0x000fd2000bf05270 */
[----:B------:R-:W-:Y:S05]  /*19c0*/  BRA.U UP0, `(.L_x_11297) ;  /* 0x0000000900847547 */ /* 0x000fea000b800000 */
[----:B------:R-:W2:Y:S02]  /*19d0*/  LDG.E R16, desc[UR36][R4.64] ;  /* 0x0000002404107981 */ /* 0x000ea4000c1e1900 */
[----:B--2---:R-:W-:-:S06]  /*19e0*/  FMUL.FTZ R16, R16, 1 ;  /* 0x3f80000010107820 */ /* 0x004fcc0000410000 */
[----:B------:R-:W3:Y:S02]  /*19f0*/  F2F.F64.F32 R16, R16 ;  /* 0x0000001000107310 */ /* 0x000ee40000201800 */
[----:B---3--:R-:W-:Y:S05]  /*1a00*/  BRA `(.L_x_11298) ;  /* 0x0000000c00007947 */ /* 0x008fea0003800000 */
.L_x_11302:
[----:B------:R-:W2:Y:S02]  /*1a10*/  LDG.E.U16 R0, desc[UR36][R4.64] ;  /* 0x0000002404007981 */ /* 0x000ea4000c1e1500 */
[----:B--2---:R-:W-:-:S05]  /*1a20*/  HADD2.F32 R0, -RZ, R0.H0_H0 ;  /* 0x20000000ff007230 */ /* 0x004fca0000004100 */
[----:B------:R-:W-:-:S04]  /*1a30*/  FMUL.FTZ R0, R0, 1 ;  /* 0x3f80000000007820 */ /* 0x000fc80000410000 */
[----:B------:R3:W4:Y:S02]  /*1a40*/  F2F.F64.F32 R16, R0 ;  /* 0x0000000000107310 */ /* 0x0007240000201800 */
[----:B---34-:R-:W-:Y:S05]  /*1a50*/  BRA `(.L_x_11298) ;  /* 0x0000000800ec7947 */ /* 0x018fea0003800000 */
.L_x_11301:
[----:B------:R-:W-:-:S09]  /*1a60*/  UISETP.NE.AND UP0, UPT, UR4, 0x7, UPT ;  /* 0x000000070400788c */ /* 0x000fd2000bf05270 */
[----:B------:R-:W-:Y:S05]  /*1a70*/  BRA.U !UP0, `(.L_x_11303) ;  /* 0x0000000108347547 */ /* 0x000fea000b800000 */
[----:B------:R-:W-:-:S09]  /*1a80*/  UISETP.NE.AND UP0, UPT, UR4, 0x8, UPT ;  /* 0x000000080400788c */ /* 0x000fd2000bf05270 */
[----:B------:R-:W-:Y:S05]  /*1a90*/  BRA.U !UP0, `(.L_x_11304) ;  /* 0x0000000108187547 */ /* 0x000fea000b800000 */
[----:B------:R-:W-:-:S09]  /*1aa0*/  UISETP.NE.AND UP0, UPT, UR4, 0x9, UPT ;  /* 0x000000090400788c */ /* 0x000fd2000bf05270 */
[----:B------:R-:W-:Y:S05]  /*1ab0*/  BRA.U UP0, `(.L_x_11297) ;  /* 0x0000000900487547 */ /* 0x000fea000b800000 */
[----:B------:R-:W2:Y:S02]  /*1ac0*/  LDG.E R4, desc[UR36][R4.64] ;  /* 0x0000002404047981 */ /* 0x000ea4000c1e1900 */
[----:B--2---:R-:W-:-:S06]  /*1ad0*/  FMUL.FTZ R16, R4, 1 ;  /* 0x3f80000004107820 */ /* 0x004fcc0000410000 */
[----:B------:R-:W4:Y:S02]  /*1ae0*/  F2F.F64.F32 R16, R16 ;  /* 0x0000001000107310 */ /* 0x000f240000201800 */
[----:B----4-:R-:W-:Y:S05]  /*1af0*/  BRA `(.L_x_11298) ;  /* 0x0000000800c47947 */ /* 0x010fea0003800000 */
.L_x_11304:
[----:B------:R-:W2:Y:S02]  /*1b00*/  LDG.E.U16 R4, desc[UR36][R4.64] ;  /* 0x0000002404047981 */ /* 0x000ea4000c1e1500 */
[----:B--2---:R-:W-:-:S05]  /*1b10*/  HADD2.F32 R0, -RZ, R4.H0_H0 ;  /* 0x20000004ff007230 */ /* 0x004fca0000004100 */
[----:B------:R-:W-:-:S04]  /*1b20*/  FMUL.FTZ R0, R0, 1 ;  /* 0x3f80000000007820 */ /* 0x000fc80000410000 */
[----:B------:R4:W0:Y:S02]  /*1b30*/  F2F.F64.F32 R16, R0 ;  /* 0x0000000000107310 */ /* 0x0008240000201800 */
[----:B0---4-:R-:W-:Y:S05]  /*1b40*/  BRA `(.L_x_11298) ;  /* 0x0000000800b07947 */ /* 0x011fea0003800000 */
.L_x_11303:
[----:B------:R3:W5:Y:S01]  /*1b50*/  LDG.E.64 R16, desc[UR36][R4.64] ;  /* 0x0000002404107981 */ /* 0x000762000c1e1b00 */
[----:B------:R-:W-:Y:S05]  /*1b60*/  BRA `(.L_x_11298) ;  /* 0x0000000800a87947 */ /* 0x000fea0003800000 */
.L_x_11293:
        /* <DEDUP_REMOVED lines=8> */
[----:B------:R-:W2:Y:S01]  /*1bf0*/  LDG.E.U8 R4, desc[UR36][R4.64] ;  /* 0x0000002404047981 */ /* 0x000ea2000c1e1100 */
[----:B------:R-:W-:Y:S01]  /*1c00*/  IMAD.MOV.U32 R16, RZ, RZ, RZ ;  /* 0x000000ffff107224 */ /* 0x000fe200078e00ff */
[----:B--2---:R-:W-:-:S04]  /*1c10*/  ISETP.NE.AND P0, PT, R4, RZ, PT ;  /* 0x000000ff0400720c */ /* 0x004fc80003f05270 */
[----:B------:R-:W-:Y:S01]  /*1c20*/  FSEL R17, RZ, 1.875, !P0 ;  /* 0x3ff00000ff117808 */ /* 0x000fe20004000000 */
[----:B------:R-:W-:Y:S08]  /*1c30*/  BRA `(.L_x_11298) ;  /* 0x0000000800747947 */ /* 0x000ff00003800000 */
.L_x_11307:
[----:B------:R2:W5:Y:S01]  /*1c40*/  LDG.E.64 R16, desc[UR36][R4.64] ;  /* 0x0000002404107981 */ /* 0x000562000c1e1b00 */
[----:B------:R-:W-:Y:S05]  /*1c50*/  BRA `(.L_x_11298) ;  /* 0x00000008006c7947 */ /* 0x000fea0003800000 */
.L_x_11306:
[----:B------:R-:W-:-:S09]  /*1c60*/  UISETP.NE.AND UP0, UPT, UR4, 0xf, UPT ;  /* 0x0000000f0400788c */ /* 0x000fd2000bf05270 */
[----:B------:R-:W-:Y:S05]  /*1c70*/  BRA.U !UP0, `(.L_x_11308) ;  /* 0x0000000108a07547 */ /* 0x000fea000b800000 */
[----:B------:R-:W-:-:S09]  /*1c80*/  UISETP.NE.AND UP0, UPT, UR4, 0x17, UPT ;  /* 0x000000170400788c */ /* 0x000fd2000bf05270 */
[----:B------:R-:W-:Y:S05]  /*1c90*/  BRA.U !UP0, `(.L_x_11309) ;  /* 0x00000001085c7547 */ /* 0x000fea000b800000 */
[----:B------:R-:W-:-:S09]  /*1ca0*/  UISETP.NE.AND UP0, UPT, UR4, 0x18, UPT ;  /* 0x000000180400788c */ /* 0x000fd2000bf05270 */
[----:B------:R-:W-:Y:S05]  /*1cb0*/  BRA.U UP0, `(.L_x_11297) ;  /* 0x0000000500c87547 */ /* 0x000fea000b800000 */
[----:B------:R-:W2:Y:S01]  /*1cc0*/  LDG.E.U8 R0, desc[UR36][R4.64] ;  /* 0x0000002404007981 */ /* 0x000ea2000c1e1100 */
[----:B------:R-:W-:Y:S02]  /*1cd0*/  HFMA2 R7, -RZ, RZ, 0, 1.847743988037109375e-06 ;  /* 0x0000001fff077431 */ /* 0x000fe400000001ff */
        /* <DEDUP_REMOVED lines=15> */
[----:B------:R-:W-:-:S05]  /*1dd0*/  LOP3.LUT R3, R3, 0x80000000, R0, 0xf8, !PT ;  /* 0x8000000003037812 */ /* 0x000fca00078ef800 */
[----:B------:R-:W-:-:S04]  /*1de0*/  FMUL.FTZ R3, R3, 1 ;  /* 0x3f80000003037820 */ /* 0x000fc80000410000 */
[----:B------:R2:W3:Y:S02]  /*1df0*/  F2F.F64.F32 R16, R3 ;  /* 0x0000000300107310 */ /* 0x0004e40000201800 */
[----:B--23--:R-:W-:Y:S05]  /*1e00*/  BRA `(.L_x_11298) ;  /* 0x0000000800007947 */ /* 0x00cfea0003800000 */
.L_x_11309:
        /* <DEDUP_REMOVED lines=10> */
[----:B------:R-:W-:-:S04]  /*1eb0*/  MOV R3, R6 ;  /* 0x0000000600037202 */ /* 0x000fc80000000f00 */
[----:B------:R-:W-:-:S05]  /*1ec0*/  LOP3.LUT R0, R0, 0x80000000, R3, 0xf8, !PT ;  /* 0x8000000000007812 */ /* 0x000fca00078ef803 */
[----:B------:R-:W-:-:S04]  /*1ed0*/  FMUL.FTZ R0, R0, 1 ;  /* 0x3f80000000007820 */ /* 0x000fc80000410000 */
[----:B------:R2:W3:Y:S02]  /*1ee0*/  F2F.F64.F32 R16, R0 ;  /* 0x0000000000107310 */ /* 0x0004e40000201800 */
[----:B--23--:R-:W-:Y:S05]  /*1ef0*/  BRA `(.L_x_11298) ;  /* 0x0000000400c47947 */ /* 0x00cfea0003800000 */
.L_x_11308:
[----:B------:R-:W2:Y:S02]  /*1f00*/  LDG.E.U16 R0, desc[UR36][R4.64] ;  /* 0x0000002404007981 */ /* 0x000ea4000c1e1500 */
[----:B--2---:R-:W-:-:S04]  /*1f10*/  IMAD.U32 R0, R0, 0x10000, RZ ;  /* 0x0001000000007824 */ /* 0x004fc800078e00ff */
[----:B------:R-:W-:-:S04]  /*1f20*/  FMUL.FTZ R0, R0, 1 ;  /* 0x3f80000000007820 */ /* 0x000fc80000410000 */
[----:B------:R2:W3:Y:S02]  /*1f30*/  F2F.F64.F32 R16, R0 ;  /* 0x0000000000107310 */ /* 0x0004e40000201800 */
[----:B--23--:R-:W-:Y:S05]  /*1f40*/  BRA `(.L_x_11298) ;  /* 0x0000000400b07947 */ /* 0x00cfea0003800000 */
.L_x_11305:
        /* <DEDUP_REMOVED lines=9> */
[----:B--2---:R2:W3:Y:S02]  /*1fe0*/  I2F.F64.U16 R16, R4 ;  /* 0x0000000400107312 */ /* 0x0044e40000101800 */
[----:B--23--:R-:W-:Y:S05]  /*1ff0*/  BRA `(.L_x_11298) ;  /* 0x0000000400847947 */ /* 0x00cfea0003800000 */
.L_x_11312:
[----:B------:R-:W2:Y:S01]  /*2000*/  LDG.E.U8 R4, desc[UR36][R4.64] ;  /* 0x0000002404047981 */ /* 0x000ea2000c1e1100 */
[----:B------:R-:W-:Y:S02]  /*2010*/  CS2R R16, SRZ ;  /* 0x0000000000107805 */ /* 0x000fe4000001ff00 */
[----:B--2---:R-:W-:-:S13]  /*2020*/  ISETP.NE.AND P0, PT, R4, RZ, PT ;  /* 0x000000ff0400720c */ /* 0x004fda0003f05270 */
[----:B------:R-:W-:Y:S05]  /*2030*/  @!P0 BRA `(.L_x_11298) ;  /* 0x0000000400748947 */ /* 0x000fea0003800000 */
[----:B------:R-:W-:-:S13]  /*2040*/  ISETP.NE.AND P0, PT, R4, 0x80, PT ;  /* 0x000000800400780c */ /* 0x000fda0003f05270 */
[----:B------:R-:W-:Y:S02]  /*2050*/  @!P0 IMAD.MOV.U32 R16, RZ, RZ, 0x20000000 ;  /* 0x20000000ff108424 */ /* 0x000fe400078e00ff */
        /* <DEDUP_REMOVED lines=15> */
.L_x_11314:
[----:B------:R-:W-:Y:S05]  /*2150*/  BSYNC.RECONVERGENT B0 ;  /* 0x0000000000007941 */ /* 0x000fea0003800200 */
.L_x_11313:
[----:B------:R-:W-:Y:S01]  /*2160*/  IMAD.SHL.U32 R0, R0, 0x100000, RZ ;  /* 0x0010000000007824 */ /* 0x000fe200078e00ff */
[----:B------:R-:W-:-:S04]  /*2170*/  LEA R3, R3, 0x3b800000, 0x17 ;  /* 0x3b80000003037811 */ /* 0x000fc800078eb8ff */
[----:B------:R-:W-:-:S05]  /*2180*/  LOP3.LUT R0, R3, R0, R7, 0xfe, !PT ;  /* 0x0000000003007212 */ /* 0x000fca00078efe07 */
[----:B------:R-:W-:-:S04]  /*2190*/  FMUL.FTZ R0, R0, 1 ;  /* 0x3f80000000007820 */ /* 0x000fc80000410000 */
[----:B------:R2:W3:Y:S02]  /*21a0*/  F2F.F64.F32 R16, R0 ;  /* 0x0000000000107310 */ /* 0x0004e40000201800 */
[----:B--23--:R-:W-:Y:S05]  /*21b0*/  BRA `(.L_x_11298) ;  /* 0x0000000400147947 */ /* 0x00cfea0003800000 */
.L_x_11311:
[----:B------:R-:W2:Y:S01]  /*21c0*/  LDG.E.U8 R4, desc[UR36][R4.64] ;  /* 0x0000002404047981 */ /* 0x000ea2000c1e1100 */
[----:B------:R-:W-:Y:S02]  /*21d0*/  CS2R R16, SRZ ;  /* 0x0000000000107805 */ /* 0x000fe4000001ff00 */
[----:B--2---:R-:W-:-:S13]  /*21e0*/  ISETP.NE.AND P0, PT, R4, RZ, PT ;  /* 0x000000ff0400720c */ /* 0x004fda0003f05270 */
[----:B------:R-:W-:Y:S05]  /*21f0*/  @!P0 BRA `(.L_x_11298) ;  /* 0x0000000400048947 */ /* 0x000fea0003800000 */
[----:B------:R-:W-:-:S13]  /*2200*/  ISETP.NE.AND P0, PT, R4, 0x80, PT ;  /* 0x000000800400780c */ /* 0x000fda0003f05270 */
[----:B------:R-:W-:Y:S01]  /*2210*/  @!P0 IMAD.MOV.U32 R16, RZ, RZ, 0x20000000 ;  /* 0x20000000ff108424 */ /* 0x000fe200078e00ff */
        /* <DEDUP_REMOVED lines=15> */
.L_x_11316:
[----:B------:R-:W-:Y:S05]  /*2310*/  BSYNC.RECONVERGENT B0 ;  /* 0x0000000000007941 */ /* 0x000fea0003800200 */
.L_x_11315:
[----:B------:R-:W-:Y:S01]  /*2320*/  IMAD.SHL.U32 R0, R0, 0x200000, RZ ;  /* 0x0020000000007824 */ /* 0x000fe200078e00ff */
[----:B------:R-:W-:-:S04]  /*2330*/  LEA R3, R3, 0x37800000, 0x17 ;  /* 0x3780000003037811 */ /* 0x000fc800078eb8ff */
[----:B------:R-:W-:-:S05]  /*2340*/  LOP3.LUT R0, R3, R0, R7, 0xfe, !PT ;  /* 0x0000000003007212 */ /* 0x000fca00078efe07 */
[----:B------:R-:W-:-:S04]  /*2350*/  FMUL.FTZ R0, R0, 1 ;  /* 0x3f80000000007820 */ /* 0x000fc80000410000 */
[----:B------:R2:W3:Y:S02]  /*2360*/  F2F.F64.F32 R16, R0 ;  /* 0x0000000000107310 */ /* 0x0004e40000201800 */
[----:B--23--:R-:W-:Y:S05]  /*2370*/  BRA `(.L_x_11298) ;  /* 0x0000000000a47947 */ /* 0x00cfea0003800000 */
.L_x_11310:
[----:B------:R-:W-:-:S09]  /*2380*/  UISETP.NE.AND UP0, UPT, UR4, 0x1c, UPT ;  /* 0x0000001c0400788c */ /* 0x000fd2000bf05270 */
[----:B------:R-:W-:Y:S05]  /*2390*/  BRA.U !UP0, `(.L_x_11317) ;  /* 0x0000000108947547 */ /* 0x000fea000b800000 */
[----:B------:R-:W-:-:S09]  /*23a0*/  UISETP.NE.AND UP0, UPT, UR4, 0x1d, UPT ;  /* 0x0000001d0400788c */ /* 0x000fd2000bf05270 */
[----:B------:R-:W-:Y:S05]  /*23b0*/  BRA.U !UP0, `(.L_x_11318) ;  /* 0x0000000108807547 */ /* 0x000fea000b800000 */
[----:B------:R-:W-:-:S09]  /*23c0*/  UISETP.NE.AND UP0, UPT, UR4, 0x2c, UPT ;  /* 0x0000002c0400788c */ /* 0x000fd2000bf05270 */
[----:B------:R-:W-:Y:S05]  /*23d0*/  BRA.U !UP0, `(.L_x_11319) ;  /* 0x0000000108487547 */ /* 0x000fea000b800000 */
.L_x_11297:
        /* <DEDUP_REMOVED lines=16> */
.L_x_11320:
[----:B------:R-:W-:Y:S01]  /*24e0*/  CS2R R16, SRZ ;  /* 0x0000000000107805 */ /* 0x000fe2000001ff00 */
[----:B------:R-:W-:Y:S06]  /*24f0*/  BRA `(.L_x_11298) ;  /* 0x0000000000447947 */ /* 0x000fec0003800000 */
.L_x_11319:
[----:B------:R-:W2:Y:S01]  /*2500*/  LDG.E.U8 R0, desc[UR36][R4.64] ;  /* 0x0000002404007981 */ /* 0x000ea2000c1e1100 */
[----:B------:R-:W-:Y:S02]  /*2510*/  IMAD.MOV.U32 R16, RZ, RZ, 0x0 ;  /* 0x00000000ff107424 */ /* 0x000fe400078e00ff */
[----:B------:R-:W-:Y:S01]  /*2520*/  IMAD.MOV.U32 R17, RZ, RZ, 0x38000000 ;  /* 0x38000000ff117424 */ /* 0x000fe200078e00ff */
[----:B--2---:R-:W-:-:S13]  /*2530*/  ISETP.NE.AND P0, PT, R0, RZ, PT ;  /* 0x000000ff0000720c */ /* 0x004fda0003f05270 */
[----:B------:R-:W-:Y:S05]  /*2540*/  @!P0 BRA `(.L_x_11298) ;  /* 0x0000000000308947 */ /* 0x000fea0003800000 */
[----:B------:R-:W-:-:S13]  /*2550*/  ISETP.NE.AND P0, PT, R0, 0xff, PT ;  /* 0x000000ff0000780c */ /* 0x000fda0003f05270 */
[----:B------:R-:W-:Y:S01]  /*2560*/  @P0 IMAD.SHL.U32 R0, R0, 0x800000, RZ ;  /* 0x0080000000000824 */ /* 0x000fe200078e00ff */
[----:B------:R-:W-:Y:S01]  /*2570*/  @!P0 MOV R16, 0x20000000 ;  /* 0x2000000000108802 */ /* 0x000fe20000000f00 */
[----:B------:R-:W-:Y:S02]  /*2580*/  @!P0 IMAD.MOV.U32 R17, RZ, RZ, 0x7ff80000 ;  /* 0x7ff80000ff118424 */ /* 0x000fe400078e00ff */
[----:B------:R-:W-:-:S04]  /*2590*/  @P0 FMUL.FTZ R0, R0, 1 ;  /* 0x3f80000000000820 */ /* 0x000fc80000410000 */
[----:B------:R2:W3:Y:S02]  /*25a0*/  @P0 F2F.F64.F32 R16, R0 ;  /* 0x0000000000100310 */ /* 0x0004e40000201800 */
[----:B--23--:R-:W-:Y:S05]  /*25b0*/  BRA `(.L_x_11298) ;  /* 0x0000000000147947 */ /* 0x00cfea0003800000 */
.L_x_11318:
[----:B------:R-:W2:Y:S02]  /*25c0*/  LDG.E.64 R16, desc[UR36][R4.64] ;  /* 0x0000002404107981 */ /* 0x000ea4000c1e1b00 */
[----:B--2---:R-:W2:Y:S02]  /*25d0*/  I2F.F64.U64 R16, R16 ;  /* 0x0000001000107312 */ /* 0x004ea40000301800 */
[----:B--2---:R-:W-:Y:S05]  /*25e0*/  BRA `(.L_x_11298) ;  /* 0x0000000000087947 */ /* 0x004fea0003800000 */
.L_x_11317:
[----:B------:R-:W2:Y:S02]  /*25f0*/  LDG.E R4, desc[UR36][R4.64] ;  /* 0x0000002404047981 */ /* 0x000ea4000c1e1900 */
[----:B--2---:R0:W1:Y:S02]  /*2600*/  I2F.F64.U32 R16, R4 ;  /* 0x0000000400107312 */ /* 0x0040640000201800 */
.L_x_11298:
[----:B------:R-:W-:Y:S05]  /*2610*/  BSYNC.RECONVERGENT B7 ;  /* 0x0000000000077941 */ /* 0x000fea0003800200 */
.L_x_11292:
[----:B------:R-:W0:Y:S01]  /*2620*/  LDCU.64 UR6, c[0x0][0x5f8] ;  /* 0x0000bf00ff0677ac */ /* 0x000e220008000a00 */
[----:B------:R-:W-:Y:S01]  /*2630*/  BSSY.RECONVERGENT B7, `(.L_x_11321) ;  /* 0x00000ed000077945 */ /* 0x000fe20003800200 */
[----:B------:R-:W-:-:S04]  /*2640*/  UPRMT UR4, UR42, 0x9910, URZ ;  /* 0x000099102a047896 */ /* 0x000fc800080000ff */
[----:B------:R-:W-:Y:S01]  /*2650*/  UISETP.GT.AND UP0, UPT, UR4, 0x9, UPT ;  /* 0x000000090400788c */ /* 0x000fe2000bf04270 */
[----:B0-23--:R-:W-:-:S05]  /*2660*/  IADD3 R4, P0, PT, R19, UR6, RZ ;  /* 0x0000000613047c10 */ /* 0x00dfca000ff1e0ff */
        /* <DEDUP_REMOVED lines=11> */
[----:B--2---:R0:W2:Y:S02]  /*2720*/  I2F.F64.S16 R22, R4 ;  /* 0x0000000400167312 */ /* 0x0040a40000101c00 */
[----:B0-2---:R-:W-:Y:S05]  /*2730*/  BRA `(.L_x_11327) ;  /* 0x0000000c00707947 */ /* 0x005fea0003800000 */
.L_x_11325:
[----:B------:R-:W2:Y:S02]  /*2740*/  LDG.E.U8 R4, desc[UR36][R4.64] ;  /* 0x0000002404047981 */ /* 0x000ea4000c1e1100 */
[----:B--2---:R0:W2:Y:S02]  /*2750*/  I2F.F64.U16 R22, R4 ;  /* 0x0000000400167312 */ /* 0x0040a40000101800 */
[----:B0-2---:R-:W-:Y:S05]  /*2760*/  BRA `(.L_x_11327) ;  /* 0x0000000c00647947 */ /* 0x005fea0003800000 */
.L_x_11324:
[----:B------:R-:W-:-:S09]  /*2770*/  UISETP.NE.AND UP0, UPT, UR4, 0x2, UPT ;  /* 0x000000020400788c */ /* 0x000fd2000bf05270 */
[----:B------:R-:W-:Y:S05]  /*2780*/  BRA.U !UP0, `(.L_x_11328) ;  /* 0x0000000108287547 */ /* 0x000fea000b800000 */
[----:B------:R-:W-:-:S09]  /*2790*/  UISETP.NE.AND UP0, UPT, UR4, 0x3, UPT ;  /* 0x000000030400788c */ /* 0x000fd2000bf05270 */
[----:B------:R-:W-:Y:S05]  /*27a0*/  BRA.U !UP0, `(.L_x_11329) ;  /* 0x0000000108147547 */ /* 0x000fea000b800000 */
[----:B------:R-:W-:-:S09]  /*27b0*/  UISETP.NE.AND UP0, UPT, UR4, 0x4, UPT ;  /* 0x000000040400788c */ /* 0x000fd2000bf05270 */
[----:B------:R-:W-:Y:S05]  /*27c0*/  BRA.U UP0, `(.L_x_11326) ;  /* 0x0000000900c07547 */ /* 0x000fea000b800000 */
[----:B------:R-:W2:Y:S02]  /*27d0*/  LDG.E.64 R22, desc[UR36][R4.64] ;  /* 0x0000002404167981 */ /* 0x000ea4000c1e1b00 */
[----:B--2---:R-:W0:Y:S02]  /*27e0*/  I2F.F64.S64 R22, R22 ;  /* 0x0000001600167312 */ /* 0x004e240000301c00 */
[----:B0-----:R-:W-:Y:S05]  /*27f0*/  BRA `(.L_x_11327) ;  /* 0x0000000c00407947 */ /* 0x001fea0003800000 */
.L_x_11329:
[----:B------:R-:W2:Y:S02]  /*2800*/  LDG.E R4, desc[UR36][R4.64] ;  /* 0x0000002404047981 */ /* 0x000ea4000c1e1900 */
[----:B--2---:R0:W2:Y:S02]  /*2810*/  I2F.F64 R22, R4 ;  /* 0x0000000400167312 */ /* 0x0040a40000201c00 */
[----:B0-2---:R-:W-:Y:S05]  /*2820*/  BRA `(.L_x_11327) ;  /* 0x0000000c00347947 */ /* 0x005fea0003800000 */
.L_x_11328:
[----:B------:R-:W2:Y:S02]  /*2830*/  LDG.E.U16 R4, desc[UR36][R4.64] ;  /* 0x0000002404047981 */ /* 0x000ea4000c1e1500 */
[----:B--2---:R0:W2:Y:S02]  /*2840*/  I2F.F64.S16 R22, R4 ;  /* 0x0000000400167312 */ /* 0x0040a40000101c00 */
[----:B0-2---:R-:W-:Y:S05]  /*2850*/  BRA `(.L_x_11327) ;  /* 0x0000000c00287947 */ /* 0x005fea0003800000 */
.L_x_11323:
        /* <DEDUP_REMOVED lines=10> */
.L_x_11331:
[----:B------:R-:W2:Y:S02]  /*2900*/  LDG.E.U16 R0, desc[UR36][R4.64] ;  /* 0x0000002404007981 */ /* 0x000ea4000c1e1500 */
[----:B--2---:R-:W-:-:S05]  /*2910*/  HADD2.F32 R0, -RZ, R0.H0_H0 ;  /* 0x20000000ff007230 */ /* 0x004fca0000004100 */
[----:B------:R-:W-:-:S04]  /*2920*/  FMUL.FTZ R0, R0, 1 ;  /* 0x3f80000000007820 */ /* 0x000fc80000410000 */
[----:B------:R4:W0:Y:S02]  /*2930*/  F2F.F64.F32 R22, R0 ;  /* 0x0000000000167310 */ /* 0x0008240000201800 */
[----:B0---4-:R-:W-:Y:S05]  /*2940*/  BRA `(.L_x_11327) ;  /* 0x0000000800ec7947 */ /* 0x011fea0003800000 */
.L_x_11330:
        /* <DEDUP_REMOVED lines=8> */
[----:B------:R-:W0:Y:S02]  /*29d0*/  F2F.F64.F32 R22, R22 ;  /* 0x0000001600167310 */ /* 0x000e240000201800 */
[----:B0-----:R-:W-:Y:S05]  /*29e0*/  BRA `(.L_x_11327) ;  /* 0x0000000800c47947 */ /* 0x001fea0003800000 */
.L_x_11333:
[----:B------:R-:W2:Y:S02]  /*29f0*/  LDG.E.U16 R4, desc[UR36][R4.64] ;  /* 0x0000002404047981 */ /* 0x000ea4000c1e1500 */
[----:B--2---:R-:W-:-:S05]  /*2a00*/  HADD2.F32 R0, -RZ, R4.H0_H0 ;  /* 0x20000004ff007230 */ /* 0x004fca0000004100 */
[----:B------:R-:W-:-:S04]  /*2a10*/  FMUL.FTZ R0, R0, 1 ;  /* 0x3f80000000007820 */ /* 0x000fc80000410000 */
[----:B------:R0:W2:Y:S02]  /*2a20*/  F2F.F64.F32 R22, R0 ;  /* 0x0000000000167310 */ /* 0x0000a40000201800 */
[----:B0-2---:R-:W-:Y:S05]  /*2a30*/  BRA `(.L_x_11327) ;  /* 0x0000000800b07947 */ /* 0x005fea0003800000 */
.L_x_11332:
[----:B------:R4:W5:Y:S01]  /*2a40*/  LDG.E.64 R22, desc[UR36][R4.64] ;  /* 0x0000002404167981 */ /* 0x000962000c1e1b00 */
[----:B------:R-:W-:Y:S05]  /*2a50*/  BRA `(.L_x_11327) ;  /* 0x0000000800a87947 */ /* 0x000fea0003800000 */
.L_x_11322:
        /* <DEDUP_REMOVED lines=13> */
.L_x_11336:
[----:B------:R3:W5:Y:S01]  /*2b30*/  LDG.E.64 R22, desc[UR36][R4.64] ;  /* 0x0000002404167981 */ /* 0x000762000c1e1b00 */
[----:B------:R-:W-:Y:S05]  /*2b40*/  BRA `(.L_x_11327) ;  /* 0x00000008006c7947 */ /* 0x000fea0003800000 */
.L_x_11335:
        /* <DEDUP_REMOVED lines=23> */
[----:B------:R-:W-:-:S05]  /*2cc0*/  LOP3.LUT R3, R3, 0x80000000, R0, 0xf8, !PT ;  /* 0x8000000003037812 */ /* 0x000fca00078ef800 */
[----:B------:R-:W-:-:S04]  /*2cd0*/  FMUL.FTZ R3, R3, 1 ;  /* 0x3f80000003037820 */ /* 0x000fc80000410000 */
[----:B------:R3:W4:Y:S02]  /*2ce0*/  F2F.F64.F32 R22, R3 ;  /* 0x0000000300167310 */ /* 0x0007240000201800 */
[----:B---34-:R-:W-:Y:S05]  /*2cf0*/  BRA `(.L_x_11327) ;  /* 0x0000000800007947 */ /* 0x018fea0003800000 */
.L_x_11338:
        /* <DEDUP_REMOVED lines=11> */
[----:B------:R-:W-:-:S05]  /*2db0*/  LOP3.LUT R0, R0, 0x80000000, R3, 0xf8, !PT ;  /* 0x8000000000007812 */ /* 0x000fca00078ef803 */
[----:B------:R-:W-:-:S04]  /*2dc0*/  FMUL.FTZ R0, R0, 1 ;  /* 0x3f80000000007820 */ /* 0x000fc80000410000 */
[----:B------:R3:W4:Y:S02]  /*2dd0*/  F2F.F64.F32 R22, R0 ;  /* 0x0000000000167310 */ /* 0x0007240000201800 */
[----:B---34-:R-:W-:Y:S05]  /*2de0*/  BRA `(.L_x_11327) ;  /* 0x0000000400c47947 */ /* 0x018fea0003800000 */
.L_x_11337:
[----:B------:R-:W2:Y:S02]  /*2df0*/  LDG.E.U16 R0, desc[UR36][R4.64] ;  /* 0x0000002404007981 */ /* 0x000ea4000c1e1500 */
[----:B--2---:R-:W-:-:S04]  /*2e00*/  IMAD.U32 R0, R0, 0x10000, RZ ;  /* 0x0001000000007824 */ /* 0x004fc800078e00ff */
[----:B------:R-:W-:-:S04]  /*2e10*/  FMUL.FTZ R0, R0, 1 ;  /* 0x3f80000000007820 */ /* 0x000fc80000410000 */
[----:B------:R3:W4:Y:S02]  /*2e20*/  F2F.F64.F32 R22, R0 ;  /* 0x0000000000167310 */ /* 0x0007240000201800 */
[----:B---34-:R-:W-:Y:S05]  /*2e30*/  BRA `(.L_x_11327) ;  /* 0x0000000400b07947 */ /* 0x018fea0003800000 */
.L_x_11334:
        /* <DEDUP_REMOVED lines=9> */
[----:B--2---:R3:W4:Y:S02]  /*2ed0*/  I2F.F64.U16 R22, R4 ;  /* 0x0000000400167312 */ /* 0x0047240000101800 */
[----:B---34-:R-:W-:Y:S05]  /*2ee0*/  BRA `(.L_x_11327) ;  /* 0x0000000400847947 */ /* 0x018fea0003800000 */
.L_x_11341:
        /* <DEDUP_REMOVED lines=21> */
.L_x_11343:
[----:B------:R-:W-:Y:S05]  /*3040*/  BSYNC.RECONVERGENT B0 ;  /* 0x0000000000007941 */ /* 0x000fea0003800200 */
.L_x_11342:
[----:B------:R-:W-:Y:S01]  /*3050*/  IMAD.SHL.U32 R0, R0, 0x100000, RZ ;  /* 0x0010000000007824 */ /* 0x000fe200078e00ff */
[----:B------:R-:W-:-:S04]  /*3060*/  LEA R3, R3, 0x3b800000, 0x17 ;  /* 0x3b80000003037811 */ /* 0x000fc800078eb8ff */
[----:B------:R-:W-:-:S05]  /*3070*/  LOP3.LUT R0, R3, R0, R7, 0xfe, !PT ;  /* 0x0000000003007212 */ /* 0x000fca00078efe07 */
[----:B------:R-:W-:-:S04]  /*3080*/  FMUL.FTZ R0, R0, 1 ;  /* 0x3f80000000007820 */ /* 0x000fc80000410000 */
[----:B------:R3:W4:Y:S02]  /*3090*/  F2F.F64.F32 R22, R0 ;  /* 0x0000000000167310 */ /* 0x0007240000201800 */
[----:B---34-:R-:W-:Y:S05]  /*30a0*/  BRA `(.L_x_11327) ;  /* 0x0000000400147947 */ /* 0x018fea0003800000 */
.L_x_11340:
[----:B------:R-:W2:Y:S01]  /*30b0*/  LDG.E.U8 R4, desc[UR36][R4.64] ;  /* 0x0000002404047981 */ /* 0x000ea2000c1e1100 */
[----:B------:R-:W-:Y:S02]  /*30c0*/  CS2R R22, SRZ ;  /* 0x0000000000167805 */ /* 0x000fe4000001ff00 */
[----:B--2---:R-:W-:-:S13]  /*30d0*/  ISETP.NE.AND P0, PT, R4, RZ, PT ;  /* 0x000000ff0400720c */ /* 0x004fda0003f05270 */
[----:B------:R-:W-:Y:S05]  /*30e0*/  @!P0 BRA `(.L_x_11327) ;  /* 0x0000000400048947 */ /* 0x000fea0003800000 */
[----:B------:R-:W-:-:S13]  /*30f0*/  ISETP.NE.AND P0, PT, R4, 0x80, PT ;  /* 0x000000800400780c */ /* 0x000fda0003f05270 */
[----:B------:R-:W-:Y:S01]  /*3100*/  @!P0 MOV R22, 0x20000000 ;  /* 0x2000000000168802 */ /* 0x000fe20000000f00 */
        /* <DEDUP_REMOVED lines=15> */
.L_x_11345:
[----:B------:R-:W-:Y:S05]  /*3200*/  BSYNC.RECONVERGENT B0 ;  /* 0x0000000000007941 */ /* 0x000fea0003800200 */
.L_x_11344:
[----:B------:R-:W-:Y:S02]  /*3210*/  SHF.L.U32 R0, R0, 0x15, RZ ;  /* 0x0000001500007819 */ /* 0x000fe400000006ff */
[----:B------:R-:W-:-:S04]  /*3220*/  LEA R3, R3, 0x37800000, 0x17 ;  /* 0x3780000003037811 */ /* 0x000fc800078eb8ff */
[----:B------:R-:W-:-:S05]  /*3230*/  LOP3.LUT R0, R3, R0, R7, 0xfe, !PT ;  /* 0x0000000003007212 */ /* 0x000fca00078efe07 */
[----:B------:R-:W-:-:S04]  /*3240*/  FMUL.FTZ R0, R0, 1 ;  /* 0x3f80000000007820 */ /* 0x000fc80000410000 */
[----:B------:R3:W4:Y:S02]  /*3250*/  F2F.F64.F32 R22, R0 ;  /* 0x0000000000167310 */ /* 0x0007240000201800 */
[----:B---34-:R-:W-:Y:S05]  /*3260*/  BRA `(.L_x_11327) ;  /* 0x0000000000a47947 */ /* 0x018fea0003800000 */
.L_x_11339:
[----:B------:R-:W-:-:S09]  /*3270*/  UISETP.NE.AND UP0, UPT, UR4, 0x1c, UPT ;  /* 0x0000001c0400788c */ /* 0x000fd2000bf05270 */
[----:B------:R-:W-:Y:S05]  /*3280*/  BRA.U !UP0, `(.L_x_11346) ;  /* 0x0000000108947547 */ /* 0x000fea000b800000 */
[----:B------:R-:W-:-:S09]  /*3290*/  UISETP.NE.AND UP0, UPT, UR4, 0x1d, UPT ;  /* 0x0000001d0400788c */ /* 0x000fd2000bf05270 */
[----:B------:R-:W-:Y:S05]  /*32a0*/  BRA.U !UP0, `(.L_x_11347) ;  /* 0x0000000108807547 */ /* 0x000fea000b800000 */
[----:B------:R-:W-:-:S09]  /*32b0*/  UISETP.NE.AND UP0, UPT, UR4, 0x2c, UPT ;  /* 0x0000002c0400788c */ /* 0x000fd2000bf05270 */
[----:B------:R-:W-:Y:S05]  /*32c0*/  BRA.U !UP0, `(.L_x_11348) ;  /* 0x0000000108487547 */ /* 0x000fea000b800000 */
.L_x_11326:
[----:B------:R-:W-:Y:S01]  /*32d0*/  MOV R14, 0x0 ;  /* 0x00000000000e7802 */ /* 0x000fe20000000f00 */
[----:B------:R-:W0:Y:S01]  /*32e0*/  LDCU.64 UR4, c[0x4][0x178] ;  /* 0x01002f00ff0477ac */ /* 0x000e220008000a00 */
[----:B------:R-:W-:Y:S02]  /*32f0*/  HFMA2 R12, -RZ, RZ, 0, 5.9604644775390625e-08 ;  /* 0x00000001ff0c7431 */ /* 0x000fe400000001ff */
[----:B------:R-:W-:Y:S01]  /*3300*/  IMAD.MOV.U32 R8, RZ, RZ, 0x4e ;  /* 0x0000004eff087424 */ /* 0x000fe200078e00ff */
[----:B------:R-:W2:Y:S01]  /*3310*/  LDCU.64 UR6, c[0x4][0x180] ;  /* 0x01003000ff0677ac */ /* 0x000ea20008000a00 */
[----:B------:R-:W3:Y:S01]  /*3320*/  LDC.64 R14, c[0x4][R14] ;  /* 0x010000000e0e7b82 */ /* 0x000ee20000000a00 */
[----:B------:R-:W-:Y:S01]  /*3330*/  IMAD.MOV.U32 R13, RZ, RZ, RZ ;  /* 0x000000ffff0d7224 */ /* 0x000fe200078e00ff */
[----:B------:R-:W4:Y:S01]  /*3340*/  LDCU.64 UR8, c[0x4][0x58] ;  /* 0x01000b00ff0877ac */ /* 0x000f220008000a00 */
[----:B0-----:R-:W-:Y:S02]  /*3350*/  IMAD.U32 R4, RZ, RZ, UR4 ;  /* 0x00000004ff047e24 */ /* 0x001fe4000f8e00ff */
[----:B------:R-:W-:-:S02]  /*3360*/  IMAD.U32 R5, RZ, RZ, UR5 ;  /* 0x00000005ff057e24 */ /* 0x000fc4000f8e00ff */
[----:B--2---:R-:W-:Y:S01]  /*3370*/  IMAD.U32 R6, RZ, RZ, UR6 ;  /* 0x00000006ff067e24 */ /* 0x004fe2000f8e00ff */
[----:B------:R-:W-:Y:S01]  /*3380*/  MOV R7, UR7 ;  /* 0x0000000700077c02 */ /* 0x000fe20008000f00 */
[----:B----4-:R-:W-:Y:S02]  /*3390*/  IMAD.U32 R10, RZ, RZ, UR8 ;  /* 0x00000008ff0a7e24 */ /* 0x010fe4000f8e00ff */
[----:B------:R-:W-:-:S07]  /*33a0*/  IMAD.U32 R11, RZ, RZ, UR9 ;  /* 0x00000009ff0b7e24 */ /* 0x000fce000f8e00ff */
[----:B------:R-:W-:-:S07]  /*33b0*/  LEPC R20, `(.L_x_11349) ;  /* 0x000000001014794e */ /* 0x000fce0000000000 */
[----:B-1-3-5:R-:W-:Y:S05]  /*33c0*/  CALL.ABS.NOINC R14 ;  /* 0x000000000e007343 */ /* 0x02afea0003c00000 */
.L_x_11349:
[----:B------:R-:W-:Y:S01]  /*33d0*/  CS2R R22, SRZ ;  /* 0x0000000000167805 */ /* 0x000fe2000001ff00 */
[----:B------:R-:W-:Y:S06]  /*33e0*/  BRA `(.L_x_11327) ;  /* 0x0000000000447947 */ /* 0x000fec0003800000 */
.L_x_11348:
[----:B------:R-:W2:Y:S01]  /*33f0*/  LDG.E.U8 R0, desc[UR36][R4.64] ;  /* 0x0000002404007981 */ /* 0x000ea2000c1e1100 */
[----:B------:R-:W-:Y:S02]  /*3400*/  IMAD.MOV.U32 R22, RZ, RZ, 0x0 ;  /* 0x00000000ff167424 */ /* 0x000fe400078e00ff */
[----:B------:R-:W-:Y:S01]  /*3410*/  IMAD.MOV.U32 R23, RZ, RZ, 0x38000000 ;  /* 0x38000000ff177424 */ /* 0x000fe200078e00ff */
[----:B--2---:R-:W-:-:S13]  /*3420*/  ISETP.NE.AND P0, PT, R0, RZ, PT ;  /* 0x000000ff0000720c */ /* 0x004fda0003f05270 */
[----:B------:R-:W-:Y:S05]  /*3430*/  @!P0 BRA `(.L_x_11327) ;  /* 0x0000000000308947 */ /* 0x000fea0003800000 */
[----:B------:R-:W-:-:S13]  /*3440*/  ISETP.NE.AND P0, PT, R0, 0xff, PT ;  /* 0x000000ff0000780c */ /* 0x000fda0003f05270 */
[----:B------:R-:W-:Y:S01]  /*3450*/  @P0 SHF.L.U32 R0, R0, 0x17, RZ ;  /* 0x0000001700000819 */ /* 0x000fe200000006ff */
[----:B------:R-:W-:Y:S02]  /*3460*/  @!P0 IMAD.MOV.U32 R22, RZ, RZ, 0x20000000 ;  /* 0x20000000ff168424 */ /* 0x000fe400078e00ff */
[----:B------:R-:W-:Y:S02]  /*3470*/  @!P0 IMAD.MOV.U32 R23, RZ, RZ, 0x7ff80000 ;  /* 0x7ff80000ff178424 */ /* 0x000fe400078e00ff */
[----:B------:R-:W-:-:S04]  /*3480*/  @P0 FMUL.FTZ R0, R0, 1 ;  /* 0x3f80000000000820 */ /* 0x000fc80000410000 */
[----:B------:R0:W2:Y:S02]  /*3490*/  @P0 F2F.F64.F32 R22, R0 ;  /* 0x0000000000160310 */ /* 0x0000a40000201800 */
[----:B0-2---:R-:W-:Y:S05]  /*34a0*/  BRA `(.L_x_11327) ;  /* 0x0000000000147947 */ /* 0x005fea0003800000 */
.L_x_11347:
[----:B------:R-:W2:Y:S02]  /*34b0*/  LDG.E.64 R22, desc[UR36][R4.64] ;  /* 0x0000002404167981 */ /* 0x000ea4000c1e1b00 */
[----:B--2---:R-:W0:Y:S02]  /*34c0*/  I2F.F64.U64 R22, R22 ;  /* 0x0000001600167312 */ /* 0x004e240000301800 */
[----:B0-----:R-:W-:Y:S05]  /*34d0*/  BRA `(.L_x_11327) ;  /* 0x0000000000087947 */ /* 0x001fea0003800000 */
.L_x_11346:
[----:B------:R-:W2:Y:S02]  /*34e0*/  LDG.E R4, desc[UR36][R4.64] ;  /* 0x0000002404047981 */ /* 0x000ea4000c1e1900 */
[----:B--2---:R0:W2:Y:S02]  /*34f0*/  I2F.F64.U32 R22, R4 ;  /* 0x0000000400167312 */ /* 0x0040a40000201800 */
.L_x_11327:
[----:B------:R-:W-:Y:S05]  /*3500*/  BSYNC.RECONVERGENT B7 ;  /* 0x0000000000077941 */ /* 0x000fea0003800200 */
.L_x_11321:
[----:B--2--5:R-:W2:Y:S01]  /*3510*/  DSETP.NEU.AND P0, PT, R22, RZ, PT ;  /* 0x000000ff1600722a */ /* 0x024ea20003f0d000 */
[----:B------:R-:W-:Y:S04]  /*3520*/  BSSY.RECONVERGENT B1, `(.L_x_11350) ;  /* 0x000012a000017945 */ /* 0x000fe80003800200 */
[----:B--2---:R-:W-:Y:S05]  /*3530*/  @P0 BRA `(.L_x_11351) ;  /* 0x0000000000d40947 */ /* 0x004fea0003800000 */
[----:B---34-:R-:W2:Y:S01]  /*3540*/  MUFU.RCP64H R5, R23 ;  /* 0x0000001700057308 */ /* 0x018ea20000001800 */
[----:B0-----:R-:W-:Y:S01]  /*3550*/  IMAD.MOV.U32 R4, RZ, RZ, 0x1 ;  /* 0x00000001ff047424 */ /* 0x001fe200078e00ff */
[----:B-1----:R-:W-:Y:S01]  /*3560*/  FSETP.GEU.AND P1, PT, |R17|, 6.5827683646048100446e-37, PT ;  /* 0x036000001100780b */ /* 0x002fe20003f2e200 */
[----:B------:R-:W-:Y:S04]  /*3570*/  BSSY.RECONVERGENT B2, `(.L_x_11352) ;  /* 0x0000030000027945 */ /* 0x000fe80003800200 */
[----:B--2---:R-:W0:-:S15]  /*3580*/  DFMA R6, R4, -R22, 1 ;  /* 0x3ff000000406742b */ /* 0x004e1e0000000816 */
[----:B------:R-:W-:-:S15]  /*3590*/  NOP ;  /* 0x0000000000007918 */ /* 0x000fde0000000000 */
[----:B------:R-:W-:-:S15]  /*35a0*/  NOP ;  /* 0x0000000000007918 */ /* 0x000fde0000000000 */
[----:B------:R-:W-:-:S15]  /*35b0*/  NOP ;  /* 0x0000000000007918 */ /* 0x000fde0000000000 */
[----:B------:R-:W-:-:S04]  /*35c0*/  NOP ;  /* 0x0000000000007918 */ /* 0x000fc80000000000 */
[----:B0-----:R-:W0:-:S15]  /*35d0*/  DFMA R6, R6, R6, R6 ;  /* 0x000000060606722b */ /* 0x001e1e0000000006 */
        /* <DEDUP_REMOVED lines=9> */
[----:B0-----:R-:W0:-:S15]  /*3670*/  DFMA R4, R6, -R22, 1 ;  /* 0x3ff000000604742b */ /* 0x001e1e0000000816 */
        /* <DEDUP_REMOVED lines=9> */
[----:B0-----:R-:W0:-:S15]  /*3710*/  DMUL R6, R4, R16 ;  /* 0x0000001004067228 */ /* 0x001e1e0000000000 */
[----:B------:R-:W-:-:S15]  /*3720*/  NOP ;  /* 0x0000000000007918 */ /* 0x000fde0000000000 */
[----:B------:R-:W-:-:S15]  /*3730*/  NOP ;  /* 0x0000000000007918 */ /* 0x000fde0000000000 */
[----:B------:R-:W-:-:S15]  /*3740*/  NOP ;  /* 0x0000000000007918 */ /* 0x000fde0000000000 */
[----:B------:R-:W-:-:S04]  /*3750*/  NOP ;  /* 0x0000000000007918 */ /* 0x000fc80000000000 */
[----:B0-----:R-:W0:-:S15]  /*3760*/  DFMA R8, R6, -R22, R16 ;  /* 0x800000160608722b */ /* 0x001e1e0000000010 */
[----:B------:R-:W-:-:S15]  /*3770*/  NOP ;  /* 0x0000000000007918 */ /* 0x000fde0000000000 */
[----:B------:R-:W-:-:S15]  /*3780*/  NOP ;  /* 0x0000000000007918 */ /* 0x000fde0000000000 */
[----:B------:R-:W-:-:S15]  /*3790*/  NOP ;  /* 0x0000000000007918 */ /* 0x000fde0000000000 */
[----:B------:R-:W-:-:S04]  /*37a0*/  NOP ;  /* 0x0000000000007918 */ /* 0x000fc80000000000 */
[----:B0-----:R-:W0:Y:S02]  /*37b0*/  DFMA R4, R4, R8, R6 ;  /* 0x000000080404722b */ /* 0x001e240000000006 */
[----:B0-----:R-:W-:-:S05]  /*37c0*/  FFMA R0, RZ, R23, R5 ;  /* 0x00000017ff007223 */ /* 0x001fca0000000005 */
[----:B------:R-:W-:-:S13]  /*37d0*/  FSETP.GT.AND P0, PT, |R0|, 1.469367938527859385e-39, PT ;  /* 0x001000000000780b */ /* 0x000fda0003f04200 */
[----:B------:R-:W-:Y:S05]  /*37e0*/  @P0 BRA P1, `(.L_x_11353) ;  /* 0x0000000000200947 */ /* 0x000fea0000800000 */
[----:B------:R-:W-:Y:S01]  /*37f0*/  MOV R4, R16 ;  /* 0x0000001000047202 */ /* 0x000fe20000000f00 */
[----:B------:R-:W-:Y:S01]  /*3800*/  IMAD.MOV.U32 R5, RZ, RZ, R17 ;  /* 0x000000ffff057224 */ /* 0x000fe200078e0011 */
[----:B------:R-:W-:Y:S01]  /*3810*/  MOV R0, 0x3850 ;  /* 0x0000385000007802 */ /* 0x000fe20000000f00 */
[----:B------:R-:W-:Y:S02]  /*3820*/  IMAD.MOV.U32 R6, RZ, RZ, R22 ;  /* 0x000000ffff067224 */ /* 0x000fe400078e0016 */
[----:B------:R-:W-:-:S07]  /*3830*/  IMAD.MOV.U32 R7, RZ, RZ, R23 ;  /* 0x000000ffff077224 */ /* 0x000fce00078e0017 */
[----:B------:R-:W-:Y:S05]  /*3840*/  CALL.REL.NOINC `($__internal_0_$__cuda_sm20_div_rn_f64_full) ;  /* 0x0000013000687944 */ /* 0x000fea0003c00000 */
[----:B------:R-:W-:Y:S01]  /*3850*/  MOV R4, R24 ;  /* 0x0000001800047202 */ /* 0x000fe20000000f00 */
[----:B------:R-:W-:-:S07]  /*3860*/  IMAD.MOV.U32 R5, RZ, RZ, R25 ;  /* 0x000000ffff057224 */ /* 0x000fce00078e0019 */
.L_x_11353:
[----:B------:R-:W-:Y:S05]  /*3870*/  BSYNC.RECONVERGENT B2 ;  /* 0x0000000000027941 */ /* 0x000fea0003800200 */
.L_x_11352:
[----:B------:R-:W-:Y:S05]  /*3880*/  BRA `(.L_x_11354) ;  /* 0x0000000c00cc7947 */ /* 0x000fea0003800000 */
.L_x_11351:
[----:B-1-34-:R-:W-:Y:S01]  /*3890*/  LOP3.LUT R5, R17, 0x7fffffff, RZ, 0xc0, !PT ;  /* 0x7fffffff11057812 */ /* 0x01afe200078ec0ff */
[----:B------:R-:W-:Y:S01]  /*38a0*/  BSSY.RECONVERGENT B0, `(.L_x_11355) ;  /* 0x0000056000007945 */ /* 0x000fe20003800200 */
[----:B------:R-:W-:Y:S01]  /*38b0*/  LOP3.LUT R7, R23, 0x7fffffff, RZ, 0xc0, !PT ;  /* 0x7fffffff17077812 */ /* 0x000fe200078ec0ff */
[----:B0-----:R-:W-:Y:S02]  /*38c0*/  IMAD.MOV.U32 R4, RZ, RZ, R16 ;  /* 0x000000ffff047224 */ /* 0x001fe400078e0010 */
[----:B------:R-:W-:Y:S01]  /*38d0*/  IMAD.MOV.U32 R6, RZ, RZ, R22 ;  /* 0x000000ffff067224 */ /* 0x000fe200078e0016 */
[----:B------:R-:W-:-:S04]  /*38e0*/  VIMNMX.U32 R0, PT, PT, R5, R7, !PT ;  /* 0x0000000705007248 */ /* 0x000fc80007fe0000 */
[----:B------:R-:W-:-:S13]  /*38f0*/  ISETP.GE.U32.AND P0, PT, R0, 0x7ff00000, PT ;  /* 0x7ff000000000780c */ /* 0x000fda0003f06070 */
[----:B------:R-:W-:Y:S05]  /*3900*/  @!P0 BRA `(.L_x_11356) ;  /* 0x00000000004c8947 */ /* 0x000fea0003800000 */
[----:B------:R-:W0:-:S15]  /*3910*/  DSETP.NAN.AND P0, PT, R6, R6, PT ;  /* 0x000000060600722a */ /* 0x000e1e0003f08000 */
[----:B------:R-:W-:-:S15]  /*3920*/  NOP ;  /* 0x0000000000007918 */ /* 0x000fde0000000000 */
[----:B------:R-:W-:-:S15]  /*3930*/  NOP ;  /* 0x0000000000007918 */ /* 0x000fde0000000000 */
[----:B------:R-:W-:-:S15]  /*3940*/  NOP ;  /* 0x0000000000007918 */ /* 0x000fde0000000000 */
[----:B------:R-:W-:-:S04]  /*3950*/  NOP ;  /* 0x0000000000007918 */ /* 0x000fc80000000000 */
[----:B0-----:R-:W0:-:S15]  /*3960*/  DSETP.NUM.AND P0, PT, R4, R4, !P0 ;  /* 0x000000040400722a */ /* 0x001e1e0004707000 */
[----:B------:R-:W-:-:S15]  /*3970*/  NOP ;  /* 0x0000000000007918 */ /* 0x000fde0000000000 */
[----:B------:R-:W-:-:S15]  /*3980*/  NOP ;  /* 0x0000000000007918 */ /* 0x000fde0000000000 */
[----:B------:R-:W-:-:S15]  /*3990*/  NOP ;  /* 0x0000000000007918 */ /* 0x000fde0000000000 */
[----:B------:R-:W-:-:S04]  /*39a0*/  NOP ;  /* 0x0000000000007918 */ /* 0x000fc80000000000 */
[----:B0-----:R-:W-:-:S15]  /*39b0*/  @!P0 DADD R8, R22, R16 ;  /* 0x0000000016088229 */ /* 0x001fde0000000010 */
[----:B------:R-:W-:-:S15]  /*39c0*/  NOP ;  /* 0x0000000000007918 */ /* 0x000fde0000000000 */
[----:B------:R-:W-:-:S15]  /*39d0*/  NOP ;  /* 0x0000000000007918 */ /* 0x000fde0000000000 */
[----:B------:R-:W-:-:S15]  /*39e0*/  NOP ;  /* 0x0000000000007918 */ /* 0x000fde0000000000 */
[----:B------:R-:W-:-:S04]  /*39f0*/  NOP ;  /* 0x0000000000007918 */ /* 0x000fc80000000000 */
[----:B------:R-:W0:Y:S02]  /*3a00*/  @P0 DSETP.NEU.AND P1, PT, R4, +INF , PT ;  /* 0x7ff000000400042a */ /* 0x000e240003f2d000 */
[----:B0-----:R-:W-:Y:S02]  /*3a10*/  @P0 FSEL R8, R16, RZ, P1 ;  /* 0x000000ff10080208 */ /* 0x001fe40000800000 */
[----:B------:R-:W-:Y:S01]  /*3a20*/  @P0 FSEL R9, R17, -QNAN , P1 ;  /* 0xfff8000011090808 */ /* 0x000fe20000800000 */
[----:B------:R-:W-:Y:S06]  /*3a30*/  BRA `(.L_x_11357) ;  /* 0x0000000000f07947 */ /* 0x000fec0003800000 */
.L_x_11356:
[----:B------:R-:W0:Y:S01]  /*3a40*/  DSETP.NEU.AND P0, PT, R6, RZ, PT ;  /* 0x000000ff0600722a */ /* 0x000e220003f0d000 */
[----:B------:R-:W-:Y:S01]  /*3a50*/  MOV R8, 0x0 ;  /* 0x0000000000087802 */ /* 0x000fe20000000f00 */
[----:B------:R-:W-:Y:S01]  /*3a60*/  IMAD.MOV.U32 R9, RZ, RZ, -0x80000 ;  /* 0xfff80000ff097424 */ /* 0x000fe200078e00ff */
[----:B0-----:R-:W-:Y:S06]  /*3a70*/  @!P0 BRA `(.L_x_11357) ;  /* 0x0000000000e08947 */ /* 0x001fec0003800000 */
[----:B------:R-:W0:Y:S01]  /*3a80*/  DSETP.GE.AND P0, PT, R4, R6, PT ;  /* 0x000000060400722a */ /* 0x000e220003f06000 */
[----:B------:R-:W-:Y:S02]  /*3a90*/  IMAD.MOV.U32 R8, RZ, RZ, R16 ;  /* 0x000000ffff087224 */ /* 0x000fe400078e0010 */
[----:B------:R-:W-:Y:S01]  /*3aa0*/  IMAD.MOV.U32 R9, RZ, RZ, R17 ;  /* 0x000000ffff097224 */ /* 0x000fe200078e0011 */
[----:B0-----:R-:W-:Y:S06]  /*3ab0*/  @!P0 BRA `(.L_x_11357) ;  /* 0x0000000000d08947 */ /* 0x001fec0003800000 */
[----:B------:R-:W-:Y:S01]  /*3ac0*/  ISETP.GT.U32.AND P0, PT, R5, 0xfffff, PT ;  /* 0x000fffff0500780c */ /* 0x000fe20003f04070 */
[----:B------:R-:W-:Y:S01]  /*3ad0*/  BSSY.RECONVERGENT B2, `(.L_x_11358) ;  /* 0x000001d000027945 */ /* 0x000fe20003800200 */
[----:B------:R-:W-:Y:S02]  /*3ae0*/  ISETP.GT.U32.AND P1, PT, R7, 0xfffff, PT ;  /* 0x000fffff0700780c */ /* 0x000fe40003f24070 */
[----:B------:R-:W-:Y:S02]  /*3af0*/  SHF.R.U32.HI R0, RZ, 0x14, R5 ;  /* 0x00000014ff007819 */ /* 0x000fe40000011605 */
[----:B------:R-:W-:-:S07]  /*3b00*/  SHF.R.U32.HI R3, RZ, 0x14, R7 ;  /* 0x00000014ff037819 */ /* 0x000fce0000011607 */
[----:B------:R-:W0:Y:S02]  /*3b10*/  @!P0 DMUL R4, R4, 1.80143985094819840000e+16 ;  /* 0x4350000004048828 */ /* 0x000e240000000000 */
[C---:B0-----:R-:W-:Y:S02]  /*3b20*/  @!P0 LEA.HI R9, R5.reuse, R0, RZ, 0xc ;  /* 0x0000000005098211 */ /* 0x041fe400078f60ff */
[----:B------:R-:W-:Y:S02]  /*3b30*/  LOP3.LUT R8, R5, 0xfffff, RZ, 0xc0, !PT ;  /* 0x000fffff05087812 */ /* 0x000fe400078ec0ff */
[----:B------:R-:W-:Y:S01]  /*3b40*/  @!P0 IADD3 R0, PT, PT, R9, -0x36, RZ ;  /* 0xffffffca09008810 */ /* 0x000fe20007ffe0ff */
[----:B------:R-:W-:Y:S01]  /*3b50*/  IMAD.MOV.U32 R9, RZ, RZ, R4 ;  /* 0x000000ffff097224 */ /* 0x000fe200078e0004 */
[----:B------:R-:W-:-:S15]  /*3b60*/  LOP3.LUT R8, R8, 0x100000, RZ, 0xfc, !PT ;  /* 0x0010000008087812 */ /* 0x000fde00078efcff */
[----:B------:R-:W-:-:S15]  /*3b70*/  NOP ;  /* 0x0000000000007918 */ /* 0x000fde0000000000 */
[----:B------:R-:W-:-:S15]  /*3b80*/  NOP ;  /* 0x0000000000007918 */ /* 0x000fde0000000000 */
[----:B------:R-:W-:-:S11]  /*3b90*/  NOP ;  /* 0x0000000000007918 */ /* 0x000fd60000000000 */
[----:B------:R-:W0:Y:S02]  /*3ba0*/  @!P1 DMUL R6, R6, 1.80143985094819840000e+16 ;  /* 0x4350000006069828 */ /* 0x000e240000000000 */
[C---:B0-----:R-:W-:Y:S02]  /*3bb0*/  @!P1 LEA.HI R10, R7.reuse, R3, RZ, 0xc ;  /* 0x00000003070a9211 */ /* 0x041fe400078f60ff */
[----:B------:R-:W-:-:S03]  /*3bc0*/  LOP3.LUT R5, R7, 0xfffff, RZ, 0xc0, !PT ;  /* 0x000fffff07057812 */ /* 0x000fc600078ec0ff */
[----:B------:R-:W-:Y:S01]  /*3bd0*/  @!P1 VIADD R3, R10, 0xffffffca ;  /* 0xffffffca0a039836 */ /* 0x000fe20000000000 */
[----:B------:R-:W-:-:S03]  /*3be0*/  LOP3.LUT R11, R5, 0x100000, RZ, 0xfc, !PT ;  /* 0x00100000050b7812 */ /* 0x000fc600078efcff */
[----:B------:R-:W-:-:S07]  /*3bf0*/  IMAD.IADD R0, R0, 0x1, -R3 ;  /* 0x0000000100007824 */ /* 0x000fce00078e0a03 */
.L_x_11359:
[----:B------:R-:W-:Y:S02]  /*3c00*/  IADD3 R4, P0, PT, -R6, R9, RZ ;  /* 0x0000000906047210 */ /* 0x000fe40007f1e1ff */
[C---:B------:R-:W-:Y:S01]  /*3c10*/  ISETP.GT.AND P1, PT, R0.reuse, RZ, PT ;  /* 0x000000ff0000720c */ /* 0x040fe20003f24270 */
[----:B------:R-:W-:Y:S01]  /*3c20*/  VIADD R0, R0, 0xffffffff ;  /* 0xffffffff00007836 */ /* 0x000fe20000000000 */
[----:B------:R-:W-:-:S04]  /*3c30*/  IADD3.X R5, PT, PT, R8, ~R11, RZ, P0, !PT ;  /* 0x8000000b08057210 */ /* 0x000fc800007fe4ff */
[----:B------:R-:W-:-:S04]  /*3c40*/  ISETP.GE.AND P0, PT, R5, RZ, PT ;  /* 0x000000ff0500720c */ /* 0x000fc80003f06270 */
[----:B------:R-:W-:Y:S02]  /*3c50*/  SEL R4, R9, R4, !P0 ;  /* 0x0000000409047207 */ /* 0x000fe40004000000 */
[----:B------:R-:W-:-:S03]  /*3c60*/  SEL R13, R8, R5, !P0 ;  /* 0x00000005080d7207 */ /* 0x000fc60004000000 */
[C---:B------:R-:W-:Y:S01]  /*3c70*/  IMAD.SHL.U32 R9, R4.reuse, 0x2, RZ ;  /* 0x0000000204097824 */ /* 0x040fe200078e00ff */
[----:B------:R-:W-:Y:S01]  /*3c80*/  SHF.L.U64.HI R8, R4, 0x1, R13 ;  /* 0x0000000104087819 */ /* 0x000fe2000001020d */
[----:B------:R-:W-:Y:S06]  /*3c90*/  @P1 BRA `(.L_x_11359) ;  /* 0xfffffffc00d81947 */ /* 0x000fec000383ffff */
[----:B------:R-:W-:Y:S05]  /*3ca0*/  BSYNC.RECONVERGENT B2 ;  /* 0x0000000000027941 */ /* 0x000fea0003800200 */
.L_x_11358:
[----:B------:R-:W-:Y:S01]  /*3cb0*/  LOP3.LUT R5, R13, 0x7fffffff, RZ, 0xc0, !PT ;  /* 0x7fffffff0d057812 */ /* 0x000fe200078ec0ff */
[----:B------:R-:W-:Y:S01]  /*3cc0*/  BSSY.RECONVERGENT B2, `(.L_x_11360) ;  /* 0x0000012000027945 */ /* 0x000fe20003800200 */
[----:B------:R-:W-:Y:S02]  /*3cd0*/  ISETP.NE.U32.AND P0, PT, R4, RZ, PT ;  /* 0x000000ff0400720c */ /* 0x000fe40003f05070 */
[----:B------:R-:W-:Y:S02]  /*3ce0*/  CS2R R8, SRZ ;  /* 0x0000000000087805 */ /* 0x000fe4000001ff00 */
[----:B------:R-:W-:-:S13]  /*3cf0*/  ISETP.NE.AND.EX P0, PT, R5, RZ, PT, P0 ;  /* 0x000000ff0500720c */ /* 0x000fda0003f05300 */
[----:B------:R-:W-:Y:S05]  /*3d00*/  @!P0 BRA `(.L_x_11361) ;  /* 0x0000000000348947 */ /* 0x000fea0003800000 */
[----:B------:R-:W0:Y:S02]  /*3d10*/  DMUL R6, R4, 1.80143985094819840000e+16 ;  /* 0x4350000004067828 */ /* 0x000e240000000000 */
[----:B0-----:R-:W-:-:S04]  /*3d20*/  SHF.R.U32.HI R6, RZ, 0x14, R7 ;  /* 0x00000014ff067819 */ /* 0x001fc80000011607 */
[----:B------:R-:W-:-:S04]  /*3d30*/  IADD3 R7, PT, PT, -R6, 0x37, RZ ;  /* 0x0000003706077810 */ /* 0x000fc80007ffe1ff */
[CC--:B------:R-:W-:Y:S01]  /*3d40*/  SHF.L.U64.HI R5, R4.reuse, R7.reuse, R5 ;  /* 0x0000000704057219 */ /* 0x0c0fe20000010205 */
[----:B------:R-:W-:Y:S01]  /*3d50*/  IMAD.IADD R3, R3, 0x1, -R7 ;  /* 0x0000000103037824 */ /* 0x000fe200078e0a07 */
[----:B------:R-:W-:-:S04]  /*3d60*/  SHF.L.U32 R4, R4, R7, RZ ;  /* 0x0000000704047219 */ /* 0x000fc800000006ff */
[----:B------:R-:W-:-:S13]  /*3d70*/  ISETP.GT.AND P0, PT, R3, RZ, PT ;  /* 0x000000ff0300720c */ /* 0x000fda0003f04270 */
[C---:B------:R-:W-:Y:S02]  /*3d80*/  @!P0 IADD3 R0, PT, PT, -R3.reuse, 0x1, RZ ;  /* 0x0000000103008810 */ /* 0x040fe40007ffe1ff */
[----:B------:R-:W-:Y:S02]  /*3d90*/  @P0 IADD3 R3, PT, PT, R3, -0x1, RZ ;  /* 0xffffffff03030810 */ /* 0x000fe40007ffe0ff */
[--C-:B------:R-:W-:Y:S02]  /*3da0*/  @!P0 SHF.R.U64 R8, R4, R0, R5.reuse ;  /* 0x0000000004088219 */ /* 0x100fe40000001205 */
[----:B------:R-:W-:Y:S02]  /*3db0*/  @P0 IADD3 R8, P1, PT, RZ, R4, RZ ;  /* 0x00000004ff080210 */ /* 0x000fe40007f3e0ff */
[----:B------:R-:W-:-:S03]  /*3dc0*/  @!P0 SHF.R.U32.HI R9, RZ, R0, R5 ;  /* 0x00000000ff098219 */ /* 0x000fc60000011605 */
[----:B------:R-:W-:-:S08]  /*3dd0*/  @P0 IMAD.U32.X R9, R3, 0x100000, R5, P1 ;  /* 0x0010000003090824 */ /* 0x000fd000008e0405 */
.L_x_11361:
[----:B------:R-:W-:Y:S05]  /*3de0*/  BSYNC.RECONVERGENT B2 ;  /* 0x0000000000027941 */ /* 0x000fea0003800200 */
.L_x_11360:
[----:B------:R-:W-:-:S07]  /*3df0*/  LOP3.LUT R9, R9, 0x80000000, R17, 0xb8, !PT ;  /* 0x8000000009097812 */ /* 0x000fce00078eb811 */
.L_x_11357:
[----:B------:R-:W-:Y:S05]  /*3e00*/  BSYNC.RECONVERGENT B0 ;  /* 0x0000000000007941 */ /* 0x000fea0003800200 */
.L_x_11355:
[----:B------:R-:W0:Y:S01]  /*3e10*/  MUFU.RCP64H R5, R23 ;  /* 0x0000001700057308 */ /* 0x000e220000001800 */
[----:B------:R-:W-:Y:S01]  /*3e20*/  IMAD.MOV.U32 R4, RZ, RZ, 0x1 ;  /* 0x00000001ff047424 */ /* 0x000fe200078e00ff */
[----:B------:R-:W-:Y:S01]  /*3e30*/  DSETP.NEU.AND P0, PT, R8, RZ, PT ;  /* 0x000000ff0800722a */ /* 0x000fe20003f0d000 */
[----:B------:R-:W-:Y:S01]  /*3e40*/  PLOP3.LUT P4, PT, PT, PT, PT, 0x8, 0x80 ;  /* 0x000000000080781c */ /* 0x000fe20003f8e170 */
[----:B------:R-:W-:-:S15]  /*3e50*/  BSSY.RECONVERGENT B2, `(.L_x_11362) ;  /* 0x0000043000027945 */ /* 0x000fde0003800200 */
[----:B------:R-:W-:-:S15]  /*3e60*/  NOP ;  /* 0x0000000000007918 */ /* 0x000fde0000000000 */
[----:B------:R-:W-:-:S15]  /*3e70*/  NOP ;  /* 0x0000000000007918 */ /* 0x000fde0000000000 */
[----:B------:R-:W-:-:S15]  /*3e80*/  NOP ;  /* 0x0000000000007918 */ /* 0x000fde0000000000 */
[----:B------:R-:W-:-:S02]  /*3e90*/  NOP ;  /* 0x0000000000007918 */ /* 0x000fc40000000000 */
[----:B------:R-:W1:Y:S02]  /*3ea0*/  DADD R6, -R8, R16 ;  /* 0x0000000008067229 */ /* 0x000e640000000110 */
[----:B-1----:R-:W-:-:S15]  /*3eb0*/  FSETP.GEU.AND P3, PT, |R7|, 6.5827683646048100446e-37, PT ;  /* 0x036000000700780b */ /* 0x002fde0003f6e200 */
[----:B------:R-:W-:-:S15]  /*3ec0*/  NOP ;  /* 0x0000000000007918 */ /* 0x000fde0000000000 */
[----:B------:R-:W-:-:S15]  /*3ed0*/  NOP ;  /* 0x0000000000007918 */ /* 0x000fde0000000000 */
[----:B------:R-:W-:-:S15]  /*3ee0*/  NOP ;  /* 0x0000000000007918 */ /* 0x000fde0000000000 */
[----:B------:R-:W-:-:S02]  /*3ef0*/  NOP ;  /* 0x0000000000007918 */ /* 0x000fc40000000000 */
[----:B------:R-:W-:-:S15]  /*3f00*/  @P0 DSETP.GEU.AND P1, PT, R8, RZ, PT ;  /* 0x000000ff0800022a */ /* 0x000fde0003f2e000 */
        /* <DEDUP_REMOVED lines=41> */
[----:B------:R-:W-:-:S15]  /*41a0*/  FSETP.GT.AND P2, PT, |R0|, 1.469367938527859385e-39, PT ;  /* 0x001000000000780b */ /* 0x000fde0003f44200 */
[----:B------:R-:W-:-:S15]  /*41b0*/  NOP ;  /* 0x0000000000007918 */ /* 0x000fde0000000000 */
[----:B------:R-:W-:-:S15]  /*41c0*/  NOP ;  /* 0x0000000000007918 */ /* 0x000fde0000000000 */
[----:B------:R-:W-:-:S12]  /*41d0*/  NOP ;  /* 0x0000000000007918 */ /* 0x000fd80000000000 */
[----:B------:R0:W1:Y:S02]  /*41e0*/  @P0 DSETP.LT.XOR P4, PT, R22, RZ, !P1 ;  /* 0x000000ff1600022a */ /* 0x0000640004f81800 */
[----:B-1----:R-:W-:Y:S05]  /*41f0*/  @P2 BRA P3, `(.L_x_11363) ;  /* 0x0000000000202947 */ /* 0x002fea0001800000 */
[----:B------:R-:W-:Y:S01]  /*4200*/  IMAD.MOV.U32 R4, RZ, RZ, R6 ;  /* 0x000000ffff047224 */ /* 0x000fe200078e0006 */
[----:B------:R-:W-:Y:S01]  /*4210*/  MOV R5, R7 ;  /* 0x0000000700057202 */ /* 0x000fe20000000f00 */
[----:B------:R-:W-:Y:S01]  /*4220*/  IMAD.MOV.U32 R6, RZ, RZ, R22 ;  /* 0x000000ffff067224 */ /* 0x000fe200078e0016 */
[----:B------:R-:W-:Y:S01]  /*4230*/  MOV R0, 0x4260 ;  /* 0x0000426000007802 */ /* 0x000fe20000000f00 */
[----:B------:R-:W-:-:S07]  /*4240*/  IMAD.MOV.U32 R7, RZ, RZ, R23 ;  /* 0x000000ffff077224 */ /* 0x000fce00078e0017 */
[----:B0-----:R-:W-:Y:S05]  /*4250*/  CALL.REL.NOINC `($__internal_0_$__cuda_sm20_div_rn_f64_full) ;  /* 0x0000012400e47944 */ /* 0x001fea0003c00000 */
[----:B------:R-:W-:Y:S01]  /*4260*/  IMAD.MOV.U32 R4, RZ, RZ, R24 ;  /* 0x000000ffff047224 */ /* 0x000fe200078e0018 */
[----:B------:R-:W-:-:S07]  /*4270*/  MOV R5, R25 ;  /* 0x0000001900057202 */ /* 0x000fce0000000f00 */
.L_x_11363:
[----:B------:R-:W-:Y:S05]  /*4280*/  BSYNC.RECONVERGENT B2 ;  /* 0x0000000000027941 */ /* 0x000fea0003800200 */
.L_x_11362:
[----:B------:R-:W1:Y:S02]  /*4290*/  DADD R6, R4, -1 ;  /* 0xbff0000004067429 */ /* 0x000e640000000000 */
[----:B-1----:R-:W-:Y:S02]  /*42a0*/  FSEL R10, R6, R4, P4 ;  /* 0x00000004060a7208 */ /* 0x002fe40002000000 */
[----:B------:R-:W-:-:S15]  /*42b0*/  FSEL R11, R7, R5, P4 ;  /* 0x00000005070b7208 */ /* 0x000fde0002000000 */
[----:B------:R-:W-:-:S15]  /*42c0*/  NOP ;  /* 0x0000000000007918 */ /* 0x000fde0000000000 */
[----:B------:R-:W-:-:S15]  /*42d0*/  NOP ;  /* 0x0000000000007918 */ /* 0x000fde0000000000 */
[----:B------:R-:W-:-:S15]  /*42e0*/  NOP ;  /* 0x0000000000007918 */ /* 0x000fde0000000000 */
[----:B------:R-:W1:-:S15]  /*42f0*/  DSETP.NEU.AND P1, PT, R10, RZ, PT ;  /* 0x000000ff0a00722a */ /* 0x000e5e0003f2d000 */
[----:B------:R-:W-:-:S15]  /*4300*/  NOP ;  /* 0x0000000000007918 */ /* 0x000fde0000000000 */
[----:B------:R-:W-:-:S15]  /*4310*/  NOP ;  /* 0x0000000000007918 */ /* 0x000fde0000000000 */
[----:B------:R-:W-:-:S15]  /*4320*/  NOP ;  /* 0x0000000000007918 */ /* 0x000fde0000000000 */
[----:B------:R-:W-:-:S04]  /*4330*/  NOP ;  /* 0x0000000000007918 */ /* 0x000fc80000000000 */
[----:B-1----:R-:W1:-:S15]  /*4340*/  @P1 FRND.F64.FLOOR R4, R10 ;  /* 0x0000000a00041313 */ /* 0x002e5e0000305800 */
[----:B------:R-:W-:-:S15]  /*4350*/  NOP ;  /* 0x0000000000007918 */ /* 0x000fde0000000000 */
[----:B------:R-:W-:-:S15]  /*4360*/  NOP ;  /* 0x0000000000007918 */ /* 0x000fde0000000000 */
[----:B------:R-:W-:-:S15]  /*4370*/  NOP ;  /* 0x0000000000007918 */ /* 0x000fde0000000000 */
[----:B------:R-:W-:-:S04]  /*4380*/  NOP ;  /* 0x0000000000007918 */ /* 0x000fc80000000000 */
[----:B-1----:R-:W1:-:S15]  /*4390*/  @P1 DADD R6, R10, -R4 ;  /* 0x000000000a061229 */ /* 0x002e5e0000000804 */
[----:B------:R-:W-:-:S15]  /*43a0*/  NOP ;  /* 0x0000000000007918 */ /* 0x000fde0000000000 */
[----:B------:R-:W-:-:S15]  /*43b0*/  NOP ;  /* 0x0000000000007918 */ /* 0x000fde0000000000 */
[----:B------:R-:W-:-:S15]  /*43c0*/  NOP ;  /* 0x0000000000007918 */ /* 0x000fde0000000000 */
[----:B------:R-:W-:-:S04]  /*43d0*/  NOP ;  /* 0x0000000000007918 */ /* 0x000fc80000000000 */
[----:B------:R-:W-:-:S15]  /*43e0*/  @P1 DADD R8, R4, 1 ;  /* 0x3ff0000004081429 */ /* 0x000fde0000000000 */
[----:B------:R-:W-:-:S15]  /*43f0*/  NOP ;  /* 0x0000000000007918 */ /* 0x000fde0000000000 */
[----:B------:R-:W-:-:S15]  /*4400*/  NOP ;  /* 0x0000000000007918 */ /* 0x000fde0000000000 */
[----:B------:R-:W-:-:S15]  /*4410*/  NOP ;  /* 0x0000000000007918 */ /* 0x000fde0000000000 */
[----:B------:R-:W-:-:S04]  /*4420*/  NOP ;  /* 0x0000000000007918 */ /* 0x000fc80000000000 */
[----:B-1----:R-:W1:Y:S02]  /*4430*/  @P1 DSETP.GT.AND P0, PT, R6, 0.5, PT ;  /* 0x3fe000000600142a */ /* 0x002e640003f04000 */
[----:B-1----:R-:W-:Y:S02]  /*4440*/  @P1 FSEL R4, R8, R4, P0 ;  /* 0x0000000408041208 */ /* 0x002fe40000000000 */
[----:B------:R-:W-:Y:S01]  /*4450*/  @P1 FSEL R5, R9, R5, P0 ;  /* 0x0000000509051208 */ /* 0x000fe20000000000 */
[----:B------:R-:W-:Y:S06]  /*4460*/  @P1 BRA `(.L_x_11354) ;  /* 0x0000000000d41947 */ /* 0x000fec0003800000 */
[----:B------:R-:W1:Y:S01]  /*4470*/  MUFU.RCP64H R5, R23 ;  /* 0x0000001700057308 */ /* 0x000e620000001800 */
[----:B------:R-:W-:Y:S01]  /*4480*/  IMAD.MOV.U32 R4, RZ, RZ, 0x1 ;  /* 0x00000001ff047424 */ /* 0x000fe200078e00ff */
[----:B------:R-:W-:Y:S01]  /*4490*/  FSETP.GEU.AND P1, PT, |R17|, 6.5827683646048100446e-37, PT ;  /* 0x036000001100780b */ /* 0x000fe20003f2e200 */
[----:B------:R-:W-:Y:S04]  /*44a0*/  BSSY.RECONVERGENT B2, `(.L_x_11364) ;  /* 0x000002f000027945 */ /* 0x000fe80003800200 */
[----:B-1----:R-:W1:-:S15]  /*44b0*/  DFMA R6, R4, -R22, 1 ;  /* 0x3ff000000406742b */ /* 0x002e5e0000000816 */
[----:B------:R-:W-:-:S15]  /*44c0*/  NOP ;  /* 0x0000000000007918 */ /* 0x000fde0000000000 */
[----:B------:R-:W-:-:S15]  /*44d0*/  NOP ;  /* 0x0000000000007918 */ /* 0x000fde0000000000 */
[----:B------:R-:W-:-:S15]  /*44e0*/  NOP ;  /* 0x0000000000007918 */ /* 0x000fde0000000000 */
[----:B------:R-:W-:-:S04]  /*44f0*/  NOP ;  /* 0x0000000000007918 */ /* 0x000fc80000000000 */
[----:B-1----:R-:W1:-:S15]  /*4500*/  DFMA R6, R6, R6, R6 ;  /* 0x000000060606722b */ /* 0x002e5e0000000006 */
        /* <DEDUP_REMOVED lines=19> */
[----:B-1----:R-:W1:-:S15]  /*4640*/  DMUL R6, R4, R16 ;  /* 0x0000001004067228 */ /* 0x002e5e0000000000 */
[----:B------:R-:W-:-:S15]  /*4650*/  NOP ;  /* 0x0000000000007918 */ /* 0x000fde0000000000 */
[----:B------:R-:W-:-:S15]  /*4660*/  NOP ;  /* 0x0000000000007918 */ /* 0x000fde0000000000 */
[----:B------:R-:W-:-:S15]  /*4670*/  NOP ;  /* 0x0000000000007918 */ /* 0x000fde0000000000 */
[----:B------:R-:W-:-:S04]  /*4680*/  NOP ;  /* 0x0000000000007918 */ /* 0x000fc80000000000 */
[----:B-1----:R-:W1:-:S15]  /*4690*/  DFMA R8, R6, -R22, R16 ;  /* 0x800000160608722b */ /* 0x002e5e0000000010 */
[----:B------:R-:W-:-:S15]  /*46a0*/  NOP ;  /* 0x0000000000007918 */ /* 0x000fde0000000000 */
[----:B------:R-:W-:-:S15]  /*46b0*/  NOP ;  /* 0x0000000000007918 */ /* 0x000fde0000000000 */
[----:B------:R-:W-:-:S15]  /*46c0*/  NOP ;  /* 0x0000000000007918 */ /* 0x000fde0000000000 */
[----:B------:R-:W-:-:S04]  /*46d0*/  NOP ;  /* 0x0000000000007918 */ /* 0x000fc80000000000 */
[----:B-1----:R-:W1:Y:S02]  /*46e0*/  DFMA R4, R4, R8, R6 ;  /* 0x000000080404722b */ /* 0x002e640000000006 */
[----:B-1----:R-:W-:-:S05]  /*46f0*/  FFMA R0, RZ, R23, R5 ;  /* 0x00000017ff007223 */ /* 0x002fca0000000005 */
[----:B------:R-:W-:-:S13]  /*4700*/  FSETP.GT.AND P0, PT, |R0|, 1.469367938527859385e-39, PT ;  /* 0x001000000000780b */ /* 0x000fda0003f04200 */
[----:B------:R-:W-:Y:S05]  /*4710*/  @P0 BRA P1, `(.L_x_11365) ;  /* 0x00000000001c0947 */ /* 0x000fea0000800000 */
[----:B------:R-:W-:Y:S01]  /*4720*/  IMAD.MOV.U32 R4, RZ, RZ, R16 ;  /* 0x000000ffff047224 */ /* 0x000fe200078e0010 */
[----:B------:R-:W-:Y:S01]  /*4730*/  MOV R6, R22 ;  /* 0x0000001600067202 */ /* 0x000fe20000000f00 */
[----:B------:R-:W-:Y:S01]  /*4740*/  IMAD.MOV.U32 R5, RZ, RZ, R17 ;  /* 0x000000ffff057224 */ /* 0x000fe200078e0011 */
[----:B------:R-:W-:Y:S01]  /*4750*/  MOV R0, 0x4780 ;  /* 0x0000478000007802 */ /* 0x000fe20000000f00 */
[----:B------:R-:W-:-:S07]  /*4760*/  IMAD.MOV.U32 R7, RZ, RZ, R23 ;  /* 0x000000ffff077224 */ /* 0x000fce00078e0017 */
[----:B0-----:R-:W-:Y:S05]  /*4770*/  CALL.REL.NOINC `($__internal_0_$__cuda_sm20_div_rn_f64_full) ;  /* 0x00000120009c7944 */ /* 0x001fea0003c00000 */
[----:B------:R-:W-:-:S07]  /*4780*/  IMAD.MOV.U32 R5, RZ, RZ, R25 ;  /* 0x000000ffff057224 */ /* 0x000fce00078e0019 */
.L_x_11365:
[----:B------:R-:W-:Y:S05]  /*4790*/  BSYNC.RECONVERGENT B2 ;  /* 0x0000000000027941 */ /* 0x000fea0003800200 */
.L_x_11364:
[----:B------:R-:W-:Y:S01]  /*47a0*/  LOP3.LUT R5, RZ, 0x80000000, R5, 0xb8, !PT ;  /* 0x80000000ff057812 */ /* 0x000fe200078eb805 */
[----:B------:R-:W-:-:S07]  /*47b0*/  IMAD.MOV.U32 R4, RZ, RZ, RZ ;  /* 0x000000ffff047224 */ /* 0x000fce00078e00ff */
.L_x_11354:
[----:B------:R-:W-:Y:S05]  /*47c0*/  BSYNC.RECONVERGENT B1 ;  /* 0x0000000000017941 */ /* 0x000fea0003800200 */
.L_x_11350:
        /* <DEDUP_REMOVED lines=14> */
[----:B------:R-:W1:Y:S02]  /*48b0*/  F2I.F64.TRUNC R5, R4 ;  /* 0x0000000400057311 */ /* 0x000e64000030d100 */
[----:B-1----:R1:W-:Y:S01]  /*48c0*/  STG.E.U8 desc[UR36][R18.64], R5 ;  /* 0x0000000512007986 */ /* 0x0023e2000c101124 */
[----:B------:R-:W-:Y:S05]  /*48d0*/  BRA `(.L_x_11371) ;  /* 0x0000001000947947 */ /* 0x000fea0003800000 */
.L_x_11369:
[----:B------:R-:W1:Y:S02]  /*48e0*/  F2I.S64.F64.TRUNC R4, R4 ;  /* 0x0000000400047311 */ /* 0x000e64000030d900 */
[----:B-1----:R-:W-:-:S05]  /*48f0*/  IMAD.MOV.U32 R3, RZ, RZ, R4 ;  /* 0x000000ffff037224 */ /* 0x002fca00078e0004 */
[----:B------:R1:W-:Y:S01]  /*4900*/  STG.E.U8 desc[UR36][R18.64], R3 ;  /* 0x0000000312007986 */ /* 0x0003e2000c101124 */
[----:B------:R-:W-:Y:S05]  /*4910*/  BRA `(.L_x_11371) ;  /* 0x0000001000847947 */ /* 0x000fea0003800000 */
.L_x_11368:
[----:B------:R-:W-:-:S09]  /*4920*/  UISETP.NE.AND UP0, UPT, UR4, 0x2, UPT ;  /* 0x000000020400788c */ /* 0x000fd2000bf05270 */
[----:B------:R-:W-:Y:S05]  /*4930*/  BRA.U !UP0, `(.L_x_11372) ;  /* 0x0000000108287547 */ /* 0x000fea000b800000 */
[----:B------:R-:W-:-:S09]  /*4940*/  UISETP.NE.AND UP0, UPT, UR4, 0x3, UPT ;  /* 0x000000030400788c */ /* 0x000fd2000bf05270 */
[----:B------:R-:W-:Y:S05]  /*4950*/  BRA.U !UP0, `(.L_x_11373) ;  /* 0x0000000108147547 */ /* 0x000fea000b800000 */
[----:B------:R-:W-:-:S09]  /*4960*/  UISETP.NE.AND UP0, UPT, UR4, 0x4, UPT ;  /* 0x000000040400788c */ /* 0x000fd2000bf05270 */
[----:B------:R-:W-:Y:S05]  /*4970*/  BRA.U UP0, `(.L_x_11370) ;  /* 0x0000000d00b47547 */ /* 0x000fea000b800000 */
[----:B------:R-:W1:Y:S02]  /*4980*/  F2I.S64.F64.TRUNC R4, R4 ;  /* 0x0000000400047311 */ /* 0x000e64000030d900 */
[----:B-1----:R1:W-:Y:S01]  /*4990*/  STG.E.64 desc[UR36][R18.64], R4 ;  /* 0x0000000412007986 */ /* 0x0023e2000c101b24 */
[----:B------:R-:W-:Y:S05]  /*49a0*/  BRA `(.L_x_11371) ;  /* 0x0000001000607947 */ /* 0x000fea0003800000 */
.L_x_11373:
[----:B------:R-:W1:Y:S02]  /*49b0*/  F2I.F64.TRUNC R5, R4 ;  /* 0x0000000400057311 */ /* 0x000e64000030d100 */
[----:B-1----:R1:W-:Y:S01]  /*49c0*/  STG.E desc[UR36][R18.64], R5 ;  /* 0x0000000512007986 */ /* 0x0023e2000c101924 */
[----:B------:R-:W-:Y:S05]  /*49d0*/  BRA `(.L_x_11371) ;  /* 0x0000001000547947 */ /* 0x000fea0003800000 */
.L_x_11372:
[----:B------:R-:W1:Y:S02]  /*49e0*/  F2I.F64.TRUNC R5, R4 ;  /* 0x0000000400057311 */ /* 0x000e64000030d100 */
[----:B-1----:R1:W-:Y:S01]  /*49f0*/  STG.E.U16 desc[UR36][R18.64], R5 ;  /* 0x0000000512007986 */ /* 0x0023e2000c101524 */
[----:B------:R-:W-:Y:S05]  /*4a00*/  BRA `(.L_x_11371) ;  /* 0x0000001000487947 */ /* 0x000fea0003800000 */
.L_x_11367:
[----:B------:R-:W-:-:S09]  /*4a10*/  UISETP.GT.AND UP0, UPT, UR4, 0x6, UPT ;  /* 0x000000060400788c */ /* 0x000fd2000bf04270 */
[----:B------:R-:W-:Y:S05]  /*4a20*/  BRA.U UP0, `(.L_x_11374) ;  /* 0x00000001006c7547 */ /* 0x000fea000b800000 */
[----:B------:R-:W-:-:S09]  /*4a30*/  UISETP.NE.AND UP0, UPT, UR4, 0x5, UPT ;  /* 0x000000050400788c */ /* 0x000fd2000bf05270 */
[----:B------:R-:W-:Y:S05]  /*4a40*/  BRA.U !UP0, `(.L_x_11375) ;  /* 0x0000000108347547 */ /* 0x000fea000b800000 */
[----:B------:R-:W-:-:S09]  /*4a50*/  UISETP.NE.AND UP0, UPT, UR4, 0x6, UPT ;  /* 0x000000060400788c */ /* 0x000fd2000bf05270 */
[----:B------:R-:W-:Y:S05]  /*4a60*/  BRA.U UP0, `(.L_x_11370) ;  /* 0x0000000d00787547 */ /* 0x000fea000b800000 */
[----:B------:R-:W-:Y:S01]  /*4a70*/  UMOV UR4, 0xf0000000 ;  /* 0xf000000000047882 */ /* 0x000fe20000000000 */
[----:B------:R-:W-:Y:S01]  /*4a80*/  UMOV UR5, 0x380fffff ;  /* 0x380fffff00057882 */ /* 0x000fe20000000000 */
[----:B------:R-:W1:-:S15]  /*4a90*/  F2F.F32.F64 R3, R4 ;  /* 0x0000000400037310 */ /* 0x000e5e0000301000 */
[----:B------:R-:W-:-:S15]  /*4aa0*/  NOP ;  /* 0x0000000000007918 */ /* 0x000fde0000000000 */
[----:B------:R-:W-:-:S15]  /*4ab0*/  NOP ;  /* 0x0000000000007918 */ /* 0x000fde0000000000 */
[----:B------:R-:W-:-:S15]  /*4ac0*/  NOP ;  /* 0x0000000000007918 */ /* 0x000fde0000000000 */
[----:B------:R-:W-:-:S04]  /*4ad0*/  NOP ;  /* 0x0000000000007918 */ /* 0x000fc80000000000 */
[----:B------:R-:W1:Y:S02]  /*4ae0*/  DSETP.GEU.AND P0, PT, |R4|, UR4, PT ;  /* 0x0000000404007e2a */ /* 0x000e64000bf0e200 */
[----:B-1----:R-:W-:-:S05]  /*4af0*/  @!P0 FMUL R3, R3, 1.175494350822287508e-38 ;  /* 0x0080000003038820 */ /* 0x002fca0000400000 */
[----:B------:R2:W-:Y:S01]  /*4b00*/  STG.E desc[UR36][R18.64], R3 ;  /* 0x0000000312007986 */ /* 0x0005e2000c101924 */
[----:B------:R-:W-:Y:S05]  /*4b10*/  BRA `(.L_x_11371) ;  /* 0x0000001000047947 */ /* 0x000fea0003800000 */
.L_x_11375:
        /* <DEDUP_REMOVED lines=9> */
[----:B------:R-:W-:-:S05]  /*4bb0*/  F2FP.F16.F32.PACK_AB R0, RZ, R0 ;  /* 0x00000000ff00723e */ /* 0x000fca00000000ff */
[----:B------:R1:W-:Y:S01]  /*4bc0*/  STG.E.U16 desc[UR36][R18.64], R0 ;  /* 0x0000000012007986 */ /* 0x0003e2000c101524 */
[----:B------:R-:W-:Y:S05]  /*4bd0*/  BRA `(.L_x_11371) ;  /* 0x0000000c00d47947 */ /* 0x000fea0003800000 */
.L_x_11374:
[----:B------:R-:W-:-:S09]  /*4be0*/  UISETP.NE.AND UP0, UPT, UR4, 0x7, UPT ;  /* 0x000000070400788c */ /* 0x000fd2000bf05270 */
[----:B------:R-:W-:Y:S05]  /*4bf0*/  BRA.U !UP0, `(.L_x_11376) ;  /* 0x0000000108747547 */ /* 0x000fea000b800000 */
        /* <DEDUP_REMOVED lines=11> */
[----:B------:R-:W1:Y:S01]  /*4cb0*/  DSETP.GEU.AND P0, PT, |R4|, UR4, PT ;  /* 0x0000000404007e2a */ /* 0x000e62000bf0e200 */
[----:B------:R-:W-:Y:S02]  /*4cc0*/  IMAD.MOV.U32 R7, RZ, RZ, RZ ;  /* 0x000000ffff077224 */ /* 0x000fe400078e00ff */
[----:B-1----:R-:W-:-:S05]  /*4cd0*/  @!P0 FMUL R6, R6, 1.175494350822287508e-38 ;  /* 0x0080000006068820 */ /* 0x002fca0000400000 */
[----:B------:R4:W-:Y:S01]  /*4ce0*/  STG.E.64 desc[UR36][R18.64], R6 ;  /* 0x0000000612007986 */ /* 0x0009e2000c101b24 */
[----:B------:R-:W-:Y:S05]  /*4cf0*/  BRA `(.L_x_11371) ;  /* 0x0000000c008c7947 */ /* 0x000fea0003800000 */
.L_x_11377:
        /* <DEDUP_REMOVED lines=9> */
[----:B------:R-:W-:-:S04]  /*4d90*/  F2FP.F16.F32.PACK_AB R3, RZ, R0 ;  /* 0x00000000ff03723e */ /* 0x000fc800000000ff */
[----:B------:R-:W-:-:S05]  /*4da0*/  PRMT R3, R3, 0x5410, RZ ;  /* 0x0000541003037816 */ /* 0x000fca00000000ff */
[----:B------:R3:W-:Y:S01]  /*4db0*/  STG.E desc[UR36][R18.64], R3 ;  /* 0x0000000312007986 */ /* 0x0007e2000c101924 */
[----:B------:R-:W-:Y:S05]  /*4dc0*/  BRA `(.L_x_11371) ;  /* 0x0000000c00587947 */ /* 0x000fea0003800000 */
.L_x_11376:
[----:B------:R1:W-:Y:S01]  /*4dd0*/  STG.E.64 desc[UR36][R18.64], R4 ;  /* 0x0000000412007986 */ /* 0x0003e2000c101b24 */
[----:B------:R-:W-:Y:S05]  /*4de0*/  BRA `(.L_x_11371) ;  /* 0x0000000c00507947 */ /* 0x000fea0003800000 */
.L_x_11366:
        /* <DEDUP_REMOVED lines=8> */
[----:B------:R-:W1:Y:S02]  /*4e70*/  DSETP.NEU.AND P0, PT, R4, RZ, PT ;  /* 0x000000ff0400722a */ /* 0x000e640003f0d000 */
[----:B-1----:R-:W-:-:S05]  /*4e80*/  SEL R3, RZ, 0x1, !P0 ;  /* 0x00000001ff037807 */ /* 0x002fca0004000000 */
[----:B------:R1:W-:Y:S01]  /*4e90*/  STG.E.U8 desc[UR36][R18.64], R3 ;  /* 0x0000000312007986 */ /* 0x0003e2000c101124 */
[----:B------:R-:W-:Y:S05]  /*4ea0*/  BRA `(.L_x_11371) ;  /* 0x0000000c00207947 */ /* 0x000fea0003800000 */
.L_x_11380:
[----:B------:R-:W-:-:S05]  /*4eb0*/  CS2R R6, SRZ ;  /* 0x0000000000067805 */ /* 0x000fca000001ff00 */
[----:B------:R1:W-:Y:S01]  /*4ec0*/  STG.E.128 desc[UR36][R18.64], R4 ;  /* 0x0000000412007986 */ /* 0x0003e2000c101d24 */
[----:B------:R-:W-:Y:S05]  /*4ed0*/  BRA `(.L_x_11371) ;  /* 0x0000000c00147947 */ /* 0x000fea0003800000 */
.L_x_11379:
        /* <DEDUP_REMOVED lines=14> */
[----:B------:R-:W-:Y:S01]  /*4fc0*/  BSSY.RECONVERGENT B0, `(.L_x_11383) ;  /* 0x000000d000007945 */ /* 0x000fe20003800200 */
[----:B-1----:R-:W-:Y:S01]  /*4fd0*/  @!P0 FMUL R8, R8, 1.175494350822287508e-38 ;  /* 0x0080000008088820 */ /* 0x002fe20000400000 */
[----:B------:R-:W-:-:S04]  /*4fe0*/  IMAD.MOV.U32 R0, RZ, RZ, 0x7f ;  /* 0x0000007fff007424 */ /* 0x000fc800078e00ff */
        /* <DEDUP_REMOVED lines=10> */
.L_x_11384:
[----:B------:R-:W-:Y:S05]  /*5090*/  BSYNC.RECONVERGENT B0 ;  /* 0x0000000000007941 */ /* 0x000fea0003800200 */
.L_x_11383:
[----:B------:R-:W-:-:S05]  /*50a0*/  LOP3.LUT R7, R0, 0x80, R7, 0xf8, !PT ;  /* 0x0000008000077812 */ /* 0x000fca00078ef807 */
[----:B------:R1:W-:Y:S01]  /*50b0*/  STG.E.U8 desc[UR36][R18.64], R7 ;  /* 0x0000000712007986 */ /* 0x0003e2000c101124 */
[----:B------:R-:W-:Y:S05]  /*50c0*/  BRA `(.L_x_11371) ;  /* 0x0000000800987947 */ /* 0x000fea0003800000 */
.L_x_11382:
        /* <DEDUP_REMOVED lines=9> */
[----:B-1----:R-:W-:-:S05]  /*5160*/  @!P0 FMUL R8, R8, 1.175494350822287508e-38 ;  /* 0x0080000008088820 */ /* 0x002fca0000400000 */
[----:B------:R-:W-:Y:S02]  /*5170*/  LOP3.LUT R6, R8, 0x7fffffff, RZ, 0xc0, !PT ;  /* 0x7fffffff08067812 */ /* 0x000fe400078ec0ff */
        /* <DEDUP_REMOVED lines=12> */
.L_x_11386:
[----:B------:R-:W-:Y:S05]  /*5240*/  BSYNC.RECONVERGENT B0 ;  /* 0x0000000000007941 */ /* 0x000fea0003800200 */
.L_x_11385:
[----:B------:R-:W-:-:S05]  /*5250*/  LOP3.LUT R7, R0, 0x80, R7, 0xf8, !PT ;  /* 0x0000008000077812 */ /* 0x000fca00078ef807 */
[----:B------:R1:W-:Y:S01]  /*5260*/  STG.E.U8 desc[UR36][R18.64], R7 ;  /* 0x0000000712007986 */ /* 0x0003e2000c101124 */
[----:B------:R-:W-:Y:S05]  /*5270*/  BRA `(.L_x_11371) ;  /* 0x00000008002c7947 */ /* 0x000fea0003800000 */
.L_x_11381:
        /* <DEDUP_REMOVED lines=9> */
[----:B------:R-:W-:-:S05]  /*5310*/  F2FP.BF16.F32.PACK_AB R0, RZ, R0 ;  /* 0x00000000ff00723e */ /* 0x000fca00000010ff */
[----:B------:R1:W-:Y:S01]  /*5320*/  STG.E.U16 desc[UR36][R18.64], R0 ;  /* 0x0000000012007986 */ /* 0x0003e2000c101524 */
[----:B------:R-:W-:Y:S05]  /*5330*/  BRA `(.L_x_11371) ;  /* 0x0000000400fc7947 */ /* 0x000fea0003800000 */
.L_x_11378:
        /* <DEDUP_REMOVED lines=8> */
[----:B------:R-:W1:Y:S02]  /*53c0*/  F2I.U32.F64.TRUNC R5, R4 ;  /* 0x0000000400057311 */ /* 0x000e64000030d000 */
[----:B-1----:R1:W-:Y:S01]  /*53d0*/  STG.E.U16 desc[UR36][R18.64], R5 ;  /* 0x0000000512007986 */ /* 0x0023e2000c101524 */
[----:B------:R-:W-:Y:S05]  /*53e0*/  BRA `(.L_x_11371) ;  /* 0x0000000400d07947 */ /* 0x000fea0003800000 */
.L_x_11389:
        /* <DEDUP_REMOVED lines=21> */
.L_x_11392:
[----:B------:R-:W-:-:S04]  /*5540*/  SHF.R.U32.HI R0, RZ, 0x14, R3 ;  /* 0x00000014ff007819 */ /* 0x000fc80000011603 */
[----:B------:R-:W-:-:S04]  /*5550*/  LOP3.LUT R0, R0, 0x1, RZ, 0xc0, !PT ;  /* 0x0000000100007812 */ /* 0x000fc800078ec0ff */
[----:B------:R-:W-:-:S04]  /*5560*/  IADD3 R0, PT, PT, R3, 0x487ffff, R0 ;  /* 0x0487ffff03007810 */ /* 0x000fc80007ffe000 */
[----:B------:R-:W-:-:S04]  /*5570*/  SHF.R.U32.HI R0, RZ, 0x14, R0 ;  /* 0x00000014ff007819 */ /* 0x000fc80000011600 */
[----:B------:R-:W-:-:S07]  /*5580*/  LOP3.LUT R0, R0, 0xff, RZ, 0xc0, !PT ;  /* 0x000000ff00007812 */ /* 0x000fce00078ec0ff */
.L_x_11393:
[----:B------:R-:W-:-:S04]  /*5590*/  SHF.R.U32.HI R3, RZ, 0x18, R3 ;  /* 0x00000018ff037819 */ /* 0x000fc80000011603 */
[----:B------:R-:W-:-:S04]  /*55a0*/  LOP3.LUT R0, R0, 0x80, R3, 0xf8, !PT ;  /* 0x0000008000007812 */ /* 0x000fc800078ef803 */
[----:B------:R-:W-:-:S07]  /*55b0*/  PRMT R9, R0, 0x7610, R9 ;  /* 0x0000761000097816 */ /* 0x000fce0000000009 */
.L_x_11391:
[----:B------:R-:W-:Y:S05]  /*55c0*/  BSYNC.RECONVERGENT B0 ;  /* 0x0000000000007941 */ /* 0x000fea0003800200 */
.L_x_11390:
[----:B------:R1:W-:Y:S01]  /*55d0*/  STG.E.U8 desc[UR36][R18.64], R9 ;  /* 0x0000000912007986 */ /* 0x0003e2000c101124 */
[----:B------:R-:W-:Y:S05]  /*55e0*/  BRA `(.L_x_11371) ;  /* 0x0000000400507947 */ /* 0x000fea0003800000 */
.L_x_11388:
        /* <DEDUP_REMOVED lines=21> */
.L_x_11396:
[----:B------:R-:W-:-:S04]  /*5740*/  SHF.R.U32.HI R0, RZ, 0x15, R3 ;  /* 0x00000015ff007819 */ /* 0x000fc80000011603 */
[----:B------:R-:W-:-:S04]  /*5750*/  LOP3.LUT R0, R0, 0x1, RZ, 0xc0, !PT ;  /* 0x0000000100007812 */ /* 0x000fc800078ec0ff */
[----:B------:R-:W-:-:S04]  /*5760*/  IADD3 R0, PT, PT, R3, 0x88fffff, R0 ;  /* 0x088fffff03007810 */ /* 0x000fc80007ffe000 */
[----:B------:R-:W-:-:S04]  /*5770*/  SHF.R.U32.HI R0, RZ, 0x15, R0 ;  /* 0x00000015ff007819 */ /* 0x000fc80000011600 */
[----:B------:R-:W-:-:S07]  /*5780*/  LOP3.LUT R0, R0, 0xff, RZ, 0xc0, !PT ;  /* 0x000000ff00007812 */ /* 0x000fce00078ec0ff */
.L_x_11397:
[----:B------:R-:W-:-:S04]  /*5790*/  SHF.R.U32.HI R3, RZ, 0x18, R3 ;  /* 0x00000018ff037819 */ /* 0x000fc80000011603 */
[----:B------:R-:W-:-:S04]  /*57a0*/  LOP3.LUT R0, R0, 0x80, R3, 0xf8, !PT ;  /* 0x0000008000007812 */ /* 0x000fc800078ef803 */
[----:B------:R-:W-:-:S07]  /*57b0*/  PRMT R9, R0, 0x7610, R9 ;  /* 0x0000761000097816 */ /* 0x000fce0000000009 */
.L_x_11395:
[----:B------:R-:W-:Y:S05]  /*57c0*/  BSYNC.RECONVERGENT B0 ;  /* 0x0000000000007941 */ /* 0x000fea0003800200 */
.L_x_11394:
[----:B------:R1:W-:Y:S01]  /*57d0*/  STG.E.U8 desc[UR36][R18.64], R9 ;  /* 0x0000000912007986 */ /* 0x0003e2000c101124 */
[----:B------:R-:W-:Y:S05]  /*57e0*/  BRA `(.L_x_11371) ;  /* 0x0000000000d07947 */ /* 0x000fea0003800000 */
.L_x_11387:
[----:B------:R-:W-:-:S09]  /*57f0*/  UISETP.NE.AND UP0, UPT, UR4, 0x1c, UPT ;  /* 0x0000001c0400788c */ /* 0x000fd2000bf05270 */
[----:B------:R-:W-:Y:S05]  /*5800*/  BRA.U !UP0, `(.L_x_11398) ;  /* 0x0000000108c07547 */ /* 0x000fea000b800000 */
[----:B------:R-:W-:-:S09]  /*5810*/  UISETP.NE.AND UP0, UPT, UR4, 0x1d, UPT ;  /* 0x0000001d0400788c */ /* 0x000fd2000bf05270 */
[----:B------:R-:W-:Y:S05]  /*5820*/  BRA.U !UP0, `(.L_x_11399) ;  /* 0x0000000108ac7547 */ /* 0x000fea000b800000 */
[----:B------:R-:W-:-:S09]  /*5830*/  UISETP.NE.AND UP0, UPT, UR4, 0x2c, UPT ;  /* 0x0000002c0400788c */ /* 0x000fd2000bf05270 */
[----:B------:R-:W-:Y:S05]  /*5840*/  BRA.U !UP0, `(.L_x_11400) ;  /* 0x0000000108447547 */ /* 0x000fea000b800000 */
.L_x_11370:
        /* <DEDUP_REMOVED lines=16> */
.L_x_11401:
[----:B------:R-:W-:Y:S05]  /*5950*/  BRA `(.L_x_11371) ;  /* 0x0000000000747947 */ /* 0x000fea0003800000 */
.L_x_11400:
        /* <DEDUP_REMOVED lines=24> */
.L_x_11399:
[----:B------:R-:W1:Y:S02]  /*5ae0*/  F2I.U64.F64.TRUNC R4, R4 ;  /* 0x0000000400047311 */ /* 0x000e64000030d800 */
[----:B-1----:R1:W-:Y:S01]  /*5af0*/  STG.E.64 desc[UR36][R18.64], R4 ;  /* 0x0000000412007986 */ /* 0x0023e2000c101b24 */
[----:B------:R-:W-:Y:S05]  /*5b00*/  BRA `(.L_x_11371) ;  /* 0x0000000000087947 */ /* 0x000fea0003800000 */
.L_x_11398:
[----:B------:R-:W1:Y:S02]  /*5b10*/  F2I.U32.F64.TRUNC R5, R4 ;  /* 0x0000000400057311 */ /* 0x000e64000030d000 */
[----:B-1----:R1:W-:Y:S02]  /*5b20*/  STG.E desc[UR36][R18.64], R5 ;  /* 0x0000000512007986 */ /* 0x0023e4000c101924 */
.L_x_11371:
[----:B------:R-:W-:-:S07]  /*5b30*/  IADD3 R2, PT, PT, R2, 0x80, RZ ;  /* 0x0000008002027810 */ /* 0x000fce0007ffe0ff */
.L_x_11290:
[----:B------:R-:W-:Y:S05]  /*5b40*/  BSYNC.RECONVERGENT B6 ;  /* 0x0000000000067941 */ /* 0x000fea0003800200 */
.L_x_11289:
[----:B------:R-:W5:Y:S01]  /*5b50*/  LDCU UR4, c[0x0][0x380] ;  /* 0x00007000ff0477ac */ /* 0x000f620008000800 */
[----:B------:R-:W-:Y:S01]  /*5b60*/  BSSY.RECONVERGENT B6, `(.L_x_11402) ;  /* 0x00005a2000067945 */ /* 0x000fe20003800200 */
[----:B-----5:R-:W-:-:S13]  /*5b70*/  ISETP.GE.AND P0, PT, R2, UR4, PT ;  /* 0x0000000402007c0c */ /* 0x020fda000bf06270 */
[----:B------:R-:W-:Y:S05]  /*5b80*/  @P0 BRA `(.L_x_11403) ;  /* 0x00000058007c0947 */ /* 0x000fea0003800000 */
[----:B------:R-:W5:Y:S01]  /*5b90*/  LDCU UR4, c[0x0][0x388] ;  /* 0x00007100ff0477ac */ /* 0x000f620008000800 */
[----:B-1234-:R-:W-:Y:S01]  /*5ba0*/  CS2R R18, SRZ ;  /* 0x0000000000127805 */ /* 0x01efe2000001ff00 */
[----:B------:R-:W-:Y:S01]  /*5bb0*/  IMAD.MOV.U32 R0, RZ, RZ, RZ ;  /* 0x000000ffff007224 */ /* 0x000fe200078e00ff */
[----:B-----5:R-:W-:-:S09]  /*5bc0*/  UISETP.NE.AND UP0, UPT, UR4, URZ, UPT ;  /* 0x000000ff0400728c */ /* 0x020fd2000bf05270 */
[----:B------:R-:W-:Y:S05]  /*5bd0*/  BRA.U !UP0, `(.L_x_11404) ;  /* 0x0000001508747547 */ /* 0x000fea000b800000 */
[----:B------:R-:W1:Y:S01]  /*5be0*/  LDCU.64 UR4, c[0x0][0x390] ;  /* 0x00007200ff0477ac */ /* 0x000e620008000a00 */
[----:B------:R-:W-:Y:S02]  /*5bf0*/  IMAD.MOV.U32 R4, RZ, RZ, RZ ;  /* 0x000000ffff047224 */ /* 0x000fe400078e00ff */
[----:B------:R-:W-:Y:S01]  /*5c00*/  IMAD.MOV.U32 R5, RZ, RZ, R2 ;  /* 0x000000ffff057224 */ /* 0x000fe200078e0002 */
[----:B------:R-:W2:Y:S01]  /*5c10*/  LDCU UR6, c[0x0][0x38c] ;  /* 0x00007180ff0677ac */ /* 0x000ea20008000800 */
[----:B------:R-:W3:Y:S01]  /*5c20*/  LDCU.64 UR8, c[0x0][0x4b8] ;  /* 0x00009700ff0877ac */ /* 0x000ee20008000a00 */
[----:B------:R-:W-:Y:S01]  /*5c30*/  UISETP.NE.AND UP0, UPT, UR41, URZ, UPT ;  /* 0x000000ff2900728c */ /* 0x000fe2000bf05270 */
[----:B-1----:R-:W-:Y:S01]  /*5c40*/  IMAD.HI.U32 R4, R2, UR4, R4 ;  /* 0x0000000402047c27 */ /* 0x002fe2000f8e0004 */
[----:B------:R-:W1:Y:S04]  /*5c50*/  LDCU UR4, c[0x0][0x4c0] ;  /* 0x00009800ff0477ac */ /* 0x000e680008000800 */
[----:B------:R-:W-:-:S04]  /*5c60*/  SHF.R.U32.HI R5, RZ, UR5, R4 ;  /* 0x00000005ff057c19 */ /* 0x000fc80008011604 */
[----:B------:R-:W-:-:S05]  /*5c70*/  IADD3 R19, PT, PT, -R5, RZ, RZ ;  /* 0x000000ff05137210 */ /* 0x000fca0007ffe1ff */
[----:B--2---:R-:W-:-:S04]  /*5c80*/  IMAD R19, R19, UR6, R2 ;  /* 0x0000000613137c24 */ /* 0x004fc8000f8e0202 */
[C---:B---3--:R-:W-:Y:S02]  /*5c90*/  IMAD R18, R19.reuse, UR8, RZ ;  /* 0x0000000813127c24 */ /* 0x048fe4000f8e02ff */
[C---:B------:R-:W-:Y:S02]  /*5ca0*/  IMAD R0, R19.reuse, UR9, RZ ;  /* 0x0000000913007c24 */ /* 0x040fe4000f8e02ff */
[----:B-1----:R-:W-:Y:S01]  /*5cb0*/  IMAD R19, R19, UR4, RZ ;  /* 0x0000000413137c24 */ /* 0x002fe2000f8e02ff */
        /* <DEDUP_REMOVED lines=335> */
.L_x_11404:
[----:B------:R-:W1:Y:S01]  /*71b0*/  LDCU.64 UR6, c[0x0][0x5f0] ;  /* 0x0000be00ff0677ac */ /* 0x000e620008000a00 */
[----:B------:R-:W-:Y:S01]  /*71c0*/  BSSY.RECONVERGENT B7, `(.L_x_11405) ;  /* 0x00000ed000077945 */ /* 0x000fe20003800200 */
        /* <DEDUP_REMOVED lines=15> */
[----:B-12---:R-:W-:Y:S05]  /*72c0*/  BRA `(.L_x_11411) ;  /* 0x0000000c00707947 */ /* 0x006fea0003800000 */
.L_x_11409:
[----:B------:R-:W2:Y:S02]  /*72d0*/  LDG.E.U8 R4, desc[UR36][R4.64] ;  /* 0x0000002404047981 */ /* 0x000ea4000c1e1100 */
[----:B--2---:R1:W2:Y:S02]  /*72e0*/  I2F.F64.U16 R16, R4 ;  /* 0x0000000400107312 */ /* 0x0042a40000101800 */
[----:B-12---:R-:W-:Y:S05]  /*72f0*/  BRA `(.L_x_11411) ;  /* 0x0000000c00647947 */ /* 0x006fea0003800000 */
.L_x_11408:
[----:B------:R-:W-:-:S09]  /*7300*/  UISETP.NE.AND UP0, UPT, UR4, 0x2, UPT ;  /* 0x000000020400788c */ /* 0x000fd2000bf05270 */
[----:B------:R-:W-:Y:S05]  /*7310*/  BRA.U !UP0, `(.L_x_11412) ;  /* 0x0000000108287547 */ /* 0x000fea000b800000 */
[----:B------:R-:W-:-:S09]  /*7320*/  UISETP.NE.AND UP0, UPT, UR4, 0x3, UPT ;  /* 0x000000030400788c */ /* 0x000fd2000bf05270 */
[----:B------:R-:W-:Y:S05]  /*7330*/  BRA.U !UP0, `(.L_x_11413) ;  /* 0x0000000108147547 */ /* 0x000fea000b800000 */
[----:B------:R-:W-:-:S09]  /*7340*/  UISETP.NE.AND UP0, UPT, UR4, 0x4, UPT ;  /* 0x000000040400788c */ /* 0x000fd2000bf05270 */
[----:B------:R-:W-:Y:S05]  /*7350*/  BRA.U UP0, `(.L_x_11410) ;  /* 0x0000000900f07547 */ /* 0x000fea000b800000 */
[----:B------:R-:W2:Y:S02]  /*7360*/  LDG.E.64 R16, desc[UR36][R4.64] ;  /* 0x0000002404107981 */ /* 0x000ea4000c1e1b00 */
[----:B--2---:R-:W1:Y:S02]  /*7370*/  I2F.F64.S64 R16, R16 ;  /* 0x0000001000107312 */ /* 0x004e640000301c00 */
[----:B-1----:R-:W-:Y:S05]  /*7380*/  BRA `(.L_x_11411) ;  /* 0x0000000c00407947 */ /* 0x002fea0003800000 */
.L_x_11413:
[----:B------:R-:W2:Y:S02]  /*7390*/  LDG.E R4, desc[UR36][R4.64] ;  /* 0x0000002404047981 */ /* 0x000ea4000c1e1900 */
[----:B--2---:R1:W2:Y:S02]  /*73a0*/  I2F.F64 R16, R4 ;  /* 0x0000000400107312 */ /* 0x0042a40000201c00 */
[----:B-12---:R-:W-:Y:S05]  /*73b0*/  BRA `(.L_x_11411) ;  /* 0x0000000c00347947 */ /* 0x006fea0003800000 */
.L_x_11412:
[----:B------:R-:W2:Y:S02]  /*73c0*/  LDG.E.U16 R4, desc[UR36][R4.64] ;  /* 0x0000002404047981 */ /* 0x000ea4000c1e1500 */
[----:B--2---:R1:W2:Y:S02]  /*73d0*/  I2F.F64.S16 R16, R4 ;  /* 0x0000000400107312 */ /* 0x0042a40000101c00 */
[----:B-12---:R-:W-:Y:S05]  /*73e0*/  BRA `(.L_x_11411) ;  /* 0x0000000c00287947 */ /* 0x006fea0003800000 */
.L_x_11407:
        /* <DEDUP_REMOVED lines=8> */
[----:B------:R-:W1:Y:S02]  /*7470*/  F2F.F64.F32 R16, R16 ;  /* 0x0000001000107310 */ /* 0x000e640000201800 */
[----:B-1----:R-:W-:Y:S05]  /*7480*/  BRA `(.L_x_11411) ;  /* 0x0000000c00007947 */ /* 0x002fea0003800000 */
.L_x_11415:
[----:B------:R-:W2:Y:S02]  /*7490*/  LDG.E.U16 R0, desc[UR36][R4.64] ;  /* 0x0000002404007981 */ /* 0x000ea4000c1e1500 */
[----:B--2---:R-:W-:-:S05]  /*74a0*/  HADD2.F32 R0, -RZ, R0.H0_H0 ;  /* 0x20000000ff007230 */ /* 0x004fca0000004100 */
[----:B------:R-:W-:-:S04]  /*74b0*/  FMUL.FTZ R0, R0, 1 ;  /* 0x3f80000000007820 */ /* 0x000fc80000410000 */
[----:B------:R1:W2:Y:S02]  /*74c0*/  F2F.F64.F32 R16, R0 ;  /* 0x0000000000107310 */ /* 0x0002a40000201800 */
[----:B-12---:R-:W-:Y:S05]  /*74d0*/  BRA `(.L_x_11411) ;  /* 0x0000000800ec7947 */ /* 0x006fea0003800000 */
.L_x_11414:
        /* <DEDUP_REMOVED lines=8> */
[----:B------:R-:W2:Y:S02]  /*7560*/  F2F.F64.F32 R16, R16 ;  /* 0x0000001000107310 */ /* 0x000ea40000201800 */
[----:B--2---:R-:W-:Y:S05]  /*7570*/  BRA `(.L_x_11411) ;  /* 0x0000000800c47947 */ /* 0x004fea0003800000 */
.L_x_11417:
[----:B------:R-:W2:Y:S02]  /*7580*/  LDG.E.U16 R4, desc[UR36][R4.64] ;  /* 0x0000002404047981 */ /* 0x000ea4000c1e1500 */
[----:B--2---:R-:W-:-:S05]  /*7590*/  HADD2.F32 R0, -RZ, R4.H0_H0 ;  /* 0x20000004ff007230 */ /* 0x004fca0000004100 */
[----:B------:R-:W-:-:S04]  /*75a0*/  FMUL.FTZ R0, R0, 1 ;  /* 0x3f80000000007820 */ /* 0x000fc80000410000 */
[----:B------:R2:W3:Y:S02]  /*75b0*/  F2F.F64.F32 R16, R0 ;  /* 0x0000000000107310 */ /* 0x0004e40000201800 */
[----:B--23--:R-:W-:Y:S05]  /*75c0*/  BRA `(.L_x_11411) ;  /* 0x0000000800b07947 */ /* 0x00cfea0003800000 */
.L_x_11416:
[----:B------:R1:W5:Y:S01]  /*75d0*/  LDG.E.64 R16, desc[UR36][R4.64] ;  /* 0x0000002404107981 */ /* 0x000362000c1e1b00 */
[----:B------:R-:W-:Y:S05]  /*75e0*/  BRA `(.L_x_11411) ;  /* 0x0000000800a87947 */ /* 0x000fea0003800000 */
.L_x_11406:
        /* <DEDUP_REMOVED lines=13> */
.L_x_11420:
[----:B------:R2:W5:Y:S01]  /*76c0*/  LDG.E.64 R16, desc[UR36][R4.64] ;  /* 0x0000002404107981 */ /* 0x000562000c1e1b00 */
[----:B------:R-:W-:Y:S05]  /*76d0*/  BRA `(.L_x_11411) ;  /* 0x00000008006c7947 */ /* 0x000fea0003800000 */
.L_x_11419:
        /* <DEDUP_REMOVED lines=27> */
.L_x_11422:
        /* <DEDUP_REMOVED lines=9> */
[----:B------:R-:W-:Y:S01]  /*7920*/  @!P0 FADD.FTZ R0, R3, -0.5 ;  /* 0xbf00000003008421 */ /* 0x000fe20000010000 */
[----:B------:R-:W-:-:S04]  /*7930*/  MOV R3, R6 ;  /* 0x0000000600037202 */ /* 0x000fc80000000f00 */
[----:B------:R-:W-:-:S05]  /*7940*/  LOP3.LUT R0, R0, 0x80000000, R3, 0xf8, !PT ;  /* 0x8000000000007812 */ /* 0x000fca00078ef803 */
[----:B------:R-:W-:-:S04]  /*7950*/  FMUL.FTZ R0, R0, 1 ;  /* 0x3f80000000007820 */ /* 0x000fc80000410000 */
[----:B------:R2:W3:Y:S02]  /*7960*/  F2F.F64.F32 R16, R0 ;  /* 0x0000000000107310 */ /* 0x0004e40000201800 */
[----:B--23--:R-:W-:Y:S05]  /*7970*/  BRA `(.L_x_11411) ;  /* 0x0000000400c47947 */ /* 0x00cfea0003800000 */
.L_x_11421:
[----:B------:R-:W2:Y:S02]  /*7980*/  LDG.E.U16 R0, desc[UR36][R4.64] ;  /* 0x0000002404007981 */ /* 0x000ea4000c1e1500 */
[----:B--2---:R-:W-:-:S04]  /*7990*/  IMAD.U32 R0, R0, 0x10000, RZ ;  /* 0x0001000000007824 */ /* 0x004fc800078e00ff */
[----:B------:R-:W-:-:S04]  /*79a0*/  FMUL.FTZ R0, R0, 1 ;  /* 0x3f80000000007820 */ /* 0x000fc80000410000 */
[----:B------:R2:W3:Y:S02]  /*79b0*/  F2F.F64.F32 R16, R0 ;  /* 0x0000000000107310 */ /* 0x0004e40000201800 */
[----:B--23--:R-:W-:Y:S05]  /*79c0*/  BRA `(.L_x_11411) ;  /* 0x0000000400b07947 */ /* 0x00cfea0003800000 */
.L_x_11418:
        /* <DEDUP_REMOVED lines=9> */
[----:B--2---:R1:W2:Y:S02]  /*7a60*/  I2F.F64.U16 R16, R4 ;  /* 0x0000000400107312 */ /* 0x0042a40000101800 */
[----:B-12---:R-:W-:Y:S05]  /*7a70*/  BRA `(.L_x_11411) ;  /* 0x0000000400847947 */ /* 0x006fea0003800000 */
.L_x_11425:
        /* <DEDUP_REMOVED lines=21> */
.L_x_11427:
[----:B------:R-:W-:Y:S05]  /*7bd0*/  BSYNC.RECONVERGENT B0 ;  /* 0x0000000000007941 */ /* 0x000fea0003800200 */
.L_x_11426:
[----:B------:R-:W-:Y:S01]  /*7be0*/  IMAD.SHL.U32 R0, R0, 0x100000, RZ ;  /* 0x0010000000007824 */ /* 0x000fe200078e00ff */
[----:B------:R-:W-:-:S04]  /*7bf0*/  LEA R3, R3, 0x3b800000, 0x17 ;  /* 0x3b80000003037811 */ /* 0x000fc800078eb8ff */
[----:B------:R-:W-:-:S05]  /*7c00*/  LOP3.LUT R0, R3, R0, R7, 0xfe, !PT ;  /* 0x0000000003007212 */ /* 0x000fca00078efe07 */
[----:B------:R-:W-:-:S04]  /*7c10*/  FMUL.FTZ R0, R0, 1 ;  /* 0x3f80000000007820 */ /* 0x000fc80000410000 */
[----:B------:R1:W2:Y:S02]  /*7c20*/  F2F.F64.F32 R16, R0 ;  /* 0x0000000000107310 */ /* 0x0002a40000201800 */
[----:B-12---:R-:W-:Y:S05]  /*7c30*/  BRA `(.L_x_11411) ;  /* 0x0000000400147947 */ /* 0x006fea0003800000 */
.L_x_11424:
        /* <DEDUP_REMOVED lines=21> */
.L_x_11429:
[----:B------:R-:W-:Y:S05]  /*7d90*/  BSYNC.RECONVERGENT B0 ;  /* 0x0000000000007941 */ /* 0x000fea0003800200 */
.L_x_11428:
[----:B------:R-:W-:Y:S01]  /*7da0*/  IMAD.SHL.U32 R0, R0, 0x200000, RZ ;  /* 0x0020000000007824 */ /* 0x000fe200078e00ff */
[----:B------:R-:W-:-:S04]  /*7db0*/  LEA R3, R3, 0x37800000, 0x17 ;  /* 0x3780000003037811 */ /* 0x000fc800078eb8ff */
[----:B------:R-:W-:-:S05]  /*7dc0*/  LOP3.LUT R0, R3, R0, R7, 0xfe, !PT ;  /* 0x0000000003007212 */ /* 0x000fca00078efe07 */
[----:B------:R-:W-:-:S04]  /*7dd0*/  FMUL.FTZ R0, R0, 1 ;  /* 0x3f80000000007820 */ /* 0x000fc80000410000 */
[----:B------:R1:W2:Y:S02]  /*7de0*/  F2F.F64.F32 R16, R0 ;  /* 0x0000000000107310 */ /* 0x0002a40000201800 */
[----:B-12---:R-:W-:Y:S05]  /*7df0*/  BRA `(.L_x_11411) ;  /* 0x0000000000a47947 */ /* 0x006fea0003800000 */
.L_x_11423:
[----:B------:R-:W-:-:S09]  /*7e00*/  UISETP.NE.AND UP0, UPT, UR4, 0x1c, UPT ;  /* 0x0000001c0400788c */ /* 0x000fd2000bf05270 */
[----:B------:R-:W-:Y:S05]  /*7e10*/  BRA.U !UP0, `(.L_x_11430) ;  /* 0x0000000108947547 */ /* 0x000fea000b800000 */
[----:B------:R-:W-:-:S09]  /*7e20*/  UISETP.NE.AND UP0, UPT, UR4, 0x1d, UPT ;  /* 0x0000001d0400788c */ /* 0x000fd2000bf05270 */
[----:B------:R-:W-:Y:S05]  /*7e30*/  BRA.U !UP0, `(.L_x_11431) ;  /* 0x0000000108807547 */ /* 0x000fea000b800000 */
[----:B------:R-:W-:-:S09]  /*7e40*/  UISETP.NE.AND UP0, UPT, UR4, 0x2c, UPT ;  /* 0x0000002c0400788c */ /* 0x000fd2000bf05270 */
[----:B------:R-:W-:Y:S05]  /*7e50*/  BRA.U UP0, `(.L_x_11410) ;  /* 0x0000000100307547 */ /* 0x000fea000b800000 */
[----:B------:R-:W2:Y:S01]  /*7e60*/  LDG.E.U8 R0, desc[UR36][R4.64] ;  /* 0x0000002404007981 */ /* 0x000ea2000c1e1100 */
[----:B------:R-:W-:Y:S02]  /*7e70*/  HFMA2 R16, -RZ, RZ, 0, 0 ;  /* 0x00000000ff107431 */ /* 0x000fe400000001ff */
        /* <DEDUP_REMOVED lines=8> */
[----:B------:R3:W4:Y:S02]  /*7f00*/  @P0 F2F.F64.F32 R16, R0 ;  /* 0x0000000000100310 */ /* 0x0007240000201800 */
[----:B---34-:R-:W-:Y:S05]  /*7f10*/  BRA `(.L_x_11411) ;  /* 0x00000000005c7947 */ /* 0x018fea0003800000 */
.L_x_11410:
        /* <DEDUP_REMOVED lines=16> */
.L_x_11432:
[----:B------:R-:W-:Y:S01]  /*8020*/  CS2R R16, SRZ ;  /* 0x0000000000107805 */ /* 0x000fe2000001ff00 */
[----:B------:R-:W-:Y:S06]  /*8030*/  BRA `(.L_x_11411) ;  /* 0x0000000000147947 */ /* 0x000fec0003800000 */
.L_x_11431:
[----:B------:R-:W2:Y:S02]  /*8040*/  LDG.E.64 R16, desc[UR36][R4.64] ;  /* 0x0000002404107981 */ /* 0x000ea4000c1e1b00 */
[----:B--2---:R-:W3:Y:S02]  /*8050*/  I2F.F64.U64 R16, R16 ;  /* 0x0000001000107312 */ /* 0x004ee40000301800 */
[----:B---3--:R-:W-:Y:S05]  /*8060*/  BRA `(.L_x_11411) ;  /* 0x0000000000087947 */ /* 0x008fea0003800000 */
.L_x_11430:
[----:B------:R-:W2:Y:S02]  /*8070*/  LDG.E R4, desc[UR36][R4.64] ;  /* 0x0000002404047981 */ /* 0x000ea4000c1e1900 */
[----:B--2---:R3:W4:Y:S02]  /*8080*/  I2F.F64.U32 R16, R4 ;  /* 0x0000000400107312 */ /* 0x0047240000201800 */
.L_x_11411:
[----:B------:R-:W-:Y:S05]  /*8090*/  BSYNC.RECONVERGENT B7 ;  /* 0x0000000000077941 */ /* 0x000fea0003800200 */
.L_x_11405:
[----:B------:R-:W1:Y:S01]  /*80a0*/  LDCU.64 UR6, c[0x0][0x5f8] ;  /* 0x0000bf00ff0677ac */ /* 0x000e620008000a00 */
[----:B------:R-:W-:Y:S01]  /*80b0*/  BSSY.RECONVERGENT B7, `(.L_x_11433) ;  /* 0x00000ed000077945 */ /* 0x000fe20003800200 */
[----:B------:R-:W-:-:S04]  /*80c0*/  UPRMT UR4, UR42, 0x9910, URZ ;  /* 0x000099102a047896 */ /* 0x000fc800080000ff */
[----:B------:R-:W-:Y:S01]  /*80d0*/  UISETP.GT.AND UP0, UPT, UR4, 0x9, UPT ;  /* 0x000000090400788c */ /* 0x000fe2000bf04270 */
[----:B-123--:R-:W-:-:S05]  /*80e0*/  IADD3 R4, P0, PT, R19, UR6, RZ ;  /* 0x0000000613047c10 */ /* 0x00efca000ff1e0ff */
        /* <DEDUP_REMOVED lines=10> */
[----:B------:R-:W0:Y:S02]  /*8190*/  LDG.E.S8 R4, desc[UR36][R4.64] ;  /* 0x0000002404047981 */ /* 0x000e24000c1e1300 */
[----:B0-----:R0:W1:Y:S02]  /*81a0*/  I2F.F64.S16 R22, R4 ;  /* 0x0000000400167312 */ /* 0x0010640000101c00 */
[----:B01----:R-:W-:Y:S05]  /*81b0*/  BRA `(.L_x_11439) ;  /* 0x0000000c00707947 */ /* 0x003fea0003800000 */
.L_x_11437:
[----:B------:R-:W0:Y:S02]  /*81c0*/  LDG.E.U8 R4, desc[UR36][R4.64] ;  /* 0x0000002404047981 */ /* 0x000e24000c1e1100 */
[----:B0-----:R0:W1:Y:S02]  /*81d0*/  I2F.F64.U16 R22, R4 ;  /* 0x0000000400167312 */ /* 0x0010640000101800 */
[----:B01----:R-:W-:Y:S05]  /*81e0*/  BRA `(.L_x_11439) ;  /* 0x0000000c00647947 */ /* 0x003fea0003800000 */
.L_x_11436:
[----:B------:R-:W-:-:S09]  /*81f0*/  UISETP.NE.AND UP0, UPT, UR4, 0x2, UPT ;  /* 0x000000020400788c */ /* 0x000fd2000bf05270 */
[----:B------:R-:W-:Y:S05]  /*8200*/  BRA.U !UP0, `(.L_x_11440) ;  /* 0x0000000108287547 */ /* 0x000fea000b800000 */
[----:B------:R-:W-:-:S09]  /*8210*/  UISETP.NE.AND UP0, UPT, UR4, 0x3, UPT ;  /* 0x000000030400788c */ /* 0x000fd2000bf05270 */
[----:B------:R-:W-:Y:S05]  /*8220*/  BRA.U !UP0, `(.L_x_11441) ;  /* 0x0000000108147547 */ /* 0x000fea000b800000 */
[----:B------:R-:W-:-:S09]  /*8230*/  UISETP.NE.AND UP0, UPT, UR4, 0x4, UPT ;  /* 0x000000040400788c */ /* 0x000fd2000bf05270 */
[----:B------:R-:W-:Y:S05]  /*8240*/  BRA.U UP0, `(.L_x_11438) ;  /* 0x0000000900f07547 */ /* 0x000fea000b800000 */
[----:B0-----:R-:W2:Y:S02]  /*8250*/  LDG.E.64 R22, desc[UR36][R4.64] ;  /* 0x0000002404167981 */ /* 0x001ea4000c1e1b00 */
[----:B--2---:R-:W0:Y:S02]  /*8260*/  I2F.F64.S64 R22, R22 ;  /* 0x0000001600167312 */ /* 0x004e240000301c00 */
[----:B0-----:R-:W-:Y:S05]  /*8270*/  BRA `(.L_x_11439) ;  /* 0x0000000c00407947 */ /* 0x001fea0003800000 */
.L_x_11441:
[----:B------:R-:W0:Y:S02]  /*8280*/  LDG.E R4, desc[UR36][R4.64] ;  /* 0x0000002404047981 */ /* 0x000e24000c1e1900 */
[----:B0-----:R0:W1:Y:S02]  /*8290*/  I2F.F64 R22, R4 ;  /* 0x0000000400167312 */ /* 0x0010640000201c00 */
[----:B01----:R-:W-:Y:S05]  /*82a0*/  BRA `(.L_x_11439) ;  /* 0x0000000c00347947 */ /* 0x003fea0003800000 */
.L_x_11440:
[----:B------:R-:W0:Y:S02]  /*82b0*/  LDG.E.U16 R4, desc[UR36][R4.64] ;  /* 0x0000002404047981 */ /* 0x000e24000c1e1500 */
[----:B0-----:R0:W1:Y:S02]  /*82c0*/  I2F.F64.S16 R22, R4 ;  /* 0x0000000400167312 */ /* 0x0010640000101c00 */
[----:B01----:R-:W-:Y:S05]  /*82d0*/  BRA `(.L_x_11439) ;  /* 0x0000000c00287947 */ /* 0x003fea0003800000 */
.L_x_11435:
[----:B------:R-:W-:-:S09]  /*82e0*/  UISETP.GT.AND UP0, UPT, UR4, 0x6, UPT ;  /* 0x000000060400788c */ /* 0x000fd2000bf04270 */
[----:B------:R-:W-:Y:S05]  /*82f0*/  BRA.U UP0, `(.L_x_11442) ;  /* 0x0000000100347547 */ /* 0x000fea000b800000 */
[----:B------:R-:W-:-:S09]  /*8300*/  UISETP.NE.AND UP0, UPT, UR4, 0x5, UPT ;  /* 0x000000050400788c */ /* 0x000fd2000bf05270 */
[----:B------:R-:W-:Y:S05]  /*8310*/  BRA.U !UP0, `(.L_x_11443) ;  /* 0x0000000108187547 */ /* 0x000fea000b800000 */
[----:B------:R-:W-:-:S09]  /*8320*/  UISETP.NE.AND UP0, UPT, UR4, 0x6, UPT ;  /* 0x000000060400788c */ /* 0x000fd2000bf05270 */
[----:B------:R-:W-:Y:S05]  /*8330*/  BRA.U UP0, `(.L_x_11438) ;  /* 0x0000000900b47547 */ /* 0x000fea000b800000 */
[----:B0-----:R-:W2:Y:S02]  /*8340*/  LDG.E R22, desc[UR36][R4.64] ;  /* 0x0000002404167981 */ /* 0x001ea4000c1e1900 */
[----:B--2---:R-:W-:-:S06]  /*8350*/  FMUL.FTZ R22, R22, 1 ;  /* 0x3f80000016167820 */ /* 0x004fcc0000410000 */
[----:B------:R-:W3:Y:S02]  /*8360*/  F2F.F64.F32 R22, R22 ;  /* 0x0000001600167310 */ /* 0x000ee40000201800 */
[----:B---3--:R-:W-:Y:S05]  /*8370*/  BRA `(.L_x_11439) ;  /* 0x0000000c00007947 */ /* 0x008fea0003800000 */
.L_x_11443:
[----:B------:R-:W2:Y:S02]  /*8380*/  LDG.E.U16 R0, desc[UR36][R4.64] ;  /* 0x0000002404007981 */ /* 0x000ea4000c1e1500 */
[----:B--2---:R-:W-:-:S05]  /*8390*/  HADD2.F32 R0, -RZ, R0.H0_H0 ;  /* 0x20000000ff007230 */ /* 0x004fca0000004100 */
[----:B------:R-:W-:-:S04]  /*83a0*/  FMUL.FTZ R0, R0, 1 ;  /* 0x3f80000000007820 */ /* 0x000fc80000410000 */
[----:B0-----:R3:W0:Y:S02]  /*83b0*/  F2F.F64.F32 R22, R0 ;  /* 0x0000000000167310 */ /* 0x0016240000201800 */
[----:B0--3--:R-:W-:Y:S05]  /*83c0*/  BRA `(.L_x_11439) ;  /* 0x0000000800ec7947 */ /* 0x009fea0003800000 */
.L_x_11442:
[----:B------:R-:W-:-:S09]  /*83d0*/  UISETP.NE.AND UP0, UPT, UR4, 0x7, UPT ;  /* 0x000000070400788c */ /* 0x000fd2000bf05270 */
[----:B------:R-:W-:Y:S05]  /*83e0*/  BRA.U !UP0, `(.L_x_11444) ;  /* 0x0000000108347547 */ /* 0x000fea000b800000 */
[----:B------:R-:W-:-:S09]  /*83f0*/  UISETP.NE.AND UP0, UPT, UR4, 0x8, UPT ;  /* 0x000000080400788c */ /* 0x000fd2000bf05270 */
[----:B------:R-:W-:Y:S05]  /*8400*/  BRA.U !UP0, `(.L_x_11445) ;  /* 0x0000000108187547 */ /* 0x000fea000b800000 */
[----:B------:R-:W-:-:S09]  /*8410*/  UISETP.NE.AND UP0, UPT, UR4, 0x9, UPT ;  /* 0x000000090400788c */ /* 0x000fd2000bf05270 */
[----:B------:R-:W-:Y:S05]  /*8420*/  BRA.U UP0, `(.L_x_11438) ;  /* 0x0000000900787547 */ /* 0x000fea000b800000 */
[----:B------:R-:W0:Y:S02]  /*8430*/  LDG.E R4, desc[UR36][R4.64] ;  /* 0x0000002404047981 */ /* 0x000e24000c1e1900 */
[----:B0-----:R-:W-:-:S06]  /*8440*/  FMUL.FTZ R22, R4, 1 ;  /* 0x3f80000004167820 */ /* 0x001fcc0000410000 */
[----:B------:R-:W3:Y:S02]  /*8450*/  F2F.F64.F32 R22, R22 ;  /* 0x0000001600167310 */ /* 0x000ee40000201800 */
[----:B---3--:R-:W-:Y:S05]  /*8460*/  BRA `(.L_x_11439) ;  /* 0x0000000800c47947 */ /* 0x008fea0003800000 */
.L_x_11445:
[----:B------:R-:W2:Y:S02]  /*8470*/  LDG.E.U16 R4, desc[UR36][R4.64] ;  /* 0x0000002404047981 */ /* 0x000ea4000c1e1500 */
[----:B--2---:R-:W-:-:S05]  /*8480*/  HADD2.F32 R0, -RZ, R4.H0_H0 ;  /* 0x20000004ff007230 */ /* 0x004fca0000004100 */
[----:B------:R-:W-:-:S04]  /*8490*/  FMUL.FTZ R0, R0, 1 ;  /* 0x3f80000000007820 */ /* 0x000fc80000410000 */
[----:B0-----:R3:W0:Y:S02]  /*84a0*/  F2F.F64.F32 R22, R0 ;  /* 0x0000000000167310 */ /* 0x0016240000201800 */
[----:B0--3--:R-:W-:Y:S05]  /*84b0*/  BRA `(.L_x_11439) ;  /* 0x0000000800b07947 */ /* 0x009fea0003800000 */
.L_x_11444:
[----:B0-----:R3:W5:Y:S01]  /*84c0*/  LDG.E.64 R22, desc[UR36][R4.64] ;  /* 0x0000002404167981 */ /* 0x001762000c1e1b00 */
[----:B------:R-:W-:Y:S05]  /*84d0*/  BRA `(.L_x_11439) ;  /* 0x0000000800a87947 */ /* 0x000fea0003800000 */
.L_x_11434:
        /* <DEDUP_REMOVED lines=9> */
[----:B0-----:R-:W-:Y:S01]  /*8570*/  IMAD.MOV.U32 R22, RZ, RZ, RZ ;  /* 0x000000ffff167224 */ /* 0x001fe200078e00ff */
[----:B--2---:R-:W-:-:S04]  /*8580*/  ISETP.NE.AND P0, PT, R4, RZ, PT ;  /* 0x000000ff0400720c */ /* 0x004fc80003f05270 */
[----:B------:R-:W-:Y:S01]  /*8590*/  FSEL R23, RZ, 1.875, !P0 ;  /* 0x3ff00000ff177808 */ /* 0x000fe20004000000 */
[----:B------:R-:W-:Y:S08]  /*85a0*/  BRA `(.L_x_11439) ;  /* 0x0000000800747947 */ /* 0x000ff00003800000 */
.L_x_11448:
[----:B0-----:R0:W5:Y:S01]  /*85b0*/  LDG.E.64 R22, desc[UR36][R4.64] ;  /* 0x0000002404167981 */ /* 0x001162000c1e1b00 */
[----:B------:R-:W-:Y:S05]  /*85c0*/  BRA `(.L_x_11439) ;  /* 0x00000008006c7947 */ /* 0x000fea0003800000 */
.L_x_11447:
        /* <DEDUP_REMOVED lines=25> */
[----:B0-----:R0:W1:Y:S02]  /*8760*/  F2F.F64.F32 R22, R3 ;  /* 0x0000000300167310 */ /* 0x0010640000201800 */
[----:B01----:R-:W-:Y:S05]  /*8770*/  BRA `(.L_x_11439) ;  /* 0x0000000800007947 */ /* 0x003fea0003800000 */
.L_x_11450:
[----:B------:R-:W2:Y:S02]  /*8780*/  LDG.E.U8 R4, desc[UR36][R4.64] ;  /* 0x0000002404047981 */ /* 0x000ea4000c1e1100 */
[C---:B--2---:R-:W-:Y:S01]  /*8790*/  IMAD.SHL.U32 R0, R4.reuse, 0x2000000, RZ ;  /* 0x0200000004007824 */ /* 0x044fe200078e00ff */
[----:B------:R-:W-:-:S04]  /*87a0*/  SHF.L.U32 R6, R4, 0x8, RZ ;  /* 0x0000000804067819 */ /* 0x000fc800000006ff */
        /* <DEDUP_REMOVED lines=8> */
[----:B------:R-:W-:-:S05]  /*8830*/  LOP3.LUT R0, R0, 0x80000000, R3, 0xf8, !PT ;  /* 0x8000000000007812 */ /* 0x000fca00078ef803 */
[----:B------:R-:W-:-:S04]  /*8840*/  FMUL.FTZ R0, R0, 1 ;  /* 0x3f80000000007820 */ /* 0x000fc80000410000 */
[----:B0-----:R0:W1:Y:S02]  /*8850*/  F2F.F64.F32 R22, R0 ;  /* 0x0000000000167310 */ /* 0x0010640000201800 */
[----:B01----:R-:W-:Y:S05]  /*8860*/  BRA `(.L_x_11439) ;  /* 0x0000000400c47947 */ /* 0x003fea0003800000 */
.L_x_11449:
[----:B------:R-:W2:Y:S02]  /*8870*/  LDG.E.U16 R0, desc[UR36][R4.64] ;  /* 0x0000002404007981 */ /* 0x000ea4000c1e1500 */
[----:B--2---:R-:W-:-:S04]  /*8880*/  IMAD.U32 R0, R0, 0x10000, RZ ;  /* 0x0001000000007824 */ /* 0x004fc800078e00ff */
[----:B------:R-:W-:-:S04]  /*8890*/  FMUL.FTZ R0, R0, 1 ;  /* 0x3f80000000007820 */ /* 0x000fc80000410000 */
[----:B0-----:R0:W1:Y:S02]  /*88a0*/  F2F.F64.F32 R22, R0 ;  /* 0x0000000000167310 */ /* 0x0010640000201800 */
[----:B01----:R-:W-:Y:S05]  /*88b0*/  BRA `(.L_x_11439) ;  /* 0x0000000400b07947 */ /* 0x003fea0003800000 */
.L_x_11446:
        /* <DEDUP_REMOVED lines=8> */
[----:B------:R-:W0:Y:S02]  /*8940*/  LDG.E.U16 R4, desc[UR36][R4.64] ;  /* 0x0000002404047981 */ /* 0x000e24000c1e1500 */
[----:B0-----:R3:W0:Y:S02]  /*8950*/  I2F.F64.U16 R22, R4 ;  /* 0x0000000400167312 */ /* 0x0016240000101800 */
[----:B0--3--:R-:W-:Y:S05]  /*8960*/  BRA `(.L_x_11439) ;  /* 0x0000000400847947 */ /* 0x009fea0003800000 */
.L_x_11453:
[----:B------:R-:W2:Y:S01]  /*8970*/  LDG.E.U8 R4, desc[UR36][R4.64] ;  /* 0x0000002404047981 */ /* 0x000ea2000c1e1100 */
[----:B0-----:R-:W-:Y:S02]  /*8980*/  CS2R R22, SRZ ;  /* 0x0000000000167805 */ /* 0x001fe4000001ff00 */
        /* <DEDUP_REMOVED lines=19> */
.L_x_11455:
[----:B------:R-:W-:Y:S05]  /*8ac0*/  BSYNC.RECONVERGENT B0 ;  /* 0x0000000000007941 */ /* 0x000fea0003800200 */
.L_x_11454:
[----:B------:R-:W-:Y:S01]  /*8ad0*/  IMAD.SHL.U32 R0, R0, 0x100000, RZ ;  /* 0x0010000000007824 */ /* 0x000fe200078e00ff */
[----:B------:R-:W-:-:S04]  /*8ae0*/  LEA R3, R3, 0x3b800000, 0x17 ;  /* 0x3b80000003037811 */ /* 0x000fc800078eb8ff */
[----:B------:R-:W-:-:S05]  /*8af0*/  LOP3.LUT R0, R3, R0, R7, 0xfe, !PT ;  /* 0x0000000003007212 */ /* 0x000fca00078efe07 */
[----:B------:R-:W-:-:S04]  /*8b00*/  FMUL.FTZ R0, R0, 1 ;  /* 0x3f80000000007820 */ /* 0x000fc80000410000 */
[----:B------:R3:W0:Y:S02]  /*8b10*/  F2F.F64.F32 R22, R0 ;  /* 0x0000000000167310 */ /* 0x0006240000201800 */
[----:B0--3--:R-:W-:Y:S05]  /*8b20*/  BRA `(.L_x_11439) ;  /* 0x0000000400147947 */ /* 0x009fea0003800000 */
.L_x_11452:
[----:B------:R-:W2:Y:S01]  /*8b30*/  LDG.E.U8 R4, desc[UR36][R4.64] ;  /* 0x0000002404047981 */ /* 0x000ea2000c1e1100 */
[----:B0-----:R-:W-:Y:S02]  /*8b40*/  CS2R R22, SRZ ;  /* 0x0000000000167805 */ /* 0x001fe4000001ff00 */
        /* <DEDUP_REMOVED lines=19> */
.L_x_11457:
[----:B------:R-:W-:Y:S05]  /*8c80*/  BSYNC.RECONVERGENT B0 ;  /* 0x0000000000007941 */ /* 0x000fea0003800200 */
.L_x_11456:
[----:B------:R-:W-:Y:S02]  /*8c90*/  SHF.L.U32 R0, R0, 0x15, RZ ;  /* 0x0000001500007819 */ /* 0x000fe400000006ff */
[----:B------:R-:W-:-:S04]  /*8ca0*/  LEA R3, R3, 0x37800000, 0x17 ;  /* 0x3780000003037811 */ /* 0x000fc800078eb8ff */
[----:B------:R-:W-:-:S05]  /*8cb0*/  LOP3.LUT R0, R3, R0, R7, 0xfe, !PT ;  /* 0x0000000003007212 */ /* 0x000fca00078efe07 */
[----:B------:R-:W-:-:S04]  /*8cc0*/  FMUL.FTZ R0, R0, 1 ;  /* 0x3f80000000007820 */ /* 0x000fc80000410000 */
[----:B------:R3:W0:Y:S02]  /*8cd0*/  F2F.F64.F32 R22, R0 ;  /* 0x0000000000167310 */ /* 0x0006240000201800 */
[----:B0--3--:R-:W-:Y:S05]  /*8ce0*/  BRA `(.L_x_11439) ;  /* 0x0000000000a47947 */ /* 0x009fea0003800000 */
.L_x_11451:
[----:B------:R-:W-:-:S09]  /*8cf0*/  UISETP.NE.AND UP0, UPT, UR4, 0x1c, UPT ;  /* 0x0000001c0400788c */ /* 0x000fd2000bf05270 */
[----:B------:R-:W-:Y:S05]  /*8d00*/  BRA.U !UP0, `(.L_x_11458) ;  /* 0x0000000108947547 */ /* 0x000fea000b800000 */
[----:B------:R-:W-:-:S09]  /*8d10*/  UISETP.NE.AND UP0, UPT, UR4, 0x1d, UPT ;  /* 0x0000001d0400788c */ /* 0x000fd2000bf05270 */
[----:B------:R-:W-:Y:S05]  /*8d20*/  BRA.U !UP0, `(.L_x_11459) ;  /* 0x0000000108807547 */ /* 0x000fea000b800000 */
[----:B------:R-:W-:-:S09]  /*8d30*/  UISETP.NE.AND UP0, UPT, UR4, 0x2c, UPT ;  /* 0x0000002c0400788c */ /* 0x000fd2000bf05270 */
[----:B------:R-:W-:Y:S05]  /*8d40*/  BRA.U UP0, `(.L_x_11438) ;  /* 0x0000000100307547 */ /* 0x000fea000b800000 */
[----:B------:R-:W2:Y:S01]  /*8d50*/  LDG.E.U8 R0, desc[UR36][R4.64] ;  /* 0x0000002404007981 */ /* 0x000ea2000c1e1100 */
[----:B0-----:R-:W-:Y:S02]  /*8d60*/  IMAD.MOV.U32 R22, RZ, RZ, 0x0 ;  /* 0x00000000ff167424 */ /* 0x001fe400078e00ff */
        /* <DEDUP_REMOVED lines=8> */
[----:B------:R1:W2:Y:S02]  /*8df0*/  @P0 F2F.F64.F32 R22, R0 ;  /* 0x0000000000160310 */ /* 0x0002a40000201800 */
[----:B-12---:R-:W-:Y:S05]  /*8e00*/  BRA `(.L_x_11439) ;  /* 0x00000000005c7947 */ /* 0x006fea0003800000 */
.L_x_11438:
        /* <DEDUP_REMOVED lines=8> */
[----:B-1----:R-:W-:Y:S02]  /*8e90*/  IMAD.U32 R4, RZ, RZ, UR4 ;  /* 0x00000004ff047e24 */ /* 0x002fe4000f8e00ff */
[----:B------:R-:W-:Y:S01]  /*8ea0*/  IMAD.U32 R5, RZ, RZ, UR5 ;  /* 0x00000005ff057e24 */ /* 0x000fe2000f8e00ff */
[----:B--2---:R-:W-:Y:S01]  /*8eb0*/  MOV R6, UR6 ;  /* 0x0000000600067c02 */ /* 0x004fe20008000f00 */
[----:B------:R-:W-:-:S02]  /*8ec0*/  IMAD.U32 R7, RZ, RZ, UR7 ;  /* 0x00000007ff077e24 */ /* 0x000fc4000f8e00ff */
[----:B0-----:R-:W-:Y:S02]  /*8ed0*/  IMAD.U32 R10, RZ, RZ, UR8 ;  /* 0x00000008ff0a7e24 */ /* 0x001fe4000f8e00ff */
[----:B------:R-:W-:-:S07]  /*8ee0*/  IMAD.U32 R11, RZ, RZ, UR9 ;  /* 0x00000009ff0b7e24 */ /* 0x000fce000f8e00ff */
[----:B------:R-:W-:-:S07]  /*8ef0*/  LEPC R20, `(.L_x_11460) ;  /* 0x000000001014794e */ /* 0x000fce0000000000 */
[----:B---345:R-:W-:Y:S05]  /*8f00*/  CALL.ABS.NOINC R14 ;  /* 0x000000000e007343 */ /* 0x038fea0003c00000 */
.L_x_11460:
[----:B------:R-:W-:Y:S01]  /*8f10*/  CS2R R22, SRZ ;  /* 0x0000000000167805 */ /* 0x000fe2000001ff00 */
[----:B------:R-:W-:Y:S06]  /*8f20*/  BRA `(.L_x_11439) ;  /* 0x0000000000147947 */ /* 0x000fec0003800000 */
.L_x_11459:
[----:B0-----:R-:W2:Y:S02]  /*8f30*/  LDG.E.64 R22, desc[UR36][R4.64] ;  /* 0x0000002404167981 */ /* 0x001ea4000c1e1b00 */
[----:B--2---:R-:W1:Y:S02]  /*8f40*/  I2F.F64.U64 R22, R22 ;  /* 0x0000001600167312 */ /* 0x004e640000301800 */
[----:B-1----:R-:W-:Y:S05]  /*8f50*/  BRA `(.L_x_11439) ;  /* 0x0000000000087947 */ /* 0x002fea0003800000 */
.L_x_11458:
[----:B------:R-:W0:Y:S02]  /*8f60*/  LDG.E R4, desc[UR36][R4.64] ;  /* 0x0000002404047981 */ /* 0x000e24000c1e1900 */
[----:B0-----:R1:W2:Y:S02]  /*8f70*/  I2F.F64.U32 R22, R4 ;  /* 0x0000000400167312 */ /* 0x0012a40000201800 */
.L_x_11439:
[----:B------:R-:W-:Y:S05]  /*8f80*/  BSYNC.RECONVERGENT B7 ;  /* 0x0000000000077941 */ /* 0x000fea0003800200 */
.L_x_11433:
[----:B--2--5:R-:W2:Y:S01]  /*8f90*/  DSETP.NEU.AND P0, PT, R22, RZ, PT ;  /* 0x000000ff1600722a */ /* 0x024ea20003f0d000 */
[----:B------:R-:W-:Y:S04]  /*8fa0*/  BSSY.RECONVERGENT B1, `(.L_x_11461) ;  /* 0x0000127000017945 */ /* 0x000fe80003800200 */
[----:B--2---:R-:W-:Y:S05]  /*8fb0*/  @!P0 BRA `(.L_x_11462) ;  /* 0x0000000c00c48947 */ /* 0x004fea0003800000 */
[----:B0--34-:R-:W-:Y:S01]  /*8fc0*/  LOP3.LUT R5, R17, 0x7fffffff, RZ, 0xc0, !PT ;  /* 0x7fffffff11057812 */ /* 0x019fe200078ec0ff */
[----:B------:R-:W-:Y:S01]  /*8fd0*/  BSSY.RECONVERGENT B0, `(.L_x_11463) ;  /* 0x0000056000007945 */ /* 0x000fe20003800200 */
[----:B------:R-:W-:Y:S01]  /*8fe0*/  LOP3.LUT R7, R23, 0x7fffffff, RZ, 0xc0, !PT ;  /* 0x7fffffff17077812 */ /* 0x000fe200078ec0ff */
[----:B-1----:R-:W-:Y:S01]  /*8ff0*/  IMAD.MOV.U32 R4, RZ, RZ, R16 ;  /* 0x000000ffff047224 */ /* 0x002fe200078e0010 */
[----:B------:R-:W-:Y:S02]  /*9000*/  MOV R6, R22 ;  /* 0x0000001600067202 */ /* 0x000fe40000000f00 */
[----:B------:R-:W-:-:S04]  /*9010*/  VIMNMX.U32 R0, PT, PT, R5, R7, !PT ;  /* 0x0000000705007248 */ /* 0x000fc80007fe0000 */
[----:B------:R-:W-:-:S13]  /*9020*/  ISETP.GT.U32.AND P0, PT, R0, 0x7fefffff, PT ;  /* 0x7fefffff0000780c */ /* 0x000fda0003f04070 */
[----:B------:R-:W-:Y:S05]  /*9030*/  @P0 BRA `(.L_x_11464) ;  /* 0x0000000000f40947 */ /* 0x000fea0003800000 */
[----:B------:R-:W0:Y:S01]  /*9040*/  DSETP.NEU.AND P0, PT, R6, RZ, PT ;  /* 0x000000ff0600722a */ /* 0x000e220003f0d000 */
[----:B------:R-:W-:Y:S02]  /*9050*/  IMAD.MOV.U32 R8, RZ, RZ, 0x0 ;  /* 0x00000000ff087424 */ /* 0x000fe400078e00ff */
[----:B------:R-:W-:Y:S01]  /*9060*/  IMAD.MOV.U32 R9, RZ, RZ, -0x80000 ;  /* 0xfff80000ff097424 */ /* 0x000fe200078e00ff */
[----:B0-----:R-:W-:Y:S06]  /*9070*/  @!P0 BRA `(.L_x_11465) ;  /* 0x00000004002c8947 */ /* 0x001fec0003800000 */
[----:B------:R-:W0:Y:S01]  /*9080*/  DSETP.GE.AND P0, PT, R4, R6, PT ;  /* 0x000000060400722a */ /* 0x000e220003f06000 */
[----:B------:R-:W-:Y:S01]  /*9090*/  IMAD.MOV.U32 R8, RZ, RZ, R16 ;  /* 0x000000ffff087224 */ /* 0x000fe200078e0010 */
[----:B------:R-:W-:Y:S01]  /*90a0*/  MOV R9, R17 ;  /* 0x0000001100097202 */ /* 0x000fe20000000f00 */
        /* <DEDUP_REMOVED lines=8> */
[----:B------:R-:W-:-:S03]  /*9130*/  LOP3.LUT R8, R5, 0xfffff, RZ, 0xc0, !PT ;  /* 0x000fffff05087812 */ /* 0x000fc600078ec0ff */
[----:B------:R-:W-:Y:S01]  /*9140*/  @!P0 VIADD R0, R9, 0xffffffca ;  /* 0xffffffca09008836 */ /* 0x000fe20000000000 */
[----:B------:R-:W-:Y:S01]  /*9150*/  LOP3.LUT R8, R8, 0x100000, RZ, 0xfc, !PT ;  /* 0x0010000008087812 */ /* 0x000fe200078efcff */
[----:B------:R-:W-:-:S15]  /*9160*/  IMAD.MOV.U32 R9, RZ, RZ, R4 ;  /* 0x000000ffff097224 */ /* 0x000fde00078e0004 */
[----:B------:R-:W-:-:S15]  /*9170*/  NOP ;  /* 0x0000000000007918 */ /* 0x000fde0000000000 */
[----:B------:R-:W-:-:S15]  /*9180*/  NOP ;  /* 0x0000000000007918 */ /* 0x000fde0000000000 */
[----:B------:R-:W-:-:S10]  /*9190*/  NOP ;  /* 0x0000000000007918 */ /* 0x000fd40000000000 */
[----:B------:R-:W0:Y:S02]  /*91a0*/  @!P1 DMUL R6, R6, 1.80143985094819840000e+16 ;  /* 0x4350000006069828 */ /* 0x000e240000000000 */
[C---:B0-----:R-:W-:Y:S02]  /*91b0*/  @!P1 LEA.HI R10, R7.reuse, R3, RZ, 0xc ;  /* 0x00000003070a9211 */ /* 0x041fe400078f60ff */
[----:B------:R-:W-:-:S03]  /*91c0*/  LOP3.LUT R5, R7, 0xfffff, RZ, 0xc0, !PT ;  /* 0x000fffff07057812 */ /* 0x000fc600078ec0ff */
[----:B------:R-:W-:Y:S01]  /*91d0*/  @!P1 VIADD R3, R10, 0xffffffca ;  /* 0xffffffca0a039836 */ /* 0x000fe20000000000 */
[----:B------:R-:W-:-:S04]  /*91e0*/  LOP3.LUT R11, R5, 0x100000, RZ, 0xfc, !PT ;  /* 0x00100000050b7812 */ /* 0x000fc800078efcff */
[----:B------:R-:W-:-:S07]  /*91f0*/  IADD3 R0, PT, PT, -R3, R0, RZ ;  /* 0x0000000003007210 */ /* 0x000fce0007ffe1ff */
.L_x_11467:
[----:B------:R-:W-:Y:S02]  /*9200*/  IADD3 R4, P0, PT, -R6, R9, RZ ;  /* 0x0000000906047210 */ /* 0x000fe40007f1e1ff */
[C---:B------:R-:W-:Y:S01]  /*9210*/  ISETP.GT.AND P1, PT, R0.reuse, RZ, PT ;  /* 0x000000ff0000720c */ /* 0x040fe20003f24270 */
[----:B------:R-:W-:Y:S02]  /*9220*/  VIADD R0, R0, 0xffffffff ;  /* 0xffffffff00007836 */ /* 0x000fe40000000000 */
[----:B------:R-:W-:-:S05]  /*9230*/  IMAD.X R5, R8, 0x1, ~R11, P0 ;  /* 0x0000000108057824 */ /* 0x000fca00000e0e0b */
[----:B------:R-:W-:-:S04]  /*9240*/  ISETP.GE.AND P0, PT, R5, RZ, PT ;  /* 0x000000ff0500720c */ /* 0x000fc80003f06270 */
[----:B------:R-:W-:Y:S02]  /*9250*/  SEL R4, R9, R4, !P0 ;  /* 0x0000000409047207 */ /* 0x000fe40004000000 */
[----:B------:R-:W-:-:S03]  /*9260*/  SEL R13, R8, R5, !P0 ;  /* 0x00000005080d7207 */ /* 0x000fc60004000000 */
[C---:B------:R-:W-:Y:S01]  /*9270*/  IMAD.SHL.U32 R9, R4.reuse, 0x2, RZ ;  /* 0x0000000204097824 */ /* 0x040fe200078e00ff */
[----:B------:R-:W-:Y:S01]  /*9280*/  SHF.L.U64.HI R8, R4, 0x1, R13 ;  /* 0x0000000104087819 */ /* 0x000fe2000001020d */
[----:B------:R-:W-:Y:S06]  /*9290*/  @P1 BRA `(.L_x_11467) ;  /* 0xfffffffc00d81947 */ /* 0x000fec000383ffff */
[----:B------:R-:W-:Y:S05]  /*92a0*/  BSYNC.RECONVERGENT B2 ;  /* 0x0000000000027941 */ /* 0x000fea0003800200 */
.L_x_11466:
        /* <DEDUP_REMOVED lines=9> */
[----:B------:R-:W-:Y:S02]  /*9340*/  IADD3 R3, PT, PT, -R7, R3, RZ ;  /* 0x0000000307037210 */ /* 0x000fe40007ffe1ff */
[CC--:B------:R-:W-:Y:S02]  /*9350*/  SHF.L.U32 R6, R4.reuse, R7.reuse, RZ ;  /* 0x0000000704067219 */ /* 0x0c0fe400000006ff */
[----:B------:R-:W-:Y:S02]  /*9360*/  ISETP.GE.AND P0, PT, R3, 0x1, PT ;  /* 0x000000010300780c */ /* 0x000fe40003f06270 */
[----:B------:R-:W-:-:S11]  /*9370*/  SHF.L.U64.HI R4, R4, R7, R5 ;  /* 0x0000000704047219 */ /* 0x000fd60000010205 */
[----:B------:R-:W-:Y:S01]  /*9380*/  @P0 IADD3 R8, P1, PT, RZ, R6, RZ ;  /* 0x00000006ff080210 */ /* 0x000fe20007f3e0ff */
[C---:B------:R-:W-:Y:S01]  /*9390*/  @P0 VIADD R0, R3.reuse, 0xffffffff ;  /* 0xffffffff03000836 */ /* 0x040fe20000000000 */
[----:B------:R-:W-:-:S03]  /*93a0*/  @!P0 IADD3 R3, PT, PT, -R3, 0x1, RZ ;  /* 0x0000000103038810 */ /* 0x000fc60007ffe1ff */
[--C-:B------:R-:W-:Y:S01]  /*93b0*/  @P0 IMAD.U32.X R9, R0, 0x100000, R4.reuse, P1 ;  /* 0x0010000000090824 */ /* 0x100fe200008e0404 */
[-CC-:B------:R-:W-:Y:S02]  /*93c0*/  @!P0 SHF.R.U64 R8, R6, R3.reuse, R4.reuse ;  /* 0x0000000306088219 */ /* 0x180fe40000001204 */
[----:B------:R-:W-:-:S07]  /*93d0*/  @!P0 SHF.R.U32.HI R9, RZ, R3, R4 ;  /* 0x00000003ff098219 */ /* 0x000fce0000011604 */
.L_x_11469:
[----:B------:R-:W-:Y:S05]  /*93e0*/  BSYNC.RECONVERGENT B2 ;  /* 0x0000000000027941 */ /* 0x000fea0003800200 */
.L_x_11468:
[----:B------:R-:W-:Y:S01]  /*93f0*/  LOP3.LUT R9, R9, 0x80000000, R17, 0xb8, !PT ;  /* 0x8000000009097812 */ /* 0x000fe200078eb811 */
[----:B------:R-:W-:Y:S06]  /*9400*/  BRA `(.L_x_11465) ;  /* 0x0000000000487947 */ /* 0x000fec0003800000 */
.L_x_11464:
        /* <DEDUP_REMOVED lines=10> */
[----:B0-----:R-:W0:-:S15]  /*94b0*/  @P0 DSETP.NEU.AND P1, PT, R4, +INF , PT ;  /* 0x7ff000000400042a */ /* 0x001e1e0003f2d000 */
[----:B------:R-:W-:-:S15]  /*94c0*/  NOP ;  /* 0x0000000000007918 */ /* 0x000fde0000000000 */
[----:B------:R-:W-:-:S15]  /*94d0*/  NOP ;  /* 0x0000000000007918 */ /* 0x000fde0000000000 */
[----:B------:R-:W-:-:S15]  /*94e0*/  NOP ;  /* 0x0000000000007918 */ /* 0x000fde0000000000 */
[----:B------:R-:W-:-:S04]  /*94f0*/  NOP ;  /* 0x0000000000007918 */ /* 0x000fc80000000000 */
[----:B------:R1:W2:Y:S01]  /*9500*/  @!P0 DADD R8, R22, R16 ;  /* 0x0000000016088229 */ /* 0x0002a20000000010 */
[----:B0-----:R-:W-:Y:S02]  /*9510*/  @P0 FSEL R8, R16, RZ, P1 ;  /* 0x000000ff10080208 */ /* 0x001fe40000800000 */
[----:B-12---:R-:W-:-:S07]  /*9520*/  @P0 FSEL R9, R17, -QNAN , P1 ;  /* 0xfff8000011090808 */ /* 0x006fce0000800000 */
.L_x_11465:
[----:B------:R-:W-:Y:S05]  /*9530*/  BSYNC.RECONVERGENT B0 ;  /* 0x0000000000007941 */ /* 0x000fea0003800200 */
.L_x_11463:
        /* <DEDUP_REMOVED lines=63> */
[----:B------:R-:W-:Y:S01]  /*9930*/  MOV R4, R6 ;  /* 0x0000000600047202 */ /* 0x000fe20000000f00 */
[----:B------:R-:W-:Y:S01]  /*9940*/  IMAD.MOV.U32 R5, RZ, RZ, R7 ;  /* 0x000000ffff057224 */ /* 0x000fe200078e0007 */
[----:B------:R-:W-:Y:S01]  /*9950*/  MOV R0, 0x9990 ;  /* 0x0000999000007802 */ /* 0x000fe20000000f00 */
[----:B------:R-:W-:Y:S02]  /*9960*/  IMAD.MOV.U32 R6, RZ, RZ, R22 ;  /* 0x000000ffff067224 */ /* 0x000fe400078e0016 */
[----:B------:R-:W-:-:S07]  /*9970*/  IMAD.MOV.U32 R7, RZ, RZ, R23 ;  /* 0x000000ffff077224 */ /* 0x000fce00078e0017 */
[----:B0-----:R-:W-:Y:S05]  /*9980*/  CALL.REL.NOINC `($__internal_0_$__cuda_sm20_div_rn_f64_full) ;  /* 0x000000d000187944 */ /* 0x001fea0003c00000 */
[----:B------:R-:W-:Y:S01]  /*9990*/  MOV R4, R24 ;  /* 0x0000001800047202 */ /* 0x000fe20000000f00 */
[----:B------:R-:W-:-:S07]  /*99a0*/  IMAD.MOV.U32 R5, RZ, RZ, R25 ;  /* 0x000000ffff057224 */ /* 0x000fce00078e0019 */
.L_x_11471:
[----:B------:R-:W-:Y:S05]  /*99b0*/  BSYNC.RECONVERGENT B2 ;  /* 0x0000000000027941 */ /* 0x000fea0003800200 */
.L_x_11470:
[----:B------:R-:W1:Y:S02]  /*99c0*/  DADD R6, R4, -1 ;  /* 0xbff0000004067429 */ /* 0x000e640000000000 */
[----:B-1----:R-:W-:Y:S02]  /*99d0*/  FSEL R10, R6, R4, P4 ;  /* 0x00000004060a7208 */ /* 0x002fe40002000000 */
[----:B------:R-:W-:-:S15]  /*99e0*/  FSEL R11, R7, R5, P4 ;  /* 0x00000005070b7208 */ /* 0x000fde0002000000 */
[----:B------:R-:W-:-:S15]  /*99f0*/  NOP ;  /* 0x0000000000007918 */ /* 0x000fde0000000000 */
[----:B------:R-:W-:-:S15]  /*9a00*/  NOP ;  /* 0x0000000000007918 */ /* 0x000fde0000000000 */
[----:B------:R-:W-:-:S15]  /*9a10*/  NOP ;  /* 0x0000000000007918 */ /* 0x000fde0000000000 */
[----:B------:R-:W1:Y:S02]  /*9a20*/  DSETP.NEU.AND P0, PT, R10, RZ, PT ;  /* 0x000000ff0a00722a */ /* 0x000e640003f0d000 */
[----:B-1----:R-:W-:Y:S05]  /*9a30*/  @P0 BRA `(.L_x_11472) ;  /* 0x0000000000d80947 */ /* 0x002fea0003800000 */
        /* <DEDUP_REMOVED lines=50> */
.L_x_11474:
[----:B------:R-:W-:Y:S05]  /*9d60*/  BSYNC.RECONVERGENT B2 ;  /* 0x0000000000027941 */ /* 0x000fea0003800200 */
.L_x_11473:
[----:B------:R-:W-:Y:S02]  /*9d70*/  LOP3.LUT R5, RZ, 0x80000000, R5, 0xb8, !PT ;  /* 0x80000000ff057812 */ /* 0x000fe400078eb805 */
[----:B------:R-:W-:Y:S01]  /*9d80*/  MOV R4, RZ ;  /* 0x000000ff00047202 */ /* 0x000fe20000000f00 */
[----:B------:R-:W-:Y:S06]  /*9d90*/  BRA `(.L_x_11475) ;  /* 0x00000004001c7947 */ /* 0x000fec0003800000 */
.L_x_11472:
[----:B------:R-:W1:-:S15]  /*9da0*/  FRND.F64.FLOOR R4, R10 ;  /* 0x0000000a00047313 */ /* 0x000e5e0000305800 */
[----:B------:R-:W-:-:S15]  /*9db0*/  NOP ;  /* 0x0000000000007918 */ /* 0x000fde0000000000 */
[----:B------:R-:W-:-:S15]  /*9dc0*/  NOP ;  /* 0x0000000000007918 */ /* 0x000fde0000000000 */
[----:B------:R-:W-:-:S15]  /*9dd0*/  NOP ;  /* 0x0000000000007918 */ /* 0x000fde0000000000 */
[----:B------:R-:W-:-:S04]  /*9de0*/  NOP ;  /* 0x0000000000007918 */ /* 0x000fc80000000000 */
[----:B-1----:R-:W1:-:S15]  /*9df0*/  DADD R6, R10, -R4 ;  /* 0x000000000a067229 */ /* 0x002e5e0000000804 */
[----:B------:R-:W-:-:S15]  /*9e00*/  NOP ;  /* 0x0000000000007918 */ /* 0x000fde0000000000 */
[----:B------:R-:W-:-:S15]  /*9e10*/  NOP ;  /* 0x0000000000007918 */ /* 0x000fde0000000000 */
[----:B------:R-:W-:-:S15]  /*9e20*/  NOP ;  /* 0x0000000000007918 */ /* 0x000fde0000000000 */
[----:B------:R-:W-:-:S04]  /*9e30*/  NOP ;  /* 0x0000000000007918 */ /* 0x000fc80000000000 */
[----:B------:R-:W-:-:S15]  /*9e40*/  DADD R8, R4, 1 ;  /* 0x3ff0000004087429 */ /* 0x000fde0000000000 */
[----:B------:R-:W-:-:S15]  /*9e50*/  NOP ;  /* 0x0000000000007918 */ /* 0x000fde0000000000 */
[----:B------:R-:W-:-:S15]  /*9e60*/  NOP ;  /* 0x0000000000007918 */ /* 0x000fde0000000000 */
[----:B------:R-:W-:-:S15]  /*9e70*/  NOP ;  /* 0x0000000000007918 */ /* 0x000fde0000000000 */
[----:B------:R-:W-:-:S04]  /*9e80*/  NOP ;  /* 0x0000000000007918 */ /* 0x000fc80000000000 */
[----:B-1----:R-:W1:Y:S02]  /*9e90*/  DSETP.GT.AND P0, PT, R6, 0.5, PT ;  /* 0x3fe000000600742a */ /* 0x002e640003f04000 */
[----:B-1----:R-:W-:Y:S02]  /*9ea0*/  FSEL R4, R8, R4, P0 ;  /* 0x0000000408047208 */ /* 0x002fe40000000000 */
[----:B------:R-:W-:Y:S01]  /*9eb0*/  FSEL R5, R9, R5, P0 ;  /* 0x0000000509057208 */ /* 0x000fe20000000000 */
[----:B------:R-:W-:Y:S06]  /*9ec0*/  BRA `(.L_x_11475) ;  /* 0x0000000000d07947 */ /* 0x000fec0003800000 */
.L_x_11462:
[----:B0--3--:R-:W0:Y:S01]  /*9ed0*/  MUFU.RCP64H R5, R23 ;  /* 0x0000001700057308 */ /* 0x009e220000001800 */
[----:B-1----:R-:W-:Y:S01]  /*9ee0*/  IMAD.MOV.U32 R4, RZ, RZ, 0x1 ;  /* 0x00000001ff047424 */ /* 0x002fe200078e00ff */
[----:B----4-:R-:W-:Y:S01]  /*9ef0*/  FSETP.GEU.AND P1, PT, |R17|, 6.5827683646048100446e-37, PT ;  /* 0x036000001100780b */ /* 0x010fe20003f2e200 */
[----:B------:R-:W-:Y:S04]  /*9f00*/  BSSY.RECONVERGENT B2, `(.L_x_11475) ;  /* 0x0000030000027945 */ /* 0x000fe80003800200 */
        /* <DEDUP_REMOVED lines=39> */
[----:B------:R-:W-:Y:S01]  /*a180*/  IMAD.MOV.U32 R4, RZ, RZ, R16 ;  /* 0x000000ffff047224 */ /* 0x000fe200078e0010 */
[----:B------:R-:W-:Y:S01]  /*a190*/  MOV R6, R22 ;  /* 0x0000001600067202 */ /* 0x000fe20000000f00 */
[----:B------:R-:W-:Y:S01]  /*a1a0*/  IMAD.MOV.U32 R5, RZ, RZ, R17 ;  /* 0x000000ffff057224 */ /* 0x000fe200078e0011 */
[----:B------:R-:W-:Y:S01]  /*a1b0*/  MOV R0, 0xa1e0 ;  /* 0x0000a1e000007802 */ /* 0x000fe20000000f00 */
[----:B------:R-:W-:-:S07]  /*a1c0*/  IMAD.MOV.U32 R7, RZ, RZ, R23 ;  /* 0x000000ffff077224 */ /* 0x000fce00078e0017 */
[----:B------:R-:W-:Y:S05]  /*a1d0*/  CALL.REL.NOINC `($__internal_0_$__cuda_sm20_div_rn_f64_full) ;  /* 0x000000c800047944 */ /* 0x000fea0003c00000 */
[----:B------:R-:W-:Y:S02]  /*a1e0*/  IMAD.MOV.U32 R4, RZ, RZ, R24 ;  /* 0x000000ffff047224 */ /* 0x000fe400078e0018 */
[----:B------:R-:W-:-:S07]  /*a1f0*/  IMAD.MOV.U32 R5, RZ, RZ, R25 ;  /* 0x000000ffff057224 */ /* 0x000fce00078e0019 */
.L_x_11476:
[----:B------:R-:W-:Y:S05]  /*a200*/  BSYNC.RECONVERGENT B2 ;  /* 0x0000000000027941 */ /* 0x000fea0003800200 */
.L_x_11475:
[----:B------:R-:W-:Y:S05]  /*a210*/  BSYNC.RECONVERGENT B1 ;  /* 0x0000000000017941 */ /* 0x000fea0003800200 */
.L_x_11461:
        /* <DEDUP_REMOVED lines=17> */
.L_x_11480:
[----:B------:R-:W1:Y:S02]  /*a330*/  F2I.S64.F64.TRUNC R4, R4 ;  /* 0x0000000400047311 */ /* 0x000e64000030d900 */
[----:B-1----:R-:W-:-:S05]  /*a340*/  IMAD.MOV.U32 R3, RZ, RZ, R4 ;  /* 0x000000ffff037224 */ /* 0x002fca00078e0004 */
[----:B------:R1:W-:Y:S01]  /*a350*/  STG.E.U8 desc[UR36][R18.64], R3 ;  /* 0x0000000312007986 */ /* 0x0003e2000c101124 */
[----:B------:R-:W-:Y:S05]  /*a360*/  BRA `(.L_x_11482) ;  /* 0x0000001000807947 */ /* 0x000fea0003800000 */
.L_x_11479:
        /* <DEDUP_REMOVED lines=9> */
.L_x_11484:
[----:B------:R-:W1:Y:S02]  /*a400*/  F2I.F64.TRUNC R5, R4 ;  /* 0x0000000400057311 */ /* 0x000e64000030d100 */
[----:B-1----:R1:W-:Y:S01]  /*a410*/  STG.E desc[UR36][R18.64], R5 ;  /* 0x0000000512007986 */ /* 0x0023e2000c101924 */
[----:B------:R-:W-:Y:S05]  /*a420*/  BRA `(.L_x_11482) ;  /* 0x0000001000507947 */ /* 0x000fea0003800000 */
.L_x_11483:
[----:B------:R-:W1:Y:S02]  /*a430*/  F2I.F64.TRUNC R5, R4 ;  /* 0x0000000400057311 */ /* 0x000e64000030d100 */
[----:B-1----:R1:W-:Y:S01]  /*a440*/  STG.E.U16 desc[UR36][R18.64], R5 ;  /* 0x0000000512007986 */ /* 0x0023e2000c101524 */
[----:B------:R-:W-:Y:S05]  /*a450*/  BRA `(.L_x_11482) ;  /* 0x0000001000447947 */ /* 0x000fea0003800000 */
.L_x_11478:
        /* <DEDUP_REMOVED lines=17> */
.L_x_11486:
        /* <DEDUP_REMOVED lines=12> */
.L_x_11485:
        /* <DEDUP_REMOVED lines=18> */
.L_x_11488:
        /* <DEDUP_REMOVED lines=13> */
.L_x_11487:
[----:B------:R1:W-:Y:S01]  /*a820*/  STG.E.64 desc[UR36][R18.64], R4 ;  /* 0x0000000412007986 */ /* 0x0003e2000c101b24 */
[----:B------:R-:W-:Y:S05]  /*a830*/  BRA `(.L_x_11482) ;  /* 0x0000000c004c7947 */ /* 0x000fea0003800000 */
.L_x_11477:
        /* <DEDUP_REMOVED lines=13> */
.L_x_11492:
        /* <DEDUP_REMOVED lines=25> */
.L_x_11495:
[----:B------:R-:W-:-:S04]  /*aaa0*/  SHF.R.U32.HI R3, RZ, 0x18, R7 ;  /* 0x00000018ff037819 */ /* 0x000fc80000011607 */
[----:B------:R-:W-:-:S04]  /*aab0*/  LOP3.LUT R0, R0, 0x80, R3, 0xf8, !PT ;  /* 0x0000008000007812 */ /* 0x000fc800078ef803 */
[----:B------:R-:W-:-:S07]  /*aac0*/  PRMT R9, R0, 0x7610, R9 ;  /* 0x0000761000097816 */ /* 0x000fce0000000009 */
.L_x_11494:
[----:B------:R-:W-:Y:S05]  /*aad0*/  BSYNC.RECONVERGENT B0 ;  /* 0x0000000000007941 */ /* 0x000fea0003800200 */
.L_x_11493:
[----:B------:R1:W-:Y:S01]  /*aae0*/  STG.E.U8 desc[UR36][R18.64], R9 ;  /* 0x0000000912007986 */ /* 0x0003e2000c101124 */
[----:B------:R-:W-:Y:S05]  /*aaf0*/  BRA `(.L_x_11482) ;  /* 0x00000008009c7947 */ /* 0x000fea0003800000 */
.L_x_11491:
        /* <DEDUP_REMOVED lines=10> */
[----:B------:R-:W-:-:S04]  /*aba0*/  MOV R9, 0x80 ;  /* 0x0000008000097802 */ /* 0x000fc80000000f00 */
        /* <DEDUP_REMOVED lines=14> */
.L_x_11498:
[----:B------:R-:W-:-:S04]  /*ac90*/  SHF.R.U32.HI R3, RZ, 0x18, R7 ;  /* 0x00000018ff037819 */ /* 0x000fc80000011607 */
[----:B------:R-:W-:-:S04]  /*aca0*/  LOP3.LUT R0, R0, 0x80, R3, 0xf8, !PT ;  /* 0x0000008000007812 */ /* 0x000fc800078ef803 */
[----:B------:R-:W-:-:S07]  /*acb0*/  PRMT R9, R0, 0x7610, R9 ;  /* 0x0000761000097816 */ /* 0x000fce0000000009 */
.L_x_11497:
[----:B------:R-:W-:Y:S05]  /*acc0*/  BSYNC.RECONVERGENT B0 ;  /* 0x0000000000007941 */ /* 0x000fea0003800200 */
.L_x_11496:
[----:B------:R1:W-:Y:S01]  /*acd0*/  STG.E.U8 desc[UR36][R18.64], R9 ;  /* 0x0000000912007986 */ /* 0x0003e2000c101124 */
[----:B------:R-:W-:Y:S05]  /*ace0*/  BRA `(.L_x_11482) ;  /* 0x0000000800207947 */ /* 0x000fea0003800000 */
.L_x_11490:
        /* <DEDUP_REMOVED lines=30> */
.L_x_11500:
[----:B------:R-:W1:Y:S02]  /*aed0*/  F2I.U64.F64.TRUNC R4, R4 ;  /* 0x0000000400047311 */ /* 0x000e64000030d800 */
[----:B-1----:R1:W-:Y:S01]  /*aee0*/  STG.E.64 desc[UR36][R18.64], R4 ;  /* 0x0000000412007986 */ /* 0x0023e2000c101b24 */
[----:B------:R-:W-:Y:S05]  /*aef0*/  BRA `(.L_x_11482) ;  /* 0x00000004009c7947 */ /* 0x000fea0003800000 */
.L_x_11499:
[----:B------:R-:W1:Y:S02]  /*af00*/  F2I.U32.F64.TRUNC R5, R4 ;  /* 0x0000000400057311 */ /* 0x000e64000030d000 */
[----:B-1----:R1:W-:Y:S01]  /*af10*/  STG.E desc[UR36][R18.64], R5 ;  /* 0x0000000512007986 */ /* 0x0023e2000c101924 */
[----:B------:R-:W-:Y:S05]  /*af20*/  BRA `(.L_x_11482) ;  /* 0x0000000400907947 */ /* 0x000fea0003800000 */
.L_x_11489:
        /* <DEDUP_REMOVED lines=10> */
.L_x_11502:
[----:B------:R-:W-:-:S05]  /*afd0*/  CS2R R6, SRZ ;  /* 0x0000000000067805 */ /* 0x000fca000001ff00 */
[----:B------:R4:W-:Y:S01]  /*afe0*/  STG.E.128 desc[UR36][R18.64], R4 ;  /* 0x0000000412007986 */ /* 0x0009e2000c101d24 */
[----:B------:R-:W-:Y:S05]  /*aff0*/  BRA `(.L_x_11482) ;  /* 0x00000004005c7947 */ /* 0x000fea0003800000 */
.L_x_11501:
[----:B------:R-:W-:-:S09]  /*b000*/  UISETP.NE.AND UP0, UPT, UR4, 0xf, UPT ;  /* 0x0000000f0400788c */ /* 0x000fd2000bf05270 */
[----:B------:R-:W-:Y:S05]  /*b010*/  BRA.U !UP0, `(.L_x_11503) ;  /* 0x0000000508287547 */ /* 0x000fea000b800000 */
[----:B------:R-:W-:-:S09]  /*b020*/  UISETP.NE.AND UP0, UPT, UR4, 0x17, UPT ;  /* 0x000000170400788c */ /* 0x000fd2000bf05270 */
[----:B------:R-:W-:Y:S05]  /*b030*/  BRA.U !UP0, `(.L_x_11504) ;  /* 0x0000000108b07547 */ /* 0x000fea000b800000 */
[----:B------:R-:W-:-:S09]  /*b040*/  UISETP.NE.AND UP0, UPT, UR4, 0x18, UPT ;  /* 0x000000180400788c */ /* 0x000fd2000bf05270 */
[----:B------:R-:W-:Y:S05]  /*b050*/  BRA.U !UP0, `(.L_x_11505) ;  /* 0x0000000108447547 */ /* 0x000fea000b800000 */
.L_x_11481:
        /* <DEDUP_REMOVED lines=8> */
[----:B-1----:R-:W-:Y:S02]  /*b0e0*/  IMAD.U32 R4, RZ, RZ, UR4 ;  /* 0x00000004ff047e24 */ /* 0x002fe4000f8e00ff */
[----:B------:R-:W-:-:S02]  /*b0f0*/  IMAD.U32 R5, RZ, RZ, UR5 ;  /* 0x00000005ff057e24 */ /* 0x000fc4000f8e00ff */
[----:B----4-:R-:W-:Y:S01]  /*b100*/  IMAD.U32 R6, RZ, RZ, UR6 ;  /* 0x00000006ff067e24 */ /* 0x010fe2000f8e00ff */
[----:B------:R-:W-:Y:S01]  /*b110*/  MOV R7, UR7 ;  /* 0x0000000700077c02 */ /* 0x000fe20008000f00 */
[----:B-----5:R-:W-:Y:S02]  /*b120*/  IMAD.U32 R10, RZ, RZ, UR8 ;  /* 0x00000008ff0a7e24 */ /* 0x020fe4000f8e00ff */
[----:B--2---:R-:W-:-:S07]  /*b130*/  IMAD.U32 R11, RZ, RZ, UR9 ;  /* 0x00000009ff0b7e24 */ /* 0x004fce000f8e00ff */
[----:B------:R-:W-:-:S07]  /*b140*/  LEPC R20, `(.L_x_11506) ;  /* 0x000000001014794e */ /* 0x000fce0000000000 */
[----:B0--3--:R-:W-:Y:S05]  /*b150*/  CALL.ABS.NOINC R14 ;  /* 0x000000000e007343 */ /* 0x009fea0003c00000 */
.L_x_11506:
[----:B------:R-:W-:Y:S05]  /*b160*/  BRA `(.L_x_11482) ;  /* 0x0000000400007947 */ /* 0x000fea0003800000 */
.L_x_11505:
        /* <DEDUP_REMOVED lines=21> */
.L_x_11508:
[----:B------:R-:W-:Y:S05]  /*b2c0*/  BSYNC.RECONVERGENT B0 ;  /* 0x0000000000007941 */ /* 0x000fea0003800200 */
.L_x_11507:
[----:B------:R-:W-:-:S05]  /*b2d0*/  LOP3.LUT R3, R0, 0x80, R3, 0xf8, !PT ;  /* 0x0000008000037812 */ /* 0x000fca00078ef803 */
[----:B------:R3:W-:Y:S01]  /*b2e0*/  STG.E.U8 desc[UR36][R18.64], R3 ;  /* 0x0000000312007986 */ /* 0x0007e2000c101124 */
[----:B------:R-:W-:Y:S05]  /*b2f0*/  BRA `(.L_x_11482) ;  /* 0x00000000009c7947 */ /* 0x000fea0003800000 */
.L_x_11504:
        /* <DEDUP_REMOVED lines=20> */
.L_x_11510:
[----:B------:R-:W-:Y:S01]  /*b440*/  IMAD.MOV.U32 R0, RZ, RZ, 0x7f ;  /* 0x0000007fff007424 */ /* 0x000fe200078e00ff */
[----:B------:R-:W-:-:S04]  /*b450*/  ISETP.GT.U32.AND P0, PT, R3, 0x7f800000, PT ;  /* 0x7f8000000300780c */ /* 0x000fc80003f04070 */
[----:B------:R-:W-:-:S09]  /*b460*/  SEL R0, R0, 0x7c, P0 ;  /* 0x0000007c00007807 */ /* 0x000fd20000000000 */
.L_x_11511:
[----:B------:R-:W-:Y:S05]  /*b470*/  BSYNC.RECONVERGENT B0 ;  /* 0x0000000000007941 */ /* 0x000fea0003800200 */
.L_x_11509:
[----:B------:R-:W-:-:S04]  /*b480*/  SHF.R.U32.HI R3, RZ, 0x18, R7 ;  /* 0x00000018ff037819 */ /* 0x000fc80000011607 */
[----:B------:R-:W-:-:S05]  /*b490*/  LOP3.LUT R3, R0, 0x80, R3, 0xf8, !PT ;  /* 0x0000008000037812 */ /* 0x000fca00078ef803 */
[----:B------:R2:W-:Y:S01]  /*b4a0*/  STG.E.U8 desc[UR36][R18.64], R3 ;  /* 0x0000000312007986 */ /* 0x0005e2000c101124 */
[----:B------:R-:W-:Y:S05]  /*b4b0*/  BRA `(.L_x_11482) ;  /* 0x00000000002c7947 */ /* 0x000fea0003800000 */
.L_x_11503:
        /* <DEDUP_REMOVED lines=10> */
[----:B------:R1:W-:Y:S02]  /*b560*/  STG.E.U16 desc[UR36][R18.64], R0 ;  /* 0x0000000012007986 */ /* 0x0003e4000c101524 */
.L_x_11482:
[----:B------:R-:W-:-:S07]  /*b570*/  IADD3 R2, PT, PT, R2, 0x80, RZ ;  /* 0x0000008002027810 */ /* 0x000fce0007ffe0ff */
.L_x_11403:
[----:B------:R-:W-:Y:S05]  /*b580*/  BSYNC.RECONVERGENT B6 ;  /* 0x0000000000067941 */ /* 0x000fea0003800200 */
.L_x_11402:
        /* <DEDUP_REMOVED lines=358> */
.L_x_11514:
        /* <DEDUP_REMOVED lines=18> */
.L_x_11519:
[----:B------:R-:W2:Y:S02]  /*cd10*/  LDG.E.U8 R4, desc[UR36][R4.64] ;  /* 0x0000002404047981 */ /* 0x000ea4000c1e1100 */
[----:B--2---:R1:W2:Y:S02]  /*cd20*/  I2F.F64.U16 R16, R4 ;  /* 0x0000000400107312 */ /* 0x0042a40000101800 */
[----:B-12---:R-:W-:Y:S05]  /*cd30*/  BRA `(.L_x_11521) ;  /* 0x0000000c00647947 */ /* 0x006fea0003800000 */
.L_x_11518:
        /* <DEDUP_REMOVED lines=9> */
.L_x_11523:
[----:B------:R-:W2:Y:S02]  /*cdd0*/  LDG.E R4, desc[UR36][R4.64] ;  /* 0x0000002404047981 */ /* 0x000ea4000c1e1900 */
[----:B--2---:R1:W2:Y:S02]  /*cde0*/  I2F.F64 R16, R4 ;  /* 0x0000000400107312 */ /* 0x0042a40000201c00 */
[----:B-12---:R-:W-:Y:S05]  /*cdf0*/  BRA `(.L_x_11521) ;  /* 0x0000000c00347947 */ /* 0x006fea0003800000 */
.L_x_11522:
[----:B------:R-:W2:Y:S02]  /*ce00*/  LDG.E.U16 R4, desc[UR36][R4.64] ;  /* 0x0000002404047981 */ /* 0x000ea4000c1e1500 */
[----:B--2---:R1:W2:Y:S02]  /*ce10*/  I2F.F64.S16 R16, R4 ;  /* 0x0000000400107312 */ /* 0x0042a40000101c00 */
[----:B-12---:R-:W-:Y:S05]  /*ce20*/  BRA `(.L_x_11521) ;  /* 0x0000000c00287947 */ /* 0x006fea0003800000 */
.L_x_11517:
        /* <DEDUP_REMOVED lines=10> */
.L_x_11525:
[----:B------:R-:W2:Y:S02]  /*ced0*/  LDG.E.U16 R0, desc[UR36][R4.64] ;  /* 0x0000002404007981 */ /* 0x000ea4000c1e1500 */
[----:B--2---:R-:W-:-:S05]  /*cee0*/  HADD2.F32 R0, -RZ, R0.H0_H0 ;  /* 0x20000000ff007230 */ /* 0x004fca0000004100 */
[----:B------:R-:W-:-:S04]  /*cef0*/  FMUL.FTZ R0, R0, 1 ;  /* 0x3f80000000007820 */ /* 0x000fc80000410000 */
[----:B------:R1:W2:Y:S02]  /*cf00*/  F2F.F64.F32 R16, R0 ;  /* 0x0000000000107310 */ /* 0x0002a40000201800 */
[----:B-12---:R-:W-:Y:S05]  /*cf10*/  BRA `(.L_x_11521) ;  /* 0x0000000800ec7947 */ /* 0x006fea0003800000 */
.L_x_11524:
        /* <DEDUP_REMOVED lines=10> */
.L_x_11527:
[----:B------:R-:W2:Y:S02]  /*cfc0*/  LDG.E.U16 R4, desc[UR36][R4.64] ;  /* 0x0000002404047981 */ /* 0x000ea4000c1e1500 */
[----:B--2---:R-:W-:-:S05]  /*cfd0*/  HADD2.F32 R0, -RZ, R4.H0_H0 ;  /* 0x20000004ff007230 */ /* 0x004fca0000004100 */
[----:B------:R-:W-:-:S04]  /*cfe0*/  FMUL.FTZ R0, R0, 1 ;  /* 0x3f80000000007820 */ /* 0x000fc80000410000 */
[----:B------:R1:W2:Y:S02]  /*cff0*/  F2F.F64.F32 R16, R0 ;  /* 0x0000000000107310 */ /* 0x0002a40000201800 */
[----:B-12---:R-:W-:Y:S05]  /*d000*/  BRA `(.L_x_11521) ;  /* 0x0000000800b07947 */ /* 0x006fea0003800000 */
.L_x_11526:
[----:B------:R4:W5:Y:S01]  /*d010*/  LDG.E.64 R16, desc[UR36][R4.64] ;  /* 0x0000002404107981 */ /* 0x000962000c1e1b00 */
[----:B------:R-:W-:Y:S05]  /*d020*/  BRA `(.L_x_11521) ;  /* 0x0000000800a87947 */ /* 0x000fea0003800000 */
.L_x_11516:
        /* <DEDUP_REMOVED lines=13> */
.L_x_11530:
[----:B------:R3:W5:Y:S01]  /*d100*/  LDG.E.64 R16, desc[UR36][R4.64] ;  /* 0x0000002404107981 */ /* 0x000762000c1e1b00 */
[----:B------:R-:W-:Y:S05]  /*d110*/  BRA `(.L_x_11521) ;  /* 0x00000008006c7947 */ /* 0x000fea0003800000 */
.L_x_11529:
        /* <DEDUP_REMOVED lines=23> */
[----:B------:R-:W-:-:S05]  /*d290*/  LOP3.LUT R3, R3, 0x80000000, R0, 0xf8, !PT ;  /* 0x8000000003037812 */ /* 0x000fca00078ef800 */
[----:B------:R-:W-:-:S04]  /*d2a0*/  FMUL.FTZ R3, R3, 1 ;  /* 0x3f80000003037820 */ /* 0x000fc80000410000 */
[----:B------:R4:W1:Y:S02]  /*d2b0*/  F2F.F64.F32 R16, R3 ;  /* 0x0000000300107310 */ /* 0x0008640000201800 */
[----:B-1--4-:R-:W-:Y:S05]  /*d2c0*/  BRA `(.L_x_11521) ;  /* 0x0000000800007947 */ /* 0x012fea0003800000 */
.L_x_11532:
        /* <DEDUP_REMOVED lines=13> */
[----:B------:R4:W1:Y:S02]  /*d3a0*/  F2F.F64.F32 R16, R0 ;  /* 0x0000000000107310 */ /* 0x0008640000201800 */
[----:B-1--4-:R-:W-:Y:S05]  /*d3b0*/  BRA `(.L_x_11521) ;  /* 0x0000000400c47947 */ /* 0x012fea0003800000 */
.L_x_11531:
[----:B------:R-:W2:Y:S02]  /*d3c0*/  LDG.E.U16 R0, desc[UR36][R4.64] ;  /* 0x0000002404007981 */ /* 0x000ea4000c1e1500 */
[----:B--2---:R-:W-:-:S04]  /*d3d0*/  IMAD.U32 R0, R0, 0x10000, RZ ;  /* 0x0001000000007824 */ /* 0x004fc800078e00ff */
[----:B------:R-:W-:-:S04]  /*d3e0*/  FMUL.FTZ R0, R0, 1 ;  /* 0x3f80000000007820 */ /* 0x000fc80000410000 */
[----:B------:R4:W1:Y:S02]  /*d3f0*/  F2F.F64.F32 R16, R0 ;  /* 0x0000000000107310 */ /* 0x0008640000201800 */
[----:B-1--4-:R-:W-:Y:S05]  /*d400*/  BRA `(.L_x_11521) ;  /* 0x0000000400b07947 */ /* 0x012fea0003800000 */
.L_x_11528:
        /* <DEDUP_REMOVED lines=11> */
.L_x_11535:
        /* <DEDUP_REMOVED lines=21> */
.L_x_11537:
[----:B------:R-:W-:Y:S05]  /*d610*/  BSYNC.RECONVERGENT B0 ;  /* 0x0000000000007941 */ /* 0x000fea0003800200 */
.L_x_11536:
[----:B------:R-:W-:Y:S02]  /*d620*/  SHF.L.U32 R0, R0, 0x14, RZ ;  /* 0x0000001400007819 */ /* 0x000fe400000006ff */
[----:B------:R-:W-:-:S04]  /*d630*/  LEA R3, R3, 0x3b800000, 0x17 ;  /* 0x3b80000003037811 */ /* 0x000fc800078eb8ff */
[----:B------:R-:W-:-:S05]  /*d640*/  LOP3.LUT R0, R3, R0, R7, 0xfe, !PT ;  /* 0x0000000003007212 */ /* 0x000fca00078efe07 */
[----:B------:R-:W-:-:S04]  /*d650*/  FMUL.FTZ R0, R0, 1 ;  /* 0x3f80000000007820 */ /* 0x000fc80000410000 */
[----:B------:R3:W4:Y:S02]  /*d660*/  F2F.F64.F32 R16, R0 ;  /* 0x0000000000107310 */ /* 0x0007240000201800 */
[----:B---34-:R-:W-:Y:S05]  /*d670*/  BRA `(.L_x_11521) ;  /* 0x0000000400147947 */ /* 0x018fea0003800000 */
.L_x_11534:
        /* <DEDUP_REMOVED lines=21> */
.L_x_11539:
[----:B------:R-:W-:Y:S05]  /*d7d0*/  BSYNC.RECONVERGENT B0 ;  /* 0x0000000000007941 */ /* 0x000fea0003800200 */
.L_x_11538:
[----:B------:R-:W-:Y:S01]  /*d7e0*/  IMAD.SHL.U32 R0, R0, 0x200000, RZ ;  /* 0x0020000000007824 */ /* 0x000fe200078e00ff */
[----:B------:R-:W-:-:S04]  /*d7f0*/  LEA R3, R3, 0x37800000, 0x17 ;  /* 0x3780000003037811 */ /* 0x000fc800078eb8ff */
[----:B------:R-:W-:-:S05]  /*d800*/  LOP3.LUT R0, R3, R0, R7, 0xfe, !PT ;  /* 0x0000000003007212 */ /* 0x000fca00078efe07 */
[----:B------:R-:W-:-:S04]  /*d810*/  FMUL.FTZ R0, R0, 1 ;  /* 0x3f80000000007820 */ /* 0x000fc80000410000 */
[----:B------:R3:W4:Y:S02]  /*d820*/  F2F.F64.F32 R16, R0 ;  /* 0x0000000000107310 */ /* 0x0007240000201800 */
[----:B---34-:R-:W-:Y:S05]  /*d830*/  BRA `(.L_x_11521) ;  /* 0x0000000000a47947 */ /* 0x018fea0003800000 */
.L_x_11533:
        /* <DEDUP_REMOVED lines=18> */
.L_x_11520:
        /* <DEDUP_REMOVED lines=16> */
.L_x_11542:
[----:B------:R-:W-:Y:S01]  /*da60*/  CS2R R16, SRZ ;  /* 0x0000000000107805 */ /* 0x000fe2000001ff00 */
[----:B------:R-:W-:Y:S06]  /*da70*/  BRA `(.L_x_11521) ;  /* 0x0000000000147947 */ /* 0x000fec0003800000 */
.L_x_11541:
[----:B------:R-:W2:Y:S02]  /*da80*/  LDG.E.64 R16, desc[UR36][R4.64] ;  /* 0x0000002404107981 */ /* 0x000ea4000c1e1b00 */
[----:B--2---:R-:W3:Y:S02]  /*da90*/  I2F.F64.U64 R16, R16 ;  /* 0x0000001000107312 */ /* 0x004ee40000301800 */
[----:B---3--:R-:W-:Y:S05]  /*daa0*/  BRA `(.L_x_11521) ;  /* 0x0000000000087947 */ /* 0x008fea0003800000 */
.L_x_11540:
[----:B------:R-:W2:Y:S02]  /*dab0*/  LDG.E R4, desc[UR36][R4.64] ;  /* 0x0000002404047981 */ /* 0x000ea4000c1e1900 */
[----:B--2---:R1:W2:Y:S02]  /*dac0*/  I2F.F64.U32 R16, R4 ;  /* 0x0000000400107312 */ /* 0x0042a40000201800 */
.L_x_11521:
[----:B------:R-:W-:Y:S05]  /*dad0*/  BSYNC.RECONVERGENT B7 ;  /* 0x0000000000077941 */ /* 0x000fea0003800200 */
.L_x_11515:
[----:B------:R-:W1:Y:S01]  /*dae0*/  LDCU.64 UR6, c[0x0][0x5f8] ;  /* 0x0000bf00ff0677ac */ /* 0x000e620008000a00 */
[----:B------:R-:W-:Y:S01]  /*daf0*/  BSSY.RECONVERGENT B7, `(.L_x_11543) ;  /* 0x00000ed000077945 */ /* 0x000fe20003800200 */
[----:B------:R-:W-:-:S04]  /*db00*/  UPRMT UR4, UR42, 0x9910, URZ ;  /* 0x000099102a047896 */ /* 0x000fc800080000ff */
[----:B------:R-:W-:Y:S01]  /*db10*/  UISETP.GT.AND UP0, UPT, UR4, 0x9, UPT ;  /* 0x000000090400788c */ /* 0x000fe2000bf04270 */
[----:B-1-34-:R-:W-:-:S05]  /*db20*/  IADD3 R4, P0, PT, R19, UR6, RZ ;  /* 0x0000000613047c10 */ /* 0x01afca000ff1e0ff */
        /* <DEDUP_REMOVED lines=11> */
[----:B0-----:R1:W3:Y:S02]  /*dbe0*/  I2F.F64.S16 R22, R4 ;  /* 0x0000000400167312 */ /* 0x0012e40000101c00 */
[----:B-1-3--:R-:W-:Y:S05]  /*dbf0*/  BRA `(.L_x_11549) ;  /* 0x0000000c00707947 */ /* 0x00afea0003800000 */
.L_x_11547:
[----:B------:R-:W0:Y:S02]  /*dc00*/  LDG.E.U8 R4, desc[UR36][R4.64] ;  /* 0x0000002404047981 */ /* 0x000e24000c1e1100 */
[----:B0-----:R1:W3:Y:S02]  /*dc10*/  I2F.F64.U16 R22, R4 ;  /* 0x0000000400167312 */ /* 0x0012e40000101800 */
[----:B-1-3--:R-:W-:Y:S05]  /*dc20*/  BRA `(.L_x_11549) ;  /* 0x0000000c00647947 */ /* 0x00afea0003800000 */
.L_x_11546:
[----:B------:R-:W-:-:S09]  /*dc30*/  UISETP.NE.AND UP0, UPT, UR4, 0x2, UPT ;  /* 0x000000020400788c */ /* 0x000fd2000bf05270 */
[----:B------:R-:W-:Y:S05]  /*dc40*/  BRA.U !UP0, `(.L_x_11550) ;  /* 0x0000000108287547 */ /* 0x000fea000b800000 */
[----:B------:R-:W-:-:S09]  /*dc50*/  UISETP.NE.AND UP0, UPT, UR4, 0x3, UPT ;  /* 0x000000030400788c */ /* 0x000fd2000bf05270 */
[----:B------:R-:W-:Y:S05]  /*dc60*/  BRA.U !UP0, `(.L_x_11551) ;  /* 0x0000000108147547 */ /* 0x000fea000b800000 */
[----:B------:R-:W-:-:S09]  /*dc70*/  UISETP.NE.AND UP0, UPT, UR4, 0x4, UPT ;  /* 0x000000040400788c */ /* 0x000fd2000bf05270 */
[----:B------:R-:W-:Y:S05]  /*dc80*/  BRA.U UP0, `(.L_x_11548) ;  /* 0x0000000900f07547 */ /* 0x000fea000b800000 */
[----:B0-----:R-:W3:Y:S02]  /*dc90*/  LDG.E.64 R22, desc[UR36][R4.64] ;  /* 0x0000002404167981 */ /* 0x001ee4000c1e1b00 */
[----:B---3--:R-:W1:Y:S02]  /*dca0*/  I2F.F64.S64 R22, R22 ;  /* 0x0000001600167312 */ /* 0x008e640000301c00 */
[----:B-1----:R-:W-:Y:S05]  /*dcb0*/  BRA `(.L_x_11549) ;  /* 0x0000000c00407947 */ /* 0x002fea0003800000 */
.L_x_11551:
[----:B------:R-:W0:Y:S02]  /*dcc0*/  LDG.E R4, desc[UR36][R4.64] ;  /* 0x0000002404047981 */ /* 0x000e24000c1e1900 */
[----:B0-----:R1:W3:Y:S02]  /*dcd0*/  I2F.F64 R22, R4 ;  /* 0x0000000400167312 */ /* 0x0012e40000201c00 */
[----:B-1-3--:R-:W-:Y:S05]  /*dce0*/  BRA `(.L_x_11549) ;  /* 0x0000000c00347947 */ /* 0x00afea0003800000 */
.L_x_11550:
[----:B------:R-:W0:Y:S02]  /*dcf0*/  LDG.E.U16 R4, desc[UR36][R4.64] ;  /* 0x0000002404047981 */ /* 0x000e24000c1e1500 */
[----:B0-----:R1:W3:Y:S02]  /*dd00*/  I2F.F64.S16 R22, R4 ;  /* 0x0000000400167312 */ /* 0x0012e40000101c00 */
[----:B-1-3--:R-:W-:Y:S05]  /*dd10*/  BRA `(.L_x_11549) ;  /* 0x0000000c00287947 */ /* 0x00afea0003800000 */
.L_x_11545:
[----:B------:R-:W-:-:S09]  /*dd20*/  UISETP.GT.AND UP0, UPT, UR4, 0x6, UPT ;  /* 0x000000060400788c */ /* 0x000fd2000bf04270 */
[----:B------:R-:W-:Y:S05]  /*dd30*/  BRA.U UP0, `(.L_x_11552) ;  /* 0x0000000100347547 */ /* 0x000fea000b800000 */
[----:B------:R-:W-:-:S09]  /*dd40*/  UISETP.NE.AND UP0, UPT, UR4, 0x5, UPT ;  /* 0x000000050400788c */ /* 0x000fd2000bf05270 */
[----:B------:R-:W-:Y:S05]  /*dd50*/  BRA.U !UP0, `(.L_x_11553) ;  /* 0x0000000108187547 */ /* 0x000fea000b800000 */
[----:B------:R-:W-:-:S09]  /*dd60*/  UISETP.NE.AND UP0, UPT, UR4, 0x6, UPT ;  /* 0x000000060400788c */ /* 0x000fd2000bf05270 */
[----:B------:R-:W-:Y:S05]  /*dd70*/  BRA.U UP0, `(.L_x_11548) ;  /* 0x0000000900b47547 */ /* 0x000fea000b800000 */
[----:B0-----:R-:W3:Y:S02]  /*dd80*/  LDG.E R22, desc[UR36][R4.64] ;  /* 0x0000002404167981 */ /* 0x001ee4000c1e1900 */
[----:B---3--:R-:W-:-:S06]  /*dd90*/  FMUL.FTZ R22, R22, 1 ;  /* 0x3f80000016167820 */ /* 0x008fcc0000410000 */
[----:B------:R-:W0:Y:S02]  /*dda0*/  F2F.F64.F32 R22, R22 ;  /* 0x0000001600167310 */ /* 0x000e240000201800 */
[----:B0-----:R-:W-:Y:S05]  /*ddb0*/  BRA `(.L_x_11549) ;  /* 0x0000000c00007947 */ /* 0x001fea0003800000 */
.L_x_11553:
[----:B------:R-:W3:Y:S02]  /*ddc0*/  LDG.E.U16 R0, desc[UR36][R4.64] ;  /* 0x0000002404007981 */ /* 0x000ee4000c1e1500 */
[----:B---3--:R-:W-:-:S05]  /*ddd0*/  HADD2.F32 R0, -RZ, R0.H0_H0 ;  /* 0x20000000ff007230 */ /* 0x008fca0000004100 */
[----:B------:R-:W-:-:S04]  /*dde0*/  FMUL.FTZ R0, R0, 1 ;  /* 0x3f80000000007820 */ /* 0x000fc80000410000 */
[----:B0-----:R0:W1:Y:S02]  /*ddf0*/  F2F.F64.F32 R22, R0 ;  /* 0x0000000000167310 */ /* 0x0010640000201800 */
[----:B01----:R-:W-:Y:S05]  /*de00*/  BRA `(.L_x_11549) ;  /* 0x0000000800ec7947 */ /* 0x003fea0003800000 */
.L_x_11552:
        /* <DEDUP_REMOVED lines=8> */
[----:B------:R-:W1:Y:S02]  /*de90*/  F2F.F64.F32 R22, R22 ;  /* 0x0000001600167310 */ /* 0x000e640000201800 */
[----:B-1----:R-:W-:Y:S05]  /*dea0*/  BRA `(.L_x_11549) ;  /* 0x0000000800c47947 */ /* 0x002fea0003800000 */
.L_x_11555:
[----:B------:R-:W3:Y:S02]  /*deb0*/  LDG.E.U16 R4, desc[UR36][R4.64] ;  /* 0x0000002404047981 */ /* 0x000ee4000c1e1500 */
[----:B---3--:R-:W-:-:S05]  /*dec0*/  HADD2.F32 R0, -RZ, R4.H0_H0 ;  /* 0x20000004ff007230 */ /* 0x008fca0000004100 */
[----:B------:R-:W-:-:S04]  /*ded0*/  FMUL.FTZ R0, R0, 1 ;  /* 0x3f80000000007820 */ /* 0x000fc80000410000 */
[----:B0-----:R1:W3:Y:S02]  /*dee0*/  F2F.F64.F32 R22, R0 ;  /* 0x0000000000167310 */ /* 0x0012e40000201800 */
[----:B-1-3--:R-:W-:Y:S05]  /*def0*/  BRA `(.L_x_11549) ;  /* 0x0000000800b07947 */ /* 0x00afea0003800000 */
.L_x_11554:
[----:B0-----:R0:W5:Y:S01]  /*df00*/  LDG.E.64 R22, desc[UR36][R4.64] ;  /* 0x0000002404167981 */ /* 0x001162000c1e1b00 */
[----:B------:R-:W-:Y:S05]  /*df10*/  BRA `(.L_x_11549) ;  /* 0x0000000800a87947 */ /* 0x000fea0003800000 */
.L_x_11544:
        /* <DEDUP_REMOVED lines=8> */
[----:B------:R-:W3:Y:S01]  /*dfa0*/  LDG.E.U8 R4, desc[UR36][R4.64] ;  /* 0x0000002404047981 */ /* 0x000ee2000c1e1100 */
[----:B0-----:R-:W-:Y:S02]  /*dfb0*/  MOV R22, RZ ;  /* 0x000000ff00167202 */ /* 0x001fe40000000f00 */
[----:B---3--:R-:W-:-:S04]  /*dfc0*/  ISETP.NE.AND P0, PT, R4, RZ, PT ;  /* 0x000000ff0400720c */ /* 0x008fc80003f05270 */
[----:B------:R-:W-:Y:S01]  /*dfd0*/  FSEL R23, RZ, 1.875, !P0 ;  /* 0x3ff00000ff177808 */ /* 0x000fe20004000000 */
[----:B------:R-:W-:Y:S08]  /*dfe0*/  BRA `(.L_x_11549) ;  /* 0x0000000800747947 */ /* 0x000ff00003800000 */
.L_x_11558:
[----:B0-----:R4:W5:Y:S01]  /*dff0*/  LDG.E.64 R22, desc[UR36][R4.64] ;  /* 0x0000002404167981 */ /* 0x001962000c1e1b00 */
[----:B------:R-:W-:Y:S05]  /*e000*/  BRA `(.L_x_11549) ;  /* 0x00000008006c7947 */ /* 0x000fea0003800000 */
.L_x_11557:
        /* <DEDUP_REMOVED lines=25> */
[----:B0-----:R4:W0:Y:S02]  /*e1a0*/  F2F.F64.F32 R22, R3 ;  /* 0x0000000300167310 */ /* 0x0018240000201800 */
[----:B0---4-:R-:W-:Y:S05]  /*e1b0*/  BRA `(.L_x_11549) ;  /* 0x0000000800007947 */ /* 0x011fea0003800000 */
.L_x_11560:
[----:B------:R-:W3:Y:S02]  /*e1c0*/  LDG.E.U8 R4, desc[UR36][R4.64] ;  /* 0x0000002404047981 */ /* 0x000ee4000c1e1100 */
[C---:B---3--:R-:W-:Y:S01]  /*e1d0*/  IMAD.SHL.U32 R0, R4.reuse, 0x2000000, RZ ;  /* 0x0200000004007824 */ /* 0x048fe200078e00ff */
        /* <DEDUP_REMOVED lines=11> */
[----:B0-----:R4:W0:Y:S02]  /*e290*/  F2F.F64.F32 R22, R0 ;  /* 0x0000000000167310 */ /* 0x0018240000201800 */
[----:B0---4-:R-:W-:Y:S05]  /*e2a0*/  BRA `(.L_x_11549) ;  /* 0x0000000400c47947 */ /* 0x011fea0003800000 */
.L_x_11559:
[----:B------:R-:W3:Y:S02]  /*e2b0*/  LDG.E.U16 R0, desc[UR36][R4.64] ;  /* 0x0000002404007981 */ /* 0x000ee4000c1e1500 */
[----:B---3--:R-:W-:-:S04]  /*e2c0*/  IMAD.U32 R0, R0, 0x10000, RZ ;  /* 0x0001000000007824 */ /* 0x008fc800078e00ff */
[----:B------:R-:W-:-:S04]  /*e2d0*/  FMUL.FTZ R0, R0, 1 ;  /* 0x3f80000000007820 */ /* 0x000fc80000410000 */
[----:B0-----:R4:W0:Y:S02]  /*e2e0*/  F2F.F64.F32 R22, R0 ;  /* 0x0000000000167310 */ /* 0x0018240000201800 */
[----:B0---4-:R-:W-:Y:S05]  /*e2f0*/  BRA `(.L_x_11549) ;  /* 0x0000000400b07947 */ /* 0x011fea0003800000 */
.L_x_11556:
        /* <DEDUP_REMOVED lines=10> */
[----:B0---4-:R-:W-:Y:S05]  /*e3a0*/  BRA `(.L_x_11549) ;  /* 0x0000000400847947 */ /* 0x011fea0003800000 */
.L_x_11563:
[----:B------:R-:W3:Y:S01]  /*e3b0*/  LDG.E.U8 R4, desc[UR36][R4.64] ;  /* 0x0000002404047981 */ /* 0x000ee2000c1e1100 */
[----:B0-----:R-:W-:Y:S02]  /*e3c0*/  CS2R R22, SRZ ;  /* 0x0000000000167805 */ /* 0x001fe4000001ff00 */
[----:B---3--:R-:W-:-:S13]  /*e3d0*/  ISETP.NE.AND P0, PT, R4, RZ, PT ;  /* 0x000000ff0400720c */ /* 0x008fda0003f05270 */
        /* <DEDUP_REMOVED lines=18> */
.L_x_11565:
[----:B------:R-:W-:Y:S05]  /*e500*/  BSYNC.RECONVERGENT B0 ;  /* 0x0000000000007941 */ /* 0x000fea0003800200 */
.L_x_11564:
[----:B------:R-:W-:Y:S01]  /*e510*/  IMAD.SHL.U32 R0, R0, 0x100000, RZ ;  /* 0x0010000000007824 */ /* 0x000fe200078e00ff */
[----:B------:R-:W-:-:S04]  /*e520*/  LEA R3, R3, 0x3b800000, 0x17 ;  /* 0x3b80000003037811 */ /* 0x000fc800078eb8ff */
[----:B------:R-:W-:-:S05]  /*e530*/  LOP3.LUT R0, R3, R0, R7, 0xfe, !PT ;  /* 0x0000000003007212 */ /* 0x000fca00078efe07 */
[----:B------:R-:W-:-:S04]  /*e540*/  FMUL.FTZ R0, R0, 1 ;  /* 0x3f80000000007820 */ /* 0x000fc80000410000 */
[----:B------:R4:W0:Y:S02]  /*e550*/  F2F.F64.F32 R22, R0 ;  /* 0x0000000000167310 */ /* 0x0008240000201800 */
[----:B0---4-:R-:W-:Y:S05]  /*e560*/  BRA `(.L_x_11549) ;  /* 0x0000000400147947 */ /* 0x011fea0003800000 */
.L_x_11562:
[----:B------:R-:W3:Y:S01]  /*e570*/  LDG.E.U8 R4, desc[UR36][R4.64] ;  /* 0x0000002404047981 */ /* 0x000ee2000c1e1100 */
[----:B0-----:R-:W-:Y:S02]  /*e580*/  CS2R R22, SRZ ;  /* 0x0000000000167805 */ /* 0x001fe4000001ff00 */
[----:B---3--:R-:W-:-:S13]  /*e590*/  ISETP.NE.AND P0, PT, R4, RZ, PT ;  /* 0x000000ff0400720c */ /* 0x008fda0003f05270 */
        /* <DEDUP_REMOVED lines=18> */
.L_x_11567:
[----:B------:R-:W-:Y:S05]  /*e6c0*/  BSYNC.RECONVERGENT B0 ;  /* 0x0000000000007941 */ /* 0x000fea0003800200 */
.L_x_11566:
[----:B------:R-:W-:Y:S02]  /*e6d0*/  SHF.L.U32 R0, R0, 0x15, RZ ;  /* 0x0000001500007819 */ /* 0x000fe400000006ff */
[----:B------:R-:W-:-:S04]  /*e6e0*/  LEA R3, R3, 0x37800000, 0x17 ;  /* 0x3780000003037811 */ /* 0x000fc800078eb8ff */
[----:B------:R-:W-:-:S05]  /*e6f0*/  LOP3.LUT R0, R3, R0, R7, 0xfe, !PT ;  /* 0x0000000003007212 */ /* 0x000fca00078efe07 */
[----:B------:R-:W-:-:S04]  /*e700*/  FMUL.FTZ R0, R0, 1 ;  /* 0x3f80000000007820 */ /* 0x000fc80000410000 */
[----:B------:R4:W0:Y:S02]  /*e710*/  F2F.F64.F32 R22, R0 ;  /* 0x0000000000167310 */ /* 0x0008240000201800 */
[----:B0---4-:R-:W-:Y:S05]  /*e720*/  BRA `(.L_x_11549) ;  /* 0x0000000000a47947 */ /* 0x011fea0003800000 */
.L_x_11561:
[----:B------:R-:W-:-:S09]  /*e730*/  UISETP.NE.AND UP0, UPT, UR4, 0x1c, UPT ;  /* 0x0000001c0400788c */ /* 0x000fd2000bf05270 */
[----:B------:R-:W-:Y:S05]  /*e740*/  BRA.U !UP0, `(.L_x_11568) ;  /* 0x0000000108947547 */ /* 0x000fea000b800000 */
[----:B------:R-:W-:-:S09]  /*e750*/  UISETP.NE.AND UP0, UPT, UR4, 0x1d, UPT ;  /* 0x0000001d0400788c */ /* 0x000fd2000bf05270 */
[----:B------:R-:W-:Y:S05]  /*e760*/  BRA.U !UP0, `(.L_x_11569) ;  /* 0x0000000108807547 */ /* 0x000fea000b800000 */
[----:B------:R-:W-:-:S09]  /*e770*/  UISETP.NE.AND UP0, UPT, UR4, 0x2c, UPT ;  /* 0x0000002c0400788c */ /* 0x000fd2000bf05270 */
[----:B------:R-:W-:Y:S05]  /*e780*/  BRA.U UP0, `(.L_x_11548) ;  /* 0x0000000100307547 */ /* 0x000fea000b800000 */
[----:B------:R-:W3:Y:S01]  /*e790*/  LDG.E.U8 R0, desc[UR36][R4.64] ;  /* 0x0000002404007981 */ /* 0x000ee2000c1e1100 */
[----:B0-----:R-:W-:Y:S02]  /*e7a0*/  IMAD.MOV.U32 R22, RZ, RZ, 0x0 ;  /* 0x00000000ff167424 */ /* 0x001fe400078e00ff */
[----:B------:R-:W-:Y:S01]  /*e7b0*/  IMAD.MOV.U32 R23, RZ, RZ, 0x38000000 ;  /* 0x38000000ff177424 */ /* 0x000fe200078e00ff */
[----:B---3--:R-:W-:-:S13]  /*e7c0*/  ISETP.NE.AND P0, PT, R0, RZ, PT ;  /* 0x000000ff0000720c */ /* 0x008fda0003f05270 */
[----:B------:R-:W-:Y:S05]  /*e7d0*/  @!P0 BRA `(.L_x_11549) ;  /* 0x0000000000788947 */ /* 0x000fea0003800000 */
[----:B------:R-:W-:-:S13]  /*e7e0*/  ISETP.NE.AND P0, PT, R0, 0xff, PT ;  /* 0x000000ff0000780c */ /* 0x000fda0003f05270 */
[----:B------:R-:W-:Y:S01]  /*e7f0*/  @P0 SHF.L.U32 R0, R0, 0x17, RZ ;  /* 0x0000001700000819 */ /* 0x000fe200000006ff */
[----:B------:R-:W-:Y:S02]  /*e800*/  @!P0 IMAD.MOV.U32 R22, RZ, RZ, 0x20000000 ;  /* 0x20000000ff168424 */ /* 0x000fe400078e00ff */
[----:B------:R-:W-:Y:S02]  /*e810*/  @!P0 IMAD.MOV.U32 R23, RZ, RZ, 0x7ff80000 ;  /* 0x7ff80000ff178424 */ /* 0x000fe400078e00ff */
[----:B------:R-:W-:-:S04]  /*e820*/  @P0 FMUL.FTZ R0, R0, 1 ;  /* 0x3f80000000000820 */ /* 0x000fc80000410000 */
[----:B------:R4:W0:Y:S02]  /*e830*/  @P0 F2F.F64.F32 R22, R0 ;  /* 0x0000000000160310 */ /* 0x0008240000201800 */
[----:B0---4-:R-:W-:Y:S05]  /*e840*/  BRA `(.L_x_11549) ;  /* 0x00000000005c7947 */ /* 0x011fea0003800000 */
.L_x_11548:
[----:B------:R-:W-:Y:S01]  /*e850*/  MOV R14, 0x0 ;  /* 0x00000000000e7802 */ /* 0x000fe20000000f00 */
[----:B------:R-:W1:Y:S01]  /*e860*/  LDCU.64 UR4, c[0x4][0x178] ;  /* 0x01002f00ff0477ac */ /* 0x000e620008000a00 */
[----:B------:R-:W-:Y:S02]  /*e870*/  HFMA2 R8, -RZ, RZ, 0, 4.64916229248046875e-06 ;  /* 0x0000004eff087431 */ /* 0x000fe400000001ff */
[----:B------:R-:W-:Y:S01]  /*e880*/  IMAD.MOV.U32 R12, RZ, RZ, 0x1 ;  /* 0x00000001ff0c7424 */ /* 0x000fe200078e00ff */
[----:B------:R-:W3:Y:S01]  /*e890*/  LDCU.64 UR6, c[0x4][0x180] ;  /* 0x01003000ff0677ac */ /* 0x000ee20008000a00 */
[----:B------:R-:W4:Y:S01]  /*e8a0*/  LDC.64 R14, c[0x4][R14] ;  /* 0x010000000e0e7b82 */ /* 0x000f220000000a00 */
[----:B------:R-:W-:Y:S01]  /*e8b0*/  IMAD.MOV.U32 R13, RZ, RZ, RZ ;  /* 0x000000ffff0d7224 */ /* 0x000fe200078e00ff */
[----:B------:R-:W0:Y:S01]  /*e8c0*/  LDCU.64 UR8, c[0x4][0x58] ;  /* 0x01000b00ff0877ac */ /* 0x000e220008000a00 */
[----:B-1----:R-:W-:Y:S01]  /*e8d0*/  MOV R4, UR4 ;  /* 0x0000000400047c02 */ /* 0x002fe20008000f00 */
[----:B------:R-:W-:-:S02]  /*e8e0*/  IMAD.U32 R5, RZ, RZ, UR5 ;  /* 0x00000005ff057e24 */ /* 0x000fc4000f8e00ff */
[----:B---3--:R-:W-:Y:S01]  /*e8f0*/  IMAD.U32 R6, RZ, RZ, UR6 ;  /* 0x00000006ff067e24 */ /* 0x008fe2000f8e00ff */
[----:B------:R-:W-:Y:S01]  /*e900*/  MOV R7, UR7 ;  /* 0x0000000700077c02 */ /* 0x000fe20008000f00 */
[----:B0-----:R-:W-:Y:S02]  /*e910*/  IMAD.U32 R10, RZ, RZ, UR8 ;  /* 0x00000008ff0a7e24 */ /* 0x001fe4000f8e00ff */
[----:B------:R-:W-:-:S07]  /*e920*/  IMAD.U32 R11, RZ, RZ, UR9 ;  /* 0x00000009ff0b7e24 */ /* 0x000fce000f8e00ff */
[----:B------:R-:W-:-:S07]  /*e930*/  LEPC R20, `(.L_x_11570) ;  /* 0x000000001014794e */ /* 0x000fce0000000000 */
[----:B--2-45:R-:W-:Y:S05]  /*e940*/  CALL.ABS.NOINC R14 ;  /* 0x000000000e007343 */ /* 0x034fea0003c00000 */
.L_x_11570:
[----:B------:R-:W-:Y:S01]  /*e950*/  CS2R R22, SRZ ;  /* 0x0000000000167805 */ /* 0x000fe2000001ff00 */
[----:B------:R-:W-:Y:S06]  /*e960*/  BRA `(.L_x_11549) ;  /* 0x0000000000147947 */ /* 0x000fec0003800000 */
.L_x_11569:
[----:B0-----:R-:W3:Y:S02]  /*e970*/  LDG.E.64 R22, desc[UR36][R4.64] ;  /* 0x0000002404167981 */ /* 0x001ee4000c1e1b00 */
[----:B---3--:R-:W4:Y:S02]  /*e980*/  I2F.F64.U64 R22, R22 ;  /* 0x0000001600167312 */ /* 0x008f240000301800 */
[----:B----4-:R-:W-:Y:S05]  /*e990*/  BRA `(.L_x_11549) ;  /* 0x0000000000087947 */ /* 0x010fea0003800000 */
.L_x_11568:
[----:B------:R-:W0:Y:S02]  /*e9a0*/  LDG.E R4, desc[UR36][R4.64] ;  /* 0x0000002404047981 */ /* 0x000e24000c1e1900 */
[----:B0-----:R1:W3:Y:S02]  /*e9b0*/  I2F.F64.U32 R22, R4 ;  /* 0x0000000400167312 */ /* 0x0012e40000201800 */
.L_x_11549:
[----:B------:R-:W-:Y:S05]  /*e9c0*/  BSYNC.RECONVERGENT B7 ;  /* 0x0000000000077941 */ /* 0x000fea0003800200 */
.L_x_11543:
[----:B---3-5:R-:W3:Y:S01]  /*e9d0*/  DSETP.NEU.AND P0, PT, R22, RZ, PT ;  /* 0x000000ff1600722a */ /* 0x028ee20003f0d000 */
[----:B------:R-:W-:Y:S04]  /*e9e0*/  BSSY.RECONVERGENT B1, `(.L_x_11571) ;  /* 0x0000127000017945 */ /* 0x000fe80003800200 */
[----:B---3--:R-:W-:Y:S05]  /*e9f0*/  @!P0 BRA `(.L_x_11572) ;  /* 0x0000000c00c48947 */ /* 0x008fea0003800000 */
[----:B0-2-4-:R-:W-:Y:S01]  /*ea00*/  LOP3.LUT R5, R17, 0x7fffffff, RZ, 0xc0, !PT ;  /* 0x7fffffff11057812 */ /* 0x015fe200078ec0ff */
[----:B------:R-:W-:Y:S01]  /*ea10*/  BSSY.RECONVERGENT B0, `(.L_x_11573) ;  /* 0x0000056000007945 */ /* 0x000fe20003800200 */
[----:B------:R-:W-:Y:S01]  /*ea20*/  LOP3.LUT R7, R23, 0x7fffffff, RZ, 0xc0, !PT ;  /* 0x7fffffff17077812 */ /* 0x000fe200078ec0ff */
[----:B------:R-:W-:Y:S01]  /*ea30*/  IMAD.MOV.U32 R6, RZ, RZ, R22 ;  /* 0x000000ffff067224 */ /* 0x000fe200078e0016 */
[----:B-1----:R-:W-:Y:S02]  /*ea40*/  MOV R4, R16 ;  /* 0x0000001000047202 */ /* 0x002fe40000000f00 */
[----:B------:R-:W-:-:S04]  /*ea50*/  VIMNMX.U32 R0, PT, PT, R5, R7, !PT ;  /* 0x0000000705007248 */ /* 0x000fc80007fe0000 */
[----:B------:R-:W-:-:S13]  /*ea60*/  ISETP.GT.U32.AND P0, PT, R0, 0x7fefffff, PT ;  /* 0x7fefffff0000780c */ /* 0x000fda0003f04070 */
[----:B------:R-:W-:Y:S05]  /*ea70*/  @P0 BRA `(.L_x_11574) ;  /* 0x0000000000f40947 */ /* 0x000fea0003800000 */
[----:B------:R-:W0:Y:S01]  /*ea80*/  DSETP.NEU.AND P0, PT, R6, RZ, PT ;  /* 0x000000ff0600722a */ /* 0x000e220003f0d000 */
[----:B------:R-:W-:Y:S01]  /*ea90*/  IMAD.MOV.U32 R8, RZ, RZ, 0x0 ;  /* 0x00000000ff087424 */ /* 0x000fe200078e00ff */
[----:B------:R-:W-:Y:S01]  /*eaa0*/  MOV R9, 0xfff80000 ;  /* 0xfff8000000097802 */ /* 0x000fe20000000f00 */
        /* <DEDUP_REMOVED lines=11> */
[----:B0-----:R-:W-:-:S05]  /*eb60*/  @!P1 LEA.HI R10, R7, R3, RZ, 0xc ;  /* 0x00000003070a9211 */ /* 0x001fca00078f60ff */
[----:B------:R-:W-:-:S15]  /*eb70*/  @!P1 VIADD R3, R10, 0xffffffca ;  /* 0xffffffca0a039836 */ /* 0x000fde0000000000 */
[----:B------:R-:W-:-:S15]  /*eb80*/  NOP ;  /* 0x0000000000007918 */ /* 0x000fde0000000000 */
[----:B------:R-:W-:-:S15]  /*eb90*/  NOP ;  /* 0x0000000000007918 */ /* 0x000fde0000000000 */
[----:B------:R-:W-:-:S12]  /*eba0*/  NOP ;  /* 0x0000000000007918 */ /* 0x000fd80000000000 */
[----:B------:R-:W0:Y:S02]  /*ebb0*/  @!P0 DMUL R4, R4, 1.80143985094819840000e+16 ;  /* 0x4350000004048828 */ /* 0x000e240000000000 */
[C---:B0-----:R-:W-:Y:S02]  /*ebc0*/  @!P0 LEA.HI R9, R5.reuse, R0, RZ, 0xc ;  /* 0x0000000005098211 */ /* 0x041fe400078f60ff */
[----:B------:R-:W-:Y:S02]  /*ebd0*/  LOP3.LUT R8, R5, 0xfffff, RZ, 0xc0, !PT ;  /* 0x000fffff05087812 */ /* 0x000fe400078ec0ff */
[----:B------:R-:W-:Y:S01]  /*ebe0*/  @!P0 IADD3 R0, PT, PT, R9, -0x36, RZ ;  /* 0xffffffca09008810 */ /* 0x000fe20007ffe0ff */
[----:B------:R-:W-:Y:S01]  /*ebf0*/  IMAD.MOV.U32 R9, RZ, RZ, R4 ;  /* 0x000000ffff097224 */ /* 0x000fe200078e0004 */
[----:B------:R-:W-:Y:S02]  /*ec00*/  LOP3.LUT R5, R7, 0xfffff, RZ, 0xc0, !PT ;  /* 0x000fffff07057812 */ /* 0x000fe400078ec0ff */
[----:B------:R-:W-:-:S02]  /*ec10*/  LOP3.LUT R8, R8, 0x100000, RZ, 0xfc, !PT ;  /* 0x0010000008087812 */ /* 0x000fc400078efcff */
[----:B------:R-:W-:Y:S02]  /*ec20*/  LOP3.LUT R11, R5, 0x100000, RZ, 0xfc, !PT ;  /* 0x00100000050b7812 */ /* 0x000fe400078efcff */
[----:B------:R-:W-:-:S07]  /*ec30*/  IADD3 R0, PT, PT, -R3, R0, RZ ;  /* 0x0000000003007210 */ /* 0x000fce0007ffe1ff */
.L_x_11577:
[----:B------:R-:W-:Y:S02]  /*ec40*/  IADD3 R4, P0, PT, -R6, R9, RZ ;  /* 0x0000000906047210 */ /* 0x000fe40007f1e1ff */
[C---:B------:R-:W-:Y:S01]  /*ec50*/  ISETP.GT.AND P1, PT, R0.reuse, RZ, PT ;  /* 0x000000ff0000720c */ /* 0x040fe20003f24270 */
[----:B------:R-:W-:Y:S02]  /*ec60*/  VIADD R0, R0, 0xffffffff ;  /* 0xffffffff00007836 */ /* 0x000fe40000000000 */
[----:B------:R-:W-:-:S05]  /*ec70*/  IMAD.X R5, R8, 0x1, ~R11, P0 ;  /* 0x0000000108057824 */ /* 0x000fca00000e0e0b */
[----:B------:R-:W-:-:S04]  /*ec80*/  ISETP.GE.AND P0, PT, R5, RZ, PT ;  /* 0x000000ff0500720c */ /* 0x000fc80003f06270 */
[----:B------:R-:W-:Y:S02]  /*ec90*/  SEL R4, R9, R4, !P0 ;  /* 0x0000000409047207 */ /* 0x000fe40004000000 */
[----:B------:R-:W-:Y:S02]  /*eca0*/  SEL R13, R8, R5, !P0 ;  /* 0x00000005080d7207 */ /* 0x000fe40004000000 */
[C---:B------:R-:W-:Y:S02]  /*ecb0*/  SHF.L.U32 R9, R4.reuse, 0x1, RZ ;  /* 0x0000000104097819 */ /* 0x040fe400000006ff */
[----:B------:R-:W-:Y:S01]  /*ecc0*/  SHF.L.U64.HI R8, R4, 0x1, R13 ;  /* 0x0000000104087819 */ /* 0x000fe2000001020d */
[----:B------:R-:W-:Y:S06]  /*ecd0*/  @P1 BRA `(.L_x_11577) ;  /* 0xfffffffc00d81947 */ /* 0x000fec000383ffff */
[----:B------:R-:W-:Y:S05]  /*ece0*/  BSYNC.RECONVERGENT B2 ;  /* 0x0000000000027941 */ /* 0x000fea0003800200 */
.L_x_11576:
        /* <DEDUP_REMOVED lines=9> */
[CC--:B------:R-:W-:Y:S01]  /*ed80*/  SHF.L.U32 R6, R4.reuse, R7.reuse, RZ ;  /* 0x0000000704067219 */ /* 0x0c0fe200000006ff */
[----:B------:R-:W-:Y:S01]  /*ed90*/  IMAD.IADD R3, R3, 0x1, -R7 ;  /* 0x0000000103037824 */ /* 0x000fe200078e0a07 */
[----:B------:R-:W-:-:S04]  /*eda0*/  SHF.L.U64.HI R4, R4, R7, R5 ;  /* 0x0000000704047219 */ /* 0x000fc80000010205 */
[----:B------:R-:W-:-:S13]  /*edb0*/  ISETP.GE.AND P0, PT, R3, 0x1, PT ;  /* 0x000000010300780c */ /* 0x000fda0003f06270 */
[C---:B------:R-:W-:Y:S01]  /*edc0*/  @P0 VIADD R0, R3.reuse, 0xffffffff ;  /* 0xffffffff03000836 */ /* 0x040fe20000000000 */
[----:B------:R-:W-:Y:S02]  /*edd0*/  @P0 IADD3 R8, P1, PT, RZ, R6, RZ ;  /* 0x00000006ff080210 */ /* 0x000fe40007f3e0ff */
[----:B------:R-:W-:Y:S02]  /*ede0*/  @!P0 IADD3 R3, PT, PT, -R3, 0x1, RZ ;  /* 0x0000000103038810 */ /* 0x000fe40007ffe1ff */
[----:B------:R-:W-:Y:S02]  /*edf0*/  @P0 LEA.X R9, R0, R4, 0x14, P1 ;  /* 0x0000000400090211 */ /* 0x000fe400008ea4ff */
[-CC-:B------:R-:W-:Y:S02]  /*ee00*/  @!P0 SHF.R.U64 R8, R6, R3.reuse, R4.reuse ;  /* 0x0000000306088219 */ /* 0x180fe40000001204 */
[----:B------:R-:W-:-:S07]  /*ee10*/  @!P0 SHF.R.U32.HI R9, RZ, R3, R4 ;  /* 0x00000003ff098219 */ /* 0x000fce0000011604 */
.L_x_11579:
[----:B------:R-:W-:Y:S05]  /*ee20*/  BSYNC.RECONVERGENT B2 ;  /* 0x0000000000027941 */ /* 0x000fea0003800200 */
.L_x_11578:
[----:B------:R-:W-:Y:S01]  /*ee30*/  LOP3.LUT R9, R9, 0x80000000, R17, 0xb8, !PT ;  /* 0x8000000009097812 */ /* 0x000fe200078eb811 */
[----:B------:R-:W-:Y:S06]  /*ee40*/  BRA `(.L_x_11575) ;  /* 0x0000000000487947 */ /* 0x000fec0003800000 */
.L_x_11574:
        /* <DEDUP_REMOVED lines=18> */
.L_x_11575:
[----:B------:R-:W-:Y:S05]  /*ef70*/  BSYNC.RECONVERGENT B0 ;  /* 0x0000000000007941 */ /* 0x000fea0003800200 */
.L_x_11573:
        /* <DEDUP_REMOVED lines=69> */
[----:B------:R-:W-:Y:S01]  /*f3d0*/  MOV R4, R24 ;  /* 0x0000001800047202 */ /* 0x000fe20000000f00 */
[----:B------:R-:W-:-:S07]  /*f3e0*/  IMAD.MOV.U32 R5, RZ, RZ, R25 ;  /* 0x000000ffff057224 */ /* 0x000fce00078e0019 */
.L_x_11581:
[----:B------:R-:W-:Y:S05]  /*f3f0*/  BSYNC.RECONVERGENT B2 ;  /* 0x0000000000027941 */ /* 0x000fea0003800200 */
.L_x_11580:
        /* <DEDUP_REMOVED lines=51> */
[----:B------:R-:W-:Y:S01]  /*f730*/  MOV R4, R16 ;  /* 0x0000001000047202 */ /* 0x000fe20000000f00 */
[----:B------:R-:W-:Y:S01]  /*f740*/  IMAD.MOV.U32 R5, RZ, RZ, R17 ;  /* 0x000000ffff057224 */ /* 0x000fe200078e0011 */
[----:B------:R-:W-:Y:S01]  /*f750*/  MOV R7, R23 ;  /* 0x0000001700077202 */ /* 0x000fe20000000f00 */
[----:B------:R-:W-:Y:S01]  /*f760*/  IMAD.MOV.U32 R6, RZ, RZ, R22 ;  /* 0x000000ffff067224 */ /* 0x000fe200078e0016 */
[----:B------:R-:W-:-:S07]  /*f770*/  MOV R0, 0xf790 ;  /* 0x0000f79000007802 */ /* 0x000fce0000000f00 */
[----:B0-----:R-:W-:Y:S05]  /*f780*/  CALL.REL.NOINC `($__internal_0_$__cuda_sm20_div_rn_f64_full) ;  /* 0x0000007000987944 */ /* 0x001fea0003c00000 */
[----:B------:R-:W-:-:S07]  /*f790*/  IMAD.MOV.U32 R5, RZ, RZ, R25 ;  /* 0x000000ffff057224 */ /* 0x000fce00078e0019 */
.L_x_11584:
[----:B------:R-:W-:Y:S05]  /*f7a0*/  BSYNC.RECONVERGENT B2 ;  /* 0x0000000000027941 */ /* 0x000fea0003800200 */
.L_x_11583:
[----:B------:R-:W-:Y:S01]  /*f7b0*/  LOP3.LUT R5, RZ, 0x80000000, R5, 0xb8, !PT ;  /* 0x80000000ff057812 */ /* 0x000fe200078eb805 */
[----:B------:R-:W-:Y:S01]  /*f7c0*/  IMAD.MOV.U32 R4, RZ, RZ, RZ ;  /* 0x000000ffff047224 */ /* 0x000fe200078e00ff */
[----:B------:R-:W-:Y:S06]  /*f7d0*/  BRA `(.L_x_11585) ;  /* 0x00000004001c7947 */ /* 0x000fec0003800000 */
.L_x_11582:
        /* <DEDUP_REMOVED lines=19> */
.L_x_11572:
[----:B0---4-:R-:W0:Y:S01]  /*f910*/  MUFU.RCP64H R5, R23 ;  /* 0x0000001700057308 */ /* 0x011e220000001800 */
[----:B-1----:R-:W-:Y:S01]  /*f920*/  MOV R4, 0x1 ;  /* 0x0000000100047802 */ /* 0x002fe20000000f00 */
[----:B------:R-:W-:Y:S01]  /*f930*/  BSSY.RECONVERGENT B2, `(.L_x_11585) ;  /* 0x0000031000027945 */ /* 0x000fe20003800200 */
[----:B--2---:R-:W-:-:S04]  /*f940*/  FSETP.GEU.AND P1, PT, |R17|, 6.5827683646048100446e-37, PT ;  /* 0x036000001100780b */ /* 0x004fc80003f2e200 */
        /* <DEDUP_REMOVED lines=45> */
[----:B------:R-:W-:Y:S01]  /*fc20*/  IMAD.MOV.U32 R4, RZ, RZ, R24 ;  /* 0x000000ffff047224 */ /* 0x000fe200078e0018 */
[----:B------:R-:W-:-:S07]  /*fc30*/  MOV R5, R25 ;  /* 0x0000001900057202 */ /* 0x000fce0000000f00 */
.L_x_11586:
[----:B------:R-:W-:Y:S05]  /*fc40*/  BSYNC.RECONVERGENT B2 ;  /* 0x0000000000027941 */ /* 0x000fea0003800200 */
.L_x_11585:
[----:B------:R-:W-:Y:S05]  /*fc50*/  BSYNC.RECONVERGENT B1 ;  /* 0x0000000000017941 */ /* 0x000fea0003800200 */
.L_x_11571:
        /* <DEDUP_REMOVED lines=17> */
.L_x_11590:
[----:B------:R-:W1:Y:S02]  /*fd70*/  F2I.S64.F64.TRUNC R4, R4 ;  /* 0x0000000400047311 */ /* 0x000e64000030d900 */
[----:B-1----:R-:W-:-:S05]  /*fd80*/  IMAD.MOV.U32 R3, RZ, RZ, R4 ;  /* 0x000000ffff037224 */ /* 0x002fca00078e0004 */
[----:B------:R1:W-:Y:S01]  /*fd90*/  STG.E.U8 desc[UR36][R18.64], R3 ;  /* 0x0000000312007986 */ /* 0x0003e2000c101124 */
[----:B------:R-:W-:Y:S05]  /*fda0*/  BRA `(.L_x_11592) ;  /* 0x0000001000807947 */ /* 0x000fea0003800000 */
.L_x_11589:
        /* <DEDUP_REMOVED lines=9> */
.L_x_11594:
[----:B------:R-:W1:Y:S02]  /*fe40*/  F2I.F64.TRUNC R5, R4 ;  /* 0x0000000400057311 */ /* 0x000e64000030d100 */
[----:B-1----:R1:W-:Y:S01]  /*fe50*/  STG.E desc[UR36][R18.64], R5 ;  /* 0x0000000512007986 */ /* 0x0023e2000c101924 */
[----:B------:R-:W-:Y:S05]  /*fe60*/  BRA `(.L_x_11592) ;  /* 0x0000001000507947 */ /* 0x000fea0003800000 */
.L_x_11593:
[----:B------:R-:W1:Y:S02]  /*fe70*/  F2I.F64.TRUNC R5, R4 ;  /* 0x0000000400057311 */ /* 0x000e64000030d100 */
[----:B-1----:R1:W-:Y:S01]  /*fe80*/  STG.E.U16 desc[UR36][R18.64], R5 ;  /* 0x0000000512007986 */ /* 0x0023e2000c101524 */
[----:B------:R-:W-:Y:S05]  /*fe90*/  BRA `(.L_x_11592) ;  /* 0x0000001000447947 */ /* 0x000fea0003800000 */
.L_x_11588:
        /* <DEDUP_REMOVED lines=17> */
.L_x_11596:
        /* <DEDUP_REMOVED lines=12> */
.L_x_11595:
        /* <DEDUP_REMOVED lines=14> */
[----:B------:R-:W-:Y:S01]  /*10150*/  MOV R7, RZ ;  /* 0x000000ff00077202 */ /* 0x000fe20000000f00 */
[----:B-1----:R-:W-:-:S05]  /*10160*/  @!P0 FMUL R6, R6, 1.175494350822287508e-38 ;  /* 0x0080000006068820 */ /* 0x002fca0000400000 */
[----:B------:R1:W-:Y:S01]  /*10170*/  STG.E.64 desc[UR36][R18.64], R6 ;  /* 0x0000000612007986 */ /* 0x0003e2000c101b24 */
[----:B------:R-:W-:Y:S05]  /*10180*/  BRA `(.L_x_11592) ;  /* 0x0000000c00887947 */ /* 0x000fea0003800000 */
.L_x_11598:
        /* <DEDUP_REMOVED lines=13> */
.L_x_11597:
[----:B------:R1:W-:Y:S01]  /*10260*/  STG.E.64 desc[UR36][R18.64], R4 ;  /* 0x0000000412007986 */ /* 0x0003e2000c101b24 */
[----:B------:R-:W-:Y:S05]  /*10270*/  BRA `(.L_x_11592) ;  /* 0x0000000c004c7947 */ /* 0x000fea0003800000 */
.L_x_11587:
        /* <DEDUP_REMOVED lines=13> */
.L_x_11602:
        /* <DEDUP_REMOVED lines=25> */
.L_x_11605:
[----:B------:R-:W-:-:S04]  /*104e0*/  SHF.R.U32.HI R3, RZ, 0x18, R7 ;  /* 0x00000018ff037819 */ /* 0x000fc80000011607 */
[----:B------:R-:W-:-:S04]  /*104f0*/  LOP3.LUT R0, R0, 0x80, R3, 0xf8, !PT ;  /* 0x0000008000007812 */ /* 0x000fc800078ef803 */
[----:B------:R-:W-:-:S07]  /*10500*/  PRMT R9, R0, 0x7610, R9 ;  /* 0x0000761000097816 */ /* 0x000fce0000000009 */
.L_x_11604:
[----:B------:R-:W-:Y:S05]  /*10510*/  BSYNC.RECONVERGENT B0 ;  /* 0x0000000000007941 */ /* 0x000fea0003800200 */
.L_x_11603:
[----:B------:R1:W-:Y:S01]  /*10520*/  STG.E.U8 desc[UR36][R18.64], R9 ;  /* 0x0000000912007986 */ /* 0x0003e2000c101124 */
[----:B------:R-:W-:Y:S05]  /*10530*/  BRA `(.L_x_11592) ;  /* 0x00000008009c7947 */ /* 0x000fea0003800000 */
.L_x_11601:
        /* <DEDUP_REMOVED lines=25> */
.L_x_11608:
[----:B------:R-:W-:-:S04]  /*106d0*/  SHF.R.U32.HI R3, RZ, 0x18, R7 ;  /* 0x00000018ff037819 */ /* 0x000fc80000011607 */
[----:B------:R-:W-:-:S04]  /*106e0*/  LOP3.LUT R0, R0, 0x80, R3, 0xf8, !PT ;  /* 0x0000008000007812 */ /* 0x000fc800078ef803 */
[----:B------:R-:W-:-:S07]  /*106f0*/  PRMT R9, R0, 0x7610, R9 ;  /* 0x0000761000097816 */ /* 0x000fce0000000009 */
.L_x_11607:
[----:B------:R-:W-:Y:S05]  /*10700*/  BSYNC.RECONVERGENT B0 ;  /* 0x0000000000007941 */ /* 0x000fea0003800200 */
.L_x_11606:
[----:B------:R1:W-:Y:S01]  /*10710*/  STG.E.U8 desc[UR36][R18.64], R9 ;  /* 0x0000000912007986 */ /* 0x0003e2000c101124 */
[----:B------:R-:W-:Y:S05]  /*10720*/  BRA `(.L_x_11592) ;  /* 0x0000000800207947 */ /* 0x000fea0003800000 */
.L_x_11600:
        /* <DEDUP_REMOVED lines=30> */
.L_x_11610:
[----:B------:R-:W1:Y:S02]  /*10910*/  F2I.U64.F64.TRUNC R4, R4 ;  /* 0x0000000400047311 */ /* 0x000e64000030d800 */
[----:B-1----:R1:W-:Y:S01]  /*10920*/  STG.E.64 desc[UR36][R18.64], R4 ;  /* 0x0000000412007986 */ /* 0x0023e2000c101b24 */
[----:B------:R-:W-:Y:S05]  /*10930*/  BRA `(.L_x_11592) ;  /* 0x00000004009c7947 */ /* 0x000fea0003800000 */
.L_x_11609:
[----:B------:R-:W1:Y:S02]  /*10940*/  F2I.U32.F64.TRUNC R5, R4 ;  /* 0x0000000400057311 */ /* 0x000e64000030d000 */
[----:B-1----:R1:W-:Y:S01]  /*10950*/  STG.E desc[UR36][R18.64], R5 ;  /* 0x0000000512007986 */ /* 0x0023e2000c101924 */
[----:B------:R-:W-:Y:S05]  /*10960*/  BRA `(.L_x_11592) ;  /* 0x0000000400907947 */ /* 0x000fea0003800000 */
.L_x_11599:
        /* <DEDUP_REMOVED lines=10> */
.L_x_11612:
[----:B------:R-:W-:-:S05]  /*10a10*/  CS2R R6, SRZ ;  /* 0x0000000000067805 */ /* 0x000fca000001ff00 */
[----:B------:R1:W-:Y:S01]  /*10a20*/  STG.E.128 desc[UR36][R18.64], R4 ;  /* 0x0000000412007986 */ /* 0x0003e2000c101d24 */
[----:B------:R-:W-:Y:S05]  /*10a30*/  BRA `(.L_x_11592) ;  /* 0x00000004005c7947 */ /* 0x000fea0003800000 */
.L_x_11611:
[----:B------:R-:W-:-:S09]  /*10a40*/  UISETP.NE.AND UP0, UPT, UR4, 0xf, UPT ;  /* 0x0000000f0400788c */ /* 0x000fd2000bf05270 */
[----:B------:R-:W-:Y:S05]  /*10a50*/  BRA.U !UP0, `(.L_x_11613) ;  /* 0x0000000508287547 */ /* 0x000fea000b800000 */
[----:B------:R-:W-:-:S09]  /*10a60*/  UISETP.NE.AND UP0, UPT, UR4, 0x17, UPT ;  /* 0x000000170400788c */ /* 0x000fd2000bf05270 */
[----:B------:R-:W-:Y:S05]  /*10a70*/  BRA.U !UP0, `(.L_x_11614) ;  /* 0x0000000108b07547 */ /* 0x000fea000b800000 */
[----:B------:R-:W-:-:S09]  /*10a80*/  UISETP.NE.AND UP0, UPT, UR4, 0x18, UPT ;  /* 0x000000180400788c */ /* 0x000fd2000bf05270 */
[----:B------:R-:W-:Y:S05]  /*10a90*/  BRA.U !UP0, `(.L_x_11615) ;  /* 0x0000000108447547 */ /* 0x000fea000b800000 */
.L_x_11591:
        /* <DEDUP_REMOVED lines=16> */
.L_x_11616:
[----:B------:R-:W-:Y:S05]  /*10ba0*/  BRA `(.L_x_11592) ;  /* 0x0000000400007947 */ /* 0x000fea0003800000 */
.L_x_11615:
        /* <DEDUP_REMOVED lines=21> */
.L_x_11618:
[----:B------:R-:W-:Y:S05]  /*10d00*/  BSYNC.RECONVERGENT B0 ;  /* 0x0000000000007941 */ /* 0x000fea0003800200 */
.L_x_11617:
[----:B------:R-:W-:-:S05]  /*10d10*/  LOP3.LUT R3, R0, 0x80, R3, 0xf8, !PT ;  /* 0x0000008000037812 */ /* 0x000fca00078ef803 */
[----:B------:R2:W-:Y:S01]  /*10d20*/  STG.E.U8 desc[UR36][R18.64], R3 ;  /* 0x0000000312007986 */ /* 0x0005e2000c101124 */
[----:B------:R-:W-:Y:S05]  /*10d30*/  BRA `(.L_x_11592) ;  /* 0x00000000009c7947 */ /* 0x000fea0003800000 */
.L_x_11614:
        /* <DEDUP_REMOVED lines=20> */
.L_x_11620:
[----:B------:R-:W-:Y:S01]  /*10e80*/  IMAD.MOV.U32 R0, RZ, RZ, 0x7f ;  /* 0x0000007fff007424 */ /* 0x000fe200078e00ff */
[----:B------:R-:W-:-:S04]  /*10e90*/  ISETP.GT.U32.AND P0, PT, R3, 0x7f800000, PT ;  /* 0x7f8000000300780c */ /* 0x000fc80003f04070 */
[----:B------:R-:W-:-:S09]  /*10ea0*/  SEL R0, R0, 0x7c, P0 ;  /* 0x0000007c00007807 */ /* 0x000fd20000000000 */
.L_x_11621:
[----:B------:R-:W-:Y:S05]  /*10eb0*/  BSYNC.RECONVERGENT B0 ;  /* 0x0000000000007941 */ /* 0x000fea0003800200 */
.L_x_11619:
[----:B------:R-:W-:-:S04]  /*10ec0*/  SHF.R.U32.HI R3, RZ, 0x18, R7 ;  /* 0x00000018ff037819 */ /* 0x000fc80000011607 */
[----:B------:R-:W-:-:S05]  /*10ed0*/  LOP3.LUT R3, R0, 0x80, R3, 0xf8, !PT ;  /* 0x0000008000037812 */ /* 0x000fca00078ef803 */
[----:B------:R3:W-:Y:S01]  /*10ee0*/  STG.E.U8 desc[UR36][R18.64], R3 ;  /* 0x0000000312007986 */ /* 0x0007e2000c101124 */
[----:B------:R-:W-:Y:S05]  /*10ef0*/  BRA `(.L_x_11592) ;  /* 0x00000000002c7947 */ /* 0x000fea0003800000 */
.L_x_11613:
        /* <DEDUP_REMOVED lines=11> */
.L_x_11592:
[----:B------:R-:W-:-:S07]  /*10fb0*/  IADD3 R2, PT, PT, R2, 0x80, RZ ;  /* 0x0000008002027810 */ /* 0x000fce0007ffe0ff */
.L_x_11513:
[----:B------:R-:W-:Y:S05]  /*10fc0*/  BSYNC.RECONVERGENT B6 ;  /* 0x0000000000067941 */ /* 0x000fea0003800200 */
.L_x_11512:
[----:B------:R-:W5:Y:S02]  /*10fd0*/  LDCU UR4, c[0x0][0x380] ;  /* 0x00007000ff0477ac */ /* 0x000f640008000800 */
[----:B-----5:R-:W-:-:S13]  /*10fe0*/  ISETP.GE.AND P0, PT, R2, UR4, PT ;  /* 0x0000000402007c0c */ /* 0x020fda000bf06270 */
[----:B------:R-:W-:Y:S05]  /*10ff0*/  @P0 EXIT ;  /* 0x000000000000094d */ /* 0x000fea0003800000 */
[----:B------:R-:W5:Y:S01]  /*11000*/  LDCU UR4, c[0x0][0x388] ;  /* 0x00007100ff0477ac */ /* 0x000f620008000800 */
[----:B0-----:R-:W-:Y:S01]  /*11010*/  IMAD.MOV.U32 R22, RZ, RZ, RZ ;  /* 0x000000ffff167224 */ /* 0x001fe200078e00ff */
[----:B------:R-:W-:Y:S01]  /*11020*/  MOV R16, RZ ;  /* 0x000000ff00107202 */ /* 0x000fe20000000f00 */
[----:B-1----:R-:W-:Y:S01]  /*11030*/  IMAD.MOV.U32 R0, RZ, RZ, RZ ;  /* 0x000000ffff007224 */ /* 0x002fe200078e00ff */
[----:B-----5:R-:W-:-:S09]  /*11040*/  UISETP.NE.AND UP0, UPT, UR4, URZ, UPT ;  /* 0x000000ff0400728c */ /* 0x020fd2000bf05270 */
[----:B------:R-:W-:Y:S05]  /*11050*/  BRA.U !UP0, `(.L_x_11622) ;  /* 0x0000001508747547 */ /* 0x000fea000b800000 */
[----:B------:R-:W2:Y:S01]  /*11060*/  LDCU.64 UR4, c[0x0][0x390] ;  /* 0x00007200ff0477ac */ /* 0x000ea20008000a00 */
[----:B----4-:R-:W-:Y:S02]  /*11070*/  IMAD.MOV.U32 R4, RZ, RZ, RZ ;  /* 0x000000ffff047224 */ /* 0x010fe400078e00ff */
[----:B------:R-:W-:Y:S01]  /*11080*/  IMAD.MOV.U32 R5, RZ, RZ, R2 ;  /* 0x000000ffff057224 */ /* 0x000fe200078e0002 */
[----:B------:R-:W0:Y:S01]  /*11090*/  LDCU UR6, c[0x0][0x38c] ;  /* 0x00007180ff0677ac */ /* 0x000e220008000800 */
[----:B------:R-:W1:Y:S01]  /*110a0*/  LDCU.64 UR8, c[0x0][0x4b8] ;  /* 0x00009700ff0877ac */ /* 0x000e620008000a00 */
[----:B------:R-:W-:Y:S01]  /*110b0*/  UISETP.NE.AND UP0, UPT, UR41, URZ, UPT ;  /* 0x000000ff2900728c */ /* 0x000fe2000bf05270 */
[----:B--23--:R-:W-:Y:S01]  /*110c0*/  IMAD.HI.U32 R3, R2, UR4, R4 ;  /* 0x0000000402037c27 */ /* 0x00cfe2000f8e0004 */
        /* <DEDUP_REMOVED lines=342> */
.L_x_11622:
[----:B------:R-:W0:Y:S01]  /*12630*/  LDCU.64 UR6, c[0x0][0x5e8] ;  /* 0x0000bd00ff0677ac */ /* 0x000e220008000a00 */
[----:B------:R-:W-:Y:S01]  /*12640*/  BSSY.RECONVERGENT B6, `(.L_x_11623) ;  /* 0x00000ef000067945 */ /* 0x000fe20003800200 */
[----:B------:R-:W1:Y:S01]  /*12650*/  LDCU.64 UR8, c[0x0][0x5f0] ;  /* 0x0000be00ff0877ac */ /* 0x000e620008000a00 */
[----:B------:R-:W-:-:S04]  /*12660*/  UPRMT UR4, UR39, 0x9910, URZ ;  /* 0x0000991027047896 */ /* 0x000fc800080000ff */
[----:B------:R-:W-:Y:S01]  /*12670*/  UISETP.GT.AND UP0, UPT, UR4, 0x9, UPT ;  /* 0x000000090400788c */ /* 0x000fe2000bf04270 */
[----:B0-----:R-:W-:Y:S02]  /*12680*/  IADD3 R16, P0, PT, R16, UR6, RZ ;  /* 0x0000000610107c10 */ /* 0x001fe4000ff1e0ff */
[----:B-1----:R-:W-:-:S03]  /*12690*/  IADD3 R2, P1, PT, R0, UR8, RZ ;  /* 0x0000000800027c10 */ /* 0x002fc6000ff3e0ff */
[----:B------:R-:W-:Y:S02]  /*126a0*/  IMAD.X R17, RZ, RZ, UR7, P0 ;  /* 0x00000007ff117e24 */ /* 0x000fe400080e06ff */
[----:B--234-:R-:W-:Y:S01]  /*126b0*/  IMAD.X R3, RZ, RZ, UR9, P1 ;  /* 0x00000009ff037e24 */ /* 0x01cfe200088e06ff */
        /* <DEDUP_REMOVED lines=10> */
[----:B--2---:R0:W1:Y:S02]  /*12760*/  I2F.F64.S16 R18, R2 ;  /* 0x0000000200127312 */ /* 0x0040640000101c00 */
[----:B01----:R-:W-:Y:S05]  /*12770*/  BRA `(.L_x_11629) ;  /* 0x0000000c006c7947 */ /* 0x003fea0003800000 */
.L_x_11627:
[----:B------:R-:W2:Y:S02]  /*12780*/  LDG.E.U8 R2, desc[UR36][R2.64] ;  /* 0x0000002402027981 */ /* 0x000ea4000c1e1100 */
[----:B--2---:R0:W1:Y:S02]  /*12790*/  I2F.F64.U16 R18, R2 ;  /* 0x0000000200127312 */ /* 0x0040640000101800 */
[----:B01----:R-:W-:Y:S05]  /*127a0*/  BRA `(.L_x_11629) ;  /* 0x0000000c00607947 */ /* 0x003fea0003800000 */
.L_x_11626:
        /* <DEDUP_REMOVED lines=9> */
.L_x_11631:
[----:B------:R-:W2:Y:S02]  /*12840*/  LDG.E R2, desc[UR36][R2.64] ;  /* 0x0000002402027981 */ /* 0x000ea4000c1e1900 */
[----:B--2---:R0:W1:Y:S02]  /*12850*/  I2F.F64 R18, R2 ;  /* 0x0000000200127312 */ /* 0x0040640000201c00 */
[----:B01----:R-:W-:Y:S05]  /*12860*/  BRA `(.L_x_11629) ;  /* 0x0000000c00307947 */ /* 0x003fea0003800000 */
.L_x_11630:
[----:B------:R-:W2:Y:S02]  /*12870*/  LDG.E.U16 R2, desc[UR36][R2.64] ;  /* 0x0000002402027981 */ /* 0x000ea4000c1e1500 */
[----:B--2---:R0:W1:Y:S02]  /*12880*/  I2F.F64.S16 R18, R2 ;  /* 0x0000000200127312 */ /* 0x0040640000101c00 */
[----:B01----:R-:W-:Y:S05]  /*12890*/  BRA `(.L_x_11629) ;  /* 0x0000000c00247947 */ /* 0x003fea0003800000 */
.L_x_11625:
        /* <DEDUP_REMOVED lines=10> */
.L_x_11633:
[----:B------:R-:W2:Y:S02]  /*12940*/  LDG.E.U16 R0, desc[UR36][R2.64] ;  /* 0x0000002402007981 */ /* 0x000ea4000c1e1500 */
[----:B--2---:R-:W-:-:S05]  /*12950*/  HADD2.F32 R0, -RZ, R0.H0_H0 ;  /* 0x20000000ff007230 */ /* 0x004fca0000004100 */
[----:B------:R-:W-:-:S04]  /*12960*/  FMUL.FTZ R0, R0, 1 ;  /* 0x3f80000000007820 */ /* 0x000fc80000410000 */
[----:B------:R1:W2:Y:S02]  /*12970*/  F2F.F64.F32 R18, R0 ;  /* 0x0000000000127310 */ /* 0x0002a40000201800 */
[----:B-12---:R-:W-:Y:S05]  /*12980*/  BRA `(.L_x_11629) ;  /* 0x0000000800e87947 */ /* 0x006fea0003800000 */
.L_x_11632:
        /* <DEDUP_REMOVED lines=10> */
.L_x_11635:
[----:B------:R-:W2:Y:S02]  /*12a30*/  LDG.E.U16 R2, desc[UR36][R2.64] ;  /* 0x0000002402027981 */ /* 0x000ea4000c1e1500 */
[----:B--2---:R-:W-:-:S05]  /*12a40*/  HADD2.F32 R0, -RZ, R2.H0_H0 ;  /* 0x20000002ff007230 */ /* 0x004fca0000004100 */
[----:B------:R-:W-:-:S04]  /*12a50*/  FMUL.FTZ R0, R0, 1 ;  /* 0x3f80000000007820 */ /* 0x000fc80000410000 */
[----:B------:R0:W1:Y:S02]  /*12a60*/  F2F.F64.F32 R18, R0 ;  /* 0x0000000000127310 */ /* 0x0000640000201800 */
[----:B01----:R-:W-:Y:S05]  /*12a70*/  BRA `(.L_x_11629) ;  /* 0x0000000800ac7947 */ /* 0x003fea0003800000 */
.L_x_11634:
[----:B------:R0:W5:Y:S01]  /*12a80*/  LDG.E.64 R18, desc[UR36][R2.64] ;  /* 0x0000002402127981 */ /* 0x000162000c1e1b00 */
[----:B------:R-:W-:Y:S05]  /*12a90*/  BRA `(.L_x_11629) ;  /* 0x0000000800a47947 */ /* 0x000fea0003800000 */
.L_x_11624:
        /* <DEDUP_REMOVED lines=9> */
[----:B------:R-:W-:Y:S01]  /*12b30*/  HFMA2 R18, -RZ, RZ, 0, 0 ;  /* 0x00000000ff127431 */ /* 0x000fe200000001ff */
[----:B--2---:R-:W-:-:S04]  /*12b40*/  ISETP.NE.AND P0, PT, R2, RZ, PT ;  /* 0x000000ff0200720c */ /* 0x004fc80003f05270 */
[----:B------:R-:W-:Y:S01]  /*12b50*/  FSEL R19, RZ, 1.875, !P0 ;  /* 0x3ff00000ff137808 */ /* 0x000fe20004000000 */
[----:B------:R-:W-:Y:S08]  /*12b60*/  BRA `(.L_x_11629) ;  /* 0x0000000800707947 */ /* 0x000ff00003800000 */
.L_x_11638:
[----:B------:R1:W5:Y:S01]  /*12b70*/  LDG.E.64 R18, desc[UR36][R2.64] ;  /* 0x0000002402127981 */ /* 0x000362000c1e1b00 */
[----:B------:R-:W-:Y:S05]  /*12b80*/  BRA `(.L_x_11629) ;  /* 0x0000000800687947 */ /* 0x000fea0003800000 */
.L_x_11637:
        /* <DEDUP_REMOVED lines=27> */
.L_x_11640:
        /* <DEDUP_REMOVED lines=10> */
[----:B------:R-:W-:-:S05]  /*12de0*/  LOP3.LUT R0, R0, 0x80000000, R5, 0xf8, !PT ;  /* 0x8000000000007812 */ /* 0x000fca00078ef805 */
[----:B------:R-:W-:-:S04]  /*12df0*/  FMUL.FTZ R0, R0, 1 ;  /* 0x3f80000000007820 */ /* 0x000fc80000410000 */
[----:B------:R2:W3:Y:S02]  /*12e00*/  F2F.F64.F32 R18, R0 ;  /* 0x0000000000127310 */ /* 0x0004e40000201800 */
[----:B--23--:R-:W-:Y:S05]  /*12e10*/  BRA `(.L_x_11629) ;  /* 0x0000000400c47947 */ /* 0x00cfea0003800000 */
.L_x_11639:
[----:B------:R-:W2:Y:S02]  /*12e20*/  LDG.E.U16 R0, desc[UR36][R2.64] ;  /* 0x0000002402007981 */ /* 0x000ea4000c1e1500 */
[----:B--2---:R-:W-:-:S04]  /*12e30*/  IMAD.U32 R0, R0, 0x10000, RZ ;  /* 0x0001000000007824 */ /* 0x004fc800078e00ff */
[----:B------:R-:W-:-:S04]  /*12e40*/  FMUL.FTZ R0, R0, 1 ;  /* 0x3f80000000007820 */ /* 0x000fc80000410000 */
[----:B------:R2:W3:Y:S02]  /*12e50*/  F2F.F64.F32 R18, R0 ;  /* 0x0000000000127310 */ /* 0x0004e40000201800 */
[----:B--23--:R-:W-:Y:S05]  /*12e60*/  BRA `(.L_x_11629) ;  /* 0x0000000400b07947 */ /* 0x00cfea0003800000 */
.L_x_11636:
        /* <DEDUP_REMOVED lines=9> */
[----:B--2---:R4:W0:Y:S02]  /*12f00*/  I2F.F64.U16 R18, R2 ;  /* 0x0000000200127312 */ /* 0x0048240000101800 */
[----:B0---4-:R-:W-:Y:S05]  /*12f10*/  BRA `(.L_x_11629) ;  /* 0x0000000400847947 */ /* 0x011fea0003800000 */
.L_x_11643:
        /* <DEDUP_REMOVED lines=21> */
.L_x_11645:
[----:B------:R-:W-:Y:S05]  /*13070*/  BSYNC.RECONVERGENT B0 ;  /* 0x0000000000007941 */ /* 0x000fea0003800200 */
.L_x_11644:
[----:B------:R-:W-:Y:S02]  /*13080*/  SHF.L.U32 R0, R0, 0x14, RZ ;  /* 0x0000001400007819 */ /* 0x000fe400000006ff */
[----:B------:R-:W-:-:S04]  /*13090*/  LEA R2, R2, 0x3b800000, 0x17 ;  /* 0x3b80000002027811 */ /* 0x000fc800078eb8ff */
[----:B------:R-:W-:-:S05]  /*130a0*/  LOP3.LUT R0, R2, R0, R7, 0xfe, !PT ;  /* 0x0000000002007212 */ /* 0x000fca00078efe07 */
[----:B------:R-:W-:-:S04]  /*130b0*/  FMUL.FTZ R0, R0, 1 ;  /* 0x3f80000000007820 */ /* 0x000fc80000410000 */
[----:B------:R4:W0:Y:S02]  /*130c0*/  F2F.F64.F32 R18, R0 ;  /* 0x0000000000127310 */ /* 0x0008240000201800 */
[----:B0---4-:R-:W-:Y:S05]  /*130d0*/  BRA `(.L_x_11629) ;  /* 0x0000000400147947 */ /* 0x011fea0003800000 */
.L_x_11642:
        /* <DEDUP_REMOVED lines=21> */
.L_x_11647:
[----:B------:R-:W-:Y:S05]  /*13230*/  BSYNC.RECONVERGENT B0 ;  /* 0x0000000000007941 */ /* 0x000fea0003800200 */
.L_x_11646:
[----:B------:R-:W-:Y:S01]  /*13240*/  IMAD.SHL.U32 R0, R0, 0x200000, RZ ;  /* 0x0020000000007824 */ /* 0x000fe200078e00ff */
[----:B------:R-:W-:-:S04]  /*13250*/  LEA R2, R2, 0x37800000, 0x17 ;  /* 0x3780000002027811 */ /* 0x000fc800078eb8ff */
[----:B------:R-:W-:-:S05]  /*13260*/  LOP3.LUT R0, R2, R0, R7, 0xfe, !PT ;  /* 0x0000000002007212 */ /* 0x000fca00078efe07 */
[----:B------:R-:W-:-:S04]  /*13270*/  FMUL.FTZ R0, R0, 1 ;  /* 0x3f80000000007820 */ /* 0x000fc80000410000 */
[----:B------:R4:W0:Y:S02]  /*13280*/  F2F.F64.F32 R18, R0 ;  /* 0x0000000000127310 */ /* 0x0008240000201800 */
[----:B0---4-:R-:W-:Y:S05]  /*13290*/  BRA `(.L_x_11629) ;  /* 0x0000000000a47947 */ /* 0x011fea0003800000 */
.L_x_11641:
        /* <DEDUP_REMOVED lines=18> */
.L_x_11628:
        /* <DEDUP_REMOVED lines=16> */
.L_x_11650:
[----:B------:R-:W-:Y:S01]  /*134c0*/  CS2R R18, SRZ ;  /* 0x0000000000127805 */ /* 0x000fe2000001ff00 */
[----:B------:R-:W-:Y:S06]  /*134d0*/  BRA `(.L_x_11629) ;  /* 0x0000000000147947 */ /* 0x000fec0003800000 */
.L_x_11649:
[----:B------:R-:W2:Y:S02]  /*134e0*/  LDG.E.64 R18, desc[UR36][R2.64] ;  /* 0x0000002402127981 */ /* 0x000ea4000c1e1b00 */
[----:B--2---:R-:W2:Y:S02]  /*134f0*/  I2F.F64.U64 R18, R18 ;  /* 0x0000001200127312 */ /* 0x004ea40000301800 */
[----:B--2---:R-:W-:Y:S05]  /*13500*/  BRA `(.L_x_11629) ;  /* 0x0000000000087947 */ /* 0x004fea0003800000 */
.L_x_11648:
[----:B------:R-:W2:Y:S02]  /*13510*/  LDG.E R2, desc[UR36][R2.64] ;  /* 0x0000002402027981 */ /* 0x000ea4000c1e1900 */
[----:B--2---:R2:W3:Y:S02]  /*13520*/  I2F.F64.U32 R18, R2 ;  /* 0x0000000200127312 */ /* 0x0044e40000201800 */
.L_x_11629:
[----:B------:R-:W-:Y:S05]  /*13530*/  BSYNC.RECONVERGENT B6 ;  /* 0x0000000000067941 */ /* 0x000fea0003800200 */
.L_x_11623:
[----:B------:R-:W0:Y:S01]  /*13540*/  LDCU.64 UR6, c[0x0][0x5f8] ;  /* 0x0000bf00ff0677ac */ /* 0x000e220008000a00 */
[----:B------:R-:W-:Y:S01]  /*13550*/  BSSY.RECONVERGENT B6, `(.L_x_11651) ;  /* 0x00000ec000067945 */ /* 0x000fe20003800200 */
[----:B------:R-:W-:-:S04]  /*13560*/  UPRMT UR4, UR42, 0x9910, URZ ;  /* 0x000099102a047896 */ /* 0x000fc800080000ff */
[----:B------:R-:W-:Y:S01]  /*13570*/  UISETP.GT.AND UP0, UPT, UR4, 0x9, UPT ;  /* 0x000000090400788c */ /* 0x000fe2000bf04270 */
[----:B012---:R-:W-:-:S05]  /*13580*/  IADD3 R2, P0, PT, R22, UR6, RZ ;  /* 0x0000000616027c10 */ /* 0x007fca000ff1e0ff */
        /* <DEDUP_REMOVED lines=13> */
.L_x_11655:
[----:B------:R-:W2:Y:S02]  /*13660*/  LDG.E.U8 R2, desc[UR36][R2.64] ;  /* 0x0000002402027981 */ /* 0x000ea4000c1e1100 */
[----:B--2---:R0:W1:Y:S02]  /*13670*/  I2F.F64.U16 R22, R2 ;  /* 0x0000000200167312 */ /* 0x0040640000101800 */
[----:B01----:R-:W-:Y:S05]  /*13680*/  BRA `(.L_x_11657) ;  /* 0x0000000c00607947 */ /* 0x003fea0003800000 */
.L_x_11654:
        /* <DEDUP_REMOVED lines=9> */
.L_x_11659:
[----:B------:R-:W2:Y:S02]  /*13720*/  LDG.E R2, desc[UR36][R2.64] ;  /* 0x0000002402027981 */ /* 0x000ea4000c1e1900 */
[----:B--2---:R0:W1:Y:S02]  /*13730*/  I2F.F64 R22, R2 ;  /* 0x0000000200167312 */ /* 0x0040640000201c00 */
[----:B01----:R-:W-:Y:S05]  /*13740*/  BRA `(.L_x_11657) ;  /* 0x0000000c00307947 */ /* 0x003fea0003800000 */
.L_x_11658:
[----:B------:R-:W2:Y:S02]  /*13750*/  LDG.E.U16 R2, desc[UR36][R2.64] ;  /* 0x0000002402027981 */ /* 0x000ea4000c1e1500 */
[----:B--2---:R0:W1:Y:S02]  /*13760*/  I2F.F64.S16 R22, R2 ;  /* 0x0000000200167312 */ /* 0x0040640000101c00 */
[----:B01----:R-:W-:Y:S05]  /*13770*/  BRA `(.L_x_11657) ;  /* 0x0000000c00247947 */ /* 0x003fea0003800000 */
.L_x_11653:
        /* <DEDUP_REMOVED lines=10> */
.L_x_11661:
[----:B------:R-:W2:Y:S02]  /*13820*/  LDG.E.U16 R0, desc[UR36][R2.64] ;  /* 0x0000002402007981 */ /* 0x000ea4000c1e1500 */
[----:B--2---:R-:W-:-:S05]  /*13830*/  HADD2.F32 R0, -RZ, R0.H0_H0 ;  /* 0x20000000ff007230 */ /* 0x004fca0000004100 */
[----:B------:R-:W-:-:S04]  /*13840*/  FMUL.FTZ R0, R0, 1 ;  /* 0x3f80000000007820 */ /* 0x000fc80000410000 */
[----:B------:R1:W2:Y:S02]  /*13850*/  F2F.F64.F32 R22, R0 ;  /* 0x0000000000167310 */ /* 0x0002a40000201800 */
[----:B-12---:R-:W-:Y:S05]  /*13860*/  BRA `(.L_x_11657) ;  /* 0x0000000800e87947 */ /* 0x006fea0003800000 */
.L_x_11660:
        /* <DEDUP_REMOVED lines=10> */
.L_x_11663:
[----:B------:R-:W2:Y:S02]  /*13910*/  LDG.E.U16 R2, desc[UR36][R2.64] ;  /* 0x0000002402027981 */ /* 0x000ea4000c1e1500 */
[----:B--2---:R-:W-:-:S05]  /*13920*/  HADD2.F32 R0, -RZ, R2.H0_H0 ;  /* 0x20000002ff007230 */ /* 0x004fca0000004100 */
[----:B------:R-:W-:-:S04]  /*13930*/  FMUL.FTZ R0, R0, 1 ;  /* 0x3f80000000007820 */ /* 0x000fc80000410000 */
[----:B------:R0:W1:Y:S02]  /*13940*/  F2F.F64.F32 R22, R0 ;  /* 0x0000000000167310 */ /* 0x0000640000201800 */
[----:B01----:R-:W-:Y:S05]  /*13950*/  BRA `(.L_x_11657) ;  /* 0x0000000800ac7947 */ /* 0x003fea0003800000 */
.L_x_11662:
[----:B------:R0:W5:Y:S01]  /*13960*/  LDG.E.64 R22, desc[UR36][R2.64] ;  /* 0x0000002402167981 */ /* 0x000162000c1e1b00 */
[----:B------:R-:W-:Y:S05]  /*13970*/  BRA `(.L_x_11657) ;  /* 0x0000000800a47947 */ /* 0x000fea0003800000 */
.L_x_11652:
        /* <DEDUP_REMOVED lines=9> */
[----:B------:R-:W-:Y:S02]  /*13a10*/  MOV R22, RZ ;  /* 0x000000ff00167202 */ /* 0x000fe40000000f00 */
[----:B--2---:R-:W-:-:S04]  /*13a20*/  ISETP.NE.AND P0, PT, R2, RZ, PT ;  /* 0x000000ff0200720c */ /* 0x004fc80003f05270 */
[----:B------:R-:W-:Y:S01]  /*13a30*/  FSEL R23, RZ, 1.875, !P0 ;  /* 0x3ff00000ff177808 */ /* 0x000fe20004000000 */
[----:B------:R-:W-:Y:S08]  /*13a40*/  BRA `(.L_x_11657) ;  /* 0x0000000800707947 */ /* 0x000ff00003800000 */
.L_x_11666:
[----:B------:R1:W5:Y:S01]  /*13a50*/  LDG.E.64 R22, desc[UR36][R2.64] ;  /* 0x0000002402167981 */ /* 0x000362000c1e1b00 */
[----:B------:R-:W-:Y:S05]  /*13a60*/  BRA `(.L_x_11657) ;  /* 0x0000000800687947 */ /* 0x000fea0003800000 */
.L_x_11665:
        /* <DEDUP_REMOVED lines=26> */
[----:B--2-4-:R-:W-:Y:S05]  /*13c10*/  BRA `(.L_x_11657) ;  /* 0x0000000400fc7947 */ /* 0x014fea0003800000 */
.L_x_11668:
        /* <DEDUP_REMOVED lines=12> */
[----:B------:R2:W4:Y:S02]  /*13ce0*/  F2F.F64.F32 R22, R0 ;  /* 0x0000000000167310 */ /* 0x0005240000201800 */
[----:B--2-4-:R-:W-:Y:S05]  /*13cf0*/  BRA `(.L_x_11657) ;  /* 0x0000000400c47947 */ /* 0x014fea0003800000 */
.L_x_11667:
[----:B------:R-:W2:Y:S02]  /*13d00*/  LDG.E.U16 R0, desc[UR36][R2.64] ;  /* 0x0000002402007981 */ /* 0x000ea4000c1e1500 */
[----:B--2---:R-:W-:-:S04]  /*13d10*/  IMAD.U32 R0, R0, 0x10000, RZ ;  /* 0x0001000000007824 */ /* 0x004fc800078e00ff */
[----:B------:R-:W-:-:S04]  /*13d20*/  FMUL.FTZ R0, R0, 1 ;  /* 0x3f80000000007820 */ /* 0x000fc80000410000 */
[----:B------:R2:W4:Y:S02]  /*13d30*/  F2F.F64.F32 R22, R0 ;  /* 0x0000000000167310 */ /* 0x0005240000201800 */
[----:B--2-4-:R-:W-:Y:S05]  /*13d40*/  BRA `(.L_x_11657) ;  /* 0x0000000400b07947 */ /* 0x014fea0003800000 */
.L_x_11664:
        /* <DEDUP_REMOVED lines=9> */
[----:B--2---:R0:W1:Y:S02]  /*13de0*/  I2F.F64.U16 R22, R2 ;  /* 0x0000000200167312 */ /* 0x0040640000101800 */
[----:B01----:R-:W-:Y:S05]  /*13df0*/  BRA `(.L_x_11657) ;  /* 0x0000000400847947 */ /* 0x003fea0003800000 */
.L_x_11671:
        /* <DEDUP_REMOVED lines=21> */
.L_x_11673:
[----:B------:R-:W-:Y:S05]  /*13f50*/  BSYNC.RECONVERGENT B0 ;  /* 0x0000000000007941 */ /* 0x000fea0003800200 */
.L_x_11672:
[----:B------:R-:W-:Y:S02]  /*13f60*/  SHF.L.U32 R0, R0, 0x14, RZ ;  /* 0x0000001400007819 */ /* 0x000fe400000006ff */
[----:B------:R-:W-:-:S04]  /*13f70*/  LEA R2, R2, 0x3b800000, 0x17 ;  /* 0x3b80000002027811 */ /* 0x000fc800078eb8ff */
[----:B------:R-:W-:-:S05]  /*13f80*/  LOP3.LUT R0, R2, R0, R7, 0xfe, !PT ;  /* 0x0000000002007212 */ /* 0x000fca00078efe07 */
[----:B------:R-:W-:-:S04]  /*13f90*/  FMUL.FTZ R0, R0, 1 ;  /* 0x3f80000000007820 */ /* 0x000fc80000410000 */
[----:B------:R0:W1:Y:S02]  /*13fa0*/  F2F.F64.F32 R22, R0 ;  /* 0x0000000000167310 */ /* 0x0000640000201800 */
[----:B01----:R-:W-:Y:S05]  /*13fb0*/  BRA `(.L_x_11657) ;  /* 0x0000000400147947 */ /* 0x003fea0003800000 */
.L_x_11670:
        /* <DEDUP_REMOVED lines=21> */
.L_x_11675:
[----:B------:R-:W-:Y:S05]  /*14110*/  BSYNC.RECONVERGENT B0 ;  /* 0x0000000000007941 */ /* 0x000fea0003800200 */
.L_x_11674:
[----:B------:R-:W-:Y:S01]  /*14120*/  IMAD.SHL.U32 R0, R0, 0x200000, RZ ;  /* 0x0020000000007824 */ /* 0x000fe200078e00ff */
[----:B------:R-:W-:-:S04]  /*14130*/  LEA R2, R2, 0x37800000, 0x17 ;  /* 0x3780000002027811 */ /* 0x000fc800078eb8ff */
[----:B------:R-:W-:-:S05]  /*14140*/  LOP3.LUT R0, R2, R0, R7, 0xfe, !PT ;  /* 0x0000000002007212 */ /* 0x000fca00078efe07 */
[----:B------:R-:W-:-:S04]  /*14150*/  FMUL.FTZ R0, R0, 1 ;  /* 0x3f80000000007820 */ /* 0x000fc80000410000 */
[----:B------:R0:W1:Y:S02]  /*14160*/  F2F.F64.F32 R22, R0 ;  /* 0x0000000000167310 */ /* 0x0000640000201800 */
[----:B01----:R-:W-:Y:S05]  /*14170*/  BRA `(.L_x_11657) ;  /* 0x0000000000a47947 */ /* 0x003fea0003800000 */
.L_x_11669:
        /* <DEDUP_REMOVED lines=16> */
[----:B------:R0:W1:Y:S02]  /*14280*/  @P0 F2F.F64.F32 R22, R0 ;  /* 0x0000000000160310 */ /* 0x0000640000201800 */
[----:B01----:R-:W-:Y:S05]  /*14290*/  BRA `(.L_x_11657) ;  /* 0x00000000005c7947 */ /* 0x003fea0003800000 */
.L_x_11656:
[----:B------:R-:W-:Y:S01]  /*142a0*/  MOV R2, 0x0 ;  /* 0x0000000000027802 */ /* 0x000fe20000000f00 */
[----:B------:R-:W0:Y:S01]  /*142b0*/  LDCU.64 UR4, c[0x4][0x178] ;  /* 0x01002f00ff0477ac */ /* 0x000e220008000a00 */
[----:B------:R-:W-:Y:S02]  /*142c0*/  HFMA2 R12, -RZ, RZ, 0, 5.9604644775390625e-08 ;  /* 0x00000001ff0c7431 */ /* 0x000fe400000001ff */
[----:B------:R-:W-:Y:S01]  /*142d0*/  IMAD.MOV.U32 R8, RZ, RZ, 0x4e ;  /* 0x0000004eff087424 */ /* 0x000fe200078e00ff */
[----:B------:R-:W1:Y:S01]  /*142e0*/  LDCU.64 UR6, c[0x4][0x180] ;  /* 0x01003000ff0677ac */ /* 0x000e620008000a00 */
[----:B------:R-:W2:Y:S01]  /*142f0*/  LDC.64 R2, c[0x4][R2] ;  /* 0x0100000002027b82 */ /* 0x000ea20000000a00 */
[----:B------:R-:W-:Y:S01]  /*14300*/  IMAD.MOV.U32 R13, RZ, RZ, RZ ;  /* 0x000000ffff0d7224 */ /* 0x000fe200078e00ff */
[----:B------:R-:W4:Y:S01]  /*14310*/  LDCU.64 UR8, c[0x4][0x58] ;  /* 0x01000b00ff0877ac */ /* 0x000f220008000a00 */
[----:B0-----:R-:W-:Y:S01]  /*14320*/  IMAD.U32 R4, RZ, RZ, UR4 ;  /* 0x00000004ff047e24 */ /* 0x001fe2000f8e00ff */
[----:B------:R-:W-:Y:S01]  /*14330*/  MOV R5, UR5 ;  /* 0x0000000500057c02 */ /* 0x000fe20008000f00 */
[----:B-1----:R-:W-:-:S02]  /*14340*/  IMAD.U32 R6, RZ, RZ, UR6 ;  /* 0x00000006ff067e24 */ /* 0x002fc4000f8e00ff */
[----:B------:R-:W-:Y:S01]  /*14350*/  IMAD.U32 R7, RZ, RZ, UR7 ;  /* 0x00000007ff077e24 */ /* 0x000fe2000f8e00ff */
[----:B----4-:R-:W-:Y:S01]  /*14360*/  MOV R10, UR8 ;  /* 0x00000008000a7c02 */ /* 0x010fe20008000f00 */
[----:B------:R-:W-:-:S07]  /*14370*/  IMAD.U32 R11, RZ, RZ, UR9 ;  /* 0x00000009ff0b7e24 */ /* 0x000fce000f8e00ff */
[----:B------:R-:W-:-:S07]  /*14380*/  LEPC R20, `(.L_x_11678) ;  /* 0x000000001014794e */ /* 0x000fce0000000000 */
[----:B--23-5:R-:W-:Y:S05]  /*14390*/  CALL.ABS.NOINC R2 ;  /* 0x0000000002007343 */ /* 0x02cfea0003c00000 */
.L_x_11678:
[----:B------:R-:W-:Y:S01]  /*143a0*/  CS2R R22, SRZ ;  /* 0x0000000000167805 */ /* 0x000fe2000001ff00 */
[----:B------:R-:W-:Y:S06]  /*143b0*/  BRA `(.L_x_11657) ;  /* 0x0000000000147947 */ /* 0x000fec0003800000 */
.L_x_11677:
[----:B------:R-:W2:Y:S02]  /*143c0*/  LDG.E.64 R22, desc[UR36][R2.64] ;  /* 0x0000002402167981 */ /* 0x000ea4000c1e1b00 */
[----:B--2---:R-:W0:Y:S02]  /*143d0*/  I2F.F64.U64 R22, R22 ;  /* 0x0000001600167312 */ /* 0x004e240000301800 */
[----:B0-----:R-:W-:Y:S05]  /*143e0*/  BRA `(.L_x_11657) ;  /* 0x0000000000087947 */ /* 0x001fea0003800000 */
.L_x_11676:
[----:B------:R-:W2:Y:S02]  /*143f0*/  LDG.E R2, desc[UR36][R2.64] ;  /* 0x0000002402027981 */ /* 0x000ea4000c1e1900 */
[----:B--2---:R2:W4:Y:S02]  /*14400*/  I2F.F64.U32 R22, R2 ;  /* 0x0000000200167312 */ /* 0x0045240000201800 */
.L_x_11657:
[----:B------:R-:W-:Y:S05]  /*14410*/  BSYNC.RECONVERGENT B6 ;  /* 0x0000000000067941 */ /* 0x000fea0003800200 */
.L_x_11651:
[----:B----45:R-:W4:Y:S01]  /*14420*/  DSETP.NEU.AND P0, PT, R22, RZ, PT ;  /* 0x000000ff1600722a */ /* 0x030f220003f0d000 */
[----:B------:R-:W-:Y:S04]  /*14430*/  BSSY.RECONVERGENT B1, `(.L_x_11679) ;  /* 0x0000128000017945 */ /* 0x000fe80003800200 */
[----:B----4-:R-:W-:Y:S05]  /*14440*/  @!P0 BRA `(.L_x_11680) ;  /* 0x0000000c00c08947 */ /* 0x010fea0003800000 */
[----:B01-3--:R-:W-:Y:S01]  /*14450*/  LOP3.LUT R3, R19, 0x7fffffff, RZ, 0xc0, !PT ;  /* 0x7fffffff13037812 */ /* 0x00bfe200078ec0ff */
[----:B------:R-:W-:Y:S01]  /*14460*/  BSSY.RECONVERGENT B0, `(.L_x_11681) ;  /* 0x0000057000007945 */ /* 0x000fe20003800200 */
[----:B------:R-:W-:Y:S01]  /*14470*/  LOP3.LUT R5, R23, 0x7fffffff, RZ, 0xc0, !PT ;  /* 0x7fffffff17057812 */ /* 0x000fe200078ec0ff */
[----:B--2---:R-:W-:Y:S01]  /*14480*/  IMAD.MOV.U32 R2, RZ, RZ, R18 ;  /* 0x000000ffff027224 */ /* 0x004fe200078e0012 */
        /* <DEDUP_REMOVED lines=9> */
[----:B------:R-:W-:Y:S01]  /*14520*/  MOV R6, R18 ;  /* 0x0000001200067202 */ /* 0x000fe20000000f00 */
        /* <DEDUP_REMOVED lines=11> */
[----:B------:R-:W-:-:S15]  /*145e0*/  LOP3.LUT R6, R6, 0x100000, RZ, 0xfc, !PT ;  /* 0x0010000006067812 */ /* 0x000fde00078efcff */
[----:B------:R-:W-:-:S15]  /*145f0*/  NOP ;  /* 0x0000000000007918 */ /* 0x000fde0000000000 */
[----:B------:R-:W-:-:S15]  /*14600*/  NOP ;  /* 0x0000000000007918 */ /* 0x000fde0000000000 */
[----:B------:R-:W-:-:S11]  /*14610*/  NOP ;  /* 0x0000000000007918 */ /* 0x000fd60000000000 */
[----:B------:R-:W0:Y:S02]  /*14620*/  @!P1 DMUL R4, R4, 1.80143985094819840000e+16 ;  /* 0x4350000004049828 */ /* 0x000e240000000000 */
[C---:B0-----:R-:W-:Y:S02]  /*14630*/  @!P1 LEA.HI R9, R5.reuse, R7, RZ, 0xc ;  /* 0x0000000705099211 */ /* 0x041fe400078f60ff */
[----:B------:R-:W-:Y:S02]  /*14640*/  LOP3.LUT R3, R5, 0xfffff, RZ, 0xc0, !PT ;  /* 0x000fffff05037812 */ /* 0x000fe400078ec0ff */
[----:B------:R-:W-:Y:S01]  /*14650*/  @!P1 IADD3 R7, PT, PT, R9, -0x36, RZ ;  /* 0xffffffca09079810 */ /* 0x000fe20007ffe0ff */
[----:B------:R-:W-:Y:S01]  /*14660*/  IMAD.MOV.U32 R9, RZ, RZ, R2 ;  /* 0x000000ffff097224 */ /* 0x000fe200078e0002 */
[----:B------:R-:W-:-:S03]  /*14670*/  LOP3.LUT R11, R3, 0x100000, RZ, 0xfc, !PT ;  /* 0x00100000030b7812 */ /* 0x000fc600078efcff */
[----:B------:R-:W-:-:S07]  /*14680*/  IMAD.IADD R0, R0, 0x1, -R7 ;  /* 0x0000000100007824 */ /* 0x000fce00078e0a07 */
.L_x_11685:
        /* <DEDUP_REMOVED lines=11> */
.L_x_11684:
[----:B------:R-:W-:Y:S01]  /*14740*/  LOP3.LUT R3, R13, 0x7fffffff, RZ, 0xc0, !PT ;  /* 0x7fffffff0d037812 */ /* 0x000fe200078ec0ff */
[----:B------:R-:W-:Y:S01]  /*14750*/  BSSY.RECONVERGENT B2, `(.L_x_11686) ;  /* 0x0000013000027945 */ /* 0x000fe20003800200 */
[----:B------:R-:W-:Y:S01]  /*14760*/  ISETP.NE.U32.AND P0, PT, R2, RZ, PT ;  /* 0x000000ff0200720c */ /* 0x000fe20003f05070 */
[----:B------:R-:W-:Y:S01]  /*14770*/  IMAD.MOV.U32 R5, RZ, RZ, RZ ;  /* 0x000000ffff057224 */ /* 0x000fe200078e00ff */
[----:B------:R-:W-:Y:S02]  /*14780*/  MOV R6, RZ ;  /* 0x000000ff00067202 */ /* 0x000fe40000000f00 */
        /* <DEDUP_REMOVED lines=9> */
[C---:B------:R-:W-:Y:S02]  /*14820*/  @P0 IADD3 R0, PT, PT, R7.reuse, -0x1, RZ ;  /* 0xffffffff07000810 */ /* 0x040fe40007ffe0ff */
[----:B------:R-:W-:Y:S02]  /*14830*/  @P0 IADD3 R6, P1, PT, RZ, R4, RZ ;  /* 0x00000004ff060210 */ /* 0x000fe40007f3e0ff */
[----:B------:R-:W-:-:S03]  /*14840*/  @!P0 IADD3 R2, PT, PT, -R7, 0x1, RZ ;  /* 0x0000000107028810 */ /* 0x000fc60007ffe1ff */
[--C-:B------:R-:W-:Y:S01]  /*14850*/  @P0 IMAD.U32.X R5, R0, 0x100000, R3.reuse, P1 ;  /* 0x0010000000050824 */ /* 0x100fe200008e0403 */
[-CC-:B------:R-:W-:Y:S02]  /*14860*/  @!P0 SHF.R.U64 R6, R4, R2.reuse, R3.reuse ;  /* 0x0000000204068219 */ /* 0x180fe40000001203 */
[----:B------:R-:W-:-:S07]  /*14870*/  @!P0 SHF.R.U32.HI R5, RZ, R2, R3 ;  /* 0x00000002ff058219 */ /* 0x000fce0000011603 */
.L_x_11687:
[----:B------:R-:W-:Y:S05]  /*14880*/  BSYNC.RECONVERGENT B2 ;  /* 0x0000000000027941 */ /* 0x000fea0003800200 */
.L_x_11686:
[----:B------:R-:W-:Y:S01]  /*14890*/  LOP3.LUT R7, R5, 0x80000000, R19, 0xb8, !PT ;  /* 0x8000000005077812 */ /* 0x000fe200078eb813 */
[----:B------:R-:W-:Y:S06]  /*148a0*/  BRA `(.L_x_11683) ;  /* 0x0000000000487947 */ /* 0x000fec0003800000 */
.L_x_11682:
        /* <DEDUP_REMOVED lines=18> */
.L_x_11683:
[----:B------:R-:W-:Y:S05]  /*149d0*/  BSYNC.RECONVERGENT B0 ;  /* 0x0000000000007941 */ /* 0x000fea0003800200 */
.L_x_11681:
        /* <DEDUP_REMOVED lines=65> */
[----:B------:R-:W-:-:S07]  /*14df0*/  MOV R0, 0x14e10 ;  /* 0x00014e1000007802 */ /* 0x000fce0000000f00 */
[----:B0-----:R-:W-:Y:S05]  /*14e00*/  CALL.REL.NOINC `($__internal_0_$__cuda_sm20_div_rn_f64_full) ;  /* 0x0000001800f87944 */ /* 0x001fea0003c00000 */
[----:B------:R-:W-:Y:S01]  /*14e10*/  IMAD.MOV.U32 R2, RZ, RZ, R24 ;  /* 0x000000ffff027224 */ /* 0x000fe200078e0018 */
[----:B------:R-:W-:-:S07]  /*14e20*/  MOV R3, R25 ;  /* 0x0000001900037202 */ /* 0x000fce0000000f00 */
.L_x_11689:
[----:B------:R-:W-:Y:S05]  /*14e30*/  BSYNC.RECONVERGENT B2 ;  /* 0x0000000000027941 */ /* 0x000fea0003800200 */
.L_x_11688:
        /* <DEDUP_REMOVED lines=57> */
[----:B------:R-:W-:-:S07]  /*151d0*/  MOV R3, R25 ;  /* 0x0000001900037202 */ /* 0x000fce0000000f00 */
.L_x_11692:
[----:B------:R-:W-:Y:S05]  /*151e0*/  BSYNC.RECONVERGENT B2 ;  /* 0x0000000000027941 */ /* 0x000fea0003800200 */
.L_x_11691:
[----:B------:R-:W-:Y:S01]  /*151f0*/  LOP3.LUT R5, RZ, 0x80000000, R3, 0xb8, !PT ;  /* 0x80000000ff057812 */ /* 0x000fe200078eb803 */
[----:B------:R-:W-:Y:S01]  /*15200*/  IMAD.MOV.U32 R4, RZ, RZ, RZ ;  /* 0x000000ffff047224 */ /* 0x000fe200078e00ff */
[----:B------:R-:W-:Y:S06]  /*15210*/  BRA `(.L_x_11693) ;  /* 0x0000000400247947 */ /* 0x000fec0003800000 */
.L_x_11690:
        /* <DEDUP_REMOVED lines=19> */
.L_x_11680:
[----:B01----:R-:W0:Y:S01]  /*15350*/  MUFU.RCP64H R3, R23 ;  /* 0x0000001700037308 */ /* 0x003e220000001800 */
[----:B--2---:R-:W-:Y:S01]  /*15360*/  IMAD.MOV.U32 R2, RZ, RZ, 0x1 ;  /* 0x00000001ff027424 */ /* 0x004fe200078e00ff */
[----:B---3--:R-:W-:Y:S01]  /*15370*/  FSETP.GEU.AND P1, PT, |R19|, 6.5827683646048100446e-37, PT ;  /* 0x036000001300780b */ /* 0x008fe20003f2e200 */
        /* <DEDUP_REMOVED lines=42> */
[----:B------:R-:W-:Y:S01]  /*15620*/  MOV R7, R23 ;  /* 0x0000001700077202 */ /* 0x000fe20000000f00 */
[----:B------:R-:W-:Y:S01]  /*15630*/  IMAD.MOV.U32 R6, RZ, RZ, R22 ;  /* 0x000000ffff067224 */ /* 0x000fe200078e0016 */
[----:B------:R-:W-:-:S07]  /*15640*/  MOV R0, 0x15660 ;  /* 0x0001566000007802 */ /* 0x000fce0000000f00 */
[----:B------:R-:W-:Y:S05]  /*15650*/  CALL.REL.NOINC `($__internal_0_$__cuda_sm20_div_rn_f64_full) ;  /* 0x0000001000e47944 */ /* 0x000fea0003c00000 */
[----:B------:R-:W-:Y:S02]  /*15660*/  IMAD.MOV.U32 R2, RZ, RZ, R24 ;  /* 0x000000ffff027224 */ /* 0x000fe400078e0018 */
[----:B------:R-:W-:-:S07]  /*15670*/  IMAD.MOV.U32 R3, RZ, RZ, R25 ;  /* 0x000000ffff037224 */ /* 0x000fce00078e0019 */
.L_x_11695:
[----:B------:R-:W-:Y:S05]  /*15680*/  BSYNC.RECONVERGENT B2 ;  /* 0x0000000000027941 */ /* 0x000fea0003800200 */
.L_x_11694:
[----:B------:R-:W-:Y:S01]  /*15690*/  MOV R4, R2 ;  /* 0x0000000200047202 */ /* 0x000fe20000000f00 */
[----:B------:R-:W-:-:S07]  /*156a0*/  IMAD.MOV.U32 R5, RZ, RZ, R3 ;  /* 0x000000ffff057224 */ /* 0x000fce00078e0003 */
.L_x_11693:
[----:B------:R-:W-:Y:S05]  /*156b0*/  BSYNC.RECONVERGENT B1 ;  /* 0x0000000000017941 */ /* 0x000fea0003800200 */
.L_x_11679:
        /* <DEDUP_REMOVED lines=12> */
[----:B-1----:R-:W-:Y:S01]  /*15780*/  STG.E.U8 desc[UR36][R16.64], R5 ;  /* 0x0000000510007986 */ /* 0x002fe2000c101124 */
[----:B------:R-:W-:Y:S05]  /*15790*/  EXIT ;  /* 0x000000000000794d */ /* 0x000fea0003800000 */
.L_x_11699:
[----:B------:R-:W1:Y:S02]  /*157a0*/  F2I.S64.F64.TRUNC R4, R4 ;  /* 0x0000000400047311 */ /* 0x000e64000030d900 */
[----:B-1----:R-:W-:-:S05]  /*157b0*/  IMAD.MOV.U32 R3, RZ, RZ, R4 ;  /* 0x000000ffff037224 */ /* 0x002fca00078e0004 */
[----:B------:R-:W-:Y:S01]  /*157c0*/  STG.E.U8 desc[UR36][R16.64], R3 ;  /* 0x0000000310007986 */ /* 0x000fe2000c101124 */
[----:B------:R-:W-:Y:S05]  /*157d0*/  EXIT ;  /* 0x000000000000794d */ /* 0x000fea0003800000 */
.L_x_11698:
[----:B------:R-:W-:-:S09]  /*157e0*/  UISETP.NE.AND UP0, UPT, UR4, 0x2, UPT ;  /* 0x000000020400788c */ /* 0x000fd2000bf05270 */
[----:B------:R-:W-:Y:S05]  /*157f0*/  BRA.U !UP0, `(.L_x_11701) ;  /* 0x0000000108287547 */ /* 0x000fea000b800000 */
[----:B------:R-:W-:-:S09]  /*15800*/  UISETP.NE.AND UP0, UPT, UR4, 0x3, UPT ;  /* 0x000000030400788c */ /* 0x000fd2000bf05270 */
[----:B------:R-:W-:Y:S05]  /*15810*/  BRA.U !UP0, `(.L_x_11702) ;  /* 0x0000000108147547 */ /* 0x000fea000b800000 */
[----:B------:R-:W-:-:S09]  /*15820*/  UISETP.NE.AND UP0, UPT, UR4, 0x4, UPT ;  /* 0x000000040400788c */ /* 0x000fd2000bf05270 */
[----:B------:R-:W-:Y:S05]  /*15830*/  BRA.U UP0, `(.L_x_11700) ;  /* 0x0000000d00247547 */ /* 0x000fea000b800000 */
[----:B------:R-:W1:Y:S02]  /*15840*/  F2I.S64.F64.TRUNC R4, R4 ;  /* 0x0000000400047311 */ /* 0x000e64000030d900 */
[----:B-1----:R-:W-:Y:S01]  /*15850*/  STG.E.64 desc[UR36][R16.64], R4 ;  /* 0x0000000410007986 */ /* 0x002fe2000c101b24 */
[----:B------:R-:W-:Y:S05]  /*15860*/  EXIT ;  /* 0x000000000000794d */ /* 0x000fea0003800000 */
.L_x_11702:
[----:B------:R-:W1:Y:S02]  /*15870*/  F2I.F64.TRUNC R5, R4 ;  /* 0x0000000400057311 */ /* 0x000e64000030d100 */
[----:B-1----:R-:W-:Y:S01]  /*15880*/  STG.E desc[UR36][R16.64], R5 ;  /* 0x0000000510007986 */ /* 0x002fe2000c101924 */
[----:B------:R-:W-:Y:S05]  /*15890*/  EXIT ;  /* 0x000000000000794d */ /* 0x000fea0003800000 */
.L_x_11701:
[----:B------:R-:W1:Y:S02]  /*158a0*/  F2I.F64.TRUNC R5, R4 ;  /* 0x0000000400057311 */ /* 0x000e64000030d100 */
[----:B-1----:R-:W-:Y:S01]  /*158b0*/  STG.E.U16 desc[UR36][R16.64], R5 ;  /* 0x0000000510007986 */ /* 0x002fe2000c101524 */
[----:B------:R-:W-:Y:S05]  /*158c0*/  EXIT ;  /* 0x000000000000794d */ /* 0x000fea0003800000 */
.L_x_11697:
        /* <DEDUP_REMOVED lines=15> */
[----:B------:R-:W-:Y:S01]  /*159c0*/  STG.E desc[UR36][R16.64], R3 ;  /* 0x0000000310007986 */ /* 0x000fe2000c101924 */
[----:B------:R-:W-:Y:S05]  /*159d0*/  EXIT ;  /* 0x000000000000794d */ /* 0x000fea0003800000 */
.L_x_11704:
        /* <DEDUP_REMOVED lines=10> */
[----:B------:R-:W-:Y:S01]  /*15a80*/  STG.E.U16 desc[UR36][R16.64], R0 ;  /* 0x0000000010007986 */ /* 0x000fe2000c101524 */
[----:B------:R-:W-:Y:S05]  /*15a90*/  EXIT ;  /* 0x000000000000794d */ /* 0x000fea0003800000 */
.L_x_11703:
        /* <DEDUP_REMOVED lines=16> */
[----:B------:R-:W-:Y:S01]  /*15ba0*/  STG.E.64 desc[UR36][R16.64], R2 ;  /* 0x0000000210007986 */ /* 0x000fe2000c101b24 */
[----:B------:R-:W-:Y:S05]  /*15bb0*/  EXIT ;  /* 0x000000000000794d */ /* 0x000fea0003800000 */
.L_x_11706:
        /* <DEDUP_REMOVED lines=11> */
[----:B------:R-:W-:Y:S01]  /*15c70*/  STG.E desc[UR36][R16.64], R3 ;  /* 0x0000000310007986 */ /* 0x000fe2000c101924 */
[----:B------:R-:W-:Y:S05]  /*15c80*/  EXIT ;  /* 0x000000000000794d */ /* 0x000fea0003800000 */
.L_x_11705:
[----:B------:R-:W-:Y:S01]  /*15c90*/  STG.E.64 desc[UR36][R16.64], R4 ;  /* 0x0000000410007986 */ /* 0x000fe2000c101b24 */
[----:B------:R-:W-:Y:S05]  /*15ca0*/  EXIT ;  /* 0x000000000000794d */ /* 0x000fea0003800000 */
.L_x_11696:
        /* <DEDUP_REMOVED lines=11> */
[----:B-1----:R-:W-:Y:S01]  /*15d60*/  STG.E.U16 desc[UR36][R16.64], R5 ;  /* 0x0000000510007986 */ /* 0x002fe2000c101524 */
[----:B------:R-:W-:Y:S05]  /*15d70*/  EXIT ;  /* 0x000000000000794d */ /* 0x000fea0003800000 */
.L_x_11710:
        /* <DEDUP_REMOVED lines=25> */
.L_x_11713:
[----:B------:R-:W-:-:S04]  /*15f10*/  SHF.R.U32.HI R3, RZ, 0x18, R3 ;  /* 0x00000018ff037819 */ /* 0x000fc80000011603 */
[----:B------:R-:W-:-:S04]  /*15f20*/  LOP3.LUT R0, R0, 0x80, R3, 0xf8, !PT ;  /* 0x0000008000007812 */ /* 0x000fc800078ef803 */
[----:B------:R-:W-:-:S07]  /*15f30*/  PRMT R8, R0, 0x7610, R8 ;  /* 0x0000761000087816 */ /* 0x000fce0000000008 */
.L_x_11712:
[----:B------:R-:W-:Y:S05]  /*15f40*/  BSYNC.RECONVERGENT B0 ;  /* 0x0000000000007941 */ /* 0x000fea0003800200 */
.L_x_11711:
[----:B------:R-:W-:Y:S01]  /*15f50*/  STG.E.U8 desc[UR36][R16.64], R8 ;  /* 0x0000000810007986 */ /* 0x000fe2000c101124 */
[----:B------:R-:W-:Y:S05]  /*15f60*/  EXIT ;  /* 0x000000000000794d */ /* 0x000fea0003800000 */
.L_x_11709:
        /* <DEDUP_REMOVED lines=25> */
.L_x_11716:
[----:B------:R-:W-:-:S04]  /*16100*/  SHF.R.U32.HI R3, RZ, 0x18, R3 ;  /* 0x00000018ff037819 */ /* 0x000fc80000011603 */
[----:B------:R-:W-:-:S04]  /*16110*/  LOP3.LUT R0, R0, 0x80, R3, 0xf8, !PT ;  /* 0x0000008000007812 */ /* 0x000fc800078ef803 */
[----:B------:R-:W-:-:S07]  /*16120*/  PRMT R8, R0, 0x7610, R8 ;  /* 0x0000761000087816 */ /* 0x000fce0000000008 */
.L_x_11715:
[----:B------:R-:W-:Y:S05]  /*16130*/  BSYNC.RECONVERGENT B0 ;  /* 0x0000000000007941 */ /* 0x000fea0003800200 */
.L_x_11714:
[----:B------:R-:W-:Y:S01]  /*16140*/  STG.E.U8 desc[UR36][R16.64], R8 ;  /* 0x0000000810007986 */ /* 0x000fe2000c101124 */
[----:B------:R-:W-:Y:S05]  /*16150*/  EXIT ;  /* 0x000000000000794d */ /* 0x000fea0003800000 */
.L_x_11708:
        /* <DEDUP_REMOVED lines=28> */
[----:B------:R-:W-:Y:S01]  /*16320*/  STG.E.U8 desc[UR36][R16.64], R3 ;  /* 0x0000000310007986 */ /* 0x000fe2000c101124 */
[----:B------:R-:W-:Y:S05]  /*16330*/  EXIT ;  /* 0x000000000000794d */ /* 0x000fea0003800000 */
.L_x_11718:
[----:B------:R-:W1:Y:S02]  /*16340*/  F2I.U64.F64.TRUNC R4, R4 ;  /* 0x0000000400047311 */ /* 0x000e64000030d800 */
[----:B-1----:R-:W-:Y:S01]  /*16350*/  STG.E.64 desc[UR36][R16.64], R4 ;  /* 0x0000000410007986 */ /* 0x002fe2000c101b24 */
[----:B------:R-:W-:Y:S05]  /*16360*/  EXIT ;  /* 0x000000000000794d */ /* 0x000fea0003800000 */
.L_x_11717:
[----:B------:R-:W1:Y:S02]  /*16370*/  F2I.U32.F64.TRUNC R5, R4 ;  /* 0x0000000400057311 */ /* 0x000e64000030d000 */
[----:B-1----:R-:W-:Y:S01]  /*16380*/  STG.E desc[UR36][R16.64], R5 ;  /* 0x0000000510007986 */ /* 0x002fe2000c101924 */
[----:B------:R-:W-:Y:S05]  /*16390*/  EXIT ;  /* 0x000000000000794d */ /* 0x000fea0003800000 */
.L_x_11707:
        /* <DEDUP_REMOVED lines=8> */
[----:B------:R-:W-:Y:S01]  /*16420*/  STG.E.U8 desc[UR36][R16.64], R3 ;  /* 0x0000000310007986 */ /* 0x000fe2000c101124 */
[----:B------:R-:W-:Y:S05]  /*16430*/  EXIT ;  /* 0x000000000000794d */ /* 0x000fea0003800000 */
.L_x_11720:
[----:B------:R-:W-:-:S05]  /*16440*/  CS2R R6, SRZ ;  /* 0x0000000000067805 */ /* 0x000fca000001ff00 */
[----:B------:R-:W-:Y:S01]  /*16450*/  STG.E.128 desc[UR36][R16.64], R4 ;  /* 0x0000000410007986 */ /* 0x000fe2000c101d24 */
[----:B------:R-:W-:Y:S05]  /*16460*/  EXIT ;  /* 0x000000000000794d */ /* 0x000fea0003800000 */
.L_x_11719:
[----:B------:R-:W-:-:S09]  /*16470*/  UISETP.NE.AND UP0, UPT, UR4, 0xf, UPT ;  /* 0x0000000f0400788c */ /* 0x000fd2000bf05270 */
[----:B------:R-:W-:Y:S05]  /*16480*/  BRA.U !UP0, `(.L_x_11721) ;  /* 0x0000000508287547 */ /* 0x000fea000b800000 */
[----:B------:R-:W-:-:S09]  /*16490*/  UISETP.NE.AND UP0, UPT, UR4, 0x17, UPT ;  /* 0x000000170400788c */ /* 0x000fd2000bf05270 */
[----:B------:R-:W-:Y:S05]  /*164a0*/  BRA.U !UP0, `(.L_x_11722) ;  /* 0x0000000108b07547 */ /* 0x000fea000b800000 */
[----:B------:R-:W-:-:S09]  /*164b0*/  UISETP.NE.AND UP0, UPT, UR4, 0x18, UPT ;  /* 0x000000180400788c */ /* 0x000fd2000bf05270 */
[----:B------:R-:W-:Y:S05]  /*164c0*/  BRA.U !UP0, `(.L_x_11723) ;  /* 0x0000000108447547 */ /* 0x000fea000b800000 */
.L_x_11700:
        /* <DEDUP_REMOVED lines=16> */
.L_x_11724:
[----:B------:R-:W-:Y:S05]  /*165d0*/  EXIT ;  /* 0x000000000000794d */ /* 0x000fea0003800000 */
.L_x_11723:
        /* <DEDUP_REMOVED lines=21> */
.L_x_11726:
[----:B------:R-:W-:Y:S05]  /*16730*/  BSYNC.RECONVERGENT B0 ;  /* 0x0000000000007941 */ /* 0x000fea0003800200 */
.L_x_11725:
[----:B------:R-:W-:-:S05]  /*16740*/  LOP3.LUT R3, R0, 0x80, R3, 0xf8, !PT ;  /* 0x0000008000037812 */ /* 0x000fca00078ef803 */
[----:B------:R-:W-:Y:S01]  /*16750*/  STG.E.U8 desc[UR36][R16.64], R3 ;  /* 0x0000000310007986 */ /* 0x000fe2000c101124 */
[----:B------:R-:W-:Y:S05]  /*16760*/  EXIT ;  /* 0x000000000000794d */ /* 0x000fea0003800000 */
.L_x_11722:
        /* <DEDUP_REMOVED lines=20> */
.L_x_11728:
[----:B------:R-:W-:Y:S01]  /*168b0*/  IMAD.MOV.U32 R0, RZ, RZ, 0x7f ;  /* 0x0000007fff007424 */ /* 0x000fe200078e00ff */
[----:B------:R-:W-:-:S04]  /*168c0*/  ISETP.GT.U32.AND P0, PT, R2, 0x7f800000, PT ;  /* 0x7f8000000200780c */ /* 0x000fc80003f04070 */
[----:B------:R-:W-:-:S09]  /*168d0*/  SEL R0, R0, 0x7c, P0 ;  /* 0x0000007c00007807 */ /* 0x000fd20000000000 */
.L_x_11729:
[----:B------:R-:W-:Y:S05]  /*168e0*/  BSYNC.RECONVERGENT B0 ;  /* 0x0000000000007941 */ /* 0x000fea0003800200 */
.L_x_11727:
[----:B------:R-:W-:-:S04]  /*168f0*/  SHF.R.U32.HI R3, RZ, 0x18, R3 ;  /* 0x00000018ff037819 */ /* 0x000fc80000011603 */
[----:B------:R-:W-:-:S05]  /*16900*/  LOP3.LUT R3, R0, 0x80, R3, 0xf8, !PT ;  /* 0x0000008000037812 */ /* 0x000fca00078ef803 */
[----:B------:R-:W-:Y:S01]  /*16910*/  STG.E.U8 desc[UR36][R16.64], R3 ;  /* 0x0000000310007986 */ /* 0x000fe2000c101124 */
[----:B------:R-:W-:Y:S05]  /*16920*/  EXIT ;  /* 0x000000000000794d */ /* 0x000fea0003800000 */
.L_x_11721:
        /* <DEDUP_REMOVED lines=10> */
[----:B------:R-:W-:Y:S01]  /*169d0*/  STG.E.U16 desc[UR36][R16.64], R0 ;  /* 0x0000000010007986 */ /* 0x000fe2000c101524 */
[----:B------:R-:W-:Y:S05]  /*169e0*/  EXIT ;  /* 0x000000000000794d */ /* 0x000fea0003800000 */
        .weak           $__internal_0_$__cuda_sm20_div_rn_f64_full
        .type           $__internal_0_$__cuda_sm20_div_rn_f64_full,@function
        .size           $__internal_0_$__cuda_sm20_div_rn_f64_full,(.L_x_32751 - $__internal_0_$__cuda_sm20_div_rn_f64_full)
$__internal_0_$__cuda_sm20_div_rn_f64_full:
[----:B------:R-:W-:Y:S01]  /*169f0*/  FSETP.GEU.AND P1, PT, |R5|, 1.469367938527859385e-39, PT ;  /* 0x001000000500780b */ /* 0x000fe20003f2e200 */
[----:B------:R-:W-:Y:S01]  /*16a00*/  IMAD.MOV.U32 R8, RZ, RZ, 0x1 ;  /* 0x00000001ff087424 */ /* 0x000fe200078e00ff */
[C---:B------:R-:W-:Y:S01]  /*16a10*/  FSETP.GEU.AND P0, PT, |R7|.reuse, 1.469367938527859385e-39, PT ;  /* 0x001000000700780b */ /* 0x040fe20003f0e200 */
[----:B------:R-:W-:Y:S01]  /*16a20*/  BSSY.RECONVERGENT B0, `(.L_x_11730) ;  /* 0x0000078000007945 */ /* 0x000fe20003800200 */
[----:B------:R-:W-:Y:S02]  /*16a30*/  LOP3.LUT R20, R7, 0x800fffff, RZ, 0xc0, !PT ;  /* 0x800fffff07147812 */ /* 0x000fe400078ec0ff */
[----:B------:R-:W-:Y:S02]  /*16a40*/  LOP3.LUT R3, R5, 0x7ff00000, RZ, 0xc0, !PT ;  /* 0x7ff0000005037812 */ /* 0x000fe400078ec0ff */
[----:B------:R-:W-:Y:S02]  /*16a50*/  LOP3.LUT R21, R20, 0x3ff00000, RZ, 0xfc, !PT ;  /* 0x3ff0000014157812 */ /* 0x000fe400078efcff */
[----:B------:R-:W-:-:S02]  /*16a60*/  MOV R20, R6 ;  /* 0x0000000600147202 */ /* 0x000fc40000000f00 */
[C---:B------:R-:W-:Y:S01]  /*16a70*/  LOP3.LUT R13, R7.reuse, 0x7ff00000, RZ, 0xc0, !PT ;  /* 0x7ff00000070d7812 */ /* 0x040fe200078ec0ff */
[----:B------:R-:W-:Y:S01]  /*16a80*/  @!P1 IMAD.MOV.U32 R24, RZ, RZ, RZ ;  /* 0x000000ffff189224 */ /* 0x000fe200078e00ff */
[----:B------:R-:W-:Y:S02]  /*16a90*/  @!P1 LOP3.LUT R12, R7, 0x7ff00000, RZ, 0xc0, !PT ;  /* 0x7ff00000070c9812 */ /* 0x000fe400078ec0ff */
[----:B------:R-:W0:Y:S01]  /*16aa0*/  @!P0 DMUL R20, R6, 8.98846567431157953865e+307 ;  /* 0x7fe0000006148828 */ /* 0x000e220000000000 */
[C---:B------:R-:W-:Y:S01]  /*16ab0*/  ISETP.GE.U32.AND P3, PT, R3.reuse, R13, PT ;  /* 0x0000000d0300720c */ /* 0x040fe20003f66070 */
[----:B0-----:R-:W0:Y:S01]  /*16ac0*/  MUFU.RCP64H R9, R21 ;  /* 0x0000001500097308 */ /* 0x001e220000001800 */
[----:B------:R-:W-:Y:S01]  /*16ad0*/  @!P1 ISETP.GE.U32.AND P2, PT, R3, R12, PT ;  /* 0x0000000c0300920c */ /* 0x000fe20003f46070 */
[----:B------:R-:W-:Y:S01]  /*16ae0*/  IMAD.MOV.U32 R12, RZ, RZ, 0x1ca00000 ;  /* 0x1ca00000ff0c7424 */ /* 0x000fe200078e00ff */
[----:B------:R-:W-:-:S04]  /*16af0*/  @!P0 LOP3.LUT R13, R21, 0x7ff00000, RZ, 0xc0, !PT ;  /* 0x7ff00000150d8812 */ /* 0x000fc800078ec0ff */
[C---:B------:R-:W-:Y:S02]  /*16b00*/  @!P1 SEL R14, R12.reuse, 0x63400000, !P2 ;  /* 0x634000000c0e9807 */ /* 0x040fe40005000000 */
[----:B------:R-:W-:Y:S02]  /*16b10*/  SEL R15, R12, 0x63400000, !P3 ;  /* 0x634000000c0f7807 */ /* 0x000fe40005800000 */
[--C-:B------:R-:W-:Y:S02]  /*16b20*/  @!P1 LOP3.LUT R14, R14, 0x80000000, R5.reuse, 0xf8, !PT ;  /* 0x800000000e0e9812 */ /* 0x100fe400078ef805 */
[----:B------:R-:W-:Y:S02]  /*16b30*/  LOP3.LUT R15, R15, 0x800fffff, R5, 0xf8, !PT ;  /* 0x800fffff0f0f7812 */ /* 0x000fe400078ef805 */
[----:B------:R-:W-:Y:S02]  /*16b40*/  @!P1 LOP3.LUT R25, R14, 0x100000, RZ, 0xfc, !PT ;  /* 0x001000000e199812 */ /* 0x000fe400078efcff */
[----:B------:R-:W-:-:S15]  /*16b50*/  MOV R14, R4 ;  /* 0x00000004000e7202 */ /* 0x000fde0000000f00 */
[----:B------:R-:W-:-:S15]  /*16b60*/  NOP ;  /* 0x0000000000007918 */ /* 0x000fde0000000000 */
[----:B------:R-:W-:-:S15]  /*16b70*/  NOP ;  /* 0x0000000000007918 */ /* 0x000fde0000000000 */
        /* <DEDUP_REMOVED lines=10> */
[----:B------:R-:W1:-:S15]  /*16c20*/  @!P1 DFMA R14, R14, 2, -R24 ;  /* 0x400000000e0e982b */ /* 0x000e5e0000000818 */
[----:B------:R-:W-:-:S15]  /*16c30*/  NOP ;  /* 0x0000000000007918 */ /* 0x000fde0000000000 */
[----:B------:R-:W-:-:S15]  /*16c40*/  NOP ;  /* 0x0000000000007918 */ /* 0x000fde0000000000 */
[----:B------:R-:W-:-:S15]  /*16c50*/  NOP ;  /* 0x0000000000007918 */ /* 0x000fde0000000000 */
[----:B------:R-:W-:-:S04]  /*16c60*/  NOP ;  /* 0x0000000000007918 */ /* 0x000fc80000000000 */
[----:B0-----:R0:W2:Y:S02]  /*16c70*/  DFMA R10, R8, R10, R8 ;  /* 0x0000000a080a722b */ /* 0x0010a40000000008 */
[----:B0-----:R-:W-:Y:S01]  /*16c80*/  IMAD.MOV.U32 R8, RZ, RZ, R3 ;  /* 0x000000ffff087224 */ /* 0x001fe200078e0003 */
[----:B-1----:R-:W-:-:S04]  /*16c90*/  @!P1 LOP3.LUT R8, R15, 0x7ff00000, RZ, 0xc0, !PT ;  /* 0x7ff000000f089812 */ /* 0x002fc800078ec0ff */
[----:B------:R-:W-:-:S04]  /*16ca0*/  IADD3 R9, PT, PT, R8, -0x1, RZ ;  /* 0xffffffff08097810 */ /* 0x000fc80007ffe0ff */
[----:B------:R-:W-:-:S15]  /*16cb0*/  ISETP.GT.U32.AND P0, PT, R9, 0x7feffffe, PT ;  /* 0x7feffffe0900780c */ /* 0x000fde0003f04070 */
[----:B------:R-:W-:-:S15]  /*16cc0*/  NOP ;  /* 0x0000000000007918 */ /* 0x000fde0000000000 */
[----:B------:R-:W-:-:S15]  /*16cd0*/  NOP ;  /* 0x0000000000007918 */ /* 0x000fde0000000000 */
[----:B------:R-:W-:-:S08]  /*16ce0*/  NOP ;  /* 0x0000000000007918 */ /* 0x000fd00000000000 */
[----:B--2---:R-:W0:-:S15]  /*16cf0*/  DFMA R28, R10, -R20, 1 ;  /* 0x3ff000000a1c742b */ /* 0x004e1e0000000814 */
[----:B------:R-:W-:-:S15]  /*16d00*/  NOP ;  /* 0x0000000000007918 */ /* 0x000fde0000000000 */
[----:B------:R-:W-:-:S15]  /*16d10*/  NOP ;  /* 0x0000000000007918 */ /* 0x000fde0000000000 */
[----:B------:R-:W-:-:S15]  /*16d20*/  NOP ;  /* 0x0000000000007918 */ /* 0x000fde0000000000 */
[----:B------:R-:W-:-:S04]  /*16d30*/  NOP ;  /* 0x0000000000007918 */ /* 0x000fc80000000000 */
[----:B0-----:R0:W1:Y:S02]  /*16d40*/  DFMA R28, R10, R28, R10 ;  /* 0x0000001c0a1c722b */ /* 0x001064000000000a */
[----:B0-----:R-:W-:-:S05]  /*16d50*/  VIADD R10, R13, 0xffffffff ;  /* 0xffffffff0d0a7836 */ /* 0x001fca0000000000 */
[----:B------:R-:W-:-:S15]  /*16d60*/  ISETP.GT.U32.OR P0, PT, R10, 0x7feffffe, P0 ;  /* 0x7feffffe0a00780c */ /* 0x000fde0000704470 */
[----:B------:R-:W-:-:S15]  /*16d70*/  NOP ;  /* 0x0000000000007918 */ /* 0x000fde0000000000 */
[----:B------:R-:W-:-:S15]  /*16d80*/  NOP ;  /* 0x0000000000007918 */ /* 0x000fde0000000000 */
[----:B------:R-:W-:-:S12]  /*16d90*/  NOP ;  /* 0x0000000000007918 */ /* 0x000fd80000000000 */
[----:B-1----:R-:W0:-:S15]  /*16da0*/  DMUL R26, R28, R14 ;  /* 0x0000000e1c1a7228 */ /* 0x002e1e0000000000 */
        /* <DEDUP_REMOVED lines=9> */
[----:B0-----:R0:W1:Y:S02]  /*16e40*/  DFMA R10, R28, R24, R26 ;  /* 0x000000181c0a722b */ /* 0x001064000000001a */
[----:B01----:R-:W-:Y:S05]  /*16e50*/  @P0 BRA `(.L_x_11731) ;  /* 0x00000000007c0947 */ /* 0x003fea0003800000 */
[----:B------:R-:W-:Y:S01]  /*16e60*/  LOP3.LUT R4, R7, 0x7ff00000, RZ, 0xc0, !PT ;  /* 0x7ff0000007047812 */ /* 0x000fe200078ec0ff */
[----:B------:R-:W-:-:S03]  /*16e70*/  IMAD.MOV.U32 R8, RZ, RZ, RZ ;  /* 0x000000ffff087224 */ /* 0x000fc600078e00ff */
[CC--:B------:R-:W-:Y:S02]  /*16e80*/  VIADDMNMX R5, R3.reuse, -R4.reuse, 0xb9600000, !PT ;  /* 0xb960000003057446 */ /* 0x0c0fe40007800904 */
[----:B------:R-:W-:Y:S02]  /*16e90*/  ISETP.GE.U32.AND P0, PT, R3, R4, PT ;  /* 0x000000040300720c */ /* 0x000fe40003f06070 */
[----:B------:R-:W-:Y:S02]  /*16ea0*/  VIMNMX R5, PT, PT, R5, 0x46a00000, PT ;  /* 0x46a0000005057848 */ /* 0x000fe40003fe0100 */
[----:B------:R-:W-:-:S05]  /*16eb0*/  SEL R12, R12, 0x63400000, !P0 ;  /* 0x634000000c0c7807 */ /* 0x000fca0004000000 */
[----:B------:R-:W-:-:S05]  /*16ec0*/  IMAD.IADD R5, R5, 0x1, -R12 ;  /* 0x0000000105057824 */ /* 0x000fca00078e0a0c */
[----:B------:R-:W-:-:S06]  /*16ed0*/  IADD3 R9, PT, PT, R5, 0x7fe00000, RZ ;  /* 0x7fe0000005097810 */ /* 0x000fcc0007ffe0ff */
[----:B------:R-:W0:Y:S02]  /*16ee0*/  DMUL R24, R10, R8 ;  /* 0x000000080a187228 */ /* 0x000e240000000000 */
[----:B0-----:R-:W-:-:S13]  /*16ef0*/  FSETP.GTU.AND P0, PT, |R25|, 1.469367938527859385e-39, PT ;  /* 0x001000001900780b */ /* 0x001fda0003f0c200 */
[----:B------:R-:W-:Y:S05]  /*16f00*/  @P0 BRA `(.L_x_11732) ;  /* 0x0000000000a40947 */ /* 0x000fea0003800000 */
[----:B------:R-:W0:Y:S01]  /*16f10*/  DFMA R14, R10, -R20, R14 ;  /* 0x800000140a0e722b */ /* 0x000e22000000000e */
[----:B------:R-:W-:Y:S01]  /*16f20*/  IMAD.MOV.U32 R12, RZ, RZ, RZ ;  /* 0x000000ffff0c7224 */ /* 0x000fe200078e00ff */
[C---:B0-----:R-:W-:Y:S02]  /*16f30*/  FSETP.NEU.AND P0, PT, R15.reuse, RZ, PT ;  /* 0x000000ff0f00720b */ /* 0x041fe40003f0d000 */
[----:B------:R-:W-:-:S04]  /*16f40*/  LOP3.LUT R6, R15, 0x80000000, R7, 0x48, !PT ;  /* 0x800000000f067812 */ /* 0x000fc800078e4807 */
[----:B------:R-:W-:-:S07]  /*16f50*/  LOP3.LUT R13, R6, R9, RZ, 0xfc, !PT ;  /* 0x00000009060d7212 */ /* 0x000fce00078efcff */
[----:B------:R-:W-:Y:S05]  /*16f60*/  @!P0 BRA `(.L_x_11732) ;  /* 0x00000000008c8947 */ /* 0x000fea0003800000 */
[C---:B------:R-:W-:Y:S01]  /*16f70*/  IADD3 R9, PT, PT, -R5.reuse, RZ, RZ ;  /* 0x000000ff05097210 */ /* 0x040fe20007ffe1ff */
[----:B------:R-:W-:Y:S01]  /*16f80*/  IMAD.MOV.U32 R8, RZ, RZ, RZ ;  /* 0x000000ffff087224 */ /* 0x000fe200078e00ff */
[----:B------:R-:W-:-:S05]  /*16f90*/  IADD3 R5, PT, PT, -R5, -0x43300000, RZ ;  /* 0xbcd0000005057810 */ /* 0x000fca0007ffe1ff */
[----:B------:R-:W0:Y:S02]  /*16fa0*/  DFMA R8, R24, -R8, R10 ;  /* 0x800000081808722b */ /* 0x000e24000000000a */
[----:B0-----:R-:W-:-:S15]  /*16fb0*/  FSETP.NEU.AND P0, PT, |R9|, R5, PT ;  /* 0x000000050900720b */ /* 0x001fde0003f0d200 */
[----:B------:R-:W-:-:S15]  /*16fc0*/  NOP ;  /* 0x0000000000007918 */ /* 0x000fde0000000000 */
[----:B------:R-:W-:-:S15]  /*16fd0*/  NOP ;  /* 0x0000000000007918 */ /* 0x000fde0000000000 */
[----:B------:R-:W-:-:S15]  /*16fe0*/  NOP ;  /* 0x0000000000007918 */ /* 0x000fde0000000000 */
[----:B------:R-:W-:-:S02]  /*16ff0*/  NOP ;  /* 0x0000000000007918 */ /* 0x000fc40000000000 */
[----:B------:R-:W0:Y:S02]  /*17000*/  DMUL.RP R10, R10, R12 ;  /* 0x0000000c0a0a7228 */ /* 0x000e240000008000 */
[----:B0-----:R-:W-:Y:S02]  /*17010*/  LOP3.LUT R3, R11, R6, RZ, 0x3c, !PT ;  /* 0x000000060b037212 */ /* 0x001fe400078e3cff */
[----:B------:R-:W-:Y:S02]  /*17020*/  FSEL R24, R10, R24, !P0 ;  /* 0x000000180a187208 */ /* 0x000fe40004000000 */
[----:B------:R-:W-:Y:S01]  /*17030*/  FSEL R25, R3, R25, !P0 ;  /* 0x0000001903197208 */ /* 0x000fe20004000000 */
[----:B------:R-:W-:Y:S06]  /*17040*/  BRA `(.L_x_11732) ;  /* 0x0000000000547947 */ /* 0x000fec0003800000 */
.L_x_11731:
[----:B------:R-:W0:Y:S02]  /*17050*/  DSETP.NAN.AND P0, PT, R4, R4, PT ;  /* 0x000000040400722a */ /* 0x000e240003f08000 */
[----:B0-----:R-:W-:Y:S05]  /*17060*/  @P0 BRA `(.L_x_11733) ;  /* 0x0000000000440947 */ /* 0x001fea0003800000 */
[----:B------:R-:W0:Y:S02]  /*17070*/  DSETP.NAN.AND P0, PT, R6, R6, PT ;  /* 0x000000060600722a */ /* 0x000e240003f08000 */
[----:B0-----:R-:W-:Y:S05]  /*17080*/  @P0 BRA `(.L_x_11734) ;  /* 0x0000000000300947 */ /* 0x001fea0003800000 */
[----:B------:R-:W-:Y:S01]  /*17090*/  ISETP.NE.AND P0, PT, R8, R13, PT ;  /* 0x0000000d0800720c */ /* 0x000fe20003f05270 */
[----:B------:R-:W-:Y:S01]  /*170a0*/  IMAD.MOV.U32 R24, RZ, RZ, 0x0 ;  /* 0x00000000ff187424 */ /* 0x000fe200078e00ff */
[----:B------:R-:W-:-:S11]  /*170b0*/  MOV R25, 0xfff80000 ;  /* 0xfff8000000197802 */ /* 0x000fd60000000f00 */
[----:B------:R-:W-:Y:S05]  /*170c0*/  @!P0 BRA `(.L_x_11732) ;  /* 0x0000000000348947 */ /* 0x000fea0003800000 */
[----:B------:R-:W-:Y:S02]  /*170d0*/  ISETP.NE.AND P0, PT, R8, 0x7ff00000, PT ;  /* 0x7ff000000800780c */ /* 0x000fe40003f05270 */
[----:B------:R-:W-:Y:S02]  /*170e0*/  LOP3.LUT R25, R5, 0x80000000, R7, 0x48, !PT ;  /* 0x8000000005197812 */ /* 0x000fe400078e4807 */
[----:B------:R-:W-:-:S13]  /*170f0*/  ISETP.EQ.OR P0, PT, R13, RZ, !P0 ;  /* 0x000000ff0d00720c */ /* 0x000fda0004702670 */
[----:B------:R-:W-:Y:S01]  /*17100*/  @P0 LOP3.LUT R3, R25, 0x7ff00000, RZ, 0xfc, !PT ;  /* 0x7ff0000019030812 */ /* 0x000fe200078efcff */
[----:B------:R-:W-:Y:S02]  /*17110*/  @!P0 IMAD.MOV.U32 R24, RZ, RZ, RZ ;  /* 0x000000ffff188224 */ /* 0x000fe400078e00ff */
[----:B------:R-:W-:Y:S01]  /*17120*/  @P0 IMAD.MOV.U32 R24, RZ, RZ, RZ ;  /* 0x000000ffff180224 */ /* 0x000fe200078e00ff */
[----:B------:R-:W-:Y:S01]  /*17130*/  @P0 MOV R25, R3 ;  /* 0x0000000300190202 */ /* 0x000fe20000000f00 */
[----:B------:R-:W-:Y:S06]  /*17140*/  BRA `(.L_x_11732) ;  /* 0x0000000000147947 */ /* 0x000fec0003800000 */
.L_x_11734:
[----:B------:R-:W-:Y:S01]  /*17150*/  LOP3.LUT R25, R7, 0x80000, RZ, 0xfc, !PT ;  /* 0x0008000007197812 */ /* 0x000fe200078efcff */
[----:B------:R-:W-:Y:S01]  /*17160*/  IMAD.MOV.U32 R24, RZ, RZ, R6 ;  /* 0x000000ffff187224 */ /* 0x000fe200078e0006 */
[----:B------:R-:W-:Y:S06]  /*17170*/  BRA `(.L_x_11732) ;  /* 0x0000000000087947 */ /* 0x000fec0003800000 */
.L_x_11733:
[----:B------:R-:W-:Y:S01]  /*17180*/  LOP3.LUT R25, R5, 0x80000, RZ, 0xfc, !PT ;  /* 0x0008000005197812 */ /* 0x000fe200078efcff */
[----:B------:R-:W-:-:S07]  /*17190*/  IMAD.MOV.U32 R24, RZ, RZ, R4 ;  /* 0x000000ffff187224 */ /* 0x000fce00078e0004 */
.L_x_11732:
[----:B------:R-:W-:Y:S05]  /*171a0*/  BSYNC.RECONVERGENT B0 ;  /* 0x0000000000007941 */ /* 0x000fea0003800200 */
.L_x_11730:
[----:B------:R-:W-:Y:S01]  /*171b0*/  MOV R4, R0 ;  /* 0x0000000000047202 */ /* 0x000fe20000000f00 */
[----:B------:R-:W-:-:S04]  /*171c0*/  IMAD.MOV.U32 R5, RZ, RZ, 0x0 ;  /* 0x00000000ff057424 */ /* 0x000fc800078e00ff */
[----:B------:R-:W-:Y:S05]  /*171d0*/  RET.REL.NODEC R4 `(_ZN2at6native18elementwise_kernelILi128ELi4EZNS0_15gpu_kernel_implINS0_13BinaryFunctorIdddZZZNS0_15binary_internal21div_floor_kernel_cudaERNS_18TensorIteratorBaseEENKUlvE1_clEvENKUlvE_clEvEUlddE_EEEEvS6_RKT_EUliE_EEviT1_) ;  /* 0xfffffe8c04887950 */ /* 0x000fea0003c3ffff */
.L_x_11735:
        /* <DEDUP_REMOVED lines=10> */
.L_x_32751:


//--------------------- .text._ZN2at6native27unrolled_elementwise_kernelINS0_13BinaryFunctorIdddZZZNS0_15binary_internal21div_floor_kernel_cudaERNS_18TensorIteratorBaseEENKUlvE1_clEvENKUlvE_clEvEUlddE_EESt5arrayIPcLm3EELi4E23TrivialOffsetCalculatorILi2EjESD_ILi1EjENS0_6memory12LoadWithCastILi2EEENSG_13StoreWithCastILi1EEEEEviT_T0_T2_T3_T4_T5_ --------------------------
	.section	.text._ZN2at6native27unrolled_elementwise_kernelINS0_13BinaryFunctorIdddZZZNS0_15binary_internal21div_floor_kernel_cudaERNS_18TensorIteratorBaseEENKUlvE1_clEvENKUlvE_clEvEUlddE_EESt5arrayIPcLm3EELi4E23TrivialOffsetCalculatorILi2EjESD_ILi1EjENS0_6memory12LoadWithCastILi2EEENSG_13StoreWithCastILi1EEEEEviT_T0_T2_T3_T4_T5_,"ax",@progbits
	.align	128
        .global         _ZN2at6native27unrolled_elementwise_kernelINS0_13BinaryFunctorIdddZZZNS0_15binary_internal21div_floor_kernel_cudaERNS_18TensorIteratorBaseEENKUlvE1_clEvENKUlvE_clEvEUlddE_EESt5arrayIPcLm3EELi4E23TrivialOffsetCalculatorILi2EjESD_ILi1EjENS0_6memory12LoadWithCastILi2EEENSG_13StoreWithCastILi1EEEEEviT_T0_T2_T3_T4_T5_
        .type           _ZN2at6native27unrolled_elementwise_kernelINS0_13BinaryFunctorIdddZZZNS0_15binary_internal21div_floor_kernel_cudaERNS_18TensorIteratorBaseEENKUlvE1_clEvENKUlvE_clEvEUlddE_EESt5arrayIPcLm3EELi4E23TrivialOffsetCalculatorILi2EjESD_ILi1EjENS0_6memory12LoadWithCastILi2EEENSG_13StoreWithCastILi1EEEEEviT_T0_T2_T3_T4_T5_,@function
        .size           _ZN2at6native27unrolled_elementwise_kernelINS0_13BinaryFunctorIdddZZZNS0_15binary_internal21div_floor_kernel_cudaERNS_18TensorIteratorBaseEENKUlvE1_clEvENKUlvE_clEvEUlddE_EESt5arrayIPcLm3EELi4E23TrivialOffsetCalculatorILi2EjESD_ILi1EjENS0_6memory12LoadWithCastILi2EEENSG_13StoreWithCastILi1EEEEEviT_T0_T2_T3_T4_T5_,(.L_x_32752 - _ZN2at6native27unrolled_elementwise_kernelINS0_13BinaryFunctorIdddZZZNS0_15binary_internal21div_floor_kernel_cudaERNS_18TensorIteratorBaseEENKUlvE1_clEvENKUlvE_clEvEUlddE_EESt5arrayIPcLm3EELi4E23TrivialOffsetCalculatorILi2EjESD_ILi1EjENS0_6memory12LoadWithCastILi2EEENSG_13StoreWithCastILi1EEEEEviT_T0_T2_T3_T4_T5_)
        .other          _ZN2at6native27unrolled_elementwise_kernelINS0_13BinaryFunctorIdddZZZNS0_15binary_internal21div_floor_kernel_cudaERNS_18TensorIteratorBaseEENKUlvE1_clEvENKUlvE_clEvEUlddE_EESt5arrayIPcLm3EELi4E23TrivialOffsetCalculatorILi2EjESD_ILi1EjENS0_6memory12LoadWithCastILi2EEENSG_13StoreWithCastILi1EEEEEviT_T0_T2_T3_T4_T5_,@"STO_CUDA_ENTRY STV_DEFAULT"
_ZN2at6native27unrolled_elementwise_kernelINS0_13BinaryFunctorIdddZZZNS0_15binary_internal21div_floor_kernel_cudaERNS_18TensorIteratorBaseEENKUlvE1_clEvENKUlvE_clEvEUlddE_EESt5arrayIPcLm3EELi4E23TrivialOffsetCalculatorILi2EjESD_ILi1EjENS0_6memory12LoadWithCastILi2EEENSG_13StoreWithCastILi1EEEEEviT_T0_T2_T3_T4_T5_:
.text._ZN2at6native27unrolled_elementwise_kernelINS0_13BinaryFunctorIdddZZZNS0_15binary_internal21div_floor_kernel_cudaERNS_18TensorIteratorBaseEENKUlvE1_clEvENKUlvE_clEvEUlddE_EESt5arrayIPcLm3EELi4E23TrivialOffsetCalculatorILi2EjESD_ILi1EjENS0_6memory12LoadWithCastILi2EEENSG_13StoreWithCastILi1EEEEEviT_T0_T2_T3_T4_T5_:
[----:B------:R-:W0:Y:S01]  /*0000*/  LDC R1, c[0x0][0x37c] ;  /* 0x0000df00ff017b82 */ /* 0x000e220000000800 */
[----:B------:R-:W1:Y:S07]  /*0010*/  S2R R37, SR_CTAID.X ;  /* 0x0000000000257919 */ /* 0x000e6e0000002500 */
[----:B------:R-:W1:Y:S01]  /*0020*/  LDC R0, c[0x0][0x380] ;  /* 0x0000e000ff007b82 */ /* 0x000e620000000800 */
[----:B------:R-:W2:Y:S01]  /*0030*/  LDCU.64 UR36, c[0x0][0x358] ;  /* 0x00006b00ff2477ac */ /* 0x000ea20008000a00 */
[----:B------:R-:W-:Y:S01]  /*0040*/  BSSY.RECONVERGENT B6, `(.L_x_11736) ;  /* 0x00001ed000067945 */ /* 0x000fe20003800200 */
[----:B------:R-:W3:Y:S01]  /*0050*/  S2R R34, SR_TID.X ;  /* 0x0000000000227919 */ /* 0x000ee20000002100 */
[----:B0-----:R-:W-:Y:S01]  /*0060*/  VIADD R1, R1, 0xfffffff8 ;  /* 0xfffffff801017836 */ /* 0x001fe20000000000 */
[----:B------:R-:W0:Y:S01]  /*0070*/  LDCU.U8 UR38, c[0x0][0x3a4] ;  /* 0x00007480ff2677ac */ /* 0x000e220008000000 */
[----:B------:R-:W-:-:S02]  /*0080*/  CS2R R32, SRZ ;  /* 0x0000000000207805 */ /* 0x000fc4000001ff00 */
[----:B------:R-:W-:Y:S01]  /*0090*/  CS2R R22, SRZ ;  /* 0x0000000000167805 */ /* 0x000fe2000001ff00 */
[----:B------:R-:W4:Y:S01]  /*00a0*/  LDCU.U8 UR39, c[0x0][0x3a5] ;  /* 0x000074a0ff2777ac */ /* 0x000f220008000000 */
[----:B-1----:R-:W-:Y:S02]  /*00b0*/  IMAD R35, R37, -0x200, R0 ;  /* 0xfffffe0025237824 */ /* 0x002fe400078e0200 */
        /* <DEDUP_REMOVED lines=24> */
.L_x_11742:
[----:B------:R-:W2:Y:S02]  /*0240*/  LDG.E.U8 R2, desc[UR36][R2.64] ;  /* 0x0000002402027981 */ /* 0x000ea4000c1e1100 */
[----:B--2---:R0:W1:Y:S02]  /*0250*/  I2F.F64.U16 R32, R2 ;  /* 0x0000000200207312 */ /* 0x0040640000101800 */
[----:B01----:R-:W-:Y:S05]  /*0260*/  BRA `(.L_x_11744) ;  /* 0x0000000c00607947 */ /* 0x003fea0003800000 */
.L_x_11741:
        /* <DEDUP_REMOVED lines=9> */
.L_x_11746:
[----:B------:R-:W2:Y:S02]  /*0300*/  LDG.E R2, desc[UR36][R2.64] ;  /* 0x0000002402027981 */ /* 0x000ea4000c1e1900 */
[----:B--2---:R0:W1:Y:S02]  /*0310*/  I2F.F64 R32, R2 ;  /* 0x0000000200207312 */ /* 0x0040640000201c00 */
[----:B01----:R-:W-:Y:S05]  /*0320*/  BRA `(.L_x_11744) ;  /* 0x0000000c00307947 */ /* 0x003fea0003800000 */
.L_x_11745:
[----:B------:R-:W2:Y:S02]  /*0330*/  LDG.E.U16 R2, desc[UR36][R2.64] ;  /* 0x0000002402027981 */ /* 0x000ea4000c1e1500 */
[----:B--2---:R0:W1:Y:S02]  /*0340*/  I2F.F64.S16 R32, R2 ;  /* 0x0000000200207312 */ /* 0x0040640000101c00 */
[----:B01----:R-:W-:Y:S05]  /*0350*/  BRA `(.L_x_11744) ;  /* 0x0000000c00247947 */ /* 0x003fea0003800000 */
.L_x_11740:
        /* <DEDUP_REMOVED lines=10> */
.L_x_11748:
[----:B------:R-:W2:Y:S02]  /*0400*/  LDG.E.U16 R0, desc[UR36][R2.64] ;  /* 0x0000002402007981 */ /* 0x000ea4000c1e1500 */
[----:B--2---:R-:W-:-:S05]  /*0410*/  HADD2.F32 R0, -RZ, R0.H0_H0 ;  /* 0x20000000ff007230 */ /* 0x004fca0000004100 */
[----:B------:R-:W-:-:S04]  /*0420*/  FMUL.FTZ R0, R0, 1 ;  /* 0x3f80000000007820 */ /* 0x000fc80000410000 */
[----:B------:R1:W2:Y:S02]  /*0430*/  F2F.F64.F32 R32, R0 ;  /* 0x0000000000207310 */ /* 0x0002a40000201800 */
[----:B-12---:R-:W-:Y:S05]  /*0440*/  BRA `(.L_x_11744) ;  /* 0x0000000800e87947 */ /* 0x006fea0003800000 */
.L_x_11747:
        /* <DEDUP_REMOVED lines=10> */
.L_x_11750:
[----:B------:R-:W2:Y:S02]  /*04f0*/  LDG.E.U16 R2, desc[UR36][R2.64] ;  /* 0x0000002402027981 */ /* 0x000ea4000c1e1500 */
[----:B--2---:R-:W-:-:S05]  /*0500*/  HADD2.F32 R0, -RZ, R2.H0_H0 ;  /* 0x20000002ff007230 */ /* 0x004fca0000004100 */
[----:B------:R-:W-:-:S04]  /*0510*/  FMUL.FTZ R0, R0, 1 ;  /* 0x3f80000000007820 */ /* 0x000fc80000410000 */
[----:B------:R1:W2:Y:S02]  /*0520*/  F2F.F64.F32 R32, R0 ;  /* 0x0000000000207310 */ /* 0x0002a40000201800 */
[----:B-12---:R-:W-:Y:S05]  /*0530*/  BRA `(.L_x_11744) ;  /* 0x0000000800ac7947 */ /* 0x006fea0003800000 */
.L_x_11749:
[----:B------:R0:W5:Y:S01]  /*0540*/  LDG.E.64 R32, desc[UR36][R2.64] ;  /* 0x0000002402207981 */ /* 0x000162000c1e1b00 */
[----:B------:R-:W-:Y:S05]  /*0550*/  BRA `(.L_x_11744) ;  /* 0x0000000800a47947 */ /* 0x000fea0003800000 */
.L_x_11739:
        /* <DEDUP_REMOVED lines=13> */
.L_x_11753:
[----:B------:R1:W5:Y:S01]  /*0630*/  LDG.E.64 R32, desc[UR36][R2.64] ;  /* 0x0000002402207981 */ /* 0x000362000c1e1b00 */
[----:B------:R-:W-:Y:S05]  /*0640*/  BRA `(.L_x_11744) ;  /* 0x0000000800687947 */ /* 0x000fea0003800000 */
.L_x_11752:
        /* <DEDUP_REMOVED lines=27> */
.L_x_11755:
        /* <DEDUP_REMOVED lines=10> */
[----:B------:R-:W-:-:S05]  /*08a0*/  LOP3.LUT R0, R0, 0x80000000, R5, 0xf8, !PT ;  /* 0x8000000000007812 */ /* 0x000fca00078ef805 */
[----:B------:R-:W-:-:S04]  /*08b0*/  FMUL.FTZ R0, R0, 1 ;  /* 0x3f80000000007820 */ /* 0x000fc80000410000 */
[----:B------:R2:W3:Y:S02]  /*08c0*/  F2F.F64.F32 R32, R0 ;  /* 0x0000000000207310 */ /* 0x0004e40000201800 */
[----:B--23--:R-:W-:Y:S05]  /*08d0*/  BRA `(.L_x_11744) ;  /* 0x0000000400c47947 */ /* 0x00cfea0003800000 */
.L_x_11754:
[----:B------:R-:W2:Y:S02]  /*08e0*/  LDG.E.U16 R0, desc[UR36][R2.64] ;  /* 0x0000002402007981 */ /* 0x000ea4000c1e1500 */
[----:B--2---:R-:W-:-:S04]  /*08f0*/  IMAD.U32 R0, R0, 0x10000, RZ ;  /* 0x0001000000007824 */ /* 0x004fc800078e00ff */
[----:B------:R-:W-:-:S04]  /*0900*/  FMUL.FTZ R0, R0, 1 ;  /* 0x3f80000000007820 */ /* 0x000fc80000410000 */
[----:B------:R2:W3:Y:S02]  /*0910*/  F2F.F64.F32 R32, R0 ;  /* 0x0000000000207310 */ /* 0x0004e40000201800 */
[----:B--23--:R-:W-:Y:S05]  /*0920*/  BRA `(.L_x_11744) ;  /* 0x0000000400b07947 */ /* 0x00cfea0003800000 */
.L_x_11751:
        /* <DEDUP_REMOVED lines=11> */
.L_x_11758:
        /* <DEDUP_REMOVED lines=21> */
.L_x_11760:
[----:B------:R-:W-:Y:S05]  /*0b30*/  BSYNC.RECONVERGENT B0 ;  /* 0x0000000000007941 */ /* 0x000fea0003800200 */
.L_x_11759:
[----:B------:R-:W-:Y:S01]  /*0b40*/  IMAD.SHL.U32 R0, R0, 0x100000, RZ ;  /* 0x0010000000007824 */ /* 0x000fe200078e00ff */
[----:B------:R-:W-:-:S04]  /*0b50*/  LEA R2, R2, 0x3b800000, 0x17 ;  /* 0x3b80000002027811 */ /* 0x000fc800078eb8ff */
[----:B------:R-:W-:-:S05]  /*0b60*/  LOP3.LUT R0, R2, R0, R7, 0xfe, !PT ;  /* 0x0000000002007212 */ /* 0x000fca00078efe07 */
[----:B------:R-:W-:-:S04]  /*0b70*/  FMUL.FTZ R0, R0, 1 ;  /* 0x3f80000000007820 */ /* 0x000fc80000410000 */
[----:B------:R4:W0:Y:S02]  /*0b80*/  F2F.F64.F32 R32, R0 ;  /* 0x0000000000207310 */ /* 0x0008240000201800 */
[----:B0---4-:R-:W-:Y:S05]  /*0b90*/  BRA `(.L_x_11744) ;  /* 0x0000000400147947 */ /* 0x011fea0003800000 */
.L_x_11757:
        /* <DEDUP_REMOVED lines=21> */
.L_x_11762:
[----:B------:R-:W-:Y:S05]  /*0cf0*/  BSYNC.RECONVERGENT B0 ;  /* 0x0000000000007941 */ /* 0x000fea0003800200 */
.L_x_11761:
[----:B------:R-:W-:Y:S01]  /*0d00*/  IMAD.SHL.U32 R0, R0, 0x200000, RZ ;  /* 0x0020000000007824 */ /* 0x000fe200078e00ff */
[----:B------:R-:W-:-:S04]  /*0d10*/  LEA R2, R2, 0x37800000, 0x17 ;  /* 0x3780000002027811 */ /* 0x000fc800078eb8ff */
[----:B------:R-:W-:-:S05]  /*0d20*/  LOP3.LUT R0, R2, R0, R7, 0xfe, !PT ;  /* 0x0000000002007212 */ /* 0x000fca00078efe07 */
[----:B------:R-:W-:-:S04]  /*0d30*/  FMUL.FTZ R0, R0, 1 ;  /* 0x3f80000000007820 */ /* 0x000fc80000410000 */
[----:B------:R4:W0:Y:S02]  /*0d40*/  F2F.F64.F32 R32, R0 ;  /* 0x0000000000207310 */ /* 0x0008240000201800 */
[----:B0---4-:R-:W-:Y:S05]  /*0d50*/  BRA `(.L_x_11744) ;  /* 0x0000000000a47947 */ /* 0x011fea0003800000 */
.L_x_11756:
[----:B------:R-:W-:-:S09]  /*0d60*/  UISETP.NE.AND UP0, UPT, UR4, 0x1c, UPT ;  /* 0x0000001c0400788c */ /* 0x000fd2000bf05270 */
[----:B------:R-:W-:Y:S05]  /*0d70*/  BRA.U !UP0, `(.L_x_11763) ;  /* 0x0000000108947547 */ /* 0x000fea000b800000 */
[----:B------:R-:W-:-:S09]  /*0d80*/  UISETP.NE.AND UP0, UPT, UR4, 0x1d, UPT ;  /* 0x0000001d0400788c */ /* 0x000fd2000bf05270 */
[----:B------:R-:W-:Y:S05]  /*0d90*/  BRA.U !UP0, `(.L_x_11764) ;  /* 0x0000000108807547 */ /* 0x000fea000b800000 */
[----:B------:R-:W-:-:S09]  /*0da0*/  UISETP.NE.AND UP0, UPT, UR4, 0x2c, UPT ;  /* 0x0000002c0400788c */ /* 0x000fd2000bf05270 */
[----:B------:R-:W-:Y:S05]  /*0db0*/  BRA.U !UP0, `(.L_x_11765) ;  /* 0x0000000108487547 */ /* 0x000fea000b800000 */
.L_x_11743:
        /* <DEDUP_REMOVED lines=16> */
.L_x_11766:
[----:B------:R-:W-:Y:S01]  /*0ec0*/  CS2R R32, SRZ ;  /* 0x0000000000207805 */ /* 0x000fe2000001ff00 */
[----:B------:R-:W-:Y:S06]  /*0ed0*/  BRA `(.L_x_11744) ;  /* 0x0000000000447947 */ /* 0x000fec0003800000 */
.L_x_11765:
[----:B------:R-:W2:Y:S01]  /*0ee0*/  LDG.E.U8 R0, desc[UR36][R2.64] ;  /* 0x0000002402007981 */ /* 0x000ea2000c1e1100 */
[----:B------:R-:W-:Y:S02]  /*0ef0*/  IMAD.MOV.U32 R32, RZ, RZ, 0x0 ;  /* 0x00000000ff207424 */ /* 0x000fe400078e00ff */
[----:B------:R-:W-:Y:S01]  /*0f00*/  IMAD.MOV.U32 R33, RZ, RZ, 0x38000000 ;  /* 0x38000000ff217424 */ /* 0x000fe200078e00ff */
[----:B--2---:R-:W-:-:S13]  /*0f10*/  ISETP.NE.AND P0, PT, R0, RZ, PT ;  /* 0x000000ff0000720c */ /* 0x004fda0003f05270 */
[----:B------:R-:W-:Y:S05]  /*0f20*/  @!P0 BRA `(.L_x_11744) ;  /* 0x0000000000308947 */ /* 0x000fea0003800000 */
[----:B------:R-:W-:-:S13]  /*0f30*/  ISETP.NE.AND P0, PT, R0, 0xff, PT ;  /* 0x000000ff0000780c */ /* 0x000fda0003f05270 */
[----:B------:R-:W-:Y:S02]  /*0f40*/  @P0 IMAD.SHL.U32 R0, R0, 0x800000, RZ ;  /* 0x0080000000000824 */ /* 0x000fe400078e00ff */
[----:B------:R-:W-:Y:S02]  /*0f50*/  @!P0 IMAD.MOV.U32 R32, RZ, RZ, 0x20000000 ;  /* 0x20000000ff208424 */ /* 0x000fe400078e00ff */
[----:B------:R-:W-:Y:S02]  /*0f60*/  @!P0 IMAD.MOV.U32 R33, RZ, RZ, 0x7ff80000 ;  /* 0x7ff80000ff218424 */ /* 0x000fe400078e00ff */
[----:B------:R-:W-:-:S04]  /*0f70*/  @P0 FMUL.FTZ R0, R0, 1 ;  /* 0x3f80000000000820 */ /* 0x000fc80000410000 */
[----:B------:R4:W0:Y:S02]  /*0f80*/  @P0 F2F.F64.F32 R32, R0 ;  /* 0x0000000000200310 */ /* 0x0008240000201800 */
[----:B0---4-:R-:W-:Y:S05]  /*0f90*/  BRA `(.L_x_11744) ;  /* 0x0000000000147947 */ /* 0x011fea0003800000 */
.L_x_11764:
[----:B------:R-:W2:Y:S02]  /*0fa0*/  LDG.E.64 R32, desc[UR36][R2.64] ;  /* 0x0000002402207981 */ /* 0x000ea4000c1e1b00 */
[----:B--2---:R-:W4:Y:S02]  /*0fb0*/  I2F.F64.U64 R32, R32 ;  /* 0x0000002000207312 */ /* 0x004f240000301800 */
[----:B----4-:R-:W-:Y:S05]  /*0fc0*/  BRA `(.L_x_11744) ;  /* 0x0000000000087947 */ /* 0x010fea0003800000 */
.L_x_11763:
[----:B------:R-:W2:Y:S02]  /*0fd0*/  LDG.E R2, desc[UR36][R2.64] ;  /* 0x0000002402027981 */ /* 0x000ea4000c1e1900 */
[----:B--2---:R2:W3:Y:S02]  /*0fe0*/  I2F.F64.U32 R32, R2 ;  /* 0x0000000200207312 */ /* 0x0044e40000201800 */
.L_x_11744:
[----:B------:R-:W-:Y:S05]  /*0ff0*/  BSYNC.RECONVERGENT B7 ;  /* 0x0000000000077941 */ /* 0x000fea0003800200 */
.L_x_11738:
[----:B012---:R-:W0:Y:S01]  /*1000*/  LDC.64 R2, c[0x0][0x398] ;  /* 0x0000e600ff027b82 */ /* 0x007e220000000a00 */
[----:B------:R-:W1:Y:S01]  /*1010*/  LDCU UR5, c[0x0][0x3ac] ;  /* 0x00007580ff0577ac */ /* 0x000e620008000800 */
        /* <DEDUP_REMOVED lines=18> */
.L_x_11771:
[----:B------:R-:W2:Y:S02]  /*1140*/  LDG.E.U8 R2, desc[UR36][R2.64] ;  /* 0x0000002402027981 */ /* 0x000ea4000c1e1100 */
[----:B--2---:R0:W1:Y:S02]  /*1150*/  I2F.F64.U16 R22, R2 ;  /* 0x0000000200167312 */ /* 0x0040640000101800 */
[----:B01----:R-:W-:Y:S05]  /*1160*/  BRA `(.L_x_11773) ;  /* 0x0000000c00607947 */ /* 0x003fea0003800000 */
.L_x_11770:
        /* <DEDUP_REMOVED lines=9> */
.L_x_11775:
[----:B------:R-:W2:Y:S02]  /*1200*/  LDG.E R2, desc[UR36][R2.64] ;  /* 0x0000002402027981 */ /* 0x000ea4000c1e1900 */
[----:B--2---:R0:W1:Y:S02]  /*1210*/  I2F.F64 R22, R2 ;  /* 0x0000000200167312 */ /* 0x0040640000201c00 */
[----:B01----:R-:W-:Y:S05]  /*1220*/  BRA `(.L_x_11773) ;  /* 0x0000000c00307947 */ /* 0x003fea0003800000 */
.L_x_11774:
[----:B------:R-:W2:Y:S02]  /*1230*/  LDG.E.U16 R2, desc[UR36][R2.64] ;  /* 0x0000002402027981 */ /* 0x000ea4000c1e1500 */
[----:B--2---:R0:W1:Y:S02]  /*1240*/  I2F.F64.S16 R22, R2 ;  /* 0x0000000200167312 */ /* 0x0040640000101c00 */
[----:B01----:R-:W-:Y:S05]  /*1250*/  BRA `(.L_x_11773) ;  /* 0x0000000c00247947 */ /* 0x003fea0003800000 */
.L_x_11769:
        /* <DEDUP_REMOVED lines=10> */
.L_x_11777:
[----:B------:R-:W2:Y:S02]  /*1300*/  LDG.E.U16 R0, desc[UR36][R2.64] ;  /* 0x0000002402007981 */ /* 0x000ea4000c1e1500 */
[----:B--2---:R-:W-:-:S05]  /*1310*/  HADD2.F32 R0, -RZ, R0.H0_H0 ;  /* 0x20000000ff007230 */ /* 0x004fca0000004100 */
[----:B------:R-:W-:-:S04]  /*1320*/  FMUL.FTZ R0, R0, 1 ;  /* 0x3f80000000007820 */ /* 0x000fc80000410000 */
[----:B------:R4:W0:Y:S02]  /*1330*/  F2F.F64.F32 R22, R0 ;  /* 0x0000000000167310 */ /* 0x0008240000201800 */
[----:B0---4-:R-:W-:Y:S05]  /*1340*/  BRA `(.L_x_11773) ;  /* 0x0000000800e87947 */ /* 0x011fea0003800000 */
.L_x_11776:
        /* <DEDUP_REMOVED lines=10> */
.L_x_11779:
[----:B------:R-:W2:Y:S02]  /*13f0*/  LDG.E.U16 R2, desc[UR36][R2.64] ;  /* 0x0000002402027981 */ /* 0x000ea4000c1e1500 */
[----:B--2---:R-:W-:-:S05]  /*1400*/  HADD2.F32 R0, -RZ, R2.H0_H0 ;  /* 0x20000002ff007230 */ /* 0x004fca0000004100 */
[----:B------:R-:W-:-:S04]  /*1410*/  FMUL.FTZ R0, R0, 1 ;  /* 0x3f80000000007820 */ /* 0x000fc80000410000 */
[----:B------:R0:W1:Y:S02]  /*1420*/  F2F.F64.F32 R22, R0 ;  /* 0x0000000000167310 */ /* 0x0000640000201800 */
[----:B01----:R-:W-:Y:S05]  /*1430*/  BRA `(.L_x_11773) ;  /* 0x0000000800ac7947 */ /* 0x003fea0003800000 */
.L_x_11778:
[----:B------:R4:W5:Y:S01]  /*1440*/  LDG.E.64 R22, desc[UR36][R2.64] ;  /* 0x0000002402167981 */ /* 0x000962000c1e1b00 */
[----:B------:R-:W-:Y:S05]  /*1450*/  BRA `(.L_x_11773) ;  /* 0x0000000800a47947 */ /* 0x000fea0003800000 */
.L_x_11768:
        /* <DEDUP_REMOVED lines=13> */
.L_x_11782:
[----:B------:R0:W5:Y:S01]  /*1530*/  LDG.E.64 R22, desc[UR36][R2.64] ;  /* 0x0000002402167981 */ /* 0x000162000c1e1b00 */
[----:B------:R-:W-:Y:S05]  /*1540*/  BRA `(.L_x_11773) ;  /* 0x0000000800687947 */ /* 0x000fea0003800000 */
.L_x_11781:
        /* <DEDUP_REMOVED lines=25> */
[----:B------:R0:W1:Y:S02]  /*16e0*/  F2F.F64.F32 R22, R5 ;  /* 0x0000000500167310 */ /* 0x0000640000201800 */
[----:B01----:R-:W-:Y:S05]  /*16f0*/  BRA `(.L_x_11773) ;  /* 0x0000000400fc7947 */ /* 0x003fea0003800000 */
.L_x_11784:
        /* <DEDUP_REMOVED lines=12> */
[----:B------:R0:W1:Y:S02]  /*17c0*/  F2F.F64.F32 R22, R0 ;  /* 0x0000000000167310 */ /* 0x0000640000201800 */
[----:B01----:R-:W-:Y:S05]  /*17d0*/  BRA `(.L_x_11773) ;  /* 0x0000000400c47947 */ /* 0x003fea0003800000 */
.L_x_11783:
[----:B------:R-:W2:Y:S02]  /*17e0*/  LDG.E.U16 R0, desc[UR36][R2.64] ;  /* 0x0000002402007981 */ /* 0x000ea4000c1e1500 */
[----:B--2---:R-:W-:-:S04]  /*17f0*/  IMAD.U32 R0, R0, 0x10000, RZ ;  /* 0x0001000000007824 */ /* 0x004fc800078e00ff */
[----:B------:R-:W-:-:S04]  /*1800*/  FMUL.FTZ R0, R0, 1 ;  /* 0x3f80000000007820 */ /* 0x000fc80000410000 */
[----:B------:R0:W1:Y:S02]  /*1810*/  F2F.F64.F32 R22, R0 ;  /* 0x0000000000167310 */ /* 0x0000640000201800 */
[----:B01----:R-:W-:Y:S05]  /*1820*/  BRA `(.L_x_11773) ;  /* 0x0000000400b07947 */ /* 0x003fea0003800000 */
.L_x_11780:
        /* <DEDUP_REMOVED lines=11> */
.L_x_11787:
        /* <DEDUP_REMOVED lines=21> */
.L_x_11789:
[----:B------:R-:W-:Y:S05]  /*1a30*/  BSYNC.RECONVERGENT B0 ;  /* 0x0000000000007941 */ /* 0x000fea0003800200 */
.L_x_11788:
[----:B------:R-:W-:Y:S01]  /*1a40*/  IMAD.SHL.U32 R0, R0, 0x100000, RZ ;  /* 0x0010000000007824 */ /* 0x000fe200078e00ff */
[----:B------:R-:W-:-:S04]  /*1a50*/  LEA R2, R2, 0x3b800000, 0x17 ;  /* 0x3b80000002027811 */ /* 0x000fc800078eb8ff */
[----:B------:R-:W-:-:S05]  /*1a60*/  LOP3.LUT R0, R2, R0, R7, 0xfe, !PT ;  /* 0x0000000002007212 */ /* 0x000fca00078efe07 */
[----:B------:R-:W-:-:S04]  /*1a70*/  FMUL.FTZ R0, R0, 1 ;  /* 0x3f80000000007820 */ /* 0x000fc80000410000 */
[----:B------:R4:W0:Y:S02]  /*1a80*/  F2F.F64.F32 R22, R0 ;  /* 0x0000000000167310 */ /* 0x0008240000201800 */
[----:B0---4-:R-:W-:Y:S05]  /*1a90*/  BRA `(.L_x_11773) ;  /* 0x0000000400147947 */ /* 0x011fea0003800000 */
.L_x_11786:
        /* <DEDUP_REMOVED lines=21> */
.L_x_11791:
[----:B------:R-:W-:Y:S05]  /*1bf0*/  BSYNC.RECONVERGENT B0 ;  /* 0x0000000000007941 */ /* 0x000fea0003800200 */
.L_x_11790:
[----:B------:R-:W-:Y:S01]  /*1c00*/  IMAD.SHL.U32 R0, R0, 0x200000, RZ ;  /* 0x0020000000007824 */ /* 0x000fe200078e00ff */
[----:B------:R-:W-:-:S04]  /*1c10*/  LEA R2, R2, 0x37800000, 0x17 ;  /* 0x3780000002027811 */ /* 0x000fc800078eb8ff */
[----:B------:R-:W-:-:S05]  /*1c20*/  LOP3.LUT R0, R2, R0, R7, 0xfe, !PT ;  /* 0x0000000002007212 */ /* 0x000fca00078efe07 */
[----:B------:R-:W-:-:S04]  /*1c30*/  FMUL.FTZ R0, R0, 1 ;  /* 0x3f80000000007820 */ /* 0x000fc80000410000 */
[----:B------:R4:W0:Y:S02]  /*1c40*/  F2F.F64.F32 R22, R0 ;  /* 0x0000000000167310 */ /* 0x0008240000201800 */
[----:B0---4-:R-:W-:Y:S05]  /*1c50*/  BRA `(.L_x_11773) ;  /* 0x0000000000a47947 */ /* 0x011fea0003800000 */
.L_x_11785:
[----:B------:R-:W-:-:S09]  /*1c60*/  UISETP.NE.AND UP0, UPT, UR4, 0x1c, UPT ;  /* 0x0000001c0400788c */ /* 0x000fd2000bf05270 */
[----:B------:R-:W-:Y:S05]  /*1c70*/  BRA.U !UP0, `(.L_x_11792) ;  /* 0x0000000108947547 */ /* 0x000fea000b800000 */
[----:B------:R-:W-:-:S09]  /*1c80*/  UISETP.NE.AND UP0, UPT, UR4, 0x1d, UPT ;  /* 0x0000001d0400788c */ /* 0x000fd2000bf05270 */
[----:B------:R-:W-:Y:S05]  /*1c90*/  BRA.U !UP0, `(.L_x_11793) ;  /* 0x0000000108807547 */ /* 0x000fea000b800000 */
[----:B------:R-:W-:-:S09]  /*1ca0*/  UISETP.NE.AND UP0, UPT, UR4, 0x2c, UPT ;  /* 0x0000002c0400788c */ /* 0x000fd2000bf05270 */
[----:B------:R-:W-:Y:S05]  /*1cb0*/  BRA.U !UP0, `(.L_x_11794) ;  /* 0x0000000108487547 */ /* 0x000fea000b800000 */
.L_x_11772:
[----:B------:R-:W-:Y:S01]  /*1cc0*/  MOV R0, 0x0 ;  /* 0x0000000000007802 */ /* 0x000fe20000000f00 */
[----:B------:R-:W0:Y:S01]  /*1cd0*/  LDCU.64 UR4, c[0x4][0x178] ;  /* 0x01002f00ff0477ac */ /* 0x000e220008000a00 */
[----:B------:R-:W-:Y:S02]  /*1ce0*/  IMAD.MOV.U32 R8, RZ, RZ, 0x4e ;  /* 0x0000004eff087424 */ /* 0x000fe400078e00ff */
[----:B------:R1:W2:Y:S01]  /*1cf0*/  LDC.64 R2, c[0x4][R0] ;  /* 0x0100000000027b82 */ /* 0x0002a20000000a00 */
[----:B------:R-:W4:Y:S01]  /*1d00*/  LDCU.64 UR6, c[0x4][0x180] ;  /* 0x01003000ff0677ac */ /* 0x000f220008000a00 */
[----:B------:R-:W-:Y:S02]  /*1d10*/  IMAD.MOV.U32 R12, RZ, RZ, 0x1 ;  /* 0x00000001ff0c7424 */ /* 0x000fe400078e00ff */
[----:B------:R-:W-:Y:S01]  /*1d20*/  IMAD.MOV.U32 R13, RZ, RZ, RZ ;  /* 0x000000ffff0d7224 */ /* 0x000fe200078e00ff */
[----:B------:R-:W3:Y:S01]  /*1d30*/  LDCU.64 UR8, c[0x4][0x58] ;  /* 0x01000b00ff0877ac */ /* 0x000ee20008000a00 */
[----:B0-----:R-:W-:-:S02]  /*1d40*/  IMAD.U32 R4, RZ, RZ, UR4 ;  /* 0x00000004ff047e24 */ /* 0x001fc4000f8e00ff */
[----:B------:R-:W-:Y:S02]  /*1d50*/  IMAD.U32 R5, RZ, RZ, UR5 ;  /* 0x00000005ff057e24 */ /* 0x000fe4000f8e00ff */
[----:B----4-:R-:W-:Y:S02]  /*1d60*/  IMAD.U32 R6, RZ, RZ, UR6 ;  /* 0x00000006ff067e24 */ /* 0x010fe4000f8e00ff */
[----:B------:R-:W-:Y:S02]  /*1d70*/  IMAD.U32 R7, RZ, RZ, UR7 ;  /* 0x00000007ff077e24 */ /* 0x000fe4000f8e00ff */
[----:B---3--:R-:W-:Y:S02]  /*1d80*/  IMAD.U32 R10, RZ, RZ, UR8 ;  /* 0x00000008ff0a7e24 */ /* 0x008fe4000f8e00ff */
[----:B-1----:R-:W-:-:S07]  /*1d90*/  IMAD.U32 R11, RZ, RZ, UR9 ;  /* 0x00000009ff0b7e24 */ /* 0x002fce000f8e00ff */
[----:B------:R-:W-:-:S07]  /*1da0*/  LEPC R20, `(.L_x_11795) ;  /* 0x000000001014794e */ /* 0x000fce0000000000 */
[----:B--2--5:R-:W-:Y:S05]  /*1db0*/  CALL.ABS.NOINC R2 ;  /* 0x0000000002007343 */ /* 0x024fea0003c00000 */
.L_x_11795:
[----:B------:R-:W-:Y:S01]  /*1dc0*/  CS2R R22, SRZ ;  /* 0x0000000000167805 */ /* 0x000fe2000001ff00 */
[----:B------:R-:W-:Y:S06]  /*1dd0*/  BRA `(.L_x_11773) ;  /* 0x0000000000447947 */ /* 0x000fec0003800000 */
.L_x_11794:
        /* <DEDUP_REMOVED lines=10> */
[----:B------:R1:W2:Y:S02]  /*1e80*/  @P0 F2F.F64.F32 R22, R0 ;  /* 0x0000000000160310 */ /* 0x0002a40000201800 */
[----:B-12---:R-:W-:Y:S05]  /*1e90*/  BRA `(.L_x_11773) ;  /* 0x0000000000147947 */ /* 0x006fea0003800000 */
.L_x_11793:
[----:B------:R-:W2:Y:S02]  /*1ea0*/  LDG.E.64 R22, desc[UR36][R2.64] ;  /* 0x0000002402167981 */ /* 0x000ea4000c1e1b00 */
[----:B--2---:R-:W1:Y:S02]  /*1eb0*/  I2F.F64.U64 R22, R22 ;  /* 0x0000001600167312 */ /* 0x004e640000301800 */
[----:B-1----:R-:W-:Y:S05]  /*1ec0*/  BRA `(.L_x_11773) ;  /* 0x0000000000087947 */ /* 0x002fea0003800000 */
.L_x_11792:
[----:B------:R-:W2:Y:S02]  /*1ed0*/  LDG.E R2, desc[UR36][R2.64] ;  /* 0x0000002402027981 */ /* 0x000ea4000c1e1900 */
[----:B--2---:R1:W2:Y:S02]  /*1ee0*/  I2F.F64.U32 R22, R2 ;  /* 0x0000000200167312 */ /* 0x0042a40000201800 */
.L_x_11773:
[----:B------:R-:W-:Y:S05]  /*1ef0*/  BSYNC.RECONVERGENT B7 ;  /* 0x0000000000077941 */ /* 0x000fea0003800200 */
.L_x_11767:
[----:B------:R-:W-:-:S07]  /*1f00*/  VIADD R34, R36, 0x80 ;  /* 0x0000008024227836 */ /* 0x000fce0000000000 */
.L_x_11737:
[----:B------:R-:W-:Y:S05]  /*1f10*/  BSYNC.RECONVERGENT B6 ;  /* 0x0000000000067941 */ /* 0x000fea0003800200 */
.L_x_11736:
[----:B------:R-:W-:Y:S01]  /*1f20*/  ISETP.GE.AND P0, PT, R34, R35, PT ;  /* 0x000000232200720c */ /* 0x000fe20003f06270 */
[----:B------:R-:W-:Y:S01]  /*1f30*/  BSSY.RECONVERGENT B6, `(.L_x_11796) ;  /* 0x00001e6000067945 */ /* 0x000fe20003800200 */
[----:B------:R-:W-:Y:S02]  /*1f40*/  CS2R R30, SRZ ;  /* 0x00000000001e7805 */ /* 0x000fe4000001ff00 */
[----:B------:R-:W-:-:S09]  /*1f50*/  CS2R R18, SRZ ;  /* 0x0000000000127805 */ /* 0x000fd2000001ff00 */
[----:B------:R-:W-:Y:S05]  /*1f60*/  @P0 BRA `(.L_x_11797) ;  /* 0x0000001c00880947 */ /* 0x000fea0003800000 */
[----:B01--4-:R-:W0:Y:S01]  /*1f70*/  LDC.64 R2, c[0x0][0x390] ;  /* 0x0000e400ff027b82 */ /* 0x013e220000000a00 */
        /* <DEDUP_REMOVED lines=18> */
[----:B----4-:R0:W1:Y:S02]  /*20a0*/  I2F.F64.S16 R30, R2 ;  /* 0x00000002001e7312 */ /* 0x0100640000101c00 */
[----:B01----:R-:W-:Y:S05]  /*20b0*/  BRA `(.L_x_11804) ;  /* 0x0000000c006c7947 */ /* 0x003fea0003800000 */
.L_x_11802:
[----:B------:R-:W4:Y:S02]  /*20c0*/  LDG.E.U8 R2, desc[UR36][R2.64] ;  /* 0x0000002402027981 */ /* 0x000f24000c1e1100 */
[----:B----4-:R0:W1:Y:S02]  /*20d0*/  I2F.F64.U16 R30, R2 ;  /* 0x00000002001e7312 */ /* 0x0100640000101800 */
[----:B01----:R-:W-:Y:S05]  /*20e0*/  BRA `(.L_x_11804) ;  /* 0x0000000c00607947 */ /* 0x003fea0003800000 */
.L_x_11801:
[----:B------:R-:W-:-:S09]  /*20f0*/  UISETP.NE.AND UP0, UPT, UR4, 0x2, UPT ;  /* 0x000000020400788c */ /* 0x000fd2000bf05270 */
[----:B------:R-:W-:Y:S05]  /*2100*/  BRA.U !UP0, `(.L_x_11805) ;  /* 0x0000000108287547 */ /* 0x000fea000b800000 */
[----:B------:R-:W-:-:S09]  /*2110*/  UISETP.NE.AND UP0, UPT, UR4, 0x3, UPT ;  /* 0x000000030400788c */ /* 0x000fd2000bf05270 */
[----:B------:R-:W-:Y:S05]  /*2120*/  BRA.U !UP0, `(.L_x_11806) ;  /* 0x0000000108147547 */ /* 0x000fea000b800000 */
[----:B------:R-:W-:-:S09]  /*2130*/  UISETP.NE.AND UP0, UPT, UR4, 0x4, UPT ;  /* 0x000000040400788c */ /* 0x000fd2000bf05270 */
[----:B------:R-:W-:Y:S05]  /*2140*/  BRA.U UP0, `(.L_x_11803) ;  /* 0x0000000900ec7547 */ /* 0x000fea000b800000 */
[----:B------:R-:W4:Y:S02]  /*2150*/  LDG.E.64 R30, desc[UR36][R2.64] ;  /* 0x00000024021e7981 */ /* 0x000f24000c1e1b00 */
[----:B----4-:R-:W0:Y:S02]  /*2160*/  I2F.F64.S64 R30, R30 ;  /* 0x0000001e001e7312 */ /* 0x010e240000301c00 */
[----:B0-----:R-:W-:Y:S05]  /*2170*/  BRA `(.L_x_11804) ;  /* 0x0000000c003c7947 */ /* 0x001fea0003800000 */
.L_x_11806:
[----:B------:R-:W4:Y:S02]  /*2180*/  LDG.E R2, desc[UR36][R2.64] ;  /* 0x0000002402027981 */ /* 0x000f24000c1e1900 */
[----:B----4-:R0:W1:Y:S02]  /*2190*/  I2F.F64 R30, R2 ;  /* 0x00000002001e7312 */ /* 0x0100640000201c00 */
[----:B01----:R-:W-:Y:S05]  /*21a0*/  BRA `(.L_x_11804) ;  /* 0x0000000c00307947 */ /* 0x003fea0003800000 */
.L_x_11805:
[----:B------:R-:W4:Y:S02]  /*21b0*/  LDG.E.U16 R2, desc[UR36][R2.64] ;  /* 0x0000002402027981 */ /* 0x000f24000c1e1500 */
[----:B----4-:R0:W1:Y:S02]  /*21c0*/  I2F.F64.S16 R30, R2 ;  /* 0x00000002001e7312 */ /* 0x0100640000101c00 */
[----:B01----:R-:W-:Y:S05]  /*21d0*/  BRA `(.L_x_11804) ;  /* 0x0000000c00247947 */ /* 0x003fea0003800000 */
.L_x_11800:
[----:B------:R-:W-:-:S09]  /*21e0*/  UISETP.GT.AND UP0, UPT, UR4, 0x6, UPT ;  /* 0x000000060400788c */ /* 0x000fd2000bf04270 */
[----:B------:R-:W-:Y:S05]  /*21f0*/  BRA.U UP0, `(.L_x_11807) ;  /* 0x0000000100347547 */ /* 0x000fea000b800000 */
[----:B------:R-:W-:-:S09]  /*2200*/  UISETP.NE.AND UP0, UPT, UR4, 0x5, UPT ;  /* 0x000000050400788c */ /* 0x000fd2000bf05270 */
[----:B------:R-:W-:Y:S05]  /*2210*/  BRA.U !UP0, `(.L_x_11808) ;  /* 0x0000000108187547 */ /* 0x000fea000b800000 */
[----:B------:R-:W-:-:S09]  /*2220*/  UISETP.NE.AND UP0, UPT, UR4, 0x6, UPT ;  /* 0x000000060400788c */ /* 0x000fd2000bf05270 */
[----:B------:R-:W-:Y:S05]  /*2230*/  BRA.U UP0, `(.L_x_11803) ;  /* 0x0000000900b07547 */ /* 0x000fea000b800000 */
[----:B------:R-:W4:Y:S02]  /*2240*/  LDG.E R30, desc[UR36][R2.64] ;  /* 0x00000024021e7981 */ /* 0x000f24000c1e1900 */
[----:B----4-:R-:W-:-:S06]  /*2250*/  FMUL.FTZ R30, R30, 1 ;  /* 0x3f8000001e1e7820 */ /* 0x010fcc0000410000 */
[----:B------:R-:W0:Y:S02]  /*2260*/  F2F.F64.F32 R30, R30 ;  /* 0x0000001e001e7310 */ /* 0x000e240000201800 */
[----:B0-----:R-:W-:Y:S05]  /*2270*/  BRA `(.L_x_11804) ;  /* 0x0000000800fc7947 */ /* 0x001fea0003800000 */
.L_x_11808:
[----:B------:R-:W4:Y:S02]  /*2280*/  LDG.E.U16 R0, desc[UR36][R2.64] ;  /* 0x0000002402007981 */ /* 0x000f24000c1e1500 */
[----:B----4-:R-:W-:-:S05]  /*2290*/  HADD2.F32 R0, -RZ, R0.H0_H0 ;  /* 0x20000000ff007230 */ /* 0x010fca0000004100 */
[----:B------:R-:W-:-:S04]  /*22a0*/  FMUL.FTZ R0, R0, 1 ;  /* 0x3f80000000007820 */ /* 0x000fc80000410000 */
[----:B------:R0:W1:Y:S02]  /*22b0*/  F2F.F64.F32 R30, R0 ;  /* 0x00000000001e7310 */ /* 0x0000640000201800 */
[----:B01----:R-:W-:Y:S05]  /*22c0*/  BRA `(.L_x_11804) ;  /* 0x0000000800e87947 */ /* 0x003fea0003800000 */
.L_x_11807:
[----:B------:R-:W-:-:S09]  /*22d0*/  UISETP.NE.AND UP0, UPT, UR4, 0x7, UPT ;  /* 0x000000070400788c */ /* 0x000fd2000bf05270 */
[----:B------:R-:W-:Y:S05]  /*22e0*/  BRA.U !UP0, `(.L_x_11809) ;  /* 0x0000000108347547 */ /* 0x000fea000b800000 */
        /* <DEDUP_REMOVED lines=8> */
.L_x_11810:
[----:B------:R-:W4:Y:S02]  /*2370*/  LDG.E.U16 R2, desc[UR36][R2.64] ;  /* 0x0000002402027981 */ /* 0x000f24000c1e1500 */
[----:B----4-:R-:W-:-:S05]  /*2380*/  HADD2.F32 R0, -RZ, R2.H0_H0 ;  /* 0x20000002ff007230 */ /* 0x010fca0000004100 */
[----:B------:R-:W-:-:S04]  /*2390*/  FMUL.FTZ R0, R0, 1 ;  /* 0x3f80000000007820 */ /* 0x000fc80000410000 */
[----:B------:R0:W1:Y:S02]  /*23a0*/  F2F.F64.F32 R30, R0 ;  /* 0x00000000001e7310 */ /* 0x0000640000201800 */
[----:B01----:R-:W-:Y:S05]  /*23b0*/  BRA `(.L_x_11804) ;  /* 0x0000000800ac7947 */ /* 0x003fea0003800000 */
.L_x_11809:
[----:B------:R0:W5:Y:S01]  /*23c0*/  LDG.E.64 R30, desc[UR36][R2.64] ;  /* 0x00000024021e7981 */ /* 0x000162000c1e1b00 */
[----:B------:R-:W-:Y:S05]  /*23d0*/  BRA `(.L_x_11804) ;  /* 0x0000000800a47947 */ /* 0x000fea0003800000 */
.L_x_11799:
        /* <DEDUP_REMOVED lines=8> */
[----:B------:R-:W4:Y:S01]  /*2460*/  LDG.E.U8 R2, desc[UR36][R2.64] ;  /* 0x0000002402027981 */ /* 0x000f22000c1e1100 */
[----:B------:R-:W-:Y:S01]  /*2470*/  IMAD.MOV.U32 R30, RZ, RZ, RZ ;  /* 0x000000ffff1e7224 */ /* 0x000fe200078e00ff */
[----:B----4-:R-:W-:-:S04]  /*2480*/  ISETP.NE.AND P0, PT, R2, RZ, PT ;  /* 0x000000ff0200720c */ /* 0x010fc80003f05270 */
[----:B------:R-:W-:Y:S01]  /*2490*/  FSEL R31, RZ, 1.875, !P0 ;  /* 0x3ff00000ff1f7808 */ /* 0x000fe20004000000 */
[----:B------:R-:W-:Y:S08]  /*24a0*/  BRA `(.L_x_11804) ;  /* 0x0000000800707947 */ /* 0x000ff00003800000 */
.L_x_11813:
[----:B------:R4:W5:Y:S01]  /*24b0*/  LDG.E.64 R30, desc[UR36][R2.64] ;  /* 0x00000024021e7981 */ /* 0x000962000c1e1b00 */
[----:B------:R-:W-:Y:S05]  /*24c0*/  BRA `(.L_x_11804) ;  /* 0x0000000800687947 */ /* 0x000fea0003800000 */
.L_x_11812:
        /* <DEDUP_REMOVED lines=27> */
.L_x_11815:
[----:B------:R-:W4:Y:S02]  /*2680*/  LDG.E.U8 R2, desc[UR36][R2.64] ;  /* 0x0000002402027981 */ /* 0x000f24000c1e1100 */
[C---:B----4-:R-:W-:Y:S02]  /*2690*/  IMAD.SHL.U32 R0, R2.reuse, 0x2000000, RZ ;  /* 0x0200000002007824 */ /* 0x050fe400078e00ff */
        /* <DEDUP_REMOVED lines=10> */
[----:B------:R0:W1:Y:S02]  /*2740*/  F2F.F64.F32 R30, R0 ;  /* 0x00000000001e7310 */ /* 0x0000640000201800 */
[----:B01----:R-:W-:Y:S05]  /*2750*/  BRA `(.L_x_11804) ;  /* 0x0000000400c47947 */ /* 0x003fea0003800000 */
.L_x_11814:
[----:B------:R-:W4:Y:S02]  /*2760*/  LDG.E.U16 R0, desc[UR36][R2.64] ;  /* 0x0000002402007981 */ /* 0x000f24000c1e1500 */
[----:B----4-:R-:W-:-:S04]  /*2770*/  IMAD.U32 R0, R0, 0x10000, RZ ;  /* 0x0001000000007824 */ /* 0x010fc800078e00ff */
[----:B------:R-:W-:-:S04]  /*2780*/  FMUL.FTZ R0, R0, 1 ;  /* 0x3f80000000007820 */ /* 0x000fc80000410000 */
[----:B------:R0:W1:Y:S02]  /*2790*/  F2F.F64.F32 R30, R0 ;  /* 0x00000000001e7310 */ /* 0x0000640000201800 */
[----:B01----:R-:W-:Y:S05]  /*27a0*/  BRA `(.L_x_11804) ;  /* 0x0000000400b07947 */ /* 0x003fea0003800000 */
.L_x_11811:
        /* <DEDUP_REMOVED lines=9> */
[----:B----4-:R4:W0:Y:S02]  /*2840*/  I2F.F64.U16 R30, R2 ;  /* 0x00000002001e7312 */ /* 0x0108240000101800 */
[----:B0---4-:R-:W-:Y:S05]  /*2850*/  BRA `(.L_x_11804) ;  /* 0x0000000400847947 */ /* 0x011fea0003800000 */
.L_x_11818:
[----:B------:R-:W4:Y:S01]  /*2860*/  LDG.E.U8 R3, desc[UR36][R2.64] ;  /* 0x0000002402037981 */ /* 0x000f22000c1e1100 */
[----:B------:R-:W-:Y:S02]  /*2870*/  CS2R R30, SRZ ;  /* 0x00000000001e7805 */ /* 0x000fe4000001ff00 */
[----:B----4-:R-:W-:-:S13]  /*2880*/  ISETP.NE.AND P0, PT, R3, RZ, PT ;  /* 0x000000ff0300720c */ /* 0x010fda0003f05270 */
        /* <DEDUP_REMOVED lines=18> */
.L_x_11820:
[----:B------:R-:W-:Y:S05]  /*29b0*/  BSYNC.RECONVERGENT B0 ;  /* 0x0000000000007941 */ /* 0x000fea0003800200 */
.L_x_11819:
[----:B------:R-:W-:Y:S01]  /*29c0*/  IMAD.SHL.U32 R0, R0, 0x100000, RZ ;  /* 0x0010000000007824 */ /* 0x000fe200078e00ff */
[----:B------:R-:W-:-:S04]  /*29d0*/  LEA R2, R2, 0x3b800000, 0x17 ;  /* 0x3b80000002027811 */ /* 0x000fc800078eb8ff */
[----:B------:R-:W-:-:S05]  /*29e0*/  LOP3.LUT R0, R2, R0, R7, 0xfe, !PT ;  /* 0x0000000002007212 */ /* 0x000fca00078efe07 */
[----:B------:R-:W-:-:S04]  /*29f0*/  FMUL.FTZ R0, R0, 1 ;  /* 0x3f80000000007820 */ /* 0x000fc80000410000 */
[----:B------:R4:W0:Y:S02]  /*2a00*/  F2F.F64.F32 R30, R0 ;  /* 0x00000000001e7310 */ /* 0x0008240000201800 */
[----:B0---4-:R-:W-:Y:S05]  /*2a10*/  BRA `(.L_x_11804) ;  /* 0x0000000400147947 */ /* 0x011fea0003800000 */
.L_x_11817:
        /* <DEDUP_REMOVED lines=21> */
.L_x_11822:
[----:B------:R-:W-:Y:S05]  /*2b70*/  BSYNC.RECONVERGENT B0 ;  /* 0x0000000000007941 */ /* 0x000fea0003800200 */
.L_x_11821:
[----:B------:R-:W-:Y:S01]  /*2b80*/  IMAD.SHL.U32 R0, R0, 0x200000, RZ ;  /* 0x0020000000007824 */ /* 0x000fe200078e00ff */
[----:B------:R-:W-:-:S04]  /*2b90*/  LEA R2, R2, 0x37800000, 0x17 ;  /* 0x3780000002027811 */ /* 0x000fc800078eb8ff */
[----:B------:R-:W-:-:S05]  /*2ba0*/  LOP3.LUT R0, R2, R0, R7, 0xfe, !PT ;  /* 0x0000000002007212 */ /* 0x000fca00078efe07 */
[----:B------:R-:W-:-:S04]  /*2bb0*/  FMUL.FTZ R0, R0, 1 ;  /* 0x3f80000000007820 */ /* 0x000fc80000410000 */
[----:B------:R4:W0:Y:S02]  /*2bc0*/  F2F.F64.F32 R30, R0 ;  /* 0x00000000001e7310 */ /* 0x0008240000201800 */
[----:B0---4-:R-:W-:Y:S05]  /*2bd0*/  BRA `(.L_x_11804) ;  /* 0x0000000000a47947 */ /* 0x011fea0003800000 */
.L_x_11816:
        /* <DEDUP_REMOVED lines=8> */
[----:B------:R-:W-:Y:S01]  /*2c60*/  IMAD.MOV.U32 R31, RZ, RZ, 0x38000000 ;  /* 0x38000000ff1f7424 */ /* 0x000fe200078e00ff */
[----:B----4-:R-:W-:-:S13]  /*2c70*/  ISETP.NE.AND P0, PT, R0, RZ, PT ;  /* 0x000000ff0000720c */ /* 0x010fda0003f05270 */
[----:B------:R-:W-:Y:S05]  /*2c80*/  @!P0 BRA `(.L_x_11804) ;  /* 0x0000000000788947 */ /* 0x000fea0003800000 */
[----:B------:R-:W-:-:S13]  /*2c90*/  ISETP.NE.AND P0, PT, R0, 0xff, PT ;  /* 0x000000ff0000780c */ /* 0x000fda0003f05270 */
[----:B------:R-:W-:Y:S02]  /*2ca0*/  @P0 IMAD.SHL.U32 R0, R0, 0x800000, RZ ;  /* 0x0080000000000824 */ /* 0x000fe400078e00ff */
[----:B------:R-:W-:Y:S02]  /*2cb0*/  @!P0 IMAD.MOV.U32 R30, RZ, RZ, 0x20000000 ;  /* 0x20000000ff1e8424 */ /* 0x000fe400078e00ff */
[----:B------:R-:W-:Y:S02]  /*2cc0*/  @!P0 IMAD.MOV.U32 R31, RZ, RZ, 0x7ff80000 ;  /* 0x7ff80000ff1f8424 */ /* 0x000fe400078e00ff */
[----:B------:R-:W-:-:S04]  /*2cd0*/  @P0 FMUL.FTZ R0, R0, 1 ;  /* 0x3f80000000000820 */ /* 0x000fc80000410000 */
[----:B------:R0:W1:Y:S02]  /*2ce0*/  @P0 F2F.F64.F32 R30, R0 ;  /* 0x00000000001e0310 */ /* 0x0000640000201800 */
[----:B01----:R-:W-:Y:S05]  /*2cf0*/  BRA `(.L_x_11804) ;  /* 0x00000000005c7947 */ /* 0x003fea0003800000 */
.L_x_11803:
        /* <DEDUP_REMOVED lines=16> */
.L_x_11825:
[----:B------:R-:W-:Y:S01]  /*2e00*/  CS2R R30, SRZ ;  /* 0x00000000001e7805 */ /* 0x000fe2000001ff00 */
[----:B------:R-:W-:Y:S06]  /*2e10*/  BRA `(.L_x_11804) ;  /* 0x0000000000147947 */ /* 0x000fec0003800000 */
.L_x_11824:
[----:B------:R-:W4:Y:S02]  /*2e20*/  LDG.E.64 R30, desc[UR36][R2.64] ;  /* 0x00000024021e7981 */ /* 0x000f24000c1e1b00 */
[----:B----4-:R-:W0:Y:S02]  /*2e30*/  I2F.F64.U64 R30, R30 ;  /* 0x0000001e001e7312 */ /* 0x010e240000301800 */
[----:B0-----:R-:W-:Y:S05]  /*2e40*/  BRA `(.L_x_11804) ;  /* 0x0000000000087947 */ /* 0x001fea0003800000 */
.L_x_11823:
[----:B------:R-:W4:Y:S02]  /*2e50*/  LDG.E R2, desc[UR36][R2.64] ;  /* 0x0000002402027981 */ /* 0x000f24000c1e1900 */
[----:B----4-:R0:W1:Y:S02]  /*2e60*/  I2F.F64.U32 R30, R2 ;  /* 0x00000002001e7312 */ /* 0x0100640000201800 */
.L_x_11804:
[----:B------:R-:W-:Y:S05]  /*2e70*/  BSYNC.RECONVERGENT B7 ;  /* 0x0000000000077941 */ /* 0x000fea0003800200 */
.L_x_11798:
        /* <DEDUP_REMOVED lines=18> */
[----:B----4-:R0:W4:Y:S02]  /*2fa0*/  I2F.F64.S16 R18, R2 ;  /* 0x0000000200127312 */ /* 0x0101240000101c00 */
[----:B0---4-:R-:W-:Y:S05]  /*2fb0*/  BRA `(.L_x_11832) ;  /* 0x0000000c006c7947 */ /* 0x011fea0003800000 */
.L_x_11830:
[----:B------:R-:W4:Y:S02]  /*2fc0*/  LDG.E.U8 R2, desc[UR36][R2.64] ;  /* 0x0000002402027981 */ /* 0x000f24000c1e1100 */
[----:B----4-:R0:W4:Y:S02]  /*2fd0*/  I2F.F64.U16 R18, R2 ;  /* 0x0000000200127312 */ /* 0x0101240000101800 */
[----:B0---4-:R-:W-:Y:S05]  /*2fe0*/  BRA `(.L_x_11832) ;  /* 0x0000000c00607947 */ /* 0x011fea0003800000 */
.L_x_11829:
        /* <DEDUP_REMOVED lines=9> */
.L_x_11834:
[----:B------:R-:W4:Y:S02]  /*3080*/  LDG.E R2, desc[UR36][R2.64] ;  /* 0x0000002402027981 */ /* 0x000f24000c1e1900 */
[----:B----4-:R0:W4:Y:S02]  /*3090*/  I2F.F64 R18, R2 ;  /* 0x0000000200127312 */ /* 0x0101240000201c00 */
[----:B0---4-:R-:W-:Y:S05]  /*30a0*/  BRA `(.L_x_11832) ;  /* 0x0000000c00307947 */ /* 0x011fea0003800000 */
.L_x_11833:
[----:B------:R-:W4:Y:S02]  /*30b0*/  LDG.E.U16 R2, desc[UR36][R2.64] ;  /* 0x0000002402027981 */ /* 0x000f24000c1e1500 */
[----:B----4-:R0:W4:Y:S02]  /*30c0*/  I2F.F64.S16 R18, R2 ;  /* 0x0000000200127312 */ /* 0x0101240000101c00 */
[----:B0---4-:R-:W-:Y:S05]  /*30d0*/  BRA `(.L_x_11832) ;  /* 0x0000000c00247947 */ /* 0x011fea0003800000 */
.L_x_11828:
        /* <DEDUP_REMOVED lines=8> */
[----:B------:R-:W4:Y:S02]  /*3160*/  F2F.F64.F32 R18, R18 ;  /* 0x0000001200127310 */ /* 0x000f240000201800 */
[----:B----4-:R-:W-:Y:S05]  /*3170*/  BRA `(.L_x_11832) ;  /* 0x0000000800fc7947 */ /* 0x010fea0003800000 */
.L_x_11836:
[----:B------:R-:W4:Y:S02]  /*3180*/  LDG.E.U16 R0, desc[UR36][R2.64] ;  /* 0x0000002402007981 */ /* 0x000f24000c1e1500 */
[----:B----4-:R-:W-:-:S05]  /*3190*/  HADD2.F32 R0, -RZ, R0.H0_H0 ;  /* 0x20000000ff007230 */ /* 0x010fca0000004100 */
[----:B------:R-:W-:-:S04]  /*31a0*/  FMUL.FTZ R0, R0, 1 ;  /* 0x3f80000000007820 */ /* 0x000fc80000410000 */
[----:B------:R4:W0:Y:S02]  /*31b0*/  F2F.F64.F32 R18, R0 ;  /* 0x0000000000127310 */ /* 0x0008240000201800 */
[----:B0---4-:R-:W-:Y:S05]  /*31c0*/  BRA `(.L_x_11832) ;  /* 0x0000000800e87947 */ /* 0x011fea0003800000 */
.L_x_11835:
        /* <DEDUP_REMOVED lines=10> */
.L_x_11838:
[----:B------:R-:W4:Y:S02]  /*3270*/  LDG.E.U16 R2, desc[UR36][R2.64] ;  /* 0x0000002402027981 */ /* 0x000f24000c1e1500 */
[----:B----4-:R-:W-:-:S05]  /*3280*/  HADD2.F32 R0, -RZ, R2.H0_H0 ;  /* 0x20000002ff007230 */ /* 0x010fca0000004100 */
[----:B------:R-:W-:-:S04]  /*3290*/  FMUL.FTZ R0, R0, 1 ;  /* 0x3f80000000007820 */ /* 0x000fc80000410000 */
[----:B------:R0:W4:Y:S02]  /*32a0*/  F2F.F64.F32 R18, R0 ;  /* 0x0000000000127310 */ /* 0x0001240000201800 */
[----:B0---4-:R-:W-:Y:S05]  /*32b0*/  BRA `(.L_x_11832) ;  /* 0x0000000800ac7947 */ /* 0x011fea0003800000 */
.L_x_11837:
[----:B------:R0:W5:Y:S01]  /*32c0*/  LDG.E.64 R18, desc[UR36][R2.64] ;  /* 0x0000002402127981 */ /* 0x000162000c1e1b00 */
[----:B------:R-:W-:Y:S05]  /*32d0*/  BRA `(.L_x_11832) ;  /* 0x0000000800a47947 */ /* 0x000fea0003800000 */
.L_x_11827:
        /* <DEDUP_REMOVED lines=13> */
.L_x_11841:
[----:B------:R0:W5:Y:S01]  /*33b0*/  LDG.E.64 R18, desc[UR36][R2.64] ;  /* 0x0000002402127981 */ /* 0x000162000c1e1b00 */
[----:B------:R-:W-:Y:S05]  /*33c0*/  BRA `(.L_x_11832) ;  /* 0x0000000800687947 */ /* 0x000fea0003800000 */
.L_x_11840:
        /* <DEDUP_REMOVED lines=26> */
[----:B0---4-:R-:W-:Y:S05]  /*3570*/  BRA `(.L_x_11832) ;  /* 0x0000000400fc7947 */ /* 0x011fea0003800000 */
.L_x_11843:
        /* <DEDUP_REMOVED lines=13> */
[----:B0---4-:R-:W-:Y:S05]  /*3650*/  BRA `(.L_x_11832) ;  /* 0x0000000400c47947 */ /* 0x011fea0003800000 */
.L_x_11842:
[----:B------:R-:W4:Y:S02]  /*3660*/  LDG.E.U16 R0, desc[UR36][R2.64] ;  /* 0x0000002402007981 */ /* 0x000f24000c1e1500 */
[----:B----4-:R-:W-:-:S04]  /*3670*/  IMAD.U32 R0, R0, 0x10000, RZ ;  /* 0x0001000000007824 */ /* 0x010fc800078e00ff */
[----:B------:R-:W-:-:S04]  /*3680*/  FMUL.FTZ R0, R0, 1 ;  /* 0x3f80000000007820 */ /* 0x000fc80000410000 */
[----:B------:R0:W4:Y:S02]  /*3690*/  F2F.F64.F32 R18, R0 ;  /* 0x0000000000127310 */ /* 0x0001240000201800 */
[----:B0---4-:R-:W-:Y:S05]  /*36a0*/  BRA `(.L_x_11832) ;  /* 0x0000000400b07947 */ /* 0x011fea0003800000 */
.L_x_11839:
        /* <DEDUP_REMOVED lines=9> */
[----:B----4-:R0:W4:Y:S02]  /*3740*/  I2F.F64.U16 R18, R2 ;  /* 0x0000000200127312 */ /* 0x0101240000101800 */
[----:B0---4-:R-:W-:Y:S05]  /*3750*/  BRA `(.L_x_11832) ;  /* 0x0000000400847947 */ /* 0x011fea0003800000 */
.L_x_11846:
        /* <DEDUP_REMOVED lines=21> */
.L_x_11848:
[----:B------:R-:W-:Y:S05]  /*38b0*/  BSYNC.RECONVERGENT B0 ;  /* 0x0000000000007941 */ /* 0x000fea0003800200 */
.L_x_11847:
[----:B------:R-:W-:Y:S01]  /*38c0*/  IMAD.SHL.U32 R0, R0, 0x100000, RZ ;  /* 0x0010000000007824 */ /* 0x000fe200078e00ff */
[----:B------:R-:W-:-:S04]  /*38d0*/  LEA R2, R2, 0x3b800000, 0x17 ;  /* 0x3b80000002027811 */ /* 0x000fc800078eb8ff */
[----:B------:R-:W-:-:S05]  /*38e0*/  LOP3.LUT R0, R2, R0, R7, 0xfe, !PT ;  /* 0x0000000002007212 */ /* 0x000fca00078efe07 */
[----:B------:R-:W-:-:S04]  /*38f0*/  FMUL.FTZ R0, R0, 1 ;  /* 0x3f80000000007820 */ /* 0x000fc80000410000 */
[----:B------:R0:W4:Y:S02]  /*3900*/  F2F.F64.F32 R18, R0 ;  /* 0x0000000000127310 */ /* 0x0001240000201800 */
[----:B0---4-:R-:W-:Y:S05]  /*3910*/  BRA `(.L_x_11832) ;  /* 0x0000000400147947 */ /* 0x011fea0003800000 */
.L_x_11845:
        /* <DEDUP_REMOVED lines=21> */
.L_x_11850:
[----:B------:R-:W-:Y:S05]  /*3a70*/  BSYNC.RECONVERGENT B0 ;  /* 0x0000000000007941 */ /* 0x000fea0003800200 */
.L_x_11849:
[----:B------:R-:W-:Y:S01]  /*3a80*/  IMAD.SHL.U32 R0, R0, 0x200000, RZ ;  /* 0x0020000000007824 */ /* 0x000fe200078e00ff */
[----:B------:R-:W-:-:S04]  /*3a90*/  LEA R2, R2, 0x37800000, 0x17 ;  /* 0x3780000002027811 */ /* 0x000fc800078eb8ff */
[----:B------:R-:W-:-:S05]  /*3aa0*/  LOP3.LUT R0, R2, R0, R7, 0xfe, !PT ;  /* 0x0000000002007212 */ /* 0x000fca00078efe07 */
[----:B------:R-:W-:-:S04]  /*3ab0*/  FMUL.FTZ R0, R0, 1 ;  /* 0x3f80000000007820 */ /* 0x000fc80000410000 */
[----:B------:R0:W4:Y:S02]  /*3ac0*/  F2F.F64.F32 R18, R0 ;  /* 0x0000000000127310 */ /* 0x0001240000201800 */
[----:B0---4-:R-:W-:Y:S05]  /*3ad0*/  BRA `(.L_x_11832) ;  /* 0x0000000000a47947 */ /* 0x011fea0003800000 */
.L_x_11844:
        /* <DEDUP_REMOVED lines=16> */
[----:B------:R0:W4:Y:S02]  /*3be0*/  @P0 F2F.F64.F32 R18, R0 ;  /* 0x0000000000120310 */ /* 0x0001240000201800 */
[----:B0---4-:R-:W-:Y:S05]  /*3bf0*/  BRA `(.L_x_11832) ;  /* 0x00000000005c7947 */ /* 0x011fea0003800000 */
.L_x_11831:
        /* <DEDUP_REMOVED lines=16> */
.L_x_11853:
[----:B------:R-:W-:Y:S01]  /*3d00*/  CS2R R18, SRZ ;  /* 0x0000000000127805 */ /* 0x000fe2000001ff00 */
[----:B------:R-:W-:Y:S06]  /*3d10*/  BRA `(.L_x_11832) ;  /* 0x0000000000147947 */ /* 0x000fec0003800000 */
.L_x_11852:
[----:B------:R-:W4:Y:S02]  /*3d20*/  LDG.E.64 R18, desc[UR36][R2.64] ;  /* 0x0000002402127981 */ /* 0x000f24000c1e1b00 */
[----:B----4-:R-:W0:Y:S02]  /*3d30*/  I2F.F64.U64 R18, R18 ;  /* 0x0000001200127312 */ /* 0x010e240000301800 */
[----:B0-----:R-:W-:Y:S05]  /*3d40*/  BRA `(.L_x_11832) ;  /* 0x0000000000087947 */ /* 0x001fea0003800000 */
.L_x_11851:
[----:B------:R-:W4:Y:S02]  /*3d50*/  LDG.E R2, desc[UR36][R2.64] ;  /* 0x0000002402027981 */ /* 0x000f24000c1e1900 */
[----:B----4-:R4:W0:Y:S02]  /*3d60*/  I2F.F64.U32 R18, R2 ;  /* 0x0000000200127312 */ /* 0x0108240000201800 */
.L_x_11832:
[----:B------:R-:W-:Y:S05]  /*3d70*/  BSYNC.RECONVERGENT B7 ;  /* 0x0000000000077941 */ /* 0x000fea0003800200 */
.L_x_11826:
[----:B------:R-:W-:-:S07]  /*3d80*/  VIADD R34, R34, 0x80 ;  /* 0x0000008022227836 */ /* 0x000fce0000000000 */
.L_x_11797:
[----:B------:R-:W-:Y:S05]  /*3d90*/  BSYNC.RECONVERGENT B6 ;  /* 0x0000000000067941 */ /* 0x000fea0003800200 */
.L_x_11796:
        /* <DEDUP_REMOVED lines=26> */
.L_x_11860:
[----:B------:R-:W4:Y:S02]  /*3f40*/  LDG.E.U8 R2, desc[UR36][R2.64] ;  /* 0x0000002402027981 */ /* 0x000f24000c1e1100 */
[----:B----4-:R0:W1:Y:S02]  /*3f50*/  I2F.F64.U16 R28, R2 ;  /* 0x00000002001c7312 */ /* 0x0100640000101800 */
[----:B01----:R-:W-:Y:S05]  /*3f60*/  BRA `(.L_x_11862) ;  /* 0x0000000c00607947 */ /* 0x003fea0003800000 */
.L_x_11859:
        /* <DEDUP_REMOVED lines=9> */
.L_x_11864:
[----:B------:R-:W4:Y:S02]  /*4000*/  LDG.E R2, desc[UR36][R2.64] ;  /* 0x0000002402027981 */ /* 0x000f24000c1e1900 */
[----:B----4-:R0:W1:Y:S02]  /*4010*/  I2F.F64 R28, R2 ;  /* 0x00000002001c7312 */ /* 0x0100640000201c00 */
[----:B01----:R-:W-:Y:S05]  /*4020*/  BRA `(.L_x_11862) ;  /* 0x0000000c00307947 */ /* 0x003fea0003800000 */
.L_x_11863:
[----:B------:R-:W4:Y:S02]  /*4030*/  LDG.E.U16 R2, desc[UR36][R2.64] ;  /* 0x0000002402027981 */ /* 0x000f24000c1e1500 */
[----:B----4-:R0:W1:Y:S02]  /*4040*/  I2F.F64.S16 R28, R2 ;  /* 0x00000002001c7312 */ /* 0x0100640000101c00 */
[----:B01----:R-:W-:Y:S05]  /*4050*/  BRA `(.L_x_11862) ;  /* 0x0000000c00247947 */ /* 0x003fea0003800000 */
.L_x_11858:
        /* <DEDUP_REMOVED lines=10> */
.L_x_11866:
[----:B------:R-:W4:Y:S02]  /*4100*/  LDG.E.U16 R0, desc[UR36][R2.64] ;  /* 0x0000002402007981 */ /* 0x000f24000c1e1500 */
[----:B----4-:R-:W-:-:S05]  /*4110*/  HADD2.F32 R0, -RZ, R0.H0_H0 ;  /* 0x20000000ff007230 */ /* 0x010fca0000004100 */
[----:B------:R-:W-:-:S04]  /*4120*/  FMUL.FTZ R0, R0, 1 ;  /* 0x3f80000000007820 */ /* 0x000fc80000410000 */
[----:B------:R0:W1:Y:S02]  /*4130*/  F2F.F64.F32 R28, R0 ;  /* 0x00000000001c7310 */ /* 0x0000640000201800 */
[----:B01----:R-:W-:Y:S05]  /*4140*/  BRA `(.L_x_11862) ;  /* 0x0000000800e87947 */ /* 0x003fea0003800000 */
.L_x_11865:
        /* <DEDUP_REMOVED lines=8> */
[----:B------:R-:W1:Y:S02]  /*41d0*/  F2F.F64.F32 R28, R28 ;  /* 0x0000001c001c7310 */ /* 0x000e640000201800 */
[----:B-1----:R-:W-:Y:S05]  /*41e0*/  BRA `(.L_x_11862) ;  /* 0x0000000800c07947 */ /* 0x002fea0003800000 */
.L_x_11868:
[----:B------:R-:W4:Y:S02]  /*41f0*/  LDG.E.U16 R2, desc[UR36][R2.64] ;  /* 0x0000002402027981 */ /* 0x000f24000c1e1500 */
[----:B----4-:R-:W-:-:S05]  /*4200*/  HADD2.F32 R0, -RZ, R2.H0_H0 ;  /* 0x20000002ff007230 */ /* 0x010fca0000004100 */
[----:B------:R-:W-:-:S04]  /*4210*/  FMUL.FTZ R0, R0, 1 ;  /* 0x3f80000000007820 */ /* 0x000fc80000410000 */
[----:B------:R1:W4:Y:S02]  /*4220*/  F2F.F64.F32 R28, R0 ;  /* 0x00000000001c7310 */ /* 0x0003240000201800 */
[----:B-1--4-:R-:W-:Y:S05]  /*4230*/  BRA `(.L_x_11862) ;  /* 0x0000000800ac7947 */ /* 0x012fea0003800000 */
.L_x_11867:
[----:B------:R0:W5:Y:S01]  /*4240*/  LDG.E.64 R28, desc[UR36][R2.64] ;  /* 0x00000024021c7981 */ /* 0x000162000c1e1b00 */
[----:B------:R-:W-:Y:S05]  /*4250*/  BRA `(.L_x_11862) ;  /* 0x0000000800a47947 */ /* 0x000fea0003800000 */
.L_x_11857:
        /* <DEDUP_REMOVED lines=13> */
.L_x_11871:
[----:B------:R1:W5:Y:S01]  /*4330*/  LDG.E.64 R28, desc[UR36][R2.64] ;  /* 0x00000024021c7981 */ /* 0x000362000c1e1b00 */
[----:B------:R-:W-:Y:S05]  /*4340*/  BRA `(.L_x_11862) ;  /* 0x0000000800687947 */ /* 0x000fea0003800000 */
.L_x_11870:
        /* <DEDUP_REMOVED lines=26> */
[----:B-1--4-:R-:W-:Y:S05]  /*44f0*/  BRA `(.L_x_11862) ;  /* 0x0000000400fc7947 */ /* 0x012fea0003800000 */
.L_x_11873:
        /* <DEDUP_REMOVED lines=13> */
[----:B-1--4-:R-:W-:Y:S05]  /*45d0*/  BRA `(.L_x_11862) ;  /* 0x0000000400c47947 */ /* 0x012fea0003800000 */
.L_x_11872:
[----:B------:R-:W4:Y:S02]  /*45e0*/  LDG.E.U16 R0, desc[UR36][R2.64] ;  /* 0x0000002402007981 */ /* 0x000f24000c1e1500 */
[----:B----4-:R-:W-:-:S04]  /*45f0*/  IMAD.U32 R0, R0, 0x10000, RZ ;  /* 0x0001000000007824 */ /* 0x010fc800078e00ff */
[----:B------:R-:W-:-:S04]  /*4600*/  FMUL.FTZ R0, R0, 1 ;  /* 0x3f80000000007820 */ /* 0x000fc80000410000 */
[----:B------:R1:W4:Y:S02]  /*4610*/  F2F.F64.F32 R28, R0 ;  /* 0x00000000001c7310 */ /* 0x0003240000201800 */
[----:B-1--4-:R-:W-:Y:S05]  /*4620*/  BRA `(.L_x_11862) ;  /* 0x0000000400b07947 */ /* 0x012fea0003800000 */
.L_x_11869:
        /* <DEDUP_REMOVED lines=9> */
[----:B----4-:R0:W1:Y:S02]  /*46c0*/  I2F.F64.U16 R28, R2 ;  /* 0x00000002001c7312 */ /* 0x0100640000101800 */
[----:B01----:R-:W-:Y:S05]  /*46d0*/  BRA `(.L_x_11862) ;  /* 0x0000000400847947 */ /* 0x003fea0003800000 */
.L_x_11876:
        /* <DEDUP_REMOVED lines=21> */
.L_x_11878:
[----:B------:R-:W-:Y:S05]  /*4830*/  BSYNC.RECONVERGENT B0 ;  /* 0x0000000000007941 */ /* 0x000fea0003800200 */
.L_x_11877:
[----:B------:R-:W-:Y:S01]  /*4840*/  IMAD.SHL.U32 R0, R0, 0x100000, RZ ;  /* 0x0010000000007824 */ /* 0x000fe200078e00ff */
[----:B------:R-:W-:-:S04]  /*4850*/  LEA R2, R2, 0x3b800000, 0x17 ;  /* 0x3b80000002027811 */ /* 0x000fc800078eb8ff */
[----:B------:R-:W-:-:S05]  /*4860*/  LOP3.LUT R0, R2, R0, R7, 0xfe, !PT ;  /* 0x0000000002007212 */ /* 0x000fca00078efe07 */
[----:B------:R-:W-:-:S04]  /*4870*/  FMUL.FTZ R0, R0, 1 ;  /* 0x3f80000000007820 */ /* 0x000fc80000410000 */
[----:B------:R0:W1:Y:S02]  /*4880*/  F2F.F64.F32 R28, R0 ;  /* 0x00000000001c7310 */ /* 0x0000640000201800 */
[----:B01----:R-:W-:Y:S05]  /*4890*/  BRA `(.L_x_11862) ;  /* 0x0000000400147947 */ /* 0x003fea0003800000 */
.L_x_11875:
        /* <DEDUP_REMOVED lines=21> */
.L_x_11880:
[----:B------:R-:W-:Y:S05]  /*49f0*/  BSYNC.RECONVERGENT B0 ;  /* 0x0000000000007941 */ /* 0x000fea0003800200 */
.L_x_11879:
[----:B------:R-:W-:Y:S01]  /*4a00*/  IMAD.SHL.U32 R0, R0, 0x200000, RZ ;  /* 0x0020000000007824 */ /* 0x000fe200078e00ff */
[----:B------:R-:W-:-:S04]  /*4a10*/  LEA R2, R2, 0x37800000, 0x17 ;  /* 0x3780000002027811 */ /* 0x000fc800078eb8ff */
[----:B------:R-:W-:-:S05]  /*4a20*/  LOP3.LUT R0, R2, R0, R7, 0xfe, !PT ;  /* 0x0000000002007212 */ /* 0x000fca00078efe07 */
[----:B------:R-:W-:-:S04]  /*4a30*/  FMUL.FTZ R0, R0, 1 ;  /* 0x3f80000000007820 */ /* 0x000fc80000410000 */
[----:B------:R0:W1:Y:S02]  /*4a40*/  F2F.F64.F32 R28, R0 ;  /* 0x00000000001c7310 */ /* 0x0000640000201800 */
[----:B01----:R-:W-:Y:S05]  /*4a50*/  BRA `(.L_x_11862) ;  /* 0x0000000000a47947 */ /* 0x003fea0003800000 */
.L_x_11874:
        /* <DEDUP_REMOVED lines=18> */
.L_x_11861:
        /* <DEDUP_REMOVED lines=16> */
.L_x_11883:
[----:B------:R-:W-:Y:S01]  /*4c80*/  CS2R R28, SRZ ;  /* 0x00000000001c7805 */ /* 0x000fe2000001ff00 */
[----:B------:R-:W-:Y:S06]  /*4c90*/  BRA `(.L_x_11862) ;  /* 0x0000000000147947 */ /* 0x000fec0003800000 */
.L_x_11882:
[----:B------:R-:W4:Y:S02]  /*4ca0*/  LDG.E.64 R28, desc[UR36][R2.64] ;  /* 0x00000024021c7981 */ /* 0x000f24000c1e1b00 */
[----:B----4-:R-:W4:Y:S02]  /*4cb0*/  I2F.F64.U64 R28, R28 ;  /* 0x0000001c001c7312 */ /* 0x010f240000301800 */
[----:B----4-:R-:W-:Y:S05]  /*4cc0*/  BRA `(.L_x_11862) ;  /* 0x0000000000087947 */ /* 0x010fea0003800000 */
.L_x_11881:
[----:B------:R-:W4:Y:S02]  /*4cd0*/  LDG.E R2, desc[UR36][R2.64] ;  /* 0x0000002402027981 */ /* 0x000f24000c1e1900 */
[----:B----4-:R4:W0:Y:S02]  /*4ce0*/  I2F.F64.U32 R28, R2 ;  /* 0x00000002001c7312 */ /* 0x0108240000201800 */
.L_x_11862:
[----:B------:R-:W-:Y:S05]  /*4cf0*/  BSYNC.RECONVERGENT B7 ;  /* 0x0000000000077941 */ /* 0x000fea0003800200 */
.L_x_11856:
[----:B01--4-:R-:W0:Y:S01]  /*4d00*/  LDC.64 R2, c[0x0][0x398] ;  /* 0x0000e600ff027b82 */ /* 0x013e220000000a00 */
        /* <DEDUP_REMOVED lines=19> */
.L_x_11888:
[----:B------:R-:W4:Y:S02]  /*4e40*/  LDG.E.U8 R2, desc[UR36][R2.64] ;  /* 0x0000002402027981 */ /* 0x000f24000c1e1100 */
[----:B----4-:R0:W1:Y:S02]  /*4e50*/  I2F.F64.U16 R16, R2 ;  /* 0x0000000200107312 */ /* 0x0100640000101800 */
[----:B01----:R-:W-:Y:S05]  /*4e60*/  BRA `(.L_x_11890) ;  /* 0x0000000c00607947 */ /* 0x003fea0003800000 */
.L_x_11887:
        /* <DEDUP_REMOVED lines=9> */
.L_x_11892:
[----:B------:R-:W4:Y:S02]  /*4f00*/  LDG.E R2, desc[UR36][R2.64] ;  /* 0x0000002402027981 */ /* 0x000f24000c1e1900 */
[----:B----4-:R0:W1:Y:S02]  /*4f10*/  I2F.F64 R16, R2 ;  /* 0x0000000200107312 */ /* 0x0100640000201c00 */
[----:B01----:R-:W-:Y:S05]  /*4f20*/  BRA `(.L_x_11890) ;  /* 0x0000000c00307947 */ /* 0x003fea0003800000 */
.L_x_11891:
[----:B------:R-:W4:Y:S02]  /*4f30*/  LDG.E.U16 R2, desc[UR36][R2.64] ;  /* 0x0000002402027981 */ /* 0x000f24000c1e1500 */
[----:B----4-:R0:W1:Y:S02]  /*4f40*/  I2F.F64.S16 R16, R2 ;  /* 0x0000000200107312 */ /* 0x0100640000101c00 */
[----:B01----:R-:W-:Y:S05]  /*4f50*/  BRA `(.L_x_11890) ;  /* 0x0000000c00247947 */ /* 0x003fea0003800000 */
.L_x_11886:
        /* <DEDUP_REMOVED lines=10> */
.L_x_11894:
[----:B------:R-:W4:Y:S02]  /*5000*/  LDG.E.U16 R0, desc[UR36][R2.64] ;  /* 0x0000002402007981 */ /* 0x000f24000c1e1500 */
[----:B----4-:R-:W-:-:S05]  /*5010*/  HADD2.F32 R0, -RZ, R0.H0_H0 ;  /* 0x20000000ff007230 */ /* 0x010fca0000004100 */
[----:B------:R-:W-:-:S04]  /*5020*/  FMUL.FTZ R0, R0, 1 ;  /* 0x3f80000000007820 */ /* 0x000fc80000410000 */
[----:B------:R0:W1:Y:S02]  /*5030*/  F2F.F64.F32 R16, R0 ;  /* 0x0000000000107310 */ /* 0x0000640000201800 */
[----:B01----:R-:W-:Y:S05]  /*5040*/  BRA `(.L_x_11890) ;  /* 0x0000000800e87947 */ /* 0x003fea0003800000 */
.L_x_11893:
        /* <DEDUP_REMOVED lines=10> */
.L_x_11896:
[----:B------:R-:W4:Y:S02]  /*50f0*/  LDG.E.U16 R2, desc[UR36][R2.64] ;  /* 0x0000002402027981 */ /* 0x000f24000c1e1500 */
[----:B----4-:R-:W-:-:S05]  /*5100*/  HADD2.F32 R0, -RZ, R2.H0_H0 ;  /* 0x20000002ff007230 */ /* 0x010fca0000004100 */
[----:B------:R-:W-:-:S04]  /*5110*/  FMUL.FTZ R0, R0, 1 ;  /* 0x3f80000000007820 */ /* 0x000fc80000410000 */
[----:B------:R0:W1:Y:S02]  /*5120*/  F2F.F64.F32 R16, R0 ;  /* 0x0000000000107310 */ /* 0x0000640000201800 */
[----:B01----:R-:W-:Y:S05]  /*5130*/  BRA `(.L_x_11890) ;  /* 0x0000000800ac7947 */ /* 0x003fea0003800000 */
.L_x_11895:
[----:B------:R0:W5:Y:S01]  /*5140*/  LDG.E.64 R16, desc[UR36][R2.64] ;  /* 0x0000002402107981 */ /* 0x000162000c1e1b00 */
[----:B------:R-:W-:Y:S05]  /*5150*/  BRA `(.L_x_11890) ;  /* 0x0000000800a47947 */ /* 0x000fea0003800000 */
.L_x_11885:
        /* <DEDUP_REMOVED lines=13> */
.L_x_11899:
[----:B------:R0:W5:Y:S01]  /*5230*/  LDG.E.64 R16, desc[UR36][R2.64] ;  /* 0x0000002402107981 */ /* 0x000162000c1e1b00 */
[----:B------:R-:W-:Y:S05]  /*5240*/  BRA `(.L_x_11890) ;  /* 0x0000000800687947 */ /* 0x000fea0003800000 */
.L_x_11898:
        /* <DEDUP_REMOVED lines=27> */
.L_x_11901:
        /* <DEDUP_REMOVED lines=14> */
.L_x_11900:
[----:B------:R-:W4:Y:S02]  /*54e0*/  LDG.E.U16 R0, desc[UR36][R2.64] ;  /* 0x0000002402007981 */ /* 0x000f24000c1e1500 */
[----:B----4-:R-:W-:-:S04]  /*54f0*/  IMAD.U32 R0, R0, 0x10000, RZ ;  /* 0x0001000000007824 */ /* 0x010fc800078e00ff */
[----:B------:R-:W-:-:S04]  /*5500*/  FMUL.FTZ R0, R0, 1 ;  /* 0x3f80000000007820 */ /* 0x000fc80000410000 */
[----:B------:R0:W1:Y:S02]  /*5510*/  F2F.F64.F32 R16, R0 ;  /* 0x0000000000107310 */ /* 0x0000640000201800 */
[----:B01----:R-:W-:Y:S05]  /*5520*/  BRA `(.L_x_11890) ;  /* 0x0000000400b07947 */ /* 0x003fea0003800000 */
.L_x_11897:
        /* <DEDUP_REMOVED lines=11> */
.L_x_11904:
        /* <DEDUP_REMOVED lines=21> */
.L_x_11906:
[----:B------:R-:W-:Y:S05]  /*5730*/  BSYNC.RECONVERGENT B0 ;  /* 0x0000000000007941 */ /* 0x000fea0003800200 */
.L_x_11905:
[----:B------:R-:W-:Y:S01]  /*5740*/  IMAD.SHL.U32 R0, R0, 0x100000, RZ ;  /* 0x0010000000007824 */ /* 0x000fe200078e00ff */
[----:B------:R-:W-:-:S04]  /*5750*/  LEA R2, R2, 0x3b800000, 0x17 ;  /* 0x3b80000002027811 */ /* 0x000fc800078eb8ff */
[----:B------:R-:W-:-:S05]  /*5760*/  LOP3.LUT R0, R2, R0, R7, 0xfe, !PT ;  /* 0x0000000002007212 */ /* 0x000fca00078efe07 */
[----:B------:R-:W-:-:S04]  /*5770*/  FMUL.FTZ R0, R0, 1 ;  /* 0x3f80000000007820 */ /* 0x000fc80000410000 */
[----:B------:R0:W1:Y:S02]  /*5780*/  F2F.F64.F32 R16, R0 ;  /* 0x0000000000107310 */ /* 0x0000640000201800 */
[----:B01----:R-:W-:Y:S05]  /*5790*/  BRA `(.L_x_11890) ;  /* 0x0000000400147947 */ /* 0x003fea0003800000 */
.L_x_11903:
        /* <DEDUP_REMOVED lines=21> */
.L_x_11908:
[----:B------:R-:W-:Y:S05]  /*58f0*/  BSYNC.RECONVERGENT B0 ;  /* 0x0000000000007941 */ /* 0x000fea0003800200 */
.L_x_11907:
[----:B------:R-:W-:Y:S01]  /*5900*/  IMAD.SHL.U32 R0, R0, 0x200000, RZ ;  /* 0x0020000000007824 */ /* 0x000fe200078e00ff */
[----:B------:R-:W-:-:S04]  /*5910*/  LEA R2, R2, 0x37800000, 0x17 ;  /* 0x3780000002027811 */ /* 0x000fc800078eb8ff */
[----:B------:R-:W-:-:S05]  /*5920*/  LOP3.LUT R0, R2, R0, R7, 0xfe, !PT ;  /* 0x0000000002007212 */ /* 0x000fca00078efe07 */
[----:B------:R-:W-:-:S04]  /*5930*/  FMUL.FTZ R0, R0, 1 ;  /* 0x3f80000000007820 */ /* 0x000fc80000410000 */
[----:B------:R0:W1:Y:S02]  /*5940*/  F2F.F64.F32 R16, R0 ;  /* 0x0000000000107310 */ /* 0x0000640000201800 */
[----:B01----:R-:W-:Y:S05]  /*5950*/  BRA `(.L_x_11890) ;  /* 0x0000000000a47947 */ /* 0x003fea0003800000 */
.L_x_11902:
        /* <DEDUP_REMOVED lines=17> */
[----:B-1--4-:R-:W-:Y:S05]  /*5a70*/  BRA `(.L_x_11890) ;  /* 0x00000000005c7947 */ /* 0x012fea0003800000 */
.L_x_11889:
        /* <DEDUP_REMOVED lines=16> */
.L_x_11911:
[----:B------:R-:W-:Y:S01]  /*5b80*/  CS2R R16, SRZ ;  /* 0x0000000000107805 */ /* 0x000fe2000001ff00 */
[----:B------:R-:W-:Y:S06]  /*5b90*/  BRA `(.L_x_11890) ;  /* 0x0000000000147947 */ /* 0x000fec0003800000 */
.L_x_11910:
[----:B------:R-:W4:Y:S02]  /*5ba0*/  LDG.E.64 R16, desc[UR36][R2.64] ;  /* 0x0000002402107981 */ /* 0x000f24000c1e1b00 */
[----:B----4-:R-:W1:Y:S02]  /*5bb0*/  I2F.F64.U64 R16, R16 ;  /* 0x0000001000107312 */ /* 0x010e640000301800 */
[----:B-1----:R-:W-:Y:S05]  /*5bc0*/  BRA `(.L_x_11890) ;  /* 0x0000000000087947 */ /* 0x002fea0003800000 */
.L_x_11909:
[----:B------:R-:W4:Y:S02]  /*5bd0*/  LDG.E R2, desc[UR36][R2.64] ;  /* 0x0000002402027981 */ /* 0x000f24000c1e1900 */
[----:B----4-:R1:W4:Y:S02]  /*5be0*/  I2F.F64.U32 R16, R2 ;  /* 0x0000000200107312 */ /* 0x0103240000201800 */
.L_x_11890:
[----:B------:R-:W-:Y:S05]  /*5bf0*/  BSYNC.RECONVERGENT B7 ;  /* 0x0000000000077941 */ /* 0x000fea0003800200 */
.L_x_11884:
[----:B------:R-:W-:-:S07]  /*5c00*/  VIADD R34, R34, 0x80 ;  /* 0x0000008022227836 */ /* 0x000fce0000000000 */
.L_x_11855:
[----:B------:R-:W-:Y:S05]  /*5c10*/  BSYNC.RECONVERGENT B6 ;  /* 0x0000000000067941 */ /* 0x000fea0003800200 */
.L_x_11854:
        /* <DEDUP_REMOVED lines=26> */
.L_x_11918:
[----:B------:R-:W4:Y:S02]  /*5dc0*/  LDG.E.U8 R2, desc[UR36][R2.64] ;  /* 0x0000002402027981 */ /* 0x000f24000c1e1100 */
[----:B----4-:R0:W1:Y:S02]  /*5dd0*/  I2F.F64.U16 R26, R2 ;  /* 0x00000002001a7312 */ /* 0x0100640000101800 */
[----:B01----:R-:W-:Y:S05]  /*5de0*/  BRA `(.L_x_11920) ;  /* 0x0000000c00607947 */ /* 0x003fea0003800000 */
.L_x_11917:
        /* <DEDUP_REMOVED lines=9> */
.L_x_11922:
[----:B------:R-:W4:Y:S02]  /*5e80*/  LDG.E R2, desc[UR36][R2.64] ;  /* 0x0000002402027981 */ /* 0x000f24000c1e1900 */
[----:B----4-:R0:W1:Y:S02]  /*5e90*/  I2F.F64 R26, R2 ;  /* 0x00000002001a7312 */ /* 0x0100640000201c00 */
[----:B01----:R-:W-:Y:S05]  /*5ea0*/  BRA `(.L_x_11920) ;  /* 0x0000000c00307947 */ /* 0x003fea0003800000 */
.L_x_11921:
[----:B------:R-:W4:Y:S02]  /*5eb0*/  LDG.E.U16 R2, desc[UR36][R2.64] ;  /* 0x0000002402027981 */ /* 0x000f24000c1e1500 */
[----:B----4-:R0:W1:Y:S02]  /*5ec0*/  I2F.F64.S16 R26, R2 ;  /* 0x00000002001a7312 */ /* 0x0100640000101c00 */
[----:B01----:R-:W-:Y:S05]  /*5ed0*/  BRA `(.L_x_11920) ;  /* 0x0000000c00247947 */ /* 0x003fea0003800000 */
.L_x_11916:
        /* <DEDUP_REMOVED lines=10> */
.L_x_11924:
[----:B------:R-:W4:Y:S02]  /*5f80*/  LDG.E.U16 R0, desc[UR36][R2.64] ;  /* 0x0000002402007981 */ /* 0x000f24000c1e1500 */
[----:B----4-:R-:W-:-:S05]  /*5f90*/  HADD2.F32 R0, -RZ, R0.H0_H0 ;  /* 0x20000000ff007230 */ /* 0x010fca0000004100 */
[----:B------:R-:W-:-:S04]  /*5fa0*/  FMUL.FTZ R0, R0, 1 ;  /* 0x3f80000000007820 */ /* 0x000fc80000410000 */
[----:B------:R1:W4:Y:S02]  /*5fb0*/  F2F.F64.F32 R26, R0 ;  /* 0x00000000001a7310 */ /* 0x0003240000201800 */
[----:B-1--4-:R-:W-:Y:S05]  /*5fc0*/  BRA `(.L_x_11920) ;  /* 0x0000000800e87947 */ /* 0x012fea0003800000 */
.L_x_11923:
        /* <DEDUP_REMOVED lines=10> */
.L_x_11926:
[----:B------:R-:W4:Y:S02]  /*6070*/  LDG.E.U16 R2, desc[UR36][R2.64] ;  /* 0x0000002402027981 */ /* 0x000f24000c1e1500 */
[----:B----4-:R-:W-:-:S05]  /*6080*/  HADD2.F32 R0, -RZ, R2.H0_H0 ;  /* 0x20000002ff007230 */ /* 0x010fca0000004100 */
[----:B------:R-:W-:-:S04]  /*6090*/  FMUL.FTZ R0, R0, 1 ;  /* 0x3f80000000007820 */ /* 0x000fc80000410000 */
[----:B------:R1:W4:Y:S02]  /*60a0*/  F2F.F64.F32 R26, R0 ;  /* 0x00000000001a7310 */ /* 0x0003240000201800 */
[----:B-1--4-:R-:W-:Y:S05]  /*60b0*/  BRA `(.L_x_11920) ;  /* 0x0000000800ac7947 */ /* 0x012fea0003800000 */
.L_x_11925:
[----:B------:R0:W5:Y:S01]  /*60c0*/  LDG.E.64 R26, desc[UR36][R2.64] ;  /* 0x00000024021a7981 */ /* 0x000162000c1e1b00 */
[----:B------:R-:W-:Y:S05]  /*60d0*/  BRA `(.L_x_11920) ;  /* 0x0000000800a47947 */ /* 0x000fea0003800000 */
.L_x_11915:
        /* <DEDUP_REMOVED lines=13> */
.L_x_11929:
[----:B------:R1:W5:Y:S01]  /*61b0*/  LDG.E.64 R26, desc[UR36][R2.64] ;  /* 0x00000024021a7981 */ /* 0x000362000c1e1b00 */
[----:B------:R-:W-:Y:S05]  /*61c0*/  BRA `(.L_x_11920) ;  /* 0x0000000800687947 */ /* 0x000fea0003800000 */
.L_x_11928:
        /* <DEDUP_REMOVED lines=25> */
[----:B------:R4:W0:Y:S02]  /*6360*/  F2F.F64.F32 R26, R5 ;  /* 0x00000005001a7310 */ /* 0x0008240000201800 */
[----:B0---4-:R-:W-:Y:S05]  /*6370*/  BRA `(.L_x_11920) ;  /* 0x0000000400fc7947 */ /* 0x011fea0003800000 */
.L_x_11931:
        /* <DEDUP_REMOVED lines=12> */
[----:B------:R4:W0:Y:S02]  /*6440*/  F2F.F64.F32 R26, R0 ;  /* 0x00000000001a7310 */ /* 0x0008240000201800 */
[----:B0---4-:R-:W-:Y:S05]  /*6450*/  BRA `(.L_x_11920) ;  /* 0x0000000400c47947 */ /* 0x011fea0003800000 */
.L_x_11930:
[----:B------:R-:W4:Y:S02]  /*6460*/  LDG.E.U16 R0, desc[UR36][R2.64] ;  /* 0x0000002402007981 */ /* 0x000f24000c1e1500 */
[----:B----4-:R-:W-:-:S04]  /*6470*/  IMAD.U32 R0, R0, 0x10000, RZ ;  /* 0x0001000000007824 */ /* 0x010fc800078e00ff */
[----:B------:R-:W-:-:S04]  /*6480*/  FMUL.FTZ R0, R0, 1 ;  /* 0x3f80000000007820 */ /* 0x000fc80000410000 */
[----:B------:R4:W0:Y:S02]  /*6490*/  F2F.F64.F32 R26, R0 ;  /* 0x00000000001a7310 */ /* 0x0008240000201800 */
[----:B0---4-:R-:W-:Y:S05]  /*64a0*/  BRA `(.L_x_11920) ;  /* 0x0000000400b07947 */ /* 0x011fea0003800000 */
.L_x_11927:
        /* <DEDUP_REMOVED lines=11> */
.L_x_11934:
        /* <DEDUP_REMOVED lines=21> */
.L_x_11936:
[----:B------:R-:W-:Y:S05]  /*66b0*/  BSYNC.RECONVERGENT B0 ;  /* 0x0000000000007941 */ /* 0x000fea0003800200 */
.L_x_11935:
[----:B------:R-:W-:Y:S01]  /*66c0*/  IMAD.SHL.U32 R0, R0, 0x100000, RZ ;  /* 0x0010000000007824 */ /* 0x000fe200078e00ff */
[----:B------:R-:W-:-:S04]  /*66d0*/  LEA R2, R2, 0x3b800000, 0x17 ;  /* 0x3b80000002027811 */ /* 0x000fc800078eb8ff */
[----:B------:R-:W-:-:S05]  /*66e0*/  LOP3.LUT R0, R2, R0, R7, 0xfe, !PT ;  /* 0x0000000002007212 */ /* 0x000fca00078efe07 */
[----:B------:R-:W-:-:S04]  /*66f0*/  FMUL.FTZ R0, R0, 1 ;  /* 0x3f80000000007820 */ /* 0x000fc80000410000 */
[----:B------:R0:W1:Y:S02]  /*6700*/  F2F.F64.F32 R26, R0 ;  /* 0x00000000001a7310 */ /* 0x0000640000201800 */
[----:B01----:R-:W-:Y:S05]  /*6710*/  BRA `(.L_x_11920) ;  /* 0x0000000400147947 */ /* 0x003fea0003800000 */
.L_x_11933:
        /* <DEDUP_REMOVED lines=21> */
.L_x_11938:
[----:B------:R-:W-:Y:S05]  /*6870*/  BSYNC.RECONVERGENT B0 ;  /* 0x0000000000007941 */ /* 0x000fea0003800200 */
.L_x_11937:
[----:B------:R-:W-:Y:S01]  /*6880*/  IMAD.SHL.U32 R0, R0, 0x200000, RZ ;  /* 0x0020000000007824 */ /* 0x000fe200078e00ff */
[----:B------:R-:W-:-:S04]  /*6890*/  LEA R2, R2, 0x37800000, 0x17 ;  /* 0x3780000002027811 */ /* 0x000fc800078eb8ff */
[----:B------:R-:W-:-:S05]  /*68a0*/  LOP3.LUT R0, R2, R0, R7, 0xfe, !PT ;  /* 0x0000000002007212 */ /* 0x000fca00078efe07 */
[----:B------:R-:W-:-:S04]  /*68b0*/  FMUL.FTZ R0, R0, 1 ;  /* 0x3f80000000007820 */ /* 0x000fc80000410000 */
[----:B------:R0:W1:Y:S02]  /*68c0*/  F2F.F64.F32 R26, R0 ;  /* 0x00000000001a7310 */ /* 0x0000640000201800 */
[----:B01----:R-:W-:Y:S05]  /*68d0*/  BRA `(.L_x_11920) ;  /* 0x0000000000a47947 */ /* 0x003fea0003800000 */
.L_x_11932:
        /* <DEDUP_REMOVED lines=18> */
.L_x_11919:
        /* <DEDUP_REMOVED lines=16> */
.L_x_11941:
[----:B------:R-:W-:Y:S01]  /*6b00*/  CS2R R26, SRZ ;  /* 0x00000000001a7805 */ /* 0x000fe2000001ff00 */
[----:B------:R-:W-:Y:S06]  /*6b10*/  BRA `(.L_x_11920) ;  /* 0x0000000000147947 */ /* 0x000fec0003800000 */
.L_x_11940:
[----:B------:R-:W4:Y:S02]  /*6b20*/  LDG.E.64 R26, desc[UR36][R2.64] ;  /* 0x00000024021a7981 */ /* 0x000f24000c1e1b00 */
[----:B----4-:R-:W0:Y:S02]  /*6b30*/  I2F.F64.U64 R26, R26 ;  /* 0x0000001a001a7312 */ /* 0x010e240000301800 */
[----:B0-----:R-:W-:Y:S05]  /*6b40*/  BRA `(.L_x_11920) ;  /* 0x0000000000087947 */ /* 0x001fea0003800000 */
.L_x_11939:
[----:B------:R-:W4:Y:S02]  /*6b50*/  LDG.E R2, desc[UR36][R2.64] ;  /* 0x0000002402027981 */ /* 0x000f24000c1e1900 */
[----:B----4-:R4:W0:Y:S02]  /*6b60*/  I2F.F64.U32 R26, R2 ;  /* 0x00000002001a7312 */ /* 0x0108240000201800 */
.L_x_11920:
[----:B------:R-:W-:Y:S05]  /*6b70*/  BSYNC.RECONVERGENT B7 ;  /* 0x0000000000077941 */ /* 0x000fea0003800200 */
.L_x_11914:
[----:B01--4-:R-:W0:Y:S01]  /*6b80*/  LDC.64 R2, c[0x0][0x398] ;  /* 0x0000e600ff027b82 */ /* 0x013e220000000a00 */
        /* <DEDUP_REMOVED lines=18> */
.L_x_11945:
[----:B------:R-:W4:Y:S02]  /*6cb0*/  LDG.E.U8 R2, desc[UR36][R2.64] ;  /* 0x0000002402027981 */ /* 0x000f24000c1e1100 */
[----:B----4-:R0:W1:Y:S02]  /*6cc0*/  I2F.F64.U16 R24, R2 ;  /* 0x0000000200187312 */ /* 0x0100640000101800 */
[----:B01----:R-:W-:Y:S05]  /*6cd0*/  BRA `(.L_x_11913) ;  /* 0x0000000c00547947 */ /* 0x003fea0003800000 */
.L_x_11944:
        /* <DEDUP_REMOVED lines=9> */
.L_x_11948:
[----:B------:R-:W4:Y:S02]  /*6d70*/  LDG.E R2, desc[UR36][R2.64] ;  /* 0x0000002402027981 */ /* 0x000f24000c1e1900 */
[----:B----4-:R0:W1:Y:S02]  /*6d80*/  I2F.F64 R24, R2 ;  /* 0x0000000200187312 */ /* 0x0100640000201c00 */
[----:B01----:R-:W-:Y:S05]  /*6d90*/  BRA `(.L_x_11913) ;  /* 0x0000000c00247947 */ /* 0x003fea0003800000 */
.L_x_11947:
[----:B------:R-:W4:Y:S02]  /*6da0*/  LDG.E.U16 R2, desc[UR36][R2.64] ;  /* 0x0000002402027981 */ /* 0x000f24000c1e1500 */
[----:B----4-:R0:W1:Y:S02]  /*6db0*/  I2F.F64.S16 R24, R2 ;  /* 0x0000000200187312 */ /* 0x0100640000101c00 */
[----:B01----:R-:W-:Y:S05]  /*6dc0*/  BRA `(.L_x_11913) ;  /* 0x0000000c00187947 */ /* 0x003fea0003800000 */
.L_x_11943:
        /* <DEDUP_REMOVED lines=10> */
.L_x_11950:
[----:B------:R-:W4:Y:S02]  /*6e70*/  LDG.E.U16 R0, desc[UR36][R2.64] ;  /* 0x0000002402007981 */ /* 0x000f24000c1e1500 */
[----:B----4-:R-:W-:-:S05]  /*6e80*/  HADD2.F32 R0, -RZ, R0.H0_H0 ;  /* 0x20000000ff007230 */ /* 0x010fca0000004100 */
[----:B------:R-:W-:-:S04]  /*6e90*/  FMUL.FTZ R0, R0, 1 ;  /* 0x3f80000000007820 */ /* 0x000fc80000410000 */
[----:B------:R0:W1:Y:S02]  /*6ea0*/  F2F.F64.F32 R24, R0 ;  /* 0x0000000000187310 */ /* 0x0000640000201800 */
[----:B01----:R-:W-:Y:S05]  /*6eb0*/  BRA `(.L_x_11913) ;  /* 0x0000000800dc7947 */ /* 0x003fea0003800000 */
.L_x_11949:
        /* <DEDUP_REMOVED lines=10> */
.L_x_11952:
[----:B------:R-:W4:Y:S02]  /*6f60*/  LDG.E.U16 R2, desc[UR36][R2.64] ;  /* 0x0000002402027981 */ /* 0x000f24000c1e1500 */
[----:B----4-:R-:W-:-:S05]  /*6f70*/  HADD2.F32 R0, -RZ, R2.H0_H0 ;  /* 0x20000002ff007230 */ /* 0x010fca0000004100 */
[----:B------:R-:W-:-:S04]  /*6f80*/  FMUL.FTZ R0, R0, 1 ;  /* 0x3f80000000007820 */ /* 0x000fc80000410000 */
[----:B------:R0:W1:Y:S02]  /*6f90*/  F2F.F64.F32 R24, R0 ;  /* 0x0000000000187310 */ /* 0x0000640000201800 */
[----:B01----:R-:W-:Y:S05]  /*6fa0*/  BRA `(.L_x_11913) ;  /* 0x0000000800a07947 */ /* 0x003fea0003800000 */
.L_x_11951:
[----:B------:R0:W5:Y:S01]  /*6fb0*/  LDG.E.64 R24, desc[UR36][R2.64] ;  /* 0x0000002402187981 */ /* 0x000162000c1e1b00 */
[----:B------:R-:W-:Y:S05]  /*6fc0*/  BRA `(.L_x_11913) ;  /* 0x0000000800987947 */ /* 0x000fea0003800000 */
.L_x_11942:
        /* <DEDUP_REMOVED lines=13> */
.L_x_11955:
[----:B------:R0:W5:Y:S01]  /*70a0*/  LDG.E.64 R24, desc[UR36][R2.64] ;  /* 0x0000002402187981 */ /* 0x000162000c1e1b00 */
[----:B------:R-:W-:Y:S05]  /*70b0*/  BRA `(.L_x_11913) ;  /* 0x00000008005c7947 */ /* 0x000fea0003800000 */
.L_x_11954:
        /* <DEDUP_REMOVED lines=27> */
.L_x_11957:
        /* <DEDUP_REMOVED lines=14> */
.L_x_11956:
[----:B------:R-:W4:Y:S02]  /*7350*/  LDG.E.U16 R0, desc[UR36][R2.64] ;  /* 0x0000002402007981 */ /* 0x000f24000c1e1500 */
[----:B----4-:R-:W-:-:S04]  /*7360*/  IMAD.U32 R0, R0, 0x10000, RZ ;  /* 0x0001000000007824 */ /* 0x010fc800078e00ff */
[----:B------:R-:W-:-:S04]  /*7370*/  FMUL.FTZ R0, R0, 1 ;  /* 0x3f80000000007820 */ /* 0x000fc80000410000 */
[----:B------:R0:W1:Y:S02]  /*7380*/  F2F.F64.F32 R24, R0 ;  /* 0x0000000000187310 */ /* 0x0000640000201800 */
[----:B01----:R-:W-:Y:S05]  /*7390*/  BRA `(.L_x_11913) ;  /* 0x0000000400a47947 */ /* 0x003fea0003800000 */
.L_x_11953:
        /* <DEDUP_REMOVED lines=11> */
.L_x_11960:
[----:B------:R-:W4:Y:S02]  /*7450*/  LDG.E.U8 R3, desc[UR36][R2.64] ;  /* 0x0000002402037981 */ /* 0x000f24000c1e1100 */
        /* <DEDUP_REMOVED lines=19> */
.L_x_11962:
[----:B------:R-:W-:Y:S05]  /*7590*/  BSYNC.RECONVERGENT B0 ;  /* 0x0000000000007941 */ /* 0x000fea0003800200 */
.L_x_11961:
[----:B------:R-:W-:Y:S01]  /*75a0*/  IMAD.SHL.U32 R0, R0, 0x100000, RZ ;  /* 0x0010000000007824 */ /* 0x000fe200078e00ff */
[----:B------:R-:W-:-:S04]  /*75b0*/  LEA R2, R2, 0x3b800000, 0x17 ;  /* 0x3b80000002027811 */ /* 0x000fc800078eb8ff */
[----:B------:R-:W-:-:S05]  /*75c0*/  LOP3.LUT R0, R2, R0, R7, 0xfe, !PT ;  /* 0x0000000002007212 */ /* 0x000fca00078efe07 */
[----:B------:R-:W-:-:S04]  /*75d0*/  FMUL.FTZ R0, R0, 1 ;  /* 0x3f80000000007820 */ /* 0x000fc80000410000 */
[----:B------:R0:W1:Y:S02]  /*75e0*/  F2F.F64.F32 R24, R0 ;  /* 0x0000000000187310 */ /* 0x0000640000201800 */
[----:B01----:R-:W-:Y:S05]  /*75f0*/  BRA `(.L_x_11913) ;  /* 0x00000004000c7947 */ /* 0x003fea0003800000 */
.L_x_11959:
        /* <DEDUP_REMOVED lines=20> */
.L_x_11964:
[----:B------:R-:W-:Y:S05]  /*7740*/  BSYNC.RECONVERGENT B0 ;  /* 0x0000000000007941 */ /* 0x000fea0003800200 */
.L_x_11963:
[----:B------:R-:W-:Y:S01]  /*7750*/  IMAD.SHL.U32 R0, R0, 0x200000, RZ ;  /* 0x0020000000007824 */ /* 0x000fe200078e00ff */
[----:B------:R-:W-:-:S04]  /*7760*/  LEA R2, R2, 0x37800000, 0x17 ;  /* 0x3780000002027811 */ /* 0x000fc800078eb8ff */
[----:B------:R-:W-:-:S05]  /*7770*/  LOP3.LUT R0, R2, R0, R7, 0xfe, !PT ;  /* 0x0000000002007212 */ /* 0x000fca00078efe07 */
[----:B------:R-:W-:-:S04]  /*7780*/  FMUL.FTZ R0, R0, 1 ;  /* 0x3f80000000007820 */ /* 0x000fc80000410000 */
[----:B------:R0:W1:Y:S02]  /*7790*/  F2F.F64.F32 R24, R0 ;  /* 0x0000000000187310 */ /* 0x0000640000201800 */
[----:B01----:R-:W-:Y:S05]  /*77a0*/  BRA `(.L_x_11913) ;  /* 0x0000000000a07947 */ /* 0x003fea0003800000 */
.L_x_11958:
        /* <DEDUP_REMOVED lines=18> */
.L_x_11946:
        /* <DEDUP_REMOVED lines=16> */
.L_x_11967:
[----:B------:R-:W-:Y:S05]  /*79d0*/  BRA `(.L_x_11913) ;  /* 0x0000000000147947 */ /* 0x000fea0003800000 */
.L_x_11966:
[----:B------:R-:W4:Y:S02]  /*79e0*/  LDG.E.64 R24, desc[UR36][R2.64] ;  /* 0x0000002402187981 */ /* 0x000f24000c1e1b00 */
[----:B----4-:R-:W0:Y:S02]  /*79f0*/  I2F.F64.U64 R24, R24 ;  /* 0x0000001800187312 */ /* 0x010e240000301800 */
[----:B0-----:R-:W-:Y:S05]  /*7a00*/  BRA `(.L_x_11913) ;  /* 0x0000000000087947 */ /* 0x001fea0003800000 */
.L_x_11965:
[----:B------:R-:W4:Y:S02]  /*7a10*/  LDG.E R2, desc[UR36][R2.64] ;  /* 0x0000002402027981 */ /* 0x000f24000c1e1900 */
[----:B----4-:R0:W1:Y:S02]  /*7a20*/  I2F.F64.U32 R24, R2 ;  /* 0x0000000200187312 */ /* 0x0100640000201800 */
.L_x_11913:
[----:B------:R-:W-:Y:S05]  /*7a30*/  BSYNC.RECONVERGENT B6 ;  /* 0x0000000000067941 */ /* 0x000fea0003800200 */
.L_x_11912:
[----:B------:R-:W-:Y:S01]  /*7a40*/  ISETP.GE.AND P0, PT, R36, R35, PT ;  /* 0x000000232400720c */ /* 0x000fe20003f06270 */
[----:B------:R-:W-:-:S12]  /*7a50*/  BSSY.RECONVERGENT B1, `(.L_x_11968) ;  /* 0x000012b000017945 */ /* 0x000fd80003800200 */
[----:B------:R-:W-:Y:S05]  /*7a60*/  @P0 BRA `(.L_x_11969) ;  /* 0x0000001000a40947 */ /* 0x000fea0003800000 */
[----:B--2--5:R-:W2:Y:S02]  /*7a70*/  DSETP.NEU.AND P0, PT, R22, RZ, PT ;  /* 0x000000ff1600722a */ /* 0x024ea40003f0d000 */
[----:B--2---:R-:W-:Y:S05]  /*7a80*/  @P0 BRA `(.L_x_11970) ;  /* 0x0000000000d40947 */ /* 0x004fea0003800000 */
[----:B0---4-:R-:W0:Y:S01]  /*7a90*/  MUFU.RCP64H R3, R23 ;  /* 0x0000001700037308 */ /* 0x011e220000001800 */
[----:B-1----:R-:W-:Y:S01]  /*7aa0*/  IMAD.MOV.U32 R2, RZ, RZ, 0x1 ;  /* 0x00000001ff027424 */ /* 0x002fe200078e00ff */
        /* <DEDUP_REMOVED lines=42> */
[----:B------:R-:W-:Y:S01]  /*7d50*/  MOV R0, 0x7da0 ;  /* 0x00007da000007802 */ /* 0x000fe20000000f00 */
[----:B------:R-:W-:Y:S02]  /*7d60*/  IMAD.MOV.U32 R11, RZ, RZ, R33 ;  /* 0x000000ffff0b7224 */ /* 0x000fe400078e0021 */
[----:B------:R-:W-:Y:S02]  /*7d70*/  IMAD.MOV.U32 R8, RZ, RZ, R22 ;  /* 0x000000ffff087224 */ /* 0x000fe400078e0016 */
[----:B------:R-:W-:-:S07]  /*7d80*/  IMAD.MOV.U32 R9, RZ, RZ, R23 ;  /* 0x000000ffff097224 */ /* 0x000fce00078e0017 */
[----:B------:R-:W-:Y:S05]  /*7d90*/  CALL.REL.NOINC `($__internal_1_$__cuda_sm20_div_rn_f64_full) ;  /* 0x0000009800387944 */ /* 0x000fea0003c00000 */
[----:B------:R-:W-:Y:S02]  /*7da0*/  IMAD.MOV.U32 R4, RZ, RZ, R14 ;  /* 0x000000ffff047224 */ /* 0x000fe400078e000e */
[----:B------:R-:W-:-:S07]  /*7db0*/  IMAD.MOV.U32 R5, RZ, RZ, R15 ;  /* 0x000000ffff057224 */ /* 0x000fce00078e000f */
.L_x_11972:
[----:B------:R-:W-:Y:S05]  /*7dc0*/  BSYNC.RECONVERGENT B2 ;  /* 0x0000000000027941 */ /* 0x000fea0003800200 */
.L_x_11971:
[----:B------:R-:W-:Y:S05]  /*7dd0*/  BRA `(.L_x_11969) ;  /* 0x0000000c00c87947 */ /* 0x000fea0003800000 */
.L_x_11970:
[----:B---3--:R-:W-:Y:S01]  /*7de0*/  LOP3.LUT R5, R33, 0x7fffffff, RZ, 0xc0, !PT ;  /* 0x7fffffff21057812 */ /* 0x008fe200078ec0ff */
[----:B------:R-:W-:Y:S01]  /*7df0*/  BSSY.RECONVERGENT B0, `(.L_x_11973) ;  /* 0x0000057000007945 */ /* 0x000fe20003800200 */
[----:B0---4-:R-:W-:Y:S01]  /*7e00*/  LOP3.LUT R3, R23, 0x7fffffff, RZ, 0xc0, !PT ;  /* 0x7fffffff17037812 */ /* 0x011fe200078ec0ff */
[----:B------:R-:W-:Y:S02]  /*7e10*/  IMAD.MOV.U32 R4, RZ, RZ, R32 ;  /* 0x000000ffff047224 */ /* 0x000fe400078e0020 */
[----:B-1----:R-:W-:Y:S01]  /*7e20*/  IMAD.MOV.U32 R2, RZ, RZ, R22 ;  /* 0x000000ffff027224 */ /* 0x002fe200078e0016 */
        /* <DEDUP_REMOVED lines=22> */
.L_x_11974:
[----:B------:R-:W0:Y:S01]  /*7f90*/  DSETP.NEU.AND P0, PT, R2, RZ, PT ;  /* 0x000000ff0200722a */ /* 0x000e220003f0d000 */
[----:B------:R-:W-:Y:S02]  /*7fa0*/  IMAD.MOV.U32 R6, RZ, RZ, 0x0 ;  /* 0x00000000ff067424 */ /* 0x000fe400078e00ff */
        /* <DEDUP_REMOVED lines=23> */
[----:B------:R-:W-:Y:S01]  /*8120*/  LOP3.LUT R11, R5, 0x100000, RZ, 0xfc, !PT ;  /* 0x00100000050b7812 */ /* 0x000fe200078efcff */
[----:B------:R-:W-:Y:S02]  /*8130*/  IMAD.MOV.U32 R9, RZ, RZ, R4 ;  /* 0x000000ffff097224 */ /* 0x000fe400078e0004 */
[----:B------:R-:W-:-:S07]  /*8140*/  IMAD.IADD R0, R0, 0x1, -R7 ;  /* 0x0000000100007824 */ /* 0x000fce00078e0a07 */
.L_x_11977:
        /* <DEDUP_REMOVED lines=11> */
.L_x_11976:
[----:B------:R-:W-:Y:S01]  /*8200*/  LOP3.LUT R5, R13, 0x7fffffff, RZ, 0xc0, !PT ;  /* 0x7fffffff0d057812 */ /* 0x000fe200078ec0ff */
[----:B------:R-:W-:Y:S01]  /*8210*/  BSSY.RECONVERGENT B2, `(.L_x_11978) ;  /* 0x0000013000027945 */ /* 0x000fe20003800200 */
[----:B------:R-:W-:Y:S01]  /*8220*/  ISETP.NE.U32.AND P0, PT, R4, RZ, PT ;  /* 0x000000ff0400720c */ /* 0x000fe20003f05070 */
[----:B------:R-:W-:Y:S02]  /*8230*/  IMAD.MOV.U32 R6, RZ, RZ, RZ ;  /* 0x000000ffff067224 */ /* 0x000fe400078e00ff */
[----:B------:R-:W-:Y:S01]  /*8240*/  IMAD.MOV.U32 R3, RZ, RZ, RZ ;  /* 0x000000ffff037224 */ /* 0x000fe200078e00ff */
        /* <DEDUP_REMOVED lines=9> */
[C---:B------:R-:W-:Y:S01]  /*82e0*/  @!P0 IADD3 R0, PT, PT, -R2.reuse, 0x1, RZ ;  /* 0x0000000102008810 */ /* 0x040fe20007ffe1ff */
[----:B------:R-:W-:-:S03]  /*82f0*/  @P0 VIADD R2, R2, 0xffffffff ;  /* 0xffffffff02020836 */ /* 0x000fc60000000000 */
[-CC-:B------:R-:W-:Y:S02]  /*8300*/  @!P0 SHF.R.U64 R6, R3, R0.reuse, R5.reuse ;  /* 0x0000000003068219 */ /* 0x180fe40000001205 */
[----:B------:R-:W-:Y:S02]  /*8310*/  @P0 IADD3 R6, P1, PT, RZ, R3, RZ ;  /* 0x00000003ff060210 */ /* 0x000fe40007f3e0ff */
[----:B------:R-:W-:-:S03]  /*8320*/  @!P0 SHF.R.U32.HI R3, RZ, R0, R5 ;  /* 0x00000000ff038219 */ /* 0x000fc60000011605 */
[----:B------:R-:W-:-:S08]  /*8330*/  @P0 IMAD.U32.X R3, R2, 0x100000, R5, P1 ;  /* 0x0010000002030824 */ /* 0x000fd000008e0405 */
.L_x_11979:
[----:B------:R-:W-:Y:S05]  /*8340*/  BSYNC.RECONVERGENT B2 ;  /* 0x0000000000027941 */ /* 0x000fea0003800200 */
.L_x_11978:
[----:B------:R-:W-:-:S07]  /*8350*/  LOP3.LUT R7, R3, 0x80000000, R33, 0xb8, !PT ;  /* 0x8000000003077812 */ /* 0x000fce00078eb821 */
.L_x_11975:
[----:B------:R-:W-:Y:S05]  /*8360*/  BSYNC.RECONVERGENT B0 ;  /* 0x0000000000007941 */ /* 0x000fea0003800200 */
.L_x_11973:
        /* <DEDUP_REMOVED lines=19> */
[----:B0-----:R-:W-:-:S15]  /*84a0*/  DFMA R4, R2, R4, R2 ;  /* 0x000000040204722b */ /* 0x001fde0000000002 */
[----:B------:R-:W-:-:S15]  /*84b0*/  NOP ;  /* 0x0000000000007918 */ /* 0x000fde0000000000 */
[----:B------:R-:W-:-:S15]  /*84c0*/  NOP ;  /* 0x0000000000007918 */ /* 0x000fde0000000000 */
[----:B------:R-:W-:-:S15]  /*84d0*/  NOP ;  /* 0x0000000000007918 */ /* 0x000fde0000000000 */
[----:B------:R-:W-:-:S04]  /*84e0*/  NOP ;  /* 0x0000000000007918 */ /* 0x000fc80000000000 */
[----:B------:R-:W0:Y:S02]  /*84f0*/  DADD R10, -R6, R32 ;  /* 0x00000000060a7229 */ /* 0x000e240000000120 */
[----:B0-----:R-:W-:-:S15]  /*8500*/  FSETP.GEU.AND P3, PT, |R11|, 6.5827683646048100446e-37, PT ;  /* 0x036000000b00780b */ /* 0x001fde0003f6e200 */
        /* <DEDUP_REMOVED lines=9> */
[----:B------:R-:W0:-:S15]  /*85a0*/  DFMA R2, R4, -R22, 1 ;  /* 0x3ff000000402742b */ /* 0x000e1e0000000816 */
        /* <DEDUP_REMOVED lines=28> */
[----:B------:R-:W-:Y:S01]  /*8770*/  MOV R0, 0x87a0 ;  /* 0x000087a000007802 */ /* 0x000fe20000000f00 */
[----:B------:R-:W-:-:S07]  /*8780*/  IMAD.MOV.U32 R9, RZ, RZ, R23 ;  /* 0x000000ffff097224 */ /* 0x000fce00078e0017 */
[----:B0-----:R-:W-:Y:S05]  /*8790*/  CALL.REL.NOINC `($__internal_1_$__cuda_sm20_div_rn_f64_full) ;  /* 0x0000008c00b87944 */ /* 0x001fea0003c00000 */
[----:B------:R-:W-:Y:S02]  /*87a0*/  IMAD.MOV.U32 R2, RZ, RZ, R14 ;  /* 0x000000ffff027224 */ /* 0x000fe400078e000e */
[----:B------:R-:W-:-:S07]  /*87b0*/  IMAD.MOV.U32 R3, RZ, RZ, R15 ;  /* 0x000000ffff037224 */ /* 0x000fce00078e000f */
.L_x_11981:
[----:B------:R-:W-:Y:S05]  /*87c0*/  BSYNC.RECONVERGENT B2 ;  /* 0x0000000000027941 */ /* 0x000fea0003800200 */
.L_x_11980:
        /* <DEDUP_REMOVED lines=74> */
[----:B------:R-:W-:Y:S01]  /*8c70*/  MOV R0, 0x8cc0 ;  /* 0x00008cc000007802 */ /* 0x000fe20000000f00 */
[----:B------:R-:W-:Y:S02]  /*8c80*/  IMAD.MOV.U32 R11, RZ, RZ, R33 ;  /* 0x000000ffff0b7224 */ /* 0x000fe400078e0021 */
[----:B------:R-:W-:Y:S02]  /*8c90*/  IMAD.MOV.U32 R8, RZ, RZ, R22 ;  /* 0x000000ffff087224 */ /* 0x000fe400078e0016 */
[----:B------:R-:W-:-:S07]  /*8ca0*/  IMAD.MOV.U32 R9, RZ, RZ, R23 ;  /* 0x000000ffff097224 */ /* 0x000fce00078e0017 */
[----:B0-----:R-:W-:Y:S05]  /*8cb0*/  CALL.REL.NOINC `($__internal_1_$__cuda_sm20_div_rn_f64_full) ;  /* 0x0000008800707944 */ /* 0x001fea0003c00000 */
[----:B------:R-:W-:-:S07]  /*8cc0*/  IMAD.MOV.U32 R3, RZ, RZ, R15 ;  /* 0x000000ffff037224 */ /* 0x000fce00078e000f */
.L_x_11983:
[----:B------:R-:W-:Y:S05]  /*8cd0*/  BSYNC.RECONVERGENT B2 ;  /* 0x0000000000027941 */ /* 0x000fea0003800200 */
.L_x_11982:
[----:B------:R-:W-:Y:S01]  /*8ce0*/  LOP3.LUT R5, RZ, 0x80000000, R3, 0xb8, !PT ;  /* 0x80000000ff057812 */ /* 0x000fe200078eb803 */
[----:B------:R-:W-:-:S07]  /*8cf0*/  IMAD.MOV.U32 R4, RZ, RZ, RZ ;  /* 0x000000ffff047224 */ /* 0x000fce00078e00ff */
.L_x_11969:
[----:B------:R-:W-:Y:S05]  /*8d00*/  BSYNC.RECONVERGENT B1 ;  /* 0x0000000000017941 */ /* 0x000fea0003800200 */
.L_x_11968:
[----:B01--4-:R-:W0:Y:S01]  /*8d10*/  S2R R2, SR_CTAID.X ;  /* 0x0000000000027919 */ /* 0x013e220000002500 */
[----:B------:R-:W0:Y:S01]  /*8d20*/  LDC R0, c[0x0][0x380] ;  /* 0x0000e000ff007b82 */ /* 0x000e220000000800 */
[----:B------:R-:W-:Y:S01]  /*8d30*/  BSSY.RECONVERGENT B1, `(.L_x_11984) ;  /* 0x000012a000017945 */ /* 0x000fe20003800200 */
[----:B0-----:R-:W-:Y:S02]  /*8d40*/  IMAD R0, R2, -0x200, R0 ;  /* 0xfffffe0002007824 */ /* 0x001fe400078e0200 */
[----:B------:R-:W-:-:S05]  /*8d50*/  VIADD R2, R36, 0x80 ;  /* 0x0000008024027836 */ /* 0x000fca0000000000 */
[----:B------:R-:W-:-:S13]  /*8d60*/  ISETP.GE.AND P0, PT, R2, R0, PT ;  /* 0x000000000200720c */ /* 0x000fda0003f06270 */
[----:B------:R-:W-:Y:S05]  /*8d70*/  @P0 BRA `(.L_x_11985) ;  /* 0x0000001000940947 */ /* 0x000fea0003800000 */
[----:B-----5:R-:W0:Y:S02]  /*8d80*/  DSETP.NEU.AND P0, PT, R18, RZ, PT ;  /* 0x000000ff1200722a */ /* 0x020e240003f0d000 */
[----:B0-----:R-:W-:Y:S05]  /*8d90*/  @!P0 BRA `(.L_x_11986) ;  /* 0x0000000c00bc8947 */ /* 0x001fea0003800000 */
[----:B------:R-:W-:Y:S01]  /*8da0*/  LOP3.LUT R9, R31, 0x7fffffff, RZ, 0xc0, !PT ;  /* 0x7fffffff1f097812 */ /* 0x000fe200078ec0ff */
[----:B------:R-:W-:Y:S01]  /*8db0*/  BSSY.RECONVERGENT B0, `(.L_x_11987) ;  /* 0x0000056000007945 */ /* 0x000fe20003800200 */
[----:B------:R-:W-:Y:S01]  /*8dc0*/  LOP3.LUT R7, R19, 0x7fffffff, RZ, 0xc0, !PT ;  /* 0x7fffffff13077812 */ /* 0x000fe200078ec0ff */
[----:B------:R-:W-:Y:S02]  /*8dd0*/  IMAD.MOV.U32 R8, RZ, RZ, R30 ;  /* 0x000000ffff087224 */ /* 0x000fe400078e001e */
[----:B------:R-:W-:Y:S01]  /*8de0*/  IMAD.MOV.U32 R6, RZ, RZ, R18 ;  /* 0x000000ffff067224 */ /* 0x000fe200078e0012 */
        /* <DEDUP_REMOVED lines=29> */
[----:B------:R-:W-:-:S03]  /*8fc0*/  LOP3.LUT R13, R9, 0x100000, RZ, 0xfc, !PT ;  /* 0x00100000090d7812 */ /* 0x000fc600078efcff */
[----:B------:R-:W-:-:S07]  /*8fd0*/  IMAD.IADD R0, R0, 0x1, -R3 ;  /* 0x0000000100007824 */ /* 0x000fce00078e0a03 */
.L_x_11991:
        /* <DEDUP_REMOVED lines=11> */
.L_x_11990:
        /* <DEDUP_REMOVED lines=13> */
[----:B------:R-:W-:Y:S01]  /*9160*/  @P0 IADD3 R12, P1, PT, RZ, R6, RZ ;  /* 0x00000006ff0c0210 */ /* 0x000fe20007f3e0ff */
[C---:B------:R-:W-:Y:S01]  /*9170*/  @P0 VIADD R0, R3.reuse, 0xffffffff ;  /* 0xffffffff03000836 */ /* 0x040fe20000000000 */
[----:B------:R-:W-:-:S03]  /*9180*/  @!P0 IADD3 R3, PT, PT, -R3, 0x1, RZ ;  /* 0x0000000103038810 */ /* 0x000fc60007ffe1ff */
[--C-:B------:R-:W-:Y:S01]  /*9190*/  @P0 IMAD.U32.X R13, R0, 0x100000, R8.reuse, P1 ;  /* 0x00100000000d0824 */ /* 0x100fe200008e0408 */
[-CC-:B------:R-:W-:Y:S02]  /*91a0*/  @!P0 SHF.R.U64 R12, R6, R3.reuse, R8.reuse ;  /* 0x00000003060c8219 */ /* 0x180fe40000001208 */
[----:B------:R-:W-:-:S07]  /*91b0*/  @!P0 SHF.R.U32.HI R13, RZ, R3, R8 ;  /* 0x00000003ff0d8219 */ /* 0x000fce0000011608 */
.L_x_11993:
[----:B------:R-:W-:Y:S05]  /*91c0*/  BSYNC.RECONVERGENT B2 ;  /* 0x0000000000027941 */ /* 0x000fea0003800200 */
.L_x_11992:
[----:B------:R-:W-:Y:S01]  /*91d0*/  LOP3.LUT R13, R13, 0x80000000, R31, 0xb8, !PT ;  /* 0x800000000d0d7812 */ /* 0x000fe200078eb81f */
[----:B------:R-:W-:Y:S06]  /*91e0*/  BRA `(.L_x_11989) ;  /* 0x0000000000487947 */ /* 0x000fec0003800000 */
.L_x_11988:
        /* <DEDUP_REMOVED lines=15> */
[----:B------:R1:W4:Y:S01]  /*92e0*/  @!P0 DADD R12, R18, R30 ;  /* 0x00000000120c8229 */ /* 0x000322000000001e */
[----:B0-----:R-:W-:Y:S02]  /*92f0*/  @P0 FSEL R12, R30, RZ, P1 ;  /* 0x000000ff1e0c0208 */ /* 0x001fe40000800000 */
[----:B-1--4-:R-:W-:-:S07]  /*9300*/  @P0 FSEL R13, R31, -QNAN , P1 ;  /* 0xfff800001f0d0808 */ /* 0x012fce0000800000 */
.L_x_11989:
[----:B------:R-:W-:Y:S05]  /*9310*/  BSYNC.RECONVERGENT B0 ;  /* 0x0000000000007941 */ /* 0x000fea0003800200 */
.L_x_11987:
        /* <DEDUP_REMOVED lines=24> */
[----:B0-----:R-:W-:-:S15]  /*94a0*/  DFMA R6, R8, -R18, 1 ;  /* 0x3ff000000806742b */ /* 0x001fde0000000812 */
        /* <DEDUP_REMOVED lines=10> */
[----:B------:R-:W0:-:S15]  /*9550*/  DFMA R6, R8, R6, R8 ;  /* 0x000000060806722b */ /* 0x000e1e0000000008 */
[----:B------:R-:W-:-:S15]  /*9560*/  NOP ;  /* 0x0000000000007918 */ /* 0x000fde0000000000 */
[----:B------:R-:W-:-:S15]  /*9570*/  NOP ;  /* 0x0000000000007918 */ /* 0x000fde0000000000 */
[----:B------:R-:W-:-:S15]  /*9580*/  NOP ;  /* 0x0000000000007918 */ /* 0x000fde0000000000 */
[----:B------:R-:W-:-:S04]  /*9590*/  NOP ;  /* 0x0000000000007918 */ /* 0x000fc80000000000 */
[----:B------:R-:W-:-:S15]  /*95a0*/  @P0 DSETP.GEU.AND P1, PT, R12, RZ, PT ;  /* 0x000000ff0c00022a */ /* 0x000fde0003f2e000 */
        /* <DEDUP_REMOVED lines=25> */
[----:B0-23--:R-:W-:Y:S05]  /*9740*/  CALL.REL.NOINC `($__internal_1_$__cuda_sm20_div_rn_f64_full) ;  /* 0x0000007c00cc7944 */ /* 0x00dfea0003c00000 */
[----:B------:R-:W-:Y:S02]  /*9750*/  IMAD.MOV.U32 R6, RZ, RZ, R14 ;  /* 0x000000ffff067224 */ /* 0x000fe400078e000e */
[----:B------:R-:W-:-:S07]  /*9760*/  IMAD.MOV.U32 R7, RZ, RZ, R15 ;  /* 0x000000ffff077224 */ /* 0x000fce00078e000f */
.L_x_11995:
[----:B------:R-:W-:Y:S05]  /*9770*/  BSYNC.RECONVERGENT B2 ;  /* 0x0000000000027941 */ /* 0x000fea0003800200 */
.L_x_11994:
        /* <DEDUP_REMOVED lines=56> */
[----:B0-23--:R-:W-:Y:S05]  /*9b00*/  CALL.REL.NOINC `($__internal_1_$__cuda_sm20_div_rn_f64_full) ;  /* 0x0000007800dc7944 */ /* 0x00dfea0003c00000 */
[----:B------:R-:W-:-:S07]  /*9b10*/  IMAD.MOV.U32 R7, RZ, RZ, R15 ;  /* 0x000000ffff077224 */ /* 0x000fce00078e000f */
.L_x_11998:
[----:B------:R-:W-:Y:S05]  /*9b20*/  BSYNC.RECONVERGENT B2 ;  /* 0x0000000000027941 */ /* 0x000fea0003800200 */
.L_x_11997:
[----:B---3--:R-:W-:Y:S01]  /*9b30*/  LOP3.LUT R33, RZ, 0x80000000, R7, 0xb8, !PT ;  /* 0x80000000ff217812 */ /* 0x008fe200078eb807 */
[----:B------:R-:W-:Y:S01]  /*9b40*/  IMAD.MOV.U32 R32, RZ, RZ, RZ ;  /* 0x000000ffff207224 */ /* 0x000fe200078e00ff */
[----:B------:R-:W-:Y:S06]  /*9b50*/  BRA `(.L_x_11985) ;  /* 0x00000004001c7947 */ /* 0x000fec0003800000 */
.L_x_11996:
        /* <DEDUP_REMOVED lines=15> */
[----:B-1----:R-:W3:Y:S02]  /*9c50*/  DSETP.GT.AND P0, PT, R8, 0.5, PT ;  /* 0x3fe000000800742a */ /* 0x002ee40003f04000 */
[----:B---3--:R-:W-:Y:S02]  /*9c60*/  FSEL R32, R10, R6, P0 ;  /* 0x000000060a207208 */ /* 0x008fe40000000000 */
[----:B------:R-:W-:Y:S01]  /*9c70*/  FSEL R33, R11, R7, P0 ;  /* 0x000000070b217208 */ /* 0x000fe20000000000 */
[----:B------:R-:W-:Y:S06]  /*9c80*/  BRA `(.L_x_11985) ;  /* 0x0000000000d07947 */ /* 0x000fec0003800000 */
.L_x_11986:
[----:B------:R-:W0:Y:S01]  /*9c90*/  MUFU.RCP64H R7, R19 ;  /* 0x0000001300077308 */ /* 0x000e220000001800 */
[----:B------:R-:W-:Y:S01]  /*9ca0*/  IMAD.MOV.U32 R6, RZ, RZ, 0x1 ;  /* 0x00000001ff067424 */ /* 0x000fe200078e00ff */
[----:B------:R-:W-:Y:S01]  /*9cb0*/  FSETP.GEU.AND P1, PT, |R31|, 6.5827683646048100446e-37, PT ;  /* 0x036000001f00780b */ /* 0x000fe20003f2e200 */
        /* <DEDUP_REMOVED lines=21> */
[----:B0-----:R-:W3:-:S15]  /*9e10*/  DFMA R6, R8, R6, R8 ;  /* 0x000000060806722b */ /* 0x001ede0000000008 */
[----:B------:R-:W-:-:S15]  /*9e20*/  NOP ;  /* 0x0000000000007918 */ /* 0x000fde0000000000 */
[----:B------:R-:W-:-:S15]  /*9e30*/  NOP ;  /* 0x0000000000007918 */ /* 0x000fde0000000000 */
[----:B------:R-:W-:-:S15]  /*9e40*/  NOP ;  /* 0x0000000000007918 */ /* 0x000fde0000000000 */
[----:B------:R-:W-:-:S04]  /*9e50*/  NOP ;  /* 0x0000000000007918 */ /* 0x000fc80000000000 */
[----:B---3--:R-:W0:-:S15]  /*9e60*/  DMUL R32, R6, R30 ;  /* 0x0000001e06207228 */ /* 0x008e1e0000000000 */
        /* <DEDUP_REMOVED lines=18> */
[----:B--2---:R-:W-:Y:S05]  /*9f90*/  CALL.REL.NOINC `($__internal_1_$__cuda_sm20_div_rn_f64_full) ;  /* 0x0000007400b87944 */ /* 0x004fea0003c00000 */
[----:B------:R-:W-:Y:S02]  /*9fa0*/  IMAD.MOV.U32 R32, RZ, RZ, R14 ;  /* 0x000000ffff207224 */ /* 0x000fe400078e000e */
[----:B------:R-:W-:-:S07]  /*9fb0*/  IMAD.MOV.U32 R33, RZ, RZ, R15 ;  /* 0x000000ffff217224 */ /* 0x000fce00078e000f */
.L_x_11999:
[----:B------:R-:W-:Y:S05]  /*9fc0*/  BSYNC.RECONVERGENT B2 ;  /* 0x0000000000027941 */ /* 0x000fea0003800200 */
.L_x_11985:
[----:B------:R-:W-:Y:S05]  /*9fd0*/  BSYNC.RECONVERGENT B1 ;  /* 0x0000000000017941 */ /* 0x000fea0003800200 */
.L_x_11984:
[----:B------:R-:W1:Y:S01]  /*9fe0*/  S2R R0, SR_CTAID.X ;  /* 0x0000000000007919 */ /* 0x000e620000002500 */
[----:B------:R-:W1:Y:S01]  /*9ff0*/  LDC R3, c[0x0][0x380] ;  /* 0x0000e000ff037b82 */ /* 0x000e620000000800 */
[----:B------:R-:W-:Y:S01]  /*a000*/  BSSY.RECONVERGENT B1, `(.L_x_12000) ;  /* 0x000012c000017945 */ /* 0x000fe20003800200 */
[----:B-1----:R-:W-:Y:S02]  /*a010*/  IMAD R3, R0, -0x200, R3 ;  /* 0xfffffe0000037824 */ /* 0x002fe400078e0203 */
[----:B------:R-:W-:-:S05]  /*a020*/  VIADD R0, R36, 0x100 ;  /* 0x0000010024007836 */ /* 0x000fca0000000000 */
[----:B------:R-:W-:-:S13]  /*a030*/  ISETP.GE.AND P0, PT, R0, R3, PT ;  /* 0x000000030000720c */ /* 0x000fda0003f06270 */
[----:B------:R-:W-:Y:S05]  /*a040*/  @P0 BRA `(.L_x_12001) ;  /* 0x00000010009c0947 */ /* 0x000fea0003800000 */
[----:B-----5:R-:W1:Y:S02]  /*a050*/  DSETP.NEU.AND P0, PT, R16, RZ, PT ;  /* 0x000000ff1000722a */ /* 0x020e640003f0d000 */
[----:B-1----:R-:W-:Y:S05]  /*a060*/  @!P0 BRA `(.L_x_12002) ;  /* 0x0000000c00bc8947 */ /* 0x002fea0003800000 */
        /* <DEDUP_REMOVED lines=8> */
[----:B------:R-:W1:Y:S01]  /*a0f0*/  DSETP.NEU.AND P0, PT, R8, RZ, PT ;  /* 0x000000ff0800722a */ /* 0x000e620003f0d000 */
[----:B------:R-:W-:Y:S02]  /*a100*/  IMAD.MOV.U32 R12, RZ, RZ, 0x0 ;  /* 0x00000000ff0c7424 */ /* 0x000fe400078e00ff */
[----:B------:R-:W-:Y:S01]  /*a110*/  IMAD.MOV.U32 R13, RZ, RZ, -0x80000 ;  /* 0xfff80000ff0d7424 */ /* 0x000fe200078e00ff */
[----:B-1----:R-:W-:Y:S06]  /*a120*/  @!P0 BRA `(.L_x_12005) ;  /* 0x00000004002c8947 */ /* 0x002fec0003800000 */
[----:B------:R-:W1:Y:S01]  /*a130*/  DSETP.GE.AND P0, PT, R6, R8, PT ;  /* 0x000000080600722a */ /* 0x000e620003f06000 */
[----:B------:R-:W-:Y:S02]  /*a140*/  IMAD.MOV.U32 R12, RZ, RZ, R28 ;  /* 0x000000ffff0c7224 */ /* 0x000fe400078e001c */
[----:B------:R-:W-:Y:S01]  /*a150*/  IMAD.MOV.U32 R13, RZ, RZ, R29 ;  /* 0x000000ffff0d7224 */ /* 0x000fe200078e001d */
[----:B-1----:R-:W-:Y:S06]  /*a160*/  @!P0 BRA `(.L_x_12005) ;  /* 0x00000004001c8947 */ /* 0x002fec0003800000 */
[----:B------:R-:W-:Y:S01]  /*a170*/  ISETP.GT.U32.AND P0, PT, R7, 0xfffff, PT ;  /* 0x000fffff0700780c */ /* 0x000fe20003f04070 */
[----:B------:R-:W-:Y:S01]  /*a180*/  BSSY.RECONVERGENT B2, `(.L_x_12006) ;  /* 0x000001d000027945 */ /* 0x000fe20003800200 */
[----:B------:R-:W-:Y:S02]  /*a190*/  ISETP.GT.U32.AND P1, PT, R9, 0xfffff, PT ;  /* 0x000fffff0900780c */ /* 0x000fe40003f24070 */
[----:B------:R-:W-:Y:S02]  /*a1a0*/  SHF.R.U32.HI R0, RZ, 0x14, R7 ;  /* 0x00000014ff007819 */ /* 0x000fe40000011607 */
[----:B------:R-:W-:-:S07]  /*a1b0*/  SHF.R.U32.HI R3, RZ, 0x14, R9 ;  /* 0x00000014ff037819 */ /* 0x000fce0000011609 */
[----:B------:R-:W1:Y:S02]  /*a1c0*/  @!P0 DMUL R6, R6, 1.80143985094819840000e+16 ;  /* 0x4350000006068828 */ /* 0x000e640000000000 */
[C---:B-1----:R-:W-:Y:S02]  /*a1d0*/  @!P0 LEA.HI R11, R7.reuse, R0, RZ, 0xc ;  /* 0x00000000070b8211 */ /* 0x042fe400078f60ff */
[----:B------:R-:W-:-:S03]  /*a1e0*/  LOP3.LUT R10, R7, 0xfffff, RZ, 0xc0, !PT ;  /* 0x000fffff070a7812 */ /* 0x000fc600078ec0ff */
[----:B------:R-:W-:Y:S01]  /*a1f0*/  @!P0 VIADD R0, R11, 0xffffffca ;  /* 0xffffffca0b008836 */ /* 0x000fe20000000000 */
[----:B------:R-:W-:Y:S01]  /*a200*/  LOP3.LUT R10, R10, 0x100000, RZ, 0xfc, !PT ;  /* 0x001000000a0a7812 */ /* 0x000fe200078efcff */
[----:B------:R-:W-:-:S15]  /*a210*/  IMAD.MOV.U32 R11, RZ, RZ, R6 ;  /* 0x000000ffff0b7224 */ /* 0x000fde00078e0006 */
[----:B------:R-:W-:-:S15]  /*a220*/  NOP ;  /* 0x0000000000007918 */ /* 0x000fde0000000000 */
[----:B------:R-:W-:-:S15]  /*a230*/  NOP ;  /* 0x0000000000007918 */ /* 0x000fde0000000000 */
[----:B------:R-:W-:-:S10]  /*a240*/  NOP ;  /* 0x0000000000007918 */ /* 0x000fd40000000000 */
[----:B------:R-:W1:Y:S02]  /*a250*/  @!P1 DMUL R8, R8, 1.80143985094819840000e+16 ;  /* 0x4350000008089828 */ /* 0x000e640000000000 */
[C---:B-1----:R-:W-:Y:S02]  /*a260*/  @!P1 LEA.HI R12, R9.reuse, R3, RZ, 0xc ;  /* 0x00000003090c9211 */ /* 0x042fe400078f60ff */
[----:B------:R-:W-:-:S03]  /*a270*/  LOP3.LUT R7, R9, 0xfffff, RZ, 0xc0, !PT ;  /* 0x000fffff09077812 */ /* 0x000fc600078ec0ff */
[----:B------:R-:W-:Y:S01]  /*a280*/  @!P1 VIADD R3, R12, 0xffffffca ;  /* 0xffffffca0c039836 */ /* 0x000fe20000000000 */
[----:B------:R-:W-:-:S03]  /*a290*/  LOP3.LUT R13, R7, 0x100000, RZ, 0xfc, !PT ;  /* 0x00100000070d7812 */ /* 0x000fc600078efcff */
[----:B------:R-:W-:-:S07]  /*a2a0*/  IMAD.IADD R0, R0, 0x1, -R3 ;  /* 0x0000000100007824 */ /* 0x000fce00078e0a03 */
.L_x_12007:
        /* <DEDUP_REMOVED lines=11> */
.L_x_12006:
[----:B------:R-:W-:Y:S01]  /*a360*/  LOP3.LUT R7, R15, 0x7fffffff, RZ, 0xc0, !PT ;  /* 0x7fffffff0f077812 */ /* 0x000fe200078ec0ff */
[----:B------:R-:W-:Y:S01]  /*a370*/  BSSY.RECONVERGENT B2, `(.L_x_12008) ;  /* 0x0000012000027945 */ /* 0x000fe20003800200 */
[----:B------:R-:W-:Y:S02]  /*a380*/  ISETP.NE.U32.AND P0, PT, R6, RZ, PT ;  /* 0x000000ff0600720c */ /* 0x000fe40003f05070 */
[----:B------:R-:W-:Y:S02]  /*a390*/  CS2R R12, SRZ ;  /* 0x00000000000c7805 */ /* 0x000fe4000001ff00 */
[----:B------:R-:W-:-:S13]  /*a3a0*/  ISETP.NE.AND.EX P0, PT, R7, RZ, PT, P0 ;  /* 0x000000ff0700720c */ /* 0x000fda0003f05300 */
[----:B------:R-:W-:Y:S05]  /*a3b0*/  @!P0 BRA `(.L_x_12009) ;  /* 0x0000000000348947 */ /* 0x000fea0003800000 */
[----:B------:R-:W1:Y:S02]  /*a3c0*/  DMUL R8, R6, 1.80143985094819840000e+16 ;  /* 0x4350000006087828 */ /* 0x000e640000000000 */
[----:B-1----:R-:W-:-:S04]  /*a3d0*/  SHF.R.U32.HI R8, RZ, 0x14, R9 ;  /* 0x00000014ff087819 */ /* 0x002fc80000011609 */
        /* <DEDUP_REMOVED lines=11> */
.L_x_12009:
[----:B------:R-:W-:Y:S05]  /*a490*/  BSYNC.RECONVERGENT B2 ;  /* 0x0000000000027941 */ /* 0x000fea0003800200 */
.L_x_12008:
[----:B------:R-:W-:Y:S01]  /*a4a0*/  LOP3.LUT R13, R13, 0x80000000, R29, 0xb8, !PT ;  /* 0x800000000d0d7812 */ /* 0x000fe200078eb81d */
[----:B------:R-:W-:Y:S06]  /*a4b0*/  BRA `(.L_x_12005) ;  /* 0x0000000000487947 */ /* 0x000fec0003800000 */
.L_x_12004:
[----:B------:R-:W1:-:S15]  /*a4c0*/  DSETP.NAN.AND P0, PT, R8, R8, PT ;  /* 0x000000080800722a */ /* 0x000e5e0003f08000 */
[----:B------:R-:W-:-:S15]  /*a4d0*/  NOP ;  /* 0x0000000000007918 */ /* 0x000fde0000000000 */
[----:B------:R-:W-:-:S15]  /*a4e0*/  NOP ;  /* 0x0000000000007918 */ /* 0x000fde0000000000 */
[----:B------:R-:W-:-:S15]  /*a4f0*/  NOP ;  /* 0x0000000000007918 */ /* 0x000fde0000000000 */
[----:B------:R-:W-:-:S04]  /*a500*/  NOP ;  /* 0x0000000000007918 */ /* 0x000fc80000000000 */
[----:B-1----:R-:W1:-:S15]  /*a510*/  DSETP.NUM.AND P0, PT, R6, R6, !P0 ;  /* 0x000000060600722a */ /* 0x002e5e0004707000 */
[----:B------:R-:W-:-:S15]  /*a520*/  NOP ;  /* 0x0000000000007918 */ /* 0x000fde0000000000 */
[----:B------:R-:W-:-:S15]  /*a530*/  NOP ;  /* 0x0000000000007918 */ /* 0x000fde0000000000 */
[----:B------:R-:W-:-:S15]  /*a540*/  NOP ;  /* 0x0000000000007918 */ /* 0x000fde0000000000 */
[----:B------:R-:W-:-:S04]  /*a550*/  NOP ;  /* 0x0000000000007918 */ /* 0x000fc80000000000 */
[----:B-1----:R-:W1:-:S15]  /*a560*/  @P0 DSETP.NEU.AND P1, PT, R6, +INF , PT ;  /* 0x7ff000000600042a */ /* 0x002e5e0003f2d000 */
[----:B------:R-:W-:-:S15]  /*a570*/  NOP ;  /* 0x0000000000007918 */ /* 0x000fde0000000000 */
[----:B------:R-:W-:-:S15]  /*a580*/  NOP ;  /* 0x0000000000007918 */ /* 0x000fde0000000000 */
[----:B------:R-:W-:-:S15]  /*a590*/  NOP ;  /* 0x0000000000007918 */ /* 0x000fde0000000000 */
[----:B------:R-:W-:-:S04]  /*a5a0*/  NOP ;  /* 0x0000000000007918 */ /* 0x000fc80000000000 */
[----:B------:R4:W0:Y:S01]  /*a5b0*/  @!P0 DADD R12, R16, R28 ;  /* 0x00000000100c8229 */ /* 0x000822000000001c */
[----:B-1----:R-:W-:Y:S02]  /*a5c0*/  @P0 FSEL R12, R28, RZ, P1 ;  /* 0x000000ff1c0c0208 */ /* 0x002fe40000800000 */
[----:B0---4-:R-:W-:-:S07]  /*a5d0*/  @P0 FSEL R13, R29, -QNAN , P1 ;  /* 0xfff800001d0d0808 */ /* 0x011fce0000800000 */
.L_x_12005:
[----:B------:R-:W-:Y:S05]  /*a5e0*/  BSYNC.RECONVERGENT B0 ;  /* 0x0000000000007941 */ /* 0x000fea0003800200 */
.L_x_12003:
[----:B------:R-:W1:Y:S01]  /*a5f0*/  MUFU.RCP64H R7, R17 ;  /* 0x0000001100077308 */ /* 0x000e620000001800 */
        /* <DEDUP_REMOVED lines=23> */
[----:B-1----:R-:W-:-:S15]  /*a770*/  DFMA R6, R8, -R16, 1 ;  /* 0x3ff000000806742b */ /* 0x002fde0000000810 */
[----:B------:R-:W-:-:S15]  /*a780*/  NOP ;  /* 0x0000000000007918 */ /* 0x000fde0000000000 */
[----:B------:R-:W-:-:S15]  /*a790*/  NOP ;  /* 0x0000000000007918 */ /* 0x000fde0000000000 */
[----:B------:R-:W-:-:S15]  /*a7a0*/  NOP ;  /* 0x0000000000007918 */ /* 0x000fde0000000000 */
[----:B------:R-:W-:-:S04]  /*a7b0*/  NOP ;  /* 0x0000000000007918 */ /* 0x000fc80000000000 */
[----:B------:R-:W1:Y:S02]  /*a7c0*/  DADD R10, -R12, R28 ;  /* 0x000000000c0a7229 */ /* 0x000e64000000011c */
[----:B-1----:R-:W-:-:S15]  /*a7d0*/  FSETP.GEU.AND P3, PT, |R11|, 6.5827683646048100446e-37, PT ;  /* 0x036000000b00780b */ /* 0x002fde0003f6e200 */
[----:B------:R-:W-:-:S15]  /*a7e0*/  NOP ;  /* 0x0000000000007918 */ /* 0x000fde0000000000 */
[----:B------:R-:W-:-:S15]  /*a7f0*/  NOP ;  /* 0x0000000000007918 */ /* 0x000fde0000000000 */
[----:B------:R-:W-:-:S15]  /*a800*/  NOP ;  /* 0x0000000000007918 */ /* 0x000fde0000000000 */
[----:B------:R-:W-:-:S02]  /*a810*/  NOP ;  /* 0x0000000000007918 */ /* 0x000fc40000000000 */
[----:B------:R-:W1:-:S15]  /*a820*/  DFMA R6, R8, R6, R8 ;  /* 0x000000060806722b */ /* 0x000e5e0000000008 */
        /* <DEDUP_REMOVED lines=21> */
[----:B------:R-:W-:-:S15]  /*a980*/  FSETP.GT.AND P2, PT, |R0|, 1.469367938527859385e-39, PT ;  /* 0x001000000000780b */ /* 0x000fde0003f44200 */
[----:B------:R-:W-:-:S15]  /*a990*/  NOP ;  /* 0x0000000000007918 */ /* 0x000fde0000000000 */
[----:B------:R-:W-:-:S15]  /*a9a0*/  NOP ;  /* 0x0000000000007918 */ /* 0x000fde0000000000 */
[----:B------:R-:W-:-:S12]  /*a9b0*/  NOP ;  /* 0x0000000000007918 */ /* 0x000fd80000000000 */
[----:B------:R1:W4:Y:S02]  /*a9c0*/  @P0 DSETP.LT.XOR P4, PT, R16, RZ, !P1 ;  /* 0x000000ff1000022a */ /* 0x0003240004f81800 */
[----:B----4-:R-:W-:Y:S05]  /*a9d0*/  @P2 BRA P3, `(.L_x_12011) ;  /* 0x0000000000182947 */ /* 0x010fea0001800000 */
[----:B------:R-:W-:Y:S01]  /*a9e0*/  IMAD.MOV.U32 R8, RZ, RZ, R16 ;  /* 0x000000ffff087224 */ /* 0x000fe200078e0010 */
[----:B------:R-:W-:Y:S01]  /*a9f0*/  MOV R0, 0xaa20 ;  /* 0x0000aa2000007802 */ /* 0x000fe20000000f00 */
[----:B------:R-:W-:-:S07]  /*aa00*/  IMAD.MOV.U32 R9, RZ, RZ, R17 ;  /* 0x000000ffff097224 */ /* 0x000fce00078e0011 */
[----:B0123--:R-:W-:Y:S05]  /*aa10*/  CALL.REL.NOINC `($__internal_1_$__cuda_sm20_div_rn_f64_full) ;  /* 0x0000006c00187944 */ /* 0x00ffea0003c00000 */
[----:B------:R-:W-:Y:S02]  /*aa20*/  IMAD.MOV.U32 R6, RZ, RZ, R14 ;  /* 0x000000ffff067224 */ /* 0x000fe400078e000e */
[----:B------:R-:W-:-:S07]  /*aa30*/  IMAD.MOV.U32 R7, RZ, RZ, R15 ;  /* 0x000000ffff077224 */ /* 0x000fce00078e000f */
.L_x_12011:
[----:B------:R-:W-:Y:S05]  /*aa40*/  BSYNC.RECONVERGENT B2 ;  /* 0x0000000000027941 */ /* 0x000fea0003800200 */
.L_x_12010:
[----:B------:R-:W4:Y:S02]  /*aa50*/  DADD R8, R6, -1 ;  /* 0xbff0000006087429 */ /* 0x000f240000000000 */
[----:B----4-:R-:W-:Y:S02]  /*aa60*/  FSEL R12, R8, R6, P4 ;  /* 0x00000006080c7208 */ /* 0x010fe40002000000 */
[----:B------:R-:W-:-:S15]  /*aa70*/  FSEL R13, R9, R7, P4 ;  /* 0x00000007090d7208 */ /* 0x000fde0002000000 */
[----:B------:R-:W-:-:S15]  /*aa80*/  NOP ;  /* 0x0000000000007918 */ /* 0x000fde0000000000 */
[----:B------:R-:W-:-:S15]  /*aa90*/  NOP ;  /* 0x0000000000007918 */ /* 0x000fde0000000000 */
[----:B------:R-:W-:-:S15]  /*aaa0*/  NOP ;  /* 0x0000000000007918 */ /* 0x000fde0000000000 */
[----:B------:R-:W4:Y:S02]  /*aab0*/  DSETP.NEU.AND P0, PT, R12, RZ, PT ;  /* 0x000000ff0c00722a */ /* 0x000f240003f0d000 */
[----:B----4-:R-:W-:Y:S05]  /*aac0*/  @P0 BRA `(.L_x_12012) ;  /* 0x0000000000d80947 */ /* 0x010fea0003800000 */
[----:B------:R-:W4:Y:S01]  /*aad0*/  MUFU.RCP64H R7, R17 ;  /* 0x0000001100077308 */ /* 0x000f220000001800 */
[----:B------:R-:W-:Y:S01]  /*aae0*/  IMAD.MOV.U32 R6, RZ, RZ, 0x1 ;  /* 0x00000001ff067424 */ /* 0x000fe200078e00ff */
[----:B------:R-:W-:Y:S01]  /*aaf0*/  FSETP.GEU.AND P1, PT, |R29|, 6.5827683646048100446e-37, PT ;  /* 0x036000001d00780b */ /* 0x000fe20003f2e200 */
[----:B------:R-:W-:Y:S04]  /*ab00*/  BSSY.RECONVERGENT B2, `(.L_x_12013) ;  /* 0x000002f000027945 */ /* 0x000fe80003800200 */
[----:B----4-:R-:W4:-:S15]  /*ab10*/  DFMA R8, R6, -R16, 1 ;  /* 0x3ff000000608742b */ /* 0x010f1e0000000810 */
[----:B------:R-:W-:-:S15]  /*ab20*/  NOP ;  /* 0x0000000000007918 */ /* 0x000fde0000000000 */
[----:B------:R-:W-:-:S15]  /*ab30*/  NOP ;  /* 0x0000000000007918 */ /* 0x000fde0000000000 */
[----:B------:R-:W-:-:S15]  /*ab40*/  NOP ;  /* 0x0000000000007918 */ /* 0x000fde0000000000 */
[----:B------:R-:W-:-:S04]  /*ab50*/  NOP ;  /* 0x0000000000007918 */ /* 0x000fc80000000000 */
[----:B----4-:R-:W4:-:S15]  /*ab60*/  DFMA R8, R8, R8, R8 ;  /* 0x000000080808722b */ /* 0x010f1e0000000008 */
        /* <DEDUP_REMOVED lines=19> */
[----:B----4-:R-:W4:-:S15]  /*aca0*/  DMUL R6, R10, R28 ;  /* 0x0000001c0a067228 */ /* 0x010f1e0000000000 */
[----:B------:R-:W-:-:S15]  /*acb0*/  NOP ;  /* 0x0000000000007918 */ /* 0x000fde0000000000 */
[----:B------:R-:W-:-:S15]  /*acc0*/  NOP ;  /* 0x0000000000007918 */ /* 0x000fde0000000000 */
[----:B------:R-:W-:-:S15]  /*acd0*/  NOP ;  /* 0x0000000000007918 */ /* 0x000fde0000000000 */
[----:B------:R-:W-:-:S04]  /*ace0*/  NOP ;  /* 0x0000000000007918 */ /* 0x000fc80000000000 */
[----:B----4-:R-:W4:-:S15]  /*acf0*/  DFMA R8, R6, -R16, R28 ;  /* 0x800000100608722b */ /* 0x010f1e000000001c */
[----:B------:R-:W-:-:S15]  /*ad00*/  NOP ;  /* 0x0000000000007918 */ /* 0x000fde0000000000 */
[----:B------:R-:W-:-:S15]  /*ad10*/  NOP ;  /* 0x0000000000007918 */ /* 0x000fde0000000000 */
[----:B------:R-:W-:-:S15]  /*ad20*/  NOP ;  /* 0x0000000000007918 */ /* 0x000fde0000000000 */
[----:B------:R-:W-:-:S04]  /*ad30*/  NOP ;  /* 0x0000000000007918 */ /* 0x000fc80000000000 */
[----:B----4-:R-:W4:Y:S02]  /*ad40*/  DFMA R6, R10, R8, R6 ;  /* 0x000000080a06722b */ /* 0x010f240000000006 */
[----:B----4-:R-:W-:-:S05]  /*ad50*/  FFMA R0, RZ, R17, R7 ;  /* 0x00000011ff007223 */ /* 0x010fca0000000007 */
[----:B------:R-:W-:-:S13]  /*ad60*/  FSETP.GT.AND P0, PT, |R0|, 1.469367938527859385e-39, PT ;  /* 0x001000000000780b */ /* 0x000fda0003f04200 */
[----:B------:R-:W-:Y:S05]  /*ad70*/  @P0 BRA P1, `(.L_x_12014) ;  /* 0x00000000001c0947 */ /* 0x000fea0000800000 */
[----:B------:R-:W-:Y:S01]  /*ad80*/  IMAD.MOV.U32 R10, RZ, RZ, R28 ;  /* 0x000000ffff0a7224 */ /* 0x000fe200078e001c */
[----:B------:R-:W-:Y:S01]  /*ad90*/  MOV R0, 0xade0 ;  /* 0x0000ade000007802 */ /* 0x000fe20000000f00 */
[----:B------:R-:W-:Y:S02]  /*ada0*/  IMAD.MOV.U32 R11, RZ, RZ, R29 ;  /* 0x000000ffff0b7224 */ /* 0x000fe400078e001d */
[----:B------:R-:W-:Y:S02]  /*adb0*/  IMAD.MOV.U32 R8, RZ, RZ, R16 ;  /* 0x000000ffff087224 */ /* 0x000fe400078e0010 */
[----:B------:R-:W-:-:S07]  /*adc0*/  IMAD.MOV.U32 R9, RZ, RZ, R17 ;  /* 0x000000ffff097224 */ /* 0x000fce00078e0011 */
[----:B0123--:R-:W-:Y:S05]  /*add0*/  CALL.REL.NOINC `($__internal_1_$__cuda_sm20_div_rn_f64_full) ;  /* 0x0000006800287944 */ /* 0x00ffea0003c00000 */
[----:B------:R-:W-:-:S07]  /*ade0*/  IMAD.MOV.U32 R7, RZ, RZ, R15 ;  /* 0x000000ffff077224 */ /* 0x000fce00078e000f */
.L_x_12014:
[----:B------:R-:W-:Y:S05]  /*adf0*/  BSYNC.RECONVERGENT B2 ;  /* 0x0000000000027941 */ /* 0x000fea0003800200 */
.L_x_12013:
[----:B------:R-:W-:Y:S01]  /*ae00*/  LOP3.LUT R29, RZ, 0x80000000, R7, 0xb8, !PT ;  /* 0x80000000ff1d7812 */ /* 0x000fe200078eb807 */
[----:B------:R-:W-:Y:S01]  /*ae10*/  IMAD.MOV.U32 R28, RZ, RZ, RZ ;  /* 0x000000ffff1c7224 */ /* 0x000fe200078e00ff */
[----:B------:R-:W-:Y:S06]  /*ae20*/  BRA `(.L_x_12001) ;  /* 0x0000000400247947 */ /* 0x000fec0003800000 */
.L_x_12012:
[----:B------:R-:W4:-:S15]  /*ae30*/  FRND.F64.FLOOR R6, R12 ;  /* 0x0000000c00067313 */ /* 0x000f1e0000305800 */
[----:B------:R-:W-:-:S15]  /*ae40*/  NOP ;  /* 0x0000000000007918 */ /* 0x000fde0000000000 */
[----:B------:R-:W-:-:S15]  /*ae50*/  NOP ;  /* 0x0000000000007918 */ /* 0x000fde0000000000 */
[----:B------:R-:W-:-:S15]  /*ae60*/  NOP ;  /* 0x0000000000007918 */ /* 0x000fde0000000000 */
[----:B------:R-:W-:-:S04]  /*ae70*/  NOP ;  /* 0x0000000000007918 */ /* 0x000fc80000000000 */
[----:B----4-:R-:W4:-:S15]  /*ae80*/  DADD R8, R12, -R6 ;  /* 0x000000000c087229 */ /* 0x010f1e0000000806 */
        /* <DEDUP_REMOVED lines=9> */
[----:B----4-:R-:W4:Y:S02]  /*af20*/  DSETP.GT.AND P0, PT, R8, 0.5, PT ;  /* 0x3fe000000800742a */ /* 0x010f240003f04000 */
[----:B----4-:R-:W-:Y:S02]  /*af30*/  FSEL R28, R10, R6, P0 ;  /* 0x000000060a1c7208 */ /* 0x010fe40000000000 */
[----:B------:R-:W-:Y:S01]  /*af40*/  FSEL R29, R11, R7, P0 ;  /* 0x000000070b1d7208 */ /* 0x000fe20000000000 */
[----:B------:R-:W-:Y:S06]  /*af50*/  BRA `(.L_x_12001) ;  /* 0x0000000000d87947 */ /* 0x000fec0003800000 */
.L_x_12002:
        /* <DEDUP_REMOVED lines=49> */
[----:B------:R-:W-:Y:S02]  /*b270*/  IMAD.MOV.U32 R6, RZ, RZ, R14 ;  /* 0x000000ffff067224 */ /* 0x000fe400078e000e */
[----:B------:R-:W-:-:S07]  /*b280*/  IMAD.MOV.U32 R7, RZ, RZ, R15 ;  /* 0x000000ffff077224 */ /* 0x000fce00078e000f */
.L_x_12016:
[----:B------:R-:W-:Y:S05]  /*b290*/  BSYNC.RECONVERGENT B2 ;  /* 0x0000000000027941 */ /* 0x000fea0003800200 */
.L_x_12015:
[----:B------:R-:W-:Y:S02]  /*b2a0*/  IMAD.MOV.U32 R28, RZ, RZ, R6 ;  /* 0x000000ffff1c7224 */ /* 0x000fe400078e0006 */
[----:B------:R-:W-:-:S07]  /*b2b0*/  IMAD.MOV.U32 R29, RZ, RZ, R7 ;  /* 0x000000ffff1d7224 */ /* 0x000fce00078e0007 */
.L_x_12001:
[----:B------:R-:W-:Y:S05]  /*b2c0*/  BSYNC.RECONVERGENT B1 ;  /* 0x0000000000017941 */ /* 0x000fea0003800200 */
.L_x_12000:
[----:B------:R-:W4:Y:S01]  /*b2d0*/  S2R R0, SR_CTAID.X ;  /* 0x0000000000007919 */ /* 0x000f220000002500 */
[----:B------:R-:W4:Y:S01]  /*b2e0*/  LDC R3, c[0x0][0x380] ;  /* 0x0000e000ff037b82 */ /* 0x000f220000000800 */
[----:B------:R-:W-:Y:S01]  /*b2f0*/  BSSY.RECONVERGENT B1, `(.L_x_12017) ;  /* 0x000012a000017945 */ /* 0x000fe20003800200 */
[----:B----4-:R-:W-:Y:S02]  /*b300*/  IMAD R3, R0, -0x200, R3 ;  /* 0xfffffe0000037824 */ /* 0x010fe400078e0203 */
[----:B------:R-:W-:-:S05]  /*b310*/  VIADD R0, R36, 0x180 ;  /* 0x0000018024007836 */ /* 0x000fca0000000000 */
[----:B------:R-:W-:-:S13]  /*b320*/  ISETP.GE.AND P0, PT, R0, R3, PT ;  /* 0x000000030000720c */ /* 0x000fda0003f06270 */
[----:B------:R-:W-:Y:S05]  /*b330*/  @P0 BRA `(.L_x_12018) ;  /* 0x0000001000940947 */ /* 0x000fea0003800000 */
[----:B-----5:R-:W4:Y:S02]  /*b340*/  DSETP.NEU.AND P0, PT, R24, RZ, PT ;  /* 0x000000ff1800722a */ /* 0x020f240003f0d000 */
[----:B----4-:R-:W-:Y:S05]  /*b350*/  @!P0 BRA `(.L_x_12019) ;  /* 0x0000000c00bc8947 */ /* 0x010fea0003800000 */
        /* <DEDUP_REMOVED lines=8> */
[----:B------:R-:W4:Y:S01]  /*b3e0*/  DSETP.NEU.AND P0, PT, R8, RZ, PT ;  /* 0x000000ff0800722a */ /* 0x000f220003f0d000 */
[----:B------:R-:W-:Y:S02]  /*b3f0*/  IMAD.MOV.U32 R12, RZ, RZ, 0x0 ;  /* 0x00000000ff0c7424 */ /* 0x000fe400078e00ff */
[----:B------:R-:W-:Y:S01]  /*b400*/  IMAD.MOV.U32 R13, RZ, RZ, -0x80000 ;  /* 0xfff80000ff0d7424 */ /* 0x000fe200078e00ff */
[----:B----4-:R-:W-:Y:S06]  /*b410*/  @!P0 BRA `(.L_x_12022) ;  /* 0x00000004002c8947 */ /* 0x010fec0003800000 */
[----:B------:R-:W4:Y:S01]  /*b420*/  DSETP.GE.AND P0, PT, R6, R8, PT ;  /* 0x000000080600722a */ /* 0x000f220003f06000 */
[----:B------:R-:W-:Y:S02]  /*b430*/  IMAD.MOV.U32 R12, RZ, RZ, R26 ;  /* 0x000000ffff0c7224 */ /* 0x000fe400078e001a */
[----:B------:R-:W-:Y:S01]  /*b440*/  IMAD.MOV.U32 R13, RZ, RZ, R27 ;  /* 0x000000ffff0d7224 */ /* 0x000fe200078e001b */
[----:B----4-:R-:W-:Y:S06]  /*b450*/  @!P0 BRA `(.L_x_12022) ;  /* 0x00000004001c8947 */ /* 0x010fec0003800000 */
[----:B------:R-:W-:Y:S01]  /*b460*/  ISETP.GT.U32.AND P0, PT, R7, 0xfffff, PT ;  /* 0x000fffff0700780c */ /* 0x000fe20003f04070 */
[----:B------:R-:W-:Y:S01]  /*b470*/  BSSY.RECONVERGENT B2, `(.L_x_12023) ;  /* 0x000001d000027945 */ /* 0x000fe20003800200 */
[----:B------:R-:W-:Y:S02]  /*b480*/  ISETP.GT.U32.AND P1, PT, R9, 0xfffff, PT ;  /* 0x000fffff0900780c */ /* 0x000fe40003f24070 */
[----:B------:R-:W-:Y:S02]  /*b490*/  SHF.R.U32.HI R0, RZ, 0x14, R7 ;  /* 0x00000014ff007819 */ /* 0x000fe40000011607 */
[----:B------:R-:W-:-:S07]  /*b4a0*/  SHF.R.U32.HI R3, RZ, 0x14, R9 ;  /* 0x00000014ff037819 */ /* 0x000fce0000011609 */
[----:B------:R-:W4:Y:S02]  /*b4b0*/  @!P0 DMUL R6, R6, 1.80143985094819840000e+16 ;  /* 0x4350000006068828 */ /* 0x000f240000000000 */
[C---:B----4-:R-:W-:Y:S02]  /*b4c0*/  @!P0 LEA.HI R11, R7.reuse, R0, RZ, 0xc ;  /* 0x00000000070b8211 */ /* 0x050fe400078f60ff */
[----:B------:R-:W-:-:S03]  /*b4d0*/  LOP3.LUT R10, R7, 0xfffff, RZ, 0xc0, !PT ;  /* 0x000fffff070a7812 */ /* 0x000fc600078ec0ff */
[----:B------:R-:W-:Y:S01]  /*b4e0*/  @!P0 VIADD R0, R11, 0xffffffca ;  /* 0xffffffca0b008836 */ /* 0x000fe20000000000 */
[----:B------:R-:W-:Y:S01]  /*b4f0*/  LOP3.LUT R10, R10, 0x100000, RZ, 0xfc, !PT ;  /* 0x001000000a0a7812 */ /* 0x000fe200078efcff */
[----:B------:R-:W-:-:S15]  /*b500*/  IMAD.MOV.U32 R11, RZ, RZ, R6 ;  /* 0x000000ffff0b7224 */ /* 0x000fde00078e0006 */
[----:B------:R-:W-:-:S15]  /*b510*/  NOP ;  /* 0x0000000000007918 */ /* 0x000fde0000000000 */
[----:B------:R-:W-:-:S15]  /*b520*/  NOP ;  /* 0x0000000000007918 */ /* 0x000fde0000000000 */
[----:B------:R-:W-:-:S10]  /*b530*/  NOP ;  /* 0x0000000000007918 */ /* 0x000fd40000000000 */
[----:B------:R-:W4:Y:S02]  /*b540*/  @!P1 DMUL R8, R8, 1.80143985094819840000e+16 ;  /* 0x4350000008089828 */ /* 0x000f240000000000 */
[C---:B----4-:R-:W-:Y:S02]  /*b550*/  @!P1 LEA.HI R12, R9.reuse, R3, RZ, 0xc ;  /* 0x00000003090c9211 */ /* 0x050fe400078f60ff */
[----:B------:R-:W-:-:S03]  /*b560*/  LOP3.LUT R7, R9, 0xfffff, RZ, 0xc0, !PT ;  /* 0x000fffff09077812 */ /* 0x000fc600078ec0ff */
[----:B------:R-:W-:Y:S01]  /*b570*/  @!P1 VIADD R3, R12, 0xffffffca ;  /* 0xffffffca0c039836 */ /* 0x000fe20000000000 */
[----:B------:R-:W-:-:S03]  /*b580*/  LOP3.LUT R13, R7, 0x100000, RZ, 0xfc, !PT ;  /* 0x00100000070d7812 */ /* 0x000fc600078efcff */
[----:B------:R-:W-:-:S07]  /*b590*/  IMAD.IADD R0, R0, 0x1, -R3 ;  /* 0x0000000100007824 */ /* 0x000fce00078e0a03 */
.L_x_12024:
        /* <DEDUP_REMOVED lines=11> */
.L_x_12023:
[----:B------:R-:W-:Y:S01]  /*b650*/  LOP3.LUT R7, R15, 0x7fffffff, RZ, 0xc0, !PT ;  /* 0x7fffffff0f077812 */ /* 0x000fe200078ec0ff */
[----:B------:R-:W-:Y:S01]  /*b660*/  BSSY.RECONVERGENT B2, `(.L_x_12025) ;  /* 0x0000012000027945 */ /* 0x000fe20003800200 */
[----:B------:R-:W-:Y:S02]  /*b670*/  ISETP.NE.U32.AND P0, PT, R6, RZ, PT ;  /* 0x000000ff0600720c */ /* 0x000fe40003f05070 */
[----:B------:R-:W-:Y:S02]  /*b680*/  CS2R R12, SRZ ;  /* 0x00000000000c7805 */ /* 0x000fe4000001ff00 */
[----:B------:R-:W-:-:S13]  /*b690*/  ISETP.NE.AND.EX P0, PT, R7, RZ, PT, P0 ;  /* 0x000000ff0700720c */ /* 0x000fda0003f05300 */
[----:B------:R-:W-:Y:S05]  /*b6a0*/  @!P0 BRA `(.L_x_12026) ;  /* 0x0000000000348947 */ /* 0x000fea0003800000 */
[----:B------:R-:W4:Y:S02]  /*b6b0*/  DMUL R8, R6, 1.80143985094819840000e+16 ;  /* 0x4350000006087828 */ /* 0x000f240000000000 */
[----:B----4-:R-:W-:-:S04]  /*b6c0*/  SHF.R.U32.HI R8, RZ, 0x14, R9 ;  /* 0x00000014ff087819 */ /* 0x010fc80000011609 */
        /* <DEDUP_REMOVED lines=11> */
.L_x_12026:
[----:B------:R-:W-:Y:S05]  /*b780*/  BSYNC.RECONVERGENT B2 ;  /* 0x0000000000027941 */ /* 0x000fea0003800200 */
.L_x_12025:
[----:B------:R-:W-:Y:S01]  /*b790*/  LOP3.LUT R13, R13, 0x80000000, R27, 0xb8, !PT ;  /* 0x800000000d0d7812 */ /* 0x000fe200078eb81b */
[----:B------:R-:W-:Y:S06]  /*b7a0*/  BRA `(.L_x_12022) ;  /* 0x0000000000487947 */ /* 0x000fec0003800000 */
.L_x_12021:
[----:B------:R-:W4:-:S15]  /*b7b0*/  DSETP.NAN.AND P0, PT, R8, R8, PT ;  /* 0x000000080800722a */ /* 0x000f1e0003f08000 */
[----:B------:R-:W-:-:S15]  /*b7c0*/  NOP ;  /* 0x0000000000007918 */ /* 0x000fde0000000000 */
[----:B------:R-:W-:-:S15]  /*b7d0*/  NOP ;  /* 0x0000000000007918 */ /* 0x000fde0000000000 */
[----:B------:R-:W-:-:S15]  /*b7e0*/  NOP ;  /* 0x0000000000007918 */ /* 0x000fde0000000000 */
[----:B------:R-:W-:-:S04]  /*b7f0*/  NOP ;  /* 0x0000000000007918 */ /* 0x000fc80000000000 */
[----:B----4-:R-:W4:-:S15]  /*b800*/  DSETP.NUM.AND P0, PT, R6, R6, !P0 ;  /* 0x000000060600722a */ /* 0x010f1e0004707000 */
[----:B------:R-:W-:-:S15]  /*b810*/  NOP ;  /* 0x0000000000007918 */ /* 0x000fde0000000000 */
[----:B------:R-:W-:-:S15]  /*b820*/  NOP ;  /* 0x0000000000007918 */ /* 0x000fde0000000000 */
[----:B------:R-:W-:-:S15]  /*b830*/  NOP ;  /* 0x0000000000007918 */ /* 0x000fde0000000000 */
[----:B------:R-:W-:-:S04]  /*b840*/  NOP ;  /* 0x0000000000007918 */ /* 0x000fc80000000000 */
[----:B----4-:R-:W4:-:S15]  /*b850*/  @P0 DSETP.NEU.AND P1, PT, R6, +INF , PT ;  /* 0x7ff000000600042a */ /* 0x010f1e0003f2d000 */
[----:B------:R-:W-:-:S15]  /*b860*/  NOP ;  /* 0x0000000000007918 */ /* 0x000fde0000000000 */
[----:B------:R-:W-:-:S15]  /*b870*/  NOP ;  /* 0x0000000000007918 */ /* 0x000fde0000000000 */
[----:B------:R-:W-:-:S15]  /*b880*/  NOP ;  /* 0x0000000000007918 */ /* 0x000fde0000000000 */
[----:B------:R-:W-:-:S04]  /*b890*/  NOP ;  /* 0x0000000000007918 */ /* 0x000fc80000000000 */
[----:B------:R0:W0:Y:S01]  /*b8a0*/  @!P0 DADD R12, R26, R24 ;  /* 0x000000001a0c8229 */ /* 0x0000220000000018 */
[----:B----4-:R-:W-:Y:S02]  /*b8b0*/  @P0 FSEL R12, R26, RZ, P1 ;  /* 0x000000ff1a0c0208 */ /* 0x010fe40000800000 */
[----:B0-----:R-:W-:-:S07]  /*b8c0*/  @P0 FSEL R13, R27, -QNAN , P1 ;  /* 0xfff800001b0d0808 */ /* 0x001fce0000800000 */
.L_x_12022:
[----:B------:R-:W-:Y:S05]  /*b8d0*/  BSYNC.RECONVERGENT B0 ;  /* 0x0000000000007941 */ /* 0x000fea0003800200 */
.L_x_12020:
[----:B------:R-:W4:Y:S01]  /*b8e0*/  MUFU.RCP64H R7, R25 ;  /* 0x0000001900077308 */ /* 0x000f220000001800 */
        /* <DEDUP_REMOVED lines=23> */
[----:B----4-:R-:W-:-:S15]  /*ba60*/  DFMA R6, R8, -R24, 1 ;  /* 0x3ff000000806742b */ /* 0x010fde0000000818 */
[----:B------:R-:W-:-:S15]  /*ba70*/  NOP ;  /* 0x0000000000007918 */ /* 0x000fde0000000000 */
[----:B------:R-:W-:-:S15]  /*ba80*/  NOP ;  /* 0x0000000000007918 */ /* 0x000fde0000000000 */
[----:B------:R-:W-:-:S15]  /*ba90*/  NOP ;  /* 0x0000000000007918 */ /* 0x000fde0000000000 */
[----:B------:R-:W-:-:S04]  /*baa0*/  NOP ;  /* 0x0000000000007918 */ /* 0x000fc80000000000 */
[----:B------:R-:W4:Y:S02]  /*bab0*/  DADD R10, -R12, R26 ;  /* 0x000000000c0a7229 */ /* 0x000f24000000011a */
[----:B----4-:R-:W-:-:S15]  /*bac0*/  FSETP.GEU.AND P3, PT, |R11|, 6.5827683646048100446e-37, PT ;  /* 0x036000000b00780b */ /* 0x010fde0003f6e200 */
[----:B------:R-:W-:-:S15]  /*bad0*/  NOP ;  /* 0x0000000000007918 */ /* 0x000fde0000000000 */
[----:B------:R-:W-:-:S15]  /*bae0*/  NOP ;  /* 0x0000000000007918 */ /* 0x000fde0000000000 */
[----:B------:R-:W-:-:S15]  /*baf0*/  NOP ;  /* 0x0000000000007918 */ /* 0x000fde0000000000 */
[----:B------:R-:W-:-:S02]  /*bb00*/  NOP ;  /* 0x0000000000007918 */ /* 0x000fc40000000000 */
[----:B------:R-:W4:-:S15]  /*bb10*/  DFMA R6, R8, R6, R8 ;  /* 0x000000060806722b */ /* 0x000f1e0000000008 */
        /* <DEDUP_REMOVED lines=21> */
[----:B------:R-:W-:-:S15]  /*bc70*/  FSETP.GT.AND P2, PT, |R0|, 1.469367938527859385e-39, PT ;  /* 0x001000000000780b */ /* 0x000fde0003f44200 */
[----:B------:R-:W-:-:S15]  /*bc80*/  NOP ;  /* 0x0000000000007918 */ /* 0x000fde0000000000 */
[----:B------:R-:W-:-:S15]  /*bc90*/  NOP ;  /* 0x0000000000007918 */ /* 0x000fde0000000000 */
[----:B------:R-:W-:-:S12]  /*bca0*/  NOP ;  /* 0x0000000000007918 */ /* 0x000fd80000000000 */
[----:B------:R4:W0:Y:S02]  /*bcb0*/  @P0 DSETP.LT.XOR P4, PT, R24, RZ, !P1 ;  /* 0x000000ff1800022a */ /* 0x0008240004f81800 */
[----:B0-----:R-:W-:Y:S05]  /*bcc0*/  @P2 BRA P3, `(.L_x_12028) ;  /* 0x0000000000182947 */ /* 0x001fea0001800000 */
[----:B------:R-:W-:Y:S01]  /*bcd0*/  IMAD.MOV.U32 R8, RZ, RZ, R24 ;  /* 0x000000ffff087224 */ /* 0x000fe200078e0018 */
[----:B------:R-:W-:Y:S01]  /*bce0*/  MOV R0, 0xbd10 ;  /* 0x0000bd1000007802 */ /* 0x000fe20000000f00 */
[----:B------:R-:W-:-:S07]  /*bcf0*/  IMAD.MOV.U32 R9, RZ, RZ, R25 ;  /* 0x000000ffff097224 */ /* 0x000fce00078e0019 */
[----:B-1234-:R-:W-:Y:S05]  /*bd00*/  CALL.REL.NOINC `($__internal_1_$__cuda_sm20_div_rn_f64_full) ;  /* 0x00000058005c7944 */ /* 0x01efea0003c00000 */
[----:B------:R-:W-:Y:S02]  /*bd10*/  IMAD.MOV.U32 R6, RZ, RZ, R14 ;  /* 0x000000ffff067224 */ /* 0x000fe400078e000e */
[----:B------:R-:W-:-:S07]  /*bd20*/  IMAD.MOV.U32 R7, RZ, RZ, R15 ;  /* 0x000000ffff077224 */ /* 0x000fce00078e000f */
.L_x_12028:
[----:B------:R-:W-:Y:S05]  /*bd30*/  BSYNC.RECONVERGENT B2 ;  /* 0x0000000000027941 */ /* 0x000fea0003800200 */
.L_x_12027:
[----:B------:R-:W0:Y:S02]  /*bd40*/  DADD R8, R6, -1 ;  /* 0xbff0000006087429 */ /* 0x000e240000000000 */
[----:B0-----:R-:W-:Y:S02]  /*bd50*/  FSEL R12, R8, R6, P4 ;  /* 0x00000006080c7208 */ /* 0x001fe40002000000 */
[----:B------:R-:W-:-:S15]  /*bd60*/  FSEL R13, R9, R7, P4 ;  /* 0x00000007090d7208 */ /* 0x000fde0002000000 */
[----:B------:R-:W-:-:S15]  /*bd70*/  NOP ;  /* 0x0000000000007918 */ /* 0x000fde0000000000 */
[----:B------:R-:W-:-:S15]  /*bd80*/  NOP ;  /* 0x0000000000007918 */ /* 0x000fde0000000000 */
[----:B------:R-:W-:-:S15]  /*bd90*/  NOP ;  /* 0x0000000000007918 */ /* 0x000fde0000000000 */
[----:B------:R-:W0:Y:S02]  /*bda0*/  DSETP.NEU.AND P0, PT, R12, RZ, PT ;  /* 0x000000ff0c00722a */ /* 0x000e240003f0d000 */
[----:B0-----:R-:W-:Y:S05]  /*bdb0*/  @P0 BRA `(.L_x_12029) ;  /* 0x0000000000d80947 */ /* 0x001fea0003800000 */
        /* <DEDUP_REMOVED lines=48> */
[----:B-1234-:R-:W-:Y:S05]  /*c0c0*/  CALL.REL.NOINC `($__internal_1_$__cuda_sm20_div_rn_f64_full) ;  /* 0x00000054006c7944 */ /* 0x01efea0003c00000 */
[----:B------:R-:W-:-:S07]  /*c0d0*/  IMAD.MOV.U32 R7, RZ, RZ, R15 ;  /* 0x000000ffff077224 */ /* 0x000fce00078e000f */
.L_x_12031:
[----:B------:R-:W-:Y:S05]  /*c0e0*/  BSYNC.RECONVERGENT B2 ;  /* 0x0000000000027941 */ /* 0x000fea0003800200 */
.L_x_12030:
[----:B-1----:R-:W-:Y:S01]  /*c0f0*/  LOP3.LUT R17, RZ, 0x80000000, R7, 0xb8, !PT ;  /* 0x80000000ff117812 */ /* 0x002fe200078eb807 */
[----:B------:R-:W-:Y:S01]  /*c100*/  IMAD.MOV.U32 R16, RZ, RZ, RZ ;  /* 0x000000ffff107224 */ /* 0x000fe200078e00ff */
[----:B------:R-:W-:Y:S06]  /*c110*/  BRA `(.L_x_12018) ;  /* 0x00000004001c7947 */ /* 0x000fec0003800000 */
.L_x_12029:
[----:B------:R-:W0:-:S15]  /*c120*/  FRND.F64.FLOOR R6, R12 ;  /* 0x0000000c00067313 */ /* 0x000e1e0000305800 */
[----:B------:R-:W-:-:S15]  /*c130*/  NOP ;  /* 0x0000000000007918 */ /* 0x000fde0000000000 */
[----:B------:R-:W-:-:S15]  /*c140*/  NOP ;  /* 0x0000000000007918 */ /* 0x000fde0000000000 */
[----:B------:R-:W-:-:S15]  /*c150*/  NOP ;  /* 0x0000000000007918 */ /* 0x000fde0000000000 */
[----:B------:R-:W-:-:S04]  /*c160*/  NOP ;  /* 0x0000000000007918 */ /* 0x000fc80000000000 */
[----:B0-----:R-:W0:-:S15]  /*c170*/  DADD R8, R12, -R6 ;  /* 0x000000000c087229 */ /* 0x001e1e0000000806 */
        /* <DEDUP_REMOVED lines=9> */
[----:B0-----:R-:W1:Y:S02]  /*c210*/  DSETP.GT.AND P0, PT, R8, 0.5, PT ;  /* 0x3fe000000800742a */ /* 0x001e640003f04000 */
[----:B-1----:R-:W-:Y:S02]  /*c220*/  FSEL R16, R10, R6, P0 ;  /* 0x000000060a107208 */ /* 0x002fe40000000000 */
[----:B------:R-:W-:Y:S01]  /*c230*/  FSEL R17, R11, R7, P0 ;  /* 0x000000070b117208 */ /* 0x000fe20000000000 */
[----:B------:R-:W-:Y:S06]  /*c240*/  BRA `(.L_x_12018) ;  /* 0x0000000000d07947 */ /* 0x000fec0003800000 */
.L_x_12019:
        /* <DEDUP_REMOVED lines=24> */
[----:B----4-:R-:W1:-:S15]  /*c3d0*/  DFMA R6, R8, R6, R8 ;  /* 0x000000060806722b */ /* 0x010e5e0000000008 */
        /* <DEDUP_REMOVED lines=26> */
.L_x_12032:
[----:B------:R-:W-:Y:S05]  /*c580*/  BSYNC.RECONVERGENT B2 ;  /* 0x0000000000027941 */ /* 0x000fea0003800200 */
.L_x_12018:
[----:B------:R-:W-:Y:S05]  /*c590*/  BSYNC.RECONVERGENT B1 ;  /* 0x0000000000017941 */ /* 0x000fea0003800200 */
.L_x_12017:
[----:B--2--5:R-:W2:Y:S01]  /*c5a0*/  S2R R22, SR_CTAID.X ;  /* 0x0000000000167919 */ /* 0x024ea20000002500 */
[----:B0-----:R-:W2:Y:S01]  /*c5b0*/  LDC R19, c[0x0][0x380] ;  /* 0x0000e000ff137b82 */ /* 0x001ea20000000800 */
[----:B------:R-:W-:Y:S04]  /*c5c0*/  BSSY.RECONVERGENT B7, `(.L_x_12033) ;  /* 0x00003cf000077945 */ /* 0x000fe80003800200 */
[----:B------:R-:W-:Y:S03]  /*c5d0*/  BSSY.RELIABLE B6, `(.L_x_12034) ;  /* 0x0000293000067945 */ /* 0x000fe60003800100 */
[----:B------:R-:W0:Y:S01]  /*c5e0*/  LDC.U8 R18, c[0x0][0x3b0] ;  /* 0x0000ec00ff127b82 */ /* 0x000e220000000000 */
[----:B--2---:R-:W-:-:S05]  /*c5f0*/  IMAD R19, R22, -0x200, R19 ;  /* 0xfffffe0016137824 */ /* 0x004fca00078e0213 */
[----:B------:R-:W-:-:S13]  /*c600*/  ISETP.GE.AND P0, PT, R36, R19, PT ;  /* 0x000000132400720c */ /* 0x000fda0003f06270 */
[----:B0-----:R-:W-:Y:S05]  /*c610*/  @P0 BRA `(.L_x_12035) ;  /* 0x00000028002c0947 */ /* 0x001fea0003800000 */
[----:B------:R-:W0:Y:S01]  /*c620*/  LDCU UR4, c[0x0][0x3b4] ;  /* 0x00007680ff0477ac */ /* 0x000e220008000800 */
[----:B------:R-:W2:Y:S01]  /*c630*/  LDC.64 R8, c[0x0][0x388] ;  /* 0x0000e200ff087b82 */ /* 0x000ea20000000a00 */
[----:B------:R-:W-:Y:S01]  /*c640*/  IMAD R0, R22, 0x200, R36 ;  /* 0x0000020016007824 */ /* 0x000fe200078e0224 */
[----:B------:R-:W-:-:S03]  /*c650*/  PRMT R6, R18, 0x9910, RZ ;  /* 0x0000991012067816 */ /* 0x000fc600000000ff */
[----:B0-----:R-:W-:Y:S02]  /*c660*/  IMAD R3, R0, UR4, RZ ;  /* 0x0000000400037c24 */ /* 0x001fe4000f8e02ff */
[----:B------:R-:W-:-:S05]  /*c670*/  IMAD.MOV.U32 R0, RZ, RZ, R6 ;  /* 0x000000ffff007224 */ /* 0x000fca00078e0006 */
[----:B------:R-:W-:Y:S02]  /*c680*/  ISETP.GT.AND P0, PT, R0, 0x9, PT ;  /* 0x000000090000780c */ /* 0x000fe40003f04270 */
[----:B--2---:R-:W-:-:S05]  /*c690*/  IADD3 R8, P1, PT, R3, R8, RZ ;  /* 0x0000000803087210 */ /* 0x004fca0007f3e0ff */
        /* <DEDUP_REMOVED lines=10> */
[----:B------:R-:W0:Y:S01]  /*c740*/  F2I.F64.TRUNC R5, R4 ;  /* 0x0000000400057311 */ /* 0x000e22000030d100 */
[----:B------:R-:W-:Y:S01]  /*c750*/  IMAD.MOV.U32 R36, RZ, RZ, R2 ;  /* 0x000000ffff247224 */ /* 0x000fe200078e0002 */
[----:B0-----:R0:W-:Y:S01]  /*c760*/  STG.E.U8 desc[UR36][R8.64], R5 ;  /* 0x0000000508007986 */ /* 0x0011e2000c101124 */
[----:B------:R-:W-:Y:S05]  /*c770*/  BRA `(.L_x_12041) ;  /* 0x0000001000e07947 */ /* 0x000fea0003800000 */
.L_x_12039:
[----:B------:R-:W0:Y:S01]  /*c780*/  F2I.S64.F64.TRUNC R4, R4 ;  /* 0x0000000400047311 */ /* 0x000e22000030d900 */
[----:B------:R-:W-:Y:S02]  /*c790*/  IMAD.MOV.U32 R36, RZ, RZ, R2 ;  /* 0x000000ffff247224 */ /* 0x000fe400078e0002 */
[----:B0-----:R-:W-:-:S05]  /*c7a0*/  IMAD.MOV.U32 R3, RZ, RZ, R4 ;  /* 0x000000ffff037224 */ /* 0x001fca00078e0004 */
[----:B------:R0:W-:Y:S01]  /*c7b0*/  STG.E.U8 desc[UR36][R8.64], R3 ;  /* 0x0000000308007986 */ /* 0x0001e2000c101124 */
[----:B------:R-:W-:Y:S05]  /*c7c0*/  BRA `(.L_x_12041) ;  /* 0x0000001000cc7947 */ /* 0x000fea0003800000 */
.L_x_12038:
[----:B------:R-:W-:-:S13]  /*c7d0*/  ISETP.NE.AND P0, PT, R0, 0x2, PT ;  /* 0x000000020000780c */ /* 0x000fda0003f05270 */
[----:B------:R-:W-:Y:S05]  /*c7e0*/  @!P0 BRA `(.L_x_12042) ;  /* 0x0000000000308947 */ /* 0x000fea0003800000 */
[----:B------:R-:W-:-:S13]  /*c7f0*/  ISETP.NE.AND P0, PT, R0, 0x3, PT ;  /* 0x000000030000780c */ /* 0x000fda0003f05270 */
[----:B------:R-:W-:Y:S05]  /*c800*/  @!P0 BRA `(.L_x_12043) ;  /* 0x0000000000188947 */ /* 0x000fea0003800000 */
[----:B------:R-:W-:-:S13]  /*c810*/  ISETP.NE.AND P0, PT, R0, 0x4, PT ;  /* 0x000000040000780c */ /* 0x000fda0003f05270 */
[----:B------:R-:W-:Y:S05]  /*c820*/  @P0 BRA `(.L_x_12040) ;  /* 0x0000000c00ec0947 */ /* 0x000fea0003800000 */
[----:B------:R-:W0:Y:S01]  /*c830*/  F2I.S64.F64.TRUNC R4, R4 ;  /* 0x0000000400047311 */ /* 0x000e22000030d900 */
[----:B------:R-:W-:Y:S01]  /*c840*/  IMAD.MOV.U32 R36, RZ, RZ, R2 ;  /* 0x000000ffff247224 */ /* 0x000fe200078e0002 */
[----:B0-----:R0:W-:Y:S01]  /*c850*/  STG.E.64 desc[UR36][R8.64], R4 ;  /* 0x0000000408007986 */ /* 0x0011e2000c101b24 */
[----:B------:R-:W-:Y:S05]  /*c860*/  BRA `(.L_x_12041) ;  /* 0x0000001000a47947 */ /* 0x000fea0003800000 */
.L_x_12043:
[----:B------:R-:W0:Y:S01]  /*c870*/  F2I.F64.TRUNC R5, R4 ;  /* 0x0000000400057311 */ /* 0x000e22000030d100 */
[----:B------:R-:W-:Y:S01]  /*c880*/  IMAD.MOV.U32 R36, RZ, RZ, R2 ;  /* 0x000000ffff247224 */ /* 0x000fe200078e0002 */
[----:B0-----:R0:W-:Y:S01]  /*c890*/  STG.E desc[UR36][R8.64], R5 ;  /* 0x0000000508007986 */ /* 0x0011e2000c101924 */
[----:B------:R-:W-:Y:S05]  /*c8a0*/  BRA `(.L_x_12041) ;  /* 0x0000001000947947 */ /* 0x000fea0003800000 */
.L_x_12042:
[----:B------:R-:W0:Y:S01]  /*c8b0*/  F2I.F64.TRUNC R5, R4 ;  /* 0x0000000400057311 */ /* 0x000e22000030d100 */
[----:B------:R-:W-:Y:S01]  /*c8c0*/  IMAD.MOV.U32 R36, RZ, RZ, R2 ;  /* 0x000000ffff247224 */ /* 0x000fe200078e0002 */
[----:B0-----:R0:W-:Y:S01]  /*c8d0*/  STG.E.U16 desc[UR36][R8.64], R5 ;  /* 0x0000000508007986 */ /* 0x0011e2000c101524 */
[----:B------:R-:W-:Y:S05]  /*c8e0*/  BRA `(.L_x_12041) ;  /* 0x0000001000847947 */ /* 0x000fea0003800000 */
.L_x_12037:
[----:B------:R-:W-:-:S13]  /*c8f0*/  ISETP.GT.AND P0, PT, R0, 0x6, PT ;  /* 0x000000060000780c */ /* 0x000fda0003f04270 */
[----:B------:R-:W-:Y:S05]  /*c900*/  @P0 BRA `(.L_x_12044) ;  /* 0x0000000000740947 */ /* 0x000fea0003800000 */
[----:B------:R-:W-:-:S13]  /*c910*/  ISETP.NE.AND P0, PT, R0, 0x5, PT ;  /* 0x000000050000780c */ /* 0x000fda0003f05270 */
[----:B------:R-:W-:Y:S05]  /*c920*/  @!P0 BRA `(.L_x_12045) ;  /* 0x0000000000388947 */ /* 0x000fea0003800000 */
[----:B------:R-:W-:-:S13]  /*c930*/  ISETP.NE.AND P0, PT, R0, 0x6, PT ;  /* 0x000000060000780c */ /* 0x000fda0003f05270 */
[----:B------:R-:W-:Y:S05]  /*c940*/  @P0 BRA `(.L_x_12040) ;  /* 0x0000000c00a40947 */ /* 0x000fea0003800000 */
[----:B------:R-:W-:Y:S01]  /*c950*/  UMOV UR4, 0xf0000000 ;  /* 0xf000000000047882 */ /* 0x000fe20000000000 */
[----:B------:R-:W-:Y:S01]  /*c960*/  UMOV UR5, 0x380fffff ;  /* 0x380fffff00057882 */ /* 0x000fe20000000000 */
[----:B------:R-:W0:-:S15]  /*c970*/  F2F.F32.F64 R3, R4 ;  /* 0x0000000400037310 */ /* 0x000e1e0000301000 */
[----:B------:R-:W-:-:S15]  /*c980*/  NOP ;  /* 0x0000000000007918 */ /* 0x000fde0000000000 */
[----:B------:R-:W-:-:S15]  /*c990*/  NOP ;  /* 0x0000000000007918 */ /* 0x000fde0000000000 */
[----:B------:R-:W-:-:S15]  /*c9a0*/  NOP ;  /* 0x0000000000007918 */ /* 0x000fde0000000000 */
[----:B------:R-:W-:-:S04]  /*c9b0*/  NOP ;  /* 0x0000000000007918 */ /* 0x000fc80000000000 */
[----:B------:R-:W0:Y:S01]  /*c9c0*/  DSETP.GEU.AND P0, PT, |R4|, UR4, PT ;  /* 0x0000000404007e2a */ /* 0x000e22000bf0e200 */
[----:B------:R-:W-:Y:S02]  /*c9d0*/  IMAD.MOV.U32 R36, RZ, RZ, R2 ;  /* 0x000000ffff247224 */ /* 0x000fe400078e0002 */
[----:B0-----:R-:W-:-:S05]  /*c9e0*/  @!P0 FMUL R3, R3, 1.175494350822287508e-38 ;  /* 0x0080000003038820 */ /* 0x001fca0000400000 */
[----:B------:R0:W-:Y:S01]  /*c9f0*/  STG.E desc[UR36][R8.64], R3 ;  /* 0x0000000308007986 */ /* 0x0001e2000c101924 */
[----:B------:R-:W-:Y:S05]  /*ca00*/  BRA `(.L_x_12041) ;  /* 0x00000010003c7947 */ /* 0x000fea0003800000 */
.L_x_12045:
        /* <DEDUP_REMOVED lines=10> */
[----:B------:R-:W-:-:S05]  /*cab0*/  F2FP.F16.F32.PACK_AB R0, RZ, R0 ;  /* 0x00000000ff00723e */ /* 0x000fca00000000ff */
[----:B------:R0:W-:Y:S01]  /*cac0*/  STG.E.U16 desc[UR36][R8.64], R0 ;  /* 0x0000000008007986 */ /* 0x0001e2000c101524 */
[----:B------:R-:W-:Y:S05]  /*cad0*/  BRA `(.L_x_12041) ;  /* 0x0000001000087947 */ /* 0x000fea0003800000 */
.L_x_12044:
[----:B------:R-:W-:-:S13]  /*cae0*/  ISETP.NE.AND P0, PT, R0, 0x7, PT ;  /* 0x000000070000780c */ /* 0x000fda0003f05270 */
[----:B------:R-:W-:Y:S05]  /*caf0*/  @!P0 BRA `(.L_x_12046) ;  /* 0x00000000007c8947 */ /* 0x000fea0003800000 */
        /* <DEDUP_REMOVED lines=12> */
[----:B------:R-:W-:Y:S02]  /*cbc0*/  IMAD.MOV.U32 R7, RZ, RZ, RZ ;  /* 0x000000ffff077224 */ /* 0x000fe400078e00ff */
[----:B0-----:R-:W-:Y:S01]  /*cbd0*/  @!P0 FMUL R6, R6, 1.175494350822287508e-38 ;  /* 0x0080000006068820 */ /* 0x001fe20000400000 */
[----:B------:R-:W-:-:S04]  /*cbe0*/  IMAD.MOV.U32 R36, RZ, RZ, R2 ;  /* 0x000000ffff247224 */ /* 0x000fc800078e0002 */
[----:B------:R0:W-:Y:S01]  /*cbf0*/  STG.E.64 desc[UR36][R8.64], R6 ;  /* 0x0000000608007986 */ /* 0x0001e2000c101b24 */
[----:B------:R-:W-:Y:S05]  /*cc00*/  BRA `(.L_x_12041) ;  /* 0x0000000c00bc7947 */ /* 0x000fea0003800000 */
.L_x_12047:
        /* <DEDUP_REMOVED lines=10> */
[----:B------:R-:W-:-:S04]  /*ccb0*/  F2FP.F16.F32.PACK_AB R3, RZ, R0 ;  /* 0x00000000ff03723e */ /* 0x000fc800000000ff */
[----:B------:R-:W-:-:S05]  /*ccc0*/  PRMT R3, R3, 0x5410, RZ ;  /* 0x0000541003037816 */ /* 0x000fca00000000ff */
[----:B------:R0:W-:Y:S01]  /*ccd0*/  STG.E desc[UR36][R8.64], R3 ;  /* 0x0000000308007986 */ /* 0x0001e2000c101924 */
[----:B------:R-:W-:Y:S05]  /*cce0*/  BRA `(.L_x_12041) ;  /* 0x0000000c00847947 */ /* 0x000fea0003800000 */
.L_x_12046:
[----:B------:R0:W-:Y:S01]  /*ccf0*/  STG.E.64 desc[UR36][R8.64], R4 ;  /* 0x0000000408007986 */ /* 0x0001e2000c101b24 */
[----:B------:R-:W-:Y:S01]  /*cd00*/  IMAD.MOV.U32 R36, RZ, RZ, R2 ;  /* 0x000000ffff247224 */ /* 0x000fe200078e0002 */
[----:B------:R-:W-:Y:S06]  /*cd10*/  BRA `(.L_x_12041) ;  /* 0x0000000c00787947 */ /* 0x000fec0003800000 */
.L_x_12036:
        /* <DEDUP_REMOVED lines=8> */
[----:B------:R-:W0:Y:S01]  /*cda0*/  DSETP.NEU.AND P0, PT, R4, RZ, PT ;  /* 0x000000ff0400722a */ /* 0x000e220003f0d000 */
[----:B------:R-:W-:Y:S01]  /*cdb0*/  IMAD.MOV.U32 R36, RZ, RZ, R2 ;  /* 0x000000ffff247224 */ /* 0x000fe200078e0002 */
[----:B0-----:R-:W-:-:S05]  /*cdc0*/  SEL R3, RZ, 0x1, !P0 ;  /* 0x00000001ff037807 */ /* 0x001fca0004000000 */
[----:B------:R0:W-:Y:S01]  /*cdd0*/  STG.E.U8 desc[UR36][R8.64], R3 ;  /* 0x0000000308007986 */ /* 0x0001e2000c101124 */
[----:B------:R-:W-:Y:S05]  /*cde0*/  BRA `(.L_x_12041) ;  /* 0x0000000c00447947 */ /* 0x000fea0003800000 */
.L_x_12050:
[----:B------:R-:W-:Y:S01]  /*cdf0*/  CS2R R6, SRZ ;  /* 0x0000000000067805 */ /* 0x000fe2000001ff00 */
[----:B------:R-:W-:-:S04]  /*ce00*/  IMAD.MOV.U32 R36, RZ, RZ, R2 ;  /* 0x000000ffff247224 */ /* 0x000fc800078e0002 */
[----:B------:R0:W-:Y:S01]  /*ce10*/  STG.E.128 desc[UR36][R8.64], R4 ;  /* 0x0000000408007986 */ /* 0x0001e2000c101d24 */
[----:B------:R-:W-:Y:S05]  /*ce20*/  BRA `(.L_x_12041) ;  /* 0x0000000c00347947 */ /* 0x000fea0003800000 */
.L_x_12049:
        /* <DEDUP_REMOVED lines=14> */
[----:B------:R-:W-:Y:S01]  /*cf10*/  BSSY.RECONVERGENT B0, `(.L_x_12053) ;  /* 0x000000d000007945 */ /* 0x000fe20003800200 */
[----:B0-----:R-:W-:Y:S01]  /*cf20*/  @!P0 FMUL R10, R10, 1.175494350822287508e-38 ;  /* 0x008000000a0a8820 */ /* 0x001fe20000400000 */
        /* <DEDUP_REMOVED lines=11> */
.L_x_12054:
[----:B------:R-:W-:Y:S05]  /*cfe0*/  BSYNC.RECONVERGENT B0 ;  /* 0x0000000000007941 */ /* 0x000fea0003800200 */
.L_x_12053:
[----:B------:R-:W-:Y:S01]  /*cff0*/  LOP3.LUT R7, R0, 0x80, R7, 0xf8, !PT ;  /* 0x0000008000077812 */ /* 0x000fe200078ef807 */
[----:B------:R-:W-:-:S04]  /*d000*/  IMAD.MOV.U32 R36, RZ, RZ, R2 ;  /* 0x000000ffff247224 */ /* 0x000fc800078e0002 */
[----:B------:R0:W-:Y:S01]  /*d010*/  STG.E.U8 desc[UR36][R8.64], R7 ;  /* 0x0000000708007986 */ /* 0x0001e2000c101124 */
[----:B------:R-:W-:Y:S05]  /*d020*/  BRA `(.L_x_12041) ;  /* 0x0000000800b47947 */ /* 0x000fea0003800000 */
.L_x_12052:
        /* <DEDUP_REMOVED lines=9> */
[----:B0-----:R-:W-:-:S05]  /*d0c0*/  @!P0 FMUL R10, R10, 1.175494350822287508e-38 ;  /* 0x008000000a0a8820 */ /* 0x001fca0000400000 */
        /* <DEDUP_REMOVED lines=13> */
.L_x_12056:
[----:B------:R-:W-:Y:S05]  /*d1a0*/  BSYNC.RECONVERGENT B0 ;  /* 0x0000000000007941 */ /* 0x000fea0003800200 */
.L_x_12055:
[----:B------:R-:W-:Y:S01]  /*d1b0*/  LOP3.LUT R7, R0, 0x80, R7, 0xf8, !PT ;  /* 0x0000008000077812 */ /* 0x000fe200078ef807 */
[----:B------:R-:W-:-:S04]  /*d1c0*/  IMAD.MOV.U32 R36, RZ, RZ, R2 ;  /* 0x000000ffff247224 */ /* 0x000fc800078e0002 */
[----:B------:R0:W-:Y:S01]  /*d1d0*/  STG.E.U8 desc[UR36][R8.64], R7 ;  /* 0x0000000708007986 */ /* 0x0001e2000c101124 */
[----:B------:R-:W-:Y:S05]  /*d1e0*/  BRA `(.L_x_12041) ;  /* 0x0000000800447947 */ /* 0x000fea0003800000 */
.L_x_12051:
        /* <DEDUP_REMOVED lines=10> */
[----:B------:R-:W-:-:S05]  /*d290*/  F2FP.BF16.F32.PACK_AB R0, RZ, R0 ;  /* 0x00000000ff00723e */ /* 0x000fca00000010ff */
[----:B------:R0:W-:Y:S01]  /*d2a0*/  STG.E.U16 desc[UR36][R8.64], R0 ;  /* 0x0000000008007986 */ /* 0x0001e2000c101524 */
[----:B------:R-:W-:Y:S05]  /*d2b0*/  BRA `(.L_x_12041) ;  /* 0x0000000800107947 */ /* 0x000fea0003800000 */
.L_x_12048:
        /* <DEDUP_REMOVED lines=8> */
[----:B------:R-:W0:Y:S01]  /*d340*/  F2I.U32.F64.TRUNC R5, R4 ;  /* 0x0000000400057311 */ /* 0x000e22000030d000 */
[----:B------:R-:W-:Y:S01]  /*d350*/  IMAD.MOV.U32 R36, RZ, RZ, R2 ;  /* 0x000000ffff247224 */ /* 0x000fe200078e0002 */
[----:B0-----:R0:W-:Y:S01]  /*d360*/  STG.E.U16 desc[UR36][R8.64], R5 ;  /* 0x0000000508007986 */ /* 0x0011e2000c101524 */
[----:B------:R-:W-:Y:S05]  /*d370*/  BRA `(.L_x_12041) ;  /* 0x0000000400e07947 */ /* 0x000fea0003800000 */
.L_x_12059:
        /* <DEDUP_REMOVED lines=21> */
.L_x_12062:
[----:B------:R-:W-:-:S04]  /*d4d0*/  SHF.R.U32.HI R0, RZ, 0x14, R7 ;  /* 0x00000014ff007819 */ /* 0x000fc80000011607 */
[----:B------:R-:W-:-:S04]  /*d4e0*/  LOP3.LUT R0, R0, 0x1, RZ, 0xc0, !PT ;  /* 0x0000000100007812 */ /* 0x000fc800078ec0ff */
[----:B------:R-:W-:-:S04]  /*d4f0*/  IADD3 R0, PT, PT, R7, 0x487ffff, R0 ;  /* 0x0487ffff07007810 */ /* 0x000fc80007ffe000 */
[----:B------:R-:W-:-:S04]  /*d500*/  SHF.R.U32.HI R0, RZ, 0x14, R0 ;  /* 0x00000014ff007819 */ /* 0x000fc80000011600 */
[----:B------:R-:W-:-:S07]  /*d510*/  LOP3.LUT R3, R0, 0xff, RZ, 0xc0, !PT ;  /* 0x000000ff00037812 */ /* 0x000fce00078ec0ff */
.L_x_12063:
[----:B------:R-:W-:-:S04]  /*d520*/  SHF.R.U32.HI R0, RZ, 0x18, R7 ;  /* 0x00000018ff007819 */ /* 0x000fc80000011607 */
[----:B------:R-:W-:-:S07]  /*d530*/  LOP3.LUT R0, R3, 0x80, R0, 0xf8, !PT ;  /* 0x0000008003007812 */ /* 0x000fce00078ef800 */
.L_x_12061:
[----:B------:R-:W-:Y:S05]  /*d540*/  BSYNC.RECONVERGENT B0 ;  /* 0x0000000000007941 */ /* 0x000fea0003800200 */
.L_x_12060:
[----:B------:R0:W-:Y:S01]  /*d550*/  STG.E.U8 desc[UR36][R8.64], R0 ;  /* 0x0000000008007986 */ /* 0x0001e2000c101124 */
[----:B------:R-:W-:Y:S01]  /*d560*/  IMAD.MOV.U32 R36, RZ, RZ, R2 ;  /* 0x000000ffff247224 */ /* 0x000fe200078e0002 */
[----:B------:R-:W-:Y:S06]  /*d570*/  BRA `(.L_x_12041) ;  /* 0x0000000400607947 */ /* 0x000fec0003800000 */
.L_x_12058:
        /* <DEDUP_REMOVED lines=21> */
.L_x_12066:
[----:B------:R-:W-:-:S04]  /*d6d0*/  SHF.R.U32.HI R0, RZ, 0x15, R7 ;  /* 0x00000015ff007819 */ /* 0x000fc80000011607 */
[----:B------:R-:W-:-:S04]  /*d6e0*/  LOP3.LUT R0, R0, 0x1, RZ, 0xc0, !PT ;  /* 0x0000000100007812 */ /* 0x000fc800078ec0ff */
[----:B------:R-:W-:-:S04]  /*d6f0*/  IADD3 R0, PT, PT, R7, 0x88fffff, R0 ;  /* 0x088fffff07007810 */ /* 0x000fc80007ffe000 */
[----:B------:R-:W-:-:S04]  /*d700*/  SHF.R.U32.HI R0, RZ, 0x15, R0 ;  /* 0x00000015ff007819 */ /* 0x000fc80000011600 */
[----:B------:R-:W-:-:S07]  /*d710*/  LOP3.LUT R3, R0, 0xff, RZ, 0xc0, !PT ;  /* 0x000000ff00037812 */ /* 0x000fce00078ec0ff */
.L_x_12067:
[----:B------:R-:W-:-:S04]  /*d720*/  SHF.R.U32.HI R0, RZ, 0x18, R7 ;  /* 0x00000018ff007819 */ /* 0x000fc80000011607 */
[----:B------:R-:W-:-:S07]  /*d730*/  LOP3.LUT R0, R3, 0x80, R0, 0xf8, !PT ;  /* 0x0000008003007812 */ /* 0x000fce00078ef800 */
.L_x_12065:
[----:B------:R-:W-:Y:S05]  /*d740*/  BSYNC.RECONVERGENT B0 ;  /* 0x0000000000007941 */ /* 0x000fea0003800200 */
.L_x_12064:
[----:B------:R0:W-:Y:S01]  /*d750*/  STG.E.U8 desc[UR36][R8.64], R0 ;  /* 0x0000000008007986 */ /* 0x0001e2000c101124 */
[----:B------:R-:W-:Y:S01]  /*d760*/  IMAD.MOV.U32 R36, RZ, RZ, R2 ;  /* 0x000000ffff247224 */ /* 0x000fe200078e0002 */
[----:B------:R-:W-:Y:S06]  /*d770*/  BRA `(.L_x_12041) ;  /* 0x0000000000e07947 */ /* 0x000fec0003800000 */
.L_x_12057:
[----:B------:R-:W-:-:S13]  /*d780*/  ISETP.NE.AND P0, PT, R0, 0x1c, PT ;  /* 0x0000001c0000780c */ /* 0x000fda0003f05270 */
[----:B------:R-:W-:Y:S05]  /*d790*/  @!P0 BRA `(.L_x_12068) ;  /* 0x0000000000cc8947 */ /* 0x000fea0003800000 */
[----:B------:R-:W-:-:S13]  /*d7a0*/  ISETP.NE.AND P0, PT, R0, 0x1d, PT ;  /* 0x0000001d0000780c */ /* 0x000fda0003f05270 */
[----:B------:R-:W-:Y:S05]  /*d7b0*/  @!P0 BRA `(.L_x_12069) ;  /* 0x0000000000b48947 */ /* 0x000fea0003800000 */
[----:B------:R-:W-:-:S13]  /*d7c0*/  ISETP.NE.AND P0, PT, R0, 0x2c, PT ;  /* 0x0000002c0000780c */ /* 0x000fda0003f05270 */
[----:B------:R-:W-:Y:S05]  /*d7d0*/  @!P0 BRA `(.L_x_12070) ;  /* 0x0000000000488947 */ /* 0x000fea0003800000 */
.L_x_12040:
[----:B------:R-:W-:Y:S01]  /*d7e0*/  MOV R14, 0x0 ;  /* 0x00000000000e7802 */ /* 0x000fe20000000f00 */
[----:B------:R-:W0:Y:S01]  /*d7f0*/  LDCU.64 UR6, c[0x4][0x178] ;  /* 0x01002f00ff0677ac */ /* 0x000e220008000a00 */
[----:B------:R-:W-:Y:S02]  /*d800*/  IMAD.MOV.U32 R8, RZ, RZ, 0x65 ;  /* 0x00000065ff087424 */ /* 0x000fe400078e00ff */
[----:B------:R-:W-:Y:S01]  /*d810*/  IMAD.MOV.U32 R12, RZ, RZ, 0x1 ;  /* 0x00000001ff0c7424 */ /* 0x000fe200078e00ff */
[----:B------:R-:W2:Y:S01]  /*d820*/  LDCU.64 UR8, c[0x4][0x180] ;  /* 0x01003000ff0877ac */ /* 0x000ea20008000a00 */
[----:B------:R-:W1:Y:S01]  /*d830*/  LDC.64 R14, c[0x4][R14] ;  /* 0x010000000e0e7b82 */ /* 0x000e620000000a00 */
        /* <DEDUP_REMOVED lines=10> */
.L_x_12071:
[----:B------:R-:W-:Y:S01]  /*d8e0*/  IMAD.MOV.U32 R36, RZ, RZ, R2 ;  /* 0x000000ffff247224 */ /* 0x000fe200078e0002 */
[----:B------:R-:W-:Y:S06]  /*d8f0*/  BRA `(.L_x_12041) ;  /* 0x0000000000807947 */ /* 0x000fec0003800000 */
.L_x_12070:
        /* <DEDUP_REMOVED lines=25> */
.L_x_12069:
[----:B------:R-:W0:Y:S01]  /*da90*/  F2I.U64.F64.TRUNC R4, R4 ;  /* 0x0000000400047311 */ /* 0x000e22000030d800 */
[----:B------:R-:W-:Y:S01]  /*daa0*/  IMAD.MOV.U32 R36, RZ, RZ, R2 ;  /* 0x000000ffff247224 */ /* 0x000fe200078e0002 */
[----:B0-----:R2:W-:Y:S01]  /*dab0*/  STG.E.64 desc[UR36][R8.64], R4 ;  /* 0x0000000408007986 */ /* 0x0015e2000c101b24 */
[----:B------:R-:W-:Y:S05]  /*dac0*/  BRA `(.L_x_12041) ;  /* 0x00000000000c7947 */ /* 0x000fea0003800000 */
.L_x_12068:
[----:B------:R-:W0:Y:S01]  /*dad0*/  F2I.U32.F64.TRUNC R5, R4 ;  /* 0x0000000400057311 */ /* 0x000e22000030d000 */
[----:B------:R-:W-:Y:S01]  /*dae0*/  IMAD.MOV.U32 R36, RZ, RZ, R2 ;  /* 0x000000ffff247224 */ /* 0x000fe200078e0002 */
[----:B0-----:R0:W-:Y:S06]  /*daf0*/  STG.E desc[UR36][R8.64], R5 ;  /* 0x0000000508007986 */ /* 0x0011ec000c101924 */
.L_x_12041:
[----:B------:R-:W-:-:S13]  /*db00*/  ISETP.GE.AND P0, PT, R36, R19, PT ;  /* 0x000000132400720c */ /* 0x000fda0003f06270 */
[----:B------:R-:W-:Y:S05]  /*db10*/  @P0 BREAK.RELIABLE B6 ;  /* 0x0000000000060942 */ /* 0x000fea0003800100 */
[----:B------:R-:W-:Y:S05]  /*db20*/  @P0 BRA `(.L_x_12072) ;  /* 0x0000002400e00947 */ /* 0x000fea0003800000 */
[----:B------:R-:W5:Y:S01]  /*db30*/  LDCU UR4, c[0x0][0x3b4] ;  /* 0x00007680ff0477ac */ /* 0x000f620008000800 */
[----:B0-----:R-:W0:Y:S01]  /*db40*/  LDC.64 R2, c[0x0][0x388] ;  /* 0x0000e200ff027b82 */ /* 0x001e220000000a00 */
[----:B------:R-:W-:Y:S01]  /*db50*/  IMAD R0, R22, 0x200, R36 ;  /* 0x0000020016007824 */ /* 0x000fe200078e0224 */
[----:B--2---:R-:W-:-:S03]  /*db60*/  PRMT R4, R18, 0x9910, RZ ;  /* 0x0000991012047816 */ /* 0x004fc600000000ff */
        /* <DEDUP_REMOVED lines=14> */
[----:B---3--:R-:W0:Y:S02]  /*dc50*/  F2I.F64.TRUNC R33, R32 ;  /* 0x0000002000217311 */ /* 0x008e24000030d100 */
[----:B0-----:R0:W-:Y:S01]  /*dc60*/  STG.E.U8 desc[UR36][R2.64], R33 ;  /* 0x0000002102007986 */ /* 0x0011e2000c101124 */
[----:B------:R-:W-:Y:S05]  /*dc70*/  BRA `(.L_x_12078) ;  /* 0x0000001000907947 */ /* 0x000fea0003800000 */
.L_x_12076:
[----:B---3--:R-:W0:Y:S02]  /*dc80*/  F2I.S64.F64.TRUNC R32, R32 ;  /* 0x0000002000207311 */ /* 0x008e24000030d900 */
[----:B0-----:R-:W-:-:S05]  /*dc90*/  IMAD.MOV.U32 R5, RZ, RZ, R32 ;  /* 0x000000ffff057224 */ /* 0x001fca00078e0020 */
[----:B------:R0:W-:Y:S01]  /*dca0*/  STG.E.U8 desc[UR36][R2.64], R5 ;  /* 0x0000000502007986 */ /* 0x0001e2000c101124 */
[----:B------:R-:W-:Y:S05]  /*dcb0*/  BRA `(.L_x_12078) ;  /* 0x0000001000807947 */ /* 0x000fea0003800000 */
.L_x_12075:
[----:B------:R-:W-:-:S13]  /*dcc0*/  ISETP.NE.AND P0, PT, R0, 0x2, PT ;  /* 0x000000020000780c */ /* 0x000fda0003f05270 */
[----:B------:R-:W-:Y:S05]  /*dcd0*/  @!P0 BRA `(.L_x_12079) ;  /* 0x0000000000288947 */ /* 0x000fea0003800000 */
[----:B------:R-:W-:-:S13]  /*dce0*/  ISETP.NE.AND P0, PT, R0, 0x3, PT ;  /* 0x000000030000780c */ /* 0x000fda0003f05270 */
[----:B------:R-:W-:Y:S05]  /*dcf0*/  @!P0 BRA `(.L_x_12080) ;  /* 0x0000000000148947 */ /* 0x000fea0003800000 */
[----:B------:R-:W-:-:S13]  /*dd00*/  ISETP.NE.AND P0, PT, R0, 0x4, PT ;  /* 0x000000040000780c */ /* 0x000fda0003f05270 */
[----:B------:R-:W-:Y:S05]  /*dd10*/  @P0 BRA `(.L_x_12077) ;  /* 0x0000000c00240947 */ /* 0x000fea0003800000 */
[----:B---3--:R-:W0:Y:S02]  /*dd20*/  F2I.S64.F64.TRUNC R32, R32 ;  /* 0x0000002000207311 */ /* 0x008e24000030d900 */
[----:B0-----:R0:W-:Y:S01]  /*dd30*/  STG.E.64 desc[UR36][R2.64], R32 ;  /* 0x0000002002007986 */ /* 0x0011e2000c101b24 */
[----:B------:R-:W-:Y:S05]  /*dd40*/  BRA `(.L_x_12078) ;  /* 0x00000010005c7947 */ /* 0x000fea0003800000 */
.L_x_12080:
[----:B---3--:R-:W0:Y:S02]  /*dd50*/  F2I.F64.TRUNC R33, R32 ;  /* 0x0000002000217311 */ /* 0x008e24000030d100 */
[----:B0-----:R0:W-:Y:S01]  /*dd60*/  STG.E desc[UR36][R2.64], R33 ;  /* 0x0000002102007986 */ /* 0x0011e2000c101924 */
[----:B------:R-:W-:Y:S05]  /*dd70*/  BRA `(.L_x_12078) ;  /* 0x0000001000507947 */ /* 0x000fea0003800000 */
.L_x_12079:
[----:B---3--:R-:W0:Y:S02]  /*dd80*/  F2I.F64.TRUNC R33, R32 ;  /* 0x0000002000217311 */ /* 0x008e24000030d100 */
[----:B0-----:R0:W-:Y:S01]  /*dd90*/  STG.E.U16 desc[UR36][R2.64], R33 ;  /* 0x0000002102007986 */ /* 0x0011e2000c101524 */
[----:B------:R-:W-:Y:S05]  /*dda0*/  BRA `(.L_x_12078) ;  /* 0x0000001000447947 */ /* 0x000fea0003800000 */
.L_x_12074:
        /* <DEDUP_REMOVED lines=8> */
[----:B---3--:R-:W0:-:S15]  /*de30*/  F2F.F32.F64 R5, R32 ;  /* 0x0000002000057310 */ /* 0x008e1e0000301000 */
[----:B------:R-:W-:-:S15]  /*de40*/  NOP ;  /* 0x0000000000007918 */ /* 0x000fde0000000000 */
[----:B------:R-:W-:-:S15]  /*de50*/  NOP ;  /* 0x0000000000007918 */ /* 0x000fde0000000000 */
[----:B------:R-:W-:-:S15]  /*de60*/  NOP ;  /* 0x0000000000007918 */ /* 0x000fde0000000000 */
[----:B------:R-:W-:-:S04]  /*de70*/  NOP ;  /* 0x0000000000007918 */ /* 0x000fc80000000000 */
[----:B------:R-:W0:Y:S02]  /*de80*/  DSETP.GEU.AND P0, PT, |R32|, UR4, PT ;  /* 0x0000000420007e2a */ /* 0x000e24000bf0e200 */
[----:B0-----:R-:W-:-:S05]  /*de90*/  @!P0 FMUL R5, R5, 1.175494350822287508e-38 ;  /* 0x0080000005058820 */ /* 0x001fca0000400000 */
[----:B------:R0:W-:Y:S01]  /*dea0*/  STG.E desc[UR36][R2.64], R5 ;  /* 0x0000000502007986 */ /* 0x0001e2000c101924 */
[----:B------:R-:W-:Y:S05]  /*deb0*/  BRA `(.L_x_12078) ;  /* 0x0000001000007947 */ /* 0x000fea0003800000 */
.L_x_12082:
        /* <DEDUP_REMOVED lines=9> */
[----:B------:R-:W-:-:S05]  /*df50*/  F2FP.F16.F32.PACK_AB R0, RZ, R0 ;  /* 0x00000000ff00723e */ /* 0x000fca00000000ff */
[----:B------:R0:W-:Y:S01]  /*df60*/  STG.E.U16 desc[UR36][R2.64], R0 ;  /* 0x0000000002007986 */ /* 0x0001e2000c101524 */
[----:B------:R-:W-:Y:S05]  /*df70*/  BRA `(.L_x_12078) ;  /* 0x0000000c00d07947 */ /* 0x000fea0003800000 */
.L_x_12081:
        /* <DEDUP_REMOVED lines=13> */
[----:B------:R-:W0:Y:S01]  /*e050*/  DSETP.GEU.AND P0, PT, |R32|, UR4, PT ;  /* 0x0000000420007e2a */ /* 0x000e22000bf0e200 */
[----:B------:R-:W-:Y:S02]  /*e060*/  IMAD.MOV.U32 R5, RZ, RZ, RZ ;  /* 0x000000ffff057224 */ /* 0x000fe400078e00ff */
[----:B0-----:R-:W-:-:S05]  /*e070*/  @!P0 FMUL R4, R4, 1.175494350822287508e-38 ;  /* 0x0080000004048820 */ /* 0x001fca0000400000 */
[----:B------:R0:W-:Y:S01]  /*e080*/  STG.E.64 desc[UR36][R2.64], R4 ;  /* 0x0000000402007986 */ /* 0x0001e2000c101b24 */
[----:B------:R-:W-:Y:S05]  /*e090*/  BRA `(.L_x_12078) ;  /* 0x0000000c00887947 */ /* 0x000fea0003800000 */
.L_x_12084:
        /* <DEDUP_REMOVED lines=9> */
[----:B------:R-:W-:-:S04]  /*e130*/  F2FP.F16.F32.PACK_AB R5, RZ, R0 ;  /* 0x00000000ff05723e */ /* 0x000fc800000000ff */
[----:B------:R-:W-:-:S05]  /*e140*/  PRMT R5, R5, 0x5410, RZ ;  /* 0x0000541005057816 */ /* 0x000fca00000000ff */
[----:B------:R0:W-:Y:S01]  /*e150*/  STG.E desc[UR36][R2.64], R5 ;  /* 0x0000000502007986 */ /* 0x0001e2000c101924 */
[----:B------:R-:W-:Y:S05]  /*e160*/  BRA `(.L_x_12078) ;  /* 0x0000000c00547947 */ /* 0x000fea0003800000 */
.L_x_12083:
[----:B---3--:R0:W-:Y:S01]  /*e170*/  STG.E.64 desc[UR36][R2.64], R32 ;  /* 0x0000002002007986 */ /* 0x0081e2000c101b24 */
[----:B------:R-:W-:Y:S05]  /*e180*/  BRA `(.L_x_12078) ;  /* 0x0000000c004c7947 */ /* 0x000fea0003800000 */
.L_x_12073:
        /* <DEDUP_REMOVED lines=10> */
[----:B---3--:R-:W0:Y:S02]  /*e230*/  F2I.U32.F64.TRUNC R33, R32 ;  /* 0x0000002000217311 */ /* 0x008e24000030d000 */
[----:B0-----:R0:W-:Y:S01]  /*e240*/  STG.E.U16 desc[UR36][R2.64], R33 ;  /* 0x0000002102007986 */ /* 0x0011e2000c101524 */
[----:B------:R-:W-:Y:S05]  /*e250*/  BRA `(.L_x_12078) ;  /* 0x0000000c00187947 */ /* 0x000fea0003800000 */
.L_x_12088:
        /* <DEDUP_REMOVED lines=26> */
.L_x_12091:
[----:B------:R-:W-:-:S04]  /*e400*/  SHF.R.U32.HI R5, RZ, 0x18, R5 ;  /* 0x00000018ff057819 */ /* 0x000fc80000011605 */
[----:B------:R-:W-:-:S07]  /*e410*/  LOP3.LUT R0, R0, 0x80, R5, 0xf8, !PT ;  /* 0x0000008000007812 */ /* 0x000fce00078ef805 */
.L_x_12090:
[----:B------:R-:W-:Y:S05]  /*e420*/  BSYNC.RECONVERGENT B0 ;  /* 0x0000000000007941 */ /* 0x000fea0003800200 */
.L_x_12089:
[----:B------:R0:W-:Y:S01]  /*e430*/  STG.E.U8 desc[UR36][R2.64], R0 ;  /* 0x0000000002007986 */ /* 0x0001e2000c101124 */
[----:B------:R-:W-:Y:S05]  /*e440*/  BRA `(.L_x_12078) ;  /* 0x00000008009c7947 */ /* 0x000fea0003800000 */
.L_x_12087:
        /* <DEDUP_REMOVED lines=26> */
.L_x_12094:
[----:B------:R-:W-:-:S04]  /*e5f0*/  SHF.R.U32.HI R5, RZ, 0x18, R5 ;  /* 0x00000018ff057819 */ /* 0x000fc80000011605 */
[----:B------:R-:W-:-:S07]  /*e600*/  LOP3.LUT R0, R0, 0x80, R5, 0xf8, !PT ;  /* 0x0000008000007812 */ /* 0x000fce00078ef805 */
.L_x_12093:
[----:B------:R-:W-:Y:S05]  /*e610*/  BSYNC.RECONVERGENT B0 ;  /* 0x0000000000007941 */ /* 0x000fea0003800200 */
.L_x_12092:
[----:B------:R0:W-:Y:S01]  /*e620*/  STG.E.U8 desc[UR36][R2.64], R0 ;  /* 0x0000000002007986 */ /* 0x0001e2000c101124 */
[----:B------:R-:W-:Y:S05]  /*e630*/  BRA `(.L_x_12078) ;  /* 0x0000000800207947 */ /* 0x000fea0003800000 */
.L_x_12086:
        /* <DEDUP_REMOVED lines=30> */
.L_x_12096:
[----:B---3--:R-:W0:Y:S02]  /*e820*/  F2I.U64.F64.TRUNC R32, R32 ;  /* 0x0000002000207311 */ /* 0x008e24000030d800 */
[----:B0-----:R0:W-:Y:S01]  /*e830*/  STG.E.64 desc[UR36][R2.64], R32 ;  /* 0x0000002002007986 */ /* 0x0011e2000c101b24 */
[----:B------:R-:W-:Y:S05]  /*e840*/  BRA `(.L_x_12078) ;  /* 0x00000004009c7947 */ /* 0x000fea0003800000 */
.L_x_12095:
[----:B---3--:R-:W0:Y:S02]  /*e850*/  F2I.U32.F64.TRUNC R33, R32 ;  /* 0x0000002000217311 */ /* 0x008e24000030d000 */
[----:B0-----:R0:W-:Y:S01]  /*e860*/  STG.E desc[UR36][R2.64], R33 ;  /* 0x0000002102007986 */ /* 0x0011e2000c101924 */
[----:B------:R-:W-:Y:S05]  /*e870*/  BRA `(.L_x_12078) ;  /* 0x0000000400907947 */ /* 0x000fea0003800000 */
.L_x_12085:
[----:B------:R-:W-:-:S13]  /*e880*/  ISETP.GT.AND P0, PT, R0, 0xe, PT ;  /* 0x0000000e0000780c */ /* 0x000fda0003f04270 */
[----:B------:R-:W-:Y:S05]  /*e890*/  @P0 BRA `(.L_x_12097) ;  /* 0x00000000002c0947 */ /* 0x000fea0003800000 */
[----:B------:R-:W-:-:S13]  /*e8a0*/  ISETP.NE.AND P0, PT, R0, 0xa, PT ;  /* 0x0000000a0000780c */ /* 0x000fda0003f05270 */
[----:B------:R-:W-:Y:S05]  /*e8b0*/  @!P0 BRA `(.L_x_12098) ;  /* 0x0000000000188947 */ /* 0x000fea0003800000 */
[----:B------:R-:W-:-:S13]  /*e8c0*/  ISETP.NE.AND P0, PT, R0, 0xb, PT ;  /* 0x0000000b0000780c */ /* 0x000fda0003f05270 */
[----:B------:R-:W-:Y:S05]  /*e8d0*/  @P0 BRA `(.L_x_12077) ;  /* 0x0000000000340947 */ /* 0x000fea0003800000 */
[----:B---3--:R-:W0:Y:S02]  /*e8e0*/  DSETP.NEU.AND P0, PT, R32, RZ, PT ;  /* 0x000000ff2000722a */ /* 0x008e240003f0d000 */
[----:B0-----:R-:W-:-:S05]  /*e8f0*/  SEL R5, RZ, 0x1, !P0 ;  /* 0x00000001ff057807 */ /* 0x001fca0004000000 */
[----:B------:R0:W-:Y:S01]  /*e900*/  STG.E.U8 desc[UR36][R2.64], R5 ;  /* 0x0000000502007986 */ /* 0x0001e2000c101124 */
[----:B------:R-:W-:Y:S05]  /*e910*/  BRA `(.L_x_12078) ;  /* 0x0000000400687947 */ /* 0x000fea0003800000 */
.L_x_12098:
[----:B------:R-:W-:-:S05]  /*e920*/  CS2R R34, SRZ ;  /* 0x0000000000227805 */ /* 0x000fca000001ff00 */
[----:B---3--:R0:W-:Y:S01]  /*e930*/  STG.E.128 desc[UR36][R2.64], R32 ;  /* 0x0000002002007986 */ /* 0x0081e2000c101d24 */
[----:B------:R-:W-:Y:S05]  /*e940*/  BRA `(.L_x_12078) ;  /* 0x00000004005c7947 */ /* 0x000fea0003800000 */
.L_x_12097:
[----:B------:R-:W-:-:S13]  /*e950*/  ISETP.NE.AND P0, PT, R0, 0xf, PT ;  /* 0x0000000f0000780c */ /* 0x000fda0003f05270 */
[----:B------:R-:W-:Y:S05]  /*e960*/  @!P0 BRA `(.L_x_12099) ;  /* 0x0000000400288947 */ /* 0x000fea0003800000 */
[----:B------:R-:W-:-:S13]  /*e970*/  ISETP.NE.AND P0, PT, R0, 0x17, PT ;  /* 0x000000170000780c */ /* 0x000fda0003f05270 */
[----:B------:R-:W-:Y:S05]  /*e980*/  @!P0 BRA `(.L_x_12100) ;  /* 0x0000000000b08947 */ /* 0x000fea0003800000 */
[----:B------:R-:W-:-:S13]  /*e990*/  ISETP.NE.AND P0, PT, R0, 0x18, PT ;  /* 0x000000180000780c */ /* 0x000fda0003f05270 */
[----:B------:R-:W-:Y:S05]  /*e9a0*/  @!P0 BRA `(.L_x_12101) ;  /* 0x0000000000448947 */ /* 0x000fea0003800000 */
.L_x_12077:
        /* <DEDUP_REMOVED lines=16> */
.L_x_12102:
[----:B------:R-:W-:Y:S05]  /*eab0*/  BRA `(.L_x_12078) ;  /* 0x0000000400007947 */ /* 0x000fea0003800000 */
.L_x_12101:
        /* <DEDUP_REMOVED lines=21> */
.L_x_12104:
[----:B------:R-:W-:Y:S05]  /*ec10*/  BSYNC.RECONVERGENT B0 ;  /* 0x0000000000007941 */ /* 0x000fea0003800200 */
.L_x_12103:
[----:B------:R-:W-:-:S05]  /*ec20*/  LOP3.LUT R5, R0, 0x80, R5, 0xf8, !PT ;  /* 0x0000008000057812 */ /* 0x000fca00078ef805 */
[----:B------:R2:W-:Y:S01]  /*ec30*/  STG.E.U8 desc[UR36][R2.64], R5 ;  /* 0x0000000502007986 */ /* 0x0005e2000c101124 */
[----:B------:R-:W-:Y:S05]  /*ec40*/  BRA `(.L_x_12078) ;  /* 0x00000000009c7947 */ /* 0x000fea0003800000 */
.L_x_12100:
        /* <DEDUP_REMOVED lines=9> */
[----:B0-----:R-:W-:-:S05]  /*ece0*/  @!P0 FMUL R5, R5, 1.175494350822287508e-38 ;  /* 0x0080000005058820 */ /* 0x001fca0000400000 */
        /* <DEDUP_REMOVED lines=10> */
.L_x_12106:
[----:B------:R-:W-:Y:S01]  /*ed90*/  IMAD.MOV.U32 R0, RZ, RZ, 0x7f ;  /* 0x0000007fff007424 */ /* 0x000fe200078e00ff */
[----:B------:R-:W-:-:S04]  /*eda0*/  ISETP.GT.U32.AND P0, PT, R4, 0x7f800000, PT ;  /* 0x7f8000000400780c */ /* 0x000fc80003f04070 */
[----:B------:R-:W-:-:S09]  /*edb0*/  SEL R0, R0, 0x7c, P0 ;  /* 0x0000007c00007807 */ /* 0x000fd20000000000 */
.L_x_12107:
[----:B------:R-:W-:Y:S05]  /*edc0*/  BSYNC.RECONVERGENT B0 ;  /* 0x0000000000007941 */ /* 0x000fea0003800200 */
.L_x_12105:
[----:B------:R-:W-:-:S04]  /*edd0*/  SHF.R.U32.HI R5, RZ, 0x18, R5 ;  /* 0x00000018ff057819 */ /* 0x000fc80000011605 */
[----:B------:R-:W-:-:S05]  /*ede0*/  LOP3.LUT R5, R0, 0x80, R5, 0xf8, !PT ;  /* 0x0000008000057812 */ /* 0x000fca00078ef805 */
[----:B------:R3:W-:Y:S01]  /*edf0*/  STG.E.U8 desc[UR36][R2.64], R5 ;  /* 0x0000000502007986 */ /* 0x0007e2000c101124 */
[----:B------:R-:W-:Y:S05]  /*ee00*/  BRA `(.L_x_12078) ;  /* 0x00000000002c7947 */ /* 0x000fea0003800000 */
.L_x_12099:
        /* <DEDUP_REMOVED lines=9> */
[----:B------:R-:W-:-:S05]  /*eea0*/  F2FP.BF16.F32.PACK_AB R0, RZ, R0 ;  /* 0x00000000ff00723e */ /* 0x000fca00000010ff */
[----:B------:R0:W-:Y:S02]  /*eeb0*/  STG.E.U16 desc[UR36][R2.64], R0 ;  /* 0x0000000002007986 */ /* 0x0001e4000c101524 */
.L_x_12078:
[----:B------:R-:W-:-:S07]  /*eec0*/  VIADD R36, R36, 0x80 ;  /* 0x0000008024247836 */ /* 0x000fce0000000000 */
.L_x_12035:
[----:B------:R-:W-:-:S13]  /*eed0*/  ISETP.GE.AND P0, PT, R36, R19, PT ;  /* 0x000000132400720c */ /* 0x000fda0003f06270 */
[----:B------:R-:W-:Y:S05]  /*eee0*/  @P0 BREAK.RELIABLE B6 ;  /* 0x0000000000060942 */ /* 0x000fea0003800100 */
[----:B------:R-:W-:Y:S05]  /*eef0*/  @P0 BRA `(.L_x_12072) ;  /* 0x0000001000ec0947 */ /* 0x000fea0003800000 */
[----:B------:R-:W-:Y:S05]  /*ef00*/  BSYNC.RELIABLE B6 ;  /* 0x0000000000067941 */ /* 0x000fea0003800100 */
.L_x_12034:
        /* <DEDUP_REMOVED lines=18> */
[----:B------:R-:W0:Y:S02]  /*f030*/  F2I.F64.TRUNC R29, R28 ;  /* 0x0000001c001d7311 */ /* 0x000e24000030d100 */
[----:B0-----:R0:W-:Y:S01]  /*f040*/  STG.E.U8 desc[UR36][R2.64], R29 ;  /* 0x0000001d02007986 */ /* 0x0011e2000c101124 */
[----:B------:R-:W-:Y:S05]  /*f050*/  BRA `(.L_x_12113) ;  /* 0x0000001000907947 */ /* 0x000fea0003800000 */
.L_x_12111:
[----:B------:R-:W0:Y:S02]  /*f060*/  F2I.S64.F64.TRUNC R28, R28 ;  /* 0x0000001c001c7311 */ /* 0x000e24000030d900 */
[----:B0-----:R-:W-:-:S05]  /*f070*/  IMAD.MOV.U32 R5, RZ, RZ, R28 ;  /* 0x000000ffff057224 */ /* 0x001fca00078e001c */
[----:B------:R2:W-:Y:S01]  /*f080*/  STG.E.U8 desc[UR36][R2.64], R5 ;  /* 0x0000000502007986 */ /* 0x0005e2000c101124 */
[----:B------:R-:W-:Y:S05]  /*f090*/  BRA `(.L_x_12113) ;  /* 0x0000001000807947 */ /* 0x000fea0003800000 */
.L_x_12110:
[----:B------:R-:W-:-:S13]  /*f0a0*/  ISETP.NE.AND P0, PT, R0, 0x2, PT ;  /* 0x000000020000780c */ /* 0x000fda0003f05270 */
[----:B------:R-:W-:Y:S05]  /*f0b0*/  @!P0 BRA `(.L_x_12114) ;  /* 0x0000000000288947 */ /* 0x000fea0003800000 */
[----:B------:R-:W-:-:S13]  /*f0c0*/  ISETP.NE.AND P0, PT, R0, 0x3, PT ;  /* 0x000000030000780c */ /* 0x000fda0003f05270 */
[----:B------:R-:W-:Y:S05]  /*f0d0*/  @!P0 BRA `(.L_x_12115) ;  /* 0x0000000000148947 */ /* 0x000fea0003800000 */
[----:B------:R-:W-:-:S13]  /*f0e0*/  ISETP.NE.AND P0, PT, R0, 0x4, PT ;  /* 0x000000040000780c */ /* 0x000fda0003f05270 */
[----:B------:R-:W-:Y:S05]  /*f0f0*/  @P0 BRA `(.L_x_12112) ;  /* 0x0000000c00240947 */ /* 0x000fea0003800000 */
[----:B------:R-:W0:Y:S02]  /*f100*/  F2I.S64.F64.TRUNC R28, R28 ;  /* 0x0000001c001c7311 */ /* 0x000e24000030d900 */
[----:B0-----:R0:W-:Y:S01]  /*f110*/  STG.E.64 desc[UR36][R2.64], R28 ;  /* 0x0000001c02007986 */ /* 0x0011e2000c101b24 */
[----:B------:R-:W-:Y:S05]  /*f120*/  BRA `(.L_x_12113) ;  /* 0x00000010005c7947 */ /* 0x000fea0003800000 */
.L_x_12115:
[----:B------:R-:W0:Y:S02]  /*f130*/  F2I.F64.TRUNC R29, R28 ;  /* 0x0000001c001d7311 */ /* 0x000e24000030d100 */
[----:B0-----:R0:W-:Y:S01]  /*f140*/  STG.E desc[UR36][R2.64], R29 ;  /* 0x0000001d02007986 */ /* 0x0011e2000c101924 */
[----:B------:R-:W-:Y:S05]  /*f150*/  BRA `(.L_x_12113) ;  /* 0x0000001000507947 */ /* 0x000fea0003800000 */
.L_x_12114:
[----:B------:R-:W0:Y:S02]  /*f160*/  F2I.F64.TRUNC R29, R28 ;  /* 0x0000001c001d7311 */ /* 0x000e24000030d100 */
[----:B0-----:R3:W-:Y:S01]  /*f170*/  STG.E.U16 desc[UR36][R2.64], R29 ;  /* 0x0000001d02007986 */ /* 0x0017e2000c101524 */
[----:B------:R-:W-:Y:S05]  /*f180*/  BRA `(.L_x_12113) ;  /* 0x0000001000447947 */ /* 0x000fea0003800000 */
.L_x_12109:
        /* <DEDUP_REMOVED lines=17> */
.L_x_12117:
        /* <DEDUP_REMOVED lines=12> */
.L_x_12116:
        /* <DEDUP_REMOVED lines=18> */
.L_x_12119:
        /* <DEDUP_REMOVED lines=13> */
.L_x_12118:
[----:B------:R0:W-:Y:S01]  /*f550*/  STG.E.64 desc[UR36][R2.64], R28 ;  /* 0x0000001c02007986 */ /* 0x0001e2000c101b24 */
[----:B------:R-:W-:Y:S05]  /*f560*/  BRA `(.L_x_12113) ;  /* 0x0000000c004c7947 */ /* 0x000fea0003800000 */
.L_x_12108:
        /* <DEDUP_REMOVED lines=10> */
[----:B------:R-:W0:Y:S02]  /*f610*/  F2I.U32.F64.TRUNC R29, R28 ;  /* 0x0000001c001d7311 */ /* 0x000e24000030d000 */
[----:B0-----:R0:W-:Y:S01]  /*f620*/  STG.E.U16 desc[UR36][R2.64], R29 ;  /* 0x0000001d02007986 */ /* 0x0011e2000c101524 */
[----:B------:R-:W-:Y:S05]  /*f630*/  BRA `(.L_x_12113) ;  /* 0x0000000c00187947 */ /* 0x000fea0003800000 */
.L_x_12123:
        /* <DEDUP_REMOVED lines=26> */
.L_x_12126:
[----:B------:R-:W-:-:S04]  /*f7e0*/  SHF.R.U32.HI R5, RZ, 0x18, R5 ;  /* 0x00000018ff057819 */ /* 0x000fc80000011605 */
[----:B------:R-:W-:-:S07]  /*f7f0*/  LOP3.LUT R0, R0, 0x80, R5, 0xf8, !PT ;  /* 0x0000008000007812 */ /* 0x000fce00078ef805 */
.L_x_12125:
[----:B------:R-:W-:Y:S05]  /*f800*/  BSYNC.RECONVERGENT B0 ;  /* 0x0000000000007941 */ /* 0x000fea0003800200 */
.L_x_12124:
[----:B------:R0:W-:Y:S01]  /*f810*/  STG.E.U8 desc[UR36][R2.64], R0 ;  /* 0x0000000002007986 */ /* 0x0001e2000c101124 */
[----:B------:R-:W-:Y:S05]  /*f820*/  BRA `(.L_x_12113) ;  /* 0x00000008009c7947 */ /* 0x000fea0003800000 */
.L_x_12122:
        /* <DEDUP_REMOVED lines=26> */
.L_x_12129:
[----:B------:R-:W-:-:S04]  /*f9d0*/  SHF.R.U32.HI R5, RZ, 0x18, R5 ;  /* 0x00000018ff057819 */ /* 0x000fc80000011605 */
[----:B------:R-:W-:-:S07]  /*f9e0*/  LOP3.LUT R0, R0, 0x80, R5, 0xf8, !PT ;  /* 0x0000008000007812 */ /* 0x000fce00078ef805 */
.L_x_12128:
[----:B------:R-:W-:Y:S05]  /*f9f0*/  BSYNC.RECONVERGENT B0 ;  /* 0x0000000000007941 */ /* 0x000fea0003800200 */
.L_x_12127:
[----:B------:R0:W-:Y:S01]  /*fa00*/  STG.E.U8 desc[UR36][R2.64], R0 ;  /* 0x0000000002007986 */ /* 0x0001e2000c101124 */
[----:B------:R-:W-:Y:S05]  /*fa10*/  BRA `(.L_x_12113) ;  /* 0x0000000800207947 */ /* 0x000fea0003800000 */
.L_x_12121:
        /* <DEDUP_REMOVED lines=30> */
.L_x_12131:
[----:B------:R-:W0:Y:S02]  /*fc00*/  F2I.U64.F64.TRUNC R28, R28 ;  /* 0x0000001c001c7311 */ /* 0x000e24000030d800 */
[----:B0-----:R0:W-:Y:S01]  /*fc10*/  STG.E.64 desc[UR36][R2.64], R28 ;  /* 0x0000001c02007986 */ /* 0x0011e2000c101b24 */
[----:B------:R-:W-:Y:S05]  /*fc20*/  BRA `(.L_x_12113) ;  /* 0x00000004009c7947 */ /* 0x000fea0003800000 */
.L_x_12130:
[----:B------:R-:W0:Y:S02]  /*fc30*/  F2I.U32.F64.TRUNC R29, R28 ;  /* 0x0000001c001d7311 */ /* 0x000e24000030d000 */
[----:B0-----:R0:W-:Y:S01]  /*fc40*/  STG.E desc[UR36][R2.64], R29 ;  /* 0x0000001d02007986 */ /* 0x0011e2000c101924 */
[----:B------:R-:W-:Y:S05]  /*fc50*/  BRA `(.L_x_12113) ;  /* 0x0000000400907947 */ /* 0x000fea0003800000 */
.L_x_12120:
[----:B------:R-:W-:-:S13]  /*fc60*/  ISETP.GT.AND P0, PT, R0, 0xe, PT ;  /* 0x0000000e0000780c */ /* 0x000fda0003f04270 */
[----:B------:R-:W-:Y:S05]  /*fc70*/  @P0 BRA `(.L_x_12132) ;  /* 0x00000000002c0947 */ /* 0x000fea0003800000 */
[----:B------:R-:W-:-:S13]  /*fc80*/  ISETP.NE.AND P0, PT, R0, 0xa, PT ;  /* 0x0000000a0000780c */ /* 0x000fda0003f05270 */
[----:B------:R-:W-:Y:S05]  /*fc90*/  @!P0 BRA `(.L_x_12133) ;  /* 0x0000000000188947 */ /* 0x000fea0003800000 */
[----:B------:R-:W-:-:S13]  /*fca0*/  ISETP.NE.AND P0, PT, R0, 0xb, PT ;  /* 0x0000000b0000780c */ /* 0x000fda0003f05270 */
[----:B------:R-:W-:Y:S05]  /*fcb0*/  @P0 BRA `(.L_x_12112) ;  /* 0x0000000000340947 */ /* 0x000fea0003800000 */
[----:B------:R-:W0:Y:S02]  /*fcc0*/  DSETP.NEU.AND P0, PT, R28, RZ, PT ;  /* 0x000000ff1c00722a */ /* 0x000e240003f0d000 */
[----:B0-----:R-:W-:-:S05]  /*fcd0*/  SEL R5, RZ, 0x1, !P0 ;  /* 0x00000001ff057807 */ /* 0x001fca0004000000 */
[----:B------:R0:W-:Y:S01]  /*fce0*/  STG.E.U8 desc[UR36][R2.64], R5 ;  /* 0x0000000502007986 */ /* 0x0001e2000c101124 */
[----:B------:R-:W-:Y:S05]  /*fcf0*/  BRA `(.L_x_12113) ;  /* 0x0000000400687947 */ /* 0x000fea0003800000 */
.L_x_12133:
[----:B------:R-:W-:-:S05]  /*fd00*/  CS2R R30, SRZ ;  /* 0x00000000001e7805 */ /* 0x000fca000001ff00 */
[----:B------:R0:W-:Y:S01]  /*fd10*/  STG.E.128 desc[UR36][R2.64], R28 ;  /* 0x0000001c02007986 */ /* 0x0001e2000c101d24 */
[----:B------:R-:W-:Y:S05]  /*fd20*/  BRA `(.L_x_12113) ;  /* 0x00000004005c7947 */ /* 0x000fea0003800000 */
.L_x_12132:
[----:B------:R-:W-:-:S13]  /*fd30*/  ISETP.NE.AND P0, PT, R0, 0xf, PT ;  /* 0x0000000f0000780c */ /* 0x000fda0003f05270 */
[----:B------:R-:W-:Y:S05]  /*fd40*/  @!P0 BRA `(.L_x_12134) ;  /* 0x0000000400288947 */ /* 0x000fea0003800000 */
[----:B------:R-:W-:-:S13]  /*fd50*/  ISETP.NE.AND P0, PT, R0, 0x17, PT ;  /* 0x000000170000780c */ /* 0x000fda0003f05270 */
[----:B------:R-:W-:Y:S05]  /*fd60*/  @!P0 BRA `(.L_x_12135) ;  /* 0x0000000000b08947 */ /* 0x000fea0003800000 */
[----:B------:R-:W-:-:S13]  /*fd70*/  ISETP.NE.AND P0, PT, R0, 0x18, PT ;  /* 0x000000180000780c */ /* 0x000fda0003f05270 */
[----:B------:R-:W-:Y:S05]  /*fd80*/  @!P0 BRA `(.L_x_12136) ;  /* 0x0000000000448947 */ /* 0x000fea0003800000 */
.L_x_12112:
[----:B------:R-:W-:Y:S01]  /*fd90*/  MOV R0, 0x0 ;  /* 0x0000000000007802 */ /* 0x000fe20000000f00 */
[----:B------:R-:W0:Y:S01]  /*fda0*/  LDCU.64 UR4, c[0x4][0x178] ;  /* 0x01002f00ff0477ac */ /* 0x000e220008000a00 */
[----:B------:R-:W-:Y:S02]  /*fdb0*/  IMAD.MOV.U32 R8, RZ, RZ, 0x65 ;  /* 0x00000065ff087424 */ /* 0x000fe400078e00ff */
[----:B------:R2:W3:Y:S01]  /*fdc0*/  LDC.64 R2, c[0x4][R0] ;  /* 0x0100000000027b82 */ /* 0x0004e20000000a00 */
        /* <DEDUP_REMOVED lines=12> */
.L_x_12137:
[----:B------:R-:W-:Y:S05]  /*fe90*/  BRA `(.L_x_12113) ;  /* 0x0000000400007947 */ /* 0x000fea0003800000 */
.L_x_12136:
        /* <DEDUP_REMOVED lines=21> */
.L_x_12139:
[----:B------:R-:W-:Y:S05]  /*fff0*/  BSYNC.RECONVERGENT B0 ;  /* 0x0000000000007941 */ /* 0x000fea0003800200 */
.L_x_12138:
[----:B------:R-:W-:-:S05]  /*10000*/  LOP3.LUT R5, R0, 0x80, R5, 0xf8, !PT ;  /* 0x0000008000057812 */ /* 0x000fca00078ef805 */
[----:B------:R0:W-:Y:S01]  /*10010*/  STG.E.U8 desc[UR36][R2.64], R5 ;  /* 0x0000000502007986 */ /* 0x0001e2000c101124 */
[----:B------:R-:W-:Y:S05]  /*10020*/  BRA `(.L_x_12113) ;  /* 0x00000000009c7947 */ /* 0x000fea0003800000 */
.L_x_12135:
        /* <DEDUP_REMOVED lines=20> */
.L_x_12141:
[----:B------:R-:W-:Y:S01]  /*10170*/  IMAD.MOV.U32 R0, RZ, RZ, 0x7f ;  /* 0x0000007fff007424 */ /* 0x000fe200078e00ff */
[----:B------:R-:W-:-:S04]  /*10180*/  ISETP.GT.U32.AND P0, PT, R4, 0x7f800000, PT ;  /* 0x7f8000000400780c */ /* 0x000fc80003f04070 */
[----:B------:R-:W-:-:S09]  /*10190*/  SEL R0, R0, 0x7c, P0 ;  /* 0x0000007c00007807 */ /* 0x000fd20000000000 */
.L_x_12142:
[----:B------:R-:W-:Y:S05]  /*101a0*/  BSYNC.RECONVERGENT B0 ;  /* 0x0000000000007941 */ /* 0x000fea0003800200 */
.L_x_12140:
[----:B------:R-:W-:-:S04]  /*101b0*/  SHF.R.U32.HI R5, RZ, 0x18, R5 ;  /* 0x00000018ff057819 */ /* 0x000fc80000011605 */
[----:B------:R-:W-:-:S05]  /*101c0*/  LOP3.LUT R5, R0, 0x80, R5, 0xf8, !PT ;  /* 0x0000008000057812 */ /* 0x000fca00078ef805 */
[----:B------:R0:W-:Y:S01]  /*101d0*/  STG.E.U8 desc[UR36][R2.64], R5 ;  /* 0x0000000502007986 */ /* 0x0001e2000c101124 */
[----:B------:R-:W-:Y:S05]  /*101e0*/  BRA `(.L_x_12113) ;  /* 0x00000000002c7947 */ /* 0x000fea0003800000 */
.L_x_12134:
        /* <DEDUP_REMOVED lines=11> */
.L_x_12113:
[----:B------:R-:W-:-:S07]  /*102a0*/  VIADD R36, R36, 0x80 ;  /* 0x0000008024247836 */ /* 0x000fce0000000000 */
.L_x_12072:
[----:B------:R-:W-:Y:S05]  /*102b0*/  BSYNC.RECONVERGENT B7 ;  /* 0x0000000000077941 */ /* 0x000fea0003800200 */
.L_x_12033:
[----:B------:R-:W-:-:S13]  /*102c0*/  ISETP.GE.AND P0, PT, R36, R19, PT ;  /* 0x000000132400720c */ /* 0x000fda0003f06270 */
[----:B------:R-:W-:Y:S05]  /*102d0*/  @P0 EXIT ;  /* 0x000000000000094d */ /* 0x000fea0003800000 */
[----:B0-----:R-:W0:Y:S01]  /*102e0*/  S2R R0, SR_CTAID.X ;  /* 0x0000000000007919 */ /* 0x001e220000002500 */
[----:B--23--:R-:W2:Y:S01]  /*102f0*/  LDC.64 R2, c[0x0][0x388] ;  /* 0x0000e200ff027b82 */ /* 0x00cea20000000a00 */
[----:B------:R-:W3:Y:S01]  /*10300*/  LDCU UR4, c[0x0][0x3b4] ;  /* 0x00007680ff0477ac */ /* 0x000ee20008000800 */
[----:B0-----:R-:W-:Y:S01]  /*10310*/  IMAD R36, R0, 0x200, R36 ;  /* 0x0000020000247824 */ /* 0x001fe200078e0224 */
[----:B------:R-:W-:-:S03]  /*10320*/  PRMT R0, R18, 0x9910, RZ ;  /* 0x0000991012007816 */ /* 0x000fc600000000ff */
[----:B---3--:R-:W-:Y:S01]  /*10330*/  IMAD R5, R36, UR4, RZ ;  /* 0x0000000424057c24 */ /* 0x008fe2000f8e02ff */
[----:B------:R-:W-:-:S04]  /*10340*/  ISETP.GT.AND P1, PT, R0, 0x9, PT ;  /* 0x000000090000780c */ /* 0x000fc80003f24270 */
[----:B--2---:R-:W-:-:S05]  /*10350*/  IADD3 R2, P0, PT, R5, R2, RZ ;  /* 0x0000000205027210 */ /* 0x004fca0007f1e0ff */
[----:B------:R-:W-:-:S04]  /*10360*/  IMAD.X R3, RZ, RZ, R3, P0 ;  /* 0x000000ffff037224 */ /* 0x000fc800000e0603 */
        /* <DEDUP_REMOVED lines=9> */
[----:B-1----:R-:W0:Y:S02]  /*10400*/  F2I.F64.TRUNC R17, R16 ;  /* 0x0000001000117311 */ /* 0x002e24000030d100 */
[----:B0-----:R-:W-:Y:S01]  /*10410*/  STG.E.U8 desc[UR36][R2.64], R17 ;  /* 0x0000001102007986 */ /* 0x001fe2000c101124 */
[----:B------:R-:W-:Y:S05]  /*10420*/  EXIT ;  /* 0x000000000000794d */ /* 0x000fea0003800000 */
.L_x_12146:
[----:B-1----:R-:W0:Y:S02]  /*10430*/  F2I.S64.F64.TRUNC R16, R16 ;  /* 0x0000001000107311 */ /* 0x002e24000030d900 */
[----:B0-----:R-:W-:-:S05]  /*10440*/  IMAD.MOV.U32 R5, RZ, RZ, R16 ;  /* 0x000000ffff057224 */ /* 0x001fca00078e0010 */
[----:B------:R-:W-:Y:S01]  /*10450*/  STG.E.U8 desc[UR36][R2.64], R5 ;  /* 0x0000000502007986 */ /* 0x000fe2000c101124 */
[----:B------:R-:W-:Y:S05]  /*10460*/  EXIT ;  /* 0x000000000000794d */ /* 0x000fea0003800000 */
.L_x_12145:
[----:B------:R-:W-:-:S13]  /*10470*/  ISETP.NE.AND P0, PT, R0, 0x2, PT ;  /* 0x000000020000780c */ /* 0x000fda0003f05270 */
[----:B------:R-:W-:Y:S05]  /*10480*/  @!P0 BRA `(.L_x_12148) ;  /* 0x0000000000288947 */ /* 0x000fea0003800000 */
[----:B------:R-:W-:-:S13]  /*10490*/  ISETP.NE.AND P0, PT, R0, 0x3, PT ;  /* 0x000000030000780c */ /* 0x000fda0003f05270 */
[----:B------:R-:W-:Y:S05]  /*104a0*/  @!P0 BRA `(.L_x_12149) ;  /* 0x0000000000148947 */ /* 0x000fea0003800000 */
[----:B------:R-:W-:-:S13]  /*104b0*/  ISETP.NE.AND P0, PT, R0, 0x4, PT ;  /* 0x000000040000780c */ /* 0x000fda0003f05270 */
[----:B------:R-:W-:Y:S05]  /*104c0*/  @P0 BRA `(.L_x_12147) ;  /* 0x0000000c00240947 */ /* 0x000fea0003800000 */
[----:B-1----:R-:W0:Y:S02]  /*104d0*/  F2I.S64.F64.TRUNC R16, R16 ;  /* 0x0000001000107311 */ /* 0x002e24000030d900 */
[----:B0-----:R-:W-:Y:S01]  /*104e0*/  STG.E.64 desc[UR36][R2.64], R16 ;  /* 0x0000001002007986 */ /* 0x001fe2000c101b24 */
[----:B------:R-:W-:Y:S05]  /*104f0*/  EXIT ;  /* 0x000000000000794d */ /* 0x000fea0003800000 */
.L_x_12149:
[----:B-1----:R-:W0:Y:S02]  /*10500*/  F2I.F64.TRUNC R17, R16 ;  /* 0x0000001000117311 */ /* 0x002e24000030d100 */
[----:B0-----:R-:W-:Y:S01]  /*10510*/  STG.E desc[UR36][R2.64], R17 ;  /* 0x0000001102007986 */ /* 0x001fe2000c101924 */
[----:B------:R-:W-:Y:S05]  /*10520*/  EXIT ;  /* 0x000000000000794d */ /* 0x000fea0003800000 */
.L_x_12148:
[----:B-1----:R-:W0:Y:S02]  /*10530*/  F2I.F64.TRUNC R17, R16 ;  /* 0x0000001000117311 */ /* 0x002e24000030d100 */
[----:B0-----:R-:W-:Y:S01]  /*10540*/  STG.E.U16 desc[UR36][R2.64], R17 ;  /* 0x0000001102007986 */ /* 0x001fe2000c101524 */
[----:B------:R-:W-:Y:S05]  /*10550*/  EXIT ;  /* 0x000000000000794d */ /* 0x000fea0003800000 */
.L_x_12144:
        /* <DEDUP_REMOVED lines=15> */
[----:B------:R-:W-:Y:S01]  /*10650*/  STG.E desc[UR36][R2.64], R5 ;  /* 0x0000000502007986 */ /* 0x000fe2000c101924 */
[----:B------:R-:W-:Y:S05]  /*10660*/  EXIT ;  /* 0x000000000000794d */ /* 0x000fea0003800000 */
.L_x_12151:
        /* <DEDUP_REMOVED lines=10> */
[----:B------:R-:W-:Y:S01]  /*10710*/  STG.E.U16 desc[UR36][R2.64], R0 ;  /* 0x0000000002007986 */ /* 0x000fe2000c101524 */
[----:B------:R-:W-:Y:S05]  /*10720*/  EXIT ;  /* 0x000000000000794d */ /* 0x000fea0003800000 */
.L_x_12150:
        /* <DEDUP_REMOVED lines=16> */
[----:B------:R-:W-:Y:S01]  /*10830*/  STG.E.64 desc[UR36][R2.64], R4 ;  /* 0x0000000402007986 */ /* 0x000fe2000c101b24 */
[----:B------:R-:W-:Y:S05]  /*10840*/  EXIT ;  /* 0x000000000000794d */ /* 0x000fea0003800000 */
.L_x_12153:
        /* <DEDUP_REMOVED lines=11> */
[----:B------:R-:W-:Y:S01]  /*10900*/  STG.E desc[UR36][R2.64], R5 ;  /* 0x0000000502007986 */ /* 0x000fe2000c101924 */
[----:B------:R-:W-:Y:S05]  /*10910*/  EXIT ;  /* 0x000000000000794d */ /* 0x000fea0003800000 */
.L_x_12152:
[----:B------:R-:W-:Y:S01]  /*10920*/  STG.E.64 desc[UR36][R2.64], R16 ;  /* 0x0000001002007986 */ /* 0x000fe2000c101b24 */
[----:B------:R-:W-:Y:S05]  /*10930*/  EXIT ;  /* 0x000000000000794d */ /* 0x000fea0003800000 */
.L_x_12143:
        /* <DEDUP_REMOVED lines=10> */
[----:B-1----:R-:W0:Y:S02]  /*109e0*/  F2I.U32.F64.TRUNC R17, R16 ;  /* 0x0000001000117311 */ /* 0x002e24000030d000 */
[----:B0-----:R-:W-:Y:S01]  /*109f0*/  STG.E.U16 desc[UR36][R2.64], R17 ;  /* 0x0000001102007986 */ /* 0x001fe2000c101524 */
[----:B------:R-:W-:Y:S05]  /*10a00*/  EXIT ;  /* 0x000000000000794d */ /* 0x000fea0003800000 */
.L_x_12157:
        /* <DEDUP_REMOVED lines=26> */
.L_x_12160:
[----:B------:R-:W-:-:S04]  /*10bb0*/  SHF.R.U32.HI R5, RZ, 0x18, R5 ;  /* 0x00000018ff057819 */ /* 0x000fc80000011605 */
[----:B------:R-:W-:-:S07]  /*10bc0*/  LOP3.LUT R0, R0, 0x80, R5, 0xf8, !PT ;  /* 0x0000008000007812 */ /* 0x000fce00078ef805 */
.L_x_12159:
[----:B------:R-:W-:Y:S05]  /*10bd0*/  BSYNC.RECONVERGENT B0 ;  /* 0x0000000000007941 */ /* 0x000fea0003800200 */
.L_x_12158:
[----:B------:R-:W-:Y:S01]  /*10be0*/  STG.E.U8 desc[UR36][R2.64], R0 ;  /* 0x0000000002007986 */ /* 0x000fe2000c101124 */
[----:B------:R-:W-:Y:S05]  /*10bf0*/  EXIT ;  /* 0x000000000000794d */ /* 0x000fea0003800000 */
.L_x_12156:
        /* <DEDUP_REMOVED lines=26> */
.L_x_12163:
[----:B------:R-:W-:-:S04]  /*10da0*/  SHF.R.U32.HI R5, RZ, 0x18, R5 ;  /* 0x00000018ff057819 */ /* 0x000fc80000011605 */
[----:B------:R-:W-:-:S07]  /*10db0*/  LOP3.LUT R0, R0, 0x80, R5, 0xf8, !PT ;  /* 0x0000008000007812 */ /* 0x000fce00078ef805 */
.L_x_12162:
[----:B------:R-:W-:Y:S05]  /*10dc0*/  BSYNC.RECONVERGENT B0 ;  /* 0x0000000000007941 */ /* 0x000fea0003800200 */
.L_x_12161:
[----:B------:R-:W-:Y:S01]  /*10dd0*/  STG.E.U8 desc[UR36][R2.64], R0 ;  /* 0x0000000002007986 */ /* 0x000fe2000c101124 */
[----:B------:R-:W-:Y:S05]  /*10de0*/  EXIT ;  /* 0x000000000000794d */ /* 0x000fea0003800000 */
.L_x_12155:
        /* <DEDUP_REMOVED lines=30> */
.L_x_12165:
[----:B-1----:R-:W0:Y:S02]  /*10fd0*/  F2I.U64.F64.TRUNC R16, R16 ;  /* 0x0000001000107311 */ /* 0x002e24000030d800 */
[----:B0-----:R-:W-:Y:S01]  /*10fe0*/  STG.E.64 desc[UR36][R2.64], R16 ;  /* 0x0000001002007986 */ /* 0x001fe2000c101b24 */
[----:B------:R-:W-:Y:S05]  /*10ff0*/  EXIT ;  /* 0x000000000000794d */ /* 0x000fea0003800000 */
.L_x_12164:
[----:B-1----:R-:W0:Y:S02]  /*11000*/  F2I.U32.F64.TRUNC R17, R16 ;  /* 0x0000001000117311 */ /* 0x002e24000030d000 */
[----:B0-----:R-:W-:Y:S01]  /*11010*/  STG.E desc[UR36][R2.64], R17 ;  /* 0x0000001102007986 */ /* 0x001fe2000c101924 */
[----:B------:R-:W-:Y:S05]  /*11020*/  EXIT ;  /* 0x000000000000794d */ /* 0x000fea0003800000 */
.L_x_12154:
        /* <DEDUP_REMOVED lines=8> */
[----:B------:R-:W-:Y:S01]  /*110b0*/  STG.E.U8 desc[UR36][R2.64], R5 ;  /* 0x0000000502007986 */ /* 0x000fe2000c101124 */
[----:B------:R-:W-:Y:S05]  /*110c0*/  EXIT ;  /* 0x000000000000794d */ /* 0x000fea0003800000 */
.L_x_12167:
[----:B------:R-:W-:-:S05]  /*110d0*/  CS2R R18, SRZ ;  /* 0x0000000000127805 */ /* 0x000fca000001ff00 */
[----:B------:R-:W-:Y:S01]  /*110e0*/  STG.E.128 desc[UR36][R2.64], R16 ;  /* 0x0000001002007986 */ /* 0x000fe2000c101d24 */
[----:B------:R-:W-:Y:S05]  /*110f0*/  EXIT ;  /* 0x000000000000794d */ /* 0x000fea0003800000 */
.L_x_12166:
[----:B------:R-:W-:-:S13]  /*11100*/  ISETP.NE.AND P0, PT, R0, 0xf, PT ;  /* 0x0000000f0000780c */ /* 0x000fda0003f05270 */
[----:B------:R-:W-:Y:S05]  /*11110*/  @!P0 BRA `(.L_x_12168) ;  /* 0x0000000400288947 */ /* 0x000fea0003800000 */
[----:B------:R-:W-:-:S13]  /*11120*/  ISETP.NE.AND P0, PT, R0, 0x17, PT ;  /* 0x000000170000780c */ /* 0x000fda0003f05270 */
[----:B------:R-:W-:Y:S05]  /*11130*/  @!P0 BRA `(.L_x_12169) ;  /* 0x0000000000b08947 */ /* 0x000fea0003800000 */
[----:B------:R-:W-:-:S13]  /*11140*/  ISETP.NE.AND P0, PT, R0, 0x18, PT ;  /* 0x000000180000780c */ /* 0x000fda0003f05270 */
[----:B------:R-:W-:Y:S05]  /*11150*/  @!P0 BRA `(.L_x_12170) ;  /* 0x0000000000448947 */ /* 0x000fea0003800000 */
.L_x_12147:
        /* <DEDUP_REMOVED lines=16> */
.L_x_12171:
[----:B------:R-:W-:Y:S05]  /*11260*/  EXIT ;  /* 0x000000000000794d */ /* 0x000fea0003800000 */
.L_x_12170:
        /* <DEDUP_REMOVED lines=21> */
.L_x_12173:
[----:B------:R-:W-:Y:S05]  /*113c0*/  BSYNC.RECONVERGENT B0 ;  /* 0x0000000000007941 */ /* 0x000fea0003800200 */
.L_x_12172:
[----:B------:R-:W-:-:S05]  /*113d0*/  LOP3.LUT R5, R0, 0x80, R5, 0xf8, !PT ;  /* 0x0000008000057812 */ /* 0x000fca00078ef805 */
[----:B------:R-:W-:Y:S01]  /*113e0*/  STG.E.U8 desc[UR36][R2.64], R5 ;  /* 0x0000000502007986 */ /* 0x000fe2000c101124 */
[----:B------:R-:W-:Y:S05]  /*113f0*/  EXIT ;  /* 0x000000000000794d */ /* 0x000fea0003800000 */
.L_x_12169:
        /* <DEDUP_REMOVED lines=20> */
.L_x_12175:
[----:B------:R-:W-:Y:S01]  /*11540*/  IMAD.MOV.U32 R0, RZ, RZ, 0x7f ;  /* 0x0000007fff007424 */ /* 0x000fe200078e00ff */
[----:B------:R-:W-:-:S04]  /*11550*/  ISETP.GT.U32.AND P0, PT, R4, 0x7f800000, PT ;  /* 0x7f8000000400780c */ /* 0x000fc80003f04070 */
[----:B------:R-:W-:-:S09]  /*11560*/  SEL R0, R0, 0x7c, P0 ;  /* 0x0000007c00007807 */ /* 0x000fd20000000000 */
.L_x_12176:
[----:B------:R-:W-:Y:S05]  /*11570*/  BSYNC.RECONVERGENT B0 ;  /* 0x0000000000007941 */ /* 0x000fea0003800200 */
.L_x_12174:
[----:B------:R-:W-:-:S04]  /*11580*/  SHF.R.U32.HI R5, RZ, 0x18, R5 ;  /* 0x00000018ff057819 */ /* 0x000fc80000011605 */
[----:B------:R-:W-:-:S05]  /*11590*/  LOP3.LUT R5, R0, 0x80, R5, 0xf8, !PT ;  /* 0x0000008000057812 */ /* 0x000fca00078ef805 */
[----:B------:R-:W-:Y:S01]  /*115a0*/  STG.E.U8 desc[UR36][R2.64], R5 ;  /* 0x0000000502007986 */ /* 0x000fe2000c101124 */
[----:B------:R-:W-:Y:S05]  /*115b0*/  EXIT ;  /* 0x000000000000794d */ /* 0x000fea0003800000 */
.L_x_12168:
        /* <DEDUP_REMOVED lines=10> */
[----:B------:R-:W-:Y:S01]  /*11660*/  STG.E.U16 desc[UR36][R2.64], R0 ;  /* 0x0000000002007986 */ /* 0x000fe2000c101524 */
[----:B------:R-:W-:Y:S05]  /*11670*/  EXIT ;  /* 0x000000000000794d */ /* 0x000fea0003800000 */
        .weak           $__internal_1_$__cuda_sm20_div_rn_f64_full
        .type           $__internal_1_$__cuda_sm20_div_rn_f64_full,@function
        .size           $__internal_1_$__cuda_sm20_div_rn_f64_full,(.L_x_32752 - $__internal_1_$__cuda_sm20_div_rn_f64_full)
$__internal_1_$__cuda_sm20_div_rn_f64_full:
[C---:B------:R-:W-:Y:S01]  /*11680*/  FSETP.GEU.AND P1, PT, |R11|.reuse, 1.469367938527859385e-39, PT ;  /* 0x001000000b00780b */ /* 0x040fe20003f2e200 */
[----:B------:R-:W-:Y:S01]  /*11690*/  IMAD.MOV.U32 R3, RZ, RZ, 0x1ca00000 ;  /* 0x1ca00000ff037424 */ /* 0x000fe200078e00ff */
[----:B------:R-:W-:Y:S01]  /*116a0*/  LOP3.LUT R37, R11, 0x7ff00000, RZ, 0xc0, !PT ;  /* 0x7ff000000b257812 */ /* 0x000fe200078ec0ff */
[----:B------:R0:W-:Y:S01]  /*116b0*/  STL.64 [R1], R4 ;  /* 0x0000000401007387 */ /* 0x0001e20000100a00 */
[C---:B------:R-:W-:Y:S02]  /*116c0*/  LOP3.LUT R34, R9.reuse, 0x7ff00000, RZ, 0xc0, !PT ;  /* 0x7ff0000009227812 */ /* 0x040fe400078ec0ff */
[----:B------:R-:W-:Y:S02]  /*116d0*/  FSETP.GEU.AND P0, PT, |R9|, 1.469367938527859385e-39, PT ;  /* 0x001000000900780b */ /* 0x000fe40003f0e200 */
[----:B------:R-:W-:Y:S02]  /*116e0*/  ISETP.GE.U32.AND P3, PT, R37, R34, PT ;  /* 0x000000222500720c */ /* 0x000fe40003f66070 */
[----:B------:R-:W-:-:S03]  /*116f0*/  LOP3.LUT R6, R9, 0x800fffff, RZ, 0xc0, !PT ;  /* 0x800fffff09067812 */ /* 0x000fc600078ec0ff */
[----:B------:R-:W-:Y:S02]  /*11700*/  @!P1 LOP3.LUT R12, R9, 0x7ff00000, RZ, 0xc0, !PT ;  /* 0x7ff00000090c9812 */ /* 0x000fe400078ec0ff */
[----:B------:R-:W-:Y:S01]  /*11710*/  LOP3.LUT R7, R6, 0x3ff00000, RZ, 0xfc, !PT ;  /* 0x3ff0000006077812 */ /* 0x000fe200078efcff */
[----:B------:R-:W-:Y:S01]  /*11720*/  IMAD.MOV.U32 R6, RZ, RZ, R8 ;  /* 0x000000ffff067224 */ /* 0x000fe200078e0008 */
[----:B------:R-:W-:Y:S02]  /*11730*/  @!P1 ISETP.GE.U32.AND P2, PT, R37, R12, PT ;  /* 0x0000000c2500920c */ /* 0x000fe40003f46070 */
[C---:B------:R-:W-:Y:S02]  /*11740*/  SEL R12, R3.reuse, 0x63400000, !P3 ;  /* 0x63400000030c7807 */ /* 0x040fe40005800000 */
[----:B------:R-:W-:Y:S01]  /*11750*/  @!P1 SEL R14, R3, 0x63400000, !P2 ;  /* 0x63400000030e9807 */ /* 0x000fe20005000000 */
[----:B------:R-:W1:Y:S01]  /*11760*/  @!P0 DMUL R6, R8, 8.98846567431157953865e+307 ;  /* 0x7fe0000008068828 */ /* 0x000e620000000000 */
[--C-:B------:R-:W-:Y:S01]  /*11770*/  LOP3.LUT R13, R12, 0x800fffff, R11.reuse, 0xf8, !PT ;  /* 0x800fffff0c0d7812 */ /* 0x100fe200078ef80b */
[----:B------:R-:W-:Y:S01]  /*11780*/  IMAD.MOV.U32 R12, RZ, RZ, R10 ;  /* 0x000000ffff0c7224 */ /* 0x000fe200078e000a */
[----:B------:R-:W-:Y:S01]  /*11790*/  @!P1 LOP3.LUT R14, R14, 0x80000000, R11, 0xf8, !PT ;  /* 0x800000000e0e9812 */ /* 0x000fe200078ef80b */
[----:B------:R-:W-:Y:S01]  /*117a0*/  IMAD.MOV.U32 R3, RZ, RZ, R37 ;  /* 0x000000ffff037224 */ /* 0x000fe200078e0025 */
[----:B-1----:R-:W-:-:S02]  /*117b0*/  @!P0 LOP3.LUT R34, R7, 0x7ff00000, RZ, 0xc0, !PT ;  /* 0x7ff0000007228812 */ /* 0x002fc400078ec0ff */
[----:B------:R-:W-:Y:S01]  /*117c0*/  @!P1 LOP3.LUT R15, R14, 0x100000, RZ, 0xfc, !PT ;  /* 0x001000000e0f9812 */ /* 0x000fe200078efcff */
[----:B------:R-:W-:-:S15]  /*117d0*/  @!P1 IMAD.MOV.U32 R14, RZ, RZ, RZ ;  /* 0x000000ffff0e9224 */ /* 0x000fde00078e00ff */
[----:B------:R-:W-:-:S15]  /*117e0*/  NOP ;  /* 0x0000000000007918 */ /* 0x000fde0000000000 */
[----:B------:R-:W-:-:S15]  /*117f0*/  NOP ;  /* 0x0000000000007918 */ /* 0x000fde0000000000 */
[----:B------:R-:W-:-:S11]  /*11800*/  NOP ;  /* 0x0000000000007918 */ /* 0x000fd60000000000 */
[----:B------:R1:W2:Y:S02]  /*11810*/  @!P1 DFMA R12, R12, 2, -R14 ;  /* 0x400000000c0c982b */ /* 0x0002a4000000080e */
[----:B-1----:R-:W1:Y:S01]  /*11820*/  MUFU.RCP64H R15, R7 ;  /* 0x00000007000f7308 */ /* 0x002e620000001800 */
[----:B------:R-:W-:Y:S01]  /*11830*/  IMAD.MOV.U32 R14, RZ, RZ, 0x1 ;  /* 0x00000001ff0e7424 */ /* 0x000fe200078e00ff */
[----:B--2---:R-:W-:-:S05]  /*11840*/  @!P1 LOP3.LUT R3, R13, 0x7ff00000, RZ, 0xc0, !PT ;  /* 0x7ff000000d039812 */ /* 0x004fca00078ec0ff */
[----:B------:R-:W-:-:S05]  /*11850*/  VIADD R35, R3, 0xffffffff ;  /* 0xffffffff03237836 */ /* 0x000fca0000000000 */
[----:B------:R-:W-:Y:S01]  /*11860*/  ISETP.GT.U32.AND P0, PT, R35, 0x7feffffe, PT ;  /* 0x7feffffe2300780c */ /* 0x000fe20003f04070 */
[----:B------:R-:W-:-:S05]  /*11870*/  VIADD R35, R34, 0xffffffff ;  /* 0xffffffff22237836 */ /* 0x000fca0000000000 */
[----:B------:R-:W-:-:S15]  /*11880*/  ISETP.GT.U32.OR P0, PT, R35, 0x7feffffe, P0 ;  /* 0x7feffffe2300780c */ /* 0x000fde0000704470 */
[----:B------:R-:W-:-:S15]  /*11890*/  NOP ;  /* 0x0000000000007918 */ /* 0x000fde0000000000 */
[----:B------:R-:W-:-:S14]  /*118a0*/  NOP ;  /* 0x0000000000007918 */ /* 0x000fdc0000000000 */
        /* <DEDUP_REMOVED lines=36> */
[----:B0-----:R0:W5:Y:S01]  /*11af0*/  LDL.LU.64 R4, [R1] ;  /* 0x0000000001047983 */ /* 0x0011620000300a00 */
[----:B------:R-:W-:Y:S04]  /*11b00*/  BSSY.RECONVERGENT B0, `(.L_x_12177) ;  /* 0x0000037000007945 */ /* 0x000fe80003800200 */
[----:B-1----:R-:W-:Y:S05]  /*11b10*/  @P0 BRA `(.L_x_12178) ;  /* 0x0000000000800947 */ /* 0x002fea0003800000 */
[----:B------:R-:W-:Y:S01]  /*11b20*/  LOP3.LUT R3, R9, 0x7ff00000, RZ, 0xc0, !PT ;  /* 0x7ff0000009037812 */ /* 0x000fe200078ec0ff */
[----:B------:R-:W-:-:S03]  /*11b30*/  IMAD.MOV.U32 R35, RZ, RZ, 0x1ca00000 ;  /* 0x1ca00000ff237424 */ /* 0x000fc600078e00ff */
[CC--:B------:R-:W-:Y:S02]  /*11b40*/  VIADDMNMX R10, R37.reuse, -R3.reuse, 0xb9600000, !PT ;  /* 0xb9600000250a7446 */ /* 0x0c0fe40007800903 */
[----:B------:R-:W-:Y:S02]  /*11b50*/  ISETP.GE.U32.AND P0, PT, R37, R3, PT ;  /* 0x000000032500720c */ /* 0x000fe40003f06070 */
[----:B------:R-:W-:Y:S02]  /*11b60*/  VIMNMX R3, PT, PT, R10, 0x46a00000, PT ;  /* 0x46a000000a037848 */ /* 0x000fe40003fe0100 */
[----:B------:R-:W-:-:S05]  /*11b70*/  SEL R10, R35, 0x63400000, !P0 ;  /* 0x63400000230a7807 */ /* 0x000fca0004000000 */
[----:B------:R-:W-:Y:S02]  /*11b80*/  IMAD.IADD R3, R3, 0x1, -R10 ;  /* 0x0000000103037824 */ /* 0x000fe400078e0a0a */
[----:B------:R-:W-:Y:S02]  /*11b90*/  IMAD.MOV.U32 R10, RZ, RZ, RZ ;  /* 0x000000ffff0a7224 */ /* 0x000fe400078e00ff */
[----:B------:R-:W-:-:S06]  /*11ba0*/  VIADD R11, R3, 0x7fe00000 ;  /* 0x7fe00000030b7836 */ /* 0x000fcc0000000000 */
[----:B------:R-:W1:Y:S02]  /*11bb0*/  DMUL R14, R20, R10 ;  /* 0x0000000a140e7228 */ /* 0x000e640000000000 */
[----:B-1----:R-:W-:-:S13]  /*11bc0*/  FSETP.GTU.AND P0, PT, |R15|, 1.469367938527859385e-39, PT ;  /* 0x001000000f00780b */ /* 0x002fda0003f0c200 */
[----:B------:R-:W-:Y:S05]  /*11bd0*/  @P0 BRA `(.L_x_12179) ;  /* 0x0000000000a40947 */ /* 0x000fea0003800000 */
[----:B------:R-:W1:Y:S01]  /*11be0*/  DFMA R6, R20, -R6, R12 ;  /* 0x800000061406722b */ /* 0x000e62000000000c */
[----:B------:R-:W-:Y:S01]  /*11bf0*/  IMAD.MOV.U32 R10, RZ, RZ, RZ ;  /* 0x000000ffff0a7224 */ /* 0x000fe200078e00ff */
[C---:B-1----:R-:W-:Y:S02]  /*11c00*/  FSETP.NEU.AND P0, PT, R7.reuse, RZ, PT ;  /* 0x000000ff0700720b */ /* 0x042fe40003f0d000 */
[----:B------:R-:W-:-:S04]  /*11c10*/  LOP3.LUT R8, R7, 0x80000000, R9, 0x48, !PT ;  /* 0x8000000007087812 */ /* 0x000fc800078e4809 */
[----:B------:R-:W-:-:S07]  /*11c20*/  LOP3.LUT R11, R8, R11, RZ, 0xfc, !PT ;  /* 0x0000000b080b7212 */ /* 0x000fce00078efcff */
[----:B------:R-:W-:Y:S05]  /*11c30*/  @!P0 BRA `(.L_x_12179) ;  /* 0x00000000008c8947 */ /* 0x000fea0003800000 */
[----:B------:R-:W-:Y:S01]  /*11c40*/  IMAD.MOV R7, RZ, RZ, -R3 ;  /* 0x000000ffff077224 */ /* 0x000fe200078e0a03 */
[----:B------:R-:W-:Y:S01]  /*11c50*/  IADD3 R3, PT, PT, -R3, -0x43300000, RZ ;  /* 0xbcd0000003037810 */ /* 0x000fe20007ffe1ff */
[----:B------:R-:W-:Y:S01]  /*11c60*/  IMAD.MOV.U32 R6, RZ, RZ, RZ ;  /* 0x000000ffff067224 */ /* 0x000fe200078e00ff */
[----:B------:R-:W-:-:S15]  /*11c70*/  DMUL.RP R10, R20, R10 ;  /* 0x0000000a140a7228 */ /* 0x000fde0000008000 */
[----:B------:R-:W-:-:S15]  /*11c80*/  NOP ;  /* 0x0000000000007918 */ /* 0x000fde0000000000 */
[----:B------:R-:W-:-:S15]  /*11c90*/  NOP ;  /* 0x0000000000007918 */ /* 0x000fde0000000000 */
[----:B------:R-:W-:-:S15]  /*11ca0*/  NOP ;  /* 0x0000000000007918 */ /* 0x000fde0000000000 */
[----:B------:R-:W-:-:S04]  /*11cb0*/  NOP ;  /* 0x0000000000007918 */ /* 0x000fc80000000000 */
[----:B------:R-:W1:Y:S02]  /*11cc0*/  DFMA R6, R14, -R6, R20 ;  /* 0x800000060e06722b */ /* 0x000e640000000014 */
[----:B-1----:R-:W-:Y:S02]  /*11cd0*/  FSETP.NEU.AND P0, PT, |R7|, R3, PT ;  /* 0x000000030700720b */ /* 0x002fe40003f0d200 */
[----:B------:R-:W-:Y:S02]  /*11ce0*/  LOP3.LUT R3, R11, R8, RZ, 0x3c, !PT ;  /* 0x000000080b037212 */ /* 0x000fe400078e3cff */
[----:B------:R-:W-:Y:S02]  /*11cf0*/  FSEL R14, R10, R14, !P0 ;  /* 0x0000000e0a0e7208 */ /* 0x000fe40004000000 */
[----:B------:R-:W-:Y:S01]  /*11d00*/  FSEL R15, R3, R15, !P0 ;  /* 0x0000000f030f7208 */ /* 0x000fe20004000000 */
[----:B------:R-:W-:Y:S06]  /*11d10*/  BRA `(.L_x_12179) ;  /* 0x0000000000547947 */ /* 0x000fec0003800000 */
.L_x_12178:
[----:B------:R-:W1:Y:S02]  /*11d20*/  DSETP.NAN.AND P0, PT, R10, R10, PT ;  /* 0x0000000a0a00722a */ /* 0x000e640003f08000 */
[----:B-1----:R-:W-:Y:S05]  /*11d30*/  @P0 BRA `(.L_x_12180) ;  /* 0x0000000000440947 */ /* 0x002fea0003800000 */
[----:B------:R-:W1:Y:S02]  /*11d40*/  DSETP.NAN.AND P0, PT, R8, R8, PT ;  /* 0x000000080800722a */ /* 0x000e640003f08000 */
[----:B-1----:R-:W-:Y:S05]  /*11d50*/  @P0 BRA `(.L_x_12181) ;  /* 0x0000000000300947 */ /* 0x002fea0003800000 */
[----:B------:R-:W-:Y:S01]  /*11d60*/  ISETP.NE.AND P0, PT, R3, R34, PT ;  /* 0x000000220300720c */ /* 0x000fe20003f05270 */
[----:B------:R-:W-:Y:S02]  /*11d70*/  IMAD.MOV.U32 R14, RZ, RZ, 0x0 ;  /* 0x00000000ff0e7424 */ /* 0x000fe400078e00ff */
[----:B------:R-:W-:-:S10]  /*11d80*/  IMAD.MOV.U32 R15, RZ, RZ, -0x80000 ;  /* 0xfff80000ff0f7424 */ /* 0x000fd400078e00ff */
[----:B------:R-:W-:Y:S05]  /*11d90*/  @!P0 BRA `(.L_x_12179) ;  /* 0x0000000000348947 */ /* 0x000fea0003800000 */
[----:B------:R-:W-:Y:S02]  /*11da0*/  ISETP.NE.AND P0, PT, R3, 0x7ff00000, PT ;  /* 0x7ff000000300780c */ /* 0x000fe40003f05270 */
[----:B------:R-:W-:Y:S02]  /*11db0*/  LOP3.LUT R15, R11, 0x80000000, R9, 0x48, !PT ;  /* 0x800000000b0f7812 */ /* 0x000fe400078e4809 */
[----:B------:R-:W-:-:S13]  /*11dc0*/  ISETP.EQ.OR P0, PT, R34, RZ, !P0 ;  /* 0x000000ff2200720c */ /* 0x000fda0004702670 */
[----:B------:R-:W-:Y:S01]  /*11dd0*/  @P0 LOP3.LUT R3, R15, 0x7ff00000, RZ, 0xfc, !PT ;  /* 0x7ff000000f030812 */ /* 0x000fe200078efcff */
[----:B------:R-:W-:Y:S02]  /*11de0*/  @!P0 IMAD.MOV.U32 R14, RZ, RZ, RZ ;  /* 0x000000ffff0e8224 */ /* 0x000fe400078e00ff */
[----:B------:R-:W-:Y:S02]  /*11df0*/  @P0 IMAD.MOV.U32 R14, RZ, RZ, RZ ;  /* 0x000000ffff0e0224 */ /* 0x000fe400078e00ff */
[----:B------:R-:W-:Y:S01]  /*11e00*/  @P0 IMAD.MOV.U32 R15, RZ, RZ, R3 ;  /* 0x000000ffff0f0224 */ /* 0x000fe200078e0003 */
[----:B------:R-:W-:Y:S06]  /*11e10*/  BRA `(.L_x_12179) ;  /* 0x0000000000147947 */ /* 0x000fec0003800000 */
.L_x_12181:
[----:B------:R-:W-:Y:S01]  /*11e20*/  LOP3.LUT R15, R9, 0x80000, RZ, 0xfc, !PT ;  /* 0x00080000090f7812 */ /* 0x000fe200078efcff */
[----:B------:R-:W-:Y:S01]  /*11e30*/  IMAD.MOV.U32 R14, RZ, RZ, R8 ;  /* 0x000000ffff0e7224 */ /* 0x000fe200078e0008 */
[----:B------:R-:W-:Y:S06]  /*11e40*/  BRA `(.L_x_12179) ;  /* 0x0000000000087947 */ /* 0x000fec0003800000 */
.L_x_12180:
[----:B------:R-:W-:Y:S01]  /*11e50*/  LOP3.LUT R15, R11, 0x80000, RZ, 0xfc, !PT ;  /* 0x000800000b0f7812 */ /* 0x000fe200078efcff */
[----:B------:R-:W-:-:S07]  /*11e60*/  IMAD.MOV.U32 R14, RZ, RZ, R10 ;  /* 0x000000ffff0e7224 */ /* 0x000fce00078e000a */
.L_x_12179:
[----:B------:R-:W-:Y:S05]  /*11e70*/  BSYNC.RECONVERGENT B0 ;  /* 0x0000000000007941 */ /* 0x000fea0003800200 */
.L_x_12177:
[----:B------:R-:W-:Y:S02]  /*11e80*/  IMAD.MOV.U32 R6, RZ, RZ, R0 ;  /* 0x000000ffff067224 */ /* 0x000fe400078e0000 */
[----:B------:R-:W-:-:S04]  /*11e90*/  IMAD.MOV.U32 R7, RZ, RZ, 0x0 ;  /* 0x00000000ff077424 */ /* 0x000fc800078e00ff */
[----:B0----5:R-:W-:Y:S05]  /*11ea0*/  RET.REL.NODEC R6 `(_ZN2at6native27unrolled_elementwise_kernelINS0_13BinaryFunctorIdddZZZNS0_15binary_internal21div_floor_kernel_cudaERNS_18TensorIteratorBaseEENKUlvE1_clEvENKUlvE_clEvEUlddE_EESt5arrayIPcLm3EELi4E23TrivialOffsetCalculatorILi2EjESD_ILi1EjENS0_6memory12LoadWithCastILi2EEENSG_13StoreWithCastILi1EEEEEviT_T0_T2_T3_T4_T5_) ;  /* 0xfffffee006547950 */ /* 0x021fea0003c3ffff */
.L_x_12182:
        /* <DEDUP_REMOVED lines=13> */
.L_x_32752:


//--------------------- .text._ZN2at6native18elementwise_kernelILi128ELi2EZNS0_22gpu_kernel_impl_nocastINS0_13BinaryFunctorIdddZZZNS0_15binary_internal21div_floor_kernel_cudaERNS_18TensorIteratorBaseEENKUlvE1_clEvENKUlvE_clEvEUlddE_EEEEvS6_RKT_EUliE_EEviT1_ --------------------------
	.section	.text._ZN2at6native18elementwise_kernelILi128ELi2EZNS0_22gpu_kernel_impl_nocastINS0_13BinaryFunctorIdddZZZNS0_15binary_internal21div_floor_kernel_cudaERNS_18TensorIteratorBaseEENKUlvE1_clEvENKUlvE_clEvEUlddE_EEEEvS6_RKT_EUliE_EEviT1_,"ax",@progbits
	.align	128
        .global         _ZN2at6native18elementwise_kernelILi128ELi2EZNS0_22gpu_kernel_impl_nocastINS0_13BinaryFunctorIdddZZZNS0_15binary_internal21div_floor_kernel_cudaERNS_18TensorIteratorBaseEENKUlvE1_clEvENKUlvE_clEvEUlddE_EEEEvS6_RKT_EUliE_EEviT1_
        .type           _ZN2at6native18elementwise_kernelILi128ELi2EZNS0_22gpu_kernel_impl_nocastINS0_13BinaryFunctorIdddZZZNS0_15binary_internal21div_floor_kernel_cudaERNS_18TensorIteratorBaseEENKUlvE1_clEvENKUlvE_clEvEUlddE_EEEEvS6_RKT_EUliE_EEviT1_,@function
        .size           _ZN2at6native18elementwise_kernelILi128ELi2EZNS0_22gpu_kernel_impl_nocastINS0_13BinaryFunctorIdddZZZNS0_15binary_internal21div_floor_kernel_cudaERNS_18TensorIteratorBaseEENKUlvE1_clEvENKUlvE_clEvEUlddE_EEEEvS6_RKT_EUliE_EEviT1_,(.L_x_32753 - _ZN2at6native18elementwise_kernelILi128ELi2EZNS0_22gpu_kernel_impl_nocastINS0_13BinaryFunctorIdddZZZNS0_15binary_internal21div_floor_kernel_cudaERNS_18TensorIteratorBaseEENKUlvE1_clEvENKUlvE_clEvEUlddE_EEEEvS6_RKT_EUliE_EEviT1_)
        .other          _ZN2at6native18elementwise_kernelILi128ELi2EZNS0_22gpu_kernel_impl_nocastINS0_13BinaryFunctorIdddZZZNS0_15binary_internal21div_floor_kernel_cudaERNS_18TensorIteratorBaseEENKUlvE1_clEvENKUlvE_clEvEUlddE_EEEEvS6_RKT_EUliE_EEviT1_,@"STO_CUDA_ENTRY STV_DEFAULT"
_ZN2at6native18elementwise_kernelILi128ELi2EZNS0_22gpu_kernel_impl_nocastINS0_13BinaryFunctorIdddZZZNS0_15binary_internal21div_floor_kernel_cudaERNS_18TensorIteratorBaseEENKUlvE1_clEvENKUlvE_clEvEUlddE_EEEEvS6_RKT_EUliE_EEviT1_:
.text._ZN2at6native18elementwise_kernelILi128ELi2EZNS0_22gpu_kernel_impl_nocastINS0_13BinaryFunctorIdddZZZNS0_15binary_internal21div_floor_kernel_cudaERNS_18TensorIteratorBaseEENKUlvE1_clEvENKUlvE_clEvEUlddE_EEEEvS6_RKT_EUliE_EEviT1_:
        /* <DEDUP_REMOVED lines=15> */
[----:B0-----:R-:W2:Y:S04]  /*00f0*/  LDG.E.64 R14, desc[UR6][R14.64] ;  /* 0x000000060e0e7981 */ /* 0x001ea8000c1e1b00 */
[----:B-1----:R-:W5:Y:S01]  /*0100*/  LDG.E.64 R16, desc[UR6][R16.64] ;  /* 0x0000000610107981 */ /* 0x002f62000c1e1b00 */
[----:B------:R-:W-:Y:S01]  /*0110*/  BSSY.RECONVERGENT B1, `(.L_x_12186) ;  /* 0x000011b000017945 */ /* 0x000fe20003800200 */
[----:B--2---:R-:W0:Y:S03]  /*0120*/  DSETP.NEU.AND P0, PT, R14, RZ, PT ;  /* 0x000000ff0e00722a */ /* 0x004e260003f0d000 */
[----:B0-----:R-:W-:Y:S05]  /*0130*/  @!P0 BRA `(.L_x_12187) ;  /* 0x0000000c00988947 */ /* 0x001fea0003800000 */
[----:B-----5:R-:W-:Y:S01]  /*0140*/  LOP3.LUT R3, R17, 0x7fffffff, RZ, 0xc0, !PT ;  /* 0x7fffffff11037812 */ /* 0x020fe200078ec0ff */
[----:B------:R-:W-:Y:S01]  /*0150*/  IMAD.MOV.U32 R2, RZ, RZ, R16 ;  /* 0x000000ffff027224 */ /* 0x000fe200078e0010 */
[----:B------:R-:W-:Y:S01]  /*0160*/  LOP3.LUT R5, R15, 0x7fffffff, RZ, 0xc0, !PT ;  /* 0x7fffffff0f057812 */ /* 0x000fe200078ec0ff */
[----:B------:R-:W-:-:S03]  /*0170*/  IMAD.MOV.U32 R4, RZ, RZ, R14 ;  /* 0x000000ffff047224 */ /* 0x000fc600078e000e */
[----:B------:R-:W-:-:S04]  /*0180*/  VIMNMX.U32 R0, PT, PT, R3, R5, !PT ;  /* 0x0000000503007248 */ /* 0x000fc80007fe0000 */
[----:B------:R-:W-:-:S13]  /*0190*/  ISETP.GT.U32.AND P0, PT, R0, 0x7fefffff, PT ;  /* 0x7fefffff0000780c */ /* 0x000fda0003f04070 */
[----:B------:R-:W-:Y:S05]  /*01a0*/  @P0 BRA `(.L_x_12188) ;  /* 0x0000000000e80947 */ /* 0x000fea0003800000 */
[----:B------:R-:W0:Y:S01]  /*01b0*/  DSETP.NEU.AND P0, PT, R4, RZ, PT ;  /* 0x000000ff0400722a */ /* 0x000e220003f0d000 */
[----:B------:R-:W-:Y:S01]  /*01c0*/  MOV R6, 0x0 ;  /* 0x0000000000067802 */ /* 0x000fe20000000f00 */
[----:B------:R-:W-:Y:S01]  /*01d0*/  IMAD.MOV.U32 R7, RZ, RZ, -0x80000 ;  /* 0xfff80000ff077424 */ /* 0x000fe200078e00ff */
[----:B0-----:R-:W-:Y:S06]  /*01e0*/  @!P0 BRA `(.L_x_12189) ;  /* 0x0000000400208947 */ /* 0x001fec0003800000 */
[----:B------:R-:W0:Y:S01]  /*01f0*/  DSETP.GE.AND P0, PT, R2, R4, PT ;  /* 0x000000040200722a */ /* 0x000e220003f06000 */
[----:B------:R-:W-:Y:S01]  /*0200*/  IMAD.MOV.U32 R6, RZ, RZ, R16 ;  /* 0x000000ffff067224 */ /* 0x000fe200078e0010 */
[----:B------:R-:W-:Y:S01]  /*0210*/  MOV R7, R17 ;  /* 0x0000001100077202 */ /* 0x000fe20000000f00 */
[----:B0-----:R-:W-:Y:S06]  /*0220*/  @!P0 BRA `(.L_x_12189) ;  /* 0x0000000400108947 */ /* 0x001fec0003800000 */
[----:B------:R-:W-:Y:S02]  /*0230*/  ISETP.GT.U32.AND P0, PT, R3, 0xfffff, PT ;  /* 0x000fffff0300780c */ /* 0x000fe40003f04070 */
        /* <DEDUP_REMOVED lines=15> */
[----:B------:R-:W-:Y:S02]  /*0330*/  MOV R9, R2 ;  /* 0x0000000200097202 */ /* 0x000fe40000000f00 */
[----:B------:R-:W-:Y:S01]  /*0340*/  LOP3.LUT R11, R3, 0x100000, RZ, 0xfc, !PT ;  /* 0x00100000030b7812 */ /* 0x000fe200078efcff */
[----:B------:R-:W-:-:S07]  /*0350*/  IMAD.IADD R0, R0, 0x1, -R7 ;  /* 0x0000000100007824 */ /* 0x000fce00078e0a07 */
.L_x_12190:
[----:B------:R-:W-:Y:S02]  /*0360*/  IADD3 R2, P0, PT, -R4, R9, RZ ;  /* 0x0000000904027210 */ /* 0x000fe40007f1e1ff */
[C---:B------:R-:W-:Y:S02]  /*0370*/  ISETP.GT.AND P1, PT, R0.reuse, RZ, PT ;  /* 0x000000ff0000720c */ /* 0x040fe40003f24270 */
[----:B------:R-:W-:Y:S01]  /*0380*/  IADD3 R0, PT, PT, R0, -0x1, RZ ;  /* 0xffffffff00007810 */ /* 0x000fe20007ffe0ff */
[----:B------:R-:W-:-:S05]  /*0390*/  IMAD.X R3, R6, 0x1, ~R11, P0 ;  /* 0x0000000106037824 */ /* 0x000fca00000e0e0b */
[----:B------:R-:W-:-:S04]  /*03a0*/  ISETP.GE.AND P0, PT, R3, RZ, PT ;  /* 0x000000ff0300720c */ /* 0x000fc80003f06270 */
[----:B------:R-:W-:Y:S02]  /*03b0*/  SEL R2, R9, R2, !P0 ;  /* 0x0000000209027207 */ /* 0x000fe40004000000 */
[----:B------:R-:W-:-:S03]  /*03c0*/  SEL R13, R6, R3, !P0 ;  /* 0x00000003060d7207 */ /* 0x000fc60004000000 */
[C---:B------:R-:W-:Y:S01]  /*03d0*/  IMAD.SHL.U32 R9, R2.reuse, 0x2, RZ ;  /* 0x0000000202097824 */ /* 0x040fe200078e00ff */
[----:B------:R-:W-:Y:S01]  /*03e0*/  SHF.L.U64.HI R6, R2, 0x1, R13 ;  /* 0x0000000102067819 */ /* 0x000fe2000001020d */
[----:B------:R-:W-:Y:S06]  /*03f0*/  @P1 BRA `(.L_x_12190) ;  /* 0xfffffffc00d81947 */ /* 0x000fec000383ffff */
[----:B------:R-:W-:Y:S01]  /*0400*/  LOP3.LUT R3, R13, 0x7fffffff, RZ, 0xc0, !PT ;  /* 0x7fffffff0d037812 */ /* 0x000fe200078ec0ff */
[----:B------:R-:W-:Y:S01]  /*0410*/  IMAD.MOV.U32 R6, RZ, RZ, RZ ;  /* 0x000000ffff067224 */ /* 0x000fe200078e00ff */
[----:B------:R-:W-:Y:S02]  /*0420*/  ISETP.NE.U32.AND P0, PT, R2, RZ, PT ;  /* 0x000000ff0200720c */ /* 0x000fe40003f05070 */
        /* <DEDUP_REMOVED lines=16> */
.L_x_12191:
[----:B------:R-:W-:Y:S01]  /*0530*/  LOP3.LUT R7, R5, 0x80000000, R17, 0xb8, !PT ;  /* 0x8000000005077812 */ /* 0x000fe200078eb811 */
[----:B------:R-:W-:Y:S06]  /*0540*/  BRA `(.L_x_12189) ;  /* 0x0000000000487947 */ /* 0x000fec0003800000 */
.L_x_12188:
        /* <DEDUP_REMOVED lines=18> */
.L_x_12189:
[----:B------:R-:W0:Y:S01]  /*0670*/  MUFU.RCP64H R3, R15 ;  /* 0x0000000f00037308 */ /* 0x000e220000001800 */
[----:B------:R-:W-:Y:S01]  /*0680*/  IMAD.MOV.U32 R2, RZ, RZ, 0x1 ;  /* 0x00000001ff027424 */ /* 0x000fe200078e00ff */
[----:B------:R-:W-:Y:S01]  /*0690*/  DSETP.NEU.AND P0, PT, R6, RZ, PT ;  /* 0x000000ff0600722a */ /* 0x000fe20003f0d000 */
[----:B------:R-:W-:-:S15]  /*06a0*/  PLOP3.LUT P4, PT, PT, PT, PT, 0x8, 0x80 ;  /* 0x000000000080781c */ /* 0x000fde0003f8e170 */
[----:B------:R-:W-:-:S15]  /*06b0*/  NOP ;  /* 0x0000000000007918 */ /* 0x000fde0000000000 */
[----:B------:R-:W-:-:S15]  /*06c0*/  NOP ;  /* 0x0000000000007918 */ /* 0x000fde0000000000 */
[----:B------:R-:W-:-:S15]  /*06d0*/  NOP ;  /* 0x0000000000007918 */ /* 0x000fde0000000000 */
[----:B------:R-:W-:-:S03]  /*06e0*/  NOP ;  /* 0x0000000000007918 */ /* 0x000fc60000000000 */
[----:B0-----:R-:W0:-:S15]  /*06f0*/  DFMA R4, -R14, R2, 1 ;  /* 0x3ff000000e04742b */ /* 0x001e1e0000000102 */
        /* <DEDUP_REMOVED lines=14> */
[----:B0-----:R-:W-:-:S15]  /*07e0*/  DFMA R2, -R14, R4, 1 ;  /* 0x3ff000000e02742b */ /* 0x001fde0000000104 */
[----:B------:R-:W-:-:S15]  /*07f0*/  NOP ;  /* 0x0000000000007918 */ /* 0x000fde0000000000 */
[----:B------:R-:W-:-:S15]  /*0800*/  NOP ;  /* 0x0000000000007918 */ /* 0x000fde0000000000 */
[----:B------:R-:W-:-:S15]  /*0810*/  NOP ;  /* 0x0000000000007918 */ /* 0x000fde0000000000 */
[----:B------:R-:W-:-:S04]  /*0820*/  NOP ;  /* 0x0000000000007918 */ /* 0x000fc80000000000 */
[----:B------:R-:W0:Y:S02]  /*0830*/  DADD R8, R16, -R6 ;  /* 0x0000000010087229 */ /* 0x000e240000000806 */
        /* <DEDUP_REMOVED lines=20> */
[----:B0-----:R-:W0:-:S15]  /*0980*/  DFMA R6, -R14, R4, R8 ;  /* 0x000000040e06722b */ /* 0x001e1e0000000108 */
        /* <DEDUP_REMOVED lines=13> */
[----:B------:R-:W-:Y:S02]  /*0a60*/  MOV R11, R15 ;  /* 0x0000000f000b7202 */ /* 0x000fe40000000f00 */
[----:B------:R-:W-:-:S07]  /*0a70*/  MOV R0, 0xa90 ;  /* 0x00000a9000007802 */ /* 0x000fce0000000f00 */
[----:B0-----:R-:W-:Y:S05]  /*0a80*/  CALL.REL.NOINC `($__internal_2_$__cuda_sm20_div_rn_f64_full) ;  /* 0x0000006c00787944 */ /* 0x001fea0003c00000 */
[----:B------:R-:W-:Y:S02]  /*0a90*/  IMAD.MOV.U32 R2, RZ, RZ, R22 ;  /* 0x000000ffff027224 */ /* 0x000fe400078e0016 */
[----:B------:R-:W-:-:S07]  /*0aa0*/  IMAD.MOV.U32 R3, RZ, RZ, R23 ;  /* 0x000000ffff037224 */ /* 0x000fce00078e0017 */
.L_x_12192:
        /* <DEDUP_REMOVED lines=9> */
[----:B------:R-:W-:Y:S02]  /*0b40*/  MOV R2, 0x1 ;  /* 0x0000000100027802 */ /* 0x000fe40000000f00 */
[----:B------:R-:W-:-:S04]  /*0b50*/  FSETP.GEU.AND P1, PT, |R17|, 6.5827683646048100446e-37, PT ;  /* 0x036000001100780b */ /* 0x000fc80003f2e200 */
[----:B-1----:R-:W1:-:S15]  /*0b60*/  DFMA R4, -R14, R2, 1 ;  /* 0x3ff000000e04742b */ /* 0x002e5e0000000102 */
        /* <DEDUP_REMOVED lines=29> */
[----:B-1----:R-:W1:-:S15]  /*0d40*/  DFMA R4, -R14, R2, R16 ;  /* 0x000000020e04722b */ /* 0x002e5e0000000110 */
        /* <DEDUP_REMOVED lines=13> */
[----:B0-----:R-:W-:Y:S05]  /*0e20*/  CALL.REL.NOINC `($__internal_2_$__cuda_sm20_div_rn_f64_full) ;  /* 0x0000006800907944 */ /* 0x001fea0003c00000 */
[----:B------:R-:W-:-:S07]  /*0e30*/  IMAD.MOV.U32 R3, RZ, RZ, R23 ;  /* 0x000000ffff037224 */ /* 0x000fce00078e0017 */
.L_x_12194:
[----:B------:R-:W-:Y:S02]  /*0e40*/  LOP3.LUT R3, RZ, 0x80000000, R3, 0xb8, !PT ;  /* 0x80000000ff037812 */ /* 0x000fe400078eb803 */
[----:B------:R-:W-:Y:S01]  /*0e50*/  MOV R2, RZ ;  /* 0x000000ff00027202 */ /* 0x000fe20000000f00 */
[----:B------:R-:W-:Y:S06]  /*0e60*/  BRA `(.L_x_12195) ;  /* 0x0000000400147947 */ /* 0x000fec0003800000 */
.L_x_12193:
        /* <DEDUP_REMOVED lines=19> */
.L_x_12187:
[----:B------:R-:W0:Y:S01]  /*0fa0*/  MUFU.RCP64H R3, R15 ;  /* 0x0000000f00037308 */ /* 0x000e220000001800 */
[----:B------:R-:W-:Y:S01]  /*0fb0*/  IMAD.MOV.U32 R2, RZ, RZ, 0x1 ;  /* 0x00000001ff027424 */ /* 0x000fe200078e00ff */
[----:B-----5:R-:W-:-:S05]  /*0fc0*/  FSETP.GEU.AND P1, PT, |R17|, 6.5827683646048100446e-37, PT ;  /* 0x036000001100780b */ /* 0x020fca0003f2e200 */
        /* <DEDUP_REMOVED lines=44> */
[----:B------:R-:W-:Y:S05]  /*1290*/  CALL.REL.NOINC `($__internal_2_$__cuda_sm20_div_rn_f64_full) ;  /* 0x0000006400747944 */ /* 0x000fea0003c00000 */
[----:B------:R-:W-:Y:S01]  /*12a0*/  MOV R2, R22 ;  /* 0x0000001600027202 */ /* 0x000fe20000000f00 */
[----:B------:R-:W-:-:S07]  /*12b0*/  IMAD.MOV.U32 R3, RZ, RZ, R23 ;  /* 0x000000ffff037224 */ /* 0x000fce00078e0017 */
.L_x_12195:
[----:B------:R-:W-:Y:S05]  /*12c0*/  BSYNC.RECONVERGENT B1 ;  /* 0x0000000000017941 */ /* 0x000fea0003800200 */
.L_x_12186:
[----:B------:R-:W1:Y:S01]  /*12d0*/  LDC.64 R4, c[0x0][0x5e8] ;  /* 0x00017a00ff047b82 */ /* 0x000e620000000a00 */
[----:B------:R-:W-:Y:S01]  /*12e0*/  VIADD R19, R19, 0x80 ;  /* 0x0000008013137836 */ /* 0x000fe20000000000 */
[----:B-1----:R1:W-:Y:S06]  /*12f0*/  STG.E.64 desc[UR6][R4.64], R2 ;  /* 0x0000000204007986 */ /* 0x0023ec000c101b06 */
.L_x_12185:
[----:B------:R-:W-:Y:S05]  /*1300*/  BSYNC.RECONVERGENT B0 ;  /* 0x0000000000007941 */ /* 0x000fea0003800200 */
.L_x_12184:
[----:B------:R-:W2:Y:S02]  /*1310*/  LDCU UR4, c[0x0][0x380] ;  /* 0x00007000ff0477ac */ /* 0x000ea40008000800 */
[----:B--2---:R-:W-:-:S13]  /*1320*/  ISETP.GE.AND P0, PT, R19, UR4, PT ;  /* 0x0000000413007c0c */ /* 0x004fda000bf06270 */
[----:B------:R-:W-:Y:S05]  /*1330*/  @P0 EXIT ;  /* 0x000000000000094d */ /* 0x000fea0003800000 */
[----:B0-----:R-:W0:Y:S08]  /*1340*/  LDC.64 R14, c[0x0][0x5f8] ;  /* 0x00017e00ff0e7b82 */ /* 0x001e300000000a00 */
[----:B------:R-:W2:Y:S01]  /*1350*/  LDC.64 R16, c[0x0][0x5f0] ;  /* 0x00017c00ff107b82 */ /* 0x000ea20000000a00 */
[----:B0-----:R-:W3:Y:S04]  /*1360*/  LDG.E.64 R14, desc[UR6][R14.64] ;  /* 0x000000060e0e7981 */ /* 0x001ee8000c1e1b00 */
[----:B--2---:R-:W5:Y:S01]  /*1370*/  LDG.E.64 R16, desc[UR6][R16.64] ;  /* 0x0000000610107981 */ /* 0x004f62000c1e1b00 */
[----:B---3--:R-:W0:Y:S02]  /*1380*/  DSETP.NEU.AND P0, PT, R14, RZ, PT ;  /* 0x000000ff0e00722a */ /* 0x008e240003f0d000 */
[----:B0-----:R-:W-:Y:S05]  /*1390*/  @!P0 BRA `(.L_x_12196) ;  /* 0x0000000c00a88947 */ /* 0x001fea0003800000 */
[----:B-1---5:R-:W-:Y:S01]  /*13a0*/  LOP3.LUT R3, R17, 0x7fffffff, RZ, 0xc0, !PT ;  /* 0x7fffffff11037812 */ /* 0x022fe200078ec0ff */
[----:B------:R-:W-:Y:S01]  /*13b0*/  IMAD.MOV.U32 R4, RZ, RZ, R14 ;  /* 0x000000ffff047224 */ /* 0x000fe200078e000e */
[----:B------:R-:W-:Y:S02]  /*13c0*/  LOP3.LUT R5, R15, 0x7fffffff, RZ, 0xc0, !PT ;  /* 0x7fffffff0f057812 */ /* 0x000fe400078ec0ff */
[----:B------:R-:W-:Y:S02]  /*13d0*/  MOV R2, R16 ;  /* 0x0000001000027202 */ /* 0x000fe40000000f00 */
        /* <DEDUP_REMOVED lines=11> */
[----:B------:R-:W-:Y:S02]  /*1490*/  ISETP.GT.U32.AND P1, PT, R5, 0xfffff, PT ;  /* 0x000fffff0500780c */ /* 0x000fe40003f24070 */
        /* <DEDUP_REMOVED lines=10> */
[C---:B0-----:R-:W-:Y:S01]  /*1540*/  @!P0 LEA.HI R8, R3.reuse, R0, RZ, 0xc ;  /* 0x0000000003088211 */ /* 0x041fe200078f60ff */
[----:B------:R-:W-:Y:S01]  /*1550*/  IMAD.MOV.U32 R9, RZ, RZ, R2 ;  /* 0x000000ffff097224 */ /* 0x000fe200078e0002 */
[----:B------:R-:W-:Y:S02]  /*1560*/  LOP3.LUT R6, R3, 0xfffff, RZ, 0xc0, !PT ;  /* 0x000fffff03067812 */ /* 0x000fe400078ec0ff */
[----:B------:R-:W-:Y:S02]  /*1570*/  @!P0 IADD3 R0, PT, PT, R8, -0x36, RZ ;  /* 0xffffffca08008810 */ /* 0x000fe40007ffe0ff */
[----:B------:R-:W-:Y:S02]  /*1580*/  LOP3.LUT R3, R5, 0xfffff, RZ, 0xc0, !PT ;  /* 0x000fffff05037812 */ /* 0x000fe400078ec0ff */
[----:B------:R-:W-:-:S02]  /*1590*/  LOP3.LUT R6, R6, 0x100000, RZ, 0xfc, !PT ;  /* 0x0010000006067812 */ /* 0x000fc400078efcff */
[----:B------:R-:W-:Y:S02]  /*15a0*/  LOP3.LUT R11, R3, 0x100000, RZ, 0xfc, !PT ;  /* 0x00100000030b7812 */ /* 0x000fe400078efcff */
[----:B------:R-:W-:-:S07]  /*15b0*/  IADD3 R0, PT, PT, -R7, R0, RZ ;  /* 0x0000000007007210 */ /* 0x000fce0007ffe1ff */
.L_x_12199:
        /* <DEDUP_REMOVED lines=10> */
[----:B------:R-:W-:Y:S01]  /*1660*/  LOP3.LUT R3, R13, 0x7fffffff, RZ, 0xc0, !PT ;  /* 0x7fffffff0d037812 */ /* 0x000fe200078ec0ff */
[----:B------:R-:W-:Y:S01]  /*1670*/  IMAD.MOV.U32 R6, RZ, RZ, RZ ;  /* 0x000000ffff067224 */ /* 0x000fe200078e00ff */
[----:B------:R-:W-:Y:S01]  /*1680*/  ISETP.NE.U32.AND P0, PT, R2, RZ, PT ;  /* 0x000000ff0200720c */ /* 0x000fe20003f05070 */
[----:B------:R-:W-:-:S03]  /*1690*/  IMAD.MOV.U32 R5, RZ, RZ, RZ ;  /* 0x000000ffff057224 */ /* 0x000fc600078e00ff */
        /* <DEDUP_REMOVED lines=15> */
.L_x_12200:
[----:B------:R-:W-:Y:S01]  /*1790*/  LOP3.LUT R7, R5, 0x80000000, R17, 0xb8, !PT ;  /* 0x8000000005077812 */ /* 0x000fe200078eb811 */
[----:B------:R-:W-:Y:S06]  /*17a0*/  BRA `(.L_x_12198) ;  /* 0x0000000000487947 */ /* 0x000fec0003800000 */
.L_x_12197:
        /* <DEDUP_REMOVED lines=18> */
.L_x_12198:
[----:B------:R-:W0:Y:S01]  /*18d0*/  MUFU.RCP64H R3, R15 ;  /* 0x0000000f00037308 */ /* 0x000e220000001800 */
[----:B------:R-:W-:Y:S01]  /*18e0*/  MOV R2, 0x1 ;  /* 0x0000000100027802 */ /* 0x000fe20000000f00 */
        /* <DEDUP_REMOVED lines=63> */
[----:B0-----:R-:W-:Y:S05]  /*1ce0*/  CALL.REL.NOINC `($__internal_2_$__cuda_sm20_div_rn_f64_full) ;  /* 0x0000005800e07944 */ /* 0x001fea0003c00000 */
[----:B------:R-:W-:Y:S01]  /*1cf0*/  MOV R2, R22 ;  /* 0x0000001600027202 */ /* 0x000fe20000000f00 */
[----:B------:R-:W-:-:S07]  /*1d00*/  IMAD.MOV.U32 R3, RZ, RZ, R23 ;  /* 0x000000ffff037224 */ /* 0x000fce00078e0017 */
.L_x_12201:
        /* <DEDUP_REMOVED lines=10> */
[----:B------:R-:W-:-:S05]  /*1db0*/  FSETP.GEU.AND P1, PT, |R17|, 6.5827683646048100446e-37, PT ;  /* 0x036000001100780b */ /* 0x000fca0003f2e200 */
        /* <DEDUP_REMOVED lines=44> */
[----:B0-----:R-:W-:Y:S05]  /*2080*/  CALL.REL.NOINC `($__internal_2_$__cuda_sm20_div_rn_f64_full) ;  /* 0x0000005400f87944 */ /* 0x001fea0003c00000 */
[----:B------:R-:W-:-:S07]  /*2090*/  IMAD.MOV.U32 R3, RZ, RZ, R23 ;  /* 0x000000ffff037224 */ /* 0x000fce00078e0017 */
.L_x_12203:
[----:B------:R-:W1:Y:S01]  /*20a0*/  LDC.64 R4, c[0x0][0x5e8] ;  /* 0x00017a00ff047b82 */ /* 0x000e620000000a00 */
[----:B------:R-:W-:Y:S01]  /*20b0*/  LOP3.LUT R3, RZ, 0x80000000, R3, 0xb8, !PT ;  /* 0x80000000ff037812 */ /* 0x000fe200078eb803 */
[----:B------:R-:W-:-:S05]  /*20c0*/  IMAD.MOV.U32 R2, RZ, RZ, RZ ;  /* 0x000000ffff027224 */ /* 0x000fca00078e00ff */
[----:B-1----:R-:W-:Y:S01]  /*20d0*/  STG.E.64 desc[UR6][R4.64], R2 ;  /* 0x0000000204007986 */ /* 0x002fe2000c101b06 */
[----:B------:R-:W-:Y:S05]  /*20e0*/  EXIT ;  /* 0x000000000000794d */ /* 0x000fea0003800000 */
.L_x_12202:
[----:B------:R-:W1:Y:S01]  /*20f0*/  LDC.64 R10, c[0x0][0x5e8] ;  /* 0x00017a00ff0a7b82 */ /* 0x000e620000000a00 */
[----:B------:R-:W2:-:S15]  /*2100*/  FRND.F64.FLOOR R2, R8 ;  /* 0x0000000800027313 */ /* 0x000e9e0000305800 */
[----:B------:R-:W-:-:S15]  /*2110*/  NOP ;  /* 0x0000000000007918 */ /* 0x000fde0000000000 */
[----:B------:R-:W-:-:S15]  /*2120*/  NOP ;  /* 0x0000000000007918 */ /* 0x000fde0000000000 */
[----:B------:R-:W-:-:S15]  /*2130*/  NOP ;  /* 0x0000000000007918 */ /* 0x000fde0000000000 */
[----:B------:R-:W-:-:S04]  /*2140*/  NOP ;  /* 0x0000000000007918 */ /* 0x000fc80000000000 */
[----:B--2---:R-:W2:-:S15]  /*2150*/  DADD R4, R8, -R2 ;  /* 0x0000000008047229 */ /* 0x004e9e0000000802 */
        /* <DEDUP_REMOVED lines=9> */
[----:B--2---:R-:W2:Y:S02]  /*21f0*/  DSETP.GT.AND P0, PT, R4, 0.5, PT ;  /* 0x3fe000000400742a */ /* 0x004ea40003f04000 */
[----:B--2---:R-:W-:Y:S02]  /*2200*/  FSEL R2, R6, R2, P0 ;  /* 0x0000000206027208 */ /* 0x004fe40000000000 */
[----:B------:R-:W-:-:S05]  /*2210*/  FSEL R3, R7, R3, P0 ;  /* 0x0000000307037208 */ /* 0x000fca0000000000 */
[----:B-1----:R-:W-:Y:S01]  /*2220*/  STG.E.64 desc[UR6][R10.64], R2 ;  /* 0x000000020a007986 */ /* 0x002fe2000c101b06 */
[----:B------:R-:W-:Y:S05]  /*2230*/  EXIT ;  /* 0x000000000000794d */ /* 0x000fea0003800000 */
.L_x_12196:
[----:B-1----:R-:W0:Y:S01]  /*2240*/  MUFU.RCP64H R3, R15 ;  /* 0x0000000f00037308 */ /* 0x002e220000001800 */
[----:B------:R-:W-:Y:S02]  /*2250*/  MOV R2, 0x1 ;  /* 0x0000000100027802 */ /* 0x000fe40000000f00 */
[----:B-----5:R-:W-:-:S04]  /*2260*/  FSETP.GEU.AND P1, PT, |R17|, 6.5827683646048100446e-37, PT ;  /* 0x036000001100780b */ /* 0x020fc80003f2e200 */
        /* <DEDUP_REMOVED lines=45> */
[----:B------:R-:W-:Y:S01]  /*2540*/  IMAD.MOV.U32 R2, RZ, RZ, R22 ;  /* 0x000000ffff027224 */ /* 0x000fe200078e0016 */
[----:B------:R-:W-:-:S07]  /*2550*/  MOV R3, R23 ;  /* 0x0000001700037202 */ /* 0x000fce0000000f00 */
.L_x_12204:
[----:B------:R-:W0:Y:S02]  /*2560*/  LDC.64 R4, c[0x0][0x5e8] ;  /* 0x00017a00ff047b82 */ /* 0x000e240000000a00 */
[----:B0-----:R-:W-:Y:S01]  /*2570*/  STG.E.64 desc[UR6][R4.64], R2 ;  /* 0x0000000204007986 */ /* 0x001fe2000c101b06 */
[----:B------:R-:W-:Y:S05]  /*2580*/  EXIT ;  /* 0x000000000000794d */ /* 0x000fea0003800000 */
.L_x_12183:
[----:B------:R-:W0:Y:S01]  /*2590*/  LDCU UR4, c[0x0][0x380] ;  /* 0x00007000ff0477ac */ /* 0x000e220008000800 */
[----:B------:R-:W-:Y:S01]  /*25a0*/  VIADD R18, R18, 0xffffffff ;  /* 0xffffffff12127836 */ /* 0x000fe20000000000 */
[----:B------:R-:W-:Y:S04]  /*25b0*/  BSSY.RECONVERGENT B0, `(.L_x_12205) ;  /* 0x0000298000007945 */ /* 0x000fe80003800200 */
[----:B------:R-:W-:-:S05]  /*25c0*/  VIMNMX.U32 R24, PT, PT, R18, 0x18, PT ;  /* 0x0000001812187848 */ /* 0x000fca0003fe0000 */
[----:B------:R-:W-:Y:S01]  /*25d0*/  VIADD R24, R24, 0x1 ;  /* 0x0000000118187836 */ /* 0x000fe20000000000 */
[----:B0-----:R-:W-:-:S13]  /*25e0*/  ISETP.GE.AND P0, PT, R19, UR4, PT ;  /* 0x0000000413007c0c */ /* 0x001fda000bf06270 */
[----:B------:R-:W-:Y:S05]  /*25f0*/  @P0 BRA `(.L_x_12206) ;  /* 0x00000028004c0947 */ /* 0x000fea0003800000 */
[----:B------:R-:W0:Y:S01]  /*2600*/  LDCU.64 UR4, c[0x0][0x390] ;  /* 0x00007200ff0477ac */ /* 0x000e220008000a00 */
[----:B------:R-:W-:Y:S02]  /*2610*/  HFMA2 R2, -RZ, RZ, 0, 0 ;  /* 0x00000000ff027431 */ /* 0x000fe400000001ff */
[----:B------:R-:W-:Y:S01]  /*2620*/  IMAD.MOV.U32 R3, RZ, RZ, R19 ;  /* 0x000000ffff037224 */ /* 0x000fe200078e0013 */
[----:B------:R-:W-:Y:S01]  /*2630*/  ISETP.NE.AND P0, PT, R18, RZ, PT ;  /* 0x000000ff1200720c */ /* 0x000fe20003f05270 */
[----:B------:R-:W1:Y:S01]  /*2640*/  LDCU UR8, c[0x0][0x38c] ;  /* 0x00007180ff0877ac */ /* 0x000e620008000800 */
[----:B------:R-:W2:Y:S01]  /*2650*/  LDCU.64 UR10, c[0x0][0x4b8] ;  /* 0x00009700ff0a77ac */ /* 0x000ea20008000a00 */
        /* <DEDUP_REMOVED lines=16> */
[----:B-1----:R-:W-:-:S05]  /*2760*/  SHF.R.U32.HI R7, RZ, UR4, R6 ;  /* 0x00000004ff077c19 */ /* 0x002fca0008011606 */
[----:B------:R-:W-:-:S04]  /*2770*/  IMAD.MOV R3, RZ, RZ, -R7 ;  /* 0x000000ffff037224 */ /* 0x000fc800078e0a07 */
[----:B------:R-:W-:-:S04]  /*2780*/  IMAD R5, R3, UR8, R5 ;  /* 0x0000000803057c24 */ /* 0x000fc8000f8e0205 */
[C---:B--2---:R-:W-:Y:S02]  /*2790*/  IMAD R25, R5.reuse, UR5, R25 ;  /* 0x0000000505197c24 */ /* 0x044fe4000f8e0219 */
[C---:B---3--:R-:W-:Y:S02]  /*27a0*/  IMAD R0, R5.reuse, UR10, R0 ;  /* 0x0000000a05007c24 */ /* 0x048fe4000f8e0200 */
[----:B------:R-:W-:Y:S01]  /*27b0*/  IMAD R2, R5, UR11, R2 ;  /* 0x0000000b05027c24 */ /* 0x000fe2000f8e0202 */
[----:B------:R-:W-:Y:S06]  /*27c0*/  @!P0 BRA `(.L_x_12207) ;  /* 0x0000001000fc8947 */ /* 0x000fec0003800000 */
[----:B------:R-:W0:Y:S01]  /*27d0*/  LDCU.64 UR4, c[0x0][0x3a8] ;  /* 0x00007500ff0477ac */ /* 0x000e220008000a00 */
[----:B------:R-:W-:Y:S01]  /*27e0*/  IMAD.MOV.U32 R6, RZ, RZ, RZ ;  /* 0x000000ffff067224 */ /* 0x000fe200078e00ff */
        /* <DEDUP_REMOVED lines=13> */
[----:B------:R-:W-:Y:S01]  /*28c0*/  IMAD.MOV.U32 R4, RZ, RZ, RZ ;  /* 0x000000ffff047224 */ /* 0x000fe200078e00ff */
        /* <DEDUP_REMOVED lines=280> */
[----:B------:R-:W-:Y:S01]  /*3a50*/  IMAD.MOV.U32 R4, RZ, RZ, RZ ;  /* 0x000000ffff047224 */ /* 0x000fe200078e00ff */
[----:B------:R-:W1:Y:S01]  /*3a60*/  LDCU UR4, c[0x0][0x4a8] ;  /* 0x00009500ff0477ac */ /* 0x000e620008000800 */
[----:B------:R-:W2:Y:S09]  /*3a70*/  LDCU UR5, c[0x0][0x5cc] ;  /* 0x0000b980ff0577ac */ /* 0x000eb20008000800 */
[----:B------:R-:W3:Y:S01]  /*3a80*/  @P0 LDC.64 R10, c[0x0][0x4b0] ;  /* 0x00012c00ff0a0b82 */ /* 0x000ee20000000a00 */
[----:B------:R-:W4:Y:S01]  /*3a90*/  LDCU.64 UR10, c[0x0][0x5d0] ;  /* 0x0000ba00ff0a77ac */ /* 0x000f220008000a00 */
[----:B0-----:R-:W-:-:S06]  /*3aa0*/  IMAD.HI.U32 R8, R5, UR9, R4 ;  /* 0x0000000905087c27 */ /* 0x001fcc000f8e0004 */
[----:B------:R-:W0:Y:S01]  /*3ab0*/  @P0 LDC R13, c[0x0][0x4ac] ;  /* 0x00012b00ff0d0b82 */ /* 0x000e220000000800 */
[----:B-1----:R-:W-:Y:S02]  /*3ac0*/  SHF.R.U32.HI R9, RZ, UR4, R8 ;  /* 0x00000004ff097c19 */ /* 0x002fe40008011608 */
[----:B------:R-:W-:-:S05]  /*3ad0*/  @P0 MOV R8, RZ ;  /* 0x000000ff00080202 */ /* 0x000fca0000000f00 */
[----:B------:R-:W1:Y:S01]  /*3ae0*/  @P0 LDC.64 R6, c[0x0][0x5d8] ;  /* 0x00017600ff060b82 */ /* 0x000e620000000a00 */
[----:B------:R-:W-:-:S04]  /*3af0*/  IMAD.MOV R3, RZ, RZ, -R9 ;  /* 0x000000ffff037224 */ /* 0x000fc800078e0a09 */
[----:B------:R-:W-:-:S03]  /*3b00*/  IMAD R5, R3, UR8, R5 ;  /* 0x0000000803057c24 */ /* 0x000fc6000f8e0205 */
[----:B------:R-:W5:Y:S01]  /*3b10*/  @P0 LDC R12, c[0x0][0x5e0] ;  /* 0x00017800ff0c0b82 */ /* 0x000f620000000800 */
[----:B---3--:R-:W-:-:S04]  /*3b20*/  @P0 IMAD.HI.U32 R4, R9, R10, R8 ;  /* 0x0000000a09040227 */ /* 0x008fc800078e0008 */
[C---:B--2---:R-:W-:Y:S01]  /*3b30*/  IMAD R25, R5.reuse, UR5, R25 ;  /* 0x0000000505197c24 */ /* 0x044fe2000f8e0219 */
[----:B------:R-:W-:Y:S01]  /*3b40*/  @P0 SHF.R.U32.HI R4, RZ, R11, R4 ;  /* 0x0000000bff040219 */ /* 0x000fe20000011604 */
[C---:B----4-:R-:W-:Y:S02]  /*3b50*/  IMAD R0, R5.reuse, UR10, R0 ;  /* 0x0000000a05007c24 */ /* 0x050fe4000f8e0200 */
[----:B------:R-:W-:Y:S02]  /*3b60*/  IMAD R2, R5, UR11, R2 ;  /* 0x0000000b05027c24 */ /* 0x000fe4000f8e0202 */
[----:B------:R-:W-:-:S04]  /*3b70*/  @P0 IMAD.MOV R8, RZ, RZ, -R4 ;  /* 0x000000ffff080224 */ /* 0x000fc800078e0a04 */
[----:B0-----:R-:W-:-:S04]  /*3b80*/  @P0 IMAD R9, R8, R13, R9 ;  /* 0x0000000d08090224 */ /* 0x001fc800078e0209 */
[C---:B-1----:R-:W-:Y:S02]  /*3b90*/  @P0 IMAD R25, R9.reuse, R6, R25 ;  /* 0x0000000609190224 */ /* 0x042fe400078e0219 */
[C---:B------:R-:W-:Y:S02]  /*3ba0*/  @P0 IMAD R0, R9.reuse, R7, R0 ;  /* 0x0000000709000224 */ /* 0x040fe400078e0200 */
[----:B-----5:R-:W-:-:S07]  /*3bb0*/  @P0 IMAD R2, R9, R12, R2 ;  /* 0x0000000c09020224 */ /* 0x020fce00078e0202 */
.L_x_12207:
[----:B------:R-:W0:Y:S02]  /*3bc0*/  LDCU.128 UR8, c[0x0][0x5f0] ;  /* 0x0000be00ff0877ac */ /* 0x000e240008000c00 */
[----:B0-----:R-:W-:Y:S02]  /*3bd0*/  IADD3 R14, P1, PT, R2, UR10, RZ ;  /* 0x0000000a020e7c10 */ /* 0x001fe4000ff3e0ff */
[----:B------:R-:W-:Y:S02]  /*3be0*/  IADD3 R16, P0, PT, R0, UR8, RZ ;  /* 0x0000000800107c10 */ /* 0x000fe4000ff1e0ff */
[----:B------:R-:W-:-:S03]  /*3bf0*/  IADD3.X R15, PT, PT, RZ, UR11, RZ, P1, !PT ;  /* 0x0000000bff0f7c10 */ /* 0x000fc60008ffe4ff */
[----:B------:R-:W-:-:S03]  /*3c00*/  IMAD.X R17, RZ, RZ, UR9, P0 ;  /* 0x00000009ff117e24 */ /* 0x000fc600080e06ff */
[----:B------:R-:W2:Y:S04]  /*3c10*/  LDG.E.64 R14, desc[UR6][R14.64] ;  /* 0x000000060e0e7981 */ /* 0x000ea8000c1e1b00 */
[----:B------:R-:W5:Y:S01]  /*3c20*/  LDG.E.64 R16, desc[UR6][R16.64] ;  /* 0x0000000610107981 */ /* 0x000f62000c1e1b00 */
[----:B------:R-:W-:Y:S01]  /*3c30*/  BSSY.RECONVERGENT B1, `(.L_x_12208) ;  /* 0x000012a000017945 */ /* 0x000fe20003800200 */
[----:B--2---:R-:W0:Y:S03]  /*3c40*/  DSETP.NEU.AND P0, PT, R14, RZ, PT ;  /* 0x000000ff0e00722a */ /* 0x004e260003f0d000 */
[----:B0-----:R-:W-:Y:S05]  /*3c50*/  @P0 BRA `(.L_x_12209) ;  /* 0x0000000000d40947 */ /* 0x001fea0003800000 */
[----:B------:R-:W0:Y:S01]  /*3c60*/  MUFU.RCP64H R3, R15 ;  /* 0x0000000f00037308 */ /* 0x000e220000001800 */
[----:B------:R-:W-:Y:S01]  /*3c70*/  IMAD.MOV.U32 R2, RZ, RZ, 0x1 ;  /* 0x00000001ff027424 */ /* 0x000fe200078e00ff */
[----:B-----5:R-:W-:Y:S01]  /*3c80*/  FSETP.GEU.AND P1, PT, |R17|, 6.5827683646048100446e-37, PT ;  /* 0x036000001100780b */ /* 0x020fe20003f2e200 */
[----:B------:R-:W-:Y:S04]  /*3c90*/  BSSY.RECONVERGENT B2, `(.L_x_12210) ;  /* 0x0000030000027945 */ /* 0x000fe80003800200 */
        /* <DEDUP_REMOVED lines=44> */
[----:B------:R-:W-:Y:S05]  /*3f60*/  CALL.REL.NOINC `($__internal_2_$__cuda_sm20_div_rn_f64_full) ;  /* 0x0000003800407944 */ /* 0x000fea0003c00000 */
[----:B------:R-:W-:Y:S02]  /*3f70*/  IMAD.MOV.U32 R2, RZ, RZ, R22 ;  /* 0x000000ffff027224 */ /* 0x000fe400078e0016 */
[----:B------:R-:W-:-:S07]  /*3f80*/  IMAD.MOV.U32 R3, RZ, RZ, R23 ;  /* 0x000000ffff037224 */ /* 0x000fce00078e0017 */
.L_x_12211:
[----:B------:R-:W-:Y:S05]  /*3f90*/  BSYNC.RECONVERGENT B2 ;  /* 0x0000000000027941 */ /* 0x000fea0003800200 */
.L_x_12210:
[----:B------:R-:W-:Y:S05]  /*3fa0*/  BRA `(.L_x_12212) ;  /* 0x0000000c00c87947 */ /* 0x000fea0003800000 */
.L_x_12209:
[----:B-----5:R-:W-:Y:S01]  /*3fb0*/  LOP3.LUT R3, R17, 0x7fffffff, RZ, 0xc0, !PT ;  /* 0x7fffffff11037812 */ /* 0x020fe200078ec0ff */
[----:B------:R-:W-:Y:S01]  /*3fc0*/  BSSY.RECONVERGENT B2, `(.L_x_12213) ;  /* 0x0000057000027945 */ /* 0x000fe20003800200 */
[----:B------:R-:W-:Y:S01]  /*3fd0*/  LOP3.LUT R5, R15, 0x7fffffff, RZ, 0xc0, !PT ;  /* 0x7fffffff0f057812 */ /* 0x000fe200078ec0ff */
[----:B------:R-:W-:Y:S01]  /*3fe0*/  IMAD.MOV.U32 R4, RZ, RZ, R14 ;  /* 0x000000ffff047224 */ /* 0x000fe200078e000e */
[----:B------:R-:W-:Y:S02]  /*3ff0*/  MOV R2, R16 ;  /* 0x0000001000027202 */ /* 0x000fe40000000f00 */
        /* <DEDUP_REMOVED lines=22> */
.L_x_12214:
        /* <DEDUP_REMOVED lines=28> */
.L_x_12217:
        /* <DEDUP_REMOVED lines=11> */
.L_x_12216:
        /* <DEDUP_REMOVED lines=10> */
[----:B------:R-:W-:Y:S02]  /*4470*/  IADD3 R7, PT, PT, -R5, R7, RZ ;  /* 0x0000000705077210 */ /* 0x000fe40007ffe1ff */
[CC--:B------:R-:W-:Y:S02]  /*4480*/  SHF.L.U64.HI R3, R2.reuse, R5.reuse, R3 ;  /* 0x0000000502037219 */ /* 0x0c0fe40000010203 */
[----:B------:R-:W-:Y:S02]  /*4490*/  ISETP.GT.AND P0, PT, R7, RZ, PT ;  /* 0x000000ff0700720c */ /* 0x000fe40003f04270 */
[----:B------:R-:W-:-:S11]  /*44a0*/  SHF.L.U32 R2, R2, R5, RZ ;  /* 0x0000000502027219 */ /* 0x000fd600000006ff */
[----:B------:R-:W-:-:S04]  /*44b0*/  @!P0 IADD3 R0, PT, PT, -R7, 0x1, RZ ;  /* 0x0000000107008810 */ /* 0x000fc80007ffe1ff */
[--C-:B------:R-:W-:Y:S02]  /*44c0*/  @!P0 SHF.R.U64 R6, R2, R0, R3.reuse ;  /* 0x0000000002068219 */ /* 0x100fe40000001203 */
[----:B------:R-:W-:Y:S01]  /*44d0*/  @P0 IADD3 R6, P1, PT, RZ, R2, RZ ;  /* 0x00000002ff060210 */ /* 0x000fe20007f3e0ff */
[----:B------:R-:W-:Y:S01]  /*44e0*/  @P0 VIADD R2, R7, 0xffffffff ;  /* 0xffffffff07020836 */ /* 0x000fe20000000000 */
[----:B------:R-:W-:-:S03]  /*44f0*/  @!P0 SHF.R.U32.HI R5, RZ, R0, R3 ;  /* 0x00000000ff058219 */ /* 0x000fc60000011603 */
[----:B------:R-:W-:-:S08]  /*4500*/  @P0 IMAD.U32.X R5, R2, 0x100000, R3, P1 ;  /* 0x0010000002050824 */ /* 0x000fd000008e0403 */
.L_x_12219:
[----:B------:R-:W-:Y:S05]  /*4510*/  BSYNC.RECONVERGENT B3 ;  /* 0x0000000000037941 */ /* 0x000fea0003800200 */
.L_x_12218:
[----:B------:R-:W-:-:S07]  /*4520*/  LOP3.LUT R7, R5, 0x80000000, R17, 0xb8, !PT ;  /* 0x8000000005077812 */ /* 0x000fce00078eb811 */
.L_x_12215:
[----:B------:R-:W-:Y:S05]  /*4530*/  BSYNC.RECONVERGENT B2 ;  /* 0x0000000000027941 */ /* 0x000fea0003800200 */
.L_x_12213:
[----:B------:R-:W0:Y:S01]  /*4540*/  MUFU.RCP64H R3, R15 ;  /* 0x0000000f00037308 */ /* 0x000e220000001800 */
[----:B------:R-:W-:Y:S01]  /*4550*/  MOV R2, 0x1 ;  /* 0x0000000100027802 */ /* 0x000fe20000000f00 */
[----:B------:R-:W-:Y:S01]  /*4560*/  DSETP.NEU.AND P0, PT, R6, RZ, PT ;  /* 0x000000ff0600722a */ /* 0x000fe20003f0d000 */
[----:B------:R-:W-:Y:S01]  /*4570*/  PLOP3.LUT P4, PT, PT, PT, PT, 0x8, 0x80 ;  /* 0x000000000080781c */ /* 0x000fe20003f8e170 */
[----:B------:R-:W-:-:S15]  /*4580*/  BSSY.RECONVERGENT B2, `(.L_x_12220) ;  /* 0x0000041000027945 */ /* 0x000fde0003800200 */
[----:B------:R-:W-:-:S15]  /*4590*/  NOP ;  /* 0x0000000000007918 */ /* 0x000fde0000000000 */
[----:B------:R-:W-:-:S15]  /*45a0*/  NOP ;  /* 0x0000000000007918 */ /* 0x000fde0000000000 */
[----:B------:R-:W-:-:S15]  /*45b0*/  NOP ;  /* 0x0000000000007918 */ /* 0x000fde0000000000 */
[----:B------:R-:W-:-:S02]  /*45c0*/  NOP ;  /* 0x0000000000007918 */ /* 0x000fc40000000000 */
        /* <DEDUP_REMOVED lines=26> */
[----:B------:R-:W0:-:S15]  /*4770*/  DFMA R2, -R14, R4, 1 ;  /* 0x3ff000000e02742b */ /* 0x000e1e0000000104 */
        /* <DEDUP_REMOVED lines=33> */
.L_x_12221:
[----:B------:R-:W-:Y:S05]  /*4990*/  BSYNC.RECONVERGENT B2 ;  /* 0x0000000000027941 */ /* 0x000fea0003800200 */
.L_x_12220:
        /* <DEDUP_REMOVED lines=80> */
.L_x_12223:
[----:B------:R-:W-:Y:S05]  /*4ea0*/  BSYNC.RECONVERGENT B2 ;  /* 0x0000000000027941 */ /* 0x000fea0003800200 */
.L_x_12222:
[----:B------:R-:W-:Y:S01]  /*4eb0*/  LOP3.LUT R3, RZ, 0x80000000, R3, 0xb8, !PT ;  /* 0x80000000ff037812 */ /* 0x000fe200078eb803 */
[----:B------:R-:W-:-:S07]  /*4ec0*/  IMAD.MOV.U32 R2, RZ, RZ, RZ ;  /* 0x000000ffff027224 */ /* 0x000fce00078e00ff */
.L_x_12212:
[----:B------:R-:W-:Y:S05]  /*4ed0*/  BSYNC.RECONVERGENT B1 ;  /* 0x0000000000017941 */ /* 0x000fea0003800200 */
.L_x_12208:
[----:B------:R-:W1:Y:S01]  /*4ee0*/  LDCU.64 UR4, c[0x0][0x5e8] ;  /* 0x0000bd00ff0477ac */ /* 0x000e620008000a00 */
[----:B------:R-:W-:Y:S01]  /*4ef0*/  VIADD R19, R19, 0x80 ;  /* 0x0000008013137836 */ /* 0x000fe20000000000 */
[----:B-1----:R-:W-:-:S04]  /*4f00*/  IADD3 R4, P0, PT, R25, UR4, RZ ;  /* 0x0000000419047c10 */ /* 0x002fc8000ff1e0ff */
[----:B------:R-:W-:-:S05]  /*4f10*/  IADD3.X R5, PT, PT, RZ, UR5, RZ, P0, !PT ;  /* 0x00000005ff057c10 */ /* 0x000fca00087fe4ff */
[----:B------:R1:W-:Y:S04]  /*4f20*/  STG.E.64 desc[UR6][R4.64], R2 ;  /* 0x0000000204007986 */ /* 0x0003e8000c101b06 */
.L_x_12206:
[----:B------:R-:W-:Y:S05]  /*4f30*/  BSYNC.RECONVERGENT B0 ;  /* 0x0000000000007941 */ /* 0x000fea0003800200 */
.L_x_12205:
[----:B------:R-:W2:Y:S02]  /*4f40*/  LDCU UR4, c[0x0][0x380] ;  /* 0x00007000ff0477ac */ /* 0x000ea40008000800 */
[----:B--2---:R-:W-:-:S13]  /*4f50*/  ISETP.GE.AND P0, PT, R19, UR4, PT ;  /* 0x0000000413007c0c */ /* 0x004fda000bf06270 */
[----:B------:R-:W-:Y:S05]  /*4f60*/  @P0 EXIT ;  /* 0x000000000000094d */ /* 0x000fea0003800000 */
[----:B------:R-:W2:Y:S01]  /*4f70*/  LDCU.64 UR4, c[0x0][0x390] ;  /* 0x00007200ff0477ac */ /* 0x000ea20008000a00 */
[----:B-1----:R-:W-:Y:S01]  /*4f80*/  MOV R3, R19 ;  /* 0x0000001300037202 */ /* 0x002fe20000000f00 */
[----:B------:R-:W-:Y:S01]  /*4f90*/  IMAD.MOV.U32 R2, RZ, RZ, RZ ;  /* 0x000000ffff027224 */ /* 0x000fe200078e00ff */
[----:B------:R-:W-:Y:S01]  /*4fa0*/  ISETP.NE.AND P0, PT, R18, RZ, PT ;  /* 0x000000ff1200720c */ /* 0x000fe20003f05270 */
[----:B------:R-:W1:Y:S01]  /*4fb0*/  LDCU UR8, c[0x0][0x38c] ;  /* 0x00007180ff0877ac */ /* 0x000e620008000800 */
[----:B------:R-:W0:Y:S01]  /*4fc0*/  LDCU.64 UR10, c[0x0][0x4b8] ;  /* 0x00009700ff0a77ac */ /* 0x000e220008000a00 */
[----:B--2---:R-:W-:Y:S01]  /*4fd0*/  IMAD.HI.U32 R4, R19, UR4, R2 ;  /* 0x0000000413047c27 */ /* 0x004fe2000f8e0002 */
[----:B------:R-:W2:Y:S04]  /*4fe0*/  LDCU UR4, c[0x0][0x4c0] ;  /* 0x00009800ff0477ac */ /* 0x000ea80008000800 */
[----:B------:R-:W-:-:S05]  /*4ff0*/  SHF.R.U32.HI R5, RZ, UR5, R4 ;  /* 0x00000005ff057c19 */ /* 0x000fca0008011604 */
[----:B------:R-:W-:-:S04]  /*5000*/  IMAD.MOV R2, RZ, RZ, -R5 ;  /* 0x000000ffff027224 */ /* 0x000fc800078e0a05 */
[----:B-1----:R-:W-:-:S04]  /*5010*/  IMAD R2, R2, UR8, R19 ;  /* 0x0000000802027c24 */ /* 0x002fc8000f8e0213 */
[C---:B0-----:R-:W-:Y:S02]  /*5020*/  IMAD R15, R2.reuse, UR10, RZ ;  /* 0x0000000a020f7c24 */ /* 0x041fe4000f8e02ff */
[C---:B------:R-:W-:Y:S02]  /*5030*/  IMAD R0, R2.reuse, UR11, RZ ;  /* 0x0000000b02007c24 */ /* 0x040fe4000f8e02ff */
[----:B--2---:R-:W-:Y:S01]  /*5040*/  IMAD R2, R2, UR4, RZ ;  /* 0x0000000402027c24 */ /* 0x004fe2000f8e02ff */
        /* <DEDUP_REMOVED lines=318> */
[----:B-1----:R-:W-:Y:S01]  /*6430*/  SHF.R.U32.HI R9, RZ, UR4, R8 ;  /* 0x00000004ff097c19 */ /* 0x002fe20008011608 */
[----:B------:R-:W-:-:S03]  /*6440*/  @P0 IMAD.MOV.U32 R8, RZ, RZ, RZ ;  /* 0x000000ffff080224 */ /* 0x000fc600078e00ff */
        /* <DEDUP_REMOVED lines=14> */
.L_x_12224:
[----:B------:R-:W0:Y:S01]  /*6530*/  LDCU.128 UR8, c[0x0][0x5f0] ;  /* 0x0000be00ff0877ac */ /* 0x000e220008000c00 */
[----:B------:R-:W1:Y:S01]  /*6540*/  LDCU.64 UR4, c[0x0][0x5e8] ;  /* 0x0000bd00ff0477ac */ /* 0x000e620008000a00 */
[----:B0-----:R-:W-:Y:S02]  /*6550*/  IADD3 R18, P1, PT, R2, UR10, RZ ;  /* 0x0000000a02127c10 */ /* 0x001fe4000ff3e0ff */
[----:B------:R-:W-:-:S03]  /*6560*/  IADD3 R16, P0, PT, R0, UR8, RZ ;  /* 0x0000000800107c10 */ /* 0x000fc6000ff1e0ff */
[----:B------:R-:W-:Y:S01]  /*6570*/  IMAD.X R19, RZ, RZ, UR11, P1 ;  /* 0x0000000bff137e24 */ /* 0x000fe200088e06ff */
[----:B------:R-:W-:-:S05]  /*6580*/  IADD3.X R17, PT, PT, RZ, UR9, RZ, P0, !PT ;  /* 0x00000009ff117c10 */ /* 0x000fca00087fe4ff */
[----:B------:R-:W2:Y:S04]  /*6590*/  LDG.E.64 R18, desc[UR6][R18.64] ;  /* 0x0000000612127981 */ /* 0x000ea8000c1e1b00 */
[----:B------:R-:W5:Y:S01]  /*65a0*/  LDG.E.64 R16, desc[UR6][R16.64] ;  /* 0x0000000610107981 */ /* 0x000f62000c1e1b00 */
[----:B-1----:R-:W-:Y:S01]  /*65b0*/  IADD3 R14, P0, PT, R15, UR4, RZ ;  /* 0x000000040f0e7c10 */ /* 0x002fe2000ff1e0ff */
[----:B------:R-:W-:Y:S04]  /*65c0*/  BSSY.RECONVERGENT B0, `(.L_x_12225) ;  /* 0x0000128000007945 */ /* 0x000fe80003800200 */
[----:B------:R-:W-:-:S07]  /*65d0*/  IMAD.X R15, RZ, RZ, UR5, P0 ;  /* 0x00000005ff0f7e24 */ /* 0x000fce00080e06ff */
[----:B--2---:R-:W0:Y:S02]  /*65e0*/  DSETP.NEU.AND P0, PT, R18, RZ, PT ;  /* 0x000000ff1200722a */ /* 0x004e240003f0d000 */
[----:B0-----:R-:W-:Y:S05]  /*65f0*/  @!P0 BRA `(.L_x_12226) ;  /* 0x0000000c00c08947 */ /* 0x001fea0003800000 */
[----:B-----5:R-:W-:Y:S01]  /*6600*/  LOP3.LUT R3, R17, 0x7fffffff, RZ, 0xc0, !PT ;  /* 0x7fffffff11037812 */ /* 0x020fe200078ec0ff */
[----:B------:R-:W-:Y:S01]  /*6610*/  BSSY.RECONVERGENT B1, `(.L_x_12227) ;  /* 0x0000057000017945 */ /* 0x000fe20003800200 */
[----:B------:R-:W-:Y:S01]  /*6620*/  LOP3.LUT R5, R19, 0x7fffffff, RZ, 0xc0, !PT ;  /* 0x7fffffff13057812 */ /* 0x000fe200078ec0ff */
[----:B------:R-:W-:Y:S01]  /*6630*/  IMAD.MOV.U32 R2, RZ, RZ, R16 ;  /* 0x000000ffff027224 */ /* 0x000fe200078e0010 */
        /* <DEDUP_REMOVED lines=32> */
.L_x_12231:
        /* <DEDUP_REMOVED lines=11> */
.L_x_12230:
        /* <DEDUP_REMOVED lines=20> */
.L_x_12233:
[----:B------:R-:W-:Y:S05]  /*6a30*/  BSYNC.RECONVERGENT B2 ;  /* 0x0000000000027941 */ /* 0x000fea0003800200 */
.L_x_12232:
[----:B------:R-:W-:Y:S01]  /*6a40*/  LOP3.LUT R7, R5, 0x80000000, R17, 0xb8, !PT ;  /* 0x8000000005077812 */ /* 0x000fe200078eb811 */
[----:B------:R-:W-:Y:S06]  /*6a50*/  BRA `(.L_x_12229) ;  /* 0x0000000000487947 */ /* 0x000fec0003800000 */
.L_x_12228:
        /* <DEDUP_REMOVED lines=18> */
.L_x_12229:
[----:B------:R-:W-:Y:S05]  /*6b80*/  BSYNC.RECONVERGENT B1 ;  /* 0x0000000000017941 */ /* 0x000fea0003800200 */
.L_x_12227:
        /* <DEDUP_REMOVED lines=66> */
[----:B0-----:R-:W-:Y:S05]  /*6fb0*/  CALL.REL.NOINC `($__internal_2_$__cuda_sm20_div_rn_f64_full) ;  /* 0x00000008002c7944 */ /* 0x001fea0003c00000 */
[----:B------:R-:W-:Y:S01]  /*6fc0*/  IMAD.MOV.U32 R2, RZ, RZ, R22 ;  /* 0x000000ffff027224 */ /* 0x000fe200078e0016 */
[----:B------:R-:W-:-:S07]  /*6fd0*/  MOV R3, R23 ;  /* 0x0000001700037202 */ /* 0x000fce0000000f00 */
.L_x_12235:
[----:B------:R-:W-:Y:S05]  /*6fe0*/  BSYNC.RECONVERGENT B1 ;  /* 0x0000000000017941 */ /* 0x000fea0003800200 */
.L_x_12234:
        /* <DEDUP_REMOVED lines=57> */
[----:B------:R-:W-:-:S07]  /*7380*/  MOV R3, R23 ;  /* 0x0000001700037202 */ /* 0x000fce0000000f00 */
.L_x_12238:
[----:B------:R-:W-:Y:S05]  /*7390*/  BSYNC.RECONVERGENT B1 ;  /* 0x0000000000017941 */ /* 0x000fea0003800200 */
.L_x_12237:
[----:B------:R-:W-:Y:S01]  /*73a0*/  LOP3.LUT R3, RZ, 0x80000000, R3, 0xb8, !PT ;  /* 0x80000000ff037812 */ /* 0x000fe200078eb803 */
[----:B------:R-:W-:Y:S01]  /*73b0*/  IMAD.MOV.U32 R2, RZ, RZ, RZ ;  /* 0x000000ffff027224 */ /* 0x000fe200078e00ff */
[----:B------:R-:W-:Y:S06]  /*73c0*/  BRA `(.L_x_12239) ;  /* 0x00000004001c7947 */ /* 0x000fec0003800000 */
.L_x_12236:
        /* <DEDUP_REMOVED lines=19> */
.L_x_12226:
        /* <DEDUP_REMOVED lines=49> */
[----:B------:R-:W-:Y:S01]  /*7810*/  MOV R2, R22 ;  /* 0x0000001600027202 */ /* 0x000fe20000000f00 */
[----:B------:R-:W-:-:S07]  /*7820*/  IMAD.MOV.U32 R3, RZ, RZ, R23 ;  /* 0x000000ffff037224 */ /* 0x000fce00078e0017 */
.L_x_12240:
[----:B------:R-:W-:Y:S05]  /*7830*/  BSYNC.RECONVERGENT B1 ;  /* 0x0000000000017941 */ /* 0x000fea0003800200 */
.L_x_12239:
[----:B------:R-:W-:Y:S05]  /*7840*/  BSYNC.RECONVERGENT B0 ;  /* 0x0000000000007941 */ /* 0x000fea0003800200 */
.L_x_12225:
[----:B------:R-:W-:Y:S01]  /*7850*/  STG.E.64 desc[UR6][R14.64], R2 ;  /* 0x000000020e007986 */ /* 0x000fe2000c101b06 */
[----:B------:R-:W-:Y:S05]  /*7860*/  EXIT ;  /* 0x000000000000794d */ /* 0x000fea0003800000 */
        .weak           $__internal_2_$__cuda_sm20_div_rn_f64_full
        .type           $__internal_2_$__cuda_sm20_div_rn_f64_full,@function
        .size           $__internal_2_$__cuda_sm20_div_rn_f64_full,(.L_x_32753 - $__internal_2_$__cuda_sm20_div_rn_f64_full)
$__internal_2_$__cuda_sm20_div_rn_f64_full:
        /* <DEDUP_REMOVED lines=8> */
[C---:B------:R-:W-:Y:S02]  /*78f0*/  LOP3.LUT R5, R11.reuse, 0x7ff00000, RZ, 0xc0, !PT ;  /* 0x7ff000000b057812 */ /* 0x040fe400078ec0ff */
[----:B------:R-:W-:Y:S02]  /*7900*/  @!P1 LOP3.LUT R3, R11, 0x7ff00000, RZ, 0xc0, !PT ;  /* 0x7ff000000b039812 */ /* 0x000fe400078ec0ff */
[----:B------:R-:W0:Y:S01]  /*7910*/  @!P0 DMUL R12, R10, 8.98846567431157953865e+307 ;  /* 0x7fe000000a0c8828 */ /* 0x000e220000000000 */
[C---:B------:R-:W-:Y:S01]  /*7920*/  ISETP.GE.U32.AND P3, PT, R2.reuse, R5, PT ;  /* 0x000000050200720c */ /* 0x040fe20003f66070 */
[----:B0-----:R-:W0:Y:S01]  /*7930*/  MUFU.RCP64H R21, R13 ;  /* 0x0000000d00157308 */ /* 0x001e220000001800 */
[----:B------:R-:W-:Y:S02]  /*7940*/  @!P1 ISETP.GE.U32.AND P2, PT, R2, R3, PT ;  /* 0x000000030200920c */ /* 0x000fe40003f46070 */
[----:B------:R-:W-:Y:S02]  /*7950*/  MOV R3, 0x1ca00000 ;  /* 0x1ca0000000037802 */ /* 0x000fe40000000f00 */
[----:B------:R-:W-:-:S02]  /*7960*/  @!P1 MOV R26, RZ ;  /* 0x000000ff001a9202 */ /* 0x000fc40000000f00 */
[C---:B------:R-:W-:Y:S02]  /*7970*/  @!P1 SEL R7, R3.reuse, 0x63400000, !P2 ;  /* 0x6340000003079807 */ /* 0x040fe40005000000 */
[----:B------:R-:W-:Y:S02]  /*7980*/  SEL R6, R3, 0x63400000, !P3 ;  /* 0x6340000003067807 */ /* 0x000fe40005800000 */
[--C-:B------:R-:W-:Y:S02]  /*7990*/  @!P1 LOP3.LUT R4, R7, 0x80000000, R9.reuse, 0xf8, !PT ;  /* 0x8000000007049812 */ /* 0x100fe400078ef809 */
[----:B------:R-:W-:Y:S01]  /*79a0*/  LOP3.LUT R7, R6, 0x800fffff, R9, 0xf8, !PT ;  /* 0x800fffff06077812 */ /* 0x000fe200078ef809 */
[----:B------:R-:W-:Y:S01]  /*79b0*/  IMAD.MOV.U32 R6, RZ, RZ, R8 ;  /* 0x000000ffff067224 */ /* 0x000fe200078e0008 */
[----:B------:R-:W-:Y:S01]  /*79c0*/  @!P1 LOP3.LUT R27, R4, 0x100000, RZ, 0xfc, !PT ;  /* 0x00100000041b9812 */ /* 0x000fe200078efcff */
[----:B------:R-:W-:Y:S01]  /*79d0*/  IMAD.MOV.U32 R4, RZ, RZ, R2 ;  /* 0x000000ffff047224 */ /* 0x000fe200078e0002 */
[----:B------:R-:W-:-:S15]  /*79e0*/  @!P0 LOP3.LUT R5, R13, 0x7ff00000, RZ, 0xc0, !PT ;  /* 0x7ff000000d058812 */ /* 0x000fde00078ec0ff */
[----:B------:R-:W-:-:S15]  /*79f0*/  NOP ;  /* 0x0000000000007918 */ /* 0x000fde0000000000 */
[----:B------:R-:W-:-:S15]  /*7a00*/  NOP ;  /* 0x0000000000007918 */ /* 0x000fde0000000000 */
[----:B------:R-:W1:Y:S02]  /*7a10*/  @!P1 DFMA R6, R6, 2, -R26 ;  /* 0x400000000606982b */ /* 0x000e64000000081a */
[----:B-1----:R-:W-:-:S15]  /*7a20*/  @!P1 LOP3.LUT R4, R7, 0x7ff00000, RZ, 0xc0, !PT ;  /* 0x7ff0000007049812 */ /* 0x002fde00078ec0ff */
        /* <DEDUP_REMOVED lines=14> */
[----:B0-----:R0:W1:Y:S02]  /*7b10*/  DFMA R22, R20, R22, R20 ;  /* 0x000000161416722b */ /* 0x0010640000000014 */
[----:B0-----:R-:W-:Y:S01]  /*7b20*/  IADD3 R20, PT, PT, R4, -0x1, RZ ;  /* 0xffffffff04147810 */ /* 0x001fe20007ffe0ff */
[----:B------:R-:W-:-:S03]  /*7b30*/  VIADD R21, R5, 0xffffffff ;  /* 0xffffffff05157836 */ /* 0x000fc60000000000 */
[----:B------:R-:W-:-:S04]  /*7b40*/  ISETP.GT.U32.AND P0, PT, R20, 0x7feffffe, PT ;  /* 0x7feffffe1400780c */ /* 0x000fc80003f04070 */
[----:B------:R-:W-:-:S15]  /*7b50*/  ISETP.GT.U32.OR P0, PT, R21, 0x7feffffe, P0 ;  /* 0x7feffffe1500780c */ /* 0x000fde0000704470 */
[----:B------:R-:W-:-:S15]  /*7b60*/  NOP ;  /* 0x0000000000007918 */ /* 0x000fde0000000000 */
[----:B------:R-:W-:-:S15]  /*7b70*/  NOP ;  /* 0x0000000000007918 */ /* 0x000fde0000000000 */
[----:B------:R-:W-:-:S09]  /*7b80*/  NOP ;  /* 0x0000000000007918 */ /* 0x000fd20000000000 */
[----:B-1----:R-:W0:-:S15]  /*7b90*/  DFMA R28, R22, -R12, 1 ;  /* 0x3ff00000161c742b */ /* 0x002e1e000000080c */
        /* <DEDUP_REMOVED lines=21> */
[----:B------:R-:W-:-:S04]  /*7cf0*/  LOP3.LUT R5, R11, 0x7ff00000, RZ, 0xc0, !PT ;  /* 0x7ff000000b057812 */ /* 0x000fc800078ec0ff */
[CC--:B------:R-:W-:Y:S02]  /*7d00*/  VIADDMNMX R4, R2.reuse, -R5.reuse, 0xb9600000, !PT ;  /* 0xb960000002047446 */ /* 0x0c0fe40007800905 */
[----:B------:R-:W-:Y:S02]  /*7d10*/  ISETP.GE.U32.AND P0, PT, R2, R5, PT ;  /* 0x000000050200720c */ /* 0x000fe40003f06070 */
[----:B------:R-:W-:Y:S02]  /*7d20*/  VIMNMX R4, PT, PT, R4, 0x46a00000, PT ;  /* 0x46a0000004047848 */ /* 0x000fe40003fe0100 */
[----:B------:R-:W-:-:S04]  /*7d30*/  SEL R3, R3, 0x63400000, !P0 ;  /* 0x6340000003037807 */ /* 0x000fc80004000000 */
[----:B------:R-:W-:Y:S02]  /*7d40*/  IADD3 R3, PT, PT, -R3, R4, RZ ;  /* 0x0000000403037210 */ /* 0x000fe40007ffe1ff */
[----:B------:R-:W-:-:S03]  /*7d50*/  MOV R4, RZ ;  /* 0x000000ff00047202 */ /* 0x000fc60000000f00 */
[----:B------:R-:W-:-:S06]  /*7d60*/  VIADD R5, R3, 0x7fe00000 ;  /* 0x7fe0000003057836 */ /* 0x000fcc0000000000 */
[----:B------:R-:W0:Y:S02]  /*7d70*/  DMUL R22, R20, R4 ;  /* 0x0000000414167228 */ /* 0x000e240000000000 */
[----:B0-----:R-:W-:-:S13]  /*7d80*/  FSETP.GTU.AND P0, PT, |R23|, 1.469367938527859385e-39, PT ;  /* 0x001000001700780b */ /* 0x001fda0003f0c200 */
[----:B------:R-:W-:Y:S05]  /*7d90*/  @P0 BRA `(.L_x_12243) ;  /* 0x0000000000a40947 */ /* 0x000fea0003800000 */
[----:B------:R-:W0:Y:S02]  /*7da0*/  DFMA R6, R20, -R12, R6 ;  /* 0x8000000c1406722b */ /* 0x000e240000000006 */
[C---:B0-----:R-:W-:Y:S01]  /*7db0*/  FSETP.NEU.AND P0, PT, R7.reuse, RZ, PT ;  /* 0x000000ff0700720b */ /* 0x041fe20003f0d000 */
[----:B------:R-:W-:Y:S01]  /*7dc0*/  IMAD.MOV.U32 R6, RZ, RZ, RZ ;  /* 0x000000ffff067224 */ /* 0x000fe200078e00ff */
[----:B------:R-:W-:-:S04]  /*7dd0*/  LOP3.LUT R10, R7, 0x80000000, R11, 0x48, !PT ;  /* 0x80000000070a7812 */ /* 0x000fc800078e480b */
[----:B------:R-:W-:-:S07]  /*7de0*/  LOP3.LUT R7, R10, R5, RZ, 0xfc, !PT ;  /* 0x000000050a077212 */ /* 0x000fce00078efcff */
[----:B------:R-:W-:Y:S05]  /*7df0*/  @!P0 BRA `(.L_x_12243) ;  /* 0x00000000008c8947 */ /* 0x000fea0003800000 */
[C---:B------:R-:W-:Y:S01]  /*7e00*/  IADD3 R5, PT, PT, -R3.reuse, RZ, RZ ;  /* 0x000000ff03057210 */ /* 0x040fe20007ffe1ff */
[----:B------:R-:W-:Y:S01]  /*7e10*/  IMAD.MOV.U32 R4, RZ, RZ, RZ ;  /* 0x000000ffff047224 */ /* 0x000fe200078e00ff */
[----:B------:R-:W-:Y:S01]  /*7e20*/  IADD3 R3, PT, PT, -R3, -0x43300000, RZ ;  /* 0xbcd0000003037810 */ /* 0x000fe20007ffe1ff */
[----:B------:R-:W-:-:S15]  /*7e30*/  DMUL.RP R6, R20, R6 ;  /* 0x0000000614067228 */ /* 0x000fde0000008000 */
[----:B------:R-:W-:-:S15]  /*7e40*/  NOP ;  /* 0x0000000000007918 */ /* 0x000fde0000000000 */
[----:B------:R-:W-:-:S15]  /*7e50*/  NOP ;  /* 0x0000000000007918 */ /* 0x000fde0000000000 */
[----:B------:R-:W-:-:S15]  /*7e60*/  NOP ;  /* 0x0000000000007918 */ /* 0x000fde0000000000 */
[----:B------:R-:W-:-:S04]  /*7e70*/  NOP ;  /* 0x0000000000007918 */ /* 0x000fc80000000000 */
[----:B------:R-:W0:Y:S02]  /*7e80*/  DFMA R4, R22, -R4, R20 ;  /* 0x800000041604722b */ /* 0x000e240000000014 */
[----:B0-----:R-:W-:Y:S02]  /*7e90*/  FSETP.NEU.AND P0, PT, |R5|, R3, PT ;  /* 0x000000030500720b */ /* 0x001fe40003f0d200 */
[----:B------:R-:W-:Y:S02]  /*7ea0*/  LOP3.LUT R3, R7, R10, RZ, 0x3c, !PT ;  /* 0x0000000a07037212 */ /* 0x000fe400078e3cff */
[----:B------:R-:W-:Y:S02]  /*7eb0*/  FSEL R22, R6, R22, !P0 ;  /* 0x0000001606167208 */ /* 0x000fe40004000000 */
[----:B------:R-:W-:Y:S01]  /*7ec0*/  FSEL R23, R3, R23, !P0 ;  /* 0x0000001703177208 */ /* 0x000fe20004000000 */
[----:B------:R-:W-:Y:S06]  /*7ed0*/  BRA `(.L_x_12243) ;  /* 0x0000000000547947 */ /* 0x000fec0003800000 */
.L_x_12242:
[----:B------:R-:W0:Y:S02]  /*7ee0*/  DSETP.NAN.AND P0, PT, R8, R8, PT ;  /* 0x000000080800722a */ /* 0x000e240003f08000 */
[----:B0-----:R-:W-:Y:S05]  /*7ef0*/  @P0 BRA `(.L_x_12244) ;  /* 0x0000000000440947 */ /* 0x001fea0003800000 */
[----:B------:R-:W0:Y:S02]  /*7f00*/  DSETP.NAN.AND P0, PT, R10, R10, PT ;  /* 0x0000000a0a00722a */ /* 0x000e240003f08000 */
[----:B0-----:R-:W-:Y:S05]  /*7f10*/  @P0 BRA `(.L_x_12245) ;  /* 0x0000000000300947 */ /* 0x001fea0003800000 */
[----:B------:R-:W-:Y:S01]  /*7f20*/  ISETP.NE.AND P0, PT, R4, R5, PT ;  /* 0x000000050400720c */ /* 0x000fe20003f05270 */
[----:B------:R-:W-:Y:S01]  /*7f30*/  IMAD.MOV.U32 R23, RZ, RZ, -0x80000 ;  /* 0xfff80000ff177424 */ /* 0x000fe200078e00ff */
[----:B------:R-:W-:-:S11]  /*7f40*/  MOV R22, 0x0 ;  /* 0x0000000000167802 */ /* 0x000fd60000000f00 */
[----:B------:R-:W-:Y:S05]  /*7f50*/  @!P0 BRA `(.L_x_12243) ;  /* 0x0000000000348947 */ /* 0x000fea0003800000 */
[----:B------:R-:W-:Y:S02]  /*7f60*/  ISETP.NE.AND P0, PT, R4, 0x7ff00000, PT ;  /* 0x7ff000000400780c */ /* 0x000fe40003f05270 */
[----:B------:R-:W-:Y:S02]  /*7f70*/  LOP3.LUT R23, R9, 0x80000000, R11, 0x48, !PT ;  /* 0x8000000009177812 */ /* 0x000fe400078e480b */
[----:B------:R-:W-:-:S13]  /*7f80*/  ISETP.EQ.OR P0, PT, R5, RZ, !P0 ;  /* 0x000000ff0500720c */ /* 0x000fda0004702670 */
[----:B------:R-:W-:Y:S02]  /*7f90*/  @P0 LOP3.LUT R2, R23, 0x7ff00000, RZ, 0xfc, !PT ;  /* 0x7ff0000017020812 */ /* 0x000fe400078efcff */
[----:B------:R-:W-:Y:S01]  /*7fa0*/  @!P0 MOV R22, RZ ;  /* 0x000000ff00168202 */ /* 0x000fe20000000f00 */
[----:B------:R-:W-:Y:S01]  /*7fb0*/  @P0 IMAD.MOV.U32 R22, RZ, RZ, RZ ;  /* 0x000000ffff160224 */ /* 0x000fe200078e00ff */
[----:B------:R-:W-:Y:S01]  /*7fc0*/  @P0 MOV R23, R2 ;  /* 0x0000000200170202 */ /* 0x000fe20000000f00 */
[----:B------:R-:W-:Y:S06]  /*7fd0*/  BRA `(.L_x_12243) ;  /* 0x0000000000147947 */ /* 0x000fec0003800000 */
.L_x_12245:
[----:B------:R-:W-:Y:S01]  /*7fe0*/  LOP3.LUT R23, R11, 0x80000, RZ, 0xfc, !PT ;  /* 0x000800000b177812 */ /* 0x000fe200078efcff */
[----:B------:R-:W-:Y:S01]  /*7ff0*/  IMAD.MOV.U32 R22, RZ, RZ, R10 ;  /* 0x000000ffff167224 */ /* 0x000fe200078e000a */
[----:B------:R-:W-:Y:S06]  /*8000*/  BRA `(.L_x_12243) ;  /* 0x0000000000087947 */ /* 0x000fec0003800000 */
.L_x_12244:
[----:B------:R-:W-:Y:S02]  /*8010*/  LOP3.LUT R23, R9, 0x80000, RZ, 0xfc, !PT ;  /* 0x0008000009177812 */ /* 0x000fe400078efcff */
[----:B------:R-:W-:-:S07]  /*8020*/  MOV R22, R8 ;  /* 0x0000000800167202 */ /* 0x000fce0000000f00 */
.L_x_12243:
[----:B------:R-:W-:Y:S05]  /*8030*/  BSYNC.RECONVERGENT B3 ;  /* 0x0000000000037941 */ /* 0x000fea0003800200 */
.L_x_12241:
[----:B------:R-:W-:Y:S02]  /*8040*/  IMAD.MOV.U32 R2, RZ, RZ, R0 ;  /* 0x000000ffff027224 */ /* 0x000fe400078e0000 */
[----:B------:R-:W-:-:S04]  /*8050*/  HFMA2 R3, -RZ, RZ, 0, 0 ;  /* 0x00000000ff037431 */ /* 0x000fc800000001ff */
[----:B------:R-:W-:Y:S05]  /*8060*/  RET.REL.NODEC R2 `(_ZN2at6native18elementwise_kernelILi128ELi2EZNS0_22gpu_kernel_impl_nocastINS0_13BinaryFunctorIdddZZZNS0_15binary_internal21div_floor_kernel_cudaERNS_18TensorIteratorBaseEENKUlvE1_clEvENKUlvE_clEvEUlddE_EEEEvS6_RKT_EUliE_EEviT1_) ;  /* 0xffffff7c02e47950 */ /* 0x000fea0003c3ffff */
.L_x_12246:
        /* <DEDUP_REMOVED lines=9> */
.L_x_32753:


//--------------------- .text._ZN2at6native27unrolled_elementwise_kernelINS0_13BinaryFunctorIdddZZZNS0_15binary_internal21div_floor_kernel_cudaERNS_18TensorIteratorBaseEENKUlvE1_clEvENKUlvE_clEvEUlddE_EESt5arrayIPcLm3EELi4E23TrivialOffsetCalculatorILi2EjESD_ILi1EjENS0_6memory15LoadWithoutCastENSG_16StoreWithoutCastEEEviT_T0_T2_T3_T4_T5_ --------------------------
	.section	.text._ZN2at6native27unrolled_elementwise_kernelINS0_13BinaryFunctorIdddZZZNS0_15binary_internal21div_floor_kernel_cudaERNS_18TensorIteratorBaseEENKUlvE1_clEvENKUlvE_clEvEUlddE_EESt5arrayIPcLm3EELi4E23TrivialOffsetCalculatorILi2EjESD_ILi1EjENS0_6memory15LoadWithoutCastENSG_16StoreWithoutCastEEEviT_T0_T2_T3_T4_T5_,"ax",@progbits
	.align	128
        .global         _ZN2at6native27unrolled_elementwise_kernelINS0_13BinaryFunctorIdddZZZNS0_15binary_internal21div_floor_kernel_cudaERNS_18TensorIteratorBaseEENKUlvE1_clEvENKUlvE_clEvEUlddE_EESt5arrayIPcLm3EELi4E23TrivialOffsetCalculatorILi2EjESD_ILi1EjENS0_6memory15LoadWithoutCastENSG_16StoreWithoutCastEEEviT_T0_T2_T3_T4_T5_
        .type           _ZN2at6native27unrolled_elementwise_kernelINS0_13BinaryFunctorIdddZZZNS0_15binary_internal21div_floor_kernel_cudaERNS_18TensorIteratorBaseEENKUlvE1_clEvENKUlvE_clEvEUlddE_EESt5arrayIPcLm3EELi4E23TrivialOffsetCalculatorILi2EjESD_ILi1EjENS0_6memory15LoadWithoutCastENSG_16StoreWithoutCastEEEviT_T0_T2_T3_T4_T5_,@function
        .size           _ZN2at6native27unrolled_elementwise_kernelINS0_13BinaryFunctorIdddZZZNS0_15binary_internal21div_floor_kernel_cudaERNS_18TensorIteratorBaseEENKUlvE1_clEvENKUlvE_clEvEUlddE_EESt5arrayIPcLm3EELi4E23TrivialOffsetCalculatorILi2EjESD_ILi1EjENS0_6memory15LoadWithoutCastENSG_16StoreWithoutCastEEEviT_T0_T2_T3_T4_T5_,(.L_x_32754 - _ZN2at6native27unrolled_elementwise_kernelINS0_13BinaryFunctorIdddZZZNS0_15binary_internal21div_floor_kernel_cudaERNS_18TensorIteratorBaseEENKUlvE1_clEvENKUlvE_clEvEUlddE_EESt5arrayIPcLm3EELi4E23TrivialOffsetCalculatorILi2EjESD_ILi1EjENS0_6memory15LoadWithoutCastENSG_16StoreWithoutCastEEEviT_T0_T2_T3_T4_T5_)
        .other          _ZN2at6native27unrolled_elementwise_kernelINS0_13BinaryFunctorIdddZZZNS0_15binary_internal21div_floor_kernel_cudaERNS_18TensorIteratorBaseEENKUlvE1_clEvENKUlvE_clEvEUlddE_EESt5arrayIPcLm3EELi4E23TrivialOffsetCalculatorILi2EjESD_ILi1EjENS0_6memory15LoadWithoutCastENSG_16StoreWithoutCastEEEviT_T0_T2_T3_T4_T5_,@"STO_CUDA_ENTRY STV_DEFAULT"
_ZN2at6native27unrolled_elementwise_kernelINS0_13BinaryFunctorIdddZZZNS0_15binary_internal21div_floor_kernel_cudaERNS_18TensorIteratorBaseEENKUlvE1_clEvENKUlvE_clEvEUlddE_EESt5arrayIPcLm3EELi4E23TrivialOffsetCalculatorILi2EjESD_ILi1EjENS0_6memory15LoadWithoutCastENSG_16StoreWithoutCastEEEviT_T0_T2_T3_T4_T5_:
.text._ZN2at6native27unrolled_elementwise_kernelINS0_13BinaryFunctorIdddZZZNS0_15binary_internal21div_floor_kernel_cudaERNS_18TensorIteratorBaseEENKUlvE1_clEvENKUlvE_clEvEUlddE_EESt5arrayIPcLm3EELi4E23TrivialOffsetCalculatorILi2EjESD_ILi1EjENS0_6memory15LoadWithoutCastENSG_16StoreWithoutCastEEEviT_T0_T2_T3_T4_T5_:
[----:B------:R-:W-:Y:S01]  /*0000*/  LDC R1, c[0x0][0x37c] ;  /* 0x0000df00ff017b82 */ /* 0x000fe20000000800 */
[----:B------:R-:W0:Y:S07]  /*0010*/  S2R R5, SR_CTAID.X ;  /* 0x0000000000057919 */ /* 0x000e2e0000002500 */
[----:B------:R-:W0:Y:S01]  /*0020*/  LDC R0, c[0x0][0x380] ;  /* 0x0000e000ff007b82 */ /* 0x000e220000000800 */
[----:B------:R-:W1:Y:S01]  /*0030*/  LDCU.64 UR4, c[0x0][0x358] ;  /* 0x00006b00ff0477ac */ /* 0x000e620008000a00 */
[----:B------:R-:W-:Y:S01]  /*0040*/  CS2R R28, SRZ ;  /* 0x00000000001c7805 */ /* 0x000fe2000001ff00 */
[----:B------:R-:W2:Y:S01]  /*0050*/  S2R R2, SR_TID.X ;  /* 0x0000000000027919 */ /* 0x000ea20000002100 */
[----:B------:R-:W-:-:S02]  /*0060*/  CS2R R32, SRZ ;  /* 0x0000000000207805 */ /* 0x000fc4000001ff00 */
[----:B------:R-:W-:Y:S02]  /*0070*/  CS2R R30, SRZ ;  /* 0x00000000001e7805 */ /* 0x000fe4000001ff00 */
        /* <DEDUP_REMOVED lines=8> */
[----:B------:R-:W2:Y:S01]  /*0100*/  LDC.64 R10, c[0x0][0x398] ;  /* 0x0000e600ff0a7b82 */ /* 0x000ea20000000a00 */
[----:B------:R-:W-:Y:S02]  /*0110*/  @!P0 VIADD R2, R0, 0x80 ;  /* 0x0000008000028836 */ /* 0x000fe40000000000 */
[----:B------:R-:W-:-:S03]  /*0120*/  @!P0 IMAD R19, R5, 0x200, R0 ;  /* 0x0000020005138824 */ /* 0x000fc600078e0200 */
[----:B------:R-:W-:Y:S01]  /*0130*/  ISETP.GE.AND P1, PT, R2, R3, PT ;  /* 0x000000030200720c */ /* 0x000fe20003f26270 */
[C---:B---3--:R-:W-:Y:S01]  /*0140*/  @!P0 IMAD.WIDE.U32 R14, R19.reuse, 0x8, R14 ;  /* 0x00000008130e8825 */ /* 0x048fe200078e000e */
[----:B------:R-:W3:Y:S03]  /*0150*/  LDC.64 R8, c[0x0][0x390] ;  /* 0x0000e400ff087b82 */ /* 0x000ee60000000a00 */
[----:B----4-:R-:W-:-:S05]  /*0160*/  @!P0 IMAD.WIDE.U32 R16, R19, 0x8, R16 ;  /* 0x0000000813108825 */ /* 0x010fca00078e0010 */
[----:B------:R-:W4:Y:S01]  /*0170*/  LDC.64 R6, c[0x0][0x398] ;  /* 0x0000e600ff067b82 */ /* 0x000f220000000a00 */
[----:B------:R-:W-:Y:S02]  /*0180*/  CS2R R26, SRZ ;  /* 0x00000000001a7805 */ /* 0x000fe4000001ff00 */
[----:B------:R-:W-:Y:S01]  /*0190*/  CS2R R24, SRZ ;  /* 0x0000000000187805 */ /* 0x000fe2000001ff00 */
[----:B------:R-:W-:Y:S01]  /*01a0*/  @!P1 IMAD R21, R5, 0x200, R2 ;  /* 0x0000020005159824 */ /* 0x000fe200078e0202 */
[----:B-1----:R1:W5:Y:S01]  /*01b0*/  @!P0 LDG.E.64 R32, desc[UR4][R14.64] ;  /* 0x000000040e208981 */ /* 0x002362000c1e1b00 */
[----:B------:R-:W-:Y:S02]  /*01c0*/  @!P1 VIADD R2, R2, 0x80 ;  /* 0x0000008002029836 */ /* 0x000fe40000000000 */
[C---:B------:R-:W-:Y:S01]  /*01d0*/  @!P1 IMAD.WIDE.U32 R34, R21.reuse, 0x8, R34 ;  /* 0x0000000815229825 */ /* 0x040fe200078e0022 */
[----:B------:R1:W5:Y:S02]  /*01e0*/  @!P0 LDG.E.64 R30, desc[UR4][R16.64] ;  /* 0x00000004101e8981 */ /* 0x000364000c1e1b00 */
[CC--:B------:R-:W-:Y:S01]  /*01f0*/  ISETP.GE.AND P3, PT, R2.reuse, R3.reuse, PT ;  /* 0x000000030200720c */ /* 0x0c0fe20003f66270 */
[----:B0-----:R-:W-:Y:S01]  /*0200*/  @!P1 IMAD.WIDE.U32 R36, R21, 0x8, R36 ;  /* 0x0000000815249825 */ /* 0x001fe200078e0024 */
[----:B------:R1:W5:Y:S11]  /*0210*/  @!P1 LDG.E.64 R28, desc[UR4][R34.64] ;  /* 0x00000004221c9981 */ /* 0x000376000c1e1b00 */
[----:B------:R-:W-:Y:S01]  /*0220*/  @!P3 IMAD R23, R5, 0x200, R2 ;  /* 0x000002000517b824 */ /* 0x000fe200078e0202 */
[----:B------:R-:W-:Y:S01]  /*0230*/  CS2R R20, SRZ ;  /* 0x0000000000147805 */ /* 0x000fe2000001ff00 */
[----:B------:R-:W-:Y:S01]  /*0240*/  @!P3 VIADD R2, R2, 0x80 ;  /* 0x000000800202b836 */ /* 0x000fe20000000000 */
[----:B------:R1:W5:Y:S04]  /*0250*/  @!P1 LDG.E.64 R26, desc[UR4][R36.64] ;  /* 0x00000004241a9981 */ /* 0x000368000c1e1b00 */
[----:B------:R-:W-:Y:S01]  /*0260*/  ISETP.GE.AND P2, PT, R2, R3, PT ;  /* 0x000000030200720c */ /* 0x000fe20003f46270 */
[----:B--2---:R-:W-:-:S04]  /*0270*/  @!P3 IMAD.WIDE.U32 R12, R23, 0x8, R12 ;  /* 0x00000008170cb825 */ /* 0x004fc800078e000c */
[----:B------:R-:W-:Y:S01]  /*0280*/  @!P3 IMAD.WIDE.U32 R10, R23, 0x8, R10 ;  /* 0x00000008170ab825 */ /* 0x000fe200078e000a */
[----:B------:R-:W-:Y:S01]  /*0290*/  CS2R R22, SRZ ;  /* 0x0000000000167805 */ /* 0x000fe2000001ff00 */
[----:B------:R1:W5:Y:S05]  /*02a0*/  @!P3 LDG.E.64 R24, desc[UR4][R12.64] ;  /* 0x000000040c18b981 */ /* 0x00036a000c1e1b00 */
[----:B------:R1:W5:Y:S01]  /*02b0*/  @!P3 LDG.E.64 R22, desc[UR4][R10.64] ;  /* 0x000000040a16b981 */ /* 0x000362000c1e1b00 */
[----:B------:R-:W-:-:S04]  /*02c0*/  @!P2 IMAD R19, R5, 0x200, R2 ;  /* 0x000002000513a824 */ /* 0x000fc800078e0202 */
[----:B---3--:R-:W-:-:S04]  /*02d0*/  @!P2 IMAD.WIDE.U32 R8, R19, 0x8, R8 ;  /* 0x000000081308a825 */ /* 0x008fc800078e0008 */
[----:B----4-:R-:W-:Y:S01]  /*02e0*/  @!P2 IMAD.WIDE.U32 R6, R19, 0x8, R6 ;  /* 0x000000081306a825 */ /* 0x010fe200078e0006 */
[----:B------:R-:W-:Y:S01]  /*02f0*/  CS2R R18, SRZ ;  /* 0x0000000000127805 */ /* 0x000fe2000001ff00 */
[----:B------:R1:W5:Y:S05]  /*0300*/  @!P2 LDG.E.64 R20, desc[UR4][R8.64] ;  /* 0x000000040814a981 */ /* 0x00036a000c1e1b00 */
[----:B------:R1:W5:Y:S01]  /*0310*/  @!P2 LDG.E.64 R18, desc[UR4][R6.64] ;  /* 0x000000040612a981 */ /* 0x000362000c1e1b00 */
[----:B------:R-:W-:Y:S01]  /*0320*/  ISETP.GE.AND P0, PT, R0, R3, PT ;  /* 0x000000030000720c */ /* 0x000fe20003f06270 */
[----:B------:R-:W-:-:S12]  /*0330*/  BSSY.RECONVERGENT B1, `(.L_x_12247) ;  /* 0x000012a000017945 */ /* 0x000fd80003800200 */
[----:B-1----:R-:W-:Y:S05]  /*0340*/  @P0 BRA `(.L_x_12248) ;  /* 0x0000001000a00947 */ /* 0x002fea0003800000 */
[----:B-----5:R-:W0:Y:S02]  /*0350*/  DSETP.NEU.AND P0, PT, R30, RZ, PT ;  /* 0x000000ff1e00722a */ /* 0x020e240003f0d000 */
        /* <DEDUP_REMOVED lines=49> */
[----:B------:R-:W-:Y:S05]  /*0670*/  CALL.REL.NOINC `($__internal_3_$__cuda_sm20_div_rn_f64_full) ;  /* 0x00000048006c7944 */ /* 0x000fea0003c00000 */
[----:B------:R-:W-:Y:S02]  /*0680*/  IMAD.MOV.U32 R16, RZ, RZ, R34 ;  /* 0x000000ffff107224 */ /* 0x000fe400078e0022 */
[----:B------:R-:W-:-:S07]  /*0690*/  IMAD.MOV.U32 R17, RZ, RZ, R35 ;  /* 0x000000ffff117224 */ /* 0x000fce00078e0023 */
.L_x_12251:
[----:B------:R-:W-:Y:S05]  /*06a0*/  BSYNC.RECONVERGENT B2 ;  /* 0x0000000000027941 */ /* 0x000fea0003800200 */
.L_x_12250:
[----:B------:R-:W-:Y:S05]  /*06b0*/  BRA `(.L_x_12248) ;  /* 0x0000000c00c47947 */ /* 0x000fea0003800000 */
.L_x_12249:
[----:B------:R-:W-:Y:S01]  /*06c0*/  LOP3.LUT R7, R33, 0x7fffffff, RZ, 0xc0, !PT ;  /* 0x7fffffff21077812 */ /* 0x000fe200078ec0ff */
[----:B------:R-:W-:Y:S01]  /*06d0*/  BSSY.RECONVERGENT B0, `(.L_x_12252) ;  /* 0x0000056000007945 */ /* 0x000fe20003800200 */
[----:B------:R-:W-:Y:S01]  /*06e0*/  LOP3.LUT R9, R31, 0x7fffffff, RZ, 0xc0, !PT ;  /* 0x7fffffff1f097812 */ /* 0x000fe200078ec0ff */
[----:B------:R-:W-:Y:S02]  /*06f0*/  IMAD.MOV.U32 R6, RZ, RZ, R32 ;  /* 0x000000ffff067224 */ /* 0x000fe400078e0020 */
        /* <DEDUP_REMOVED lines=23> */
.L_x_12253:
        /* <DEDUP_REMOVED lines=14> */
[C---:B0-----:R-:W-:Y:S01]  /*0950*/  @!P0 LEA.HI R4, R7.reuse, R11, RZ, 0xc ;  /* 0x0000000b07048211 */ /* 0x041fe200078f60ff */
[----:B------:R-:W-:Y:S01]  /*0960*/  IMAD.MOV.U32 R13, RZ, RZ, R6 ;  /* 0x000000ffff0d7224 */ /* 0x000fe200078e0006 */
        /* <DEDUP_REMOVED lines=12> */
.L_x_12256:
        /* <DEDUP_REMOVED lines=11> */
.L_x_12255:
        /* <DEDUP_REMOVED lines=9> */
[-C--:B------:R-:W-:Y:S01]  /*0b70*/  SHF.L.U64.HI R7, R6, R9.reuse, R7 ;  /* 0x0000000906077219 */ /* 0x080fe20000010207 */
[----:B------:R-:W-:Y:S01]  /*0b80*/  IMAD.IADD R4, R2, 0x1, -R9 ;  /* 0x0000000102047824 */ /* 0x000fe200078e0a09 */
[----:B------:R-:W-:-:S04]  /*0b90*/  SHF.L.U32 R6, R6, R9, RZ ;  /* 0x0000000906067219 */ /* 0x000fc800000006ff */
[----:B------:R-:W-:-:S13]  /*0ba0*/  ISETP.GT.AND P0, PT, R4, RZ, PT ;  /* 0x000000ff0400720c */ /* 0x000fda0003f04270 */
[C---:B------:R-:W-:Y:S01]  /*0bb0*/  @!P0 IADD3 R2, PT, PT, -R4.reuse, 0x1, RZ ;  /* 0x0000000104028810 */ /* 0x040fe20007ffe1ff */
[----:B------:R-:W-:-:S03]  /*0bc0*/  @P0 VIADD R4, R4, 0xffffffff ;  /* 0xffffffff04040836 */ /* 0x000fc60000000000 */
[--C-:B------:R-:W-:Y:S02]  /*0bd0*/  @!P0 SHF.R.U64 R10, R6, R2, R7.reuse ;  /* 0x00000002060a8219 */ /* 0x100fe40000001207 */
[----:B------:R-:W-:Y:S02]  /*0be0*/  @P0 IADD3 R10, P1, PT, RZ, R6, RZ ;  /* 0x00000006ff0a0210 */ /* 0x000fe40007f3e0ff */
[----:B------:R-:W-:-:S03]  /*0bf0*/  @!P0 SHF.R.U32.HI R11, RZ, R2, R7 ;  /* 0x00000002ff0b8219 */ /* 0x000fc60000011607 */
[----:B------:R-:W-:-:S08]  /*0c00*/  @P0 IMAD.U32.X R11, R4, 0x100000, R7, P1 ;  /* 0x00100000040b0824 */ /* 0x000fd000008e0407 */
.L_x_12258:
[----:B------:R-:W-:Y:S05]  /*0c10*/  BSYNC.RECONVERGENT B2 ;  /* 0x0000000000027941 */ /* 0x000fea0003800200 */
.L_x_12257:
[----:B------:R-:W-:-:S07]  /*0c20*/  LOP3.LUT R11, R11, 0x80000000, R33, 0xb8, !PT ;  /* 0x800000000b0b7812 */ /* 0x000fce00078eb821 */
.L_x_12254:
[----:B------:R-:W-:Y:S05]  /*0c30*/  BSYNC.RECONVERGENT B0 ;  /* 0x0000000000007941 */ /* 0x000fea0003800200 */
.L_x_12252:
        /* <DEDUP_REMOVED lines=66> */
[----:B0-----:R-:W-:Y:S05]  /*1060*/  CALL.REL.NOINC `($__internal_3_$__cuda_sm20_div_rn_f64_full) ;  /* 0x0000003c00f07944 */ /* 0x001fea0003c00000 */
[----:B------:R-:W-:Y:S02]  /*1070*/  IMAD.MOV.U32 R6, RZ, RZ, R34 ;  /* 0x000000ffff067224 */ /* 0x000fe400078e0022 */
[----:B------:R-:W-:-:S07]  /*1080*/  IMAD.MOV.U32 R7, RZ, RZ, R35 ;  /* 0x000000ffff077224 */ /* 0x000fce00078e0023 */
.L_x_12260:
[----:B------:R-:W-:Y:S05]  /*1090*/  BSYNC.RECONVERGENT B2 ;  /* 0x0000000000027941 */ /* 0x000fea0003800200 */
.L_x_12259:
        /* <DEDUP_REMOVED lines=78> */
[----:B0-----:R-:W-:Y:S05]  /*1580*/  CALL.REL.NOINC `($__internal_3_$__cuda_sm20_div_rn_f64_full) ;  /* 0x0000003800a87944 */ /* 0x001fea0003c00000 */
[----:B------:R-:W-:-:S07]  /*1590*/  IMAD.MOV.U32 R7, RZ, RZ, R35 ;  /* 0x000000ffff077224 */ /* 0x000fce00078e0023 */
.L_x_12262:
[----:B------:R-:W-:Y:S05]  /*15a0*/  BSYNC.RECONVERGENT B2 ;  /* 0x0000000000027941 */ /* 0x000fea0003800200 */
.L_x_12261:
[----:B------:R-:W-:Y:S01]  /*15b0*/  LOP3.LUT R17, RZ, 0x80000000, R7, 0xb8, !PT ;  /* 0x80000000ff117812 */ /* 0x000fe200078eb807 */
[----:B------:R-:W-:-:S07]  /*15c0*/  IMAD.MOV.U32 R16, RZ, RZ, RZ ;  /* 0x000000ffff107224 */ /* 0x000fce00078e00ff */
.L_x_12248:
[----:B------:R-:W-:Y:S05]  /*15d0*/  BSYNC.RECONVERGENT B1 ;  /* 0x0000000000017941 */ /* 0x000fea0003800200 */
.L_x_12247:
[----:B0----5:R-:W-:Y:S01]  /*15e0*/  VIADD R30, R0, 0x80 ;  /* 0x00000080001e7836 */ /* 0x021fe20000000000 */
[----:B------:R-:W-:Y:S04]  /*15f0*/  BSSY.RECONVERGENT B1, `(.L_x_12263) ;  /* 0x000012a000017945 */ /* 0x000fe80003800200 */
[----:B------:R-:W-:-:S13]  /*1600*/  ISETP.GE.AND P0, PT, R30, R3, PT ;  /* 0x000000031e00720c */ /* 0x000fda0003f06270 */
[----:B------:R-:W-:Y:S05]  /*1610*/  @P0 BRA `(.L_x_12264) ;  /* 0x00000010009c0947 */ /* 0x000fea0003800000 */
[----:B------:R-:W0:Y:S02]  /*1620*/  DSETP.NEU.AND P0, PT, R26, RZ, PT ;  /* 0x000000ff1a00722a */ /* 0x000e240003f0d000 */
        /* <DEDUP_REMOVED lines=37> */
.L_x_12270:
        /* <DEDUP_REMOVED lines=11> */
.L_x_12269:
        /* <DEDUP_REMOVED lines=9> */
[-C--:B------:R-:W-:Y:S01]  /*19c0*/  SHF.L.U32 R8, R6, R9.reuse, RZ ;  /* 0x0000000906087219 */ /* 0x080fe200000006ff */
        /* <DEDUP_REMOVED lines=9> */
.L_x_12272:
[----:B------:R-:W-:Y:S05]  /*1a60*/  BSYNC.RECONVERGENT B2 ;  /* 0x0000000000027941 */ /* 0x000fea0003800200 */
.L_x_12271:
[----:B------:R-:W-:Y:S01]  /*1a70*/  LOP3.LUT R11, R11, 0x80000000, R29, 0xb8, !PT ;  /* 0x800000000b0b7812 */ /* 0x000fe200078eb81d */
[----:B------:R-:W-:Y:S06]  /*1a80*/  BRA `(.L_x_12268) ;  /* 0x0000000000487947 */ /* 0x000fec0003800000 */
.L_x_12267:
        /* <DEDUP_REMOVED lines=18> */
.L_x_12268:
[----:B------:R-:W-:Y:S05]  /*1bb0*/  BSYNC.RECONVERGENT B0 ;  /* 0x0000000000007941 */ /* 0x000fea0003800200 */
.L_x_12266:
        /* <DEDUP_REMOVED lines=69> */
.L_x_12274:
[----:B------:R-:W-:Y:S05]  /*2010*/  BSYNC.RECONVERGENT B2 ;  /* 0x0000000000027941 */ /* 0x000fea0003800200 */
.L_x_12273:
        /* <DEDUP_REMOVED lines=58> */
.L_x_12277:
[----:B------:R-:W-:Y:S05]  /*23c0*/  BSYNC.RECONVERGENT B2 ;  /* 0x0000000000027941 */ /* 0x000fea0003800200 */
.L_x_12276:
[----:B0-----:R-:W-:Y:S01]  /*23d0*/  LOP3.LUT R27, RZ, 0x80000000, R7, 0xb8, !PT ;  /* 0x80000000ff1b7812 */ /* 0x001fe200078eb807 */
[----:B------:R-:W-:Y:S01]  /*23e0*/  IMAD.MOV.U32 R26, RZ, RZ, RZ ;  /* 0x000000ffff1a7224 */ /* 0x000fe200078e00ff */
[----:B------:R-:W-:Y:S06]  /*23f0*/  BRA `(.L_x_12264) ;  /* 0x0000000400247947 */ /* 0x000fec0003800000 */
.L_x_12275:
        /* <DEDUP_REMOVED lines=15> */
[----:B-1----:R-:W0:Y:S02]  /*24f0*/  DSETP.GT.AND P0, PT, R8, 0.5, PT ;  /* 0x3fe000000800742a */ /* 0x002e240003f04000 */
[----:B0-----:R-:W-:Y:S02]  /*2500*/  FSEL R26, R10, R6, P0 ;  /* 0x000000060a1a7208 */ /* 0x001fe40000000000 */
[----:B------:R-:W-:Y:S01]  /*2510*/  FSEL R27, R11, R7, P0 ;  /* 0x000000070b1b7208 */ /* 0x000fe20000000000 */
[----:B------:R-:W-:Y:S06]  /*2520*/  BRA `(.L_x_12264) ;  /* 0x0000000000d87947 */ /* 0x000fec0003800000 */
.L_x_12265:
        /* <DEDUP_REMOVED lines=51> */
.L_x_12279:
[----:B------:R-:W-:Y:S05]  /*2860*/  BSYNC.RECONVERGENT B2 ;  /* 0x0000000000027941 */ /* 0x000fea0003800200 */
.L_x_12278:
[----:B------:R-:W-:Y:S02]  /*2870*/  IMAD.MOV.U32 R26, RZ, RZ, R6 ;  /* 0x000000ffff1a7224 */ /* 0x000fe400078e0006 */
[----:B------:R-:W-:-:S07]  /*2880*/  IMAD.MOV.U32 R27, RZ, RZ, R7 ;  /* 0x000000ffff1b7224 */ /* 0x000fce00078e0007 */
.L_x_12264:
[----:B------:R-:W-:Y:S05]  /*2890*/  BSYNC.RECONVERGENT B1 ;  /* 0x0000000000017941 */ /* 0x000fea0003800200 */
.L_x_12263:
[----:B------:R-:W-:Y:S01]  /*28a0*/  VIADD R2, R0, 0x100 ;  /* 0x0000010000027836 */ /* 0x000fe20000000000 */
        /* <DEDUP_REMOVED lines=41> */
.L_x_12287:
        /* <DEDUP_REMOVED lines=11> */
.L_x_12286:
        /* <DEDUP_REMOVED lines=19> */
.L_x_12289:
[----:B------:R-:W-:Y:S05]  /*2d20*/  BSYNC.RECONVERGENT B2 ;  /* 0x0000000000027941 */ /* 0x000fea0003800200 */
.L_x_12288:
[----:B------:R-:W-:Y:S01]  /*2d30*/  LOP3.LUT R11, R11, 0x80000000, R25, 0xb8, !PT ;  /* 0x800000000b0b7812 */ /* 0x000fe200078eb819 */
[----:B------:R-:W-:Y:S06]  /*2d40*/  BRA `(.L_x_12285) ;  /* 0x0000000000487947 */ /* 0x000fec0003800000 */
.L_x_12284:
        /* <DEDUP_REMOVED lines=18> */
.L_x_12285:
[----:B------:R-:W-:Y:S05]  /*2e70*/  BSYNC.RECONVERGENT B0 ;  /* 0x0000000000007941 */ /* 0x000fea0003800200 */
.L_x_12283:
        /* <DEDUP_REMOVED lines=69> */
.L_x_12291:
[----:B------:R-:W-:Y:S05]  /*32d0*/  BSYNC.RECONVERGENT B2 ;  /* 0x0000000000027941 */ /* 0x000fea0003800200 */
.L_x_12290:
        /* <DEDUP_REMOVED lines=58> */
.L_x_12294:
[----:B------:R-:W-:Y:S05]  /*3680*/  BSYNC.RECONVERGENT B2 ;  /* 0x0000000000027941 */ /* 0x000fea0003800200 */
.L_x_12293:
[----:B0-----:R-:W-:Y:S01]  /*3690*/  LOP3.LUT R23, RZ, 0x80000000, R7, 0xb8, !PT ;  /* 0x80000000ff177812 */ /* 0x001fe200078eb807 */
[----:B------:R-:W-:Y:S01]  /*36a0*/  IMAD.MOV.U32 R22, RZ, RZ, RZ ;  /* 0x000000ffff167224 */ /* 0x000fe200078e00ff */
[----:B------:R-:W-:Y:S06]  /*36b0*/  BRA `(.L_x_12281) ;  /* 0x0000000400247947 */ /* 0x000fec0003800000 */
.L_x_12292:
        /* <DEDUP_REMOVED lines=19> */
.L_x_12282:
        /* <DEDUP_REMOVED lines=51> */
.L_x_12296:
[----:B------:R-:W-:Y:S05]  /*3b20*/  BSYNC.RECONVERGENT B2 ;  /* 0x0000000000027941 */ /* 0x000fea0003800200 */
.L_x_12295:
[----:B------:R-:W-:Y:S02]  /*3b30*/  IMAD.MOV.U32 R22, RZ, RZ, R6 ;  /* 0x000000ffff167224 */ /* 0x000fe400078e0006 */
[----:B------:R-:W-:-:S07]  /*3b40*/  IMAD.MOV.U32 R23, RZ, RZ, R7 ;  /* 0x000000ffff177224 */ /* 0x000fce00078e0007 */
.L_x_12281:
[----:B------:R-:W-:Y:S05]  /*3b50*/  BSYNC.RECONVERGENT B1 ;  /* 0x0000000000017941 */ /* 0x000fea0003800200 */
.L_x_12280:
        /* <DEDUP_REMOVED lines=42> */
.L_x_12304:
        /* <DEDUP_REMOVED lines=11> */
.L_x_12303:
        /* <DEDUP_REMOVED lines=19> */
.L_x_12306:
[----:B------:R-:W-:Y:S05]  /*3fe0*/  BSYNC.RECONVERGENT B2 ;  /* 0x0000000000027941 */ /* 0x000fea0003800200 */
.L_x_12305:
[----:B------:R-:W-:Y:S01]  /*3ff0*/  LOP3.LUT R11, R11, 0x80000000, R21, 0xb8, !PT ;  /* 0x800000000b0b7812 */ /* 0x000fe200078eb815 */
[----:B------:R-:W-:Y:S06]  /*4000*/  BRA `(.L_x_12302) ;  /* 0x0000000000487947 */ /* 0x000fec0003800000 */
.L_x_12301:
        /* <DEDUP_REMOVED lines=18> */
.L_x_12302:
[----:B------:R-:W-:Y:S05]  /*4130*/  BSYNC.RECONVERGENT B0 ;  /* 0x0000000000007941 */ /* 0x000fea0003800200 */
.L_x_12300:
        /* <DEDUP_REMOVED lines=65> */
[----:B------:R-:W-:Y:S02]  /*4550*/  IMAD.MOV.U32 R9, RZ, RZ, R13 ;  /* 0x000000ffff097224 */ /* 0x000fe400078e000d */
[----:B------:R-:W-:Y:S02]  /*4560*/  IMAD.MOV.U32 R12, RZ, RZ, R18 ;  /* 0x000000ffff0c7224 */ /* 0x000fe400078e0012 */
[----:B------:R-:W-:-:S07]  /*4570*/  IMAD.MOV.U32 R13, RZ, RZ, R19 ;  /* 0x000000ffff0d7224 */ /* 0x000fce00078e0013 */
[----:B0-----:R-:W-:Y:S05]  /*4580*/  CALL.REL.NOINC `($__internal_3_$__cuda_sm20_div_rn_f64_full) ;  /* 0x0000000800a87944 */ /* 0x001fea0003c00000 */
[----:B------:R-:W-:Y:S02]  /*4590*/  IMAD.MOV.U32 R6, RZ, RZ, R34 ;  /* 0x000000ffff067224 */ /* 0x000fe400078e0022 */
[----:B------:R-:W-:-:S07]  /*45a0*/  IMAD.MOV.U32 R7, RZ, RZ, R35 ;  /* 0x000000ffff077224 */ /* 0x000fce00078e0023 */
.L_x_12308:
[----:B------:R-:W-:Y:S05]  /*45b0*/  BSYNC.RECONVERGENT B2 ;  /* 0x0000000000027941 */ /* 0x000fea0003800200 */
.L_x_12307:
        /* <DEDUP_REMOVED lines=58> */
.L_x_12311:
[----:B------:R-:W-:Y:S05]  /*4960*/  BSYNC.RECONVERGENT B2 ;  /* 0x0000000000027941 */ /* 0x000fea0003800200 */
.L_x_12310:
[----:B------:R-:W-:Y:S01]  /*4970*/  LOP3.LUT R7, RZ, 0x80000000, R7, 0xb8, !PT ;  /* 0x80000000ff077812 */ /* 0x000fe200078eb807 */
[----:B------:R-:W-:Y:S01]  /*4980*/  IMAD.MOV.U32 R6, RZ, RZ, RZ ;  /* 0x000000ffff067224 */ /* 0x000fe200078e00ff */
[----:B------:R-:W-:Y:S06]  /*4990*/  BRA `(.L_x_12298) ;  /* 0x00000004001c7947 */ /* 0x000fec0003800000 */
.L_x_12309:
        /* <DEDUP_REMOVED lines=19> */
.L_x_12299:
        /* <DEDUP_REMOVED lines=51> */
.L_x_12312:
[----:B------:R-:W-:Y:S05]  /*4e00*/  BSYNC.RECONVERGENT B2 ;  /* 0x0000000000027941 */ /* 0x000fea0003800200 */
.L_x_12298:
[----:B------:R-:W-:Y:S05]  /*4e10*/  BSYNC.RECONVERGENT B1 ;  /* 0x0000000000017941 */ /* 0x000fea0003800200 */
.L_x_12297:
        /* <DEDUP_REMOVED lines=10> */
[----:B------:R1:W-:Y:S01]  /*4ec0*/  STG.E.64 desc[UR4][R8.64], R16 ;  /* 0x0000001008007986 */ /* 0x0003e2000c101b04 */
[----:B------:R-:W-:Y:S05]  /*4ed0*/  @P0 BRA `(.L_x_12316) ;  /* 0x0000000000300947 */ /* 0x000fea0003800000 */
[----:B-1----:R-:W1:Y:S01]  /*4ee0*/  LDC.64 R8, c[0x0][0x388] ;  /* 0x0000e200ff087b82 */ /* 0x002e620000000a00 */
[----:B------:R-:W-:Y:S02]  /*4ef0*/  IMAD R11, R5, 0x200, R0 ;  /* 0x00000200050b7824 */ /* 0x000fe400078e0200 */
[----:B------:R-:W-:Y:S02]  /*4f00*/  VIADD R0, R0, 0x80 ;  /* 0x0000008000007836 */ /* 0x000fe40000000000 */
[----:B-1----:R-:W-:-:S05]  /*4f10*/  IMAD.WIDE.U32 R8, R11, 0x8, R8 ;  /* 0x000000080b087825 */ /* 0x002fca00078e0008 */
[----:B------:R1:W-:Y:S02]  /*4f20*/  STG.E.64 desc[UR4][R8.64], R26 ;  /* 0x0000001a08007986 */ /* 0x0003e4000c101b04 */
.L_x_12315:
[----:B------:R-:W-:Y:S05]  /*4f30*/  BSYNC.RELIABLE B1 ;  /* 0x0000000000017941 */ /* 0x000fea0003800100 */
.L_x_12314:
[----:B------:R-:W-:-:S13]  /*4f40*/  ISETP.GE.AND P0, PT, R0, R3, PT ;  /* 0x000000030000720c */ /* 0x000fda0003f06270 */
[----:B-1----:R-:W1:Y:S01]  /*4f50*/  @!P0 LDC.64 R8, c[0x0][0x388] ;  /* 0x0000e200ff088b82 */ /* 0x002e620000000a00 */
[----:B------:R-:W-:Y:S02]  /*4f60*/  @!P0 IMAD R11, R5, 0x200, R0 ;  /* 0x00000200050b8824 */ /* 0x000fe400078e0200 */
[----:B------:R-:W-:Y:S02]  /*4f70*/  @!P0 VIADD R0, R0, 0x80 ;  /* 0x0000008000008836 */ /* 0x000fe40000000000 */
[----:B-1----:R-:W-:-:S05]  /*4f80*/  @!P0 IMAD.WIDE.U32 R8, R11, 0x8, R8 ;  /* 0x000000080b088825 */ /* 0x002fca00078e0008 */
[----:B------:R2:W-:Y:S02]  /*4f90*/  @!P0 STG.E.64 desc[UR4][R8.64], R22 ;  /* 0x0000001608008986 */ /* 0x0005e4000c101b04 */
.L_x_12316:
[----:B------:R-:W-:Y:S05]  /*4fa0*/  BSYNC.RECONVERGENT B0 ;  /* 0x0000000000007941 */ /* 0x000fea0003800200 */
.L_x_12313:
[----:B------:R-:W-:Y:S05]  /*4fb0*/  WARPSYNC.ALL ;  /* 0x0000000000007948 */ /* 0x000fea0003800000 */
[----:B------:R-:W-:-:S13]  /*4fc0*/  ISETP.GE.AND P0, PT, R0, R3, PT ;  /* 0x000000030000720c */ /* 0x000fda0003f06270 */
[----:B------:R-:W-:Y:S05]  /*4fd0*/  @P0 EXIT ;  /* 0x000000000000094d */ /* 0x000fea0003800000 */
[----:B------:R-:W3:Y:S01]  /*4fe0*/  LDC.64 R2, c[0x0][0x388] ;  /* 0x0000e200ff027b82 */ /* 0x000ee20000000a00 */
[----:B------:R-:W-:-:S04]  /*4ff0*/  IMAD R5, R5, 0x200, R0 ;  /* 0x0000020005057824 */ /* 0x000fc800078e0200 */
[----:B---3--:R-:W-:-:S05]  /*5000*/  IMAD.WIDE.U32 R2, R5, 0x8, R2 ;  /* 0x0000000805027825 */ /* 0x008fca00078e0002 */
[----:B------:R-:W-:Y:S01]  /*5010*/  STG.E.64 desc[UR4][R2.64], R6 ;  /* 0x0000000602007986 */ /* 0x000fe2000c101b04 */
[----:B------:R-:W-:Y:S05]  /*5020*/  EXIT ;  /* 0x000000000000794d */ /* 0x000fea0003800000 */
        .weak           $__internal_3_$__cuda_sm20_div_rn_f64_full
        .type           $__internal_3_$__cuda_sm20_div_rn_f64_full,@function
        .size           $__internal_3_$__cuda_sm20_div_rn_f64_full,(.L_x_32754 - $__internal_3_$__cuda_sm20_div_rn_f64_full)
$__internal_3_$__cuda_sm20_div_rn_f64_full:
[----:B------:R-:W-:Y:S01]  /*5030*/  IMAD.MOV.U32 R11, RZ, RZ, R9 ;  /* 0x000000ffff0b7224 */ /* 0x000fe200078e0009 */
[C---:B------:R-:W-:Y:S01]  /*5040*/  LOP3.LUT R40, R13.reuse, 0x7ff00000, RZ, 0xc0, !PT ;  /* 0x7ff000000d287812 */ /* 0x040fe200078ec0ff */
[----:B------:R-:W-:Y:S01]  /*5050*/  IMAD.MOV.U32 R6, RZ, RZ, 0x1ca00000 ;  /* 0x1ca00000ff067424 */ /* 0x000fe200078e00ff */
[----:B------:R-:W-:Y:S01]  /*5060*/  FSETP.GEU.AND P0, PT, |R13|, 1.469367938527859385e-39, PT ;  /* 0x001000000d00780b */ /* 0x000fe20003f0e200 */
[----:B------:R-:W-:Y:S01]  /*5070*/  IMAD.MOV.U32 R10, RZ, RZ, R8 ;  /* 0x000000ffff0a7224 */ /* 0x000fe200078e0008 */
[C---:B------:R-:W-:Y:S01]  /*5080*/  FSETP.GEU.AND P1, PT, |R11|.reuse, 1.469367938527859385e-39, PT ;  /* 0x001000000b00780b */ /* 0x040fe20003f2e200 */
[----:B------:R-:W-:Y:S01]  /*5090*/  BSSY.RECONVERGENT B0, `(.L_x_12317) ;  /* 0x0000079000007945 */ /* 0x000fe20003800200 */
[----:B------:R-:W-:Y:S01]  /*50a0*/  LOP3.LUT R4, R11, 0x7ff00000, RZ, 0xc0, !PT ;  /* 0x7ff000000b047812 */ /* 0x000fe200078ec0ff */
[----:B------:R-:W-:Y:S01]  /*50b0*/  IMAD.MOV.U32 R8, RZ, RZ, R10 ;  /* 0x000000ffff087224 */ /* 0x000fe200078e000a */
[----:B------:R-:W-:Y:S02]  /*50c0*/  LOP3.LUT R14, R13, 0x800fffff, RZ, 0xc0, !PT ;  /* 0x800fffff0d0e7812 */ /* 0x000fe400078ec0ff */
[----:B------:R-:W-:-:S02]  /*50d0*/  ISETP.GE.U32.AND P3, PT, R4, R40, PT ;  /* 0x000000280400720c */ /* 0x000fc40003f66070 */
[----:B------:R-:W-:Y:S01]  /*50e0*/  LOP3.LUT R15, R14, 0x3ff00000, RZ, 0xfc, !PT ;  /* 0x3ff000000e0f7812 */ /* 0x000fe200078efcff */
[----:B------:R-:W-:Y:S01]  /*50f0*/  IMAD.MOV.U32 R14, RZ, RZ, R12 ;  /* 0x000000ffff0e7224 */ /* 0x000fe200078e000c */
[----:B------:R-:W-:-:S03]  /*5100*/  SEL R9, R6, 0x63400000, !P3 ;  /* 0x6340000006097807 */ /* 0x000fc60005800000 */
[----:B------:R-:W-:Y:S01]  /*5110*/  @!P1 LOP3.LUT R7, R13, 0x7ff00000, RZ, 0xc0, !PT ;  /* 0x7ff000000d079812 */ /* 0x000fe200078ec0ff */
[----:B------:R-:W-:Y:S01]  /*5120*/  @!P1 IMAD.MOV.U32 R34, RZ, RZ, RZ ;  /* 0x000000ffff229224 */ /* 0x000fe200078e00ff */
[----:B------:R-:W-:Y:S01]  /*5130*/  LOP3.LUT R9, R9, 0x800fffff, R11, 0xf8, !PT ;  /* 0x800fffff09097812 */ /* 0x000fe200078ef80b */
[----:B------:R-:W0:Y:S01]  /*5140*/  @!P0 DMUL R14, R12, 8.98846567431157953865e+307 ;  /* 0x7fe000000c0e8828 */ /* 0x000e220000000000 */
[----:B------:R-:W-:Y:S02]  /*5150*/  @!P1 ISETP.GE.U32.AND P2, PT, R4, R7, PT ;  /* 0x000000070400920c */ /* 0x000fe40003f46070 */
[----:B0-----:R-:W-:Y:S02]  /*5160*/  @!P0 LOP3.LUT R40, R15, 0x7ff00000, RZ, 0xc0, !PT ;  /* 0x7ff000000f288812 */ /* 0x001fe400078ec0ff */
[----:B------:R-:W-:-:S04]  /*5170*/  @!P1 SEL R7, R6, 0x63400000, !P2 ;  /* 0x6340000006079807 */ /* 0x000fc80005000000 */
[----:B------:R-:W-:-:S04]  /*5180*/  @!P1 LOP3.LUT R7, R7, 0x80000000, R11, 0xf8, !PT ;  /* 0x8000000007079812 */ /* 0x000fc800078ef80b */
[----:B------:R-:W-:Y:S01]  /*5190*/  @!P1 LOP3.LUT R35, R7, 0x100000, RZ, 0xfc, !PT ;  /* 0x0010000007239812 */ /* 0x000fe200078efcff */
[----:B------:R-:W-:-:S15]  /*51a0*/  IMAD.MOV.U32 R7, RZ, RZ, R4 ;  /* 0x000000ffff077224 */ /* 0x000fde00078e0004 */
[----:B------:R-:W-:-:S15]  /*51b0*/  NOP ;  /* 0x0000000000007918 */ /* 0x000fde0000000000 */
[----:B------:R-:W-:-:S15]  /*51c0*/  NOP ;  /* 0x0000000000007918 */ /* 0x000fde0000000000 */
[----:B------:R-:W-:-:S05]  /*51d0*/  NOP ;  /* 0x0000000000007918 */ /* 0x000fca0000000000 */
[----:B------:R-:W0:Y:S02]  /*51e0*/  @!P1 DFMA R8, R8, 2, -R34 ;  /* 0x400000000808982b */ /* 0x000e240000000822 */
[----:B0-----:R-:W-:Y:S01]  /*51f0*/  @!P1 LOP3.LUT R7, R9, 0x7ff00000, RZ, 0xc0, !PT ;  /* 0x7ff0000009079812 */ /* 0x001fe200078ec0ff */
[----:B------:R-:W0:Y:S01]  /*5200*/  MUFU.RCP64H R35, R15 ;  /* 0x0000000f00237308 */ /* 0x000e220000001800 */
[----:B------:R-:W-:-:S03]  /*5210*/  IMAD.MOV.U32 R34, RZ, RZ, 0x1 ;  /* 0x00000001ff227424 */ /* 0x000fc600078e00ff */
[----:B------:R-:W-:-:S05]  /*5220*/  VIADD R41, R7, 0xffffffff ;  /* 0xffffffff07297836 */ /* 0x000fca0000000000 */
[----:B------:R-:W-:Y:S01]  /*5230*/  ISETP.GT.U32.AND P0, PT, R41, 0x7feffffe, PT ;  /* 0x7feffffe2900780c */ /* 0x000fe20003f04070 */
[----:B------:R-:W-:-:S05]  /*5240*/  VIADD R41, R40, 0xffffffff ;  /* 0xffffffff28297836 */ /* 0x000fca0000000000 */
[----:B------:R-:W-:-:S15]  /*5250*/  ISETP.GT.U32.OR P0, PT, R41, 0x7feffffe, P0 ;  /* 0x7feffffe2900780c */ /* 0x000fde0000704470 */
[----:B------:R-:W-:-:S15]  /*5260*/  NOP ;  /* 0x0000000000007918 */ /* 0x000fde0000000000 */
[----:B------:R-:W-:-:S15]  /*5270*/  NOP ;  /* 0x0000000000007918 */ /* 0x000fde0000000000 */
[----:B------:R-:W-:-:S01]  /*5280*/  NOP ;  /* 0x0000000000007918 */ /* 0x000fc20000000000 */
        /* <DEDUP_REMOVED lines=41> */
[----:B------:R-:W-:Y:S01]  /*5520*/  SEL R7, R6, 0x63400000, !P0 ;  /* 0x6340000006077807 */ /* 0x000fe20004000000 */
[----:B------:R-:W-:-:S04]  /*5530*/  IMAD.MOV.U32 R6, RZ, RZ, RZ ;  /* 0x000000ffff067224 */ /* 0x000fc800078e00ff */
[----:B------:R-:W-:-:S04]  /*5540*/  IMAD.IADD R4, R4, 0x1, -R7 ;  /* 0x0000000104047824 */ /* 0x000fc800078e0a07 */
[----:B------:R-:W-:-:S06]  /*5550*/  VIADD R7, R4, 0x7fe00000 ;  /* 0x7fe0000004077836 */ /* 0x000fcc0000000000 */
        /* <DEDUP_REMOVED lines=9> */
[----:B------:R-:W-:Y:S01]  /*55f0*/  IMAD.MOV R9, RZ, RZ, -R4 ;  /* 0x000000ffff097224 */ /* 0x000fe200078e0a04 */
[----:B------:R-:W0:Y:S01]  /*5600*/  DMUL.RP R6, R38, R6 ;  /* 0x0000000626067228 */ /* 0x000e220000008000 */
[----:B------:R-:W-:Y:S01]  /*5610*/  IMAD.MOV.U32 R8, RZ, RZ, RZ ;  /* 0x000000ffff087224 */ /* 0x000fe200078e00ff */
[----:B0-----:R-:W-:-:S15]  /*5620*/  LOP3.LUT R13, R7, R13, RZ, 0x3c, !PT ;  /* 0x0000000d070d7212 */ /* 0x001fde00078e3cff */
[----:B------:R-:W-:-:S15]  /*5630*/  NOP ;  /* 0x0000000000007918 */ /* 0x000fde0000000000 */
[----:B------:R-:W-:-:S15]  /*5640*/  NOP ;  /* 0x0000000000007918 */ /* 0x000fde0000000000 */
[----:B------:R-:W-:-:S15]  /*5650*/  NOP ;  /* 0x0000000000007918 */ /* 0x000fde0000000000 */
[----:B------:R-:W-:-:S02]  /*5660*/  NOP ;  /* 0x0000000000007918 */ /* 0x000fc40000000000 */
[----:B------:R-:W0:Y:S02]  /*5670*/  DFMA R8, R34, -R8, R38 ;  /* 0x800000082208722b */ /* 0x000e240000000026 */
[----:B0-----:R-:W-:-:S04]  /*5680*/  IADD3 R8, PT, PT, -R4, -0x43300000, RZ ;  /* 0xbcd0000004087810 */ /* 0x001fc80007ffe1ff */
[----:B------:R-:W-:-:S04]  /*5690*/  FSETP.NEU.AND P0, PT, |R9|, R8, PT ;  /* 0x000000080900720b */ /* 0x000fc80003f0d200 */
[----:B------:R-:W-:Y:S02]  /*56a0*/  FSEL R34, R6, R34, !P0 ;  /* 0x0000002206227208 */ /* 0x000fe40004000000 */
[----:B------:R-:W-:Y:S01]  /*56b0*/  FSEL R35, R13, R35, !P0 ;  /* 0x000000230d237208 */ /* 0x000fe20004000000 */
[----:B------:R-:W-:Y:S06]  /*56c0*/  BRA `(.L_x_12319) ;  /* 0x0000000000547947 */ /* 0x000fec0003800000 */
.L_x_12318:
[----:B------:R-:W0:Y:S02]  /*56d0*/  DSETP.NAN.AND P0, PT, R10, R10, PT ;  /* 0x0000000a0a00722a */ /* 0x000e240003f08000 */
[----:B0-----:R-:W-:Y:S05]  /*56e0*/  @P0 BRA `(.L_x_12320) ;  /* 0x0000000000440947 */ /* 0x001fea0003800000 */
[----:B------:R-:W0:Y:S02]  /*56f0*/  DSETP.NAN.AND P0, PT, R12, R12, PT ;  /* 0x0000000c0c00722a */ /* 0x000e240003f08000 */
[----:B0-----:R-:W-:Y:S05]  /*5700*/  @P0 BRA `(.L_x_12321) ;  /* 0x0000000000300947 */ /* 0x001fea0003800000 */
        /* <DEDUP_REMOVED lines=12> */
.L_x_12321:
[----:B------:R-:W-:Y:S01]  /*57d0*/  LOP3.LUT R35, R13, 0x80000, RZ, 0xfc, !PT ;  /* 0x000800000d237812 */ /* 0x000fe200078efcff */
[----:B------:R-:W-:Y:S01]  /*57e0*/  IMAD.MOV.U32 R34, RZ, RZ, R12 ;  /* 0x000000ffff227224 */ /* 0x000fe200078e000c */
[----:B------:R-:W-:Y:S06]  /*57f0*/  BRA `(.L_x_12319) ;  /* 0x0000000000087947 */ /* 0x000fec0003800000 */
.L_x_12320:
[----:B------:R-:W-:Y:S01]  /*5800*/  LOP3.LUT R35, R11, 0x80000, RZ, 0xfc, !PT ;  /* 0x000800000b237812 */ /* 0x000fe200078efcff */
[----:B------:R-:W-:-:S07]  /*5810*/  IMAD.MOV.U32 R34, RZ, RZ, R10 ;  /* 0x000000ffff227224 */ /* 0x000fce00078e000a */
.L_x_12319:
[----:B------:R-:W-:Y:S05]  /*5820*/  BSYNC.RECONVERGENT B0 ;  /* 0x0000000000007941 */ /* 0x000fea0003800200 */
.L_x_12317:
[----:B------:R-:W-:Y:S02]  /*5830*/  IMAD.MOV.U32 R6, RZ, RZ, R2 ;  /* 0x000000ffff067224 */ /* 0x000fe400078e0002 */
[----:B------:R-:W-:-:S04]  /*5840*/  IMAD.MOV.U32 R7, RZ, RZ, 0x0 ;  /* 0x00000000ff077424 */ /* 0x000fc800078e00ff */
[----:B------:R-:W-:Y:S05]  /*5850*/  RET.REL.NODEC R6 `(_ZN2at6native27unrolled_elementwise_kernelINS0_13BinaryFunctorIdddZZZNS0_15binary_internal21div_floor_kernel_cudaERNS_18TensorIteratorBaseEENKUlvE1_clEvENKUlvE_clEvEUlddE_EESt5arrayIPcLm3EELi4E23TrivialOffsetCalculatorILi2EjESD_ILi1EjENS0_6memory15LoadWithoutCastENSG_16StoreWithoutCastEEEviT_T0_T2_T3_T4_T5_) ;  /* 0xffffffa406e87950 */ /* 0x000fea0003c3ffff */
.L_x_12322:
        /* <DEDUP_REMOVED lines=10> */
.L_x_32754:


//--------------------- .text._ZN2at6native29vectorized_elementwise_kernelILi2ENS0_13BinaryFunctorIdddZZZNS0_15binary_internal21div_floor_kernel_cudaERNS_18TensorIteratorBaseEENKUlvE1_clEvENKUlvE_clEvEUlddE_EESt5arrayIPcLm3EEEEviT0_T1_ --------------------------
	.section	.text._ZN2at6native29vectorized_elementwise_kernelILi2ENS0_13BinaryFunctorIdddZZZNS0_15binary_internal21div_floor_kernel_cudaERNS_18TensorIteratorBaseEENKUlvE1_clEvENKUlvE_clEvEUlddE_EESt5arrayIPcLm3EEEEviT0_T1_,"ax",@progbits
	.align	128
        .global         _ZN2at6native29vectorized_elementwise_kernelILi2ENS0_13BinaryFunctorIdddZZZNS0_15binary_internal21div_floor_kernel_cudaERNS_18TensorIteratorBaseEENKUlvE1_clEvENKUlvE_clEvEUlddE_EESt5arrayIPcLm3EEEEviT0_T1_
        .type           _ZN2at6native29vectorized_elementwise_kernelILi2ENS0_13BinaryFunctorIdddZZZNS0_15binary_internal21div_floor_kernel_cudaERNS_18TensorIteratorBaseEENKUlvE1_clEvENKUlvE_clEvEUlddE_EESt5arrayIPcLm3EEEEviT0_T1_,@function
        .size           _ZN2at6native29vectorized_elementwise_kernelILi2ENS0_13BinaryFunctorIdddZZZNS0_15binary_internal21div_floor_kernel_cudaERNS_18TensorIteratorBaseEENKUlvE1_clEvENKUlvE_clEvEUlddE_EESt5arrayIPcLm3EEEEviT0_T1_,(.L_x_32755 - _ZN2at6native29vectorized_elementwise_kernelILi2ENS0_13BinaryFunctorIdddZZZNS0_15binary_internal21div_floor_kernel_cudaERNS_18TensorIteratorBaseEENKUlvE1_clEvENKUlvE_clEvEUlddE_EESt5arrayIPcLm3EEEEviT0_T1_)
        .other          _ZN2at6native29vectorized_elementwise_kernelILi2ENS0_13BinaryFunctorIdddZZZNS0_15binary_internal21div_floor_kernel_cudaERNS_18TensorIteratorBaseEENKUlvE1_clEvENKUlvE_clEvEUlddE_EESt5arrayIPcLm3EEEEviT0_T1_,@"STO_CUDA_ENTRY STV_DEFAULT"
_ZN2at6native29vectorized_elementwise_kernelILi2ENS0_13BinaryFunctorIdddZZZNS0_15binary_internal21div_floor_kernel_cudaERNS_18TensorIteratorBaseEENKUlvE1_clEvENKUlvE_clEvEUlddE_EESt5arrayIPcLm3EEEEviT0_T1_:
.text._ZN2at6native29vectorized_elementwise_kernelILi2ENS0_13BinaryFunctorIdddZZZNS0_15binary_internal21div_floor_kernel_cudaERNS_18TensorIteratorBaseEENKUlvE1_clEvENKUlvE_clEvEUlddE_EESt5arrayIPcLm3EEEEviT0_T1_:
        /* <DEDUP_REMOVED lines=10> */
[----:B------:R-:W-:Y:S02]  /*00a0*/  CS2R R38, SRZ ;  /* 0x0000000000267805 */ /* 0x000fe4000001ff00 */
[----:B------:R-:W-:Y:S02]  /*00b0*/  CS2R R20, SRZ ;  /* 0x0000000000147805 */ /* 0x000fe4000001ff00 */
[----:B------:R-:W-:-:S03]  /*00c0*/  CS2R R36, SRZ ;  /* 0x0000000000247805 */ /* 0x000fc6000001ff00 */
[----:B------:R-:W2:Y:S08]  /*00d0*/  LDC.64 R12, c[0x0][0x390] ;  /* 0x0000e400ff0c7b82 */ /* 0x000eb00000000a00 */
[----:B------:R-:W3:Y:S08]  /*00e0*/  LDC.64 R14, c[0x0][0x398] ;  /* 0x0000e600ff0e7b82 */ /* 0x000ef00000000a00 */
[----:B------:R-:W4:Y:S01]  /*00f0*/  LDC.64 R6, c[0x0][0x398] ;  /* 0x0000e600ff067b82 */ /* 0x000f220000000a00 */
[----:B0-----:R-:W-:Y:S01]  /*0100*/  ISETP.GE.U32.AND P0, PT, R30, R9, PT ;  /* 0x000000091e00720c */ /* 0x001fe20003f06070 */
[----:B------:R-:W-:-:S06]  /*0110*/  IMAD.MOV.U32 R0, RZ, RZ, R30 ;  /* 0x000000ffff007224 */ /* 0x000fcc00078e001e */
[----:B------:R-:W0:Y:S08]  /*0120*/  LDC.64 R18, c[0x0][0x390] ;  /* 0x0000e400ff127b82 */ /* 0x000e300000000a00 */
[----:B------:R-:W0:Y:S01]  /*0130*/  LDC.64 R24, c[0x0][0x390] ;  /* 0x0000e400ff187b82 */ /* 0x000e220000000a00 */
[----:B------:R-:W-:-:S05]  /*0140*/  @!P0 VIADD R0, R30, 0x80 ;  /* 0x000000801e008836 */ /* 0x000fca0000000000 */
[----:B------:R-:W-:Y:S02]  /*0150*/  ISETP.GE.U32.AND P6, PT, R0, R9, PT ;  /* 0x000000090000720c */ /* 0x000fe40003fc6070 */
[----:B------:R-:W0:Y:S08]  /*0160*/  LDC.64 R56, c[0x0][0x398] ;  /* 0x0000e600ff387b82 */ /* 0x000e300000000a00 */
[----:B------:R-:W0:Y:S03]  /*0170*/  LDC.64 R22, c[0x0][0x398] ;  /* 0x0000e600ff167b82 */ /* 0x000e260000000a00 */
[----:B------:R-:W-:-:S02]  /*0180*/  @!P6 IMAD.IADD R11, R3, 0x1, R0 ;  /* 0x00000001030be824 */ /* 0x000fc400078e0200 */
[----:B------:R-:W-:Y:S02]  /*0190*/  @!P6 VIADD R0, R0, 0x80 ;  /* 0x000000800000e836 */ /* 0x000fe40000000000 */
[C---:B--2---:R-:W-:Y:S01]  /*01a0*/  @!P6 IMAD.WIDE.U32 R12, R11.reuse, 0x8, R12 ;  /* 0x000000080b0ce825 */ /* 0x044fe200078e000c */
[----:B------:R-:W2:Y:S02]  /*01b0*/  LDC.64 R26, c[0x0][0x398] ;  /* 0x0000e600ff1a7b82 */ /* 0x000ea40000000a00 */
[----:B------:R-:W-:Y:S01]  /*01c0*/  ISETP.GE.U32.AND P5, PT, R0, R9, PT ;  /* 0x000000090000720c */ /* 0x000fe20003fa6070 */
[----:B---3--:R-:W-:Y:S01]  /*01d0*/  @!P6 IMAD.WIDE.U32 R14, R11, 0x8, R14 ;  /* 0x000000080b0ee825 */ /* 0x008fe200078e000e */
[----:B------:R-:W5:Y:S04]  /*01e0*/  @!P6 LDG.E.64 R38, desc[UR6][R12.64] ;  /* 0x000000060c26e981 */ /* 0x000f68000c1e1b00 */
[----:B------:R3:W5:Y:S01]  /*01f0*/  @!P6 LDG.E.64 R20, desc[UR6][R14.64] ;  /* 0x000000060e14e981 */ /* 0x000762000c1e1b00 */
[----:B------:R-:W2:Y:S06]  /*0200*/  LDC.64 R10, c[0x0][0x390] ;  /* 0x0000e400ff0a7b82 */ /* 0x000eac0000000a00 */
[----:B------:R-:W-:-:S02]  /*0210*/  @!P5 IMAD.IADD R41, R3, 0x1, R0 ;  /* 0x000000010329d824 */ /* 0x000fc400078e0200 */
[----:B------:R-:W-:Y:S01]  /*0220*/  @!P5 VIADD R0, R0, 0x80 ;  /* 0x000000800000d836 */ /* 0x000fe20000000000 */
[----:B---3--:R-:W3:Y:S01]  /*0230*/  LDC.64 R14, c[0x0][0x390] ;  /* 0x0000e400ff0e7b82 */ /* 0x008ee20000000a00 */
[----:B-1----:R-:W-:-:S03]  /*0240*/  @!P5 IMAD.WIDE.U32 R16, R41, 0x8, R4 ;  /* 0x000000082910d825 */ /* 0x002fc600078e0004 */
[----:B------:R-:W-:Y:S01]  /*0250*/  ISETP.GE.U32.AND P4, PT, R0, R9, PT ;  /* 0x000000090000720c */ /* 0x000fe20003f86070 */
[----:B----4-:R-:W-:Y:S01]  /*0260*/  @!P5 IMAD.WIDE.U32 R40, R41, 0x8, R6 ;  /* 0x000000082928d825 */ /* 0x010fe200078e0006 */
[----:B------:R1:W5:Y:S02]  /*0270*/  @!P5 LDG.E.64 R36, desc[UR6][R16.64] ;  /* 0x000000061024d981 */ /* 0x000364000c1e1b00 */
[----:B------:R-:W4:Y:S08]  /*0280*/  LDC.64 R6, c[0x0][0x390] ;  /* 0x0000e400ff067b82 */ /* 0x000f300000000a00 */
[----:B-1----:R-:W1:Y:S01]  /*0290*/  LDC.64 R16, c[0x0][0x398] ;  /* 0x0000e600ff107b82 */ /* 0x002e620000000a00 */
[----:B------:R-:W-:-:S02]  /*02a0*/  @!P4 IMAD.IADD R45, R3, 0x1, R0 ;  /* 0x00000001032dc824 */ /* 0x000fc400078e0200 */
[----:B------:R-:W-:-:S05]  /*02b0*/  @!P4 VIADD R0, R0, 0x80 ;  /* 0x000000800000c836 */ /* 0x000fca0000000000 */
[----:B------:R-:W-:Y:S01]  /*02c0*/  ISETP.GE.U32.AND P3, PT, R0, R9, PT ;  /* 0x000000090000720c */ /* 0x000fe20003f66070 */
[----:B------:R-:W1:-:S12]  /*02d0*/  LDC.64 R12, c[0x0][0x398] ;  /* 0x0000e600ff0c7b82 */ /* 0x000e580000000a00 */
[----:B------:R-:W-:Y:S02]  /*02e0*/  @!P3 IMAD.IADD R49, R3, 0x1, R0 ;  /* 0x000000010331b824 */ /* 0x000fe400078e0200 */
[----:B------:R-:W-:-:S05]  /*02f0*/  @!P3 VIADD R0, R0, 0x80 ;  /* 0x000000800000b836 */ /* 0x000fca0000000000 */
[----:B------:R-:W-:-:S13]  /*0300*/  ISETP.GE.U32.AND P2, PT, R0, R9, PT ;  /* 0x000000090000720c */ /* 0x000fda0003f46070 */
[----:B------:R-:W-:Y:S02]  /*0310*/  @!P2 IMAD.IADD R2, R3, 0x1, R0 ;  /* 0x000000010302a824 */ /* 0x000fe400078e0200 */
[----:B------:R-:W-:-:S05]  /*0320*/  @!P2 VIADD R0, R0, 0x80 ;  /* 0x000000800000a836 */ /* 0x000fca0000000000 */
[----:B------:R-:W-:Y:S01]  /*0330*/  ISETP.GE.U32.AND P1, PT, R0, R9, PT ;  /* 0x000000090000720c */ /* 0x000fe20003f26070 */
[----:B0-----:R-:W-:Y:S02]  /*0340*/  @!P4 IMAD.WIDE.U32 R42, R45, 0x8, R18 ;  /* 0x000000082d2ac825 */ /* 0x001fe400078e0012 */
[----:B------:R-:W0:Y:S10]  /*0350*/  LDC.64 R18, c[0x0][0x390] ;  /* 0x0000e400ff127b82 */ /* 0x000e340000000a00 */
[----:B------:R-:W-:-:S02]  /*0360*/  @!P1 IMAD.IADD R4, R3, 0x1, R0 ;  /* 0x0000000103049824 */ /* 0x000fc400078e0200 */
[----:B------:R-:W-:-:S05]  /*0370*/  @!P1 VIADD R0, R0, 0x80 ;  /* 0x0000008000009836 */ /* 0x000fca0000000000 */
[----:B------:R-:W-:Y:S02]  /*0380*/  ISETP.GE.U32.AND P6, PT, R0, R9, PT ;  /* 0x000000090000720c */ /* 0x000fe40003fc6070 */
[----:B------:R-:W3:Y:S01]  /*0390*/  LDC.64 R8, c[0x0][0x398] ;  /* 0x0000e600ff087b82 */ /* 0x000ee20000000a00 */
[----:B------:R-:W-:Y:S02]  /*03a0*/  CS2R R34, SRZ ;  /* 0x0000000000227805 */ /* 0x000fe4000001ff00 */
[----:B------:R-:W-:Y:S01]  /*03b0*/  CS2R R32, SRZ ;  /* 0x0000000000207805 */ /* 0x000fe2000001ff00 */
[----:B----4-:R-:W-:-:S04]  /*03c0*/  @!P1 IMAD.WIDE.U32 R54, R4, 0x8, R6 ;  /* 0x0000000804369825 */ /* 0x010fc800078e0006 */
[C---:B------:R-:W-:Y:S01]  /*03d0*/  @!P0 IMAD.IADD R5, R3.reuse, 0x1, R30 ;  /* 0x0000000103058824 */ /* 0x040fe200078e021e */
[----:B------:R4:W5:Y:S02]  /*03e0*/  @!P5 LDG.E.64 R34, desc[UR6][R40.64] ;  /* 0x000000062822d981 */ /* 0x000964000c1e1b00 */
[----:B------:R-:W-:Y:S02]  /*03f0*/  @!P6 IMAD.IADD R7, R3, 0x1, R0 ;  /* 0x000000010307e824 */ /* 0x000fe400078e0200 */
[----:B------:R1:W5:Y:S01]  /*0400*/  @!P4 LDG.E.64 R32, desc[UR6][R42.64] ;  /* 0x000000062a20c981 */ /* 0x000362000c1e1b00 */
[----:B--2---:R-:W-:Y:S01]  /*0410*/  @!P2 IMAD.WIDE.U32 R50, R2, 0x8, R10 ;  /* 0x000000080232a825 */ /* 0x004fe200078e000a */
[----:B------:R-:W-:Y:S02]  /*0420*/  CS2R R28, SRZ ;  /* 0x00000000001c7805 */ /* 0x000fe4000001ff00 */
[----:B------:R-:W-:Y:S01]  /*0430*/  CS2R R10, SRZ ;  /* 0x00000000000a7805 */ /* 0x000fe2000001ff00 */
[----:B------:R-:W-:Y:S01]  /*0440*/  @!P3 IMAD.WIDE.U32 R46, R49, 0x8, R24 ;  /* 0x00000008312eb825 */ /* 0x000fe200078e0018 */
[----:B------:R-:W-:-:S02]  /*0450*/  CS2R R24, SRZ ;  /* 0x0000000000187805 */ /* 0x000fc4000001ff00 */
[----:B----4-:R-:W-:Y:S01]  /*0460*/  CS2R R40, SRZ ;  /* 0x0000000000287805 */ /* 0x010fe2000001ff00 */
[----:B------:R-:W-:Y:S01]  /*0470*/  @!P1 IMAD.WIDE.U32 R56, R4, 0x8, R56 ;  /* 0x0000000804389825 */ /* 0x000fe200078e0038 */
[----:B-1----:R-:W-:Y:S01]  /*0480*/  CS2R R42, SRZ ;  /* 0x00000000002a7805 */ /* 0x002fe2000001ff00 */
[----:B------:R1:W5:Y:S02]  /*0490*/  @!P1 LDG.E.64 R10, desc[UR6][R54.64] ;  /* 0x00000006360a9981 */ /* 0x000364000c1e1b00 */
[----:B---3--:R-:W-:Y:S01]  /*04a0*/  @!P2 IMAD.WIDE.U32 R52, R2, 0x8, R8 ;  /* 0x000000080234a825 */ /* 0x008fe200078e0008 */
[----:B------:R-:W-:-:S03]  /*04b0*/  CS2R R8, SRZ ;  /* 0x0000000000087805 */ /* 0x000fc6000001ff00 */
[----:B0-----:R-:W-:-:S03]  /*04c0*/  @!P6 IMAD.WIDE.U32 R18, R7, 0x8, R18 ;  /* 0x000000080712e825 */ /* 0x001fc600078e0012 */
[----:B------:R1:W5:Y:S01]  /*04d0*/  @!P2 LDG.E.64 R8, desc[UR6][R52.64] ;  /* 0x000000063408a981 */ /* 0x000362000c1e1b00 */
[----:B------:R-:W-:Y:S01]  /*04e0*/  @!P0 IMAD.WIDE.U32 R2, R5, 0x8, R14 ;  /* 0x0000000805028825 */ /* 0x000fe200078e000e */
[----:B------:R-:W-:-:S03]  /*04f0*/  CS2R R14, SRZ ;  /* 0x00000000000e7805 */ /* 0x000fc6000001ff00 */
[----:B------:R-:W-:Y:S01]  /*0500*/  @!P4 IMAD.WIDE.U32 R44, R45, 0x8, R22 ;  /* 0x000000082d2cc825 */ /* 0x000fe200078e0016 */
[----:B------:R-:W-:Y:S01]  /*0510*/  CS2R R22, SRZ ;  /* 0x0000000000167805 */ /* 0x000fe2000001ff00 */
[----:B------:R1:W5:Y:S02]  /*0520*/  @!P0 LDG.E.64 R42, desc[UR6][R2.64] ;  /* 0x00000006022a8981 */ /* 0x000364000c1e1b00 */
        /* <DEDUP_REMOVED lines=8> */
[----:B------:R1:W5:Y:S04]  /*05b0*/  @!P3 LDG.E.64 R26, desc[UR6][R46.64] ;  /* 0x000000062e1ab981 */ /* 0x000368000c1e1b00 */
[----:B------:R1:W5:Y:S04]  /*05c0*/  @!P2 LDG.E.64 R22, desc[UR6][R50.64] ;  /* 0x000000063216a981 */ /* 0x000368000c1e1b00 */
[----:B------:R1:W5:Y:S04]  /*05d0*/  @!P1 LDG.E.64 R12, desc[UR6][R56.64] ;  /* 0x00000006380c9981 */ /* 0x000368000c1e1b00 */
[----:B------:R1:W5:Y:S04]  /*05e0*/  @!P6 LDG.E.64 R14, desc[UR6][R18.64] ;  /* 0x00000006120ee981 */ /* 0x000368000c1e1b00 */
[----:B------:R1:W5:Y:S04]  /*05f0*/  @!P6 LDG.E.64 R16, desc[UR6][R6.64] ;  /* 0x000000060610e981 */ /* 0x000368000c1e1b00 */
[----:B------:R1:W5:Y:S01]  /*0600*/  @!P0 LDG.E.64 R40, desc[UR6][R4.64] ;  /* 0x0000000604288981 */ /* 0x000362000c1e1b00 */
[----:B------:R-:W-:Y:S04]  /*0610*/  BSSY.RECONVERGENT B1, `(.L_x_12324) ;  /* 0x0000128000017945 */ /* 0x000fe80003800200 */
[----:B------:R-:W-:Y:S05]  /*0620*/  @P0 BRA `(.L_x_12325) ;  /* 0x0000001000980947 */ /* 0x000fea0003800000 */
[----:B-----5:R-:W0:Y:S02]  /*0630*/  DSETP.NEU.AND P0, PT, R40, RZ, PT ;  /* 0x000000ff2800722a */ /* 0x020e240003f0d000 */
[----:B0-----:R-:W-:Y:S05]  /*0640*/  @P0 BRA `(.L_x_12326) ;  /* 0x0000000000d40947 */ /* 0x001fea0003800000 */
[----:B-1----:R-:W0:Y:S01]  /*0650*/  MUFU.RCP64H R3, R41 ;  /* 0x0000002900037308 */ /* 0x002e220000001800 */
        /* <DEDUP_REMOVED lines=47> */
[----:B------:R-:W-:Y:S05]  /*0950*/  CALL.REL.NOINC `($__internal_4_$__cuda_sm20_div_rn_f64_full) ;  /* 0x0000012800dc7944 */ /* 0x000fea0003c00000 */
.L_x_12328:
[----:B------:R-:W-:Y:S05]  /*0960*/  BSYNC.RECONVERGENT B2 ;  /* 0x0000000000027941 */ /* 0x000fea0003800200 */
.L_x_12327:
[----:B------:R-:W-:Y:S02]  /*0970*/  IMAD.MOV.U32 R18, RZ, RZ, R52 ;  /* 0x000000ffff127224 */ /* 0x000fe400078e0034 */
[----:B------:R-:W-:Y:S01]  /*0980*/  IMAD.MOV.U32 R19, RZ, RZ, R53 ;  /* 0x000000ffff137224 */ /* 0x000fe200078e0035 */
[----:B------:R-:W-:Y:S06]  /*0990*/  BRA `(.L_x_12325) ;  /* 0x0000000c00bc7947 */ /* 0x000fec0003800000 */
.L_x_12326:
[----:B-1----:R-:W-:Y:S01]  /*09a0*/  LOP3.LUT R5, R43, 0x7fffffff, RZ, 0xc0, !PT ;  /* 0x7fffffff2b057812 */ /* 0x002fe200078ec0ff */
        /* <DEDUP_REMOVED lines=26> */
.L_x_12330:
        /* <DEDUP_REMOVED lines=28> */
.L_x_12333:
        /* <DEDUP_REMOVED lines=11> */
.L_x_12332:
        /* <DEDUP_REMOVED lines=19> */
.L_x_12335:
[----:B------:R-:W-:Y:S05]  /*0ef0*/  BSYNC.RECONVERGENT B2 ;  /* 0x0000000000027941 */ /* 0x000fea0003800200 */
.L_x_12334:
[----:B------:R-:W-:-:S07]  /*0f00*/  LOP3.LUT R7, R7, 0x80000000, R43, 0xb8, !PT ;  /* 0x8000000007077812 */ /* 0x000fce00078eb82b */
.L_x_12331:
[----:B------:R-:W-:Y:S05]  /*0f10*/  BSYNC.RECONVERGENT B0 ;  /* 0x0000000000007941 */ /* 0x000fea0003800200 */
.L_x_12329:
[----:B------:R-:W0:Y:S01]  /*0f20*/  MUFU.RCP64H R3, R41 ;  /* 0x0000002900037308 */ /* 0x000e220000001800 */
[----:B------:R-:W-:Y:S01]  /*0f30*/  IMAD.MOV.U32 R2, RZ, RZ, 0x1 ;  /* 0x00000001ff027424 */ /* 0x000fe200078e00ff */
[----:B------:R-:W1:Y:S01]  /*0f40*/  DADD R48, -R6, R42 ;  /* 0x0000000006307229 */ /* 0x000e62000000012a */
[----:B------:R-:W-:Y:S01]  /*0f50*/  PLOP3.LUT P1, PT, PT, PT, PT, 0x8, 0x80 ;  /* 0x000000000080781c */ /* 0x000fe20003f2e170 */
[----:B------:R-:W-:Y:S01]  /*0f60*/  BSSY.RECONVERGENT B2, `(.L_x_12336) ;  /* 0x000003f000027945 */ /* 0x000fe20003800200 */
[----:B-1----:R-:W-:-:S15]  /*0f70*/  FSETP.GEU.AND P4, PT, |R49|, 6.5827683646048100446e-37, PT ;  /* 0x036000003100780b */ /* 0x002fde0003f8e200 */
[----:B------:R-:W-:-:S15]  /*0f80*/  NOP ;  /* 0x0000000000007918 */ /* 0x000fde0000000000 */
        /* <DEDUP_REMOVED lines=44> */
[----:B------:R-:W0:-:S15]  /*1250*/  DSETP.NEU.AND P0, PT, R6, RZ, PT ;  /* 0x000000ff0600722a */ /* 0x000e1e0003f0d000 */
[----:B------:R-:W-:-:S15]  /*1260*/  NOP ;  /* 0x0000000000007918 */ /* 0x000fde0000000000 */
[----:B------:R-:W-:-:S15]  /*1270*/  NOP ;  /* 0x0000000000007918 */ /* 0x000fde0000000000 */
[----:B------:R-:W-:-:S15]  /*1280*/  NOP ;  /* 0x0000000000007918 */ /* 0x000fde0000000000 */
[----:B------:R-:W-:-:S04]  /*1290*/  NOP ;  /* 0x0000000000007918 */ /* 0x000fc80000000000 */
[----:B0-----:R-:W0:-:S15]  /*12a0*/  @P0 DSETP.GEU.AND P2, PT, R6, RZ, PT ;  /* 0x000000ff0600022a */ /* 0x001e1e0003f4e000 */
[----:B------:R-:W-:-:S15]  /*12b0*/  NOP ;  /* 0x0000000000007918 */ /* 0x000fde0000000000 */
[----:B------:R-:W-:-:S15]  /*12c0*/  NOP ;  /* 0x0000000000007918 */ /* 0x000fde0000000000 */
[----:B------:R-:W-:-:S15]  /*12d0*/  NOP ;  /* 0x0000000000007918 */ /* 0x000fde0000000000 */
[----:B------:R-:W-:-:S04]  /*12e0*/  NOP ;  /* 0x0000000000007918 */ /* 0x000fc80000000000 */
[----:B0-----:R0:W1:Y:S02]  /*12f0*/  @P0 DSETP.LT.XOR P1, PT, R40, RZ, !P2 ;  /* 0x000000ff2800022a */ /* 0x0010640005721800 */
[----:B-1----:R-:W-:Y:S05]  /*1300*/  @P3 BRA P4, `(.L_x_12337) ;  /* 0x0000000000103947 */ /* 0x002fea0002000000 */
[----:B------:R-:W-:Y:S01]  /*1310*/  IMAD.MOV.U32 R46, RZ, RZ, R40 ;  /* 0x000000ffff2e7224 */ /* 0x000fe200078e0028 */
[----:B------:R-:W-:Y:S01]  /*1320*/  MOV R0, 0x1350 ;  /* 0x0000135000007802 */ /* 0x000fe20000000f00 */
[----:B------:R-:W-:-:S07]  /*1330*/  IMAD.MOV.U32 R47, RZ, RZ, R41 ;  /* 0x000000ffff2f7224 */ /* 0x000fce00078e0029 */
[----:B0-----:R-:W-:Y:S05]  /*1340*/  CALL.REL.NOINC `($__internal_4_$__cuda_sm20_div_rn_f64_full) ;  /* 0x0000012000607944 */ /* 0x001fea0003c00000 */
.L_x_12337:
[----:B------:R-:W-:Y:S05]  /*1350*/  BSYNC.RECONVERGENT B2 ;  /* 0x0000000000027941 */ /* 0x000fea0003800200 */
.L_x_12336:
        /* <DEDUP_REMOVED lines=78> */
[----:B0-----:R-:W-:Y:S05]  /*1840*/  CALL.REL.NOINC `($__internal_4_$__cuda_sm20_div_rn_f64_full) ;  /* 0x0000011c00207944 */ /* 0x001fea0003c00000 */
[----:B------:R-:W-:-:S07]  /*1850*/  IMAD.MOV.U32 R3, RZ, RZ, R53 ;  /* 0x000000ffff037224 */ /* 0x000fce00078e0035 */
.L_x_12339:
[----:B------:R-:W-:Y:S05]  /*1860*/  BSYNC.RECONVERGENT B2 ;  /* 0x0000000000027941 */ /* 0x000fea0003800200 */
.L_x_12338:
[----:B------:R-:W-:Y:S01]  /*1870*/  LOP3.LUT R19, RZ, 0x80000000, R3, 0xb8, !PT ;  /* 0x80000000ff137812 */ /* 0x000fe200078eb803 */
[----:B------:R-:W-:-:S07]  /*1880*/  IMAD.MOV.U32 R18, RZ, RZ, RZ ;  /* 0x000000ffff127224 */ /* 0x000fce00078e00ff */
.L_x_12325:
[----:B------:R-:W-:Y:S05]  /*1890*/  BSYNC.RECONVERGENT B1 ;  /* 0x0000000000017941 */ /* 0x000fea0003800200 */
.L_x_12324:
[----:B------:R-:W2:Y:S01]  /*18a0*/  S2UR UR4, SR_CTAID.X ;  /* 0x00000000000479c3 */ /* 0x000ea20000002500 */
[----:B------:R-:W2:Y:S01]  /*18b0*/  LDCU UR5, c[0x0][0x380] ;  /* 0x00007000ff0577ac */ /* 0x000ea20008000800 */
[----:B------:R-:W-:Y:S01]  /*18c0*/  VIADD R0, R30, 0x80 ;  /* 0x000000801e007836 */ /* 0x000fe20000000000 */
[----:B------:R-:W-:Y:S01]  /*18d0*/  BSSY.RECONVERGENT B1, `(.L_x_12340) ;  /* 0x0000129000017945 */ /* 0x000fe20003800200 */
[----:B--2---:R-:W-:-:S06]  /*18e0*/  UIMAD UR4, UR4, -0x400, UR5 ;  /* 0xfffffc00040478a4 */ /* 0x004fcc000f8e0205 */
[----:B------:R-:W-:-:S13]  /*18f0*/  ISETP.GE.U32.AND P0, PT, R0, UR4, PT ;  /* 0x0000000400007c0c */ /* 0x000fda000bf06070 */
[----:B------:R-:W-:Y:S05]  /*1900*/  @P0 BRA `(.L_x_12341) ;  /* 0x0000001000940947 */ /* 0x000fea0003800000 */
[----:B-----5:R-:W2:Y:S02]  /*1910*/  DSETP.NEU.AND P0, PT, R20, RZ, PT ;  /* 0x000000ff1400722a */ /* 0x020ea40003f0d000 */
[----:B--2---:R-:W-:Y:S05]  /*1920*/  @!P0 BRA `(.L_x_12342) ;  /* 0x0000000c00bc8947 */ /* 0x004fea0003800000 */
[----:B-1----:R-:W-:Y:S01]  /*1930*/  LOP3.LUT R3, R39, 0x7fffffff, RZ, 0xc0, !PT ;  /* 0x7fffffff27037812 */ /* 0x002fe200078ec0ff */
        /* <DEDUP_REMOVED lines=22> */
[----:B0-----:R-:W-:-:S03]  /*1aa0*/  LOP3.LUT R40, R3, 0xfffff, RZ, 0xc0, !PT ;  /* 0x000fffff03287812 */ /* 0x001fc600078ec0ff */
        /* <DEDUP_REMOVED lines=12> */
.L_x_12347:
        /* <DEDUP_REMOVED lines=11> */
.L_x_12346:
        /* <DEDUP_REMOVED lines=20> */
.L_x_12349:
[----:B------:R-:W-:Y:S05]  /*1d60*/  BSYNC.RECONVERGENT B2 ;  /* 0x0000000000027941 */ /* 0x000fea0003800200 */
.L_x_12348:
[----:B------:R-:W-:Y:S01]  /*1d70*/  LOP3.LUT R7, R5, 0x80000000, R39, 0xb8, !PT ;  /* 0x8000000005077812 */ /* 0x000fe200078eb827 */
[----:B------:R-:W-:Y:S01]  /*1d80*/  IMAD.MOV.U32 R6, RZ, RZ, R3 ;  /* 0x000000ffff067224 */ /* 0x000fe200078e0003 */
[----:B------:R-:W-:Y:S06]  /*1d90*/  BRA `(.L_x_12345) ;  /* 0x0000000000487947 */ /* 0x000fec0003800000 */
.L_x_12344:
        /* <DEDUP_REMOVED lines=15> */
[----:B------:R2:W3:Y:S01]  /*1e90*/  @!P0 DADD R6, R20, R38 ;  /* 0x0000000014068229 */ /* 0x0004e20000000026 */
[----:B-1----:R-:W-:Y:S02]  /*1ea0*/  @P0 FSEL R6, R38, RZ, P1 ;  /* 0x000000ff26060208 */ /* 0x002fe40000800000 */
[----:B--23--:R-:W-:-:S07]  /*1eb0*/  @P0 FSEL R7, R39, -QNAN , P1 ;  /* 0xfff8000027070808 */ /* 0x00cfce0000800000 */
.L_x_12345:
[----:B------:R-:W-:Y:S05]  /*1ec0*/  BSYNC.RECONVERGENT B0 ;  /* 0x0000000000007941 */ /* 0x000fea0003800200 */
.L_x_12343:
[----:B------:R-:W1:Y:S01]  /*1ed0*/  MUFU.RCP64H R3, R21 ;  /* 0x0000001500037308 */ /* 0x000e620000001800 */
[----:B------:R-:W-:Y:S01]  /*1ee0*/  IMAD.MOV.U32 R2, RZ, RZ, 0x1 ;  /* 0x00000001ff027424 */ /* 0x000fe200078e00ff */
[----:B------:R-:W2:Y:S01]  /*1ef0*/  DADD R48, -R6, R38 ;  /* 0x0000000006307229 */ /* 0x000ea20000000126 */
[----:B------:R-:W-:Y:S01]  /*1f00*/  PLOP3.LUT P1, PT, PT, PT, PT, 0x8, 0x80 ;  /* 0x000000000080781c */ /* 0x000fe20003f2e170 */
[----:B------:R-:W-:Y:S01]  /*1f10*/  BSSY.RECONVERGENT B2, `(.L_x_12350) ;  /* 0x000003f000027945 */ /* 0x000fe20003800200 */
[----:B--2---:R-:W-:-:S15]  /*1f20*/  FSETP.GEU.AND P4, PT, |R49|, 6.5827683646048100446e-37, PT ;  /* 0x036000003100780b */ /* 0x004fde0003f8e200 */
[----:B------:R-:W-:-:S15]  /*1f30*/  NOP ;  /* 0x0000000000007918 */ /* 0x000fde0000000000 */
[----:B------:R-:W-:-:S15]  /*1f40*/  NOP ;  /* 0x0000000000007918 */ /* 0x000fde0000000000 */
[----:B------:R-:W-:-:S15]  /*1f50*/  NOP ;  /* 0x0000000000007918 */ /* 0x000fde0000000000 */
[----:B------:R-:W-:-:S01]  /*1f60*/  NOP ;  /* 0x0000000000007918 */ /* 0x000fc20000000000 */
        /* <DEDUP_REMOVED lines=41> */
[----:B------:R-:W1:-:S15]  /*2200*/  DSETP.NEU.AND P0, PT, R6, RZ, PT ;  /* 0x000000ff0600722a */ /* 0x000e5e0003f0d000 */
[----:B------:R-:W-:-:S15]  /*2210*/  NOP ;  /* 0x0000000000007918 */ /* 0x000fde0000000000 */
[----:B------:R-:W-:-:S15]  /*2220*/  NOP ;  /* 0x0000000000007918 */ /* 0x000fde0000000000 */
[----:B------:R-:W-:-:S15]  /*2230*/  NOP ;  /* 0x0000000000007918 */ /* 0x000fde0000000000 */
[----:B------:R-:W-:-:S04]  /*2240*/  NOP ;  /* 0x0000000000007918 */ /* 0x000fc80000000000 */
[----:B-1----:R-:W1:-:S15]  /*2250*/  @P0 DSETP.GEU.AND P2, PT, R6, RZ, PT ;  /* 0x000000ff0600022a */ /* 0x002e5e0003f4e000 */
[----:B------:R-:W-:-:S15]  /*2260*/  NOP ;  /* 0x0000000000007918 */ /* 0x000fde0000000000 */
[----:B------:R-:W-:-:S15]  /*2270*/  NOP ;  /* 0x0000000000007918 */ /* 0x000fde0000000000 */
[----:B------:R-:W-:-:S15]  /*2280*/  NOP ;  /* 0x0000000000007918 */ /* 0x000fde0000000000 */
[----:B------:R-:W-:-:S04]  /*2290*/  NOP ;  /* 0x0000000000007918 */ /* 0x000fc80000000000 */
[----:B-1----:R1:W2:Y:S02]  /*22a0*/  @P0 DSETP.LT.XOR P1, PT, R20, RZ, !P2 ;  /* 0x000000ff1400022a */ /* 0x0022a40005721800 */
[----:B--2---:R-:W-:Y:S05]  /*22b0*/  @P3 BRA P4, `(.L_x_12351) ;  /* 0x0000000000103947 */ /* 0x004fea0002000000 */
[----:B------:R-:W-:Y:S01]  /*22c0*/  IMAD.MOV.U32 R46, RZ, RZ, R20 ;  /* 0x000000ffff2e7224 */ /* 0x000fe200078e0014 */
[----:B------:R-:W-:Y:S01]  /*22d0*/  MOV R0, 0x2300 ;  /* 0x0000230000007802 */ /* 0x000fe20000000f00 */
[----:B------:R-:W-:-:S07]  /*22e0*/  IMAD.MOV.U32 R47, RZ, RZ, R21 ;  /* 0x000000ffff2f7224 */ /* 0x000fce00078e0015 */
[----:B01----:R-:W-:Y:S05]  /*22f0*/  CALL.REL.NOINC `($__internal_4_$__cuda_sm20_div_rn_f64_full) ;  /* 0x0000011000747944 */ /* 0x003fea0003c00000 */
.L_x_12351:
[----:B------:R-:W-:Y:S05]  /*2300*/  BSYNC.RECONVERGENT B2 ;  /* 0x0000000000027941 */ /* 0x000fea0003800200 */
.L_x_12350:
        /* <DEDUP_REMOVED lines=56> */
[----:B-1----:R-:W-:Y:S05]  /*2690*/  CALL.REL.NOINC `($__internal_4_$__cuda_sm20_div_rn_f64_full) ;  /* 0x0000010c008c7944 */ /* 0x002fea0003c00000 */
[----:B------:R-:W-:-:S07]  /*26a0*/  IMAD.MOV.U32 R3, RZ, RZ, R53 ;  /* 0x000000ffff037224 */ /* 0x000fce00078e0035 */
.L_x_12354:
[----:B------:R-:W-:Y:S05]  /*26b0*/  BSYNC.RECONVERGENT B2 ;  /* 0x0000000000027941 */ /* 0x000fea0003800200 */
.L_x_12353:
[----:B-1----:R-:W-:Y:S01]  /*26c0*/  LOP3.LUT R21, RZ, 0x80000000, R3, 0xb8, !PT ;  /* 0x80000000ff157812 */ /* 0x002fe200078eb803 */
[----:B------:R-:W-:Y:S01]  /*26d0*/  IMAD.MOV.U32 R20, RZ, RZ, RZ ;  /* 0x000000ffff147224 */ /* 0x000fe200078e00ff */
[----:B------:R-:W-:Y:S06]  /*26e0*/  BRA `(.L_x_12341) ;  /* 0x00000004001c7947 */ /* 0x000fec0003800000 */
.L_x_12352:
        /* <DEDUP_REMOVED lines=19> */
.L_x_12342:
[----:B-1----:R-:W1:Y:S01]  /*2820*/  MUFU.RCP64H R3, R21 ;  /* 0x0000001500037308 */ /* 0x002e620000001800 */
        /* <DEDUP_REMOVED lines=48> */
.L_x_12356:
[----:B------:R-:W-:Y:S05]  /*2b30*/  BSYNC.RECONVERGENT B2 ;  /* 0x0000000000027941 */ /* 0x000fea0003800200 */
.L_x_12355:
[----:B------:R-:W-:Y:S02]  /*2b40*/  IMAD.MOV.U32 R20, RZ, RZ, R52 ;  /* 0x000000ffff147224 */ /* 0x000fe400078e0034 */
[----:B------:R-:W-:-:S07]  /*2b50*/  IMAD.MOV.U32 R21, RZ, RZ, R53 ;  /* 0x000000ffff157224 */ /* 0x000fce00078e0035 */
.L_x_12341:
[----:B------:R-:W-:Y:S05]  /*2b60*/  BSYNC.RECONVERGENT B1 ;  /* 0x0000000000017941 */ /* 0x000fea0003800200 */
.L_x_12340:
        /* <DEDUP_REMOVED lines=34> */
[----:B------:R-:W-:-:S15]  /*2d90*/  LOP3.LUT R30, R30, 0x100000, RZ, 0xfc, !PT ;  /* 0x001000001e1e7812 */ /* 0x000fde00078efcff */
[----:B------:R-:W-:-:S15]  /*2da0*/  NOP ;  /* 0x0000000000007918 */ /* 0x000fde0000000000 */
[----:B------:R-:W-:-:S15]  /*2db0*/  NOP ;  /* 0x0000000000007918 */ /* 0x000fde0000000000 */
[----:B------:R-:W-:-:S11]  /*2dc0*/  NOP ;  /* 0x0000000000007918 */ /* 0x000fd60000000000 */
[----:B------:R-:W1:Y:S02]  /*2dd0*/  @!P1 DMUL R4, R4, 1.80143985094819840000e+16 ;  /* 0x4350000004049828 */ /* 0x000e640000000000 */
[C---:B-1----:R-:W-:Y:S02]  /*2de0*/  @!P1 LEA.HI R31, R5.reuse, R0, RZ, 0xc ;  /* 0x00000000051f9211 */ /* 0x042fe400078f60ff */
[----:B------:R-:W-:-:S03]  /*2df0*/  LOP3.LUT R3, R5, 0xfffff, RZ, 0xc0, !PT ;  /* 0x000fffff05037812 */ /* 0x000fc600078ec0ff */
[----:B------:R-:W-:Y:S01]  /*2e00*/  @!P1 VIADD R0, R31, 0xffffffca ;  /* 0xffffffca1f009836 */ /* 0x000fe20000000000 */
[----:B------:R-:W-:Y:S01]  /*2e10*/  LOP3.LUT R39, R3, 0x100000, RZ, 0xfc, !PT ;  /* 0x0010000003277812 */ /* 0x000fe200078efcff */
[----:B------:R-:W-:Y:S02]  /*2e20*/  IMAD.MOV.U32 R31, RZ, RZ, R2 ;  /* 0x000000ffff1f7224 */ /* 0x000fe400078e0002 */
[----:B------:R-:W-:-:S07]  /*2e30*/  IMAD.IADD R2, R7, 0x1, -R0 ;  /* 0x0000000107027824 */ /* 0x000fce00078e0a00 */
.L_x_12364:
        /* <DEDUP_REMOVED lines=11> */
.L_x_12363:
[----:B------:R-:W-:Y:S01]  /*2ef0*/  LOP3.LUT R7, R3, 0x7fffffff, RZ, 0xc0, !PT ;  /* 0x7fffffff03077812 */ /* 0x000fe200078ec0ff */
[----:B------:R-:W-:Y:S01]  /*2f00*/  BSSY.RECONVERGENT B2, `(.L_x_12365) ;  /* 0x0000013000027945 */ /* 0x000fe20003800200 */
[----:B------:R-:W-:Y:S01]  /*2f10*/  ISETP.NE.U32.AND P0, PT, R6, RZ, PT ;  /* 0x000000ff0600720c */ /* 0x000fe20003f05070 */
[----:B------:R-:W-:Y:S02]  /*2f20*/  IMAD.MOV.U32 R3, RZ, RZ, RZ ;  /* 0x000000ffff037224 */ /* 0x000fe400078e00ff */
[----:B------:R-:W-:Y:S01]  /*2f30*/  IMAD.MOV.U32 R5, RZ, RZ, RZ ;  /* 0x000000ffff057224 */ /* 0x000fe200078e00ff */
[----:B------:R-:W-:-:S13]  /*2f40*/  ISETP.NE.AND.EX P0, PT, R7, RZ, PT, P0 ;  /* 0x000000ff0700720c */ /* 0x000fda0003f05300 */
[----:B------:R-:W-:Y:S05]  /*2f50*/  @!P0 BRA `(.L_x_12366) ;  /* 0x0000000000348947 */ /* 0x000fea0003800000 */
[----:B------:R-:W1:Y:S02]  /*2f60*/  DMUL R2, R6, 1.80143985094819840000e+16 ;  /* 0x4350000006027828 */ /* 0x000e640000000000 */
[----:B-1----:R-:W-:-:S04]  /*2f70*/  SHF.R.U32.HI R2, RZ, 0x14, R3 ;  /* 0x00000014ff027819 */ /* 0x002fc80000011603 */
        /* <DEDUP_REMOVED lines=11> */
.L_x_12366:
[----:B------:R-:W-:Y:S05]  /*3030*/  BSYNC.RECONVERGENT B2 ;  /* 0x0000000000027941 */ /* 0x000fea0003800200 */
.L_x_12365:
[----:B------:R-:W-:Y:S01]  /*3040*/  LOP3.LUT R7, R5, 0x80000000, R37, 0xb8, !PT ;  /* 0x8000000005077812 */ /* 0x000fe200078eb825 */
[----:B------:R-:W-:Y:S01]  /*3050*/  IMAD.MOV.U32 R6, RZ, RZ, R3 ;  /* 0x000000ffff067224 */ /* 0x000fe200078e0003 */
[----:B------:R-:W-:Y:S06]  /*3060*/  BRA `(.L_x_12362) ;  /* 0x0000000000487947 */ /* 0x000fec0003800000 */
.L_x_12361:
        /* <DEDUP_REMOVED lines=18> */
.L_x_12362:
[----:B------:R-:W-:Y:S05]  /*3190*/  BSYNC.RECONVERGENT B0 ;  /* 0x0000000000007941 */ /* 0x000fea0003800200 */
.L_x_12360:
        /* <DEDUP_REMOVED lines=67> */
.L_x_12368:
[----:B------:R-:W-:Y:S05]  /*35d0*/  BSYNC.RECONVERGENT B2 ;  /* 0x0000000000027941 */ /* 0x000fea0003800200 */
.L_x_12367:
[----:B------:R-:W2:Y:S02]  /*35e0*/  DADD R2, R52, -1 ;  /* 0xbff0000034027429 */ /* 0x000ea40000000000 */
[----:B--2---:R-:W-:Y:S02]  /*35f0*/  FSEL R30, R2, R52, P1 ;  /* 0x00000034021e7208 */ /* 0x004fe40000800000 */
[----:B------:R-:W-:-:S15]  /*3600*/  FSEL R31, R3, R53, P1 ;  /* 0x00000035031f7208 */ /* 0x000fde0000800000 */
[----:B------:R-:W-:-:S15]  /*3610*/  NOP ;  /* 0x0000000000007918 */ /* 0x000fde0000000000 */
[----:B------:R-:W-:-:S15]  /*3620*/  NOP ;  /* 0x0000000000007918 */ /* 0x000fde0000000000 */
[----:B------:R-:W-:-:S15]  /*3630*/  NOP ;  /* 0x0000000000007918 */ /* 0x000fde0000000000 */
[----:B------:R-:W2:Y:S02]  /*3640*/  DSETP.NEU.AND P0, PT, R30, RZ, PT ;  /* 0x000000ff1e00722a */ /* 0x000ea40003f0d000 */
[----:B--2---:R-:W-:Y:S05]  /*3650*/  @P0 BRA `(.L_x_12369) ;  /* 0x0000000000d80947 */ /* 0x004fea0003800000 */
[----:B------:R-:W2:Y:S01]  /*3660*/  MUFU.RCP64H R3, R35 ;  /* 0x0000002300037308 */ /* 0x000ea20000001800 */
[----:B------:R-:W-:Y:S01]  /*3670*/  IMAD.MOV.U32 R2, RZ, RZ, 0x1 ;  /* 0x00000001ff027424 */ /* 0x000fe200078e00ff */
[----:B------:R-:W-:Y:S01]  /*3680*/  FSETP.GEU.AND P1, PT, |R37|, 6.5827683646048100446e-37, PT ;  /* 0x036000002500780b */ /* 0x000fe20003f2e200 */
[----:B------:R-:W-:Y:S04]  /*3690*/  BSSY.RECONVERGENT B2, `(.L_x_12370) ;  /* 0x000002f000027945 */ /* 0x000fe80003800200 */
[----:B--2---:R-:W2:-:S15]  /*36a0*/  DFMA R4, R2, -R34, 1 ;  /* 0x3ff000000204742b */ /* 0x004e9e0000000822 */
[----:B------:R-:W-:-:S15]  /*36b0*/  NOP ;  /* 0x0000000000007918 */ /* 0x000fde0000000000 */
[----:B------:R-:W-:-:S15]  /*36c0*/  NOP ;  /* 0x0000000000007918 */ /* 0x000fde0000000000 */
[----:B------:R-:W-:-:S15]  /*36d0*/  NOP ;  /* 0x0000000000007918 */ /* 0x000fde0000000000 */
[----:B------:R-:W-:-:S04]  /*36e0*/  NOP ;  /* 0x0000000000007918 */ /* 0x000fc80000000000 */
[----:B--2---:R-:W2:-:S15]  /*36f0*/  DFMA R4, R4, R4, R4 ;  /* 0x000000040404722b */ /* 0x004e9e0000000004 */
        /* <DEDUP_REMOVED lines=19> */
[----:B--2---:R-:W2:-:S15]  /*3830*/  DMUL R2, R6, R36 ;  /* 0x0000002406027228 */ /* 0x004e9e0000000000 */
[----:B------:R-:W-:-:S15]  /*3840*/  NOP ;  /* 0x0000000000007918 */ /* 0x000fde0000000000 */
[----:B------:R-:W-:-:S15]  /*3850*/  NOP ;  /* 0x0000000000007918 */ /* 0x000fde0000000000 */
[----:B------:R-:W-:-:S15]  /*3860*/  NOP ;  /* 0x0000000000007918 */ /* 0x000fde0000000000 */
[----:B------:R-:W-:-:S04]  /*3870*/  NOP ;  /* 0x0000000000007918 */ /* 0x000fc80000000000 */
[----:B--2---:R-:W2:-:S15]  /*3880*/  DFMA R4, R2, -R34, R36 ;  /* 0x800000220204722b */ /* 0x004e9e0000000024 */
[----:B------:R-:W-:-:S15]  /*3890*/  NOP ;  /* 0x0000000000007918 */ /* 0x000fde0000000000 */
[----:B------:R-:W-:-:S15]  /*38a0*/  NOP ;  /* 0x0000000000007918 */ /* 0x000fde0000000000 */
[----:B------:R-:W-:-:S15]  /*38b0*/  NOP ;  /* 0x0000000000007918 */ /* 0x000fde0000000000 */
[----:B------:R-:W-:-:S04]  /*38c0*/  NOP ;  /* 0x0000000000007918 */ /* 0x000fc80000000000 */
[----:B--2---:R-:W2:Y:S02]  /*38d0*/  DFMA R2, R6, R4, R2 ;  /* 0x000000040602722b */ /* 0x004ea40000000002 */
[----:B--2---:R-:W-:-:S05]  /*38e0*/  FFMA R0, RZ, R35, R3 ;  /* 0x00000023ff007223 */ /* 0x004fca0000000003 */
[----:B------:R-:W-:-:S13]  /*38f0*/  FSETP.GT.AND P0, PT, |R0|, 1.469367938527859385e-39, PT ;  /* 0x001000000000780b */ /* 0x000fda0003f04200 */
[----:B------:R-:W-:Y:S05]  /*3900*/  @P0 BRA P1, `(.L_x_12371) ;  /* 0x00000000001c0947 */ /* 0x000fea0000800000 */
[----:B------:R-:W-:Y:S01]  /*3910*/  IMAD.MOV.U32 R48, RZ, RZ, R36 ;  /* 0x000000ffff307224 */ /* 0x000fe200078e0024 */
[----:B------:R-:W-:Y:S01]  /*3920*/  MOV R0, 0x3970 ;  /* 0x0000397000007802 */ /* 0x000fe20000000f00 */
[----:B------:R-:W-:Y:S02]  /*3930*/  IMAD.MOV.U32 R49, RZ, RZ, R37 ;  /* 0x000000ffff317224 */ /* 0x000fe400078e0025 */
[----:B------:R-:W-:Y:S02]  /*3940*/  IMAD.MOV.U32 R46, RZ, RZ, R34 ;  /* 0x000000ffff2e7224 */ /* 0x000fe400078e0022 */
[----:B------:R-:W-:-:S07]  /*3950*/  IMAD.MOV.U32 R47, RZ, RZ, R35 ;  /* 0x000000ffff2f7224 */ /* 0x000fce00078e0023 */
[----:B01----:R-:W-:Y:S05]  /*3960*/  CALL.REL.NOINC `($__internal_4_$__cuda_sm20_div_rn_f64_full) ;  /* 0x000000f800d87944 */ /* 0x003fea0003c00000 */
[----:B------:R-:W-:-:S07]  /*3970*/  IMAD.MOV.U32 R3, RZ, RZ, R53 ;  /* 0x000000ffff037224 */ /* 0x000fce00078e0035 */
.L_x_12371:
[----:B------:R-:W-:Y:S05]  /*3980*/  BSYNC.RECONVERGENT B2 ;  /* 0x0000000000027941 */ /* 0x000fea0003800200 */
.L_x_12370:
[----:B-1----:R-:W-:Y:S01]  /*3990*/  LOP3.LUT R35, RZ, 0x80000000, R3, 0xb8, !PT ;  /* 0x80000000ff237812 */ /* 0x002fe200078eb803 */
[----:B------:R-:W-:Y:S01]  /*39a0*/  IMAD.MOV.U32 R34, RZ, RZ, RZ ;  /* 0x000000ffff227224 */ /* 0x000fe200078e00ff */
[----:B------:R-:W-:Y:S06]  /*39b0*/  BRA `(.L_x_12358) ;  /* 0x00000004001c7947 */ /* 0x000fec0003800000 */
.L_x_12369:
        /* <DEDUP_REMOVED lines=15> */
[----:B--2---:R-:W1:Y:S02]  /*3ab0*/  DSETP.GT.AND P0, PT, R4, 0.5, PT ;  /* 0x3fe000000400742a */ /* 0x004e640003f04000 */
[----:B-1----:R-:W-:Y:S02]  /*3ac0*/  FSEL R34, R6, R2, P0 ;  /* 0x0000000206227208 */ /* 0x002fe40000000000 */
[----:B------:R-:W-:Y:S01]  /*3ad0*/  FSEL R35, R7, R3, P0 ;  /* 0x0000000307237208 */ /* 0x000fe20000000000 */
[----:B------:R-:W-:Y:S06]  /*3ae0*/  BRA `(.L_x_12358) ;  /* 0x0000000000d07947 */ /* 0x000fec0003800000 */
.L_x_12359:
        /* <DEDUP_REMOVED lines=49> */
.L_x_12373:
[----:B------:R-:W-:Y:S05]  /*3e00*/  BSYNC.RECONVERGENT B2 ;  /* 0x0000000000027941 */ /* 0x000fea0003800200 */
.L_x_12372:
[----:B------:R-:W-:Y:S02]  /*3e10*/  IMAD.MOV.U32 R34, RZ, RZ, R52 ;  /* 0x000000ffff227224 */ /* 0x000fe400078e0034 */
[----:B------:R-:W-:-:S07]  /*3e20*/  IMAD.MOV.U32 R35, RZ, RZ, R53 ;  /* 0x000000ffff237224 */ /* 0x000fce00078e0035 */
.L_x_12358:
[----:B------:R-:W-:Y:S05]  /*3e30*/  BSYNC.RECONVERGENT B1 ;  /* 0x0000000000017941 */ /* 0x000fea0003800200 */
.L_x_12357:
[----:B------:R-:W2:Y:S01]  /*3e40*/  S2R R30, SR_TID.X ;  /* 0x00000000001e7919 */ /* 0x000ea20000002100 */
[----:B------:R-:W3:Y:S01]  /*3e50*/  S2UR UR4, SR_CTAID.X ;  /* 0x00000000000479c3 */ /* 0x000ee20000002500 */
[----:B------:R-:W3:Y:S01]  /*3e60*/  LDCU UR5, c[0x0][0x380] ;  /* 0x00007000ff0577ac */ /* 0x000ee20008000800 */
[----:B------:R-:W-:Y:S01]  /*3e70*/  BSSY.RECONVERGENT B1, `(.L_x_12374) ;  /* 0x000012a000017945 */ /* 0x000fe20003800200 */
[----:B---3--:R-:W-:Y:S01]  /*3e80*/  UIMAD UR4, UR4, -0x400, UR5 ;  /* 0xfffffc00040478a4 */ /* 0x008fe2000f8e0205 */
[----:B--2---:R-:W-:-:S05]  /*3e90*/  VIADD R0, R30, 0x180 ;  /* 0x000001801e007836 */ /* 0x004fca0000000000 */
        /* <DEDUP_REMOVED lines=40> */
.L_x_12381:
        /* <DEDUP_REMOVED lines=11> */
.L_x_12380:
        /* <DEDUP_REMOVED lines=20> */
.L_x_12383:
[----:B------:R-:W-:Y:S05]  /*4310*/  BSYNC.RECONVERGENT B2 ;  /* 0x0000000000027941 */ /* 0x000fea0003800200 */
.L_x_12382:
[----:B------:R-:W-:Y:S01]  /*4320*/  LOP3.LUT R7, R5, 0x80000000, R33, 0xb8, !PT ;  /* 0x8000000005077812 */ /* 0x000fe200078eb821 */
[----:B------:R-:W-:Y:S01]  /*4330*/  IMAD.MOV.U32 R6, RZ, RZ, R3 ;  /* 0x000000ffff067224 */ /* 0x000fe200078e0003 */
[----:B------:R-:W-:Y:S06]  /*4340*/  BRA `(.L_x_12379) ;  /* 0x0000000000487947 */ /* 0x000fec0003800000 */
.L_x_12378:
        /* <DEDUP_REMOVED lines=18> */
.L_x_12379:
[----:B------:R-:W-:Y:S05]  /*4470*/  BSYNC.RECONVERGENT B0 ;  /* 0x0000000000007941 */ /* 0x000fea0003800200 */
.L_x_12377:
        /* <DEDUP_REMOVED lines=67> */
.L_x_12385:
[----:B------:R-:W-:Y:S05]  /*48b0*/  BSYNC.RECONVERGENT B2 ;  /* 0x0000000000027941 */ /* 0x000fea0003800200 */
.L_x_12384:
        /* <DEDUP_REMOVED lines=58> */
.L_x_12388:
[----:B------:R-:W-:Y:S05]  /*4c60*/  BSYNC.RECONVERGENT B2 ;  /* 0x0000000000027941 */ /* 0x000fea0003800200 */
.L_x_12387:
[----:B------:R-:W-:Y:S01]  /*4c70*/  LOP3.LUT R33, RZ, 0x80000000, R3, 0xb8, !PT ;  /* 0x80000000ff217812 */ /* 0x000fe200078eb803 */
[----:B------:R-:W-:Y:S01]  /*4c80*/  IMAD.MOV.U32 R32, RZ, RZ, RZ ;  /* 0x000000ffff207224 */ /* 0x000fe200078e00ff */
[----:B------:R-:W-:Y:S06]  /*4c90*/  BRA `(.L_x_12375) ;  /* 0x00000004001c7947 */ /* 0x000fec0003800000 */
.L_x_12386:
        /* <DEDUP_REMOVED lines=17> */
[----:B------:R-:W-:Y:S01]  /*4db0*/  FSEL R33, R7, R3, P0 ;  /* 0x0000000307217208 */ /* 0x000fe20000000000 */
[----:B------:R-:W-:Y:S06]  /*4dc0*/  BRA `(.L_x_12375) ;  /* 0x0000000000d07947 */ /* 0x000fec0003800000 */
.L_x_12376:
        /* <DEDUP_REMOVED lines=49> */
.L_x_12390:
[----:B------:R-:W-:Y:S05]  /*50e0*/  BSYNC.RECONVERGENT B2 ;  /* 0x0000000000027941 */ /* 0x000fea0003800200 */
.L_x_12389:
[----:B------:R-:W-:Y:S02]  /*50f0*/  IMAD.MOV.U32 R32, RZ, RZ, R52 ;  /* 0x000000ffff207224 */ /* 0x000fe400078e0034 */
[----:B------:R-:W-:-:S07]  /*5100*/  IMAD.MOV.U32 R33, RZ, RZ, R53 ;  /* 0x000000ffff217224 */ /* 0x000fce00078e0035 */
.L_x_12375:
[----:B------:R-:W-:Y:S05]  /*5110*/  BSYNC.RECONVERGENT B1 ;  /* 0x0000000000017941 */ /* 0x000fea0003800200 */
.L_x_12374:
[----:B-1---5:R-:W1:Y:S01]  /*5120*/  S2R R29, SR_CTAID.X ;  /* 0x00000000001d7919 */ /* 0x022e620000002500 */
[----:B------:R-:W1:Y:S01]  /*5130*/  LDC R0, c[0x0][0x380] ;  /* 0x0000e000ff007b82 */ /* 0x000e620000000800 */
[----:B------:R-:W-:Y:S01]  /*5140*/  BSSY.RECONVERGENT B1, `(.L_x_12391) ;  /* 0x000012a000017945 */ /* 0x000fe20003800200 */
[----:B-1----:R-:W-:Y:S02]  /*5150*/  IMAD R31, R29, -0x400, R0 ;  /* 0xfffffc001d1f7824 */ /* 0x002fe400078e0200 */
[----:B------:R-:W-:-:S05]  /*5160*/  VIADD R0, R30, 0x200 ;  /* 0x000002001e007836 */ /* 0x000fca0000000000 */
[----:B------:R-:W-:-:S13]  /*5170*/  ISETP.GE.U32.AND P0, PT, R0, R31, PT ;  /* 0x0000001f0000720c */ /* 0x000fda0003f06070 */
[----:B------:R-:W-:Y:S05]  /*5180*/  @P0 BRA `(.L_x_12392) ;  /* 0x0000001000940947 */ /* 0x000fea0003800000 */
[----:B------:R-:W1:Y:S02]  /*5190*/  DSETP.NEU.AND P0, PT, R24, RZ, PT ;  /* 0x000000ff1800722a */ /* 0x000e640003f0d000 */
        /* <DEDUP_REMOVED lines=23> */
[C---:B-1----:R-:W-:Y:S01]  /*5310*/  @!P0 LEA.HI R6, R3.reuse, R7, RZ, 0xc ;  /* 0x0000000703068211 */ /* 0x042fe200078f60ff */
[----:B------:R-:W-:Y:S01]  /*5320*/  IMAD.MOV.U32 R37, RZ, RZ, R2 ;  /* 0x000000ffff257224 */ /* 0x000fe200078e0002 */
        /* <DEDUP_REMOVED lines=10> */
[----:B------:R-:W-:-:S03]  /*53d0*/  LOP3.LUT R39, R3, 0x100000, RZ, 0xfc, !PT ;  /* 0x0010000003277812 */ /* 0x000fc600078efcff */
[----:B------:R-:W-:-:S07]  /*53e0*/  IMAD.IADD R2, R7, 0x1, -R0 ;  /* 0x0000000107027824 */ /* 0x000fce00078e0a00 */
.L_x_12398:
        /* <DEDUP_REMOVED lines=11> */
.L_x_12397:
        /* <DEDUP_REMOVED lines=20> */
.L_x_12400:
[----:B------:R-:W-:Y:S05]  /*55e0*/  BSYNC.RECONVERGENT B2 ;  /* 0x0000000000027941 */ /* 0x000fea0003800200 */
.L_x_12399:
[----:B------:R-:W-:Y:S01]  /*55f0*/  LOP3.LUT R7, R5, 0x80000000, R27, 0xb8, !PT ;  /* 0x8000000005077812 */ /* 0x000fe200078eb81b */
[----:B------:R-:W-:Y:S01]  /*5600*/  IMAD.MOV.U32 R6, RZ, RZ, R3 ;  /* 0x000000ffff067224 */ /* 0x000fe200078e0003 */
[----:B------:R-:W-:Y:S06]  /*5610*/  BRA `(.L_x_12396) ;  /* 0x0000000000487947 */ /* 0x000fec0003800000 */
.L_x_12395:
        /* <DEDUP_REMOVED lines=18> */
.L_x_12396:
[----:B------:R-:W-:Y:S05]  /*5740*/  BSYNC.RECONVERGENT B0 ;  /* 0x0000000000007941 */ /* 0x000fea0003800200 */
.L_x_12394:
        /* <DEDUP_REMOVED lines=67> */
.L_x_12402:
[----:B------:R-:W-:Y:S05]  /*5b80*/  BSYNC.RECONVERGENT B2 ;  /* 0x0000000000027941 */ /* 0x000fea0003800200 */
.L_x_12401:
        /* <DEDUP_REMOVED lines=58> */
.L_x_12405:
[----:B------:R-:W-:Y:S05]  /*5f30*/  BSYNC.RECONVERGENT B2 ;  /* 0x0000000000027941 */ /* 0x000fea0003800200 */
.L_x_12404:
[----:B-1----:R-:W-:Y:S01]  /*5f40*/  LOP3.LUT R25, RZ, 0x80000000, R3, 0xb8, !PT ;  /* 0x80000000ff197812 */ /* 0x002fe200078eb803 */
[----:B------:R-:W-:Y:S01]  /*5f50*/  IMAD.MOV.U32 R24, RZ, RZ, RZ ;  /* 0x000000ffff187224 */ /* 0x000fe200078e00ff */
[----:B------:R-:W-:Y:S06]  /*5f60*/  BRA `(.L_x_12392) ;  /* 0x00000004001c7947 */ /* 0x000fec0003800000 */
.L_x_12403:
        /* <DEDUP_REMOVED lines=19> */
.L_x_12393:
        /* <DEDUP_REMOVED lines=49> */
.L_x_12407:
[----:B------:R-:W-:Y:S05]  /*63b0*/  BSYNC.RECONVERGENT B2 ;  /* 0x0000000000027941 */ /* 0x000fea0003800200 */
.L_x_12406:
[----:B------:R-:W-:Y:S02]  /*63c0*/  IMAD.MOV.U32 R24, RZ, RZ, R52 ;  /* 0x000000ffff187224 */ /* 0x000fe400078e0034 */
[----:B------:R-:W-:-:S07]  /*63d0*/  IMAD.MOV.U32 R25, RZ, RZ, R53 ;  /* 0x000000ffff197224 */ /* 0x000fce00078e0035 */
.L_x_12392:
[----:B------:R-:W-:Y:S05]  /*63e0*/  BSYNC.RECONVERGENT B1 ;  /* 0x0000000000017941 */ /* 0x000fea0003800200 */
.L_x_12391:
[----:B------:R-:W-:Y:S01]  /*63f0*/  VIADD R0, R30, 0x280 ;  /* 0x000002801e007836 */ /* 0x000fe20000000000 */
[----:B------:R-:W-:Y:S04]  /*6400*/  BSSY.RECONVERGENT B1, `(.L_x_12408) ;  /* 0x0000128000017945 */ /* 0x000fe80003800200 */
        /* <DEDUP_REMOVED lines=40> */
.L_x_12415:
        /* <DEDUP_REMOVED lines=11> */
.L_x_12414:
        /* <DEDUP_REMOVED lines=20> */
.L_x_12417:
[----:B------:R-:W-:Y:S05]  /*6880*/  BSYNC.RECONVERGENT B2 ;  /* 0x0000000000027941 */ /* 0x000fea0003800200 */
.L_x_12416:
[----:B------:R-:W-:Y:S01]  /*6890*/  LOP3.LUT R7, R5, 0x80000000, R23, 0xb8, !PT ;  /* 0x8000000005077812 */ /* 0x000fe200078eb817 */
[----:B------:R-:W-:Y:S01]  /*68a0*/  IMAD.MOV.U32 R6, RZ, RZ, R3 ;  /* 0x000000ffff067224 */ /* 0x000fe200078e0003 */
[----:B------:R-:W-:Y:S06]  /*68b0*/  BRA `(.L_x_12413) ;  /* 0x0000000000487947 */ /* 0x000fec0003800000 */
.L_x_12412:
        /* <DEDUP_REMOVED lines=18> */
.L_x_12413:
[----:B------:R-:W-:Y:S05]  /*69e0*/  BSYNC.RECONVERGENT B0 ;  /* 0x0000000000007941 */ /* 0x000fea0003800200 */
.L_x_12411:
        /* <DEDUP_REMOVED lines=67> */
.L_x_12419:
[----:B------:R-:W-:Y:S05]  /*6e20*/  BSYNC.RECONVERGENT B2 ;  /* 0x0000000000027941 */ /* 0x000fea0003800200 */
.L_x_12418:
        /* <DEDUP_REMOVED lines=58> */
.L_x_12422:
[----:B------:R-:W-:Y:S05]  /*71d0*/  BSYNC.RECONVERGENT B2 ;  /* 0x0000000000027941 */ /* 0x000fea0003800200 */
.L_x_12421:
[----:B-1----:R-:W-:Y:S01]  /*71e0*/  LOP3.LUT R9, RZ, 0x80000000, R3, 0xb8, !PT ;  /* 0x80000000ff097812 */ /* 0x002fe200078eb803 */
[----:B------:R-:W-:Y:S01]  /*71f0*/  IMAD.MOV.U32 R8, RZ, RZ, RZ ;  /* 0x000000ffff087224 */ /* 0x000fe200078e00ff */
[----:B------:R-:W-:Y:S06]  /*7200*/  BRA `(.L_x_12409) ;  /* 0x00000004001c7947 */ /* 0x000fec0003800000 */
.L_x_12420:
        /* <DEDUP_REMOVED lines=19> */
.L_x_12410:
        /* <DEDUP_REMOVED lines=49> */
.L_x_12424:
[----:B------:R-:W-:Y:S05]  /*7650*/  BSYNC.RECONVERGENT B2 ;  /* 0x0000000000027941 */ /* 0x000fea0003800200 */
.L_x_12423:
[----:B------:R-:W-:Y:S02]  /*7660*/  IMAD.MOV.U32 R8, RZ, RZ, R52 ;  /* 0x000000ffff087224 */ /* 0x000fe400078e0034 */
[----:B------:R-:W-:-:S07]  /*7670*/  IMAD.MOV.U32 R9, RZ, RZ, R53 ;  /* 0x000000ffff097224 */ /* 0x000fce00078e0035 */
.L_x_12409:
[----:B------:R-:W-:Y:S05]  /*7680*/  BSYNC.RECONVERGENT B1 ;  /* 0x0000000000017941 */ /* 0x000fea0003800200 */
.L_x_12408:
        /* <DEDUP_REMOVED lines=42> */
.L_x_12432:
        /* <DEDUP_REMOVED lines=11> */
.L_x_12431:
        /* <DEDUP_REMOVED lines=20> */
.L_x_12434:
[----:B------:R-:W-:Y:S05]  /*7b20*/  BSYNC.RECONVERGENT B2 ;  /* 0x0000000000027941 */ /* 0x000fea0003800200 */
.L_x_12433:
[----:B------:R-:W-:Y:S01]  /*7b30*/  LOP3.LUT R7, R5, 0x80000000, R11, 0xb8, !PT ;  /* 0x8000000005077812 */ /* 0x000fe200078eb80b */
[----:B------:R-:W-:Y:S01]  /*7b40*/  IMAD.MOV.U32 R6, RZ, RZ, R3 ;  /* 0x000000ffff067224 */ /* 0x000fe200078e0003 */
[----:B------:R-:W-:Y:S06]  /*7b50*/  BRA `(.L_x_12430) ;  /* 0x0000000000487947 */ /* 0x000fec0003800000 */
.L_x_12429:
        /* <DEDUP_REMOVED lines=18> */
.L_x_12430:
[----:B------:R-:W-:Y:S05]  /*7c80*/  BSYNC.RECONVERGENT B0 ;  /* 0x0000000000007941 */ /* 0x000fea0003800200 */
.L_x_12428:
        /* <DEDUP_REMOVED lines=67> */
.L_x_12436:
[----:B------:R-:W-:Y:S05]  /*80c0*/  BSYNC.RECONVERGENT B2 ;  /* 0x0000000000027941 */ /* 0x000fea0003800200 */
.L_x_12435:
        /* <DEDUP_REMOVED lines=58> */
.L_x_12439:
[----:B------:R-:W-:Y:S05]  /*8470*/  BSYNC.RECONVERGENT B2 ;  /* 0x0000000000027941 */ /* 0x000fea0003800200 */
.L_x_12438:
[----:B------:R-:W-:Y:S01]  /*8480*/  LOP3.LUT R11, RZ, 0x80000000, R3, 0xb8, !PT ;  /* 0x80000000ff0b7812 */ /* 0x000fe200078eb803 */
[----:B------:R-:W-:Y:S01]  /*8490*/  IMAD.MOV.U32 R10, RZ, RZ, RZ ;  /* 0x000000ffff0a7224 */ /* 0x000fe200078e00ff */
[----:B------:R-:W-:Y:S06]  /*84a0*/  BRA `(.L_x_12426) ;  /* 0x00000004001c7947 */ /* 0x000fec0003800000 */
.L_x_12437:
        /* <DEDUP_REMOVED lines=19> */
.L_x_12427:
        /* <DEDUP_REMOVED lines=49> */
.L_x_12441:
[----:B------:R-:W-:Y:S05]  /*88f0*/  BSYNC.RECONVERGENT B2 ;  /* 0x0000000000027941 */ /* 0x000fea0003800200 */
.L_x_12440:
[----:B------:R-:W-:Y:S02]  /*8900*/  IMAD.MOV.U32 R10, RZ, RZ, R52 ;  /* 0x000000ffff0a7224 */ /* 0x000fe400078e0034 */
[----:B------:R-:W-:-:S07]  /*8910*/  IMAD.MOV.U32 R11, RZ, RZ, R53 ;  /* 0x000000ffff0b7224 */ /* 0x000fce00078e0035 */
.L_x_12426:
[----:B------:R-:W-:Y:S05]  /*8920*/  BSYNC.RECONVERGENT B1 ;  /* 0x0000000000017941 */ /* 0x000fea0003800200 */
.L_x_12425:
[----:B------:R-:W-:Y:S01]  /*8930*/  VIADD R0, R30, 0x380 ;  /* 0x000003801e007836 */ /* 0x000fe20000000000 */
[----:B------:R-:W-:Y:S04]  /*8940*/  BSSY.RECONVERGENT B1, `(.L_x_12442) ;  /* 0x0000126000017945 */ /* 0x000fe80003800200 */
[----:B------:R-:W-:-:S13]  /*8950*/  ISETP.GE.U32.AND P0, PT, R0, R31, PT ;  /* 0x0000001f0000720c */ /* 0x000fda0003f06070 */
[----:B------:R-:W-:Y:S05]  /*8960*/  @P0 BRA `(.L_x_12443) ;  /* 0x00000010008c0947 */ /* 0x000fea0003800000 */
[----:B------:R-:W2:Y:S02]  /*8970*/  DSETP.NEU.AND P0, PT, R16, RZ, PT ;  /* 0x000000ff1000722a */ /* 0x000ea40003f0d000 */
[----:B--2---:R-:W-:Y:S05]  /*8980*/  @!P0 BRA `(.L_x_12444) ;  /* 0x0000000c00bc8947 */ /* 0x004fea0003800000 */
        /* <DEDUP_REMOVED lines=8> */
[----:B------:R-:W2:Y:S01]  /*8a10*/  DSETP.NEU.AND P0, PT, R4, RZ, PT ;  /* 0x000000ff0400722a */ /* 0x000ea20003f0d000 */
[----:B------:R-:W-:Y:S02]  /*8a20*/  IMAD.MOV.U32 R6, RZ, RZ, 0x0 ;  /* 0x00000000ff067424 */ /* 0x000fe400078e00ff */
[----:B------:R-:W-:Y:S01]  /*8a30*/  IMAD.MOV.U32 R7, RZ, RZ, -0x80000 ;  /* 0xfff80000ff077424 */ /* 0x000fe200078e00ff */
[----:B--2---:R-:W-:Y:S06]  /*8a40*/  @!P0 BRA `(.L_x_12447) ;  /* 0x0000000400348947 */ /* 0x004fec0003800000 */
[----:B------:R-:W2:Y:S01]  /*8a50*/  DSETP.GE.AND P0, PT, R2, R4, PT ;  /* 0x000000040200722a */ /* 0x000ea20003f06000 */
[----:B------:R-:W-:Y:S02]  /*8a60*/  IMAD.MOV.U32 R6, RZ, RZ, R14 ;  /* 0x000000ffff067224 */ /* 0x000fe400078e000e */
[----:B------:R-:W-:Y:S01]  /*8a70*/  IMAD.MOV.U32 R7, RZ, RZ, R15 ;  /* 0x000000ffff077224 */ /* 0x000fe200078e000f */
[----:B--2---:R-:W-:Y:S06]  /*8a80*/  @!P0 BRA `(.L_x_12447) ;  /* 0x0000000400248947 */ /* 0x004fec0003800000 */
[----:B------:R-:W-:Y:S01]  /*8a90*/  ISETP.GT.U32.AND P0, PT, R3, 0xfffff, PT ;  /* 0x000fffff0300780c */ /* 0x000fe20003f04070 */
[----:B------:R-:W-:Y:S01]  /*8aa0*/  BSSY.RECONVERGENT B2, `(.L_x_12448) ;  /* 0x000001d000027945 */ /* 0x000fe20003800200 */
[----:B------:R-:W-:Y:S02]  /*8ab0*/  ISETP.GT.U32.AND P1, PT, R5, 0xfffff, PT ;  /* 0x000fffff0500780c */ /* 0x000fe40003f24070 */
[----:B------:R-:W-:Y:S02]  /*8ac0*/  SHF.R.U32.HI R7, RZ, 0x14, R3 ;  /* 0x00000014ff077819 */ /* 0x000fe40000011603 */
[----:B------:R-:W-:-:S07]  /*8ad0*/  SHF.R.U32.HI R0, RZ, 0x14, R5 ;  /* 0x00000014ff007819 */ /* 0x000fce0000011605 */
[----:B------:R-:W2:Y:S02]  /*8ae0*/  @!P0 DMUL R2, R2, 1.80143985094819840000e+16 ;  /* 0x4350000002028828 */ /* 0x000ea40000000000 */
[C---:B--2---:R-:W-:Y:S02]  /*8af0*/  @!P0 LEA.HI R6, R3.reuse, R7, RZ, 0xc ;  /* 0x0000000703068211 */ /* 0x044fe400078f60ff */
[----:B-1----:R-:W-:-:S03]  /*8b00*/  LOP3.LUT R12, R3, 0xfffff, RZ, 0xc0, !PT ;  /* 0x000fffff030c7812 */ /* 0x002fc600078ec0ff */
        /* <DEDUP_REMOVED lines=12> */
.L_x_12449:
        /* <DEDUP_REMOVED lines=11> */
.L_x_12448:
        /* <DEDUP_REMOVED lines=20> */
.L_x_12451:
[----:B------:R-:W-:Y:S05]  /*8dc0*/  BSYNC.RECONVERGENT B2 ;  /* 0x0000000000027941 */ /* 0x000fea0003800200 */
.L_x_12450:
[----:B------:R-:W-:Y:S01]  /*8dd0*/  LOP3.LUT R7, R5, 0x80000000, R15, 0xb8, !PT ;  /* 0x8000000005077812 */ /* 0x000fe200078eb80f */
[----:B------:R-:W-:Y:S01]  /*8de0*/  IMAD.MOV.U32 R6, RZ, RZ, R3 ;  /* 0x000000ffff067224 */ /* 0x000fe200078e0003 */
[----:B------:R-:W-:Y:S06]  /*8df0*/  BRA `(.L_x_12447) ;  /* 0x0000000000487947 */ /* 0x000fec0003800000 */
.L_x_12446:
[----:B------:R-:W2:-:S15]  /*8e00*/  DSETP.NAN.AND P0, PT, R4, R4, PT ;  /* 0x000000040400722a */ /* 0x000e9e0003f08000 */
[----:B------:R-:W-:-:S15]  /*8e10*/  NOP ;  /* 0x0000000000007918 */ /* 0x000fde0000000000 */
[----:B------:R-:W-:-:S15]  /*8e20*/  NOP ;  /* 0x0000000000007918 */ /* 0x000fde0000000000 */
[----:B------:R-:W-:-:S15]  /*8e30*/  NOP ;  /* 0x0000000000007918 */ /* 0x000fde0000000000 */
[----:B------:R-:W-:-:S04]  /*8e40*/  NOP ;  /* 0x0000000000007918 */ /* 0x000fc80000000000 */
[----:B--2---:R-:W2:-:S15]  /*8e50*/  DSETP.NUM.AND P0, PT, R2, R2, !P0 ;  /* 0x000000020200722a */ /* 0x004e9e0004707000 */
[----:B------:R-:W-:-:S15]  /*8e60*/  NOP ;  /* 0x0000000000007918 */ /* 0x000fde0000000000 */
[----:B------:R-:W-:-:S15]  /*8e70*/  NOP ;  /* 0x0000000000007918 */ /* 0x000fde0000000000 */
[----:B------:R-:W-:-:S15]  /*8e80*/  NOP ;  /* 0x0000000000007918 */ /* 0x000fde0000000000 */
[----:B------:R-:W-:-:S04]  /*8e90*/  NOP ;  /* 0x0000000000007918 */ /* 0x000fc80000000000 */
[----:B--2---:R-:W2:-:S15]  /*8ea0*/  @P0 DSETP.NEU.AND P1, PT, R2, +INF , PT ;  /* 0x7ff000000200042a */ /* 0x004e9e0003f2d000 */
[----:B------:R-:W-:-:S15]  /*8eb0*/  NOP ;  /* 0x0000000000007918 */ /* 0x000fde0000000000 */
[----:B------:R-:W-:-:S15]  /*8ec0*/  NOP ;  /* 0x0000000000007918 */ /* 0x000fde0000000000 */
[----:B------:R-:W-:-:S15]  /*8ed0*/  NOP ;  /* 0x0000000000007918 */ /* 0x000fde0000000000 */
[----:B------:R-:W-:-:S04]  /*8ee0*/  NOP ;  /* 0x0000000000007918 */ /* 0x000fc80000000000 */
[----:B------:R3:W4:Y:S01]  /*8ef0*/  @!P0 DADD R6, R16, R14 ;  /* 0x0000000010068229 */ /* 0x000722000000000e */
[----:B--2---:R-:W-:Y:S02]  /*8f00*/  @P0 FSEL R6, R14, RZ, P1 ;  /* 0x000000ff0e060208 */ /* 0x004fe40000800000 */
[----:B---34-:R-:W-:-:S07]  /*8f10*/  @P0 FSEL R7, R15, -QNAN , P1 ;  /* 0xfff800000f070808 */ /* 0x018fce0000800000 */
.L_x_12447:
[----:B------:R-:W-:Y:S05]  /*8f20*/  BSYNC.RECONVERGENT B0 ;  /* 0x0000000000007941 */ /* 0x000fea0003800200 */
.L_x_12445:
[----:B------:R-:W2:Y:S01]  /*8f30*/  MUFU.RCP64H R3, R17 ;  /* 0x0000001100037308 */ /* 0x000ea20000001800 */
[----:B------:R-:W-:Y:S01]  /*8f40*/  IMAD.MOV.U32 R2, RZ, RZ, 0x1 ;  /* 0x00000001ff027424 */ /* 0x000fe200078e00ff */
[----:B------:R-:W3:Y:S01]  /*8f50*/  DADD R48, -R6, R14 ;  /* 0x0000000006307229 */ /* 0x000ee2000000010e */
[----:B------:R-:W-:Y:S01]  /*8f60*/  PLOP3.LUT P1, PT, PT, PT, PT, 0x8, 0x80 ;  /* 0x000000000080781c */ /* 0x000fe20003f2e170 */
[----:B------:R-:W-:Y:S01]  /*8f70*/  BSSY.RECONVERGENT B2, `(.L_x_12452) ;  /* 0x000003f000027945 */ /* 0x000fe20003800200 */
[----:B---3--:R-:W-:-:S15]  /*8f80*/  FSETP.GEU.AND P4, PT, |R49|, 6.5827683646048100446e-37, PT ;  /* 0x036000003100780b */ /* 0x008fde0003f8e200 */
[----:B------:R-:W-:-:S15]  /*8f90*/  NOP ;  /* 0x0000000000007918 */ /* 0x000fde0000000000 */
[----:B------:R-:W-:-:S15]  /*8fa0*/  NOP ;  /* 0x0000000000007918 */ /* 0x000fde0000000000 */
[----:B------:R-:W-:-:S15]  /*8fb0*/  NOP ;  /* 0x0000000000007918 */ /* 0x000fde0000000000 */
[----:B------:R-:W-:-:S01]  /*8fc0*/  NOP ;  /* 0x0000000000007918 */ /* 0x000fc20000000000 */
        /* <DEDUP_REMOVED lines=37> */
[----:B------:R-:W-:-:S15]  /*9220*/  FSETP.GT.AND P3, PT, |R0|, 1.469367938527859385e-39, PT ;  /* 0x001000000000780b */ /* 0x000fde0003f64200 */
[----:B------:R-:W-:-:S15]  /*9230*/  NOP ;  /* 0x0000000000007918 */ /* 0x000fde0000000000 */
[----:B------:R-:W-:-:S15]  /*9240*/  NOP ;  /* 0x0000000000007918 */ /* 0x000fde0000000000 */
[----:B------:R-:W-:-:S12]  /*9250*/  NOP ;  /* 0x0000000000007918 */ /* 0x000fd80000000000 */
[----:B------:R-:W2:-:S15]  /*9260*/  DSETP.NEU.AND P0, PT, R6, RZ, PT ;  /* 0x000000ff0600722a */ /* 0x000e9e0003f0d000 */
[----:B------:R-:W-:-:S15]  /*9270*/  NOP ;  /* 0x0000000000007918 */ /* 0x000fde0000000000 */
[----:B------:R-:W-:-:S15]  /*9280*/  NOP ;  /* 0x0000000000007918 */ /* 0x000fde0000000000 */
[----:B------:R-:W-:-:S15]  /*9290*/  NOP ;  /* 0x0000000000007918 */ /* 0x000fde0000000000 */
[----:B------:R-:W-:-:S04]  /*92a0*/  NOP ;  /* 0x0000000000007918 */ /* 0x000fc80000000000 */
[----:B--2---:R-:W2:-:S15]  /*92b0*/  @P0 DSETP.GEU.AND P2, PT, R6, RZ, PT ;  /* 0x000000ff0600022a */ /* 0x004e9e0003f4e000 */
[----:B------:R-:W-:-:S15]  /*92c0*/  NOP ;  /* 0x0000000000007918 */ /* 0x000fde0000000000 */
[----:B------:R-:W-:-:S15]  /*92d0*/  NOP ;  /* 0x0000000000007918 */ /* 0x000fde0000000000 */
[----:B------:R-:W-:-:S15]  /*92e0*/  NOP ;  /* 0x0000000000007918 */ /* 0x000fde0000000000 */
[----:B------:R-:W-:-:S04]  /*92f0*/  NOP ;  /* 0x0000000000007918 */ /* 0x000fc80000000000 */
[----:B--2---:R2:W3:Y:S02]  /*9300*/  @P0 DSETP.LT.XOR P1, PT, R16, RZ, !P2 ;  /* 0x000000ff1000022a */ /* 0x0044e40005721800 */
[----:B---3--:R-:W-:Y:S05]  /*9310*/  @P3 BRA P4, `(.L_x_12453) ;  /* 0x0000000000103947 */ /* 0x008fea0002000000 */
[----:B------:R-:W-:Y:S01]  /*9320*/  IMAD.MOV.U32 R46, RZ, RZ, R16 ;  /* 0x000000ffff2e7224 */ /* 0x000fe200078e0010 */
[----:B------:R-:W-:Y:S01]  /*9330*/  MOV R0, 0x9360 ;  /* 0x0000936000007802 */ /* 0x000fe20000000f00 */
[----:B------:R-:W-:-:S07]  /*9340*/  IMAD.MOV.U32 R47, RZ, RZ, R17 ;  /* 0x000000ffff2f7224 */ /* 0x000fce00078e0011 */
[----:B012---:R-:W-:Y:S05]  /*9350*/  CALL.REL.NOINC `($__internal_4_$__cuda_sm20_div_rn_f64_full) ;  /* 0x000000a0005c7944 */ /* 0x007fea0003c00000 */
.L_x_12453:
[----:B------:R-:W-:Y:S05]  /*9360*/  BSYNC.RECONVERGENT B2 ;  /* 0x0000000000027941 */ /* 0x000fea0003800200 */
.L_x_12452:
        /* <DEDUP_REMOVED lines=48> */
[--C-:B-1----:R-:W-:Y:S01]  /*9670*/  FFMA R0, RZ, R17, R3.reuse ;  /* 0x00000011ff007223 */ /* 0x102fe20000000003 */
[----:B------:R-:W-:-:S04]  /*9680*/  IMAD.MOV.U32 R53, RZ, RZ, R3 ;  /* 0x000000ffff357224 */ /* 0x000fc800078e0003 */
[----:B------:R-:W-:-:S13]  /*9690*/  FSETP.GT.AND P0, PT, |R0|, 1.469367938527859385e-39, PT ;  /* 0x001000000000780b */ /* 0x000fda0003f04200 */
[----:B------:R-:W-:Y:S05]  /*96a0*/  @P0 BRA P1, `(.L_x_12456) ;  /* 0x0000000000180947 */ /* 0x000fea0000800000 */
[----:B------:R-:W-:Y:S01]  /*96b0*/  IMAD.MOV.U32 R48, RZ, RZ, R14 ;  /* 0x000000ffff307224 */ /* 0x000fe200078e000e */
[----:B------:R-:W-:Y:S01]  /*96c0*/  MOV R0, 0x9710 ;  /* 0x0000971000007802 */ /* 0x000fe20000000f00 */
[----:B------:R-:W-:Y:S02]  /*96d0*/  IMAD.MOV.U32 R49, RZ, RZ, R15 ;  /* 0x000000ffff317224 */ /* 0x000fe400078e000f */
[----:B------:R-:W-:Y:S02]  /*96e0*/  IMAD.MOV.U32 R46, RZ, RZ, R16 ;  /* 0x000000ffff2e7224 */ /* 0x000fe400078e0010 */
[----:B------:R-:W-:-:S07]  /*96f0*/  IMAD.MOV.U32 R47, RZ, RZ, R17 ;  /* 0x000000ffff2f7224 */ /* 0x000fce00078e0011 */
[----:B0-2---:R-:W-:Y:S05]  /*9700*/  CALL.REL.NOINC `($__internal_4_$__cuda_sm20_div_rn_f64_full) ;  /* 0x0000009c00707944 */ /* 0x005fea0003c00000 */
.L_x_12456:
[----:B------:R-:W-:Y:S05]  /*9710*/  BSYNC.RECONVERGENT B2 ;  /* 0x0000000000027941 */ /* 0x000fea0003800200 */
.L_x_12455:
[----:B------:R-:W-:Y:S01]  /*9720*/  LOP3.LUT R53, RZ, 0x80000000, R53, 0xb8, !PT ;  /* 0x80000000ff357812 */ /* 0x000fe200078eb835 */
[----:B------:R-:W-:Y:S01]  /*9730*/  IMAD.MOV.U32 R52, RZ, RZ, RZ ;  /* 0x000000ffff347224 */ /* 0x000fe200078e00ff */
[----:B------:R-:W-:Y:S06]  /*9740*/  BRA `(.L_x_12443) ;  /* 0x0000000400147947 */ /* 0x000fec0003800000 */
.L_x_12454:
        /* <DEDUP_REMOVED lines=19> */
.L_x_12444:
        /* <DEDUP_REMOVED lines=49> */
.L_x_12457:
[----:B------:R-:W-:Y:S05]  /*9b90*/  BSYNC.RECONVERGENT B2 ;  /* 0x0000000000027941 */ /* 0x000fea0003800200 */
.L_x_12443:
[----:B------:R-:W-:Y:S05]  /*9ba0*/  BSYNC.RECONVERGENT B1 ;  /* 0x0000000000017941 */ /* 0x000fea0003800200 */
.L_x_12442:
[----:B------:R-:W-:Y:S01]  /*9bb0*/  ISETP.GE.U32.AND P0, PT, R30, R31, PT ;  /* 0x0000001f1e00720c */ /* 0x000fe20003f06070 */
[----:B------:R-:W-:Y:S04]  /*9bc0*/  BSSY.RECONVERGENT B0, `(.L_x_12458) ;  /* 0x0000033000007945 */ /* 0x000fe80003800200 */
[----:B------:R-:W-:Y:S08]  /*9bd0*/  BSSY.RELIABLE B1, `(.L_x_12459) ;  /* 0x000002b000017945 */ /* 0x000ff00003800100 */
[----:B------:R-:W-:Y:S05]  /*9be0*/  @P0 BRA `(.L_x_12460) ;  /* 0x0000000000300947 */ /* 0x000fea0003800000 */
[----:B------:R-:W3:Y:S01]  /*9bf0*/  LDC.64 R2, c[0x0][0x388] ;  /* 0x0000e200ff027b82 */ /* 0x000ee20000000a00 */
[----:B------:R-:W-:Y:S02]  /*9c00*/  IMAD R5, R29, 0x400, R30 ;  /* 0x000004001d057824 */ /* 0x000fe400078e021e */
[----:B------:R-:W-:-:S05]  /*9c10*/  VIADD R30, R30, 0x80 ;  /* 0x000000801e1e7836 */ /* 0x000fca0000000000 */
[----:B------:R-:W-:Y:S01]  /*9c20*/  ISETP.GE.U32.AND P0, PT, R30, R31, PT ;  /* 0x0000001f1e00720c */ /* 0x000fe20003f06070 */
[----:B---3--:R-:W-:-:S05]  /*9c30*/  IMAD.WIDE.U32 R2, R5, 0x8, R2 ;  /* 0x0000000805027825 */ /* 0x008fca00078e0002 */
[----:B------:R3:W-:Y:S07]  /*9c40*/  STG.E.64 desc[UR6][R2.64], R18 ;  /* 0x0000001202007986 */ /* 0x0007ee000c101b06 */
[----:B------:R-:W-:Y:S05]  /*9c50*/  @P0 BRA `(.L_x_12461) ;  /* 0x0000000000300947 */ /* 0x000fea0003800000 */
[----:B---3--:R-:W3:Y:S01]  /*9c60*/  LDC.64 R2, c[0x0][0x388] ;  /* 0x0000e200ff027b82 */ /* 0x008ee20000000a00 */
[----:B------:R-:W-:Y:S02]  /*9c70*/  IMAD R5, R29, 0x400, R30 ;  /* 0x000004001d057824 */ /* 0x000fe400078e021e */
[----:B------:R-:W-:Y:S02]  /*9c80*/  VIADD R30, R30, 0x80 ;  /* 0x000000801e1e7836 */ /* 0x000fe40000000000 */
[----:B---3--:R-:W-:-:S05]  /*9c90*/  IMAD.WIDE.U32 R2, R5, 0x8, R2 ;  /* 0x0000000805027825 */ /* 0x008fca00078e0002 */
[----:B------:R3:W-:Y:S02]  /*9ca0*/  STG.E.64 desc[UR6][R2.64], R20 ;  /* 0x0000001402007986 */ /* 0x0007e4000c101b06 */
.L_x_12460:
[----:B------:R-:W-:-:S13]  /*9cb0*/  ISETP.GE.U32.AND P0, PT, R30, R31, PT ;  /* 0x0000001f1e00720c */ /* 0x000fda0003f06070 */
[----:B------:R-:W-:Y:S05]  /*9cc0*/  @P0 BRA `(.L_x_12462) ;  /* 0x0000000000300947 */ /* 0x000fea0003800000 */
[----:B---3--:R-:W3:Y:S01]  /*9cd0*/  LDC.64 R2, c[0x0][0x388] ;  /* 0x0000e200ff027b82 */ /* 0x008ee20000000a00 */
[----:B------:R-:W-:Y:S02]  /*9ce0*/  IMAD R5, R29, 0x400, R30 ;  /* 0x000004001d057824 */ /* 0x000fe400078e021e */
[----:B------:R-:W-:Y:S02]  /*9cf0*/  VIADD R30, R30, 0x80 ;  /* 0x000000801e1e7836 */ /* 0x000fe40000000000 */
[----:B---3--:R-:W-:-:S05]  /*9d00*/  IMAD.WIDE.U32 R2, R5, 0x8, R2 ;  /* 0x0000000805027825 */ /* 0x008fca00078e0002 */
[----:B------:R4:W-:Y:S02]  /*9d10*/  STG.E.64 desc[UR6][R2.64], R34 ;  /* 0x0000002202007986 */ /* 0x0009e4000c101b06 */
.L_x_12461:
[----:B------:R-:W-:-:S13]  /*9d20*/  ISETP.GE.U32.AND P0, PT, R30, R31, PT ;  /* 0x0000001f1e00720c */ /* 0x000fda0003f06070 */
[----:B------:R-:W-:Y:S05]  /*9d30*/  @P0 BRA `(.L_x_12463) ;  /* 0x0000000000300947 */ /* 0x000fea0003800000 */
[----:B---34-:R-:W3:Y:S01]  /*9d40*/  LDC.64 R2, c[0x0][0x388] ;  /* 0x0000e200ff027b82 */ /* 0x018ee20000000a00 */
[----:B------:R-:W-:Y:S02]  /*9d50*/  IMAD R5, R29, 0x400, R30 ;  /* 0x000004001d057824 */ /* 0x000fe400078e021e */
[----:B------:R-:W-:Y:S02]  /*9d60*/  VIADD R30, R30, 0x80 ;  /* 0x000000801e1e7836 */ /* 0x000fe40000000000 */
[----:B---3--:R-:W-:-:S05]  /*9d70*/  IMAD.WIDE.U32 R2, R5, 0x8, R2 ;  /* 0x0000000805027825 */ /* 0x008fca00078e0002 */
[----:B------:R4:W-:Y:S02]  /*9d80*/  STG.E.64 desc[UR6][R2.64], R32 ;  /* 0x0000002002007986 */ /* 0x0009e4000c101b06 */
.L_x_12462:
[----:B------:R-:W-:-:S13]  /*9d90*/  ISETP.GE.U32.AND P0, PT, R30, R31, PT ;  /* 0x0000001f1e00720c */ /* 0x000fda0003f06070 */
[----:B------:R-:W-:Y:S05]  /*9da0*/  @P0 BRA `(.L_x_12464) ;  /* 0x0000000000340947 */ /* 0x000fea0003800000 */
[----:B---34-:R-:W3:Y:S01]  /*9db0*/  LDC.64 R2, c[0x0][0x388] ;  /* 0x0000e200ff027b82 */ /* 0x018ee20000000a00 */
[----:B------:R-:W-:Y:S02]  /*9dc0*/  IMAD R5, R29, 0x400, R30 ;  /* 0x000004001d057824 */ /* 0x000fe400078e021e */
[----:B------:R-:W-:Y:S02]  /*9dd0*/  VIADD R30, R30, 0x80 ;  /* 0x000000801e1e7836 */ /* 0x000fe40000000000 */
[----:B---3--:R-:W-:-:S05]  /*9de0*/  IMAD.WIDE.U32 R2, R5, 0x8, R2 ;  /* 0x0000000805027825 */ /* 0x008fca00078e0002 */
[----:B------:R3:W-:Y:S02]  /*9df0*/  STG.E.64 desc[UR6][R2.64], R24 ;  /* 0x0000001802007986 */ /* 0x0007e4000c101b06 */
.L_x_12463:
[----:B------:R-:W-:-:S13]  /*9e00*/  ISETP.GE.U32.AND P0, PT, R30, R31, PT ;  /* 0x0000001f1e00720c */ /* 0x000fda0003f06070 */
[----:B------:R-:W-:Y:S05]  /*9e10*/  @P0 BREAK.RELIABLE B1 ;  /* 0x0000000000010942 */ /* 0x000fea0003800100 */
[----:B------:R-:W-:Y:S05]  /*9e20*/  @P0 BRA `(.L_x_12465) ;  /* 0x0000000000300947 */ /* 0x000fea0003800000 */
[----:B---34-:R-:W3:Y:S01]  /*9e30*/  LDC.64 R2, c[0x0][0x388] ;  /* 0x0000e200ff027b82 */ /* 0x018ee20000000a00 */
[----:B------:R-:W-:Y:S02]  /*9e40*/  IMAD R5, R29, 0x400, R30 ;  /* 0x000004001d057824 */ /* 0x000fe400078e021e */
[----:B------:R-:W-:Y:S02]  /*9e50*/  VIADD R30, R30, 0x80 ;  /* 0x000000801e1e7836 */ /* 0x000fe40000000000 */
[----:B---3--:R-:W-:-:S05]  /*9e60*/  IMAD.WIDE.U32 R2, R5, 0x8, R2 ;  /* 0x0000000805027825 */ /* 0x008fca00078e0002 */
[----:B------:R3:W-:Y:S02]  /*9e70*/  STG.E.64 desc[UR6][R2.64], R8 ;  /* 0x0000000802007986 */ /* 0x0007e4000c101b06 */
.L_x_12464:
[----:B------:R-:W-:Y:S05]  /*9e80*/  BSYNC.RELIABLE B1 ;  /* 0x0000000000017941 */ /* 0x000fea0003800100 */
.L_x_12459:
[----:B------:R-:W-:-:S13]  /*9e90*/  ISETP.GE.U32.AND P0, PT, R30, R31, PT ;  /* 0x0000001f1e00720c */ /* 0x000fda0003f06070 */
[----:B---34-:R-:W3:Y:S01]  /*9ea0*/  @!P0 LDC.64 R2, c[0x0][0x388] ;  /* 0x0000e200ff028b82 */ /* 0x018ee20000000a00 */
[----:B------:R-:W-:Y:S02]  /*9eb0*/  @!P0 IMAD R5, R29, 0x400, R30 ;  /* 0x000004001d058824 */ /* 0x000fe400078e021e */
[----:B------:R-:W-:Y:S02]  /*9ec0*/  @!P0 VIADD R30, R30, 0x80 ;  /* 0x000000801e1e8836 */ /* 0x000fe40000000000 */
[----:B---3--:R-:W-:-:S05]  /*9ed0*/  @!P0 IMAD.WIDE.U32 R2, R5, 0x8, R2 ;  /* 0x0000000805028825 */ /* 0x008fca00078e0002 */
[----:B------:R3:W-:Y:S02]  /*9ee0*/  @!P0 STG.E.64 desc[UR6][R2.64], R10 ;  /* 0x0000000a02008986 */ /* 0x0007e4000c101b06 */
.L_x_12465:
[----:B------:R-:W-:Y:S05]  /*9ef0*/  BSYNC.RECONVERGENT B0 ;  /* 0x0000000000007941 */ /* 0x000fea0003800200 */
.L_x_12458:
[----:B------:R-:W-:Y:S05]  /*9f00*/  WARPSYNC.ALL ;  /* 0x0000000000007948 */ /* 0x000fea0003800000 */
[----:B------:R-:W-:-:S13]  /*9f10*/  ISETP.GE.U32.AND P0, PT, R30, R31, PT ;  /* 0x0000001f1e00720c */ /* 0x000fda0003f06070 */
[----:B------:R-:W-:Y:S05]  /*9f20*/  @P0 EXIT ;  /* 0x000000000000094d */ /* 0x000fea0003800000 */
[----:B---34-:R-:W3:Y:S01]  /*9f30*/  LDC.64 R2, c[0x0][0x388] ;  /* 0x0000e200ff027b82 */ /* 0x018ee20000000a00 */
[----:B------:R-:W-:-:S04]  /*9f40*/  IMAD R29, R29, 0x400, R30 ;  /* 0x000004001d1d7824 */ /* 0x000fc800078e021e */
[----:B---3--:R-:W-:-:S05]  /*9f50*/  IMAD.WIDE.U32 R2, R29, 0x8, R2 ;  /* 0x000000081d027825 */ /* 0x008fca00078e0002 */
[----:B------:R-:W-:Y:S01]  /*9f60*/  STG.E.64 desc[UR6][R2.64], R52 ;  /* 0x0000003402007986 */ /* 0x000fe2000c101b06 */
[----:B------:R-:W-:Y:S05]  /*9f70*/  EXIT ;  /* 0x000000000000794d */ /* 0x000fea0003800000 */
.L_x_12323:
[----:B------:R-:W0:Y:S01]  /*9f80*/  S2R R9, SR_TID.X ;  /* 0x0000000000097919 */ /* 0x000e220000002100 */
[----:B------:R-:W1:Y:S08]  /*9f90*/  LDC.64 R4, c[0x0][0x390] ;  /* 0x0000e400ff047b82 */ /* 0x000e700000000a00 */
[----:B------:R-:W2:Y:S01]  /*9fa0*/  LDC.64 R6, c[0x0][0x398] ;  /* 0x0000e600ff067b82 */ /* 0x000ea20000000a00 */
[----:B-1----:R-:W-:-:S04]  /*9fb0*/  IMAD.WIDE.U32 R4, R3, 0x8, R4 ;  /* 0x0000000803047825 */ /* 0x002fc800078e0004 */
[----:B0-----:R-:W-:-:S04]  /*9fc0*/  IMAD.WIDE.U32 R4, R9, 0x10, R4 ;  /* 0x0000001009047825 */ /* 0x001fc800078e0004 */
[----:B--2---:R-:W-:Y:S01]  /*9fd0*/  IMAD.WIDE.U32 R2, R3, 0x8, R6 ;  /* 0x0000000803027825 */ /* 0x004fe200078e0006 */
[----:B------:R0:W5:Y:S04]  /*9fe0*/  LDG.E.128 R12, desc[UR6][R4.64+0x800] ;  /* 0x00080006040c7981 */ /* 0x000168000c1e1d00 */
[----:B------:R0:W5:Y:S01]  /*9ff0*/  LDG.E.128 R20, desc[UR6][R4.64+0x1000] ;  /* 0x0010000604147981 */ /* 0x000162000c1e1d00 */
[----:B------:R-:W-:-:S03]  /*a000*/  IMAD.WIDE.U32 R2, R9, 0x10, R2 ;  /* 0x0000001009027825 */ /* 0x000fc600078e0002 */
[----:B------:R0:W5:Y:S04]  /*a010*/  LDG.E.128 R8, desc[UR6][R4.64] ;  /* 0x0000000604087981 */ /* 0x000168000c1e1d00 */
[----:B------:R-:W2:Y:S04]  /*a020*/  LDG.E.128 R16, desc[UR6][R2.64] ;  /* 0x0000000602107981 */ /* 0x000ea8000c1e1d00 */
[----:B------:R0:W5:Y:S04]  /*a030*/  LDG.E.128 R24, desc[UR6][R4.64+0x1800] ;  /* 0x0018000604187981 */ /* 0x000168000c1e1d00 */
[----:B------:R0:W5:Y:S04]  /*a040*/  LDG.E.128 R28, desc[UR6][R2.64+0x800] ;  /* 0x00080006021c7981 */ /* 0x000168000c1e1d00 */
[----:B------:R0:W5:Y:S04]  /*a050*/  LDG.E.128 R32, desc[UR6][R2.64+0x1000] ;  /* 0x0010000602207981 */ /* 0x000168000c1e1d00 */
[----:B------:R0:W5:Y:S01]  /*a060*/  LDG.E.128 R36, desc[UR6][R2.64+0x1800] ;  /* 0x0018000602247981 */ /* 0x000162000c1e1d00 */
[----:B------:R-:W-:Y:S01]  /*a070*/  BSSY.RECONVERGENT B1, `(.L_x_12466) ;  /* 0x0000129000017945 */ /* 0x000fe20003800200 */
[----:B--2---:R-:W1:Y:S03]  /*a080*/  DSETP.NEU.AND P0, PT, R16, RZ, PT ;  /* 0x000000ff1000722a */ /* 0x004e660003f0d000 */
[----:B01----:R-:W-:Y:S05]  /*a090*/  @P0 BRA `(.L_x_12467) ;  /* 0x0000000000d40947 */ /* 0x003fea0003800000 */
        /* <DEDUP_REMOVED lines=49> */
.L_x_12469:
[----:B------:R-:W-:Y:S05]  /*a3b0*/  BSYNC.RECONVERGENT B2 ;  /* 0x0000000000027941 */ /* 0x000fea0003800200 */
.L_x_12468:
[----:B------:R-:W-:Y:S02]  /*a3c0*/  IMAD.MOV.U32 R40, RZ, RZ, R52 ;  /* 0x000000ffff287224 */ /* 0x000fe400078e0034 */
[----:B------:R-:W-:Y:S01]  /*a3d0*/  IMAD.MOV.U32 R41, RZ, RZ, R53 ;  /* 0x000000ffff297224 */ /* 0x000fe200078e0035 */
[----:B------:R-:W-:Y:S06]  /*a3e0*/  BRA `(.L_x_12470) ;  /* 0x0000000c00c47947 */ /* 0x000fec0003800000 */
.L_x_12467:
[----:B-----5:R-:W-:Y:S01]  /*a3f0*/  LOP3.LUT R3, R9, 0x7fffffff, RZ, 0xc0, !PT ;  /* 0x7fffffff09037812 */ /* 0x020fe200078ec0ff */
        /* <DEDUP_REMOVED lines=26> */
.L_x_12472:
        /* <DEDUP_REMOVED lines=28> */
.L_x_12475:
        /* <DEDUP_REMOVED lines=11> */
.L_x_12474:
        /* <DEDUP_REMOVED lines=20> */
.L_x_12477:
[----:B------:R-:W-:Y:S05]  /*a950*/  BSYNC.RECONVERGENT B2 ;  /* 0x0000000000027941 */ /* 0x000fea0003800200 */
.L_x_12476:
[----:B------:R-:W-:Y:S01]  /*a960*/  LOP3.LUT R7, R5, 0x80000000, R9, 0xb8, !PT ;  /* 0x8000000005077812 */ /* 0x000fe200078eb809 */
[----:B------:R-:W-:-:S07]  /*a970*/  IMAD.MOV.U32 R6, RZ, RZ, R3 ;  /* 0x000000ffff067224 */ /* 0x000fce00078e0003 */
.L_x_12473:
[----:B------:R-:W-:Y:S05]  /*a980*/  BSYNC.RECONVERGENT B0 ;  /* 0x0000000000007941 */ /* 0x000fea0003800200 */
.L_x_12471:
[----:B------:R-:W0:Y:S01]  /*a990*/  MUFU.RCP64H R3, R17 ;  /* 0x0000001100037308 */ /* 0x000e220000001800 */
[----:B------:R-:W-:Y:S01]  /*a9a0*/  IMAD.MOV.U32 R2, RZ, RZ, 0x1 ;  /* 0x00000001ff027424 */ /* 0x000fe200078e00ff */
[----:B------:R-:W1:Y:S01]  /*a9b0*/  DADD R48, R8, -R6 ;  /* 0x0000000008307229 */ /* 0x000e620000000806 */
[----:B------:R-:W-:Y:S01]  /*a9c0*/  PLOP3.LUT P1, PT, PT, PT, PT, 0x8, 0x80 ;  /* 0x000000000080781c */ /* 0x000fe20003f2e170 */
[----:B------:R-:W-:Y:S01]  /*a9d0*/  BSSY.RECONVERGENT B2, `(.L_x_12478) ;  /* 0x000003f000027945 */ /* 0x000fe20003800200 */
[----:B-1----:R-:W-:-:S15]  /*a9e0*/  FSETP.GEU.AND P4, PT, |R49|, 6.5827683646048100446e-37, PT ;  /* 0x036000003100780b */ /* 0x002fde0003f8e200 */
[----:B------:R-:W-:-:S15]  /*a9f0*/  NOP ;  /* 0x0000000000007918 */ /* 0x000fde0000000000 */
[----:B------:R-:W-:-:S15]  /*aa00*/  NOP ;  /* 0x0000000000007918 */ /* 0x000fde0000000000 */
[----:B------:R-:W-:-:S15]  /*aa10*/  NOP ;  /* 0x0000000000007918 */ /* 0x000fde0000000000 */
[----:B------:R-:W-:-:S01]  /*aa20*/  NOP ;  /* 0x0000000000007918 */ /* 0x000fc20000000000 */
        /* <DEDUP_REMOVED lines=57> */
.L_x_12479:
[----:B------:R-:W-:Y:S05]  /*adc0*/  BSYNC.RECONVERGENT B2 ;  /* 0x0000000000027941 */ /* 0x000fea0003800200 */
.L_x_12478:
        /* <DEDUP_REMOVED lines=80> */
.L_x_12481:
[----:B------:R-:W-:Y:S05]  /*b2d0*/  BSYNC.RECONVERGENT B2 ;  /* 0x0000000000027941 */ /* 0x000fea0003800200 */
.L_x_12480:
[----:B------:R-:W-:Y:S01]  /*b2e0*/  LOP3.LUT R41, RZ, 0x80000000, R3, 0xb8, !PT ;  /* 0x80000000ff297812 */ /* 0x000fe200078eb803 */
[----:B------:R-:W-:-:S07]  /*b2f0*/  IMAD.MOV.U32 R40, RZ, RZ, RZ ;  /* 0x000000ffff287224 */ /* 0x000fce00078e00ff */
.L_x_12470:
[----:B------:R-:W-:Y:S05]  /*b300*/  BSYNC.RECONVERGENT B1 ;  /* 0x0000000000017941 */ /* 0x000fea0003800200 */
.L_x_12466:
[----:B------:R-:W1:Y:S01]  /*b310*/  DSETP.NEU.AND P0, PT, R18, RZ, PT ;  /* 0x000000ff1200722a */ /* 0x000e620003f0d000 */
[----:B------:R-:W-:Y:S04]  /*b320*/  BSSY.RECONVERGENT B1, `(.L_x_12482) ;  /* 0x0000125000017945 */ /* 0x000fe80003800200 */
        /* <DEDUP_REMOVED lines=34> */
[----:B0-----:R-:W-:Y:S01]  /*b550*/  LOP3.LUT R17, R3, 0x100000, RZ, 0xfc, !PT ;  /* 0x0010000003117812 */ /* 0x001fe200078efcff */
[----:B------:R-:W-:Y:S02]  /*b560*/  IMAD.MOV.U32 R9, RZ, RZ, R2 ;  /* 0x000000ffff097224 */ /* 0x000fe400078e0002 */
[----:B------:R-:W-:-:S07]  /*b570*/  IMAD.IADD R2, R7, 0x1, -R0 ;  /* 0x0000000107027824 */ /* 0x000fce00078e0a00 */
.L_x_12488:
        /* <DEDUP_REMOVED lines=11> */
.L_x_12487:
        /* <DEDUP_REMOVED lines=20> */
.L_x_12490:
[----:B------:R-:W-:Y:S05]  /*b770*/  BSYNC.RECONVERGENT B2 ;  /* 0x0000000000027941 */ /* 0x000fea0003800200 */
.L_x_12489:
[----:B------:R-:W-:Y:S01]  /*b780*/  LOP3.LUT R7, R5, 0x80000000, R11, 0xb8, !PT ;  /* 0x8000000005077812 */ /* 0x000fe200078eb80b */
[----:B------:R-:W-:Y:S01]  /*b790*/  IMAD.MOV.U32 R6, RZ, RZ, R3 ;  /* 0x000000ffff067224 */ /* 0x000fe200078e0003 */
[----:B------:R-:W-:Y:S06]  /*b7a0*/  BRA `(.L_x_12486) ;  /* 0x0000000000487947 */ /* 0x000fec0003800000 */
.L_x_12485:
        /* <DEDUP_REMOVED lines=18> */
.L_x_12486:
[----:B------:R-:W-:Y:S05]  /*b8d0*/  BSYNC.RECONVERGENT B0 ;  /* 0x0000000000007941 */ /* 0x000fea0003800200 */
.L_x_12484:
[----:B------:R-:W1:Y:S01]  /*b8e0*/  MUFU.RCP64H R3, R19 ;  /* 0x0000001300037308 */ /* 0x000e620000001800 */
[----:B------:R-:W-:Y:S01]  /*b8f0*/  IMAD.MOV.U32 R2, RZ, RZ, 0x1 ;  /* 0x00000001ff027424 */ /* 0x000fe200078e00ff */
[----:B------:R-:W2:Y:S01]  /*b900*/  DADD R48, R10, -R6 ;  /* 0x000000000a307229 */ /* 0x000ea20000000806 */
[----:B------:R-:W-:Y:S01]  /*b910*/  PLOP3.LUT P1, PT, PT, PT, PT, 0x8, 0x80 ;  /* 0x000000000080781c */ /* 0x000fe20003f2e170 */
[----:B------:R-:W-:Y:S01]  /*b920*/  BSSY.RECONVERGENT B2, `(.L_x_12491) ;  /* 0x000003f000027945 */ /* 0x000fe20003800200 */
[----:B--2---:R-:W-:-:S15]  /*b930*/  FSETP.GEU.AND P4, PT, |R49|, 6.5827683646048100446e-37, PT ;  /* 0x036000003100780b */ /* 0x004fde0003f8e200 */
[----:B------:R-:W-:-:S15]  /*b940*/  NOP ;  /* 0x0000000000007918 */ /* 0x000fde0000000000 */
[----:B------:R-:W-:-:S15]  /*b950*/  NOP ;  /* 0x0000000000007918 */ /* 0x000fde0000000000 */
[----:B------:R-:W-:-:S15]  /*b960*/  NOP ;  /* 0x0000000000007918 */ /* 0x000fde0000000000 */
[----:B------:R-:W-:-:S01]  /*b970*/  NOP ;  /* 0x0000000000007918 */ /* 0x000fc20000000000 */
        /* <DEDUP_REMOVED lines=57> */
.L_x_12492:
[----:B------:R-:W-:Y:S05]  /*bd10*/  BSYNC.RECONVERGENT B2 ;  /* 0x0000000000027941 */ /* 0x000fea0003800200 */
.L_x_12491:
        /* <DEDUP_REMOVED lines=12> */
[----:B--2---:R-:W2:-:S15]  /*bde0*/  DFMA R4, -R18, R2, 1 ;  /* 0x3ff000001204742b */ /* 0x004e9e0000000102 */
        /* <DEDUP_REMOVED lines=29> */
[----:B--2---:R-:W2:-:S15]  /*bfc0*/  DFMA R4, -R18, R2, R10 ;  /* 0x000000021204722b */ /* 0x004e9e000000010a */
        /* <DEDUP_REMOVED lines=15> */
.L_x_12495:
[----:B------:R-:W-:Y:S05]  /*c0c0*/  BSYNC.RECONVERGENT B2 ;  /* 0x0000000000027941 */ /* 0x000fea0003800200 */
.L_x_12494:
[----:B------:R-:W-:Y:S01]  /*c0d0*/  LOP3.LUT R43, RZ, 0x80000000, R3, 0xb8, !PT ;  /* 0x80000000ff2b7812 */ /* 0x000fe200078eb803 */
[----:B------:R-:W-:Y:S01]  /*c0e0*/  IMAD.MOV.U32 R42, RZ, RZ, RZ ;  /* 0x000000ffff2a7224 */ /* 0x000fe200078e00ff */
[----:B------:R-:W-:Y:S06]  /*c0f0*/  BRA `(.L_x_12496) ;  /* 0x00000004001c7947 */ /* 0x000fec0003800000 */
.L_x_12493:
        /* <DEDUP_REMOVED lines=19> */
.L_x_12483:
        /* <DEDUP_REMOVED lines=49> */
.L_x_12498:
[----:B------:R-:W-:Y:S05]  /*c540*/  BSYNC.RECONVERGENT B2 ;  /* 0x0000000000027941 */ /* 0x000fea0003800200 */
.L_x_12497:
[----:B------:R-:W-:Y:S02]  /*c550*/  IMAD.MOV.U32 R42, RZ, RZ, R52 ;  /* 0x000000ffff2a7224 */ /* 0x000fe400078e0034 */
[----:B------:R-:W-:-:S07]  /*c560*/  IMAD.MOV.U32 R43, RZ, RZ, R53 ;  /* 0x000000ffff2b7224 */ /* 0x000fce00078e0035 */
.L_x_12496:
[----:B------:R-:W-:Y:S05]  /*c570*/  BSYNC.RECONVERGENT B1 ;  /* 0x0000000000017941 */ /* 0x000fea0003800200 */
.L_x_12482:
[----:B------:R-:W2:Y:S01]  /*c580*/  DSETP.NEU.AND P0, PT, R28, RZ, PT ;  /* 0x000000ff1c00722a */ /* 0x000ea20003f0d000 */
[----:B------:R-:W-:Y:S04]  /*c590*/  BSSY.RECONVERGENT B1, `(.L_x_12499) ;  /* 0x0000125000017945 */ /* 0x000fe80003800200 */
        /* <DEDUP_REMOVED lines=24> */
[----:B------:R-:W-:-:S03]  /*c720*/  LOP3.LUT R8, R3, 0xfffff, RZ, 0xc0, !PT ;  /* 0x000fffff03087812 */ /* 0x000fc600078ec0ff */
[----:B------:R-:W-:Y:S01]  /*c730*/  @!P0 VIADD R7, R6, 0xffffffca ;  /* 0xffffffca06078836 */ /* 0x000fe20000000000 */
[----:B------:R-:W-:-:S15]  /*c740*/  LOP3.LUT R8, R8, 0x100000, RZ, 0xfc, !PT ;  /* 0x0010000008087812 */ /* 0x000fde00078efcff */
[----:B------:R-:W-:-:S15]  /*c750*/  NOP ;  /* 0x0000000000007918 */ /* 0x000fde0000000000 */
[----:B------:R-:W-:-:S15]  /*c760*/  NOP ;  /* 0x0000000000007918 */ /* 0x000fde0000000000 */
[----:B------:R-:W-:-:S11]  /*c770*/  NOP ;  /* 0x0000000000007918 */ /* 0x000fd60000000000 */
[----:B------:R-:W2:Y:S02]  /*c780*/  @!P1 DMUL R4, R4, 1.80143985094819840000e+16 ;  /* 0x4350000004049828 */ /* 0x000ea40000000000 */
[C---:B--2---:R-:W-:Y:S02]  /*c790*/  @!P1 LEA.HI R9, R5.reuse, R0, RZ, 0xc ;  /* 0x0000000005099211 */ /* 0x044fe400078f60ff */
[----:B------:R-:W-:-:S03]  /*c7a0*/  LOP3.LUT R3, R5, 0xfffff, RZ, 0xc0, !PT ;  /* 0x000fffff05037812 */ /* 0x000fc600078ec0ff */
[----:B------:R-:W-:Y:S01]  /*c7b0*/  @!P1 VIADD R0, R9, 0xffffffca ;  /* 0xffffffca09009836 */ /* 0x000fe20000000000 */
[----:B------:R-:W-:Y:S01]  /*c7c0*/  LOP3.LUT R11, R3, 0x100000, RZ, 0xfc, !PT ;  /* 0x00100000030b7812 */ /* 0x000fe200078efcff */
[----:B------:R-:W-:Y:S02]  /*c7d0*/  IMAD.MOV.U32 R9, RZ, RZ, R2 ;  /* 0x000000ffff097224 */ /* 0x000fe400078e0002 */
[----:B------:R-:W-:-:S07]  /*c7e0*/  IMAD.IADD R2, R7, 0x1, -R0 ;  /* 0x0000000107027824 */ /* 0x000fce00078e0a00 */
.L_x_12505:
        /* <DEDUP_REMOVED lines=11> */
.L_x_12504:
[----:B------:R-:W-:Y:S01]  /*c8a0*/  LOP3.LUT R7, R3, 0x7fffffff, RZ, 0xc0, !PT ;  /* 0x7fffffff03077812 */ /* 0x000fe200078ec0ff */
[----:B------:R-:W-:Y:S01]  /*c8b0*/  BSSY.RECONVERGENT B2, `(.L_x_12506) ;  /* 0x0000013000027945 */ /* 0x000fe20003800200 */
[----:B------:R-:W-:Y:S01]  /*c8c0*/  ISETP.NE.U32.AND P0, PT, R6, RZ, PT ;  /* 0x000000ff0600720c */ /* 0x000fe20003f05070 */
[----:B------:R-:W-:Y:S02]  /*c8d0*/  IMAD.MOV.U32 R3, RZ, RZ, RZ ;  /* 0x000000ffff037224 */ /* 0x000fe400078e00ff */
[----:B------:R-:W-:Y:S01]  /*c8e0*/  IMAD.MOV.U32 R5, RZ, RZ, RZ ;  /* 0x000000ffff057224 */ /* 0x000fe200078e00ff */
[----:B------:R-:W-:-:S13]  /*c8f0*/  ISETP.NE.AND.EX P0, PT, R7, RZ, PT, P0 ;  /* 0x000000ff0700720c */ /* 0x000fda0003f05300 */
[----:B------:R-:W-:Y:S05]  /*c900*/  @!P0 BRA `(.L_x_12507) ;  /* 0x0000000000348947 */ /* 0x000fea0003800000 */
[----:B------:R-:W2:Y:S02]  /*c910*/  DMUL R2, R6, 1.80143985094819840000e+16 ;  /* 0x4350000006027828 */ /* 0x000ea40000000000 */
[----:B--2---:R-:W-:-:S04]  /*c920*/  SHF.R.U32.HI R2, RZ, 0x14, R3 ;  /* 0x00000014ff027819 */ /* 0x004fc80000011603 */
        /* <DEDUP_REMOVED lines=11> */
.L_x_12507:
[----:B------:R-:W-:Y:S05]  /*c9e0*/  BSYNC.RECONVERGENT B2 ;  /* 0x0000000000027941 */ /* 0x000fea0003800200 */
.L_x_12506:
[----:B------:R-:W-:Y:S01]  /*c9f0*/  LOP3.LUT R7, R5, 0x80000000, R13, 0xb8, !PT ;  /* 0x8000000005077812 */ /* 0x000fe200078eb80d */
[----:B------:R-:W-:Y:S01]  /*ca00*/  IMAD.MOV.U32 R6, RZ, RZ, R3 ;  /* 0x000000ffff067224 */ /* 0x000fe200078e0003 */
[----:B------:R-:W-:Y:S06]  /*ca10*/  BRA `(.L_x_12503) ;  /* 0x0000000000487947 */ /* 0x000fec0003800000 */
.L_x_12502:
        /* <DEDUP_REMOVED lines=18> */
.L_x_12503:
[----:B------:R-:W-:Y:S05]  /*cb40*/  BSYNC.RECONVERGENT B0 ;  /* 0x0000000000007941 */ /* 0x000fea0003800200 */
.L_x_12501:
[----:B------:R-:W2:Y:S01]  /*cb50*/  MUFU.RCP64H R3, R29 ;  /* 0x0000001d00037308 */ /* 0x000ea20000001800 */
[----:B------:R-:W-:Y:S01]  /*cb60*/  IMAD.MOV.U32 R2, RZ, RZ, 0x1 ;  /* 0x00000001ff027424 */ /* 0x000fe200078e00ff */
[----:B------:R-:W3:Y:S01]  /*cb70*/  DADD R48, R12, -R6 ;  /* 0x000000000c307229 */ /* 0x000ee20000000806 */
[----:B------:R-:W-:Y:S01]  /*cb80*/  PLOP3.LUT P1, PT, PT, PT, PT, 0x8, 0x80 ;  /* 0x000000000080781c */ /* 0x000fe20003f2e170 */
[----:B------:R-:W-:Y:S01]  /*cb90*/  BSSY.RECONVERGENT B2, `(.L_x_12508) ;  /* 0x000003f000027945 */ /* 0x000fe20003800200 */
[----:B---3--:R-:W-:-:S15]  /*cba0*/  FSETP.GEU.AND P4, PT, |R49|, 6.5827683646048100446e-37, PT ;  /* 0x036000003100780b */ /* 0x008fde0003f8e200 */
[----:B------:R-:W-:-:S15]  /*cbb0*/  NOP ;  /* 0x0000000000007918 */ /* 0x000fde0000000000 */
[----:B------:R-:W-:-:S15]  /*cbc0*/  NOP ;  /* 0x0000000000007918 */ /* 0x000fde0000000000 */
[----:B------:R-:W-:-:S15]  /*cbd0*/  NOP ;  /* 0x0000000000007918 */ /* 0x000fde0000000000 */
[----:B------:R-:W-:-:S01]  /*cbe0*/  NOP ;  /* 0x0000000000007918 */ /* 0x000fc20000000000 */
        /* <DEDUP_REMOVED lines=57> */
.L_x_12509:
[----:B------:R-:W-:Y:S05]  /*cf80*/  BSYNC.RECONVERGENT B2 ;  /* 0x0000000000027941 */ /* 0x000fea0003800200 */
.L_x_12508:
[----:B------:R-:W3:Y:S02]  /*cf90*/  DADD R2, R52, -1 ;  /* 0xbff0000034027429 */ /* 0x000ee40000000000 */
[----:B---3--:R-:W-:Y:S02]  /*cfa0*/  FSEL R8, R2, R52, P1 ;  /* 0x0000003402087208 */ /* 0x008fe40000800000 */
[----:B------:R-:W-:-:S15]  /*cfb0*/  FSEL R9, R3, R53, P1 ;  /* 0x0000003503097208 */ /* 0x000fde0000800000 */
[----:B------:R-:W-:-:S15]  /*cfc0*/  NOP ;  /* 0x0000000000007918 */ /* 0x000fde0000000000 */
[----:B------:R-:W-:-:S15]  /*cfd0*/  NOP ;  /* 0x0000000000007918 */ /* 0x000fde0000000000 */
[----:B------:R-:W-:-:S15]  /*cfe0*/  NOP ;  /* 0x0000000000007918 */ /* 0x000fde0000000000 */
[----:B------:R-:W3:Y:S02]  /*cff0*/  DSETP.NEU.AND P0, PT, R8, RZ, PT ;  /* 0x000000ff0800722a */ /* 0x000ee40003f0d000 */
[----:B---3--:R-:W-:Y:S05]  /*d000*/  @P0 BRA `(.L_x_12510) ;  /* 0x0000000000d80947 */ /* 0x008fea0003800000 */
[----:B------:R-:W3:Y:S01]  /*d010*/  MUFU.RCP64H R3, R29 ;  /* 0x0000001d00037308 */ /* 0x000ee20000001800 */
[----:B------:R-:W-:Y:S01]  /*d020*/  IMAD.MOV.U32 R2, RZ, RZ, 0x1 ;  /* 0x00000001ff027424 */ /* 0x000fe200078e00ff */
[----:B------:R-:W-:Y:S01]  /*d030*/  FSETP.GEU.AND P1, PT, |R13|, 6.5827683646048100446e-37, PT ;  /* 0x036000000d00780b */ /* 0x000fe20003f2e200 */
[----:B------:R-:W-:Y:S04]  /*d040*/  BSSY.RECONVERGENT B2, `(.L_x_12511) ;  /* 0x000002f000027945 */ /* 0x000fe80003800200 */
[----:B---3--:R-:W3:-:S15]  /*d050*/  DFMA R4, -R28, R2, 1 ;  /* 0x3ff000001c04742b */ /* 0x008ede0000000102 */
[----:B------:R-:W-:-:S15]  /*d060*/  NOP ;  /* 0x0000000000007918 */ /* 0x000fde0000000000 */
[----:B------:R-:W-:-:S15]  /*d070*/  NOP ;  /* 0x0000000000007918 */ /* 0x000fde0000000000 */
[----:B------:R-:W-:-:S15]  /*d080*/  NOP ;  /* 0x0000000000007918 */ /* 0x000fde0000000000 */
[----:B------:R-:W-:-:S04]  /*d090*/  NOP ;  /* 0x0000000000007918 */ /* 0x000fc80000000000 */
[----:B---3--:R-:W3:-:S15]  /*d0a0*/  DFMA R4, R4, R4, R4 ;  /* 0x000000040404722b */ /* 0x008ede0000000004 */
        /* <DEDUP_REMOVED lines=19> */
[----:B---3--:R-:W3:-:S15]  /*d1e0*/  DMUL R2, R12, R6 ;  /* 0x000000060c027228 */ /* 0x008ede0000000000 */
[----:B------:R-:W-:-:S15]  /*d1f0*/  NOP ;  /* 0x0000000000007918 */ /* 0x000fde0000000000 */
[----:B------:R-:W-:-:S15]  /*d200*/  NOP ;  /* 0x0000000000007918 */ /* 0x000fde0000000000 */
[----:B------:R-:W-:-:S15]  /*d210*/  NOP ;  /* 0x0000000000007918 */ /* 0x000fde0000000000 */
[----:B------:R-:W-:-:S04]  /*d220*/  NOP ;  /* 0x0000000000007918 */ /* 0x000fc80000000000 */
[----:B---3--:R-:W3:-:S15]  /*d230*/  DFMA R4, -R28, R2, R12 ;  /* 0x000000021c04722b */ /* 0x008ede000000010c */
[----:B------:R-:W-:-:S15]  /*d240*/  NOP ;  /* 0x0000000000007918 */ /* 0x000fde0000000000 */
[----:B------:R-:W-:-:S15]  /*d250*/  NOP ;  /* 0x0000000000007918 */ /* 0x000fde0000000000 */
[----:B------:R-:W-:-:S15]  /*d260*/  NOP ;  /* 0x0000000000007918 */ /* 0x000fde0000000000 */
[----:B------:R-:W-:-:S04]  /*d270*/  NOP ;  /* 0x0000000000007918 */ /* 0x000fc80000000000 */
[----:B---3--:R-:W3:Y:S02]  /*d280*/  DFMA R2, R6, R4, R2 ;  /* 0x000000040602722b */ /* 0x008ee40000000002 */
[----:B---3--:R-:W-:-:S05]  /*d290*/  FFMA R0, RZ, R29, R3 ;  /* 0x0000001dff007223 */ /* 0x008fca0000000003 */
[----:B------:R-:W-:-:S13]  /*d2a0*/  FSETP.GT.AND P0, PT, |R0|, 1.469367938527859385e-39, PT ;  /* 0x001000000000780b */ /* 0x000fda0003f04200 */
[----:B------:R-:W-:Y:S05]  /*d2b0*/  @P0 BRA P1, `(.L_x_12512) ;  /* 0x00000000001c0947 */ /* 0x000fea0000800000 */
[----:B------:R-:W-:Y:S01]  /*d2c0*/  IMAD.MOV.U32 R48, RZ, RZ, R12 ;  /* 0x000000ffff307224 */ /* 0x000fe200078e000c */
[----:B------:R-:W-:Y:S01]  /*d2d0*/  MOV R0, 0xd320 ;  /* 0x0000d32000007802 */ /* 0x000fe20000000f00 */
[----:B------:R-:W-:Y:S02]  /*d2e0*/  IMAD.MOV.U32 R49, RZ, RZ, R13 ;  /* 0x000000ffff317224 */ /* 0x000fe400078e000d */
[----:B------:R-:W-:Y:S02]  /*d2f0*/  IMAD.MOV.U32 R46, RZ, RZ, R28 ;  /* 0x000000ffff2e7224 */ /* 0x000fe400078e001c */
[----:B------:R-:W-:-:S07]  /*d300*/  IMAD.MOV.U32 R47, RZ, RZ, R29 ;  /* 0x000000ffff2f7224 */ /* 0x000fce00078e001d */
[----:B012---:R-:W-:Y:S05]  /*d310*/  CALL.REL.NOINC `($__internal_4_$__cuda_sm20_div_rn_f64_full) ;  /* 0x00000060006c7944 */ /* 0x007fea0003c00000 */
[----:B------:R-:W-:-:S07]  /*d320*/  IMAD.MOV.U32 R3, RZ, RZ, R53 ;  /* 0x000000ffff037224 */ /* 0x000fce00078e0035 */
.L_x_12512:
[----:B------:R-:W-:Y:S05]  /*d330*/  BSYNC.RECONVERGENT B2 ;  /* 0x0000000000027941 */ /* 0x000fea0003800200 */
.L_x_12511:
[----:B------:R-:W-:Y:S01]  /*d340*/  LOP3.LUT R9, RZ, 0x80000000, R3, 0xb8, !PT ;  /* 0x80000000ff097812 */ /* 0x000fe200078eb803 */
[----:B------:R-:W-:Y:S01]  /*d350*/  IMAD.MOV.U32 R8, RZ, RZ, RZ ;  /* 0x000000ffff087224 */ /* 0x000fe200078e00ff */
[----:B------:R-:W-:Y:S06]  /*d360*/  BRA `(.L_x_12513) ;  /* 0x00000004001c7947 */ /* 0x000fec0003800000 */
.L_x_12510:
[----:B------:R-:W3:-:S15]  /*d370*/  FRND.F64.FLOOR R2, R8 ;  /* 0x0000000800027313 */ /* 0x000ede0000305800 */
[----:B------:R-:W-:-:S15]  /*d380*/  NOP ;  /* 0x0000000000007918 */ /* 0x000fde0000000000 */
[----:B------:R-:W-:-:S15]  /*d390*/  NOP ;  /* 0x0000000000007918 */ /* 0x000fde0000000000 */
[----:B------:R-:W-:-:S15]  /*d3a0*/  NOP ;  /* 0x0000000000007918 */ /* 0x000fde0000000000 */
[----:B------:R-:W-:-:S04]  /*d3b0*/  NOP ;  /* 0x0000000000007918 */ /* 0x000fc80000000000 */
[----:B---3--:R-:W3:-:S15]  /*d3c0*/  DADD R4, R8, -R2 ;  /* 0x0000000008047229 */ /* 0x008ede0000000802 */
        /* <DEDUP_REMOVED lines=9> */
[----:B---3--:R-:W3:Y:S02]  /*d460*/  DSETP.GT.AND P0, PT, R4, 0.5, PT ;  /* 0x3fe000000400742a */ /* 0x008ee40003f04000 */
[----:B---3--:R-:W-:Y:S02]  /*d470*/  FSEL R8, R6, R2, P0 ;  /* 0x0000000206087208 */ /* 0x008fe40000000000 */
[----:B------:R-:W-:Y:S01]  /*d480*/  FSEL R9, R7, R3, P0 ;  /* 0x0000000307097208 */ /* 0x000fe20000000000 */
[----:B------:R-:W-:Y:S06]  /*d490*/  BRA `(.L_x_12513) ;  /* 0x0000000000d07947 */ /* 0x000fec0003800000 */
.L_x_12500:
        /* <DEDUP_REMOVED lines=49> */
.L_x_12515:
[----:B------:R-:W-:Y:S05]  /*d7b0*/  BSYNC.RECONVERGENT B2 ;  /* 0x0000000000027941 */ /* 0x000fea0003800200 */
.L_x_12514:
[----:B------:R-:W-:Y:S02]  /*d7c0*/  IMAD.MOV.U32 R8, RZ, RZ, R52 ;  /* 0x000000ffff087224 */ /* 0x000fe400078e0034 */
[----:B------:R-:W-:-:S07]  /*d7d0*/  IMAD.MOV.U32 R9, RZ, RZ, R53 ;  /* 0x000000ffff097224 */ /* 0x000fce00078e0035 */
.L_x_12513:
[----:B------:R-:W-:Y:S05]  /*d7e0*/  BSYNC.RECONVERGENT B1 ;  /* 0x0000000000017941 */ /* 0x000fea0003800200 */
.L_x_12499:
[----:B------:R-:W3:Y:S01]  /*d7f0*/  DSETP.NEU.AND P0, PT, R30, RZ, PT ;  /* 0x000000ff1e00722a */ /* 0x000ee20003f0d000 */
[----:B------:R-:W-:Y:S04]  /*d800*/  BSSY.RECONVERGENT B1, `(.L_x_12516) ;  /* 0x0000125000017945 */ /* 0x000fe80003800200 */
[----:B---3--:R-:W-:Y:S05]  /*d810*/  @!P0 BRA `(.L_x_12517) ;  /* 0x0000000c00bc8947 */ /* 0x008fea0003800000 */
        /* <DEDUP_REMOVED lines=8> */
[----:B------:R-:W3:Y:S01]  /*d8a0*/  DSETP.NEU.AND P0, PT, R4, RZ, PT ;  /* 0x000000ff0400722a */ /* 0x000ee20003f0d000 */
[----:B------:R-:W-:Y:S02]  /*d8b0*/  IMAD.MOV.U32 R6, RZ, RZ, 0x0 ;  /* 0x00000000ff067424 */ /* 0x000fe400078e00ff */
[----:B------:R-:W-:Y:S01]  /*d8c0*/  IMAD.MOV.U32 R7, RZ, RZ, -0x80000 ;  /* 0xfff80000ff077424 */ /* 0x000fe200078e00ff */
[----:B---3--:R-:W-:Y:S06]  /*d8d0*/  @!P0 BRA `(.L_x_12520) ;  /* 0x0000000400348947 */ /* 0x008fec0003800000 */
[----:B------:R-:W3:Y:S01]  /*d8e0*/  DSETP.GE.AND P0, PT, R2, R4, PT ;  /* 0x000000040200722a */ /* 0x000ee20003f06000 */
[----:B------:R-:W-:Y:S02]  /*d8f0*/  IMAD.MOV.U32 R6, RZ, RZ, R14 ;  /* 0x000000ffff067224 */ /* 0x000fe400078e000e */
[----:B------:R-:W-:Y:S01]  /*d900*/  IMAD.MOV.U32 R7, RZ, RZ, R15 ;  /* 0x000000ffff077224 */ /* 0x000fe200078e000f */
[----:B---3--:R-:W-:Y:S06]  /*d910*/  @!P0 BRA `(.L_x_12520) ;  /* 0x0000000400248947 */ /* 0x008fec0003800000 */
[----:B------:R-:W-:Y:S01]  /*d920*/  ISETP.GT.U32.AND P0, PT, R3, 0xfffff, PT ;  /* 0x000fffff0300780c */ /* 0x000fe20003f04070 */
[----:B------:R-:W-:Y:S01]  /*d930*/  BSSY.RECONVERGENT B2, `(.L_x_12521) ;  /* 0x000001d000027945 */ /* 0x000fe20003800200 */
[----:B------:R-:W-:Y:S02]  /*d940*/  ISETP.GT.U32.AND P1, PT, R5, 0xfffff, PT ;  /* 0x000fffff0500780c */ /* 0x000fe40003f24070 */
[----:B------:R-:W-:Y:S02]  /*d950*/  SHF.R.U32.HI R7, RZ, 0x14, R3 ;  /* 0x00000014ff077819 */ /* 0x000fe40000011603 */
[----:B------:R-:W-:-:S07]  /*d960*/  SHF.R.U32.HI R0, RZ, 0x14, R5 ;  /* 0x00000014ff007819 */ /* 0x000fce0000011605 */
[----:B------:R-:W3:Y:S02]  /*d970*/  @!P0 DMUL R2, R2, 1.80143985094819840000e+16 ;  /* 0x4350000002028828 */ /* 0x000ee40000000000 */
[C---:B---3--:R-:W-:Y:S02]  /*d980*/  @!P0 LEA.HI R6, R3.reuse, R7, RZ, 0xc ;  /* 0x0000000703068211 */ /* 0x048fe400078f60ff */
[----:B------:R-:W-:-:S03]  /*d990*/  LOP3.LUT R10, R3, 0xfffff, RZ, 0xc0, !PT ;  /* 0x000fffff030a7812 */ /* 0x000fc600078ec0ff */
[----:B------:R-:W-:Y:S01]  /*d9a0*/  @!P0 VIADD R7, R6, 0xffffffca ;  /* 0xffffffca06078836 */ /* 0x000fe20000000000 */
[----:B------:R-:W-:-:S15]  /*d9b0*/  LOP3.LUT R10, R10, 0x100000, RZ, 0xfc, !PT ;  /* 0x001000000a0a7812 */ /* 0x000fde00078efcff */
[----:B------:R-:W-:-:S15]  /*d9c0*/  NOP ;  /* 0x0000000000007918 */ /* 0x000fde0000000000 */
[----:B------:R-:W-:-:S15]  /*d9d0*/  NOP ;  /* 0x0000000000007918 */ /* 0x000fde0000000000 */
[----:B------:R-:W-:-:S11]  /*d9e0*/  NOP ;  /* 0x0000000000007918 */ /* 0x000fd60000000000 */
[----:B------:R-:W3:Y:S02]  /*d9f0*/  @!P1 DMUL R4, R4, 1.80143985094819840000e+16 ;  /* 0x4350000004049828 */ /* 0x000ee40000000000 */
[C---:B---3--:R-:W-:Y:S02]  /*da00*/  @!P1 LEA.HI R11, R5.reuse, R0, RZ, 0xc ;  /* 0x00000000050b9211 */ /* 0x048fe400078f60ff */
[----:B------:R-:W-:-:S03]  /*da10*/  LOP3.LUT R3, R5, 0xfffff, RZ, 0xc0, !PT ;  /* 0x000fffff05037812 */ /* 0x000fc600078ec0ff */
[----:B------:R-:W-:Y:S01]  /*da20*/  @!P1 VIADD R0, R11, 0xffffffca ;  /* 0xffffffca0b009836 */ /* 0x000fe20000000000 */
[----:B------:R-:W-:Y:S01]  /*da30*/  LOP3.LUT R13, R3, 0x100000, RZ, 0xfc, !PT ;  /* 0x00100000030d7812 */ /* 0x000fe200078efcff */
[----:B------:R-:W-:Y:S02]  /*da40*/  IMAD.MOV.U32 R11, RZ, RZ, R2 ;  /* 0x000000ffff0b7224 */ /* 0x000fe400078e0002 */
[----:B------:R-:W-:-:S07]  /*da50*/  IMAD.IADD R2, R7, 0x1, -R0 ;  /* 0x0000000107027824 */ /* 0x000fce00078e0a00 */
.L_x_12522:
        /* <DEDUP_REMOVED lines=11> */
.L_x_12521:
[----:B------:R-:W-:Y:S01]  /*db10*/  LOP3.LUT R7, R3, 0x7fffffff, RZ, 0xc0, !PT ;  /* 0x7fffffff03077812 */ /* 0x000fe200078ec0ff */
[----:B------:R-:W-:Y:S01]  /*db20*/  BSSY.RECONVERGENT B2, `(.L_x_12523) ;  /* 0x0000013000027945 */ /* 0x000fe20003800200 */
[----:B------:R-:W-:Y:S01]  /*db30*/  ISETP.NE.U32.AND P0, PT, R6, RZ, PT ;  /* 0x000000ff0600720c */ /* 0x000fe20003f05070 */
[----:B------:R-:W-:Y:S02]  /*db40*/  IMAD.MOV.U32 R3, RZ, RZ, RZ ;  /* 0x000000ffff037224 */ /* 0x000fe400078e00ff */
[----:B------:R-:W-:Y:S01]  /*db50*/  IMAD.MOV.U32 R5, RZ, RZ, RZ ;  /* 0x000000ffff057224 */ /* 0x000fe200078e00ff */
[----:B------:R-:W-:-:S13]  /*db60*/  ISETP.NE.AND.EX P0, PT, R7, RZ, PT, P0 ;  /* 0x000000ff0700720c */ /* 0x000fda0003f05300 */
[----:B------:R-:W-:Y:S05]  /*db70*/  @!P0 BRA `(.L_x_12524) ;  /* 0x0000000000348947 */ /* 0x000fea0003800000 */
[----:B------:R-:W3:Y:S02]  /*db80*/  DMUL R2, R6, 1.80143985094819840000e+16 ;  /* 0x4350000006027828 */ /* 0x000ee40000000000 */
[----:B---3--:R-:W-:-:S04]  /*db90*/  SHF.R.U32.HI R2, RZ, 0x14, R3 ;  /* 0x00000014ff027819 */ /* 0x008fc80000011603 */
        /* <DEDUP_REMOVED lines=11> */
.L_x_12524:
[----:B------:R-:W-:Y:S05]  /*dc50*/  BSYNC.RECONVERGENT B2 ;  /* 0x0000000000027941 */ /* 0x000fea0003800200 */
.L_x_12523:
[----:B------:R-:W-:Y:S01]  /*dc60*/  LOP3.LUT R7, R5, 0x80000000, R15, 0xb8, !PT ;  /* 0x8000000005077812 */ /* 0x000fe200078eb80f */
[----:B------:R-:W-:Y:S01]  /*dc70*/  IMAD.MOV.U32 R6, RZ, RZ, R3 ;  /* 0x000000ffff067224 */ /* 0x000fe200078e0003 */
[----:B------:R-:W-:Y:S06]  /*dc80*/  BRA `(.L_x_12520) ;  /* 0x0000000000487947 */ /* 0x000fec0003800000 */
.L_x_12519:
[----:B------:R-:W3:-:S15]  /*dc90*/  DSETP.NAN.AND P0, PT, R4, R4, PT ;  /* 0x000000040400722a */ /* 0x000ede0003f08000 */
[----:B------:R-:W-:-:S15]  /*dca0*/  NOP ;  /* 0x0000000000007918 */ /* 0x000fde0000000000 */
[----:B------:R-:W-:-:S15]  /*dcb0*/  NOP ;  /* 0x0000000000007918 */ /* 0x000fde0000000000 */
[----:B------:R-:W-:-:S15]  /*dcc0*/  NOP ;  /* 0x0000000000007918 */ /* 0x000fde0000000000 */
[----:B------:R-:W-:-:S04]  /*dcd0*/  NOP ;  /* 0x0000000000007918 */ /* 0x000fc80000000000 */
[----:B---3--:R-:W3:-:S15]  /*dce0*/  DSETP.NUM.AND P0, PT, R2, R2, !P0 ;  /* 0x000000020200722a */ /* 0x008ede0004707000 */
[----:B------:R-:W-:-:S15]  /*dcf0*/  NOP ;  /* 0x0000000000007918 */ /* 0x000fde0000000000 */
[----:B------:R-:W-:-:S15]  /*dd00*/  NOP ;  /* 0x0000000000007918 */ /* 0x000fde0000000000 */
[----:B------:R-:W-:-:S15]  /*dd10*/  NOP ;  /* 0x0000000000007918 */ /* 0x000fde0000000000 */
[----:B------:R-:W-:-:S04]  /*dd20*/  NOP ;  /* 0x0000000000007918 */ /* 0x000fc80000000000 */
[----:B---3--:R-:W3:-:S15]  /*dd30*/  @P0 DSETP.NEU.AND P1, PT, R2, +INF , PT ;  /* 0x7ff000000200042a */ /* 0x008ede0003f2d000 */
[----:B------:R-:W-:-:S15]  /*dd40*/  NOP ;  /* 0x0000000000007918 */ /* 0x000fde0000000000 */
[----:B------:R-:W-:-:S15]  /*dd50*/  NOP ;  /* 0x0000000000007918 */ /* 0x000fde0000000000 */
[----:B------:R-:W-:-:S15]  /*dd60*/  NOP ;  /* 0x0000000000007918 */ /* 0x000fde0000000000 */
[----:B------:R-:W-:-:S04]  /*dd70*/  NOP ;  /* 0x0000000000007918 */ /* 0x000fc80000000000 */
[----:B------:R4:W0:Y:S01]  /*dd80*/  @!P0 DADD R6, R14, R30 ;  /* 0x000000000e068229 */ /* 0x000822000000001e */
[----:B---3--:R-:W-:Y:S02]  /*dd90*/  @P0 FSEL R6, R14, RZ, P1 ;  /* 0x000000ff0e060208 */ /* 0x008fe40000800000 */
[----:B0---4-:R-:W-:-:S07]  /*dda0*/  @P0 FSEL R7, R15, -QNAN , P1 ;  /* 0xfff800000f070808 */ /* 0x011fce0000800000 */
.L_x_12520:
[----:B------:R-:W-:Y:S05]  /*ddb0*/  BSYNC.RECONVERGENT B0 ;  /* 0x0000000000007941 */ /* 0x000fea0003800200 */
.L_x_12518:
[----:B------:R-:W3:Y:S01]  /*ddc0*/  MUFU.RCP64H R3, R31 ;  /* 0x0000001f00037308 */ /* 0x000ee20000001800 */
[----:B------:R-:W-:Y:S01]  /*ddd0*/  IMAD.MOV.U32 R2, RZ, RZ, 0x1 ;  /* 0x00000001ff027424 */ /* 0x000fe200078e00ff */
[----:B------:R-:W4:Y:S01]  /*dde0*/  DADD R48, R14, -R6 ;  /* 0x000000000e307229 */ /* 0x000f220000000806 */
[----:B------:R-:W-:Y:S01]  /*ddf0*/  PLOP3.LUT P1, PT, PT, PT, PT, 0x8, 0x80 ;  /* 0x000000000080781c */ /* 0x000fe20003f2e170 */
[----:B------:R-:W-:Y:S01]  /*de00*/  BSSY.RECONVERGENT B2, `(.L_x_12525) ;  /* 0x000003f000027945 */ /* 0x000fe20003800200 */
[----:B----4-:R-:W-:-:S15]  /*de10*/  FSETP.GEU.AND P4, PT, |R49|, 6.5827683646048100446e-37, PT ;  /* 0x036000003100780b */ /* 0x010fde0003f8e200 */
[----:B------:R-:W-:-:S15]  /*de20*/  NOP ;  /* 0x0000000000007918 */ /* 0x000fde0000000000 */
[----:B------:R-:W-:-:S15]  /*de30*/  NOP ;  /* 0x0000000000007918 */ /* 0x000fde0000000000 */
[----:B------:R-:W-:-:S15]  /*de40*/  NOP ;  /* 0x0000000000007918 */ /* 0x000fde0000000000 */
[----:B------:R-:W-:-:S01]  /*de50*/  NOP ;  /* 0x0000000000007918 */ /* 0x000fc20000000000 */
        /* <DEDUP_REMOVED lines=37> */
[----:B------:R-:W-:-:S15]  /*e0b0*/  FSETP.GT.AND P3, PT, |R0|, 1.469367938527859385e-39, PT ;  /* 0x001000000000780b */ /* 0x000fde0003f64200 */
[----:B------:R-:W-:-:S15]  /*e0c0*/  NOP ;  /* 0x0000000000007918 */ /* 0x000fde0000000000 */
[----:B------:R-:W-:-:S15]  /*e0d0*/  NOP ;  /* 0x0000000000007918 */ /* 0x000fde0000000000 */
[----:B------:R-:W-:-:S12]  /*e0e0*/  NOP ;  /* 0x0000000000007918 */ /* 0x000fd80000000000 */
[----:B------:R-:W3:-:S15]  /*e0f0*/  DSETP.NEU.AND P0, PT, R6, RZ, PT ;  /* 0x000000ff0600722a */ /* 0x000ede0003f0d000 */
[----:B------:R-:W-:-:S15]  /*e100*/  NOP ;  /* 0x0000000000007918 */ /* 0x000fde0000000000 */
[----:B------:R-:W-:-:S15]  /*e110*/  NOP ;  /* 0x0000000000007918 */ /* 0x000fde0000000000 */
[----:B------:R-:W-:-:S15]  /*e120*/  NOP ;  /* 0x0000000000007918 */ /* 0x000fde0000000000 */
[----:B------:R-:W-:-:S04]  /*e130*/  NOP ;  /* 0x0000000000007918 */ /* 0x000fc80000000000 */
[----:B---3--:R-:W3:-:S15]  /*e140*/  @P0 DSETP.GEU.AND P2, PT, R6, RZ, PT ;  /* 0x000000ff0600022a */ /* 0x008ede0003f4e000 */
[----:B------:R-:W-:-:S15]  /*e150*/  NOP ;  /* 0x0000000000007918 */ /* 0x000fde0000000000 */
[----:B------:R-:W-:-:S15]  /*e160*/  NOP ;  /* 0x0000000000007918 */ /* 0x000fde0000000000 */
[----:B------:R-:W-:-:S15]  /*e170*/  NOP ;  /* 0x0000000000007918 */ /* 0x000fde0000000000 */
[----:B------:R-:W-:-:S04]  /*e180*/  NOP ;  /* 0x0000000000007918 */ /* 0x000fc80000000000 */
[----:B---3--:R3:W4:Y:S02]  /*e190*/  @P0 DSETP.LT.XOR P1, PT, R30, RZ, !P2 ;  /* 0x000000ff1e00022a */ /* 0x0087240005721800 */
[----:B----4-:R-:W-:Y:S05]  /*e1a0*/  @P3 BRA P4, `(.L_x_12526) ;  /* 0x0000000000103947 */ /* 0x010fea0002000000 */
[----:B------:R-:W-:Y:S01]  /*e1b0*/  IMAD.MOV.U32 R46, RZ, RZ, R30 ;  /* 0x000000ffff2e7224 */ /* 0x000fe200078e001e */
[----:B------:R-:W-:Y:S01]  /*e1c0*/  MOV R0, 0xe1f0 ;  /* 0x0000e1f000007802 */ /* 0x000fe20000000f00 */
[----:B------:R-:W-:-:S07]  /*e1d0*/  IMAD.MOV.U32 R47, RZ, RZ, R31 ;  /* 0x000000ffff2f7224 */ /* 0x000fce00078e001f */
[----:B0123--:R-:W-:Y:S05]  /*e1e0*/  CALL.REL.NOINC `($__internal_4_$__cuda_sm20_div_rn_f64_full) ;  /* 0x0000005000b87944 */ /* 0x00ffea0003c00000 */
.L_x_12526:
[----:B------:R-:W-:Y:S05]  /*e1f0*/  BSYNC.RECONVERGENT B2 ;  /* 0x0000000000027941 */ /* 0x000fea0003800200 */
.L_x_12525:
        /* <DEDUP_REMOVED lines=12> */
[----:B----4-:R-:W4:-:S15]  /*e2c0*/  DFMA R4, -R30, R2, 1 ;  /* 0x3ff000001e04742b */ /* 0x010f1e0000000102 */
        /* <DEDUP_REMOVED lines=29> */
[----:B----4-:R-:W4:-:S15]  /*e4a0*/  DFMA R4, -R30, R2, R14 ;  /* 0x000000021e04722b */ /* 0x010f1e000000010e */
        /* <DEDUP_REMOVED lines=13> */
[----:B0123--:R-:W-:Y:S05]  /*e580*/  CALL.REL.NOINC `($__internal_4_$__cuda_sm20_div_rn_f64_full) ;  /* 0x0000004c00d07944 */ /* 0x00ffea0003c00000 */
[----:B------:R-:W-:-:S07]  /*e590*/  IMAD.MOV.U32 R3, RZ, RZ, R53 ;  /* 0x000000ffff037224 */ /* 0x000fce00078e0035 */
.L_x_12529:
[----:B------:R-:W-:Y:S05]  /*e5a0*/  BSYNC.RECONVERGENT B2 ;  /* 0x0000000000027941 */ /* 0x000fea0003800200 */
.L_x_12528:
[----:B------:R-:W-:Y:S01]  /*e5b0*/  LOP3.LUT R11, RZ, 0x80000000, R3, 0xb8, !PT ;  /* 0x80000000ff0b7812 */ /* 0x000fe200078eb803 */
[----:B------:R-:W-:Y:S01]  /*e5c0*/  IMAD.MOV.U32 R10, RZ, RZ, RZ ;  /* 0x000000ffff0a7224 */ /* 0x000fe200078e00ff */
[----:B------:R-:W-:Y:S06]  /*e5d0*/  BRA `(.L_x_12530) ;  /* 0x00000004001c7947 */ /* 0x000fec0003800000 */
.L_x_12527:
        /* <DEDUP_REMOVED lines=19> */
.L_x_12517:
        /* <DEDUP_REMOVED lines=49> */
.L_x_12532:
[----:B------:R-:W-:Y:S05]  /*ea20*/  BSYNC.RECONVERGENT B2 ;  /* 0x0000000000027941 */ /* 0x000fea0003800200 */
.L_x_12531:
[----:B------:R-:W-:Y:S02]  /*ea30*/  IMAD.MOV.U32 R10, RZ, RZ, R52 ;  /* 0x000000ffff0a7224 */ /* 0x000fe400078e0034 */
[----:B------:R-:W-:-:S07]  /*ea40*/  IMAD.MOV.U32 R11, RZ, RZ, R53 ;  /* 0x000000ffff0b7224 */ /* 0x000fce00078e0035 */
.L_x_12530:
[----:B------:R-:W-:Y:S05]  /*ea50*/  BSYNC.RECONVERGENT B1 ;  /* 0x0000000000017941 */ /* 0x000fea0003800200 */
.L_x_12516:
[----:B------:R-:W4:Y:S01]  /*ea60*/  DSETP.NEU.AND P0, PT, R32, RZ, PT ;  /* 0x000000ff2000722a */ /* 0x000f220003f0d000 */
[----:B------:R-:W-:Y:S04]  /*ea70*/  BSSY.RECONVERGENT B1, `(.L_x_12533) ;  /* 0x0000125000017945 */ /* 0x000fe80003800200 */
        /* <DEDUP_REMOVED lines=26> */
[----:B------:R-:W-:-:S15]  /*ec20*/  LOP3.LUT R12, R12, 0x100000, RZ, 0xfc, !PT ;  /* 0x001000000c0c7812 */ /* 0x000fde00078efcff */
[----:B------:R-:W-:-:S15]  /*ec30*/  NOP ;  /* 0x0000000000007918 */ /* 0x000fde0000000000 */
[----:B------:R-:W-:-:S15]  /*ec40*/  NOP ;  /* 0x0000000000007918 */ /* 0x000fde0000000000 */
[----:B------:R-:W-:-:S11]  /*ec50*/  NOP ;  /* 0x0000000000007918 */ /* 0x000fd60000000000 */
[----:B------:R-:W4:Y:S02]  /*ec60*/  @!P1 DMUL R4, R4, 1.80143985094819840000e+16 ;  /* 0x4350000004049828 */ /* 0x000f240000000000 */
[C---:B----4-:R-:W-:Y:S02]  /*ec70*/  @!P1 LEA.HI R13, R5.reuse, R0, RZ, 0xc ;  /* 0x00000000050d9211 */ /* 0x050fe400078f60ff */
[----:B------:R-:W-:-:S03]  /*ec80*/  LOP3.LUT R3, R5, 0xfffff, RZ, 0xc0, !PT ;  /* 0x000fffff05037812 */ /* 0x000fc600078ec0ff */
[----:B------:R-:W-:Y:S01]  /*ec90*/  @!P1 VIADD R0, R13, 0xffffffca ;  /* 0xffffffca0d009836 */ /* 0x000fe20000000000 */
[----:B------:R-:W-:Y:S01]  /*eca0*/  LOP3.LUT R15, R3, 0x100000, RZ, 0xfc, !PT ;  /* 0x00100000030f7812 */ /* 0x000fe200078efcff */
[----:B------:R-:W-:Y:S02]  /*ecb0*/  IMAD.MOV.U32 R13, RZ, RZ, R2 ;  /* 0x000000ffff0d7224 */ /* 0x000fe400078e0002 */
[----:B------:R-:W-:-:S07]  /*ecc0*/  IMAD.IADD R2, R7, 0x1, -R0 ;  /* 0x0000000107027824 */ /* 0x000fce00078e0a00 */
.L_x_12539:
        /* <DEDUP_REMOVED lines=11> */
.L_x_12538:
[----:B------:R-:W-:Y:S01]  /*ed80*/  LOP3.LUT R7, R3, 0x7fffffff, RZ, 0xc0, !PT ;  /* 0x7fffffff03077812 */ /* 0x000fe200078ec0ff */
[----:B------:R-:W-:Y:S01]  /*ed90*/  BSSY.RECONVERGENT B2, `(.L_x_12540) ;  /* 0x0000013000027945 */ /* 0x000fe20003800200 */
[----:B------:R-:W-:Y:S01]  /*eda0*/  ISETP.NE.U32.AND P0, PT, R6, RZ, PT ;  /* 0x000000ff0600720c */ /* 0x000fe20003f05070 */
[----:B------:R-:W-:Y:S02]  /*edb0*/  IMAD.MOV.U32 R3, RZ, RZ, RZ ;  /* 0x000000ffff037224 */ /* 0x000fe400078e00ff */
[----:B------:R-:W-:Y:S01]  /*edc0*/  IMAD.MOV.U32 R5, RZ, RZ, RZ ;  /* 0x000000ffff057224 */ /* 0x000fe200078e00ff */
[----:B------:R-:W-:-:S13]  /*edd0*/  ISETP.NE.AND.EX P0, PT, R7, RZ, PT, P0 ;  /* 0x000000ff0700720c */ /* 0x000fda0003f05300 */
[----:B------:R-:W-:Y:S05]  /*ede0*/  @!P0 BRA `(.L_x_12541) ;  /* 0x0000000000348947 */ /* 0x000fea0003800000 */
[----:B------:R-:W4:Y:S02]  /*edf0*/  DMUL R2, R6, 1.80143985094819840000e+16 ;  /* 0x4350000006027828 */ /* 0x000f240000000000 */
[----:B----4-:R-:W-:-:S04]  /*ee00*/  SHF.R.U32.HI R2, RZ, 0x14, R3 ;  /* 0x00000014ff027819 */ /* 0x010fc80000011603 */
        /* <DEDUP_REMOVED lines=11> */
.L_x_12541:
[----:B------:R-:W-:Y:S05]  /*eec0*/  BSYNC.RECONVERGENT B2 ;  /* 0x0000000000027941 */ /* 0x000fea0003800200 */
.L_x_12540:
[----:B------:R-:W-:Y:S01]  /*eed0*/  LOP3.LUT R7, R5, 0x80000000, R21, 0xb8, !PT ;  /* 0x8000000005077812 */ /* 0x000fe200078eb815 */
[----:B------:R-:W-:Y:S01]  /*eee0*/  IMAD.MOV.U32 R6, RZ, RZ, R3 ;  /* 0x000000ffff067224 */ /* 0x000fe200078e0003 */
[----:B------:R-:W-:Y:S06]  /*eef0*/  BRA `(.L_x_12537) ;  /* 0x0000000000487947 */ /* 0x000fec0003800000 */
.L_x_12536:
        /* <DEDUP_REMOVED lines=18> */
.L_x_12537:
[----:B------:R-:W-:Y:S05]  /*f020*/  BSYNC.RECONVERGENT B0 ;  /* 0x0000000000007941 */ /* 0x000fea0003800200 */
.L_x_12535:
[----:B------:R-:W4:Y:S01]  /*f030*/  MUFU.RCP64H R3, R33 ;  /* 0x0000002100037308 */ /* 0x000f220000001800 */
[----:B------:R-:W-:Y:S01]  /*f040*/  IMAD.MOV.U32 R2, RZ, RZ, 0x1 ;  /* 0x00000001ff027424 */ /* 0x000fe200078e00ff */
[----:B------:R-:W5:Y:S01]  /*f050*/  DADD R48, R20, -R6 ;  /* 0x0000000014307229 */ /* 0x000f620000000806 */
[----:B------:R-:W-:Y:S01]  /*f060*/  PLOP3.LUT P1, PT, PT, PT, PT, 0x8, 0x80 ;  /* 0x000000000080781c */ /* 0x000fe20003f2e170 */
[----:B------:R-:W-:Y:S01]  /*f070*/  BSSY.RECONVERGENT B2, `(.L_x_12542) ;  /* 0x000003f000027945 */ /* 0x000fe20003800200 */
[----:B-----5:R-:W-:-:S15]  /*f080*/  FSETP.GEU.AND P4, PT, |R49|, 6.5827683646048100446e-37, PT ;  /* 0x036000003100780b */ /* 0x020fde0003f8e200 */
[----:B------:R-:W-:-:S15]  /*f090*/  NOP ;  /* 0x0000000000007918 */ /* 0x000fde0000000000 */
[----:B------:R-:W-:-:S15]  /*f0a0*/  NOP ;  /* 0x0000000000007918 */ /* 0x000fde0000000000 */
[----:B------:R-:W-:-:S15]  /*f0b0*/  NOP ;  /* 0x0000000000007918 */ /* 0x000fde0000000000 */
[----:B------:R-:W-:-:S01]  /*f0c0*/  NOP ;  /* 0x0000000000007918 */ /* 0x000fc20000000000 */
        /* <DEDUP_REMOVED lines=41> */
[----:B------:R-:W4:-:S15]  /*f360*/  DSETP.NEU.AND P0, PT, R6, RZ, PT ;  /* 0x000000ff0600722a */ /* 0x000f1e0003f0d000 */
[----:B------:R-:W-:-:S15]  /*f370*/  NOP ;  /* 0x0000000000007918 */ /* 0x000fde0000000000 */
[----:B------:R-:W-:-:S15]  /*f380*/  NOP ;  /* 0x0000000000007918 */ /* 0x000fde0000000000 */
[----:B------:R-:W-:-:S15]  /*f390*/  NOP ;  /* 0x0000000000007918 */ /* 0x000fde0000000000 */
[----:B------:R-:W-:-:S04]  /*f3a0*/  NOP ;  /* 0x0000000000007918 */ /* 0x000fc80000000000 */
[----:B----4-:R-:W4:-:S15]  /*f3b0*/  @P0 DSETP.GEU.AND P2, PT, R6, RZ, PT ;  /* 0x000000ff0600022a */ /* 0x010f1e0003f4e000 */
[----:B------:R-:W-:-:S15]  /*f3c0*/  NOP ;  /* 0x0000000000007918 */ /* 0x000fde0000000000 */
[----:B------:R-:W-:-:S15]  /*f3d0*/  NOP ;  /* 0x0000000000007918 */ /* 0x000fde0000000000 */
[----:B------:R-:W-:-:S15]  /*f3e0*/  NOP ;  /* 0x0000000000007918 */ /* 0x000fde0000000000 */
[----:B------:R-:W-:-:S04]  /*f3f0*/  NOP ;  /* 0x0000000000007918 */ /* 0x000fc80000000000 */
[----:B----4-:R4:W0:Y:S02]  /*f400*/  @P0 DSETP.LT.XOR P1, PT, R32, RZ, !P2 ;  /* 0x000000ff2000022a */ /* 0x0108240005721800 */
[----:B0-----:R-:W-:Y:S05]  /*f410*/  @P3 BRA P4, `(.L_x_12543) ;  /* 0x0000000000103947 */ /* 0x001fea0002000000 */
[----:B------:R-:W-:Y:S01]  /*f420*/  IMAD.MOV.U32 R46, RZ, RZ, R32 ;  /* 0x000000ffff2e7224 */ /* 0x000fe200078e0020 */
[----:B------:R-:W-:Y:S01]  /*f430*/  MOV R0, 0xf460 ;  /* 0x0000f46000007802 */ /* 0x000fe20000000f00 */
[----:B------:R-:W-:-:S07]  /*f440*/  IMAD.MOV.U32 R47, RZ, RZ, R33 ;  /* 0x000000ffff2f7224 */ /* 0x000fce00078e0021 */
[----:B-1234-:R-:W-:Y:S05]  /*f450*/  CALL.REL.NOINC `($__internal_4_$__cuda_sm20_div_rn_f64_full) ;  /* 0x00000040001c7944 */ /* 0x01efea0003c00000 */
.L_x_12543:
[----:B------:R-:W-:Y:S05]  /*f460*/  BSYNC.RECONVERGENT B2 ;  /* 0x0000000000027941 */ /* 0x000fea0003800200 */
.L_x_12542:
        /* <DEDUP_REMOVED lines=56> */
[----:B-1234-:R-:W-:Y:S05]  /*f7f0*/  CALL.REL.NOINC `($__internal_4_$__cuda_sm20_div_rn_f64_full) ;  /* 0x0000003c00347944 */ /* 0x01efea0003c00000 */
[----:B------:R-:W-:-:S07]  /*f800*/  IMAD.MOV.U32 R3, RZ, RZ, R53 ;  /* 0x000000ffff037224 */ /* 0x000fce00078e0035 */
.L_x_12546:
[----:B------:R-:W-:Y:S05]  /*f810*/  BSYNC.RECONVERGENT B2 ;  /* 0x0000000000027941 */ /* 0x000fea0003800200 */
.L_x_12545:
[----:B------:R-:W-:Y:S01]  /*f820*/  LOP3.LUT R13, RZ, 0x80000000, R3, 0xb8, !PT ;  /* 0x80000000ff0d7812 */ /* 0x000fe200078eb803 */
[----:B------:R-:W-:Y:S01]  /*f830*/  IMAD.MOV.U32 R12, RZ, RZ, RZ ;  /* 0x000000ffff0c7224 */ /* 0x000fe200078e00ff */
[----:B------:R-:W-:Y:S06]  /*f840*/  BRA `(.L_x_12547) ;  /* 0x00000004001c7947 */ /* 0x000fec0003800000 */
.L_x_12544:
        /* <DEDUP_REMOVED lines=15> */
[----:B0-----:R-:W0:Y:S02]  /*f940*/  DSETP.GT.AND P0, PT, R4, 0.5, PT ;  /* 0x3fe000000400742a */ /* 0x001e240003f04000 */
[----:B0-----:R-:W-:Y:S02]  /*f950*/  FSEL R12, R6, R2, P0 ;  /* 0x00000002060c7208 */ /* 0x001fe40000000000 */
[----:B------:R-:W-:Y:S01]  /*f960*/  FSEL R13, R7, R3, P0 ;  /* 0x00000003070d7208 */ /* 0x000fe20000000000 */
[----:B------:R-:W-:Y:S06]  /*f970*/  BRA `(.L_x_12547) ;  /* 0x0000000000d07947 */ /* 0x000fec0003800000 */
.L_x_12534:
        /* <DEDUP_REMOVED lines=49> */
.L_x_12549:
[----:B------:R-:W-:Y:S05]  /*fc90*/  BSYNC.RECONVERGENT B2 ;  /* 0x0000000000027941 */ /* 0x000fea0003800200 */
.L_x_12548:
[----:B------:R-:W-:Y:S02]  /*fca0*/  IMAD.MOV.U32 R12, RZ, RZ, R52 ;  /* 0x000000ffff0c7224 */ /* 0x000fe400078e0034 */
[----:B------:R-:W-:-:S07]  /*fcb0*/  IMAD.MOV.U32 R13, RZ, RZ, R53 ;  /* 0x000000ffff0d7224 */ /* 0x000fce00078e0035 */
.L_x_12547:
[----:B------:R-:W-:Y:S05]  /*fcc0*/  BSYNC.RECONVERGENT B1 ;  /* 0x0000000000017941 */ /* 0x000fea0003800200 */
.L_x_12533:
[----:B------:R-:W5:Y:S01]  /*fcd0*/  DSETP.NEU.AND P0, PT, R34, RZ, PT ;  /* 0x000000ff2200722a */ /* 0x000f620003f0d000 */
[----:B------:R-:W-:Y:S04]  /*fce0*/  BSSY.RECONVERGENT B1, `(.L_x_12550) ;  /* 0x0000125000017945 */ /* 0x000fe80003800200 */
[----:B-----5:R-:W-:Y:S05]  /*fcf0*/  @!P0 BRA `(.L_x_12551) ;  /* 0x0000000c00bc8947 */ /* 0x020fea0003800000 */
        /* <DEDUP_REMOVED lines=8> */
[----:B------:R-:W5:Y:S01]  /*fd80*/  DSETP.NEU.AND P0, PT, R4, RZ, PT ;  /* 0x000000ff0400722a */ /* 0x000f620003f0d000 */
[----:B------:R-:W-:Y:S02]  /*fd90*/  IMAD.MOV.U32 R6, RZ, RZ, 0x0 ;  /* 0x00000000ff067424 */ /* 0x000fe400078e00ff */
[----:B------:R-:W-:Y:S01]  /*fda0*/  IMAD.MOV.U32 R7, RZ, RZ, -0x80000 ;  /* 0xfff80000ff077424 */ /* 0x000fe200078e00ff */
[----:B-----5:R-:W-:Y:S06]  /*fdb0*/  @!P0 BRA `(.L_x_12554) ;  /* 0x0000000400348947 */ /* 0x020fec0003800000 */
[----:B------:R-:W5:Y:S01]  /*fdc0*/  DSETP.GE.AND P0, PT, R2, R4, PT ;  /* 0x000000040200722a */ /* 0x000f620003f06000 */
[----:B------:R-:W-:Y:S02]  /*fdd0*/  IMAD.MOV.U32 R6, RZ, RZ, R22 ;  /* 0x000000ffff067224 */ /* 0x000fe400078e0016 */
[----:B------:R-:W-:Y:S01]  /*fde0*/  IMAD.MOV.U32 R7, RZ, RZ, R23 ;  /* 0x000000ffff077224 */ /* 0x000fe200078e0017 */
[----:B-----5:R-:W-:Y:S06]  /*fdf0*/  @!P0 BRA `(.L_x_12554) ;  /* 0x0000000400248947 */ /* 0x020fec0003800000 */
[----:B------:R-:W-:Y:S01]  /*fe00*/  ISETP.GT.U32.AND P0, PT, R3, 0xfffff, PT ;  /* 0x000fffff0300780c */ /* 0x000fe20003f04070 */
[----:B------:R-:W-:Y:S01]  /*fe10*/  BSSY.RECONVERGENT B2, `(.L_x_12555) ;  /* 0x000001d000027945 */ /* 0x000fe20003800200 */
[----:B------:R-:W-:Y:S02]  /*fe20*/  ISETP.GT.U32.AND P1, PT, R5, 0xfffff, PT ;  /* 0x000fffff0500780c */ /* 0x000fe40003f24070 */
[----:B------:R-:W-:Y:S02]  /*fe30*/  SHF.R.U32.HI R7, RZ, 0x14, R3 ;  /* 0x00000014ff077819 */ /* 0x000fe40000011603 */
[----:B------:R-:W-:-:S07]  /*fe40*/  SHF.R.U32.HI R0, RZ, 0x14, R5 ;  /* 0x00000014ff007819 */ /* 0x000fce0000011605 */
[----:B------:R-:W5:Y:S02]  /*fe50*/  @!P0 DMUL R2, R2, 1.80143985094819840000e+16 ;  /* 0x4350000002028828 */ /* 0x000f640000000000 */
[C---:B-----5:R-:W-:Y:S02]  /*fe60*/  @!P0 LEA.HI R6, R3.reuse, R7, RZ, 0xc ;  /* 0x0000000703068211 */ /* 0x060fe400078f60ff */
[----:B------:R-:W-:-:S03]  /*fe70*/  LOP3.LUT R14, R3, 0xfffff, RZ, 0xc0, !PT ;  /* 0x000fffff030e7812 */ /* 0x000fc600078ec0ff */
[----:B------:R-:W-:Y:S01]  /*fe80*/  @!P0 VIADD R7, R6, 0xffffffca ;  /* 0xffffffca06078836 */ /* 0x000fe20000000000 */
[----:B------:R-:W-:-:S15]  /*fe90*/  LOP3.LUT R14, R14, 0x100000, RZ, 0xfc, !PT ;  /* 0x001000000e0e7812 */ /* 0x000fde00078efcff */
[----:B------:R-:W-:-:S15]  /*fea0*/  NOP ;  /* 0x0000000000007918 */ /* 0x000fde0000000000 */
[----:B------:R-:W-:-:S15]  /*feb0*/  NOP ;  /* 0x0000000000007918 */ /* 0x000fde0000000000 */
[----:B------:R-:W-:-:S11]  /*fec0*/  NOP ;  /* 0x0000000000007918 */ /* 0x000fd60000000000 */
[----:B------:R-:W5:Y:S02]  /*fed0*/  @!P1 DMUL R4, R4, 1.80143985094819840000e+16 ;  /* 0x4350000004049828 */ /* 0x000f640000000000 */
[C---:B-----5:R-:W-:Y:S02]  /*fee0*/  @!P1 LEA.HI R15, R5.reuse, R0, RZ, 0xc ;  /* 0x00000000050f9211 */ /* 0x060fe400078f60ff */
[----:B------:R-:W-:-:S03]  /*fef0*/  LOP3.LUT R3, R5, 0xfffff, RZ, 0xc0, !PT ;  /* 0x000fffff05037812 */ /* 0x000fc600078ec0ff */
[----:B------:R-:W-:Y:S01]  /*ff00*/  @!P1 VIADD R0, R15, 0xffffffca ;  /* 0xffffffca0f009836 */ /* 0x000fe20000000000 */
[----:B0-----:R-:W-:Y:S01]  /*ff10*/  LOP3.LUT R17, R3, 0x100000, RZ, 0xfc, !PT ;  /* 0x0010000003117812 */ /* 0x001fe200078efcff */
[----:B------:R-:W-:Y:S02]  /*ff20*/  IMAD.MOV.U32 R15, RZ, RZ, R2 ;  /* 0x000000ffff0f7224 */ /* 0x000fe400078e0002 */
[----:B------:R-:W-:-:S07]  /*ff30*/  IMAD.IADD R2, R7, 0x1, -R0 ;  /* 0x0000000107027824 */ /* 0x000fce00078e0a00 */
.L_x_12556:
        /* <DEDUP_REMOVED lines=11> */
.L_x_12555:
        /* <DEDUP_REMOVED lines=20> */
.L_x_12558:
[----:B------:R-:W-:Y:S05]  /*10130*/  BSYNC.RECONVERGENT B2 ;  /* 0x0000000000027941 */ /* 0x000fea0003800200 */
.L_x_12557:
[----:B------:R-:W-:Y:S01]  /*10140*/  LOP3.LUT R7, R5, 0x80000000, R23, 0xb8, !PT ;  /* 0x8000000005077812 */ /* 0x000fe200078eb817 */
[----:B------:R-:W-:Y:S01]  /*10150*/  IMAD.MOV.U32 R6, RZ, RZ, R3 ;  /* 0x000000ffff067224 */ /* 0x000fe200078e0003 */
[----:B------:R-:W-:Y:S06]  /*10160*/  BRA `(.L_x_12554) ;  /* 0x0000000000487947 */ /* 0x000fec0003800000 */
.L_x_12553:
[----:B------:R-:W5:-:S15]  /*10170*/  DSETP.NAN.AND P0, PT, R4, R4, PT ;  /* 0x000000040400722a */ /* 0x000f5e0003f08000 */
[----:B------:R-:W-:-:S15]  /*10180*/  NOP ;  /* 0x0000000000007918 */ /* 0x000fde0000000000 */
[----:B------:R-:W-:-:S15]  /*10190*/  NOP ;  /* 0x0000000000007918 */ /* 0x000fde0000000000 */
[----:B------:R-:W-:-:S15]  /*101a0*/  NOP ;  /* 0x0000000000007918 */ /* 0x000fde0000000000 */
[----:B------:R-:W-:-:S04]  /*101b0*/  NOP ;  /* 0x0000000000007918 */ /* 0x000fc80000000000 */
[----:B-----5:R-:W5:-:S15]  /*101c0*/  DSETP.NUM.AND P0, PT, R2, R2, !P0 ;  /* 0x000000020200722a */ /* 0x020f5e0004707000 */
[----:B------:R-:W-:-:S15]  /*101d0*/  NOP ;  /* 0x0000000000007918 */ /* 0x000fde0000000000 */
[----:B------:R-:W-:-:S15]  /*101e0*/  NOP ;  /* 0x0000000000007918 */ /* 0x000fde0000000000 */
[----:B------:R-:W-:-:S15]  /*101f0*/  NOP ;  /* 0x0000000000007918 */ /* 0x000fde0000000000 */
[----:B------:R-:W-:-:S04]  /*10200*/  NOP ;  /* 0x0000000000007918 */ /* 0x000fc80000000000 */
[----:B-----5:R-:W5:-:S15]  /*10210*/  @P0 DSETP.NEU.AND P1, PT, R2, +INF , PT ;  /* 0x7ff000000200042a */ /* 0x020f5e0003f2d000 */
[----:B------:R-:W-:-:S15]  /*10220*/  NOP ;  /* 0x0000000000007918 */ /* 0x000fde0000000000 */
[----:B------:R-:W-:-:S15]  /*10230*/  NOP ;  /* 0x0000000000007918 */ /* 0x000fde0000000000 */
[----:B------:R-:W-:-:S15]  /*10240*/  NOP ;  /* 0x0000000000007918 */ /* 0x000fde0000000000 */
[----:B------:R-:W-:-:S04]  /*10250*/  NOP ;  /* 0x0000000000007918 */ /* 0x000fc80000000000 */
[----:B------:R0:W0:Y:S01]  /*10260*/  @!P0 DADD R6, R22, R34 ;  /* 0x0000000016068229 */ /* 0x0000220000000022 */
[----:B-----5:R-:W-:Y:S02]  /*10270*/  @P0 FSEL R6, R22, RZ, P1 ;  /* 0x000000ff16060208 */ /* 0x020fe40000800000 */
[----:B0-----:R-:W-:-:S07]  /*10280*/  @P0 FSEL R7, R23, -QNAN , P1 ;  /* 0xfff8000017070808 */ /* 0x001fce0000800000 */
.L_x_12554:
[----:B------:R-:W-:Y:S05]  /*10290*/  BSYNC.RECONVERGENT B0 ;  /* 0x0000000000007941 */ /* 0x000fea0003800200 */
.L_x_12552:
[----:B------:R-:W5:Y:S01]  /*102a0*/  MUFU.RCP64H R3, R35 ;  /* 0x0000002300037308 */ /* 0x000f620000001800 */
[----:B------:R-:W-:Y:S01]  /*102b0*/  IMAD.MOV.U32 R2, RZ, RZ, 0x1 ;  /* 0x00000001ff027424 */ /* 0x000fe200078e00ff */
[----:B------:R-:W0:Y:S01]  /*102c0*/  DADD R48, R22, -R6 ;  /* 0x0000000016307229 */ /* 0x000e220000000806 */
[----:B------:R-:W-:Y:S01]  /*102d0*/  PLOP3.LUT P1, PT, PT, PT, PT, 0x8, 0x80 ;  /* 0x000000000080781c */ /* 0x000fe20003f2e170 */
[----:B------:R-:W-:Y:S01]  /*102e0*/  BSSY.RECONVERGENT B2, `(.L_x_12559) ;  /* 0x000003f000027945 */ /* 0x000fe20003800200 */
[----:B0-----:R-:W-:-:S15]  /*102f0*/  FSETP.GEU.AND P4, PT, |R49|, 6.5827683646048100446e-37, PT ;  /* 0x036000003100780b */ /* 0x001fde0003f8e200 */
[----:B------:R-:W-:-:S15]  /*10300*/  NOP ;  /* 0x0000000000007918 */ /* 0x000fde0000000000 */
[----:B------:R-:W-:-:S15]  /*10310*/  NOP ;  /* 0x0000000000007918 */ /* 0x000fde0000000000 */
[----:B------:R-:W-:-:S15]  /*10320*/  NOP ;  /* 0x0000000000007918 */ /* 0x000fde0000000000 */
[----:B------:R-:W-:-:S01]  /*10330*/  NOP ;  /* 0x0000000000007918 */ /* 0x000fc20000000000 */
[----:B-----5:R-:W0:-:S15]  /*10340*/  DFMA R4, -R34, R2, 1 ;  /* 0x3ff000002204742b */ /* 0x020e1e0000000102 */
        /* <DEDUP_REMOVED lines=50> */
[----:B0-----:R0:W0:Y:S01]  /*10670*/  @P0 DSETP.LT.XOR P1, PT, R34, RZ, !P2 ;  /* 0x000000ff2200022a */ /* 0x0010220005721800 */
[----:B------:R-:W-:Y:S05]  /*10680*/  @P3 BRA P4, `(.L_x_12560) ;  /* 0x0000000000103947 */ /* 0x000fea0002000000 */
[----:B------:R-:W-:Y:S01]  /*10690*/  IMAD.MOV.U32 R46, RZ, RZ, R34 ;  /* 0x000000ffff2e7224 */ /* 0x000fe200078e0022 */
[----:B------:R-:W-:Y:S01]  /*106a0*/  MOV R0, 0x106d0 ;  /* 0x000106d000007802 */ /* 0x000fe20000000f00 */
[----:B------:R-:W-:-:S07]  /*106b0*/  IMAD.MOV.U32 R47, RZ, RZ, R35 ;  /* 0x000000ffff2f7224 */ /* 0x000fce00078e0023 */
[----:B01234-:R-:W-:Y:S05]  /*106c0*/  CALL.REL.NOINC `($__internal_4_$__cuda_sm20_div_rn_f64_full) ;  /* 0x0000002c00807944 */ /* 0x01ffea0003c00000 */
.L_x_12560:
[----:B------:R-:W-:Y:S05]  /*106d0*/  BSYNC.RECONVERGENT B2 ;  /* 0x0000000000027941 */ /* 0x000fea0003800200 */
.L_x_12559:
        /* <DEDUP_REMOVED lines=58> */
.L_x_12563:
[----:B------:R-:W-:Y:S05]  /*10a80*/  BSYNC.RECONVERGENT B2 ;  /* 0x0000000000027941 */ /* 0x000fea0003800200 */
.L_x_12562:
[----:B------:R-:W-:Y:S01]  /*10a90*/  LOP3.LUT R15, RZ, 0x80000000, R3, 0xb8, !PT ;  /* 0x80000000ff0f7812 */ /* 0x000fe200078eb803 */
[----:B------:R-:W-:Y:S01]  /*10aa0*/  IMAD.MOV.U32 R14, RZ, RZ, RZ ;  /* 0x000000ffff0e7224 */ /* 0x000fe200078e00ff */
[----:B------:R-:W-:Y:S06]  /*10ab0*/  BRA `(.L_x_12564) ;  /* 0x00000004001c7947 */ /* 0x000fec0003800000 */
.L_x_12561:
        /* <DEDUP_REMOVED lines=19> */
.L_x_12551:
[----:B------:R-:W5:Y:S01]  /*10bf0*/  MUFU.RCP64H R3, R35 ;  /* 0x0000002300037308 */ /* 0x000f620000001800 */
[----:B------:R-:W-:Y:S01]  /*10c00*/  IMAD.MOV.U32 R2, RZ, RZ, 0x1 ;  /* 0x00000001ff027424 */ /* 0x000fe200078e00ff */
[----:B------:R-:W-:Y:S01]  /*10c10*/  FSETP.GEU.AND P1, PT, |R23|, 6.5827683646048100446e-37, PT ;  /* 0x036000001700780b */ /* 0x000fe20003f2e200 */
[----:B------:R-:W-:Y:S04]  /*10c20*/  BSSY.RECONVERGENT B2, `(.L_x_12565) ;  /* 0x000002e000027945 */ /* 0x000fe80003800200 */
[----:B-----5:R-:W5:-:S15]  /*10c30*/  DFMA R4, -R34, R2, 1 ;  /* 0x3ff000002204742b */ /* 0x020f5e0000000102 */
[----:B------:R-:W-:-:S15]  /*10c40*/  NOP ;  /* 0x0000000000007918 */ /* 0x000fde0000000000 */
[----:B------:R-:W-:-:S15]  /*10c50*/  NOP ;  /* 0x0000000000007918 */ /* 0x000fde0000000000 */
[----:B------:R-:W-:-:S15]  /*10c60*/  NOP ;  /* 0x0000000000007918 */ /* 0x000fde0000000000 */
[----:B------:R-:W-:-:S04]  /*10c70*/  NOP ;  /* 0x0000000000007918 */ /* 0x000fc80000000000 */
[----:B-----5:R-:W5:-:S15]  /*10c80*/  DFMA R4, R4, R4, R4 ;  /* 0x000000040404722b */ /* 0x020f5e0000000004 */
        /* <DEDUP_REMOVED lines=19> */
[----:B-----5:R-:W5:-:S15]  /*10dc0*/  DMUL R52, R22, R2 ;  /* 0x0000000216347228 */ /* 0x020f5e0000000000 */
[----:B------:R-:W-:-:S15]  /*10dd0*/  NOP ;  /* 0x0000000000007918 */ /* 0x000fde0000000000 */
[----:B------:R-:W-:-:S15]  /*10de0*/  NOP ;  /* 0x0000000000007918 */ /* 0x000fde0000000000 */
[----:B------:R-:W-:-:S15]  /*10df0*/  NOP ;  /* 0x0000000000007918 */ /* 0x000fde0000000000 */
[----:B------:R-:W-:-:S04]  /*10e00*/  NOP ;  /* 0x0000000000007918 */ /* 0x000fc80000000000 */
[----:B-----5:R-:W5:-:S15]  /*10e10*/  DFMA R4, -R34, R52, R22 ;  /* 0x000000342204722b */ /* 0x020f5e0000000116 */
[----:B------:R-:W-:-:S15]  /*10e20*/  NOP ;  /* 0x0000000000007918 */ /* 0x000fde0000000000 */
[----:B------:R-:W-:-:S15]  /*10e30*/  NOP ;  /* 0x0000000000007918 */ /* 0x000fde0000000000 */
[----:B------:R-:W-:-:S15]  /*10e40*/  NOP ;  /* 0x0000000000007918 */ /* 0x000fde0000000000 */
[----:B------:R-:W-:-:S04]  /*10e50*/  NOP ;  /* 0x0000000000007918 */ /* 0x000fc80000000000 */
[----:B-----5:R-:W5:Y:S02]  /*10e60*/  DFMA R52, R2, R4, R52 ;  /* 0x000000040234722b */ /* 0x020f640000000034 */
[----:B-----5:R-:W-:-:S05]  /*10e70*/  FFMA R0, RZ, R35, R53 ;  /* 0x00000023ff007223 */ /* 0x020fca0000000035 */
[----:B------:R-:W-:-:S13]  /*10e80*/  FSETP.GT.AND P0, PT, |R0|, 1.469367938527859385e-39, PT ;  /* 0x001000000000780b */ /* 0x000fda0003f04200 */
[----:B------:R-:W-:Y:S05]  /*10e90*/  @P0 BRA P1, `(.L_x_12566) ;  /* 0x0000000000180947 */ /* 0x000fea0000800000 */
[----:B------:R-:W-:Y:S01]  /*10ea0*/  IMAD.MOV.U32 R48, RZ, RZ, R22 ;  /* 0x000000ffff307224 */ /* 0x000fe200078e0016 */
[----:B------:R-:W-:Y:S01]  /*10eb0*/  MOV R0, 0x10f00 ;  /* 0x00010f0000007802 */ /* 0x000fe20000000f00 */
[----:B------:R-:W-:Y:S02]  /*10ec0*/  IMAD.MOV.U32 R49, RZ, RZ, R23 ;  /* 0x000000ffff317224 */ /* 0x000fe400078e0017 */
[----:B------:R-:W-:Y:S02]  /*10ed0*/  IMAD.MOV.U32 R46, RZ, RZ, R34 ;  /* 0x000000ffff2e7224 */ /* 0x000fe400078e0022 */
[----:B------:R-:W-:-:S07]  /*10ee0*/  IMAD.MOV.U32 R47, RZ, RZ, R35 ;  /* 0x000000ffff2f7224 */ /* 0x000fce00078e0023 */
[----:B01234-:R-:W-:Y:S05]  /*10ef0*/  CALL.REL.NOINC `($__internal_4_$__cuda_sm20_div_rn_f64_full) ;  /* 0x0000002400747944 */ /* 0x01ffea0003c00000 */
.L_x_12566:
[----:B------:R-:W-:Y:S05]  /*10f00*/  BSYNC.RECONVERGENT B2 ;  /* 0x0000000000027941 */ /* 0x000fea0003800200 */
.L_x_12565:
[----:B------:R-:W-:Y:S02]  /*10f10*/  IMAD.MOV.U32 R14, RZ, RZ, R52 ;  /* 0x000000ffff0e7224 */ /* 0x000fe400078e0034 */
[----:B------:R-:W-:-:S07]  /*10f20*/  IMAD.MOV.U32 R15, RZ, RZ, R53 ;  /* 0x000000ffff0f7224 */ /* 0x000fce00078e0035 */
.L_x_12564:
[----:B------:R-:W-:Y:S05]  /*10f30*/  BSYNC.RECONVERGENT B1 ;  /* 0x0000000000017941 */ /* 0x000fea0003800200 */
.L_x_12550:
        /* <DEDUP_REMOVED lines=36> */
[----:B-1----:R-:W-:Y:S01]  /*11180*/  LOP3.LUT R19, R3, 0x100000, RZ, 0xfc, !PT ;  /* 0x0010000003137812 */ /* 0x002fe200078efcff */
[----:B------:R-:W-:Y:S02]  /*11190*/  IMAD.MOV.U32 R17, RZ, RZ, R2 ;  /* 0x000000ffff117224 */ /* 0x000fe400078e0002 */
[----:B------:R-:W-:-:S07]  /*111a0*/  IMAD.IADD R2, R7, 0x1, -R0 ;  /* 0x0000000107027824 */ /* 0x000fce00078e0a00 */
.L_x_12573:
        /* <DEDUP_REMOVED lines=11> */
.L_x_12572:
        /* <DEDUP_REMOVED lines=20> */
.L_x_12575:
[----:B------:R-:W-:Y:S05]  /*113a0*/  BSYNC.RECONVERGENT B2 ;  /* 0x0000000000027941 */ /* 0x000fea0003800200 */
.L_x_12574:
[----:B------:R-:W-:Y:S01]  /*113b0*/  LOP3.LUT R7, R5, 0x80000000, R25, 0xb8, !PT ;  /* 0x8000000005077812 */ /* 0x000fe200078eb819 */
[----:B------:R-:W-:Y:S01]  /*113c0*/  IMAD.MOV.U32 R6, RZ, RZ, R3 ;  /* 0x000000ffff067224 */ /* 0x000fe200078e0003 */
[----:B------:R-:W-:Y:S06]  /*113d0*/  BRA `(.L_x_12571) ;  /* 0x0000000000487947 */ /* 0x000fec0003800000 */
.L_x_12570:
        /* <DEDUP_REMOVED lines=18> */
.L_x_12571:
[----:B------:R-:W-:Y:S05]  /*11500*/  BSYNC.RECONVERGENT B0 ;  /* 0x0000000000007941 */ /* 0x000fea0003800200 */
.L_x_12569:
        /* <DEDUP_REMOVED lines=67> */
.L_x_12577:
[----:B------:R-:W-:Y:S05]  /*11940*/  BSYNC.RECONVERGENT B2 ;  /* 0x0000000000027941 */ /* 0x000fea0003800200 */
.L_x_12576:
        /* <DEDUP_REMOVED lines=58> */
.L_x_12580:
[----:B------:R-:W-:Y:S05]  /*11cf0*/  BSYNC.RECONVERGENT B2 ;  /* 0x0000000000027941 */ /* 0x000fea0003800200 */
.L_x_12579:
[----:B------:R-:W-:Y:S01]  /*11d00*/  LOP3.LUT R17, RZ, 0x80000000, R3, 0xb8, !PT ;  /* 0x80000000ff117812 */ /* 0x000fe200078eb803 */
[----:B------:R-:W-:Y:S01]  /*11d10*/  IMAD.MOV.U32 R16, RZ, RZ, RZ ;  /* 0x000000ffff107224 */ /* 0x000fe200078e00ff */
[----:B------:R-:W-:Y:S06]  /*11d20*/  BRA `(.L_x_12581) ;  /* 0x00000004001c7947 */ /* 0x000fec0003800000 */
.L_x_12578:
        /* <DEDUP_REMOVED lines=19> */
.L_x_12568:
        /* <DEDUP_REMOVED lines=49> */
.L_x_12583:
[----:B------:R-:W-:Y:S05]  /*12170*/  BSYNC.RECONVERGENT B2 ;  /* 0x0000000000027941 */ /* 0x000fea0003800200 */
.L_x_12582:
[----:B0-----:R-:W-:Y:S02]  /*12180*/  IMAD.MOV.U32 R16, RZ, RZ, R52 ;  /* 0x000000ffff107224 */ /* 0x001fe400078e0034 */
[----:B------:R-:W-:-:S07]  /*12190*/  IMAD.MOV.U32 R17, RZ, RZ, R53 ;  /* 0x000000ffff117224 */ /* 0x000fce00078e0035 */
.L_x_12581:
[----:B------:R-:W-:Y:S05]  /*121a0*/  BSYNC.RECONVERGENT B1 ;  /* 0x0000000000017941 */ /* 0x000fea0003800200 */
.L_x_12567:
[----:B------:R-:W0:Y:S01]  /*121b0*/  DSETP.NEU.AND P0, PT, R38, RZ, PT ;  /* 0x000000ff2600722a */ /* 0x000e220003f0d000 */
[----:B------:R-:W-:Y:S04]  /*121c0*/  BSSY.RECONVERGENT B1, `(.L_x_12584) ;  /* 0x0000125000017945 */ /* 0x000fe80003800200 */
        /* <DEDUP_REMOVED lines=24> */
[----:B-1----:R-:W-:-:S03]  /*12350*/  LOP3.LUT R18, R3, 0xfffff, RZ, 0xc0, !PT ;  /* 0x000fffff03127812 */ /* 0x002fc600078ec0ff */
        /* <DEDUP_REMOVED lines=12> */
.L_x_12590:
        /* <DEDUP_REMOVED lines=11> */
.L_x_12589:
        /* <DEDUP_REMOVED lines=20> */
.L_x_12592:
[----:B------:R-:W-:Y:S05]  /*12610*/  BSYNC.RECONVERGENT B2 ;  /* 0x0000000000027941 */ /* 0x000fea0003800200 */
.L_x_12591:
[----:B------:R-:W-:Y:S01]  /*12620*/  LOP3.LUT R7, R5, 0x80000000, R27, 0xb8, !PT ;  /* 0x8000000005077812 */ /* 0x000fe200078eb81b */
[----:B------:R-:W-:Y:S01]  /*12630*/  IMAD.MOV.U32 R6, RZ, RZ, R3 ;  /* 0x000000ffff067224 */ /* 0x000fe200078e0003 */
[----:B------:R-:W-:Y:S06]  /*12640*/  BRA `(.L_x_12588) ;  /* 0x0000000000487947 */ /* 0x000fec0003800000 */
.L_x_12587:
        /* <DEDUP_REMOVED lines=15> */
[----:B------:R0:W0:Y:S02]  /*12740*/  @!P0 DADD R6, R26, R38 ;  /* 0x000000001a068229 */ /* 0x0000240000000026 */
[----:B0-----:R-:W-:Y:S02]  /*12750*/  @P0 FSEL R6, R26, RZ, P1 ;  /* 0x000000ff1a060208 */ /* 0x001fe40000800000 */
[----:B------:R-:W-:-:S07]  /*12760*/  @P0 FSEL R7, R27, -QNAN , P1 ;  /* 0xfff800001b070808 */ /* 0x000fce0000800000 */
.L_x_12588:
[----:B------:R-:W-:Y:S05]  /*12770*/  BSYNC.RECONVERGENT B0 ;  /* 0x0000000000007941 */ /* 0x000fea0003800200 */
.L_x_12586:
[----:B------:R-:W0:Y:S01]  /*12780*/  MUFU.RCP64H R3, R39 ;  /* 0x0000002700037308 */ /* 0x000e220000001800 */
        /* <DEDUP_REMOVED lines=66> */
.L_x_12594:
[----:B------:R-:W-:Y:S05]  /*12bb0*/  BSYNC.RECONVERGENT B2 ;  /* 0x0000000000027941 */ /* 0x000fea0003800200 */
.L_x_12593:
[----:B------:R-:W0:Y:S02]  /*12bc0*/  DADD R2, R52, -1 ;  /* 0xbff0000034027429 */ /* 0x000e240000000000 */
[----:B01----:R-:W-:Y:S02]  /*12bd0*/  FSEL R18, R2, R52, P1 ;  /* 0x0000003402127208 */ /* 0x003fe40000800000 */
        /* <DEDUP_REMOVED lines=54> */
[----:B--234-:R-:W-:Y:S05]  /*12f40*/  CALL.REL.NOINC `($__internal_4_$__cuda_sm20_div_rn_f64_full) ;  /* 0x0000000400607944 */ /* 0x01cfea0003c00000 */
[----:B------:R-:W-:-:S07]  /*12f50*/  IMAD.MOV.U32 R3, RZ, RZ, R53 ;  /* 0x000000ffff037224 */ /* 0x000fce00078e0035 */
.L_x_12597:
[----:B------:R-:W-:Y:S05]  /*12f60*/  BSYNC.RECONVERGENT B2 ;  /* 0x0000000000027941 */ /* 0x000fea0003800200 */
.L_x_12596:
[----:B------:R-:W-:Y:S01]  /*12f70*/  LOP3.LUT R19, RZ, 0x80000000, R3, 0xb8, !PT ;  /* 0x80000000ff137812 */ /* 0x000fe200078eb803 */
[----:B------:R-:W-:Y:S01]  /*12f80*/  IMAD.MOV.U32 R18, RZ, RZ, RZ ;  /* 0x000000ffff127224 */ /* 0x000fe200078e00ff */
[----:B------:R-:W-:Y:S06]  /*12f90*/  BRA `(.L_x_12598) ;  /* 0x00000004001c7947 */ /* 0x000fec0003800000 */
.L_x_12595:
        /* <DEDUP_REMOVED lines=19> */
.L_x_12585:
        /* <DEDUP_REMOVED lines=49> */
.L_x_12600:
[----:B------:R-:W-:Y:S05]  /*133e0*/  BSYNC.RECONVERGENT B2 ;  /* 0x0000000000027941 */ /* 0x000fea0003800200 */
.L_x_12599:
[----:B-1----:R-:W-:Y:S02]  /*133f0*/  IMAD.MOV.U32 R18, RZ, RZ, R52 ;  /* 0x000000ffff127224 */ /* 0x002fe400078e0034 */
[----:B------:R-:W-:-:S07]  /*13400*/  IMAD.MOV.U32 R19, RZ, RZ, R53 ;  /* 0x000000ffff137224 */ /* 0x000fce00078e0035 */
.L_x_12598:
[----:B------:R-:W-:Y:S05]  /*13410*/  BSYNC.RECONVERGENT B1 ;  /* 0x0000000000017941 */ /* 0x000fea0003800200 */
.L_x_12584:
[----:B------:R-:W0:Y:S01]  /*13420*/  S2R R0, SR_CTAID.X ;  /* 0x0000000000007919 */ /* 0x000e220000002500 */
[----:B------:R-:W1:Y:S01]  /*13430*/  LDC.64 R2, c[0x0][0x388] ;  /* 0x0000e200ff027b82 */ /* 0x000e620000000a00 */
[----:B------:R-:W5:Y:S01]  /*13440*/  S2R R5, SR_TID.X ;  /* 0x0000000000057919 */ /* 0x000f620000002100 */
[----:B0-----:R-:W-:-:S04]  /*13450*/  IMAD.SHL.U32 R7, R0, 0x400, RZ ;  /* 0x0000040000077824 */ /* 0x001fc800078e00ff */
[----:B-1----:R-:W-:-:S04]  /*13460*/  IMAD.WIDE.U32 R2, R7, 0x8, R2 ;  /* 0x0000000807027825 */ /* 0x002fc800078e0002 */
[----:B-----5:R-:W-:-:S05]  /*13470*/  IMAD.WIDE.U32 R2, R5, 0x10, R2 ;  /* 0x0000001005027825 */ /* 0x020fca00078e0002 */
[----:B------:R-:W-:Y:S04]  /*13480*/  STG.E.128 desc[UR6][R2.64], R40 ;  /* 0x0000002802007986 */ /* 0x000fe8000c101d06 */
[----:B------:R-:W-:Y:S04]  /*13490*/  STG.E.128 desc[UR6][R2.64+0x800], R8 ;  /* 0x0008000802007986 */ /* 0x000fe8000c101d06 */
[----:B------:R-:W-:Y:S04]  /*134a0*/  STG.E.128 desc[UR6][R2.64+0x1000], R12 ;  /* 0x0010000c02007986 */ /* 0x000fe8000c101d06 */
[----:B------:R-:W-:Y:S01]  /*134b0*/  STG.E.128 desc[UR6][R2.64+0x1800], R16 ;  /* 0x0018001002007986 */ /* 0x000fe2000c101d06 */
[----:B------:R-:W-:Y:S05]  /*134c0*/  EXIT ;  /* 0x000000000000794d */ /* 0x000fea0003800000 */
        .weak           $__internal_4_$__cuda_sm20_div_rn_f64_full
        .type           $__internal_4_$__cuda_sm20_div_rn_f64_full,@function
        .size           $__internal_4_$__cuda_sm20_div_rn_f64_full,(.L_x_32755 - $__internal_4_$__cuda_sm20_div_rn_f64_full)
$__internal_4_$__cuda_sm20_div_rn_f64_full:
[----:B------:R-:W-:Y:S01]  /*134d0*/  FSETP.GEU.AND P0, PT, |R49|, 1.469367938527859385e-39, PT ;  /* 0x001000003100780b */ /* 0x000fe20003f0e200 */
[----:B------:R-:W-:Y:S01]  /*134e0*/  IMAD.MOV.U32 R50, RZ, RZ, R48 ;  /* 0x000000ffff327224 */ /* 0x000fe200078e0030 */
[C---:B------:R-:W-:Y:S01]  /*134f0*/  FSETP.GEU.AND P2, PT, |R47|.reuse, 1.469367938527859385e-39, PT ;  /* 0x001000002f00780b */ /* 0x040fe20003f4e200 */
[----:B------:R-:W-:Y:S01]  /*13500*/  IMAD.MOV.U32 R52, RZ, RZ, 0x1 ;  /* 0x00000001ff347424 */ /* 0x000fe200078e00ff */
[----:B------:R-:W-:Y:S01]  /*13510*/  LOP3.LUT R44, R47, 0x800fffff, RZ, 0xc0, !PT ;  /* 0x800fffff2f2c7812 */ /* 0x000fe200078ec0ff */
[----:B------:R-:W-:Y:S01]  /*13520*/  BSSY.RECONVERGENT B0, `(.L_x_12601) ;  /* 0x0000078000007945 */ /* 0x000fe20003800200 */
[----:B------:R-:W-:Y:S02]  /*13530*/  LOP3.LUT R3, R49, 0x7ff00000, RZ, 0xc0, !PT ;  /* 0x7ff0000031037812 */ /* 0x000fe400078ec0ff */
[----:B------:R-:W-:Y:S01]  /*13540*/  LOP3.LUT R45, R44, 0x3ff00000, RZ, 0xfc, !PT ;  /* 0x3ff000002c2d7812 */ /* 0x000fe200078efcff */
[----:B------:R-:W-:Y:S01]  /*13550*/  IMAD.MOV.U32 R44, RZ, RZ, R46 ;  /* 0x000000ffff2c7224 */ /* 0x000fe200078e002e */
[----:B------:R-:W-:-:S03]  /*13560*/  LOP3.LUT R5, R47, 0x7ff00000, RZ, 0xc0, !PT ;  /* 0x7ff000002f057812 */ /* 0x000fc600078ec0ff */
[----:B------:R-:W-:Y:S01]  /*13570*/  @!P0 LOP3.LUT R2, R47, 0x7ff00000, RZ, 0xc0, !PT ;  /* 0x7ff000002f028812 */ /* 0x000fe200078ec0ff */
[----:B------:R-:W-:Y:S01]  /*13580*/  @!P0 IMAD.MOV.U32 R6, RZ, RZ, RZ ;  /* 0x000000ffff068224 */ /* 0x000fe200078e00ff */
        /* <DEDUP_REMOVED lines=10> */
[----:B------:R-:W-:Y:S01]  /*13630*/  @!P0 LOP3.LUT R7, R4, 0x100000, RZ, 0xfc, !PT ;  /* 0x0010000004078812 */ /* 0x000fe200078efcff */
[----:B------:R-:W-:-:S15]  /*13640*/  IMAD.MOV.U32 R4, RZ, RZ, R3 ;  /* 0x000000ffff047224 */ /* 0x000fde00078e0003 */
[----:B------:R-:W-:-:S15]  /*13650*/  NOP ;  /* 0x0000000000007918 */ /* 0x000fde0000000000 */
[----:B------:R-:W-:-:S15]  /*13660*/  NOP ;  /* 0x0000000000007918 */ /* 0x000fde0000000000 */
[----:B------:R-:W-:-:S01]  /*13670*/  NOP ;  /* 0x0000000000007918 */ /* 0x000fc20000000000 */
        /* <DEDUP_REMOVED lines=26> */
[----:B0-----:R0:W1:Y:S02]  /*13820*/  DFMA R56, R6, R56, R6 ;  /* 0x000000380638722b */ /* 0x0010640000000006 */
[----:B0-----:R-:W-:-:S05]  /*13830*/  VIADD R6, R4, 0xffffffff ;  /* 0xffffffff04067836 */ /* 0x001fca0000000000 */
[----:B------:R-:W-:Y:S01]  /*13840*/  ISETP.GT.U32.AND P0, PT, R6, 0x7feffffe, PT ;  /* 0x7feffffe0600780c */ /* 0x000fe20003f04070 */
[----:B------:R-:W-:-:S05]  /*13850*/  VIADD R6, R5, 0xffffffff ;  /* 0xffffffff05067836 */ /* 0x000fca0000000000 */
[----:B------:R-:W-:-:S15]  /*13860*/  ISETP.GT.U32.OR P0, PT, R6, 0x7feffffe, P0 ;  /* 0x7feffffe0600780c */ /* 0x000fde0000704470 */
[----:B------:R-:W-:-:S15]  /*13870*/  NOP ;  /* 0x0000000000007918 */ /* 0x000fde0000000000 */
[----:B------:R-:W-:-:S15]  /*13880*/  NOP ;  /* 0x0000000000007918 */ /* 0x000fde0000000000 */
[----:B------:R-:W-:-:S06]  /*13890*/  NOP ;  /* 0x0000000000007918 */ /* 0x000fcc0000000000 */
        /* <DEDUP_REMOVED lines=14> */
[----:B------:R-:W-:Y:S01]  /*13980*/  ISETP.GE.U32.AND P0, PT, R3, R4, PT ;  /* 0x000000040300720c */ /* 0x000fe20003f06070 */
[----:B------:R-:W-:Y:S01]  /*13990*/  IMAD.MOV.U32 R4, RZ, RZ, RZ ;  /* 0x000000ffff047224 */ /* 0x000fe200078e00ff */
[----:B------:R-:W-:Y:S02]  /*139a0*/  VIMNMX R5, PT, PT, R5, 0x46a00000, PT ;  /* 0x46a0000005057848 */ /* 0x000fe40003fe0100 */
[----:B------:R-:W-:-:S05]  /*139b0*/  SEL R2, R2, 0x63400000, !P0 ;  /* 0x6340000002027807 */ /* 0x000fca0004000000 */
[----:B------:R-:W-:-:S04]  /*139c0*/  IMAD.IADD R2, R5, 0x1, -R2 ;  /* 0x0000000105027824 */ /* 0x000fc800078e0a02 */
        /* <DEDUP_REMOVED lines=10> */
[----:B------:R-:W-:Y:S01]  /*13a70*/  IMAD.MOV R5, RZ, RZ, -R2 ;  /* 0x000000ffff057224 */ /* 0x000fe200078e0a02 */
[----:B------:R-:W-:Y:S01]  /*13a80*/  IADD3 R2, PT, PT, -R2, -0x43300000, RZ ;  /* 0xbcd0000002027810 */ /* 0x000fe20007ffe1ff */
[----:B------:R-:W-:-:S06]  /*13a90*/  IMAD.MOV.U32 R4, RZ, RZ, RZ ;  /* 0x000000ffff047224 */ /* 0x000fcc00078e00ff */
        /* <DEDUP_REMOVED lines=11> */
.L_x_12602:
        /* <DEDUP_REMOVED lines=16> */
.L_x_12605:
[----:B------:R-:W-:Y:S01]  /*13c50*/  LOP3.LUT R53, R47, 0x80000, RZ, 0xfc, !PT ;  /* 0x000800002f357812 */ /* 0x000fe200078efcff */
[----:B------:R-:W-:Y:S01]  /*13c60*/  IMAD.MOV.U32 R52, RZ, RZ, R46 ;  /* 0x000000ffff347224 */ /* 0x000fe200078e002e */
[----:B------:R-:W-:Y:S06]  /*13c70*/  BRA `(.L_x_12603) ;  /* 0x0000000000087947 */ /* 0x000fec0003800000 */
.L_x_12604:
[----:B------:R-:W-:Y:S01]  /*13c80*/  LOP3.LUT R53, R49, 0x80000, RZ, 0xfc, !PT ;  /* 0x0008000031357812 */ /* 0x000fe200078efcff */
[----:B------:R-:W-:-:S07]  /*13c90*/  IMAD.MOV.U32 R52, RZ, RZ, R48 ;  /* 0x000000ffff347224 */ /* 0x000fce00078e0030 */
.L_x_12603:
[----:B------:R-:W-:Y:S05]  /*13ca0*/  BSYNC.RECONVERGENT B0 ;  /* 0x0000000000007941 */ /* 0x000fea0003800200 */
.L_x_12601:
[----:B------:R-:W-:Y:S02]  /*13cb0*/  IMAD.MOV.U32 R2, RZ, RZ, R0 ;  /* 0x000000ffff027224 */ /* 0x000fe400078e0000 */
[----:B------:R-:W-:-:S04]  /*13cc0*/  IMAD.MOV.U32 R3, RZ, RZ, 0x0 ;  /* 0x00000000ff037424 */ /* 0x000fc800078e00ff */
[----:B------:R-:W-:Y:S05]  /*13cd0*/  RET.REL.NODEC R2 `(_ZN2at6native29vectorized_elementwise_kernelILi2ENS0_13BinaryFunctorIdddZZZNS0_15binary_internal21div_floor_kernel_cudaERNS_18TensorIteratorBaseEENKUlvE1_clEvENKUlvE_clEvEUlddE_EESt5arrayIPcLm3EEEEviT0_T1_) ;  /* 0xfffffec002c87950 */ /* 0x000fea0003c3ffff */
.L_x_12606:
        /* <DEDUP_REMOVED lines=10> */
.L_x_32755:


//--------------------- .text._ZN2at6native29vectorized_elementwise_kernelILi4ENS0_13BinaryFunctorIdddZZZNS0_15binary_internal21div_floor_kernel_cudaERNS_18TensorIteratorBaseEENKUlvE1_clEvENKUlvE_clEvEUlddE_EESt5arrayIPcLm3EEEEviT0_T1_ --------------------------
	.section	.text._ZN2at6native29vectorized_elementwise_kernelILi4ENS0_13BinaryFunctorIdddZZZNS0_15binary_internal21div_floor_kernel_cudaERNS_18TensorIteratorBaseEENKUlvE1_clEvENKUlvE_clEvEUlddE_EESt5arrayIPcLm3EEEEviT0_T1_,"ax",@progbits
	.align	128
        .global         _ZN2at6native29vectorized_elementwise_kernelILi4ENS0_13BinaryFunctorIdddZZZNS0_15binary_internal21div_floor_kernel_cudaERNS_18TensorIteratorBaseEENKUlvE1_clEvENKUlvE_clEvEUlddE_EESt5arrayIPcLm3EEEEviT0_T1_
        .type           _ZN2at6native29vectorized_elementwise_kernelILi4ENS0_13BinaryFunctorIdddZZZNS0_15binary_internal21div_floor_kernel_cudaERNS_18TensorIteratorBaseEENKUlvE1_clEvENKUlvE_clEvEUlddE_EESt5arrayIPcLm3EEEEviT0_T1_,@function
        .size           _ZN2at6native29vectorized_elementwise_kernelILi4ENS0_13BinaryFunctorIdddZZZNS0_15binary_internal21div_floor_kernel_cudaERNS_18TensorIteratorBaseEENKUlvE1_clEvENKUlvE_clEvEUlddE_EESt5arrayIPcLm3EEEEviT0_T1_,(.L_x_32756 - _ZN2at6native29vectorized_elementwise_kernelILi4ENS0_13BinaryFunctorIdddZZZNS0_15binary_internal21div_floor_kernel_cudaERNS_18TensorIteratorBaseEENKUlvE1_clEvENKUlvE_clEvEUlddE_EESt5arrayIPcLm3EEEEviT0_T1_)
        .other          _ZN2at6native29vectorized_elementwise_kernelILi4ENS0_13BinaryFunctorIdddZZZNS0_15binary_internal21div_floor_kernel_cudaERNS_18TensorIteratorBaseEENKUlvE1_clEvENKUlvE_clEvEUlddE_EESt5arrayIPcLm3EEEEviT0_T1_,@"STO_CUDA_ENTRY STV_DEFAULT"
_ZN2at6native29vectorized_elementwise_kernelILi4ENS0_13BinaryFunctorIdddZZZNS0_15binary_internal21div_floor_kernel_cudaERNS_18TensorIteratorBaseEENKUlvE1_clEvENKUlvE_clEvEUlddE_EESt5arrayIPcLm3EEEEviT0_T1_:
.text._ZN2at6native29vectorized_elementwise_kernelILi4ENS0_13BinaryFunctorIdddZZZNS0_15binary_internal21div_floor_kernel_cudaERNS_18TensorIteratorBaseEENKUlvE1_clEvENKUlvE_clEvEUlddE_EESt5arrayIPcLm3EEEEviT0_T1_:
        /* <DEDUP_REMOVED lines=149> */
[----:B------:R-:W-:Y:S05]  /*0950*/  CALL.REL.NOINC `($__internal_5_$__cuda_sm20_div_rn_f64_full) ;  /* 0x0000012800c47944 */ /* 0x000fea0003c00000 */
.L_x_12612:
[----:B------:R-:W-:Y:S05]  /*0960*/  BSYNC.RECONVERGENT B2 ;  /* 0x0000000000027941 */ /* 0x000fea0003800200 */
.L_x_12611:
[----:B------:R-:W-:Y:S02]  /*0970*/  IMAD.MOV.U32 R18, RZ, RZ, R52 ;  /* 0x000000ffff127224 */ /* 0x000fe400078e0034 */
[----:B------:R-:W-:Y:S01]  /*0980*/  IMAD.MOV.U32 R19, RZ, RZ, R53 ;  /* 0x000000ffff137224 */ /* 0x000fe200078e0035 */
[----:B------:R-:W-:Y:S06]  /*0990*/  BRA `(.L_x_12609) ;  /* 0x0000000c00bc7947 */ /* 0x000fec0003800000 */
.L_x_12610:
        /* <DEDUP_REMOVED lines=27> */
.L_x_12614:
        /* <DEDUP_REMOVED lines=28> */
.L_x_12617:
        /* <DEDUP_REMOVED lines=11> */
.L_x_12616:
        /* <DEDUP_REMOVED lines=19> */
.L_x_12619:
[----:B------:R-:W-:Y:S05]  /*0ef0*/  BSYNC.RECONVERGENT B2 ;  /* 0x0000000000027941 */ /* 0x000fea0003800200 */
.L_x_12618:
[----:B------:R-:W-:-:S07]  /*0f00*/  LOP3.LUT R7, R7, 0x80000000, R43, 0xb8, !PT ;  /* 0x8000000007077812 */ /* 0x000fce00078eb82b */
.L_x_12615:
[----:B------:R-:W-:Y:S05]  /*0f10*/  BSYNC.RECONVERGENT B0 ;  /* 0x0000000000007941 */ /* 0x000fea0003800200 */
.L_x_12613:
        /* <DEDUP_REMOVED lines=66> */
[----:B0-----:R-:W-:Y:S05]  /*1340*/  CALL.REL.NOINC `($__internal_5_$__cuda_sm20_div_rn_f64_full) ;  /* 0x0000012000487944 */ /* 0x001fea0003c00000 */
.L_x_12621:
[----:B------:R-:W-:Y:S05]  /*1350*/  BSYNC.RECONVERGENT B2 ;  /* 0x0000000000027941 */ /* 0x000fea0003800200 */
.L_x_12620:
        /* <DEDUP_REMOVED lines=78> */
[----:B0-----:R-:W-:Y:S05]  /*1840*/  CALL.REL.NOINC `($__internal_5_$__cuda_sm20_div_rn_f64_full) ;  /* 0x0000011c00087944 */ /* 0x001fea0003c00000 */
[----:B------:R-:W-:-:S07]  /*1850*/  IMAD.MOV.U32 R3, RZ, RZ, R53 ;  /* 0x000000ffff037224 */ /* 0x000fce00078e0035 */
.L_x_12623:
[----:B------:R-:W-:Y:S05]  /*1860*/  BSYNC.RECONVERGENT B2 ;  /* 0x0000000000027941 */ /* 0x000fea0003800200 */
.L_x_12622:
[----:B------:R-:W-:Y:S01]  /*1870*/  LOP3.LUT R19, RZ, 0x80000000, R3, 0xb8, !PT ;  /* 0x80000000ff137812 */ /* 0x000fe200078eb803 */
[----:B------:R-:W-:-:S07]  /*1880*/  IMAD.MOV.U32 R18, RZ, RZ, RZ ;  /* 0x000000ffff127224 */ /* 0x000fce00078e00ff */
.L_x_12609:
[----:B------:R-:W-:Y:S05]  /*1890*/  BSYNC.RECONVERGENT B1 ;  /* 0x0000000000017941 */ /* 0x000fea0003800200 */
.L_x_12608:
        /* <DEDUP_REMOVED lines=45> */
.L_x_12631:
        /* <DEDUP_REMOVED lines=11> */
.L_x_12630:
        /* <DEDUP_REMOVED lines=20> */
.L_x_12633:
[----:B------:R-:W-:Y:S05]  /*1d60*/  BSYNC.RECONVERGENT B2 ;  /* 0x0000000000027941 */ /* 0x000fea0003800200 */
.L_x_12632:
[----:B------:R-:W-:Y:S01]  /*1d70*/  LOP3.LUT R7, R5, 0x80000000, R39, 0xb8, !PT ;  /* 0x8000000005077812 */ /* 0x000fe200078eb827 */
[----:B------:R-:W-:Y:S01]  /*1d80*/  IMAD.MOV.U32 R6, RZ, RZ, R3 ;  /* 0x000000ffff067224 */ /* 0x000fe200078e0003 */
[----:B------:R-:W-:Y:S06]  /*1d90*/  BRA `(.L_x_12629) ;  /* 0x0000000000487947 */ /* 0x000fec0003800000 */
.L_x_12628:
        /* <DEDUP_REMOVED lines=18> */
.L_x_12629:
[----:B------:R-:W-:Y:S05]  /*1ec0*/  BSYNC.RECONVERGENT B0 ;  /* 0x0000000000007941 */ /* 0x000fea0003800200 */
.L_x_12627:
        /* <DEDUP_REMOVED lines=66> */
[----:B01----:R-:W-:Y:S05]  /*22f0*/  CALL.REL.NOINC `($__internal_5_$__cuda_sm20_div_rn_f64_full) ;  /* 0x00000110005c7944 */ /* 0x003fea0003c00000 */
.L_x_12635:
[----:B------:R-:W-:Y:S05]  /*2300*/  BSYNC.RECONVERGENT B2 ;  /* 0x0000000000027941 */ /* 0x000fea0003800200 */
.L_x_12634:
        /* <DEDUP_REMOVED lines=56> */
[----:B-1----:R-:W-:Y:S05]  /*2690*/  CALL.REL.NOINC `($__internal_5_$__cuda_sm20_div_rn_f64_full) ;  /* 0x0000010c00747944 */ /* 0x002fea0003c00000 */
[----:B------:R-:W-:-:S07]  /*26a0*/  IMAD.MOV.U32 R3, RZ, RZ, R53 ;  /* 0x000000ffff037224 */ /* 0x000fce00078e0035 */
.L_x_12638:
[----:B------:R-:W-:Y:S05]  /*26b0*/  BSYNC.RECONVERGENT B2 ;  /* 0x0000000000027941 */ /* 0x000fea0003800200 */
.L_x_12637:
[----:B-1----:R-:W-:Y:S01]  /*26c0*/  LOP3.LUT R21, RZ, 0x80000000, R3, 0xb8, !PT ;  /* 0x80000000ff157812 */ /* 0x002fe200078eb803 */
[----:B------:R-:W-:Y:S01]  /*26d0*/  IMAD.MOV.U32 R20, RZ, RZ, RZ ;  /* 0x000000ffff147224 */ /* 0x000fe200078e00ff */
[----:B------:R-:W-:Y:S06]  /*26e0*/  BRA `(.L_x_12625) ;  /* 0x00000004001c7947 */ /* 0x000fec0003800000 */
.L_x_12636:
        /* <DEDUP_REMOVED lines=19> */
.L_x_12626:
        /* <DEDUP_REMOVED lines=49> */
.L_x_12640:
[----:B------:R-:W-:Y:S05]  /*2b30*/  BSYNC.RECONVERGENT B2 ;  /* 0x0000000000027941 */ /* 0x000fea0003800200 */
.L_x_12639:
[----:B------:R-:W-:Y:S02]  /*2b40*/  IMAD.MOV.U32 R20, RZ, RZ, R52 ;  /* 0x000000ffff147224 */ /* 0x000fe400078e0034 */
[----:B------:R-:W-:-:S07]  /*2b50*/  IMAD.MOV.U32 R21, RZ, RZ, R53 ;  /* 0x000000ffff157224 */ /* 0x000fce00078e0035 */
.L_x_12625:
[----:B------:R-:W-:Y:S05]  /*2b60*/  BSYNC.RECONVERGENT B1 ;  /* 0x0000000000017941 */ /* 0x000fea0003800200 */
.L_x_12624:
        /* <DEDUP_REMOVED lines=45> */
.L_x_12648:
        /* <DEDUP_REMOVED lines=11> */
.L_x_12647:
        /* <DEDUP_REMOVED lines=20> */
.L_x_12650:
[----:B------:R-:W-:Y:S05]  /*3030*/  BSYNC.RECONVERGENT B2 ;  /* 0x0000000000027941 */ /* 0x000fea0003800200 */
.L_x_12649:
[----:B------:R-:W-:Y:S01]  /*3040*/  LOP3.LUT R7, R5, 0x80000000, R37, 0xb8, !PT ;  /* 0x8000000005077812 */ /* 0x000fe200078eb825 */
[----:B------:R-:W-:Y:S01]  /*3050*/  IMAD.MOV.U32 R6, RZ, RZ, R3 ;  /* 0x000000ffff067224 */ /* 0x000fe200078e0003 */
[----:B------:R-:W-:Y:S06]  /*3060*/  BRA `(.L_x_12646) ;  /* 0x0000000000487947 */ /* 0x000fec0003800000 */
.L_x_12645:
        /* <DEDUP_REMOVED lines=18> */
.L_x_12646:
[----:B------:R-:W-:Y:S05]  /*3190*/  BSYNC.RECONVERGENT B0 ;  /* 0x0000000000007941 */ /* 0x000fea0003800200 */
.L_x_12644:
        /* <DEDUP_REMOVED lines=67> */
.L_x_12652:
[----:B------:R-:W-:Y:S05]  /*35d0*/  BSYNC.RECONVERGENT B2 ;  /* 0x0000000000027941 */ /* 0x000fea0003800200 */
.L_x_12651:
        /* <DEDUP_REMOVED lines=56> */
[----:B01----:R-:W-:Y:S05]  /*3960*/  CALL.REL.NOINC `($__internal_5_$__cuda_sm20_div_rn_f64_full) ;  /* 0x000000f800c07944 */ /* 0x003fea0003c00000 */
[----:B------:R-:W-:-:S07]  /*3970*/  IMAD.MOV.U32 R3, RZ, RZ, R53 ;  /* 0x000000ffff037224 */ /* 0x000fce00078e0035 */
.L_x_12655:
[----:B------:R-:W-:Y:S05]  /*3980*/  BSYNC.RECONVERGENT B2 ;  /* 0x0000000000027941 */ /* 0x000fea0003800200 */
.L_x_12654:
[----:B-1----:R-:W-:Y:S01]  /*3990*/  LOP3.LUT R35, RZ, 0x80000000, R3, 0xb8, !PT ;  /* 0x80000000ff237812 */ /* 0x002fe200078eb803 */
[----:B------:R-:W-:Y:S01]  /*39a0*/  IMAD.MOV.U32 R34, RZ, RZ, RZ ;  /* 0x000000ffff227224 */ /* 0x000fe200078e00ff */
[----:B------:R-:W-:Y:S06]  /*39b0*/  BRA `(.L_x_12642) ;  /* 0x00000004001c7947 */ /* 0x000fec0003800000 */
.L_x_12653:
        /* <DEDUP_REMOVED lines=19> */
.L_x_12643:
        /* <DEDUP_REMOVED lines=49> */
.L_x_12657:
[----:B------:R-:W-:Y:S05]  /*3e00*/  BSYNC.RECONVERGENT B2 ;  /* 0x0000000000027941 */ /* 0x000fea0003800200 */
.L_x_12656:
[----:B------:R-:W-:Y:S02]  /*3e10*/  IMAD.MOV.U32 R34, RZ, RZ, R52 ;  /* 0x000000ffff227224 */ /* 0x000fe400078e0034 */
[----:B------:R-:W-:-:S07]  /*3e20*/  IMAD.MOV.U32 R35, RZ, RZ, R53 ;  /* 0x000000ffff237224 */ /* 0x000fce00078e0035 */
.L_x_12642:
[----:B------:R-:W-:Y:S05]  /*3e30*/  BSYNC.RECONVERGENT B1 ;  /* 0x0000000000017941 */ /* 0x000fea0003800200 */
.L_x_12641:
        /* <DEDUP_REMOVED lines=46> */
.L_x_12665:
        /* <DEDUP_REMOVED lines=11> */
.L_x_12664:
        /* <DEDUP_REMOVED lines=20> */
.L_x_12667:
[----:B------:R-:W-:Y:S05]  /*4310*/  BSYNC.RECONVERGENT B2 ;  /* 0x0000000000027941 */ /* 0x000fea0003800200 */
.L_x_12666:
[----:B------:R-:W-:Y:S01]  /*4320*/  LOP3.LUT R7, R5, 0x80000000, R33, 0xb8, !PT ;  /* 0x8000000005077812 */ /* 0x000fe200078eb821 */
[----:B------:R-:W-:Y:S01]  /*4330*/  IMAD.MOV.U32 R6, RZ, RZ, R3 ;  /* 0x000000ffff067224 */ /* 0x000fe200078e0003 */
[----:B------:R-:W-:Y:S06]  /*4340*/  BRA `(.L_x_12663) ;  /* 0x0000000000487947 */ /* 0x000fec0003800000 */
.L_x_12662:
        /* <DEDUP_REMOVED lines=18> */
.L_x_12663:
[----:B------:R-:W-:Y:S05]  /*4470*/  BSYNC.RECONVERGENT B0 ;  /* 0x0000000000007941 */ /* 0x000fea0003800200 */
.L_x_12661:
        /* <DEDUP_REMOVED lines=67> */
.L_x_12669:
[----:B------:R-:W-:Y:S05]  /*48b0*/  BSYNC.RECONVERGENT B2 ;  /* 0x0000000000027941 */ /* 0x000fea0003800200 */
.L_x_12668:
        /* <DEDUP_REMOVED lines=58> */
.L_x_12672:
[----:B------:R-:W-:Y:S05]  /*4c60*/  BSYNC.RECONVERGENT B2 ;  /* 0x0000000000027941 */ /* 0x000fea0003800200 */
.L_x_12671:
[----:B------:R-:W-:Y:S01]  /*4c70*/  LOP3.LUT R33, RZ, 0x80000000, R3, 0xb8, !PT ;  /* 0x80000000ff217812 */ /* 0x000fe200078eb803 */
[----:B------:R-:W-:Y:S01]  /*4c80*/  IMAD.MOV.U32 R32, RZ, RZ, RZ ;  /* 0x000000ffff207224 */ /* 0x000fe200078e00ff */
[----:B------:R-:W-:Y:S06]  /*4c90*/  BRA `(.L_x_12659) ;  /* 0x00000004001c7947 */ /* 0x000fec0003800000 */
.L_x_12670:
        /* <DEDUP_REMOVED lines=19> */
.L_x_12660:
        /* <DEDUP_REMOVED lines=49> */
.L_x_12674:
[----:B------:R-:W-:Y:S05]  /*50e0*/  BSYNC.RECONVERGENT B2 ;  /* 0x0000000000027941 */ /* 0x000fea0003800200 */
.L_x_12673:
[----:B------:R-:W-:Y:S02]  /*50f0*/  IMAD.MOV.U32 R32, RZ, RZ, R52 ;  /* 0x000000ffff207224 */ /* 0x000fe400078e0034 */
[----:B------:R-:W-:-:S07]  /*5100*/  IMAD.MOV.U32 R33, RZ, RZ, R53 ;  /* 0x000000ffff217224 */ /* 0x000fce00078e0035 */
.L_x_12659:
[----:B------:R-:W-:Y:S05]  /*5110*/  BSYNC.RECONVERGENT B1 ;  /* 0x0000000000017941 */ /* 0x000fea0003800200 */
.L_x_12658:
        /* <DEDUP_REMOVED lines=45> */
.L_x_12682:
        /* <DEDUP_REMOVED lines=11> */
.L_x_12681:
        /* <DEDUP_REMOVED lines=20> */
.L_x_12684:
[----:B------:R-:W-:Y:S05]  /*55e0*/  BSYNC.RECONVERGENT B2 ;  /* 0x0000000000027941 */ /* 0x000fea0003800200 */
.L_x_12683:
[----:B------:R-:W-:Y:S01]  /*55f0*/  LOP3.LUT R7, R5, 0x80000000, R27, 0xb8, !PT ;  /* 0x8000000005077812 */ /* 0x000fe200078eb81b */
[----:B------:R-:W-:Y:S01]  /*5600*/  IMAD.MOV.U32 R6, RZ, RZ, R3 ;  /* 0x000000ffff067224 */ /* 0x000fe200078e0003 */
[----:B------:R-:W-:Y:S06]  /*5610*/  BRA `(.L_x_12680) ;  /* 0x0000000000487947 */ /* 0x000fec0003800000 */
.L_x_12679:
        /* <DEDUP_REMOVED lines=18> */
.L_x_12680:
[----:B------:R-:W-:Y:S05]  /*5740*/  BSYNC.RECONVERGENT B0 ;  /* 0x0000000000007941 */ /* 0x000fea0003800200 */
.L_x_12678:
        /* <DEDUP_REMOVED lines=67> */
.L_x_12686:
[----:B------:R-:W-:Y:S05]  /*5b80*/  BSYNC.RECONVERGENT B2 ;  /* 0x0000000000027941 */ /* 0x000fea0003800200 */
.L_x_12685:
        /* <DEDUP_REMOVED lines=58> */
.L_x_12689:
[----:B------:R-:W-:Y:S05]  /*5f30*/  BSYNC.RECONVERGENT B2 ;  /* 0x0000000000027941 */ /* 0x000fea0003800200 */
.L_x_12688:
[----:B-1----:R-:W-:Y:S01]  /*5f40*/  LOP3.LUT R25, RZ, 0x80000000, R3, 0xb8, !PT ;  /* 0x80000000ff197812 */ /* 0x002fe200078eb803 */
[----:B------:R-:W-:Y:S01]  /*5f50*/  IMAD.MOV.U32 R24, RZ, RZ, RZ ;  /* 0x000000ffff187224 */ /* 0x000fe200078e00ff */
[----:B------:R-:W-:Y:S06]  /*5f60*/  BRA `(.L_x_12676) ;  /* 0x00000004001c7947 */ /* 0x000fec0003800000 */
.L_x_12687:
        /* <DEDUP_REMOVED lines=19> */
.L_x_12677:
        /* <DEDUP_REMOVED lines=49> */
.L_x_12691:
[----:B------:R-:W-:Y:S05]  /*63b0*/  BSYNC.RECONVERGENT B2 ;  /* 0x0000000000027941 */ /* 0x000fea0003800200 */
.L_x_12690:
[----:B------:R-:W-:Y:S02]  /*63c0*/  IMAD.MOV.U32 R24, RZ, RZ, R52 ;  /* 0x000000ffff187224 */ /* 0x000fe400078e0034 */
[----:B------:R-:W-:-:S07]  /*63d0*/  IMAD.MOV.U32 R25, RZ, RZ, R53 ;  /* 0x000000ffff197224 */ /* 0x000fce00078e0035 */
.L_x_12676:
[----:B------:R-:W-:Y:S05]  /*63e0*/  BSYNC.RECONVERGENT B1 ;  /* 0x0000000000017941 */ /* 0x000fea0003800200 */
.L_x_12675:
        /* <DEDUP_REMOVED lines=42> */
.L_x_12699:
        /* <DEDUP_REMOVED lines=11> */
.L_x_12698:
        /* <DEDUP_REMOVED lines=20> */
.L_x_12701:
[----:B------:R-:W-:Y:S05]  /*6880*/  BSYNC.RECONVERGENT B2 ;  /* 0x0000000000027941 */ /* 0x000fea0003800200 */
.L_x_12700:
[----:B------:R-:W-:Y:S01]  /*6890*/  LOP3.LUT R7, R5, 0x80000000, R23, 0xb8, !PT ;  /* 0x8000000005077812 */ /* 0x000fe200078eb817 */
[----:B------:R-:W-:Y:S01]  /*68a0*/  IMAD.MOV.U32 R6, RZ, RZ, R3 ;  /* 0x000000ffff067224 */ /* 0x000fe200078e0003 */
[----:B------:R-:W-:Y:S06]  /*68b0*/  BRA `(.L_x_12697) ;  /* 0x0000000000487947 */ /* 0x000fec0003800000 */
.L_x_12696:
        /* <DEDUP_REMOVED lines=18> */
.L_x_12697:
[----:B------:R-:W-:Y:S05]  /*69e0*/  BSYNC.RECONVERGENT B0 ;  /* 0x0000000000007941 */ /* 0x000fea0003800200 */
.L_x_12695:
        /* <DEDUP_REMOVED lines=67> */
.L_x_12703:
[----:B------:R-:W-:Y:S05]  /*6e20*/  BSYNC.RECONVERGENT B2 ;  /* 0x0000000000027941 */ /* 0x000fea0003800200 */
.L_x_12702:
        /* <DEDUP_REMOVED lines=58> */
.L_x_12706:
[----:B------:R-:W-:Y:S05]  /*71d0*/  BSYNC.RECONVERGENT B2 ;  /* 0x0000000000027941 */ /* 0x000fea0003800200 */
.L_x_12705:
[----:B-1----:R-:W-:Y:S01]  /*71e0*/  LOP3.LUT R9, RZ, 0x80000000, R3, 0xb8, !PT ;  /* 0x80000000ff097812 */ /* 0x002fe200078eb803 */
[----:B------:R-:W-:Y:S01]  /*71f0*/  IMAD.MOV.U32 R8, RZ, RZ, RZ ;  /* 0x000000ffff087224 */ /* 0x000fe200078e00ff */
[----:B------:R-:W-:Y:S06]  /*7200*/  BRA `(.L_x_12693) ;  /* 0x00000004001c7947 */ /* 0x000fec0003800000 */
.L_x_12704:
        /* <DEDUP_REMOVED lines=19> */
.L_x_12694:
        /* <DEDUP_REMOVED lines=49> */
.L_x_12708:
[----:B------:R-:W-:Y:S05]  /*7650*/  BSYNC.RECONVERGENT B2 ;  /* 0x0000000000027941 */ /* 0x000fea0003800200 */
.L_x_12707:
[----:B------:R-:W-:Y:S02]  /*7660*/  IMAD.MOV.U32 R8, RZ, RZ, R52 ;  /* 0x000000ffff087224 */ /* 0x000fe400078e0034 */
[----:B------:R-:W-:-:S07]  /*7670*/  IMAD.MOV.U32 R9, RZ, RZ, R53 ;  /* 0x000000ffff097224 */ /* 0x000fce00078e0035 */
.L_x_12693:
[----:B------:R-:W-:Y:S05]  /*7680*/  BSYNC.RECONVERGENT B1 ;  /* 0x0000000000017941 */ /* 0x000fea0003800200 */
.L_x_12692:
        /* <DEDUP_REMOVED lines=42> */
.L_x_12716:
        /* <DEDUP_REMOVED lines=11> */
.L_x_12715:
        /* <DEDUP_REMOVED lines=20> */
.L_x_12718:
[----:B------:R-:W-:Y:S05]  /*7b20*/  BSYNC.RECONVERGENT B2 ;  /* 0x0000000000027941 */ /* 0x000fea0003800200 */
.L_x_12717:
[----:B------:R-:W-:Y:S01]  /*7b30*/  LOP3.LUT R7, R5, 0x80000000, R11, 0xb8, !PT ;  /* 0x8000000005077812 */ /* 0x000fe200078eb80b */
[----:B------:R-:W-:Y:S01]  /*7b40*/  IMAD.MOV.U32 R6, RZ, RZ, R3 ;  /* 0x000000ffff067224 */ /* 0x000fe200078e0003 */
[----:B------:R-:W-:Y:S06]  /*7b50*/  BRA `(.L_x_12714) ;  /* 0x0000000000487947 */ /* 0x000fec0003800000 */
.L_x_12713:
        /* <DEDUP_REMOVED lines=18> */
.L_x_12714:
[----:B------:R-:W-:Y:S05]  /*7c80*/  BSYNC.RECONVERGENT B0 ;  /* 0x0000000000007941 */ /* 0x000fea0003800200 */
.L_x_12712:
        /* <DEDUP_REMOVED lines=67> */
.L_x_12720:
[----:B------:R-:W-:Y:S05]  /*80c0*/  BSYNC.RECONVERGENT B2 ;  /* 0x0000000000027941 */ /* 0x000fea0003800200 */
.L_x_12719:
        /* <DEDUP_REMOVED lines=58> */
.L_x_12723:
[----:B------:R-:W-:Y:S05]  /*8470*/  BSYNC.RECONVERGENT B2 ;  /* 0x0000000000027941 */ /* 0x000fea0003800200 */
.L_x_12722:
[----:B------:R-:W-:Y:S01]  /*8480*/  LOP3.LUT R11, RZ, 0x80000000, R3, 0xb8, !PT ;  /* 0x80000000ff0b7812 */ /* 0x000fe200078eb803 */
[----:B------:R-:W-:Y:S01]  /*8490*/  IMAD.MOV.U32 R10, RZ, RZ, RZ ;  /* 0x000000ffff0a7224 */ /* 0x000fe200078e00ff */
[----:B------:R-:W-:Y:S06]  /*84a0*/  BRA `(.L_x_12710) ;  /* 0x00000004001c7947 */ /* 0x000fec0003800000 */
.L_x_12721:
        /* <DEDUP_REMOVED lines=19> */
.L_x_12711:
        /* <DEDUP_REMOVED lines=49> */
.L_x_12725:
[----:B------:R-:W-:Y:S05]  /*88f0*/  BSYNC.RECONVERGENT B2 ;  /* 0x0000000000027941 */ /* 0x000fea0003800200 */
.L_x_12724:
[----:B------:R-:W-:Y:S02]  /*8900*/  IMAD.MOV.U32 R10, RZ, RZ, R52 ;  /* 0x000000ffff0a7224 */ /* 0x000fe400078e0034 */
[----:B------:R-:W-:-:S07]  /*8910*/  IMAD.MOV.U32 R11, RZ, RZ, R53 ;  /* 0x000000ffff0b7224 */ /* 0x000fce00078e0035 */
.L_x_12710:
[----:B------:R-:W-:Y:S05]  /*8920*/  BSYNC.RECONVERGENT B1 ;  /* 0x0000000000017941 */ /* 0x000fea0003800200 */
.L_x_12709:
        /* <DEDUP_REMOVED lines=42> */
.L_x_12733:
        /* <DEDUP_REMOVED lines=11> */
.L_x_12732:
        /* <DEDUP_REMOVED lines=20> */
.L_x_12735:
[----:B------:R-:W-:Y:S05]  /*8dc0*/  BSYNC.RECONVERGENT B2 ;  /* 0x0000000000027941 */ /* 0x000fea0003800200 */
.L_x_12734:
[----:B------:R-:W-:Y:S01]  /*8dd0*/  LOP3.LUT R7, R5, 0x80000000, R15, 0xb8, !PT ;  /* 0x8000000005077812 */ /* 0x000fe200078eb80f */
[----:B------:R-:W-:Y:S01]  /*8de0*/  IMAD.MOV.U32 R6, RZ, RZ, R3 ;  /* 0x000000ffff067224 */ /* 0x000fe200078e0003 */
[----:B------:R-:W-:Y:S06]  /*8df0*/  BRA `(.L_x_12731) ;  /* 0x0000000000487947 */ /* 0x000fec0003800000 */
.L_x_12730:
        /* <DEDUP_REMOVED lines=18> */
.L_x_12731:
[----:B------:R-:W-:Y:S05]  /*8f20*/  BSYNC.RECONVERGENT B0 ;  /* 0x0000000000007941 */ /* 0x000fea0003800200 */
.L_x_12729:
        /* <DEDUP_REMOVED lines=66> */
[----:B012---:R-:W-:Y:S05]  /*9350*/  CALL.REL.NOINC `($__internal_5_$__cuda_sm20_div_rn_f64_full) ;  /* 0x000000a000447944 */ /* 0x007fea0003c00000 */
.L_x_12737:
[----:B------:R-:W-:Y:S05]  /*9360*/  BSYNC.RECONVERGENT B2 ;  /* 0x0000000000027941 */ /* 0x000fea0003800200 */
.L_x_12736:
        /* <DEDUP_REMOVED lines=57> */
[----:B0-2---:R-:W-:Y:S05]  /*9700*/  CALL.REL.NOINC `($__internal_5_$__cuda_sm20_div_rn_f64_full) ;  /* 0x0000009c00587944 */ /* 0x005fea0003c00000 */
.L_x_12740:
[----:B------:R-:W-:Y:S05]  /*9710*/  BSYNC.RECONVERGENT B2 ;  /* 0x0000000000027941 */ /* 0x000fea0003800200 */
.L_x_12739:
[----:B------:R-:W-:Y:S01]  /*9720*/  LOP3.LUT R53, RZ, 0x80000000, R53, 0xb8, !PT ;  /* 0x80000000ff357812 */ /* 0x000fe200078eb835 */
[----:B------:R-:W-:Y:S01]  /*9730*/  IMAD.MOV.U32 R52, RZ, RZ, RZ ;  /* 0x000000ffff347224 */ /* 0x000fe200078e00ff */
[----:B------:R-:W-:Y:S06]  /*9740*/  BRA `(.L_x_12727) ;  /* 0x0000000400147947 */ /* 0x000fec0003800000 */
.L_x_12738:
        /* <DEDUP_REMOVED lines=19> */
.L_x_12728:
        /* <DEDUP_REMOVED lines=49> */
.L_x_12741:
[----:B------:R-:W-:Y:S05]  /*9b90*/  BSYNC.RECONVERGENT B2 ;  /* 0x0000000000027941 */ /* 0x000fea0003800200 */
.L_x_12727:
[----:B------:R-:W-:Y:S05]  /*9ba0*/  BSYNC.RECONVERGENT B1 ;  /* 0x0000000000017941 */ /* 0x000fea0003800200 */
.L_x_12726:
        /* <DEDUP_REMOVED lines=16> */
.L_x_12744:
[----:B------:R-:W-:-:S13]  /*9cb0*/  ISETP.GE.U32.AND P0, PT, R30, R31, PT ;  /* 0x0000001f1e00720c */ /* 0x000fda0003f06070 */
[----:B------:R-:W-:Y:S05]  /*9cc0*/  @P0 BRA `(.L_x_12746) ;  /* 0x0000000000300947 */ /* 0x000fea0003800000 */
[----:B---3--:R-:W3:Y:S01]  /*9cd0*/  LDC.64 R2, c[0x0][0x388] ;  /* 0x0000e200ff027b82 */ /* 0x008ee20000000a00 */
[----:B------:R-:W-:Y:S02]  /*9ce0*/  IMAD R5, R29, 0x400, R30 ;  /* 0x000004001d057824 */ /* 0x000fe400078e021e */
[----:B------:R-:W-:Y:S02]  /*9cf0*/  VIADD R30, R30, 0x80 ;  /* 0x000000801e1e7836 */ /* 0x000fe40000000000 */
[----:B---3--:R-:W-:-:S05]  /*9d00*/  IMAD.WIDE.U32 R2, R5, 0x8, R2 ;  /* 0x0000000805027825 */ /* 0x008fca00078e0002 */
[----:B------:R4:W-:Y:S02]  /*9d10*/  STG.E.64 desc[UR6][R2.64], R34 ;  /* 0x0000002202007986 */ /* 0x0009e4000c101b06 */
.L_x_12745:
[----:B------:R-:W-:-:S13]  /*9d20*/  ISETP.GE.U32.AND P0, PT, R30, R31, PT ;  /* 0x0000001f1e00720c */ /* 0x000fda0003f06070 */
[----:B------:R-:W-:Y:S05]  /*9d30*/  @P0 BRA `(.L_x_12747) ;  /* 0x0000000000300947 */ /* 0x000fea0003800000 */
[----:B---34-:R-:W3:Y:S01]  /*9d40*/  LDC.64 R2, c[0x0][0x388] ;  /* 0x0000e200ff027b82 */ /* 0x018ee20000000a00 */
[----:B------:R-:W-:Y:S02]  /*9d50*/  IMAD R5, R29, 0x400, R30 ;  /* 0x000004001d057824 */ /* 0x000fe400078e021e */
[----:B------:R-:W-:Y:S02]  /*9d60*/  VIADD R30, R30, 0x80 ;  /* 0x000000801e1e7836 */ /* 0x000fe40000000000 */
[----:B---3--:R-:W-:-:S05]  /*9d70*/  IMAD.WIDE.U32 R2, R5, 0x8, R2 ;  /* 0x0000000805027825 */ /* 0x008fca00078e0002 */
[----:B------:R4:W-:Y:S02]  /*9d80*/  STG.E.64 desc[UR6][R2.64], R32 ;  /* 0x0000002002007986 */ /* 0x0009e4000c101b06 */
.L_x_12746:
[----:B------:R-:W-:-:S13]  /*9d90*/  ISETP.GE.U32.AND P0, PT, R30, R31, PT ;  /* 0x0000001f1e00720c */ /* 0x000fda0003f06070 */
[----:B------:R-:W-:Y:S05]  /*9da0*/  @P0 BRA `(.L_x_12748) ;  /* 0x0000000000340947 */ /* 0x000fea0003800000 */
[----:B---34-:R-:W3:Y:S01]  /*9db0*/  LDC.64 R2, c[0x0][0x388] ;  /* 0x0000e200ff027b82 */ /* 0x018ee20000000a00 */
[----:B------:R-:W-:Y:S02]  /*9dc0*/  IMAD R5, R29, 0x400, R30 ;  /* 0x000004001d057824 */ /* 0x000fe400078e021e */
[----:B------:R-:W-:Y:S02]  /*9dd0*/  VIADD R30, R30, 0x80 ;  /* 0x000000801e1e7836 */ /* 0x000fe40000000000 */
[----:B---3--:R-:W-:-:S05]  /*9de0*/  IMAD.WIDE.U32 R2, R5, 0x8, R2 ;  /* 0x0000000805027825 */ /* 0x008fca00078e0002 */
[----:B------:R3:W-:Y:S02]  /*9df0*/  STG.E.64 desc[UR6][R2.64], R24 ;  /* 0x0000001802007986 */ /* 0x0007e4000c101b06 */
.L_x_12747:
        /* <DEDUP_REMOVED lines=8> */
.L_x_12748:
[----:B------:R-:W-:Y:S05]  /*9e80*/  BSYNC.RELIABLE B1 ;  /* 0x0000000000017941 */ /* 0x000fea0003800100 */
.L_x_12743:
[----:B------:R-:W-:-:S13]  /*9e90*/  ISETP.GE.U32.AND P0, PT, R30, R31, PT ;  /* 0x0000001f1e00720c */ /* 0x000fda0003f06070 */
[----:B---34-:R-:W3:Y:S01]  /*9ea0*/  @!P0 LDC.64 R2, c[0x0][0x388] ;  /* 0x0000e200ff028b82 */ /* 0x018ee20000000a00 */
[----:B------:R-:W-:Y:S02]  /*9eb0*/  @!P0 IMAD R5, R29, 0x400, R30 ;  /* 0x000004001d058824 */ /* 0x000fe400078e021e */
[----:B------:R-:W-:Y:S02]  /*9ec0*/  @!P0 VIADD R30, R30, 0x80 ;  /* 0x000000801e1e8836 */ /* 0x000fe40000000000 */
[----:B---3--:R-:W-:-:S05]  /*9ed0*/  @!P0 IMAD.WIDE.U32 R2, R5, 0x8, R2 ;  /* 0x0000000805028825 */ /* 0x008fca00078e0002 */
[----:B------:R3:W-:Y:S02]  /*9ee0*/  @!P0 STG.E.64 desc[UR6][R2.64], R10 ;  /* 0x0000000a02008986 */ /* 0x0007e4000c101b06 */
.L_x_12749:
[----:B------:R-:W-:Y:S05]  /*9ef0*/  BSYNC.RECONVERGENT B0 ;  /* 0x0000000000007941 */ /* 0x000fea0003800200 */
.L_x_12742:
        /* <DEDUP_REMOVED lines=8> */
.L_x_12607:
[----:B------:R-:W0:Y:S01]  /*9f80*/  S2R R9, SR_TID.X ;  /* 0x0000000000097919 */ /* 0x000e220000002100 */
[----:B------:R-:W1:Y:S08]  /*9f90*/  LDC.64 R4, c[0x0][0x398] ;  /* 0x0000e600ff047b82 */ /* 0x000e700000000a00 */
[----:B------:R-:W2:Y:S01]  /*9fa0*/  LDC.64 R6, c[0x0][0x390] ;  /* 0x0000e400ff067b82 */ /* 0x000ea20000000a00 */
[----:B-1----:R-:W-:-:S04]  /*9fb0*/  IMAD.WIDE.U32 R4, R3, 0x8, R4 ;  /* 0x0000000803047825 */ /* 0x002fc800078e0004 */
[----:B0-----:R-:W-:-:S04]  /*9fc0*/  IMAD.WIDE.U32 R4, R9, 0x20, R4 ;  /* 0x0000002009047825 */ /* 0x001fc800078e0004 */
[----:B--2---:R-:W-:Y:S01]  /*9fd0*/  IMAD.WIDE.U32 R2, R3, 0x8, R6 ;  /* 0x0000000803027825 */ /* 0x004fe200078e0006 */
[----:B------:R0:W5:Y:S03]  /*9fe0*/  LDG.E.ENL2.256 R36, R32, desc[UR6][R4.64+0x1000] ;  /* 0xfe0080060420797e */ /* 0x0001660008121924 */
[----:B------:R-:W-:Y:S02]  /*9ff0*/  IMAD.WIDE.U32 R2, R9, 0x20, R2 ;  /* 0x0000002009027825 */ /* 0x000fe400078e0002 */
[----:B------:R-:W2:Y:S04]  /*a000*/  LDG.E.ENL2.256 R12, R8, desc[UR6][R4.64] ;  /* 0xfe0000060408797e */ /* 0x000ea8000812190c */
[----:B------:R0:W5:Y:S04]  /*a010*/  LDG.E.ENL2.256 R20, R16, desc[UR6][R2.64] ;  /* 0xfe0000060210797e */ /* 0x0001680008121914 */
[----:B------:R0:W5:Y:S01]  /*a020*/  LDG.E.ENL2.256 R28, R24, desc[UR6][R2.64+0x1000] ;  /* 0xfe0080060218797e */ /* 0x000162000812191c */
        /* <DEDUP_REMOVED lines=52> */
.L_x_12753:
[----:B------:R-:W-:Y:S05]  /*a370*/  BSYNC.RECONVERGENT B2 ;  /* 0x0000000000027941 */ /* 0x000fea0003800200 */
.L_x_12752:
[----:B------:R-:W-:Y:S02]  /*a380*/  IMAD.MOV.U32 R40, RZ, RZ, R52 ;  /* 0x000000ffff287224 */ /* 0x000fe400078e0034 */
[----:B------:R-:W-:Y:S01]  /*a390*/  IMAD.MOV.U32 R41, RZ, RZ, R53 ;  /* 0x000000ffff297224 */ /* 0x000fe200078e0035 */
[----:B------:R-:W-:Y:S06]  /*a3a0*/  BRA `(.L_x_12754) ;  /* 0x0000000c00c47947 */ /* 0x000fec0003800000 */
.L_x_12751:
        /* <DEDUP_REMOVED lines=27> */
.L_x_12756:
        /* <DEDUP_REMOVED lines=28> */
.L_x_12759:
        /* <DEDUP_REMOVED lines=11> */
.L_x_12758:
        /* <DEDUP_REMOVED lines=20> */
.L_x_12761:
[----:B------:R-:W-:Y:S05]  /*a910*/  BSYNC.RECONVERGENT B2 ;  /* 0x0000000000027941 */ /* 0x000fea0003800200 */
.L_x_12760:
[----:B------:R-:W-:Y:S01]  /*a920*/  LOP3.LUT R7, R5, 0x80000000, R17, 0xb8, !PT ;  /* 0x8000000005077812 */ /* 0x000fe200078eb811 */
[----:B------:R-:W-:-:S07]  /*a930*/  IMAD.MOV.U32 R6, RZ, RZ, R3 ;  /* 0x000000ffff067224 */ /* 0x000fce00078e0003 */
.L_x_12757:
[----:B------:R-:W-:Y:S05]  /*a940*/  BSYNC.RECONVERGENT B0 ;  /* 0x0000000000007941 */ /* 0x000fea0003800200 */
.L_x_12755:
        /* <DEDUP_REMOVED lines=67> */
.L_x_12763:
[----:B------:R-:W-:Y:S05]  /*ad80*/  BSYNC.RECONVERGENT B2 ;  /* 0x0000000000027941 */ /* 0x000fea0003800200 */
.L_x_12762:
        /* <DEDUP_REMOVED lines=80> */
.L_x_12765:
[----:B------:R-:W-:Y:S05]  /*b290*/  BSYNC.RECONVERGENT B2 ;  /* 0x0000000000027941 */ /* 0x000fea0003800200 */
.L_x_12764:
[----:B------:R-:W-:Y:S01]  /*b2a0*/  LOP3.LUT R41, RZ, 0x80000000, R3, 0xb8, !PT ;  /* 0x80000000ff297812 */ /* 0x000fe200078eb803 */
[----:B------:R-:W-:-:S07]  /*b2b0*/  IMAD.MOV.U32 R40, RZ, RZ, RZ ;  /* 0x000000ffff287224 */ /* 0x000fce00078e00ff */
.L_x_12754:
[----:B------:R-:W-:Y:S05]  /*b2c0*/  BSYNC.RECONVERGENT B1 ;  /* 0x0000000000017941 */ /* 0x000fea0003800200 */
.L_x_12750:
        /* <DEDUP_REMOVED lines=39> */
.L_x_12772:
        /* <DEDUP_REMOVED lines=11> */
.L_x_12771:
        /* <DEDUP_REMOVED lines=20> */
.L_x_12774:
[----:B------:R-:W-:Y:S05]  /*b730*/  BSYNC.RECONVERGENT B2 ;  /* 0x0000000000027941 */ /* 0x000fea0003800200 */
.L_x_12773:
[----:B------:R-:W-:Y:S01]  /*b740*/  LOP3.LUT R7, R5, 0x80000000, R19, 0xb8, !PT ;  /* 0x8000000005077812 */ /* 0x000fe200078eb813 */
[----:B------:R-:W-:Y:S01]  /*b750*/  IMAD.MOV.U32 R6, RZ, RZ, R3 ;  /* 0x000000ffff067224 */ /* 0x000fe200078e0003 */
[----:B------:R-:W-:Y:S06]  /*b760*/  BRA `(.L_x_12770) ;  /* 0x0000000000487947 */ /* 0x000fec0003800000 */
.L_x_12769:
        /* <DEDUP_REMOVED lines=18> */
.L_x_12770:
[----:B------:R-:W-:Y:S05]  /*b890*/  BSYNC.RECONVERGENT B0 ;  /* 0x0000000000007941 */ /* 0x000fea0003800200 */
.L_x_12768:
        /* <DEDUP_REMOVED lines=67> */
.L_x_12776:
[----:B------:R-:W-:Y:S05]  /*bcd0*/  BSYNC.RECONVERGENT B2 ;  /* 0x0000000000027941 */ /* 0x000fea0003800200 */
.L_x_12775:
        /* <DEDUP_REMOVED lines=58> */
.L_x_12779:
[----:B------:R-:W-:Y:S05]  /*c080*/  BSYNC.RECONVERGENT B2 ;  /* 0x0000000000027941 */ /* 0x000fea0003800200 */
.L_x_12778:
[----:B------:R-:W-:Y:S01]  /*c090*/  LOP3.LUT R43, RZ, 0x80000000, R3, 0xb8, !PT ;  /* 0x80000000ff2b7812 */ /* 0x000fe200078eb803 */
[----:B------:R-:W-:Y:S01]  /*c0a0*/  IMAD.MOV.U32 R42, RZ, RZ, RZ ;  /* 0x000000ffff2a7224 */ /* 0x000fe200078e00ff */
[----:B------:R-:W-:Y:S06]  /*c0b0*/  BRA `(.L_x_12780) ;  /* 0x00000004001c7947 */ /* 0x000fec0003800000 */
.L_x_12777:
        /* <DEDUP_REMOVED lines=19> */
.L_x_12767:
        /* <DEDUP_REMOVED lines=49> */
.L_x_12782:
[----:B------:R-:W-:Y:S05]  /*c500*/  BSYNC.RECONVERGENT B2 ;  /* 0x0000000000027941 */ /* 0x000fea0003800200 */
.L_x_12781:
[----:B------:R-:W-:Y:S02]  /*c510*/  IMAD.MOV.U32 R42, RZ, RZ, R52 ;  /* 0x000000ffff2a7224 */ /* 0x000fe400078e0034 */
[----:B------:R-:W-:-:S07]  /*c520*/  IMAD.MOV.U32 R43, RZ, RZ, R53 ;  /* 0x000000ffff2b7224 */ /* 0x000fce00078e0035 */
.L_x_12780:
[----:B------:R-:W-:Y:S05]  /*c530*/  BSYNC.RECONVERGENT B1 ;  /* 0x0000000000017941 */ /* 0x000fea0003800200 */
.L_x_12766:
        /* <DEDUP_REMOVED lines=39> */
.L_x_12789:
        /* <DEDUP_REMOVED lines=11> */
.L_x_12788:
        /* <DEDUP_REMOVED lines=20> */
.L_x_12791:
[----:B------:R-:W-:Y:S05]  /*c9a0*/  BSYNC.RECONVERGENT B2 ;  /* 0x0000000000027941 */ /* 0x000fea0003800200 */
.L_x_12790:
[----:B------:R-:W-:Y:S01]  /*c9b0*/  LOP3.LUT R7, R5, 0x80000000, R21, 0xb8, !PT ;  /* 0x8000000005077812 */ /* 0x000fe200078eb815 */
[----:B------:R-:W-:Y:S01]  /*c9c0*/  IMAD.MOV.U32 R6, RZ, RZ, R3 ;  /* 0x000000ffff067224 */ /* 0x000fe200078e0003 */
[----:B------:R-:W-:Y:S06]  /*c9d0*/  BRA `(.L_x_12787) ;  /* 0x0000000000487947 */ /* 0x000fec0003800000 */
.L_x_12786:
        /* <DEDUP_REMOVED lines=18> */
.L_x_12787:
[----:B------:R-:W-:Y:S05]  /*cb00*/  BSYNC.RECONVERGENT B0 ;  /* 0x0000000000007941 */ /* 0x000fea0003800200 */
.L_x_12785:
        /* <DEDUP_REMOVED lines=67> */
.L_x_12793:
[----:B------:R-:W-:Y:S05]  /*cf40*/  BSYNC.RECONVERGENT B2 ;  /* 0x0000000000027941 */ /* 0x000fea0003800200 */
.L_x_12792:
        /* <DEDUP_REMOVED lines=56> */
[----:B-12---:R-:W-:Y:S05]  /*d2d0*/  CALL.REL.NOINC `($__internal_5_$__cuda_sm20_div_rn_f64_full) ;  /* 0x0000006000647944 */ /* 0x006fea0003c00000 */
[----:B------:R-:W-:-:S07]  /*d2e0*/  IMAD.MOV.U32 R3, RZ, RZ, R53 ;  /* 0x000000ffff037224 */ /* 0x000fce00078e0035 */
.L_x_12796:
[----:B------:R-:W-:Y:S05]  /*d2f0*/  BSYNC.RECONVERGENT B2 ;  /* 0x0000000000027941 */ /* 0x000fea0003800200 */
.L_x_12795:
[----:B------:R-:W-:Y:S01]  /*d300*/  LOP3.LUT R9, RZ, 0x80000000, R3, 0xb8, !PT ;  /* 0x80000000ff097812 */ /* 0x000fe200078eb803 */
[----:B------:R-:W-:Y:S01]  /*d310*/  IMAD.MOV.U32 R8, RZ, RZ, RZ ;  /* 0x000000ffff087224 */ /* 0x000fe200078e00ff */
[----:B------:R-:W-:Y:S06]  /*d320*/  BRA `(.L_x_12797) ;  /* 0x00000004001c7947 */ /* 0x000fec0003800000 */
.L_x_12794:
        /* <DEDUP_REMOVED lines=19> */
.L_x_12784:
        /* <DEDUP_REMOVED lines=49> */
.L_x_12799:
[----:B------:R-:W-:Y:S05]  /*d770*/  BSYNC.RECONVERGENT B2 ;  /* 0x0000000000027941 */ /* 0x000fea0003800200 */
.L_x_12798:
[----:B0-----:R-:W-:Y:S02]  /*d780*/  IMAD.MOV.U32 R8, RZ, RZ, R52 ;  /* 0x000000ffff087224 */ /* 0x001fe400078e0034 */
[----:B------:R-:W-:-:S07]  /*d790*/  IMAD.MOV.U32 R9, RZ, RZ, R53 ;  /* 0x000000ffff097224 */ /* 0x000fce00078e0035 */
.L_x_12797:
[----:B------:R-:W-:Y:S05]  /*d7a0*/  BSYNC.RECONVERGENT B1 ;  /* 0x0000000000017941 */ /* 0x000fea0003800200 */
.L_x_12783:
        /* <DEDUP_REMOVED lines=36> */
[----:B--2---:R-:W-:Y:S01]  /*d9f0*/  LOP3.LUT R13, R3, 0x100000, RZ, 0xfc, !PT ;  /* 0x00100000030d7812 */ /* 0x004fe200078efcff */
[----:B------:R-:W-:Y:S02]  /*da00*/  IMAD.MOV.U32 R11, RZ, RZ, R2 ;  /* 0x000000ffff0b7224 */ /* 0x000fe400078e0002 */
[----:B------:R-:W-:-:S07]  /*da10*/  IMAD.IADD R2, R7, 0x1, -R0 ;  /* 0x0000000107027824 */ /* 0x000fce00078e0a00 */
.L_x_12806:
        /* <DEDUP_REMOVED lines=11> */
.L_x_12805:
        /* <DEDUP_REMOVED lines=20> */
.L_x_12808:
[----:B------:R-:W-:Y:S05]  /*dc10*/  BSYNC.RECONVERGENT B2 ;  /* 0x0000000000027941 */ /* 0x000fea0003800200 */
.L_x_12807:
[----:B------:R-:W-:Y:S01]  /*dc20*/  LOP3.LUT R7, R5, 0x80000000, R23, 0xb8, !PT ;  /* 0x8000000005077812 */ /* 0x000fe200078eb817 */
[----:B------:R-:W-:Y:S01]  /*dc30*/  IMAD.MOV.U32 R6, RZ, RZ, R3 ;  /* 0x000000ffff067224 */ /* 0x000fe200078e0003 */
[----:B------:R-:W-:Y:S06]  /*dc40*/  BRA `(.L_x_12804) ;  /* 0x0000000000487947 */ /* 0x000fec0003800000 */
.L_x_12803:
        /* <DEDUP_REMOVED lines=17> */
[----:B---34-:R-:W-:-:S07]  /*dd60*/  @P0 FSEL R7, R23, -QNAN , P1 ;  /* 0xfff8000017070808 */ /* 0x018fce0000800000 */
.L_x_12804:
[----:B------:R-:W-:Y:S05]  /*dd70*/  BSYNC.RECONVERGENT B0 ;  /* 0x0000000000007941 */ /* 0x000fea0003800200 */
.L_x_12802:
[----:B------:R-:W0:Y:S01]  /*dd80*/  MUFU.RCP64H R3, R15 ;  /* 0x0000000f00037308 */ /* 0x000e220000001800 */
        /* <DEDUP_REMOVED lines=60> */
[----:B0-----:R0:W3:Y:S02]  /*e150*/  @P0 DSETP.LT.XOR P1, PT, R14, RZ, !P2 ;  /* 0x000000ff0e00022a */ /* 0x0010e40005721800 */
[----:B---3--:R-:W-:Y:S05]  /*e160*/  @P3 BRA P4, `(.L_x_12810) ;  /* 0x0000000000103947 */ /* 0x008fea0002000000 */
[----:B------:R-:W-:Y:S01]  /*e170*/  IMAD.MOV.U32 R46, RZ, RZ, R14 ;  /* 0x000000ffff2e7224 */ /* 0x000fe200078e000e */
[----:B------:R-:W-:Y:S01]  /*e180*/  MOV R0, 0xe1b0 ;  /* 0x0000e1b000007802 */ /* 0x000fe20000000f00 */
[----:B------:R-:W-:-:S07]  /*e190*/  IMAD.MOV.U32 R47, RZ, RZ, R15 ;  /* 0x000000ffff2f7224 */ /* 0x000fce00078e000f */
[----:B012---:R-:W-:Y:S05]  /*e1a0*/  CALL.REL.NOINC `($__internal_5_$__cuda_sm20_div_rn_f64_full) ;  /* 0x0000005000b07944 */ /* 0x007fea0003c00000 */
.L_x_12810:
[----:B------:R-:W-:Y:S05]  /*e1b0*/  BSYNC.RECONVERGENT B2 ;  /* 0x0000000000027941 */ /* 0x000fea0003800200 */
.L_x_12809:
        /* <DEDUP_REMOVED lines=57> */
[----:B------:R-:W-:-:S07]  /*e550*/  IMAD.MOV.U32 R3, RZ, RZ, R53 ;  /* 0x000000ffff037224 */ /* 0x000fce00078e0035 */
.L_x_12813:
[----:B------:R-:W-:Y:S05]  /*e560*/  BSYNC.RECONVERGENT B2 ;  /* 0x0000000000027941 */ /* 0x000fea0003800200 */
.L_x_12812:
[----:B------:R-:W-:Y:S01]  /*e570*/  LOP3.LUT R11, RZ, 0x80000000, R3, 0xb8, !PT ;  /* 0x80000000ff0b7812 */ /* 0x000fe200078eb803 */
[----:B------:R-:W-:Y:S01]  /*e580*/  IMAD.MOV.U32 R10, RZ, RZ, RZ ;  /* 0x000000ffff0a7224 */ /* 0x000fe200078e00ff */
[----:B------:R-:W-:Y:S06]  /*e590*/  BRA `(.L_x_12814) ;  /* 0x00000004001c7947 */ /* 0x000fec0003800000 */
.L_x_12811:
        /* <DEDUP_REMOVED lines=19> */
.L_x_12801:
        /* <DEDUP_REMOVED lines=49> */
.L_x_12816:
[----:B------:R-:W-:Y:S05]  /*e9e0*/  BSYNC.RECONVERGENT B2 ;  /* 0x0000000000027941 */ /* 0x000fea0003800200 */
.L_x_12815:
[----:B-1----:R-:W-:Y:S02]  /*e9f0*/  IMAD.MOV.U32 R10, RZ, RZ, R52 ;  /* 0x000000ffff0a7224 */ /* 0x002fe400078e0034 */
[----:B------:R-:W-:-:S07]  /*ea00*/  IMAD.MOV.U32 R11, RZ, RZ, R53 ;  /* 0x000000ffff0b7224 */ /* 0x000fce00078e0035 */
.L_x_12814:
[----:B------:R-:W-:Y:S05]  /*ea10*/  BSYNC.RECONVERGENT B1 ;  /* 0x0000000000017941 */ /* 0x000fea0003800200 */
.L_x_12800:
        /* <DEDUP_REMOVED lines=26> */
[----:B--2---:R-:W-:-:S03]  /*ebc0*/  LOP3.LUT R12, R3, 0xfffff, RZ, 0xc0, !PT ;  /* 0x000fffff030c7812 */ /* 0x004fc600078ec0ff */
        /* <DEDUP_REMOVED lines=12> */
.L_x_12823:
        /* <DEDUP_REMOVED lines=11> */
.L_x_12822:
        /* <DEDUP_REMOVED lines=20> */
.L_x_12825:
[----:B------:R-:W-:Y:S05]  /*ee80*/  BSYNC.RECONVERGENT B2 ;  /* 0x0000000000027941 */ /* 0x000fea0003800200 */
.L_x_12824:
[----:B------:R-:W-:Y:S01]  /*ee90*/  LOP3.LUT R7, R5, 0x80000000, R25, 0xb8, !PT ;  /* 0x8000000005077812 */ /* 0x000fe200078eb819 */
[----:B------:R-:W-:Y:S01]  /*eea0*/  IMAD.MOV.U32 R6, RZ, RZ, R3 ;  /* 0x000000ffff067224 */ /* 0x000fe200078e0003 */
[----:B------:R-:W-:Y:S06]  /*eeb0*/  BRA `(.L_x_12821) ;  /* 0x0000000000487947 */ /* 0x000fec0003800000 */
.L_x_12820:
        /* <DEDUP_REMOVED lines=15> */
[----:B------:R3:W4:Y:S01]  /*efb0*/  @!P0 DADD R6, R24, R32 ;  /* 0x0000000018068229 */ /* 0x0007220000000020 */
[----:B-1----:R-:W-:Y:S02]  /*efc0*/  @P0 FSEL R6, R24, RZ, P1 ;  /* 0x000000ff18060208 */ /* 0x002fe40000800000 */
[----:B---34-:R-:W-:-:S07]  /*efd0*/  @P0 FSEL R7, R25, -QNAN , P1 ;  /* 0xfff8000019070808 */ /* 0x018fce0000800000 */
.L_x_12821:
[----:B------:R-:W-:Y:S05]  /*efe0*/  BSYNC.RECONVERGENT B0 ;  /* 0x0000000000007941 */ /* 0x000fea0003800200 */
.L_x_12819:
[----:B------:R-:W1:Y:S01]  /*eff0*/  MUFU.RCP64H R3, R33 ;  /* 0x0000002100037308 */ /* 0x000e620000001800 */
        /* <DEDUP_REMOVED lines=60> */
[----:B-1----:R1:W3:Y:S02]  /*f3c0*/  @P0 DSETP.LT.XOR P1, PT, R32, RZ, !P2 ;  /* 0x000000ff2000022a */ /* 0x0022e40005721800 */
[----:B---3--:R-:W-:Y:S05]  /*f3d0*/  @P3 BRA P4, `(.L_x_12827) ;  /* 0x0000000000103947 */ /* 0x008fea0002000000 */
[----:B------:R-:W-:Y:S01]  /*f3e0*/  IMAD.MOV.U32 R46, RZ, RZ, R32 ;  /* 0x000000ffff2e7224 */ /* 0x000fe200078e0020 */
[----:B------:R-:W-:Y:S01]  /*f3f0*/  MOV R0, 0xf420 ;  /* 0x0000f42000007802 */ /* 0x000fe20000000f00 */
[----:B------:R-:W-:-:S07]  /*f400*/  IMAD.MOV.U32 R47, RZ, RZ, R33 ;  /* 0x000000ffff2f7224 */ /* 0x000fce00078e0021 */
[----:B012---:R-:W-:Y:S05]  /*f410*/  CALL.REL.NOINC `($__internal_5_$__cuda_sm20_div_rn_f64_full) ;  /* 0x0000004000147944 */ /* 0x007fea0003c00000 */
.L_x_12827:
[----:B------:R-:W-:Y:S05]  /*f420*/  BSYNC.RECONVERGENT B2 ;  /* 0x0000000000027941 */ /* 0x000fea0003800200 */
.L_x_12826:
        /* <DEDUP_REMOVED lines=58> */
.L_x_12830:
[----:B------:R-:W-:Y:S05]  /*f7d0*/  BSYNC.RECONVERGENT B2 ;  /* 0x0000000000027941 */ /* 0x000fea0003800200 */
.L_x_12829:
[----:B------:R-:W-:Y:S01]  /*f7e0*/  LOP3.LUT R13, RZ, 0x80000000, R3, 0xb8, !PT ;  /* 0x80000000ff0d7812 */ /* 0x000fe200078eb803 */
[----:B------:R-:W-:Y:S01]  /*f7f0*/  IMAD.MOV.U32 R12, RZ, RZ, RZ ;  /* 0x000000ffff0c7224 */ /* 0x000fe200078e00ff */
[----:B------:R-:W-:Y:S06]  /*f800*/  BRA `(.L_x_12831) ;  /* 0x00000004001c7947 */ /* 0x000fec0003800000 */
.L_x_12828:
        /* <DEDUP_REMOVED lines=19> */
.L_x_12818:
        /* <DEDUP_REMOVED lines=49> */
.L_x_12833:
[----:B------:R-:W-:Y:S05]  /*fc50*/  BSYNC.RECONVERGENT B2 ;  /* 0x0000000000027941 */ /* 0x000fea0003800200 */
.L_x_12832:
[----:B--2---:R-:W-:Y:S02]  /*fc60*/  IMAD.MOV.U32 R12, RZ, RZ, R52 ;  /* 0x000000ffff0c7224 */ /* 0x004fe400078e0034 */
[----:B------:R-:W-:-:S07]  /*fc70*/  IMAD.MOV.U32 R13, RZ, RZ, R53 ;  /* 0x000000ffff0d7224 */ /* 0x000fce00078e0035 */
.L_x_12831:
[----:B------:R-:W-:Y:S05]  /*fc80*/  BSYNC.RECONVERGENT B1 ;  /* 0x0000000000017941 */ /* 0x000fea0003800200 */
.L_x_12817:
        /* <DEDUP_REMOVED lines=39> */
.L_x_12840:
        /* <DEDUP_REMOVED lines=11> */
.L_x_12839:
        /* <DEDUP_REMOVED lines=20> */
.L_x_12842:
[----:B------:R-:W-:Y:S05]  /*100f0*/  BSYNC.RECONVERGENT B2 ;  /* 0x0000000000027941 */ /* 0x000fea0003800200 */
.L_x_12841:
[----:B------:R-:W-:Y:S01]  /*10100*/  LOP3.LUT R7, R5, 0x80000000, R27, 0xb8, !PT ;  /* 0x8000000005077812 */ /* 0x000fe200078eb81b */
[----:B------:R-:W-:Y:S01]  /*10110*/  IMAD.MOV.U32 R6, RZ, RZ, R3 ;  /* 0x000000ffff067224 */ /* 0x000fe200078e0003 */
[----:B------:R-:W-:Y:S06]  /*10120*/  BRA `(.L_x_12838) ;  /* 0x0000000000487947 */ /* 0x000fec0003800000 */
.L_x_12837:
        /* <DEDUP_REMOVED lines=18> */
.L_x_12838:
[----:B------:R-:W-:Y:S05]  /*10250*/  BSYNC.RECONVERGENT B0 ;  /* 0x0000000000007941 */ /* 0x000fea0003800200 */
.L_x_12836:
        /* <DEDUP_REMOVED lines=67> */
.L_x_12844:
[----:B------:R-:W-:Y:S05]  /*10690*/  BSYNC.RECONVERGENT B2 ;  /* 0x0000000000027941 */ /* 0x000fea0003800200 */
.L_x_12843:
        /* <DEDUP_REMOVED lines=58> */
.L_x_12847:
[----:B------:R-:W-:Y:S05]  /*10a40*/  BSYNC.RECONVERGENT B2 ;  /* 0x0000000000027941 */ /* 0x000fea0003800200 */
.L_x_12846:
[----:B------:R-:W-:Y:S01]  /*10a50*/  LOP3.LUT R15, RZ, 0x80000000, R3, 0xb8, !PT ;  /* 0x80000000ff0f7812 */ /* 0x000fe200078eb803 */
[----:B------:R-:W-:Y:S01]  /*10a60*/  IMAD.MOV.U32 R14, RZ, RZ, RZ ;  /* 0x000000ffff0e7224 */ /* 0x000fe200078e00ff */
[----:B------:R-:W-:Y:S06]  /*10a70*/  BRA `(.L_x_12848) ;  /* 0x00000004001c7947 */ /* 0x000fec0003800000 */
.L_x_12845:
        /* <DEDUP_REMOVED lines=19> */
.L_x_12835:
        /* <DEDUP_REMOVED lines=49> */
.L_x_12850:
[----:B------:R-:W-:Y:S05]  /*10ec0*/  BSYNC.RECONVERGENT B2 ;  /* 0x0000000000027941 */ /* 0x000fea0003800200 */
.L_x_12849:
[----:B0-----:R-:W-:Y:S02]  /*10ed0*/  IMAD.MOV.U32 R14, RZ, RZ, R52 ;  /* 0x000000ffff0e7224 */ /* 0x001fe400078e0034 */
[----:B------:R-:W-:-:S07]  /*10ee0*/  IMAD.MOV.U32 R15, RZ, RZ, R53 ;  /* 0x000000ffff0f7224 */ /* 0x000fce00078e0035 */
.L_x_12848:
[----:B------:R-:W-:Y:S05]  /*10ef0*/  BSYNC.RECONVERGENT B1 ;  /* 0x0000000000017941 */ /* 0x000fea0003800200 */
.L_x_12834:
        /* <DEDUP_REMOVED lines=39> */
.L_x_12857:
        /* <DEDUP_REMOVED lines=11> */
.L_x_12856:
        /* <DEDUP_REMOVED lines=20> */
.L_x_12859:
[----:B------:R-:W-:Y:S05]  /*11360*/  BSYNC.RECONVERGENT B2 ;  /* 0x0000000000027941 */ /* 0x000fea0003800200 */
.L_x_12858:
[----:B------:R-:W-:Y:S01]  /*11370*/  LOP3.LUT R7, R5, 0x80000000, R29, 0xb8, !PT ;  /* 0x8000000005077812 */ /* 0x000fe200078eb81d */
[----:B------:R-:W-:Y:S01]  /*11380*/  IMAD.MOV.U32 R6, RZ, RZ, R3 ;  /* 0x000000ffff067224 */ /* 0x000fe200078e0003 */
[----:B------:R-:W-:Y:S06]  /*11390*/  BRA `(.L_x_12855) ;  /* 0x0000000000487947 */ /* 0x000fec0003800000 */
.L_x_12854:
        /* <DEDUP_REMOVED lines=18> */
.L_x_12855:
[----:B------:R-:W-:Y:S05]  /*114c0*/  BSYNC.RECONVERGENT B0 ;  /* 0x0000000000007941 */ /* 0x000fea0003800200 */
.L_x_12853:
        /* <DEDUP_REMOVED lines=67> */
.L_x_12861:
[----:B------:R-:W-:Y:S05]  /*11900*/  BSYNC.RECONVERGENT B2 ;  /* 0x0000000000027941 */ /* 0x000fea0003800200 */
.L_x_12860:
        /* <DEDUP_REMOVED lines=56> */
[----:B012---:R-:W-:Y:S05]  /*11c90*/  CALL.REL.NOINC `($__internal_5_$__cuda_sm20_div_rn_f64_full) ;  /* 0x0000001400f47944 */ /* 0x007fea0003c00000 */
[----:B------:R-:W-:-:S07]  /*11ca0*/  IMAD.MOV.U32 R3, RZ, RZ, R53 ;  /* 0x000000ffff037224 */ /* 0x000fce00078e0035 */
.L_x_12864:
[----:B------:R-:W-:Y:S05]  /*11cb0*/  BSYNC.RECONVERGENT B2 ;  /* 0x0000000000027941 */ /* 0x000fea0003800200 */
.L_x_12863:
[----:B------:R-:W-:Y:S01]  /*11cc0*/  LOP3.LUT R17, RZ, 0x80000000, R3, 0xb8, !PT ;  /* 0x80000000ff117812 */ /* 0x000fe200078eb803 */
[----:B------:R-:W-:Y:S01]  /*11cd0*/  IMAD.MOV.U32 R16, RZ, RZ, RZ ;  /* 0x000000ffff107224 */ /* 0x000fe200078e00ff */
[----:B------:R-:W-:Y:S06]  /*11ce0*/  BRA `(.L_x_12865) ;  /* 0x00000004001c7947 */ /* 0x000fec0003800000 */
.L_x_12862:
        /* <DEDUP_REMOVED lines=19> */
.L_x_12852:
        /* <DEDUP_REMOVED lines=49> */
.L_x_12867:
[----:B------:R-:W-:Y:S05]  /*12130*/  BSYNC.RECONVERGENT B2 ;  /* 0x0000000000027941 */ /* 0x000fea0003800200 */
.L_x_12866:
[----:B------:R-:W-:Y:S02]  /*12140*/  IMAD.MOV.U32 R16, RZ, RZ, R52 ;  /* 0x000000ffff107224 */ /* 0x000fe400078e0034 */
[----:B------:R-:W-:-:S07]  /*12150*/  IMAD.MOV.U32 R17, RZ, RZ, R53 ;  /* 0x000000ffff117224 */ /* 0x000fce00078e0035 */
.L_x_12865:
[----:B------:R-:W-:Y:S05]  /*12160*/  BSYNC.RECONVERGENT B1 ;  /* 0x0000000000017941 */ /* 0x000fea0003800200 */
.L_x_12851:
        /* <DEDUP_REMOVED lines=39> */
.L_x_12874:
        /* <DEDUP_REMOVED lines=11> */
.L_x_12873:
        /* <DEDUP_REMOVED lines=20> */
.L_x_12876:
[----:B------:R-:W-:Y:S05]  /*125d0*/  BSYNC.RECONVERGENT B2 ;  /* 0x0000000000027941 */ /* 0x000fea0003800200 */
.L_x_12875:
[----:B------:R-:W-:Y:S01]  /*125e0*/  LOP3.LUT R7, R5, 0x80000000, R31, 0xb8, !PT ;  /* 0x8000000005077812 */ /* 0x000fe200078eb81f */
[----:B------:R-:W-:Y:S01]  /*125f0*/  IMAD.MOV.U32 R6, RZ, RZ, R3 ;  /* 0x000000ffff067224 */ /* 0x000fe200078e0003 */
[----:B------:R-:W-:Y:S06]  /*12600*/  BRA `(.L_x_12872) ;  /* 0x0000000000487947 */ /* 0x000fec0003800000 */
.L_x_12871:
        /* <DEDUP_REMOVED lines=18> */
.L_x_12872:
[----:B------:R-:W-:Y:S05]  /*12730*/  BSYNC.RECONVERGENT B0 ;  /* 0x0000000000007941 */ /* 0x000fea0003800200 */
.L_x_12870:
        /* <DEDUP_REMOVED lines=66> */
[----:B0123--:R-:W-:Y:S05]  /*12b60*/  CALL.REL.NOINC `($__internal_5_$__cuda_sm20_div_rn_f64_full) ;  /* 0x0000000800407944 */ /* 0x00ffea0003c00000 */
.L_x_12878:
[----:B------:R-:W-:Y:S05]  /*12b70*/  BSYNC.RECONVERGENT B2 ;  /* 0x0000000000027941 */ /* 0x000fea0003800200 */
.L_x_12877:
        /* <DEDUP_REMOVED lines=56> */
[----:B0123--:R-:W-:Y:S05]  /*12f00*/  CALL.REL.NOINC `($__internal_5_$__cuda_sm20_div_rn_f64_full) ;  /* 0x0000000400587944 */ /* 0x00ffea0003c00000 */
[----:B------:R-:W-:-:S07]  /*12f10*/  IMAD.MOV.U32 R3, RZ, RZ, R53 ;  /* 0x000000ffff037224 */ /* 0x000fce00078e0035 */
.L_x_12881:
[----:B------:R-:W-:Y:S05]  /*12f20*/  BSYNC.RECONVERGENT B2 ;  /* 0x0000000000027941 */ /* 0x000fea0003800200 */
.L_x_12880:
[----:B------:R-:W-:Y:S01]  /*12f30*/  LOP3.LUT R19, RZ, 0x80000000, R3, 0xb8, !PT ;  /* 0x80000000ff137812 */ /* 0x000fe200078eb803 */
[----:B------:R-:W-:Y:S01]  /*12f40*/  IMAD.MOV.U32 R18, RZ, RZ, RZ ;  /* 0x000000ffff127224 */ /* 0x000fe200078e00ff */
[----:B------:R-:W-:Y:S06]  /*12f50*/  BRA `(.L_x_12882) ;  /* 0x00000004001c7947 */ /* 0x000fec0003800000 */
.L_x_12879:
        /* <DEDUP_REMOVED lines=19> */
.L_x_12869:
        /* <DEDUP_REMOVED lines=49> */
.L_x_12884:
[----:B------:R-:W-:Y:S05]  /*133a0*/  BSYNC.RECONVERGENT B2 ;  /* 0x0000000000027941 */ /* 0x000fea0003800200 */
.L_x_12883:
[----:B------:R-:W-:Y:S02]  /*133b0*/  IMAD.MOV.U32 R18, RZ, RZ, R52 ;  /* 0x000000ffff127224 */ /* 0x000fe400078e0034 */
[----:B------:R-:W-:-:S07]  /*133c0*/  IMAD.MOV.U32 R19, RZ, RZ, R53 ;  /* 0x000000ffff137224 */ /* 0x000fce00078e0035 */
.L_x_12882:
[----:B------:R-:W-:Y:S05]  /*133d0*/  BSYNC.RECONVERGENT B1 ;  /* 0x0000000000017941 */ /* 0x000fea0003800200 */
.L_x_12868:
[----:B------:R-:W4:Y:S01]  /*133e0*/  S2R R0, SR_CTAID.X ;  /* 0x0000000000007919 */ /* 0x000f220000002500 */
[----:B------:R-:W5:Y:S01]  /*133f0*/  LDC.64 R2, c[0x0][0x388] ;  /* 0x0000e200ff027b82 */ /* 0x000f620000000a00 */
[----:B------:R-:W0:Y:S01]  /*13400*/  S2R R5, SR_TID.X ;  /* 0x0000000000057919 */ /* 0x000e220000002100 */
[----:B----4-:R-:W-:-:S04]  /*13410*/  IMAD.SHL.U32 R7, R0, 0x400, RZ ;  /* 0x0000040000077824 */ /* 0x010fc800078e00ff */
[----:B-----5:R-:W-:-:S04]  /*13420*/  IMAD.WIDE.U32 R2, R7, 0x8, R2 ;  /* 0x0000000807027825 */ /* 0x020fc800078e0002 */
[----:B0-----:R-:W-:-:S05]  /*13430*/  IMAD.WIDE.U32 R2, R5, 0x20, R2 ;  /* 0x0000002005027825 */ /* 0x001fca00078e0002 */
[----:B------:R-:W-:Y:S04]  /*13440*/  STG.E.ENL2.256 desc[UR6][R2.64], R40, R8 ;  /* 0xf80000280208797f */ /* 0x000fe8000f121806 */
[----:B------:R-:W-:Y:S01]  /*13450*/  STG.E.ENL2.256 desc[UR6][R2.64+0x1000], R12, R16 ;  /* 0xf800800c0210797f */ /* 0x000fe2000f121806 */
[----:B------:R-:W-:Y:S05]  /*13460*/  EXIT ;  /* 0x000000000000794d */ /* 0x000fea0003800000 */
        .weak           $__internal_5_$__cuda_sm20_div_rn_f64_full
        .type           $__internal_5_$__cuda_sm20_div_rn_f64_full,@function
        .size           $__internal_5_$__cuda_sm20_div_rn_f64_full,(.L_x_32756 - $__internal_5_$__cuda_sm20_div_rn_f64_full)
$__internal_5_$__cuda_sm20_div_rn_f64_full:
        /* <DEDUP_REMOVED lines=104> */
.L_x_12886:
        /* <DEDUP_REMOVED lines=16> */
.L_x_12889:
[----:B------:R-:W-:Y:S01]  /*13bf0*/  LOP3.LUT R53, R47, 0x80000, RZ, 0xfc, !PT ;  /* 0x000800002f357812 */ /* 0x000fe200078efcff */
[----:B------:R-:W-:Y:S01]  /*13c00*/  IMAD.MOV.U32 R52, RZ, RZ, R46 ;  /* 0x000000ffff347224 */ /* 0x000fe200078e002e */
[----:B------:R-:W-:Y:S06]  /*13c10*/  BRA `(.L_x_12887) ;  /* 0x0000000000087947 */ /* 0x000fec0003800000 */
.L_x_12888:
[----:B------:R-:W-:Y:S01]  /*13c20*/  LOP3.LUT R53, R49, 0x80000, RZ, 0xfc, !PT ;  /* 0x0008000031357812 */ /* 0x000fe200078efcff */
[----:B------:R-:W-:-:S07]  /*13c30*/  IMAD.MOV.U32 R52, RZ, RZ, R48 ;  /* 0x000000ffff347224 */ /* 0x000fce00078e0030 */
.L_x_12887:
[----:B------:R-:W-:Y:S05]  /*13c40*/  BSYNC.RECONVERGENT B0 ;  /* 0x0000000000007941 */ /* 0x000fea0003800200 */
.L_x_12885:
[----:B------:R-:W-:Y:S02]  /*13c50*/  IMAD.MOV.U32 R2, RZ, RZ, R0 ;  /* 0x000000ffff027224 */ /* 0x000fe400078e0000 */
[----:B------:R-:W-:-:S04]  /*13c60*/  IMAD.MOV.U32 R3, RZ, RZ, 0x0 ;  /* 0x00000000ff037424 */ /* 0x000fc800078e00ff */
[----:B------:R-:W-:Y:S05]  /*13c70*/  RET.REL.NODEC R2 `(_ZN2at6native29vectorized_elementwise_kernelILi4ENS0_13BinaryFunctorIdddZZZNS0_15binary_internal21div_floor_kernel_cudaERNS_18TensorIteratorBaseEENKUlvE1_clEvENKUlvE_clEvEUlddE_EESt5arrayIPcLm3EEEEviT0_T1_) ;  /* 0xfffffec002e07950 */ /* 0x000fea0003c3ffff */
.L_x_12890:
        /* <DEDUP_REMOVED lines=16> */
.L_x_32756:


//--------------------- .text._ZN2at6native29vectorized_elementwise_kernelILi8ENS0_13BinaryFunctorIdddZZZNS0_15binary_internal21div_floor_kernel_cudaERNS_18TensorIteratorBaseEENKUlvE1_clEvENKUlvE_clEvEUlddE_EESt5arrayIPcLm3EEEEviT0_T1_ --------------------------
	.section	.text._ZN2at6native29vectorized_elementwise_kernelILi8ENS0_13BinaryFunctorIdddZZZNS0_15binary_internal21div_floor_kernel_cudaERNS_18TensorIteratorBaseEENKUlvE1_clEvENKUlvE_clEvEUlddE_EESt5arrayIPcLm3EEEEviT0_T1_,"ax",@progbits
	.align	128
        .global         _ZN2at6native29vectorized_elementwise_kernelILi8ENS0_13BinaryFunctorIdddZZZNS0_15binary_internal21div_floor_kernel_cudaERNS_18TensorIteratorBaseEENKUlvE1_clEvENKUlvE_clEvEUlddE_EESt5arrayIPcLm3EEEEviT0_T1_
        .type           _ZN2at6native29vectorized_elementwise_kernelILi8ENS0_13BinaryFunctorIdddZZZNS0_15binary_internal21div_floor_kernel_cudaERNS_18TensorIteratorBaseEENKUlvE1_clEvENKUlvE_clEvEUlddE_EESt5arrayIPcLm3EEEEviT0_T1_,@function
        .size           _ZN2at6native29vectorized_elementwise_kernelILi8ENS0_13BinaryFunctorIdddZZZNS0_15binary_internal21div_floor_kernel_cudaERNS_18TensorIteratorBaseEENKUlvE1_clEvENKUlvE_clEvEUlddE_EESt5arrayIPcLm3EEEEviT0_T1_,(.L_x_32892 - _ZN2at6native29vectorized_elementwise_kernelILi8ENS0_13BinaryFunctorIdddZZZNS0_15binary_internal21div_floor_kernel_cudaERNS_18TensorIteratorBaseEENKUlvE1_clEvENKUlvE_clEvEUlddE_EESt5arrayIPcLm3EEEEviT0_T1_)
        .other          _ZN2at6native29vectorized_elementwise_kernelILi8ENS0_13BinaryFunctorIdddZZZNS0_15binary_internal21div_floor_kernel_cudaERNS_18TensorIteratorBaseEENKUlvE1_clEvENKUlvE_clEvEUlddE_EESt5arrayIPcLm3EEEEviT0_T1_,@"STO_CUDA_ENTRY STV_DEFAULT"
_ZN2at6native29vectorized_elementwise_kernelILi8ENS0_13BinaryFunctorIdddZZZNS0_15binary_internal21div_floor_kernel_cudaERNS_18TensorIteratorBaseEENKUlvE1_clEvENKUlvE_clEvEUlddE_EESt5arrayIPcLm3EEEEviT0_T1_:
.text._ZN2at6native29vectorized_elementwise_kernelILi8ENS0_13BinaryFunctorIdddZZZNS0_15binary_internal21div_floor_kernel_cudaERNS_18TensorIteratorBaseEENKUlvE1_clEvENKUlvE_clEvEUlddE_EESt5arrayIPcLm3EEEEviT0_T1_:
[----:B------:R-:W-:Y:S01]  /*0000*/  LDC R1, c[0x0][0x37c] ;  /* 0x0000df00ff017b82 */ /* 0x000fe20000000800 */
[----:B------:R-:W-:Y:S05]  /*0010*/  EXIT ;  /* 0x000000000000794d */ /* 0x000fea0003800000 */
.L_x_12891:
        /* <DEDUP_REMOVED lines=14> */
.L_x_32892:


//--------------------- .text._ZN2at6native18elementwise_kernelILi128ELi4EZNS0_15gpu_kernel_implINS0_13BUnaryFunctorIdddZZZNS0_15binary_internal21div_floor_kernel_cudaERNS_18TensorIteratorBaseEENKUlvE1_clEvENKUlvE_clEvEUlddE_EEEEvS6_RKT_EUliE_EEviT1_ --------------------------
	.section	.text._ZN2at6native18elementwise_kernelILi128ELi4EZNS0_15gpu_kernel_implINS0_13BUnaryFunctorIdddZZZNS0_15binary_internal21div_floor_kernel_cudaERNS_18TensorIteratorBaseEENKUlvE1_clEvENKUlvE_clEvEUlddE_EEEEvS6_RKT_EUliE_EEviT1_,"ax",@progbits
	.align	128
        .global         _ZN2at6native18elementwise_kernelILi128ELi4EZNS0_15gpu_kernel_implINS0_13BUnaryFunctorIdddZZZNS0_15binary_internal21div_floor_kernel_cudaERNS_18TensorIteratorBaseEENKUlvE1_clEvENKUlvE_clEvEUlddE_EEEEvS6_RKT_EUliE_EEviT1_
        .type           _ZN2at6native18elementwise_kernelILi128ELi4EZNS0_15gpu_kernel_implINS0_13BUnaryFunctorIdddZZZNS0_15binary_internal21div_floor_kernel_cudaERNS_18TensorIteratorBaseEENKUlvE1_clEvENKUlvE_clEvEUlddE_EEEEvS6_RKT_EUliE_EEviT1_,@function
        .size           _ZN2at6native18elementwise_kernelILi128ELi4EZNS0_15gpu_kernel_implINS0_13BUnaryFunctorIdddZZZNS0_15binary_internal21div_floor_kernel_cudaERNS_18TensorIteratorBaseEENKUlvE1_clEvENKUlvE_clEvEUlddE_EEEEvS6_RKT_EUliE_EEviT1_,(.L_x_32757 - _ZN2at6native18elementwise_kernelILi128ELi4EZNS0_15gpu_kernel_implINS0_13BUnaryFunctorIdddZZZNS0_15binary_internal21div_floor_kernel_cudaERNS_18TensorIteratorBaseEENKUlvE1_clEvENKUlvE_clEvEUlddE_EEEEvS6_RKT_EUliE_EEviT1_)
        .other          _ZN2at6native18elementwise_kernelILi128ELi4EZNS0_15gpu_kernel_implINS0_13BUnaryFunctorIdddZZZNS0_15binary_internal21div_floor_kernel_cudaERNS_18TensorIteratorBaseEENKUlvE1_clEvENKUlvE_clEvEUlddE_EEEEvS6_RKT_EUliE_EEviT1_,@"STO_CUDA_ENTRY STV_DEFAULT"
_ZN2at6native18elementwise_kernelILi128ELi4EZNS0_15gpu_kernel_implINS0_13BUnaryFunctorIdddZZZNS0_15binary_internal21div_floor_kernel_cudaERNS_18TensorIteratorBaseEENKUlvE1_clEvENKUlvE_clEvEUlddE_EEEEvS6_RKT_EUliE_EEviT1_:
.text._ZN2at6native18elementwise_kernelILi128ELi4EZNS0_15gpu_kernel_implINS0_13BUnaryFunctorIdddZZZNS0_15binary_internal21div_floor_kernel_cudaERNS_18TensorIteratorBaseEENKUlvE1_clEvENKUlvE_clEvEUlddE_EEEEvS6_RKT_EUliE_EEviT1_:
[----:B------:R-:W0:Y:S01]  /*0000*/  LDC R1, c[0x0][0x37c] ;  /* 0x0000df00ff017b82 */ /* 0x000e220000000800 */
[----:B------:R-:W1:Y:S07]  /*0010*/  S2R R17, SR_TID.X ;  /* 0x0000000000117919 */ /* 0x000e6e0000002100 */
[----:B------:R-:W2:Y:S01]  /*0020*/  S2UR UR4, SR_CTAID.X ;  /* 0x00000000000479c3 */ /* 0x000ea20000002500 */
[----:B------:R-:W3:Y:S01]  /*0030*/  LDCU UR39, c[0x0][0x388] ;  /* 0x00007100ff2777ac */ /* 0x000ee20008000800 */
[----:B------:R-:W-:Y:S01]  /*0040*/  BSSY.RECONVERGENT B6, `(.L_x_12892) ;  /* 0x000048c000067945 */ /* 0x000fe20003800200 */
[----:B------:R-:W4:Y:S05]  /*0050*/  LDCU UR5, c[0x0][0x380] ;  /* 0x00007000ff0577ac */ /* 0x000f2a0008000800 */
[----:B------:R-:W5:Y:S01]  /*0060*/  LDC.64 R22, c[0x0][0x598] ;  /* 0x00016600ff167b82 */ /* 0x000f620000000a00 */
[----:B------:R-:W0:Y:S01]  /*0070*/  LDCU.64 UR36, c[0x0][0x358] ;  /* 0x00006b00ff2477ac */ /* 0x000e220008000a00 */
[----:B------:R-:W0:Y:S06]  /*0080*/  LDCU.U8 UR40, c[0x0][0x5a0] ;  /* 0x0000b400ff2877ac */ /* 0x000e2c0008000000 */
[----:B------:R-:W0:Y:S01]  /*0090*/  LDC R27, c[0x0][0x59c] ;  /* 0x00016700ff1b7b82 */ /* 0x000e220000000800 */
[----:B------:R-:W0:Y:S01]  /*00a0*/  LDCU.U8 UR41, c[0x0][0x5a1] ;  /* 0x0000b420ff2977ac */ /* 0x000e220008000000 */
[----:B---3--:R-:W-:Y:S01]  /*00b0*/  UIADD3 UR42, UPT, UPT, UR39, -0x1, URZ ;  /* 0xffffffff272a7890 */ /* 0x008fe2000fffe0ff */
[----:B------:R-:W3:Y:S01]  /*00c0*/  LDCU UR43, c[0x0][0x598] ;  /* 0x0000b300ff2b77ac */ /* 0x000ee20008000800 */
[----:B--2---:R-:W-:-:S02]  /*00d0*/  USHF.L.U32 UR4, UR4, 0x9, URZ ;  /* 0x0000000904047899 */ /* 0x004fc400080006ff */
[----:B------:R-:W-:Y:S01]  /*00e0*/  UISETP.LT.U32.AND UP0, UPT, UR42, 0x18, UPT ;  /* 0x000000182a00788c */ /* 0x000fe2000bf01070 */
[----:B-----5:R-:W-:-:S03]  /*00f0*/  LOP3.LUT R23, R23, 0x7fffffff, RZ, 0xc0, !PT ;  /* 0x7fffffff17177812 */ /* 0x020fc600078ec0ff */
[----:B------:R-:W-:Y:S01]  /*0100*/  USEL UR38, UR42, 0x18, UP0 ;  /* 0x000000182a267887 */ /* 0x000fe20008000000 */
[----:B-1----:R-:W-:Y:S02]  /*0110*/  LOP3.LUT R17, R17, UR4, RZ, 0xfc, !PT ;  /* 0x0000000411117c12 */ /* 0x002fe4000f8efcff */
[----:B------:R-:W-:Y:S01]  /*0120*/  SHF.R.U32.HI R25, RZ, 0x14, R23 ;  /* 0x00000014ff197819 */ /* 0x000fe20000011617 */
[----:B------:R-:W-:Y:S01]  /*0130*/  UIADD3 UR38, UPT, UPT, UR38, 0x1, URZ ;  /* 0x0000000126267890 */ /* 0x000fe2000fffe0ff */
[----:B----4-:R-:W-:Y:S01]  /*0140*/  ISETP.GE.AND P0, PT, R17, UR5, PT ;  /* 0x0000000511007c0c */ /* 0x010fe2000bf06270 */
[----:B------:R-:W1:Y:S02]  /*0150*/  DMUL R18, R22, 1.80143985094819840000e+16 ;  /* 0x4350000016127828 */ /* 0x000e640000000000 */
[----:B-1----:R-:W-:-:S05]  /*0160*/  LEA.HI R2, R19, R25, RZ, 0xc ;  /* 0x0000001913027211 */ /* 0x002fca00078f60ff */
[----:B------:R-:W-:-:S05]  /*0170*/  VIADD R2, R2, 0xffffffca ;  /* 0xffffffca02027836 */ /* 0x000fca0000000000 */
[----:B0--3--:R-:W-:Y:S05]  /*0180*/  @P0 BRA `(.L_x_12893) ;  /* 0x0000004400dc0947 */ /* 0x009fea0003800000 */
[----:B------:R-:W-:Y:S01]  /*0190*/  UISETP.NE.AND UP0, UPT, UR39, URZ, UPT ;  /* 0x000000ff2700728c */ /* 0x000fe2000bf05270 */
[----:B------:R-:W-:Y:S02]  /*01a0*/  IMAD.MOV.U32 R0, RZ, RZ, RZ ;  /* 0x000000ffff007224 */ /* 0x000fe400078e00ff */
[----:B------:R-:W-:-:S06]  /*01b0*/  IMAD.MOV.U32 R16, RZ, RZ, RZ ;  /* 0x000000ffff107224 */ /* 0x000fcc00078e00ff */
[----:B------:R-:W-:Y:S05]  /*01c0*/  BRA.U !UP0, `(.L_x_12894) ;  /* 0x0000001108a87547 */ /* 0x000fea000b800000 */
[----:B------:R-:W0:Y:S01]  /*01d0*/  LDCU.64 UR4, c[0x0][0x390] ;  /* 0x00007200ff0477ac */ /* 0x000e220008000a00 */
[----:B------:R-:W-:Y:S01]  /*01e0*/  MOV R16, RZ ;  /* 0x000000ff00107202 */ /* 0x000fe20000000f00 */
        /* <DEDUP_REMOVED lines=296> */
.L_x_12894:
        /* <DEDUP_REMOVED lines=18> */
.L_x_12899:
[----:B------:R-:W2:Y:S02]  /*1590*/  LDG.E.U8 R4, desc[UR36][R4.64] ;  /* 0x0000002404047981 */ /* 0x000ea4000c1e1100 */
[----:B--2---:R4:W0:Y:S02]  /*15a0*/  I2F.F64.U16 R20, R4 ;  /* 0x0000000400147312 */ /* 0x0048240000101800 */
[----:B0---4-:R-:W-:Y:S05]  /*15b0*/  BRA `(.L_x_12901) ;  /* 0x0000000c00647947 */ /* 0x011fea0003800000 */
.L_x_12898:
        /* <DEDUP_REMOVED lines=9> */
.L_x_12903:
[----:B------:R-:W2:Y:S02]  /*1650*/  LDG.E R4, desc[UR36][R4.64] ;  /* 0x0000002404047981 */ /* 0x000ea4000c1e1900 */
[----:B--2---:R4:W0:Y:S02]  /*1660*/  I2F.F64 R20, R4 ;  /* 0x0000000400147312 */ /* 0x0048240000201c00 */
[----:B0---4-:R-:W-:Y:S05]  /*1670*/  BRA `(.L_x_12901) ;  /* 0x0000000c00347947 */ /* 0x011fea0003800000 */
.L_x_12902:
[----:B------:R-:W2:Y:S02]  /*1680*/  LDG.E.U16 R4, desc[UR36][R4.64] ;  /* 0x0000002404047981 */ /* 0x000ea4000c1e1500 */
[----:B--2---:R4:W0:Y:S02]  /*1690*/  I2F.F64.S16 R20, R4 ;  /* 0x0000000400147312 */ /* 0x0048240000101c00 */
[----:B0---4-:R-:W-:Y:S05]  /*16a0*/  BRA `(.L_x_12901) ;  /* 0x0000000c00287947 */ /* 0x011fea0003800000 */
.L_x_12897:
        /* <DEDUP_REMOVED lines=10> */
.L_x_12905:
[----:B------:R-:W2:Y:S02]  /*1750*/  LDG.E.U16 R0, desc[UR36][R4.64] ;  /* 0x0000002404007981 */ /* 0x000ea4000c1e1500 */
[----:B--2---:R-:W-:-:S05]  /*1760*/  HADD2.F32 R0, -RZ, R0.H0_H0 ;  /* 0x20000000ff007230 */ /* 0x004fca0000004100 */
[----:B------:R-:W-:-:S04]  /*1770*/  FMUL.FTZ R0, R0, 1 ;  /* 0x3f80000000007820 */ /* 0x000fc80000410000 */
[----:B------:R3:W4:Y:S02]  /*1780*/  F2F.F64.F32 R20, R0 ;  /* 0x0000000000147310 */ /* 0x0007240000201800 */
[----:B---34-:R-:W-:Y:S05]  /*1790*/  BRA `(.L_x_12901) ;  /* 0x0000000800ec7947 */ /* 0x018fea0003800000 */
.L_x_12904:
        /* <DEDUP_REMOVED lines=10> */
.L_x_12907:
[----:B------:R-:W2:Y:S02]  /*1840*/  LDG.E.U16 R4, desc[UR36][R4.64] ;  /* 0x0000002404047981 */ /* 0x000ea4000c1e1500 */
[----:B--2---:R-:W-:-:S05]  /*1850*/  HADD2.F32 R0, -RZ, R4.H0_H0 ;  /* 0x20000004ff007230 */ /* 0x004fca0000004100 */
[----:B------:R-:W-:-:S04]  /*1860*/  FMUL.FTZ R0, R0, 1 ;  /* 0x3f80000000007820 */ /* 0x000fc80000410000 */
[----:B------:R4:W0:Y:S02]  /*1870*/  F2F.F64.F32 R20, R0 ;  /* 0x0000000000147310 */ /* 0x0008240000201800 */
[----:B0---4-:R-:W-:Y:S05]  /*1880*/  BRA `(.L_x_12901) ;  /* 0x0000000800b07947 */ /* 0x011fea0003800000 */
.L_x_12906:
[----:B------:R3:W5:Y:S01]  /*1890*/  LDG.E.64 R20, desc[UR36][R4.64] ;  /* 0x0000002404147981 */ /* 0x000762000c1e1b00 */
[----:B------:R-:W-:Y:S05]  /*18a0*/  BRA `(.L_x_12901) ;  /* 0x0000000800a87947 */ /* 0x000fea0003800000 */
.L_x_12896:
        /* <DEDUP_REMOVED lines=13> */
.L_x_12910:
[----:B------:R2:W5:Y:S01]  /*1980*/  LDG.E.64 R20, desc[UR36][R4.64] ;  /* 0x0000002404147981 */ /* 0x000562000c1e1b00 */
[----:B------:R-:W-:Y:S05]  /*1990*/  BRA `(.L_x_12901) ;  /* 0x00000008006c7947 */ /* 0x000fea0003800000 */
.L_x_12909:
        /* <DEDUP_REMOVED lines=27> */
.L_x_12912:
        /* <DEDUP_REMOVED lines=13> */
[----:B------:R2:W3:Y:S02]  /*1c20*/  F2F.F64.F32 R20, R0 ;  /* 0x0000000000147310 */ /* 0x0004e40000201800 */
[----:B--23--:R-:W-:Y:S05]  /*1c30*/  BRA `(.L_x_12901) ;  /* 0x0000000400c47947 */ /* 0x00cfea0003800000 */
.L_x_12911:
[----:B------:R-:W2:Y:S02]  /*1c40*/  LDG.E.U16 R0, desc[UR36][R4.64] ;  /* 0x0000002404007981 */ /* 0x000ea4000c1e1500 */
[----:B--2---:R-:W-:-:S04]  /*1c50*/  IMAD.U32 R0, R0, 0x10000, RZ ;  /* 0x0001000000007824 */ /* 0x004fc800078e00ff */
[----:B------:R-:W-:-:S04]  /*1c60*/  FMUL.FTZ R0, R0, 1 ;  /* 0x3f80000000007820 */ /* 0x000fc80000410000 */
[----:B------:R2:W3:Y:S02]  /*1c70*/  F2F.F64.F32 R20, R0 ;  /* 0x0000000000147310 */ /* 0x0004e40000201800 */
[----:B--23--:R-:W-:Y:S05]  /*1c80*/  BRA `(.L_x_12901) ;  /* 0x0000000400b07947 */ /* 0x00cfea0003800000 */
.L_x_12908:
        /* <DEDUP_REMOVED lines=11> */
.L_x_12915:
        /* <DEDUP_REMOVED lines=21> */
.L_x_12917:
[----:B------:R-:W-:Y:S05]  /*1e90*/  BSYNC.RECONVERGENT B0 ;  /* 0x0000000000007941 */ /* 0x000fea0003800200 */
.L_x_12916:
[----:B------:R-:W-:Y:S01]  /*1ea0*/  IMAD.SHL.U32 R0, R0, 0x100000, RZ ;  /* 0x0010000000007824 */ /* 0x000fe200078e00ff */
[----:B------:R-:W-:-:S04]  /*1eb0*/  LEA R3, R3, 0x3b800000, 0x17 ;  /* 0x3b80000003037811 */ /* 0x000fc800078eb8ff */
[----:B------:R-:W-:-:S05]  /*1ec0*/  LOP3.LUT R0, R3, R0, R7, 0xfe, !PT ;  /* 0x0000000003007212 */ /* 0x000fca00078efe07 */
[----:B------:R-:W-:-:S04]  /*1ed0*/  FMUL.FTZ R0, R0, 1 ;  /* 0x3f80000000007820 */ /* 0x000fc80000410000 */
[----:B------:R2:W3:Y:S02]  /*1ee0*/  F2F.F64.F32 R20, R0 ;  /* 0x0000000000147310 */ /* 0x0004e40000201800 */
[----:B--23--:R-:W-:Y:S05]  /*1ef0*/  BRA `(.L_x_12901) ;  /* 0x0000000400147947 */ /* 0x00cfea0003800000 */
.L_x_12914:
        /* <DEDUP_REMOVED lines=21> */
.L_x_12919:
[----:B------:R-:W-:Y:S05]  /*2050*/  BSYNC.RECONVERGENT B0 ;  /* 0x0000000000007941 */ /* 0x000fea0003800200 */
.L_x_12918:
[----:B------:R-:W-:Y:S02]  /*2060*/  SHF.L.U32 R0, R0, 0x15, RZ ;  /* 0x0000001500007819 */ /* 0x000fe400000006ff */
[----:B------:R-:W-:-:S04]  /*2070*/  LEA R3, R3, 0x37800000, 0x17 ;  /* 0x3780000003037811 */ /* 0x000fc800078eb8ff */
[----:B------:R-:W-:-:S05]  /*2080*/  LOP3.LUT R0, R3, R0, R7, 0xfe, !PT ;  /* 0x0000000003007212 */ /* 0x000fca00078efe07 */
[----:B------:R-:W-:-:S04]  /*2090*/  FMUL.FTZ R0, R0, 1 ;  /* 0x3f80000000007820 */ /* 0x000fc80000410000 */
[----:B------:R2:W3:Y:S02]  /*20a0*/  F2F.F64.F32 R20, R0 ;  /* 0x0000000000147310 */ /* 0x0004e40000201800 */
[----:B--23--:R-:W-:Y:S05]  /*20b0*/  BRA `(.L_x_12901) ;  /* 0x0000000000a47947 */ /* 0x00cfea0003800000 */
.L_x_12913:
[----:B------:R-:W-:-:S09]  /*20c0*/  UISETP.NE.AND UP0, UPT, UR4, 0x1c, UPT ;  /* 0x0000001c0400788c */ /* 0x000fd2000bf05270 */
[----:B------:R-:W-:Y:S05]  /*20d0*/  BRA.U !UP0, `(.L_x_12920) ;  /* 0x0000000108947547 */ /* 0x000fea000b800000 */
[----:B------:R-:W-:-:S09]  /*20e0*/  UISETP.NE.AND UP0, UPT, UR4, 0x1d, UPT ;  /* 0x0000001d0400788c */ /* 0x000fd2000bf05270 */
[----:B------:R-:W-:Y:S05]  /*20f0*/  BRA.U !UP0, `(.L_x_12921) ;  /* 0x0000000108807547 */ /* 0x000fea000b800000 */
[----:B------:R-:W-:-:S09]  /*2100*/  UISETP.NE.AND UP0, UPT, UR4, 0x2c, UPT ;  /* 0x0000002c0400788c */ /* 0x000fd2000bf05270 */
[----:B------:R-:W-:Y:S05]  /*2110*/  BRA.U !UP0, `(.L_x_12922) ;  /* 0x0000000108487547 */ /* 0x000fea000b800000 */
.L_x_12900:
        /* <DEDUP_REMOVED lines=16> */
.L_x_12923:
[----:B------:R-:W-:Y:S01]  /*2220*/  CS2R R20, SRZ ;  /* 0x0000000000147805 */ /* 0x000fe2000001ff00 */
[----:B------:R-:W-:Y:S06]  /*2230*/  BRA `(.L_x_12901) ;  /* 0x0000000000447947 */ /* 0x000fec0003800000 */
.L_x_12922:
        /* <DEDUP_REMOVED lines=10> */
[----:B------:R2:W3:Y:S02]  /*22e0*/  @P0 F2F.F64.F32 R20, R0 ;  /* 0x0000000000140310 */ /* 0x0004e40000201800 */
[----:B--23--:R-:W-:Y:S05]  /*22f0*/  BRA `(.L_x_12901) ;  /* 0x0000000000147947 */ /* 0x00cfea0003800000 */
.L_x_12921:
[----:B------:R-:W2:Y:S02]  /*2300*/  LDG.E.64 R20, desc[UR36][R4.64] ;  /* 0x0000002404147981 */ /* 0x000ea4000c1e1b00 */
[----:B--2---:R-:W2:Y:S02]  /*2310*/  I2F.F64.U64 R20, R20 ;  /* 0x0000001400147312 */ /* 0x004ea40000301800 */
[----:B--2---:R-:W-:Y:S05]  /*2320*/  BRA `(.L_x_12901) ;  /* 0x0000000000087947 */ /* 0x004fea0003800000 */
.L_x_12920:
[----:B------:R-:W2:Y:S02]  /*2330*/  LDG.E R4, desc[UR36][R4.64] ;  /* 0x0000002404047981 */ /* 0x000ea4000c1e1900 */
[----:B--2---:R0:W1:Y:S02]  /*2340*/  I2F.F64.U32 R20, R4 ;  /* 0x0000000400147312 */ /* 0x0040640000201800 */
.L_x_12901:
[----:B------:R-:W-:Y:S05]  /*2350*/  BSYNC.RECONVERGENT B7 ;  /* 0x0000000000077941 */ /* 0x000fea0003800200 */
.L_x_12895:
[----:B------:R-:W4:Y:S01]  /*2360*/  LDC.64 R6, c[0x0][0x598] ;  /* 0x00016600ff067b82 */ /* 0x000f220000000a00 */
[----:B------:R-:W-:Y:S01]  /*2370*/  BSSY.RECONVERGENT B1, `(.L_x_12924) ;  /* 0x0000123000017945 */ /* 0x000fe20003800200 */
[----:B----4-:R-:W4:Y:S03]  /*2380*/  DSETP.NEU.AND P0, PT, R6, RZ, PT ;  /* 0x000000ff0600722a */ /* 0x010f260003f0d000 */
[----:B----4-:R-:W-:Y:S05]  /*2390*/  @P0 BRA `(.L_x_12925) ;  /* 0x0000000000d00947 */ /* 0x010fea0003800000 */
[----:B------:R-:W4:Y:S01]  /*23a0*/  LDCU UR4, c[0x0][0x59c] ;  /* 0x0000b380ff0477ac */ /* 0x000f220008000800 */
[----:B0-23--:R-:W-:Y:S01]  /*23b0*/  IMAD.MOV.U32 R4, RZ, RZ, 0x1 ;  /* 0x00000001ff047424 */ /* 0x00dfe200078e00ff */
[----:B-1---5:R-:W-:Y:S01]  /*23c0*/  FSETP.GEU.AND P1, PT, |R21|, 6.5827683646048100446e-37, PT ;  /* 0x036000001500780b */ /* 0x022fe20003f2e200 */
[----:B------:R-:W-:Y:S01]  /*23d0*/  BSSY.RECONVERGENT B2, `(.L_x_12926) ;  /* 0x000002f000027945 */ /* 0x000fe20003800200 */
[----:B----4-:R-:W0:Y:S03]  /*23e0*/  MUFU.RCP64H R5, UR4 ;  /* 0x0000000400057d08 */ /* 0x010e260008001800 */
        /* <DEDUP_REMOVED lines=36> */
[----:B0-----:R-:W-:-:S05]  /*2630*/  FFMA R0, RZ, UR4, R5 ;  /* 0x00000004ff007c23 */ /* 0x001fca0008000005 */
[----:B------:R-:W-:-:S13]  /*2640*/  FSETP.GT.AND P0, PT, |R0|, 1.469367938527859385e-39, PT ;  /* 0x001000000000780b */ /* 0x000fda0003f04200 */
[----:B------:R-:W-:Y:S05]  /*2650*/  @P0 BRA P1, `(.L_x_12927) ;  /* 0x0000000000180947 */ /* 0x000fea0000800000 */
[----:B------:R-:W-:Y:S01]  /*2660*/  MOV R4, R20 ;  /* 0x0000001400047202 */ /* 0x000fe20000000f00 */
[----:B------:R-:W-:Y:S01]  /*2670*/  IMAD.MOV.U32 R9, RZ, RZ, R21 ;  /* 0x000000ffff097224 */ /* 0x000fe200078e0015 */
[----:B------:R-:W-:-:S07]  /*2680*/  MOV R0, 0x26a0 ;  /* 0x000026a000007802 */ /* 0x000fce0000000f00 */
[----:B------:R-:W-:Y:S05]  /*2690*/  CALL.REL.NOINC `($__internal_6_$__cuda_sm20_div_rn_f64_full) ;  /* 0x000000f8005c7944 */ /* 0x000fea0003c00000 */
[----:B------:R-:W-:Y:S02]  /*26a0*/  IMAD.MOV.U32 R4, RZ, RZ, R10 ;  /* 0x000000ffff047224 */ /* 0x000fe400078e000a */
[----:B------:R-:W-:-:S07]  /*26b0*/  IMAD.MOV.U32 R5, RZ, RZ, R11 ;  /* 0x000000ffff057224 */ /* 0x000fce00078e000b */
.L_x_12927:
[----:B------:R-:W-:Y:S05]  /*26c0*/  BSYNC.RECONVERGENT B2 ;  /* 0x0000000000027941 */ /* 0x000fea0003800200 */
.L_x_12926:
[----:B------:R-:W-:Y:S05]  /*26d0*/  BRA `(.L_x_12928) ;  /* 0x0000000c00b07947 */ /* 0x000fea0003800000 */
.L_x_12925:
[----:B-123-5:R-:W-:Y:S01]  /*26e0*/  LOP3.LUT R5, R21, 0x7fffffff, RZ, 0xc0, !PT ;  /* 0x7fffffff15057812 */ /* 0x02efe200078ec0ff */
[----:B------:R-:W-:Y:S01]  /*26f0*/  BSSY.RECONVERGENT B0, `(.L_x_12929) ;  /* 0x0000051000007945 */ /* 0x000fe20003800200 */
[----:B0-----:R-:W-:Y:S02]  /*2700*/  MOV R4, R20 ;  /* 0x0000001400047202 */ /* 0x001fe40000000f00 */
        /* <DEDUP_REMOVED lines=22> */
.L_x_12930:
        /* <DEDUP_REMOVED lines=9> */
[----:B------:R-:W0:Y:S01]  /*2900*/  LDCU UR4, c[0x0][0x598] ;  /* 0x0000b300ff0477ac */ /* 0x000e220008000800 */
[----:B------:R-:W-:Y:S01]  /*2910*/  SHF.R.U32.HI R3, RZ, 0x14, R5 ;  /* 0x00000014ff037819 */ /* 0x000fe20000011605 */
[----:B------:R-:W-:Y:S01]  /*2920*/  BSSY.RECONVERGENT B2, `(.L_x_12932) ;  /* 0x0000018000027945 */ /* 0x000fe20003800200 */
[----:B------:R-:W-:-:S04]  /*2930*/  ISETP.GE.U32.AND P1, PT, R23, 0x100000, PT ;  /* 0x001000001700780c */ /* 0x000fc80003f26070 */
[----:B------:R-:W-:-:S04]  /*2940*/  FSEL R11, R19, R23, !P1 ;  /* 0x00000017130b7208 */ /* 0x000fc80004800000 */
[----:B------:R-:W-:Y:S01]  /*2950*/  LOP3.LUT R11, R11, 0xfffff, RZ, 0xc0, !PT ;  /* 0x000fffff0b0b7812 */ /* 0x000fe200078ec0ff */
[----:B------:R-:W1:Y:S02]  /*2960*/  @!P0 DMUL R4, R4, 1.80143985094819840000e+16 ;  /* 0x4350000004048828 */ /* 0x000e640000000000 */
[C---:B-1----:R-:W-:Y:S01]  /*2970*/  @!P0 LEA.HI R0, R5.reuse, R3, RZ, 0xc ;  /* 0x0000000305008211 */ /* 0x042fe200078f60ff */
[----:B------:R-:W-:Y:S01]  /*2980*/  IMAD.MOV.U32 R9, RZ, RZ, R4 ;  /* 0x000000ffff097224 */ /* 0x000fe200078e0004 */
[----:B------:R-:W-:Y:S02]  /*2990*/  LOP3.LUT R8, R5, 0xfffff, RZ, 0xc0, !PT ;  /* 0x000fffff05087812 */ /* 0x000fe400078ec0ff */
[----:B0-----:R-:W-:Y:S01]  /*29a0*/  FSEL R10, R18, UR4, !P1 ;  /* 0x00000004120a7c08 */ /* 0x001fe2000c800000 */
[----:B------:R-:W-:Y:S01]  /*29b0*/  @!P0 VIADD R3, R0, 0xffffffca ;  /* 0xffffffca00038836 */ /* 0x000fe20000000000 */
[----:B------:R-:W-:Y:S02]  /*29c0*/  SEL R0, R2, R25, !P1 ;  /* 0x0000001902007207 */ /* 0x000fe40004800000 */
[----:B------:R-:W-:-:S02]  /*29d0*/  LOP3.LUT R8, R8, 0x100000, RZ, 0xfc, !PT ;  /* 0x0010000008087812 */ /* 0x000fc400078efcff */
[----:B------:R-:W-:Y:S01]  /*29e0*/  LOP3.LUT R11, R11, 0x100000, RZ, 0xfc, !PT ;  /* 0x001000000b0b7812 */ /* 0x000fe200078efcff */
[----:B------:R-:W-:-:S07]  /*29f0*/  IMAD.IADD R3, R3, 0x1, -R0 ;  /* 0x0000000103037824 */ /* 0x000fce00078e0a00 */
.L_x_12933:
[----:B------:R-:W-:Y:S02]  /*2a00*/  IADD3 R4, P0, PT, R9, -R10, RZ ;  /* 0x8000000a09047210 */ /* 0x000fe40007f1e0ff */
        /* <DEDUP_REMOVED lines=10> */
.L_x_12932:
        /* <DEDUP_REMOVED lines=13> */
[----:B------:R-:W-:-:S04]  /*2b80*/  @!P0 IADD3 R0, PT, PT, -R8, 0x1, RZ ;  /* 0x0000000108008810 */ /* 0x000fc80007ffe1ff */
[-CC-:B------:R-:W-:Y:S02]  /*2b90*/  @!P0 SHF.R.U64 R10, R3, R0.reuse, R5.reuse ;  /* 0x00000000030a8219 */ /* 0x180fe40000001205 */
[----:B------:R-:W-:Y:S02]  /*2ba0*/  @P0 IADD3 R10, P1, PT, RZ, R3, RZ ;  /* 0x00000003ff0a0210 */ /* 0x000fe40007f3e0ff */
[----:B------:R-:W-:Y:S02]  /*2bb0*/  @P0 IADD3 R3, PT, PT, R8, -0x1, RZ ;  /* 0xffffffff08030810 */ /* 0x000fe40007ffe0ff */
[----:B------:R-:W-:-:S03]  /*2bc0*/  @!P0 SHF.R.U32.HI R11, RZ, R0, R5 ;  /* 0x00000000ff0b8219 */ /* 0x000fc60000011605 */
[----:B------:R-:W-:-:S07]  /*2bd0*/  @P0 IMAD.U32.X R11, R3, 0x100000, R5, P1 ;  /* 0x00100000030b0824 */ /* 0x000fce00008e0405 */
.L_x_12935:
[----:B------:R-:W-:Y:S05]  /*2be0*/  BSYNC.RECONVERGENT B2 ;  /* 0x0000000000027941 */ /* 0x000fea0003800200 */
.L_x_12934:
[----:B------:R-:W-:-:S07]  /*2bf0*/  LOP3.LUT R11, R11, 0x80000000, R21, 0xb8, !PT ;  /* 0x800000000b0b7812 */ /* 0x000fce00078eb815 */
.L_x_12931:
[----:B------:R-:W-:Y:S05]  /*2c00*/  BSYNC.RECONVERGENT B0 ;  /* 0x0000000000007941 */ /* 0x000fea0003800200 */
.L_x_12929:
[----:B------:R-:W0:Y:S01]  /*2c10*/  LDCU UR4, c[0x0][0x59c] ;  /* 0x0000b380ff0477ac */ /* 0x000e220008000800 */
[----:B------:R-:W-:Y:S01]  /*2c20*/  IMAD.MOV.U32 R4, RZ, RZ, 0x1 ;  /* 0x00000001ff047424 */ /* 0x000fe200078e00ff */
[----:B------:R-:W-:Y:S01]  /*2c30*/  DSETP.NEU.AND P0, PT, R10, RZ, PT ;  /* 0x000000ff0a00722a */ /* 0x000fe20003f0d000 */
[----:B------:R-:W-:Y:S01]  /*2c40*/  PLOP3.LUT P4, PT, PT, PT, PT, 0x8, 0x80 ;  /* 0x000000000080781c */ /* 0x000fe20003f8e170 */
[----:B------:R-:W-:Y:S01]  /*2c50*/  BSSY.RECONVERGENT B2, `(.L_x_12936) ;  /* 0x0000041000027945 */ /* 0x000fe20003800200 */
[----:B0-----:R-:W0:-:S15]  /*2c60*/  MUFU.RCP64H R5, UR4 ;  /* 0x0000000400057d08 */ /* 0x001e1e0008001800 */
[----:B------:R-:W-:-:S15]  /*2c70*/  NOP ;  /* 0x0000000000007918 */ /* 0x000fde0000000000 */
[----:B------:R-:W-:-:S15]  /*2c80*/  NOP ;  /* 0x0000000000007918 */ /* 0x000fde0000000000 */
[----:B------:R-:W-:-:S15]  /*2c90*/  NOP ;  /* 0x0000000000007918 */ /* 0x000fde0000000000 */
[----:B------:R-:W-:-:S01]  /*2ca0*/  NOP ;  /* 0x0000000000007918 */ /* 0x000fc20000000000 */
        /* <DEDUP_REMOVED lines=48> */
[----:B------:R-:W-:-:S15]  /*2fb0*/  FSETP.GT.AND P2, PT, |R0|, 1.469367938527859385e-39, PT ;  /* 0x001000000000780b */ /* 0x000fde0003f44200 */
[----:B------:R-:W-:-:S15]  /*2fc0*/  NOP ;  /* 0x0000000000007918 */ /* 0x000fde0000000000 */
[----:B------:R-:W-:-:S15]  /*2fd0*/  NOP ;  /* 0x0000000000007918 */ /* 0x000fde0000000000 */
[----:B------:R-:W-:-:S12]  /*2fe0*/  NOP ;  /* 0x0000000000007918 */ /* 0x000fd80000000000 */
[----:B------:R0:W1:Y:S02]  /*2ff0*/  @P0 DSETP.LT.XOR P4, PT, R6, RZ, !P1 ;  /* 0x000000ff0600022a */ /* 0x0000640004f81800 */
[----:B-1----:R-:W-:Y:S05]  /*3000*/  @P2 BRA P3, `(.L_x_12937) ;  /* 0x0000000000142947 */ /* 0x002fea0001800000 */
[----:B------:R-:W-:Y:S01]  /*3010*/  IMAD.MOV.U32 R4, RZ, RZ, R8 ;  /* 0x000000ffff047224 */ /* 0x000fe200078e0008 */
[----:B------:R-:W-:-:S07]  /*3020*/  MOV R0, 0x3040 ;  /* 0x0000304000007802 */ /* 0x000fce0000000f00 */
[----:B0-----:R-:W-:Y:S05]  /*3030*/  CALL.REL.NOINC `($__internal_6_$__cuda_sm20_div_rn_f64_full) ;  /* 0x000000ec00f47944 */ /* 0x001fea0003c00000 */
[----:B------:R-:W-:Y:S01]  /*3040*/  MOV R4, R10 ;  /* 0x0000000a00047202 */ /* 0x000fe20000000f00 */
[----:B------:R-:W-:-:S07]  /*3050*/  IMAD.MOV.U32 R5, RZ, RZ, R11 ;  /* 0x000000ffff057224 */ /* 0x000fce00078e000b */
.L_x_12937:
[----:B------:R-:W-:Y:S05]  /*3060*/  BSYNC.RECONVERGENT B2 ;  /* 0x0000000000027941 */ /* 0x000fea0003800200 */
.L_x_12936:
[----:B0-----:R-:W0:Y:S02]  /*3070*/  DADD R6, R4, -1 ;  /* 0xbff0000004067429 */ /* 0x001e240000000000 */
[----:B0-----:R-:W-:Y:S02]  /*3080*/  FSEL R10, R6, R4, P4 ;  /* 0x00000004060a7208 */ /* 0x001fe40002000000 */
[----:B------:R-:W-:-:S15]  /*3090*/  FSEL R11, R7, R5, P4 ;  /* 0x00000005070b7208 */ /* 0x000fde0002000000 */
[----:B------:R-:W-:-:S15]  /*30a0*/  NOP ;  /* 0x0000000000007918 */ /* 0x000fde0000000000 */
[----:B------:R-:W-:-:S15]  /*30b0*/  NOP ;  /* 0x0000000000007918 */ /* 0x000fde0000000000 */
[----:B------:R-:W-:-:S15]  /*30c0*/  NOP ;  /* 0x0000000000007918 */ /* 0x000fde0000000000 */
[----:B------:R-:W0:-:S15]  /*30d0*/  DSETP.NEU.AND P1, PT, R10, RZ, PT ;  /* 0x000000ff0a00722a */ /* 0x000e1e0003f2d000 */
[----:B------:R-:W-:-:S15]  /*30e0*/  NOP ;  /* 0x0000000000007918 */ /* 0x000fde0000000000 */
[----:B------:R-:W-:-:S15]  /*30f0*/  NOP ;  /* 0x0000000000007918 */ /* 0x000fde0000000000 */
[----:B------:R-:W-:-:S15]  /*3100*/  NOP ;  /* 0x0000000000007918 */ /* 0x000fde0000000000 */
[----:B------:R-:W-:-:S04]  /*3110*/  NOP ;  /* 0x0000000000007918 */ /* 0x000fc80000000000 */
[----:B0-----:R-:W0:-:S15]  /*3120*/  @P1 FRND.F64.FLOOR R4, R10 ;  /* 0x0000000a00041313 */ /* 0x001e1e0000305800 */
[----:B------:R-:W-:-:S15]  /*3130*/  NOP ;  /* 0x0000000000007918 */ /* 0x000fde0000000000 */
[----:B------:R-:W-:-:S15]  /*3140*/  NOP ;  /* 0x0000000000007918 */ /* 0x000fde0000000000 */
[----:B------:R-:W-:-:S15]  /*3150*/  NOP ;  /* 0x0000000000007918 */ /* 0x000fde0000000000 */
[----:B------:R-:W-:-:S04]  /*3160*/  NOP ;  /* 0x0000000000007918 */ /* 0x000fc80000000000 */
[----:B0-----:R-:W0:-:S15]  /*3170*/  @P1 DADD R6, R10, -R4 ;  /* 0x000000000a061229 */ /* 0x001e1e0000000804 */
        /* <DEDUP_REMOVED lines=9> */
[----:B0-----:R-:W0:Y:S02]  /*3210*/  @P1 DSETP.GT.AND P0, PT, R6, 0.5, PT ;  /* 0x3fe000000600142a */ /* 0x001e240003f04000 */
[----:B0-----:R-:W-:Y:S02]  /*3220*/  @P1 FSEL R4, R8, R4, P0 ;  /* 0x0000000408041208 */ /* 0x001fe40000000000 */
[----:B------:R-:W-:Y:S01]  /*3230*/  @P1 FSEL R5, R9, R5, P0 ;  /* 0x0000000509051208 */ /* 0x000fe20000000000 */
[----:B------:R-:W-:Y:S06]  /*3240*/  @P1 BRA `(.L_x_12928) ;  /* 0x0000000000d41947 */ /* 0x000fec0003800000 */
[----:B------:R-:W0:Y:S01]  /*3250*/  LDCU UR4, c[0x0][0x59c] ;  /* 0x0000b380ff0477ac */ /* 0x000e220008000800 */
[----:B------:R-:W1:Y:S01]  /*3260*/  LDC.64 R6, c[0x0][0x598] ;  /* 0x00016600ff067b82 */ /* 0x000e620000000a00 */
[----:B------:R-:W-:Y:S01]  /*3270*/  IMAD.MOV.U32 R4, RZ, RZ, 0x1 ;  /* 0x00000001ff047424 */ /* 0x000fe200078e00ff */
[----:B------:R-:W-:Y:S01]  /*3280*/  FSETP.GEU.AND P1, PT, |R21|, 6.5827683646048100446e-37, PT ;  /* 0x036000001500780b */ /* 0x000fe20003f2e200 */
[----:B------:R-:W-:Y:S01]  /*3290*/  BSSY.RECONVERGENT B2, `(.L_x_12938) ;  /* 0x000002e000027945 */ /* 0x000fe20003800200 */
[----:B0-----:R-:W1:Y:S03]  /*32a0*/  MUFU.RCP64H R5, UR4 ;  /* 0x0000000400057d08 */ /* 0x001e660008001800 */
        /* <DEDUP_REMOVED lines=39> */
[----:B------:R-:W-:Y:S01]  /*3520*/  IMAD.MOV.U32 R4, RZ, RZ, R20 ;  /* 0x000000ffff047224 */ /* 0x000fe200078e0014 */
[----:B------:R-:W-:Y:S02]  /*3530*/  MOV R9, R21 ;  /* 0x0000001500097202 */ /* 0x000fe40000000f00 */
[----:B------:R-:W-:-:S07]  /*3540*/  MOV R0, 0x3560 ;  /* 0x0000356000007802 */ /* 0x000fce0000000f00 */
[----:B------:R-:W-:Y:S05]  /*3550*/  CALL.REL.NOINC `($__internal_6_$__cuda_sm20_div_rn_f64_full) ;  /* 0x000000e800ac7944 */ /* 0x000fea0003c00000 */
[----:B------:R-:W-:-:S07]  /*3560*/  IMAD.MOV.U32 R5, RZ, RZ, R11 ;  /* 0x000000ffff057224 */ /* 0x000fce00078e000b */
.L_x_12939:
[----:B------:R-:W-:Y:S05]  /*3570*/  BSYNC.RECONVERGENT B2 ;  /* 0x0000000000027941 */ /* 0x000fea0003800200 */
.L_x_12938:
[----:B------:R-:W-:Y:S01]  /*3580*/  LOP3.LUT R5, RZ, 0x80000000, R5, 0xb8, !PT ;  /* 0x80000000ff057812 */ /* 0x000fe200078eb805 */
[----:B------:R-:W-:-:S07]  /*3590*/  IMAD.MOV.U32 R4, RZ, RZ, RZ ;  /* 0x000000ffff047224 */ /* 0x000fce00078e00ff */
.L_x_12928:
[----:B------:R-:W-:Y:S05]  /*35a0*/  BSYNC.RECONVERGENT B1 ;  /* 0x0000000000017941 */ /* 0x000fea0003800200 */
.L_x_12924:
        /* <DEDUP_REMOVED lines=14> */
[----:B------:R-:W0:Y:S02]  /*3690*/  F2I.F64.TRUNC R5, R4 ;  /* 0x0000000400057311 */ /* 0x000e24000030d100 */
[----:B0-----:R0:W-:Y:S01]  /*36a0*/  STG.E.U8 desc[UR36][R8.64], R5 ;  /* 0x0000000508007986 */ /* 0x0011e2000c101124 */
[----:B------:R-:W-:Y:S05]  /*36b0*/  BRA `(.L_x_12945) ;  /* 0x00000010008c7947 */ /* 0x000fea0003800000 */
.L_x_12943:
[----:B------:R-:W0:Y:S02]  /*36c0*/  F2I.S64.F64.TRUNC R4, R4 ;  /* 0x0000000400047311 */ /* 0x000e24000030d900 */
[----:B0-----:R-:W-:-:S05]  /*36d0*/  MOV R3, R4 ;  /* 0x0000000400037202 */ /* 0x001fca0000000f00 */
[----:B------:R0:W-:Y:S01]  /*36e0*/  STG.E.U8 desc[UR36][R8.64], R3 ;  /* 0x0000000308007986 */ /* 0x0001e2000c101124 */
[----:B------:R-:W-:Y:S05]  /*36f0*/  BRA `(.L_x_12945) ;  /* 0x00000010007c7947 */ /* 0x000fea0003800000 */
.L_x_12942:
[----:B------:R-:W-:-:S09]  /*3700*/  UISETP.NE.AND UP0, UPT, UR4, 0x2, UPT ;  /* 0x000000020400788c */ /* 0x000fd2000bf05270 */
[----:B------:R-:W-:Y:S05]  /*3710*/  BRA.U !UP0, `(.L_x_12946) ;  /* 0x0000000108287547 */ /* 0x000fea000b800000 */
[----:B------:R-:W-:-:S09]  /*3720*/  UISETP.NE.AND UP0, UPT, UR4, 0x3, UPT ;  /* 0x000000030400788c */ /* 0x000fd2000bf05270 */
[----:B------:R-:W-:Y:S05]  /*3730*/  BRA.U !UP0, `(.L_x_12947) ;  /* 0x0000000108147547 */ /* 0x000fea000b800000 */
[----:B------:R-:W-:-:S09]  /*3740*/  UISETP.NE.AND UP0, UPT, UR4, 0x4, UPT ;  /* 0x000000040400788c */ /* 0x000fd2000bf05270 */
[----:B------:R-:W-:Y:S05]  /*3750*/  BRA.U UP0, `(.L_x_12944) ;  /* 0x0000000d00ac7547 */ /* 0x000fea000b800000 */
[----:B------:R-:W0:Y:S02]  /*3760*/  F2I.S64.F64.TRUNC R4, R4 ;  /* 0x0000000400047311 */ /* 0x000e24000030d900 */
[----:B0-----:R0:W-:Y:S01]  /*3770*/  STG.E.64 desc[UR36][R8.64], R4 ;  /* 0x0000000408007986 */ /* 0x0011e2000c101b24 */
[----:B------:R-:W-:Y:S05]  /*3780*/  BRA `(.L_x_12945) ;  /* 0x0000001000587947 */ /* 0x000fea0003800000 */
.L_x_12947:
[----:B------:R-:W0:Y:S02]  /*3790*/  F2I.F64.TRUNC R5, R4 ;  /* 0x0000000400057311 */ /* 0x000e24000030d100 */
[----:B0-----:R0:W-:Y:S01]  /*37a0*/  STG.E desc[UR36][R8.64], R5 ;  /* 0x0000000508007986 */ /* 0x0011e2000c101924 */
[----:B------:R-:W-:Y:S05]  /*37b0*/  BRA `(.L_x_12945) ;  /* 0x00000010004c7947 */ /* 0x000fea0003800000 */
.L_x_12946:
[----:B------:R-:W0:Y:S02]  /*37c0*/  F2I.F64.TRUNC R5, R4 ;  /* 0x0000000400057311 */ /* 0x000e24000030d100 */
[----:B0-----:R0:W-:Y:S01]  /*37d0*/  STG.E.U16 desc[UR36][R8.64], R5 ;  /* 0x0000000508007986 */ /* 0x0011e2000c101524 */
[----:B------:R-:W-:Y:S05]  /*37e0*/  BRA `(.L_x_12945) ;  /* 0x0000001000407947 */ /* 0x000fea0003800000 */
.L_x_12941:
        /* <DEDUP_REMOVED lines=17> */
.L_x_12949:
        /* <DEDUP_REMOVED lines=12> */
.L_x_12948:
        /* <DEDUP_REMOVED lines=18> */
.L_x_12951:
        /* <DEDUP_REMOVED lines=13> */
.L_x_12950:
[----:B------:R0:W-:Y:S01]  /*3bb0*/  STG.E.64 desc[UR36][R8.64], R4 ;  /* 0x0000000408007986 */ /* 0x0001e2000c101b24 */
[----:B------:R-:W-:Y:S05]  /*3bc0*/  BRA `(.L_x_12945) ;  /* 0x0000000c00487947 */ /* 0x000fea0003800000 */
.L_x_12940:
        /* <DEDUP_REMOVED lines=8> */
[----:B------:R-:W0:Y:S02]  /*3c50*/  DSETP.NEU.AND P0, PT, R4, RZ, PT ;  /* 0x000000ff0400722a */ /* 0x000e240003f0d000 */
[----:B0-----:R-:W-:-:S05]  /*3c60*/  SEL R3, RZ, 0x1, !P0 ;  /* 0x00000001ff037807 */ /* 0x001fca0004000000 */
[----:B------:R0:W-:Y:S01]  /*3c70*/  STG.E.U8 desc[UR36][R8.64], R3 ;  /* 0x0000000308007986 */ /* 0x0001e2000c101124 */
[----:B------:R-:W-:Y:S05]  /*3c80*/  BRA `(.L_x_12945) ;  /* 0x0000000c00187947 */ /* 0x000fea0003800000 */
.L_x_12954:
[----:B------:R-:W-:-:S05]  /*3c90*/  CS2R R6, SRZ ;  /* 0x0000000000067805 */ /* 0x000fca000001ff00 */
[----:B------:R0:W-:Y:S01]  /*3ca0*/  STG.E.128 desc[UR36][R8.64], R4 ;  /* 0x0000000408007986 */ /* 0x0001e2000c101d24 */
[----:B------:R-:W-:Y:S05]  /*3cb0*/  BRA `(.L_x_12945) ;  /* 0x0000000c000c7947 */ /* 0x000fea0003800000 */
.L_x_12953:
        /* <DEDUP_REMOVED lines=27> */
.L_x_12958:
[----:B------:R-:W-:Y:S05]  /*3e70*/  BSYNC.RECONVERGENT B0 ;  /* 0x0000000000007941 */ /* 0x000fea0003800200 */
.L_x_12957:
[----:B------:R-:W-:-:S05]  /*3e80*/  LOP3.LUT R7, R0, 0x80, R7, 0xf8, !PT ;  /* 0x0000008000077812 */ /* 0x000fca00078ef807 */
[----:B------:R0:W-:Y:S01]  /*3e90*/  STG.E.U8 desc[UR36][R8.64], R7 ;  /* 0x0000000708007986 */ /* 0x0001e2000c101124 */
[----:B------:R-:W-:Y:S05]  /*3ea0*/  BRA `(.L_x_12945) ;  /* 0x0000000800907947 */ /* 0x000fea0003800000 */
.L_x_12956:
        /* <DEDUP_REMOVED lines=23> */
.L_x_12960:
[----:B------:R-:W-:Y:S05]  /*4020*/  BSYNC.RECONVERGENT B0 ;  /* 0x0000000000007941 */ /* 0x000fea0003800200 */
.L_x_12959:
[----:B------:R-:W-:-:S05]  /*4030*/  LOP3.LUT R7, R0, 0x80, R7, 0xf8, !PT ;  /* 0x0000008000077812 */ /* 0x000fca00078ef807 */
[----:B------:R0:W-:Y:S01]  /*4040*/  STG.E.U8 desc[UR36][R8.64], R7 ;  /* 0x0000000708007986 */ /* 0x0001e2000c101124 */
[----:B------:R-:W-:Y:S05]  /*4050*/  BRA `(.L_x_12945) ;  /* 0x0000000800247947 */ /* 0x000fea0003800000 */
.L_x_12955:
        /* <DEDUP_REMOVED lines=10> */
[----:B------:R0:W-:Y:S01]  /*4100*/  STG.E.U16 desc[UR36][R8.64], R0 ;  /* 0x0000000008007986 */ /* 0x0001e2000c101524 */
[----:B------:R-:W-:Y:S05]  /*4110*/  BRA `(.L_x_12945) ;  /* 0x0000000400f47947 */ /* 0x000fea0003800000 */
.L_x_12952:
        /* <DEDUP_REMOVED lines=8> */
[----:B------:R-:W0:Y:S02]  /*41a0*/  F2I.U32.F64.TRUNC R5, R4 ;  /* 0x0000000400057311 */ /* 0x000e24000030d000 */
[----:B0-----:R0:W-:Y:S01]  /*41b0*/  STG.E.U16 desc[UR36][R8.64], R5 ;  /* 0x0000000508007986 */ /* 0x0011e2000c101524 */
[----:B------:R-:W-:Y:S05]  /*41c0*/  BRA `(.L_x_12945) ;  /* 0x0000000400c87947 */ /* 0x000fea0003800000 */
.L_x_12963:
        /* <DEDUP_REMOVED lines=10> */
[----:B------:R-:W-:-:S04]  /*4270*/  MOV R0, 0x80 ;  /* 0x0000008000007802 */ /* 0x000fc80000000f00 */
        /* <DEDUP_REMOVED lines=10> */
.L_x_12966:
[----:B------:R-:W-:-:S04]  /*4320*/  SHF.R.U32.HI R0, RZ, 0x14, R7 ;  /* 0x00000014ff007819 */ /* 0x000fc80000011607 */
[----:B------:R-:W-:-:S04]  /*4330*/  LOP3.LUT R0, R0, 0x1, RZ, 0xc0, !PT ;  /* 0x0000000100007812 */ /* 0x000fc800078ec0ff */
[----:B------:R-:W-:-:S04]  /*4340*/  IADD3 R0, PT, PT, R7, 0x487ffff, R0 ;  /* 0x0487ffff07007810 */ /* 0x000fc80007ffe000 */
[----:B------:R-:W-:-:S04]  /*4350*/  SHF.R.U32.HI R0, RZ, 0x14, R0 ;  /* 0x00000014ff007819 */ /* 0x000fc80000011600 */
[----:B------:R-:W-:-:S07]  /*4360*/  LOP3.LUT R3, R0, 0xff, RZ, 0xc0, !PT ;  /* 0x000000ff00037812 */ /* 0x000fce00078ec0ff */
.L_x_12967:
[----:B------:R-:W-:-:S04]  /*4370*/  SHF.R.U32.HI R0, RZ, 0x18, R7 ;  /* 0x00000018ff007819 */ /* 0x000fc80000011607 */
[----:B------:R-:W-:-:S07]  /*4380*/  LOP3.LUT R0, R3, 0x80, R0, 0xf8, !PT ;  /* 0x0000008003007812 */ /* 0x000fce00078ef800 */
.L_x_12965:
[----:B------:R-:W-:Y:S05]  /*4390*/  BSYNC.RECONVERGENT B0 ;  /* 0x0000000000007941 */ /* 0x000fea0003800200 */
.L_x_12964:
[----:B------:R4:W-:Y:S01]  /*43a0*/  STG.E.U8 desc[UR36][R8.64], R0 ;  /* 0x0000000008007986 */ /* 0x0009e2000c101124 */
[----:B------:R-:W-:Y:S05]  /*43b0*/  BRA `(.L_x_12945) ;  /* 0x00000004004c7947 */ /* 0x000fea0003800000 */
.L_x_12962:
        /* <DEDUP_REMOVED lines=21> */
.L_x_12970:
[----:B------:R-:W-:-:S04]  /*4510*/  SHF.R.U32.HI R0, RZ, 0x15, R7 ;  /* 0x00000015ff007819 */ /* 0x000fc80000011607 */
[----:B------:R-:W-:-:S04]  /*4520*/  LOP3.LUT R0, R0, 0x1, RZ, 0xc0, !PT ;  /* 0x0000000100007812 */ /* 0x000fc800078ec0ff */
[----:B------:R-:W-:-:S04]  /*4530*/  IADD3 R0, PT, PT, R7, 0x88fffff, R0 ;  /* 0x088fffff07007810 */ /* 0x000fc80007ffe000 */
[----:B------:R-:W-:-:S04]  /*4540*/  SHF.R.U32.HI R0, RZ, 0x15, R0 ;  /* 0x00000015ff007819 */ /* 0x000fc80000011600 */
[----:B------:R-:W-:-:S07]  /*4550*/  LOP3.LUT R3, R0, 0xff, RZ, 0xc0, !PT ;  /* 0x000000ff00037812 */ /* 0x000fce00078ec0ff */
.L_x_12971:
[----:B------:R-:W-:-:S04]  /*4560*/  SHF.R.U32.HI R0, RZ, 0x18, R7 ;  /* 0x00000018ff007819 */ /* 0x000fc80000011607 */
[----:B------:R-:W-:-:S07]  /*4570*/  LOP3.LUT R0, R3, 0x80, R0, 0xf8, !PT ;  /* 0x0000008003007812 */ /* 0x000fce00078ef800 */
.L_x_12969:
[----:B------:R-:W-:Y:S05]  /*4580*/  BSYNC.RECONVERGENT B0 ;  /* 0x0000000000007941 */ /* 0x000fea0003800200 */
.L_x_12968:
[----:B------:R3:W-:Y:S01]  /*4590*/  STG.E.U8 desc[UR36][R8.64], R0 ;  /* 0x0000000008007986 */ /* 0x0007e2000c101124 */
[----:B------:R-:W-:Y:S05]  /*45a0*/  BRA `(.L_x_12945) ;  /* 0x0000000000d07947 */ /* 0x000fea0003800000 */
.L_x_12961:
[----:B------:R-:W-:-:S09]  /*45b0*/  UISETP.NE.AND UP0, UPT, UR4, 0x1c, UPT ;  /* 0x0000001c0400788c */ /* 0x000fd2000bf05270 */
[----:B------:R-:W-:Y:S05]  /*45c0*/  BRA.U !UP0, `(.L_x_12972) ;  /* 0x0000000108c07547 */ /* 0x000fea000b800000 */
[----:B------:R-:W-:-:S09]  /*45d0*/  UISETP.NE.AND UP0, UPT, UR4, 0x1d, UPT ;  /* 0x0000001d0400788c */ /* 0x000fd2000bf05270 */
[----:B------:R-:W-:Y:S05]  /*45e0*/  BRA.U !UP0, `(.L_x_12973) ;  /* 0x0000000108ac7547 */ /* 0x000fea000b800000 */
[----:B------:R-:W-:-:S09]  /*45f0*/  UISETP.NE.AND UP0, UPT, UR4, 0x2c, UPT ;  /* 0x0000002c0400788c */ /* 0x000fd2000bf05270 */
[----:B------:R-:W-:Y:S05]  /*4600*/  BRA.U !UP0, `(.L_x_12974) ;  /* 0x0000000108447547 */ /* 0x000fea000b800000 */
.L_x_12944:
        /* <DEDUP_REMOVED lines=16> */
.L_x_12975:
[----:B------:R-:W-:Y:S05]  /*4710*/  BRA `(.L_x_12945) ;  /* 0x0000000000747947 */ /* 0x000fea0003800000 */
.L_x_12974:
        /* <DEDUP_REMOVED lines=24> */
.L_x_12973:
[----:B------:R-:W0:Y:S02]  /*48a0*/  F2I.U64.F64.TRUNC R4, R4 ;  /* 0x0000000400047311 */ /* 0x000e24000030d800 */
[----:B0-----:R1:W-:Y:S01]  /*48b0*/  STG.E.64 desc[UR36][R8.64], R4 ;  /* 0x0000000408007986 */ /* 0x0013e2000c101b24 */
[----:B------:R-:W-:Y:S05]  /*48c0*/  BRA `(.L_x_12945) ;  /* 0x0000000000087947 */ /* 0x000fea0003800000 */
.L_x_12972:
[----:B------:R-:W0:Y:S02]  /*48d0*/  F2I.U32.F64.TRUNC R5, R4 ;  /* 0x0000000400057311 */ /* 0x000e24000030d000 */
[----:B0-----:R0:W-:Y:S02]  /*48e0*/  STG.E desc[UR36][R8.64], R5 ;  /* 0x0000000508007986 */ /* 0x0011e4000c101924 */
.L_x_12945:
[----:B------:R-:W-:-:S07]  /*48f0*/  VIADD R17, R17, 0x80 ;  /* 0x0000008011117836 */ /* 0x000fce0000000000 */
.L_x_12893:
[----:B------:R-:W-:Y:S05]  /*4900*/  BSYNC.RECONVERGENT B6 ;  /* 0x0000000000067941 */ /* 0x000fea0003800200 */
.L_x_12892:
        /* <DEDUP_REMOVED lines=14> */
[----:B-1----:R-:W-:-:S05]  /*49f0*/  IMAD.HI.U32 R4, R17, UR4, R16 ;  /* 0x0000000411047c27 */ /* 0x002fca000f8e0010 */
        /* <DEDUP_REMOVED lines=292> */
.L_x_12978:
        /* <DEDUP_REMOVED lines=16> */
[----:B---3--:R0:W1:Y:S02]  /*5d40*/  I2F.F64.S16 R20, R4 ;  /* 0x0000000400147312 */ /* 0x0080640000101c00 */
[----:B01----:R-:W-:Y:S05]  /*5d50*/  BRA `(.L_x_12985) ;  /* 0x0000000c00707947 */ /* 0x003fea0003800000 */
.L_x_12983:
[----:B------:R-:W3:Y:S02]  /*5d60*/  LDG.E.U8 R4, desc[UR36][R4.64] ;  /* 0x0000002404047981 */ /* 0x000ee4000c1e1100 */
[----:B---3--:R0:W1:Y:S02]  /*5d70*/  I2F.F64.U16 R20, R4 ;  /* 0x0000000400147312 */ /* 0x0080640000101800 */
[----:B01----:R-:W-:Y:S05]  /*5d80*/  BRA `(.L_x_12985) ;  /* 0x0000000c00647947 */ /* 0x003fea0003800000 */
.L_x_12982:
[----:B------:R-:W-:-:S09]  /*5d90*/  UISETP.NE.AND UP0, UPT, UR4, 0x2, UPT ;  /* 0x000000020400788c */ /* 0x000fd2000bf05270 */
[----:B------:R-:W-:Y:S05]  /*5da0*/  BRA.U !UP0, `(.L_x_12986) ;  /* 0x0000000108287547 */ /* 0x000fea000b800000 */
[----:B------:R-:W-:-:S09]  /*5db0*/  UISETP.NE.AND UP0, UPT, UR4, 0x3, UPT ;  /* 0x000000030400788c */ /* 0x000fd2000bf05270 */
[----:B------:R-:W-:Y:S05]  /*5dc0*/  BRA.U !UP0, `(.L_x_12987) ;  /* 0x0000000108147547 */ /* 0x000fea000b800000 */
[----:B------:R-:W-:-:S09]  /*5dd0*/  UISETP.NE.AND UP0, UPT, UR4, 0x4, UPT ;  /* 0x000000040400788c */ /* 0x000fd2000bf05270 */
[----:B------:R-:W-:Y:S05]  /*5de0*/  BRA.U UP0, `(.L_x_12984) ;  /* 0x0000000900f07547 */ /* 0x000fea000b800000 */
[----:B------:R-:W3:Y:S02]  /*5df0*/  LDG.E.64 R20, desc[UR36][R4.64] ;  /* 0x0000002404147981 */ /* 0x000ee4000c1e1b00 */
[----:B---3--:R-:W0:Y:S02]  /*5e00*/  I2F.F64.S64 R20, R20 ;  /* 0x0000001400147312 */ /* 0x008e240000301c00 */
[----:B0-----:R-:W-:Y:S05]  /*5e10*/  BRA `(.L_x_12985) ;  /* 0x0000000c00407947 */ /* 0x001fea0003800000 */
.L_x_12987:
[----:B------:R-:W3:Y:S02]  /*5e20*/  LDG.E R4, desc[UR36][R4.64] ;  /* 0x0000002404047981 */ /* 0x000ee4000c1e1900 */
[----:B---3--:R0:W1:Y:S02]  /*5e30*/  I2F.F64 R20, R4 ;  /* 0x0000000400147312 */ /* 0x0080640000201c00 */
[----:B01----:R-:W-:Y:S05]  /*5e40*/  BRA `(.L_x_12985) ;  /* 0x0000000c00347947 */ /* 0x003fea0003800000 */
.L_x_12986:
[----:B------:R-:W3:Y:S02]  /*5e50*/  LDG.E.U16 R4, desc[UR36][R4.64] ;  /* 0x0000002404047981 */ /* 0x000ee4000c1e1500 */
[----:B---3--:R0:W1:Y:S02]  /*5e60*/  I2F.F64.S16 R20, R4 ;  /* 0x0000000400147312 */ /* 0x0080640000101c00 */
[----:B01----:R-:W-:Y:S05]  /*5e70*/  BRA `(.L_x_12985) ;  /* 0x0000000c00287947 */ /* 0x003fea0003800000 */
.L_x_12981:
[----:B------:R-:W-:-:S09]  /*5e80*/  UISETP.GT.AND UP0, UPT, UR4, 0x6, UPT ;  /* 0x000000060400788c */ /* 0x000fd2000bf04270 */
[----:B------:R-:W-:Y:S05]  /*5e90*/  BRA.U UP0, `(.L_x_12988) ;  /* 0x0000000100347547 */ /* 0x000fea000b800000 */
[----:B------:R-:W-:-:S09]  /*5ea0*/  UISETP.NE.AND UP0, UPT, UR4, 0x5, UPT ;  /* 0x000000050400788c */ /* 0x000fd2000bf05270 */
[----:B------:R-:W-:Y:S05]  /*5eb0*/  BRA.U !UP0, `(.L_x_12989) ;  /* 0x0000000108187547 */ /* 0x000fea000b800000 */
[----:B------:R-:W-:-:S09]  /*5ec0*/  UISETP.NE.AND UP0, UPT, UR4, 0x6, UPT ;  /* 0x000000060400788c */ /* 0x000fd2000bf05270 */
[----:B------:R-:W-:Y:S05]  /*5ed0*/  BRA.U UP0, `(.L_x_12984) ;  /* 0x0000000900b47547 */ /* 0x000fea000b800000 */
[----:B------:R-:W3:Y:S02]  /*5ee0*/  LDG.E R20, desc[UR36][R4.64] ;  /* 0x0000002404147981 */ /* 0x000ee4000c1e1900 */
[----:B---3--:R-:W-:-:S06]  /*5ef0*/  FMUL.FTZ R20, R20, 1 ;  /* 0x3f80000014147820 */ /* 0x008fcc0000410000 */
[----:B------:R-:W4:Y:S02]  /*5f00*/  F2F.F64.F32 R20, R20 ;  /* 0x0000001400147310 */ /* 0x000f240000201800 */
[----:B----4-:R-:W-:Y:S05]  /*5f10*/  BRA `(.L_x_12985) ;  /* 0x0000000c00007947 */ /* 0x010fea0003800000 */
.L_x_12989:
[----:B------:R-:W3:Y:S02]  /*5f20*/  LDG.E.U16 R0, desc[UR36][R4.64] ;  /* 0x0000002404007981 */ /* 0x000ee4000c1e1500 */
[----:B---3--:R-:W-:-:S05]  /*5f30*/  HADD2.F32 R0, -RZ, R0.H0_H0 ;  /* 0x20000000ff007230 */ /* 0x008fca0000004100 */
[----:B------:R-:W-:-:S04]  /*5f40*/  FMUL.FTZ R0, R0, 1 ;  /* 0x3f80000000007820 */ /* 0x000fc80000410000 */
[----:B------:R4:W0:Y:S02]  /*5f50*/  F2F.F64.F32 R20, R0 ;  /* 0x0000000000147310 */ /* 0x0008240000201800 */
[----:B0---4-:R-:W-:Y:S05]  /*5f60*/  BRA `(.L_x_12985) ;  /* 0x0000000800ec7947 */ /* 0x011fea0003800000 */
.L_x_12988:
[----:B------:R-:W-:-:S09]  /*5f70*/  UISETP.NE.AND UP0, UPT, UR4, 0x7, UPT ;  /* 0x000000070400788c */ /* 0x000fd2000bf05270 */
[----:B------:R-:W-:Y:S05]  /*5f80*/  BRA.U !UP0, `(.L_x_12990) ;  /* 0x0000000108347547 */ /* 0x000fea000b800000 */
[----:B------:R-:W-:-:S09]  /*5f90*/  UISETP.NE.AND UP0, UPT, UR4, 0x8, UPT ;  /* 0x000000080400788c */ /* 0x000fd2000bf05270 */
[----:B------:R-:W-:Y:S05]  /*5fa0*/  BRA.U !UP0, `(.L_x_12991) ;  /* 0x0000000108187547 */ /* 0x000fea000b800000 */
[----:B------:R-:W-:-:S09]  /*5fb0*/  UISETP.NE.AND UP0, UPT, UR4, 0x9, UPT ;  /* 0x000000090400788c */ /* 0x000fd2000bf05270 */
[----:B------:R-:W-:Y:S05]  /*5fc0*/  BRA.U UP0, `(.L_x_12984) ;  /* 0x0000000900787547 */ /* 0x000fea000b800000 */
[----:B------:R-:W3:Y:S02]  /*5fd0*/  LDG.E R4, desc[UR36][R4.64] ;  /* 0x0000002404047981 */ /* 0x000ee4000c1e1900 */
[----:B---3--:R-:W-:-:S06]  /*5fe0*/  FMUL.FTZ R20, R4, 1 ;  /* 0x3f80000004147820 */ /* 0x008fcc0000410000 */
[----:B------:R-:W0:Y:S02]  /*5ff0*/  F2F.F64.F32 R20, R20 ;  /* 0x0000001400147310 */ /* 0x000e240000201800 */
[----:B0-----:R-:W-:Y:S05]  /*6000*/  BRA `(.L_x_12985) ;  /* 0x0000000800c47947 */ /* 0x001fea0003800000 */
.L_x_12991:
[----:B------:R-:W3:Y:S02]  /*6010*/  LDG.E.U16 R4, desc[UR36][R4.64] ;  /* 0x0000002404047981 */ /* 0x000ee4000c1e1500 */
[----:B---3--:R-:W-:-:S05]  /*6020*/  HADD2.F32 R0, -RZ, R4.H0_H0 ;  /* 0x20000004ff007230 */ /* 0x008fca0000004100 */
[----:B------:R-:W-:-:S04]  /*6030*/  FMUL.FTZ R0, R0, 1 ;  /* 0x3f80000000007820 */ /* 0x000fc80000410000 */
[----:B------:R0:W1:Y:S02]  /*6040*/  F2F.F64.F32 R20, R0 ;  /* 0x0000000000147310 */ /* 0x0000640000201800 */
[----:B01----:R-:W-:Y:S05]  /*6050*/  BRA `(.L_x_12985) ;  /* 0x0000000800b07947 */ /* 0x003fea0003800000 */
.L_x_12990:
[----:B------:R4:W5:Y:S01]  /*6060*/  LDG.E.64 R20, desc[UR36][R4.64] ;  /* 0x0000002404147981 */ /* 0x000962000c1e1b00 */
[----:B------:R-:W-:Y:S05]  /*6070*/  BRA `(.L_x_12985) ;  /* 0x0000000800a87947 */ /* 0x000fea0003800000 */
.L_x_12980:
        /* <DEDUP_REMOVED lines=9> */
[----:B------:R-:W-:Y:S01]  /*6110*/  IMAD.MOV.U32 R20, RZ, RZ, RZ ;  /* 0x000000ffff147224 */ /* 0x000fe200078e00ff */
[----:B---3--:R-:W-:-:S04]  /*6120*/  ISETP.NE.AND P0, PT, R4, RZ, PT ;  /* 0x000000ff0400720c */ /* 0x008fc80003f05270 */
[----:B------:R-:W-:Y:S01]  /*6130*/  FSEL R21, RZ, 1.875, !P0 ;  /* 0x3ff00000ff157808 */ /* 0x000fe20004000000 */
[----:B------:R-:W-:Y:S08]  /*6140*/  BRA `(.L_x_12985) ;  /* 0x0000000800747947 */ /* 0x000ff00003800000 */
.L_x_12994:
[----:B------:R0:W5:Y:S01]  /*6150*/  LDG.E.64 R20, desc[UR36][R4.64] ;  /* 0x0000002404147981 */ /* 0x000162000c1e1b00 */
[----:B------:R-:W-:Y:S05]  /*6160*/  BRA `(.L_x_12985) ;  /* 0x00000008006c7947 */ /* 0x000fea0003800000 */
.L_x_12993:
        /* <DEDUP_REMOVED lines=26> */
[----:B01----:R-:W-:Y:S05]  /*6310*/  BRA `(.L_x_12985) ;  /* 0x0000000800007947 */ /* 0x003fea0003800000 */
.L_x_12996:
        /* <DEDUP_REMOVED lines=13> */
[----:B------:R0:W1:Y:S02]  /*63f0*/  F2F.F64.F32 R20, R0 ;  /* 0x0000000000147310 */ /* 0x0000640000201800 */
[----:B01----:R-:W-:Y:S05]  /*6400*/  BRA `(.L_x_12985) ;  /* 0x0000000400c47947 */ /* 0x003fea0003800000 */
.L_x_12995:
[----:B------:R-:W3:Y:S02]  /*6410*/  LDG.E.U16 R0, desc[UR36][R4.64] ;  /* 0x0000002404007981 */ /* 0x000ee4000c1e1500 */
[----:B---3--:R-:W-:-:S05]  /*6420*/  SHF.L.U32 R0, R0, 0x10, RZ ;  /* 0x0000001000007819 */ /* 0x008fca00000006ff */
[----:B------:R-:W-:-:S04]  /*6430*/  FMUL.FTZ R0, R0, 1 ;  /* 0x3f80000000007820 */ /* 0x000fc80000410000 */
[----:B------:R0:W1:Y:S02]  /*6440*/  F2F.F64.F32 R20, R0 ;  /* 0x0000000000147310 */ /* 0x0000640000201800 */
[----:B01----:R-:W-:Y:S05]  /*6450*/  BRA `(.L_x_12985) ;  /* 0x0000000400b07947 */ /* 0x003fea0003800000 */
.L_x_12992:
        /* <DEDUP_REMOVED lines=9> */
[----:B---3--:R4:W0:Y:S02]  /*64f0*/  I2F.F64.U16 R20, R4 ;  /* 0x0000000400147312 */ /* 0x0088240000101800 */
[----:B0---4-:R-:W-:Y:S05]  /*6500*/  BRA `(.L_x_12985) ;  /* 0x0000000400847947 */ /* 0x011fea0003800000 */
.L_x_12999:
[----:B------:R-:W3:Y:S01]  /*6510*/  LDG.E.U8 R4, desc[UR36][R4.64] ;  /* 0x0000002404047981 */ /* 0x000ee2000c1e1100 */
[----:B------:R-:W-:Y:S02]  /*6520*/  CS2R R20, SRZ ;  /* 0x0000000000147805 */ /* 0x000fe4000001ff00 */
[----:B---3--:R-:W-:-:S13]  /*6530*/  ISETP.NE.AND P0, PT, R4, RZ, PT ;  /* 0x000000ff0400720c */ /* 0x008fda0003f05270 */
[----:B------:R-:W-:Y:S05]  /*6540*/  @!P0 BRA `(.L_x_12985) ;  /* 0x0000000400748947 */ /* 0x000fea0003800000 */
[----:B------:R-:W-:-:S13]  /*6550*/  ISETP.NE.AND P0, PT, R4, 0x80, PT ;  /* 0x000000800400780c */ /* 0x000fda0003f05270 */
[----:B------:R-:W-:Y:S02]  /*6560*/  @!P0 IMAD.MOV.U32 R20, RZ, RZ, 0x20000000 ;  /* 0x20000000ff148424 */ /* 0x000fe400078e00ff */
        /* <DEDUP_REMOVED lines=15> */
.L_x_13001:
[----:B------:R-:W-:Y:S05]  /*6660*/  BSYNC.RECONVERGENT B0 ;  /* 0x0000000000007941 */ /* 0x000fea0003800200 */
.L_x_13000:
[----:B------:R-:W-:Y:S01]  /*6670*/  IMAD.SHL.U32 R0, R0, 0x100000, RZ ;  /* 0x0010000000007824 */ /* 0x000fe200078e00ff */
[----:B------:R-:W-:-:S04]  /*6680*/  LEA R3, R3, 0x3b800000, 0x17 ;  /* 0x3b80000003037811 */ /* 0x000fc800078eb8ff */
[----:B------:R-:W-:-:S05]  /*6690*/  LOP3.LUT R0, R3, R0, R7, 0xfe, !PT ;  /* 0x0000000003007212 */ /* 0x000fca00078efe07 */
[----:B------:R-:W-:-:S04]  /*66a0*/  FMUL.FTZ R0, R0, 1 ;  /* 0x3f80000000007820 */ /* 0x000fc80000410000 */
[----:B------:R4:W0:Y:S02]  /*66b0*/  F2F.F64.F32 R20, R0 ;  /* 0x0000000000147310 */ /* 0x0008240000201800 */
[----:B0---4-:R-:W-:Y:S05]  /*66c0*/  BRA `(.L_x_12985) ;  /* 0x0000000400147947 */ /* 0x011fea0003800000 */
.L_x_12998:
        /* <DEDUP_REMOVED lines=21> */
.L_x_13003:
[----:B------:R-:W-:Y:S05]  /*6820*/  BSYNC.RECONVERGENT B0 ;  /* 0x0000000000007941 */ /* 0x000fea0003800200 */
.L_x_13002:
[----:B------:R-:W-:Y:S01]  /*6830*/  IMAD.SHL.U32 R0, R0, 0x200000, RZ ;  /* 0x0020000000007824 */ /* 0x000fe200078e00ff */
[----:B------:R-:W-:-:S04]  /*6840*/  LEA R3, R3, 0x37800000, 0x17 ;  /* 0x3780000003037811 */ /* 0x000fc800078eb8ff */
[----:B------:R-:W-:-:S05]  /*6850*/  LOP3.LUT R0, R3, R0, R7, 0xfe, !PT ;  /* 0x0000000003007212 */ /* 0x000fca00078efe07 */
[----:B------:R-:W-:-:S04]  /*6860*/  FMUL.FTZ R0, R0, 1 ;  /* 0x3f80000000007820 */ /* 0x000fc80000410000 */
[----:B------:R4:W0:Y:S02]  /*6870*/  F2F.F64.F32 R20, R0 ;  /* 0x0000000000147310 */ /* 0x0008240000201800 */
[----:B0---4-:R-:W-:Y:S05]  /*6880*/  BRA `(.L_x_12985) ;  /* 0x0000000000a47947 */ /* 0x011fea0003800000 */
.L_x_12997:
        /* <DEDUP_REMOVED lines=8> */
[----:B------:R-:W-:Y:S02]  /*6910*/  MOV R21, 0x38000000 ;  /* 0x3800000000157802 */ /* 0x000fe40000000f00 */
[----:B---3--:R-:W-:-:S13]  /*6920*/  ISETP.NE.AND P0, PT, R0, RZ, PT ;  /* 0x000000ff0000720c */ /* 0x008fda0003f05270 */
        /* <DEDUP_REMOVED lines=8> */
.L_x_12984:
        /* <DEDUP_REMOVED lines=16> */
.L_x_13006:
[----:B------:R-:W-:Y:S01]  /*6ab0*/  CS2R R20, SRZ ;  /* 0x0000000000147805 */ /* 0x000fe2000001ff00 */
[----:B------:R-:W-:Y:S06]  /*6ac0*/  BRA `(.L_x_12985) ;  /* 0x0000000000147947 */ /* 0x000fec0003800000 */
.L_x_13005:
[----:B------:R-:W3:Y:S02]  /*6ad0*/  LDG.E.64 R20, desc[UR36][R4.64] ;  /* 0x0000002404147981 */ /* 0x000ee4000c1e1b00 */
[----:B---3--:R-:W4:Y:S02]  /*6ae0*/  I2F.F64.U64 R20, R20 ;  /* 0x0000001400147312 */ /* 0x008f240000301800 */
[----:B----4-:R-:W-:Y:S05]  /*6af0*/  BRA `(.L_x_12985) ;  /* 0x0000000000087947 */ /* 0x010fea0003800000 */
.L_x_13004:
[----:B------:R-:W3:Y:S02]  /*6b00*/  LDG.E R4, desc[UR36][R4.64] ;  /* 0x0000002404047981 */ /* 0x000ee4000c1e1900 */
[----:B---3--:R1:W3:Y:S02]  /*6b10*/  I2F.F64.U32 R20, R4 ;  /* 0x0000000400147312 */ /* 0x0082e40000201800 */
.L_x_12985:
[----:B------:R-:W-:Y:S05]  /*6b20*/  BSYNC.RECONVERGENT B7 ;  /* 0x0000000000077941 */ /* 0x000fea0003800200 */
.L_x_12979:
[----:B------:R-:W0:Y:S01]  /*6b30*/  LDC.64 R6, c[0x0][0x598] ;  /* 0x00016600ff067b82 */ /* 0x000e220000000a00 */
[----:B------:R-:W-:Y:S01]  /*6b40*/  BSSY.RECONVERGENT B1, `(.L_x_13007) ;  /* 0x0000120000017945 */ /* 0x000fe20003800200 */
[----:B0-----:R-:W0:Y:S03]  /*6b50*/  DSETP.NEU.AND P0, PT, R6, RZ, PT ;  /* 0x000000ff0600722a */ /* 0x001e260003f0d000 */
[----:B0-----:R-:W-:Y:S05]  /*6b60*/  @!P0 BRA `(.L_x_13008) ;  /* 0x0000000c00a88947 */ /* 0x001fea0003800000 */
[----:B---345:R-:W-:Y:S01]  /*6b70*/  LOP3.LUT R5, R21, 0x7fffffff, RZ, 0xc0, !PT ;  /* 0x7fffffff15057812 */ /* 0x038fe200078ec0ff */
[----:B------:R-:W-:Y:S01]  /*6b80*/  BSSY.RECONVERGENT B0, `(.L_x_13009) ;  /* 0x0000051000007945 */ /* 0x000fe20003800200 */
[----:B-1----:R-:W-:Y:S02]  /*6b90*/  IMAD.MOV.U32 R4, RZ, RZ, R20 ;  /* 0x000000ffff047224 */ /* 0x002fe400078e0014 */
        /* <DEDUP_REMOVED lines=12> */
[----:B------:R-:W0:Y:S01]  /*6c60*/  LDCU UR4, c[0x0][0x598] ;  /* 0x0000b300ff0477ac */ /* 0x000e220008000800 */
[----:B--2---:R-:W-:Y:S01]  /*6c70*/  SHF.R.U32.HI R3, RZ, 0x14, R5 ;  /* 0x00000014ff037819 */ /* 0x004fe20000011605 */
[----:B------:R-:W-:Y:S01]  /*6c80*/  BSSY.RECONVERGENT B2, `(.L_x_13012) ;  /* 0x0000018000027945 */ /* 0x000fe20003800200 */
[----:B------:R-:W-:-:S04]  /*6c90*/  ISETP.GE.U32.AND P1, PT, R23, 0x100000, PT ;  /* 0x001000001700780c */ /* 0x000fc80003f26070 */
[----:B------:R-:W-:Y:S02]  /*6ca0*/  FSEL R0, R19, R23, !P1 ;  /* 0x0000001713007208 */ /* 0x000fe40004800000 */
[----:B------:R-:W-:Y:S02]  /*6cb0*/  SEL R12, R2, R25, !P1 ;  /* 0x00000019020c7207 */ /* 0x000fe40004800000 */
[----:B------:R-:W-:Y:S01]  /*6cc0*/  LOP3.LUT R0, R0, 0xfffff, RZ, 0xc0, !PT ;  /* 0x000fffff00007812 */ /* 0x000fe200078ec0ff */
[----:B------:R-:W1:Y:S02]  /*6cd0*/  @!P0 DMUL R4, R4, 1.80143985094819840000e+16 ;  /* 0x4350000004048828 */ /* 0x000e640000000000 */
[C---:B-1----:R-:W-:Y:S01]  /*6ce0*/  @!P0 LEA.HI R8, R5.reuse, R3, RZ, 0xc ;  /* 0x0000000305088211 */ /* 0x042fe200078f60ff */
[----:B------:R-:W-:Y:S01]  /*6cf0*/  IMAD.MOV.U32 R9, RZ, RZ, R4 ;  /* 0x000000ffff097224 */ /* 0x000fe200078e0004 */
[----:B------:R-:W-:Y:S02]  /*6d00*/  LOP3.LUT R11, R5, 0xfffff, RZ, 0xc0, !PT ;  /* 0x000fffff050b7812 */ /* 0x000fe400078ec0ff */
[----:B------:R-:W-:Y:S01]  /*6d10*/  LOP3.LUT R10, R0, 0x100000, RZ, 0xfc, !PT ;  /* 0x00100000000a7812 */ /* 0x000fe200078efcff */
[----:B------:R-:W-:Y:S01]  /*6d20*/  @!P0 VIADD R3, R8, 0xffffffca ;  /* 0xffffffca08038836 */ /* 0x000fe20000000000 */
[----:B0-----:R-:W-:-:S02]  /*6d30*/  FSEL R8, R18, UR4, !P1 ;  /* 0x0000000412087c08 */ /* 0x001fc4000c800000 */
[----:B------:R-:W-:Y:S02]  /*6d40*/  LOP3.LUT R11, R11, 0x100000, RZ, 0xfc, !PT ;  /* 0x001000000b0b7812 */ /* 0x000fe400078efcff */
[----:B------:R-:W-:-:S07]  /*6d50*/  IADD3 R3, PT, PT, -R12, R3, RZ ;  /* 0x000000030c037210 */ /* 0x000fce0007ffe1ff */
.L_x_13013:
[----:B------:R-:W-:Y:S02]  /*6d60*/  IADD3 R4, P0, PT, R9, -R8, RZ ;  /* 0x8000000809047210 */ /* 0x000fe40007f1e0ff */
        /* <DEDUP_REMOVED lines=10> */
.L_x_13012:
        /* <DEDUP_REMOVED lines=9> */
[-C--:B------:R-:W-:Y:S02]  /*6ea0*/  IADD3 R8, PT, PT, R12, -R3.reuse, RZ ;  /* 0x800000030c087210 */ /* 0x080fe40007ffe0ff */
[-C--:B------:R-:W-:Y:S02]  /*6eb0*/  SHF.L.U32 R9, R4, R3.reuse, RZ ;  /* 0x0000000304097219 */ /* 0x080fe400000006ff */
        /* <DEDUP_REMOVED lines=8> */
.L_x_13015:
[----:B------:R-:W-:Y:S05]  /*6f40*/  BSYNC.RECONVERGENT B2 ;  /* 0x0000000000027941 */ /* 0x000fea0003800200 */
.L_x_13014:
[----:B------:R-:W-:Y:S01]  /*6f50*/  LOP3.LUT R11, R11, 0x80000000, R21, 0xb8, !PT ;  /* 0x800000000b0b7812 */ /* 0x000fe200078eb815 */
[----:B------:R-:W-:Y:S06]  /*6f60*/  BRA `(.L_x_13011) ;  /* 0x0000000000487947 */ /* 0x000fec0003800000 */
.L_x_13010:
        /* <DEDUP_REMOVED lines=15> */
[----:B------:R1:W3:Y:S01]  /*7060*/  @!P0 DADD R10, R20, R6 ;  /* 0x00000000140a8229 */ /* 0x0002e20000000006 */
[----:B0-----:R-:W-:Y:S02]  /*7070*/  @P0 FSEL R10, R20, RZ, P1 ;  /* 0x000000ff140a0208 */ /* 0x001fe40000800000 */
[----:B-1-3--:R-:W-:-:S07]  /*7080*/  @P0 FSEL R11, R21, -QNAN , P1 ;  /* 0xfff80000150b0808 */ /* 0x00afce0000800000 */
.L_x_13011:
[----:B------:R-:W-:Y:S05]  /*7090*/  BSYNC.RECONVERGENT B0 ;  /* 0x0000000000007941 */ /* 0x000fea0003800200 */
.L_x_13009:
        /* <DEDUP_REMOVED lines=10> */
[----:B--2---:R-:W1:Y:S02]  /*7140*/  DADD R8, -R10, R20 ;  /* 0x000000000a087229 */ /* 0x004e640000000114 */
        /* <DEDUP_REMOVED lines=53> */
[----:B------:R-:W-:Y:S02]  /*74a0*/  MOV R4, R8 ;  /* 0x0000000800047202 */ /* 0x000fe40000000f00 */
[----:B------:R-:W-:-:S07]  /*74b0*/  MOV R0, 0x74d0 ;  /* 0x000074d000007802 */ /* 0x000fce0000000f00 */
[----:B0-----:R-:W-:Y:S05]  /*74c0*/  CALL.REL.NOINC `($__internal_6_$__cuda_sm20_div_rn_f64_full) ;  /* 0x000000a800d07944 */ /* 0x001fea0003c00000 */
[----:B------:R-:W-:Y:S02]  /*74d0*/  IMAD.MOV.U32 R4, RZ, RZ, R10 ;  /* 0x000000ffff047224 */ /* 0x000fe400078e000a */
[----:B------:R-:W-:-:S07]  /*74e0*/  IMAD.MOV.U32 R5, RZ, RZ, R11 ;  /* 0x000000ffff057224 */ /* 0x000fce00078e000b */
.L_x_13017:
[----:B------:R-:W-:Y:S05]  /*74f0*/  BSYNC.RECONVERGENT B2 ;  /* 0x0000000000027941 */ /* 0x000fea0003800200 */
.L_x_13016:
[----:B0-----:R-:W0:Y:S02]  /*7500*/  DADD R6, R4, -1 ;  /* 0xbff0000004067429 */ /* 0x001e240000000000 */
[----:B0-----:R-:W-:Y:S02]  /*7510*/  FSEL R10, R6, R4, P4 ;  /* 0x00000004060a7208 */ /* 0x001fe40002000000 */
[----:B------:R-:W-:-:S15]  /*7520*/  FSEL R11, R7, R5, P4 ;  /* 0x00000005070b7208 */ /* 0x000fde0002000000 */
[----:B------:R-:W-:-:S15]  /*7530*/  NOP ;  /* 0x0000000000007918 */ /* 0x000fde0000000000 */
[----:B------:R-:W-:-:S15]  /*7540*/  NOP ;  /* 0x0000000000007918 */ /* 0x000fde0000000000 */
[----:B------:R-:W-:-:S15]  /*7550*/  NOP ;  /* 0x0000000000007918 */ /* 0x000fde0000000000 */
[----:B------:R-:W0:Y:S02]  /*7560*/  DSETP.NEU.AND P0, PT, R10, RZ, PT ;  /* 0x000000ff0a00722a */ /* 0x000e240003f0d000 */
[----:B0-----:R-:W-:Y:S05]  /*7570*/  @P0 BRA `(.L_x_13018) ;  /* 0x0000000000d80947 */ /* 0x001fea0003800000 */
        /* <DEDUP_REMOVED lines=49> */
[----:B------:R-:W-:-:S07]  /*7890*/  IMAD.MOV.U32 R5, RZ, RZ, R11 ;  /* 0x000000ffff057224 */ /* 0x000fce00078e000b */
.L_x_13020:
[----:B------:R-:W-:Y:S05]  /*78a0*/  BSYNC.RECONVERGENT B2 ;  /* 0x0000000000027941 */ /* 0x000fea0003800200 */
.L_x_13019:
[----:B------:R-:W-:Y:S01]  /*78b0*/  LOP3.LUT R5, RZ, 0x80000000, R5, 0xb8, !PT ;  /* 0x80000000ff057812 */ /* 0x000fe200078eb805 */
[----:B------:R-:W-:Y:S01]  /*78c0*/  IMAD.MOV.U32 R4, RZ, RZ, RZ ;  /* 0x000000ffff047224 */ /* 0x000fe200078e00ff */
[----:B------:R-:W-:Y:S06]  /*78d0*/  BRA `(.L_x_13021) ;  /* 0x0000000400187947 */ /* 0x000fec0003800000 */
.L_x_13018:
        /* <DEDUP_REMOVED lines=19> */
.L_x_13008:
[----:B------:R-:W0:Y:S01]  /*7a10*/  LDCU UR4, c[0x0][0x59c] ;  /* 0x0000b380ff0477ac */ /* 0x000e220008000800 */
[----:B-1--4-:R-:W-:Y:S01]  /*7a20*/  MOV R4, 0x1 ;  /* 0x0000000100047802 */ /* 0x012fe20000000f00 */
[----:B------:R-:W-:Y:S01]  /*7a30*/  BSSY.RECONVERGENT B2, `(.L_x_13021) ;  /* 0x0000030000027945 */ /* 0x000fe20003800200 */
[----:B---3-5:R-:W-:Y:S01]  /*7a40*/  FSETP.GEU.AND P1, PT, |R21|, 6.5827683646048100446e-37, PT ;  /* 0x036000001500780b */ /* 0x028fe20003f2e200 */
[----:B0-----:R-:W2:Y:S03]  /*7a50*/  MUFU.RCP64H R5, UR4 ;  /* 0x0000000400057d08 */ /* 0x001ea60008001800 */
        /* <DEDUP_REMOVED lines=40> */
[----:B------:R-:W-:Y:S01]  /*7ce0*/  MOV R0, 0x7d10 ;  /* 0x00007d1000007802 */ /* 0x000fe20000000f00 */
[----:B------:R-:W-:-:S07]  /*7cf0*/  IMAD.MOV.U32 R9, RZ, RZ, R21 ;  /* 0x000000ffff097224 */ /* 0x000fce00078e0015 */
[----:B------:R-:W-:Y:S05]  /*7d00*/  CALL.REL.NOINC `($__internal_6_$__cuda_sm20_div_rn_f64_full) ;  /* 0x000000a000c07944 */ /* 0x000fea0003c00000 */
[----:B------:R-:W-:Y:S01]  /*7d10*/  IMAD.MOV.U32 R4, RZ, RZ, R10 ;  /* 0x000000ffff047224 */ /* 0x000fe200078e000a */
[----:B------:R-:W-:-:S07]  /*7d20*/  MOV R5, R11 ;  /* 0x0000000b00057202 */ /* 0x000fce0000000f00 */
.L_x_13022:
[----:B------:R-:W-:Y:S05]  /*7d30*/  BSYNC.RECONVERGENT B2 ;  /* 0x0000000000027941 */ /* 0x000fea0003800200 */
.L_x_13021:
[----:B------:R-:W-:Y:S05]  /*7d40*/  BSYNC.RECONVERGENT B1 ;  /* 0x0000000000017941 */ /* 0x000fea0003800200 */
.L_x_13007:
        /* <DEDUP_REMOVED lines=17> */
.L_x_13026:
[----:B------:R-:W0:Y:S02]  /*7e60*/  F2I.S64.F64.TRUNC R4, R4 ;  /* 0x0000000400047311 */ /* 0x000e24000030d900 */
[----:B0-----:R-:W-:-:S05]  /*7e70*/  IMAD.MOV.U32 R3, RZ, RZ, R4 ;  /* 0x000000ffff037224 */ /* 0x001fca00078e0004 */
[----:B------:R3:W-:Y:S01]  /*7e80*/  STG.E.U8 desc[UR36][R8.64], R3 ;  /* 0x0000000308007986 */ /* 0x0007e2000c101124 */
[----:B------:R-:W-:Y:S05]  /*7e90*/  BRA `(.L_x_13028) ;  /* 0x0000001000807947 */ /* 0x000fea0003800000 */
.L_x_13025:
        /* <DEDUP_REMOVED lines=9> */
.L_x_13030:
[----:B------:R-:W0:Y:S02]  /*7f30*/  F2I.F64.TRUNC R5, R4 ;  /* 0x0000000400057311 */ /* 0x000e24000030d100 */
[----:B0-----:R2:W-:Y:S01]  /*7f40*/  STG.E desc[UR36][R8.64], R5 ;  /* 0x0000000508007986 */ /* 0x0015e2000c101924 */
[----:B------:R-:W-:Y:S05]  /*7f50*/  BRA `(.L_x_13028) ;  /* 0x0000001000507947 */ /* 0x000fea0003800000 */
.L_x_13029:
[----:B------:R-:W0:Y:S02]  /*7f60*/  F2I.F64.TRUNC R5, R4 ;  /* 0x0000000400057311 */ /* 0x000e24000030d100 */
[----:B0-----:R0:W-:Y:S01]  /*7f70*/  STG.E.U16 desc[UR36][R8.64], R5 ;  /* 0x0000000508007986 */ /* 0x0011e2000c101524 */
[----:B------:R-:W-:Y:S05]  /*7f80*/  BRA `(.L_x_13028) ;  /* 0x0000001000447947 */ /* 0x000fea0003800000 */
.L_x_13024:
        /* <DEDUP_REMOVED lines=17> */
.L_x_13032:
        /* <DEDUP_REMOVED lines=12> */
.L_x_13031:
        /* <DEDUP_REMOVED lines=18> */
.L_x_13034:
        /* <DEDUP_REMOVED lines=13> */
.L_x_13033:
[----:B------:R0:W-:Y:S01]  /*8350*/  STG.E.64 desc[UR36][R8.64], R4 ;  /* 0x0000000408007986 */ /* 0x0001e2000c101b24 */
[----:B------:R-:W-:Y:S05]  /*8360*/  BRA `(.L_x_13028) ;  /* 0x0000000c004c7947 */ /* 0x000fea0003800000 */
.L_x_13023:
        /* <DEDUP_REMOVED lines=13> */
.L_x_13038:
        /* <DEDUP_REMOVED lines=26> */
.L_x_13041:
[----:B------:R-:W-:-:S04]  /*85e0*/  SHF.R.U32.HI R3, RZ, 0x18, R7 ;  /* 0x00000018ff037819 */ /* 0x000fc80000011607 */
[----:B------:R-:W-:-:S07]  /*85f0*/  LOP3.LUT R0, R0, 0x80, R3, 0xf8, !PT ;  /* 0x0000008000007812 */ /* 0x000fce00078ef803 */
.L_x_13040:
[----:B------:R-:W-:Y:S05]  /*8600*/  BSYNC.RECONVERGENT B0 ;  /* 0x0000000000007941 */ /* 0x000fea0003800200 */
.L_x_13039:
[----:B------:R0:W-:Y:S01]  /*8610*/  STG.E.U8 desc[UR36][R8.64], R0 ;  /* 0x0000000008007986 */ /* 0x0001e2000c101124 */
[----:B------:R-:W-:Y:S05]  /*8620*/  BRA `(.L_x_13028) ;  /* 0x00000008009c7947 */ /* 0x000fea0003800000 */
.L_x_13037:
        /* <DEDUP_REMOVED lines=26> */
.L_x_13044:
[----:B------:R-:W-:-:S04]  /*87d0*/  SHF.R.U32.HI R3, RZ, 0x18, R7 ;  /* 0x00000018ff037819 */ /* 0x000fc80000011607 */
[----:B------:R-:W-:-:S07]  /*87e0*/  LOP3.LUT R0, R0, 0x80, R3, 0xf8, !PT ;  /* 0x0000008000007812 */ /* 0x000fce00078ef803 */
.L_x_13043:
[----:B------:R-:W-:Y:S05]  /*87f0*/  BSYNC.RECONVERGENT B0 ;  /* 0x0000000000007941 */ /* 0x000fea0003800200 */
.L_x_13042:
[----:B------:R0:W-:Y:S01]  /*8800*/  STG.E.U8 desc[UR36][R8.64], R0 ;  /* 0x0000000008007986 */ /* 0x0001e2000c101124 */
[----:B------:R-:W-:Y:S05]  /*8810*/  BRA `(.L_x_13028) ;  /* 0x0000000800207947 */ /* 0x000fea0003800000 */
.L_x_13036:
        /* <DEDUP_REMOVED lines=30> */
.L_x_13046:
[----:B------:R-:W0:Y:S02]  /*8a00*/  F2I.U64.F64.TRUNC R4, R4 ;  /* 0x0000000400047311 */ /* 0x000e24000030d800 */
[----:B0-----:R0:W-:Y:S01]  /*8a10*/  STG.E.64 desc[UR36][R8.64], R4 ;  /* 0x0000000408007986 */ /* 0x0011e2000c101b24 */
[----:B------:R-:W-:Y:S05]  /*8a20*/  BRA `(.L_x_13028) ;  /* 0x00000004009c7947 */ /* 0x000fea0003800000 */
.L_x_13045:
[----:B------:R-:W0:Y:S02]  /*8a30*/  F2I.U32.F64.TRUNC R5, R4 ;  /* 0x0000000400057311 */ /* 0x000e24000030d000 */
[----:B0-----:R0:W-:Y:S01]  /*8a40*/  STG.E desc[UR36][R8.64], R5 ;  /* 0x0000000508007986 */ /* 0x0011e2000c101924 */
[----:B------:R-:W-:Y:S05]  /*8a50*/  BRA `(.L_x_13028) ;  /* 0x0000000400907947 */ /* 0x000fea0003800000 */
.L_x_13035:
        /* <DEDUP_REMOVED lines=10> */
.L_x_13048:
[----:B------:R-:W-:-:S05]  /*8b00*/  CS2R R6, SRZ ;  /* 0x0000000000067805 */ /* 0x000fca000001ff00 */
[----:B------:R0:W-:Y:S01]  /*8b10*/  STG.E.128 desc[UR36][R8.64], R4 ;  /* 0x0000000408007986 */ /* 0x0001e2000c101d24 */
[----:B------:R-:W-:Y:S05]  /*8b20*/  BRA `(.L_x_13028) ;  /* 0x00000004005c7947 */ /* 0x000fea0003800000 */
.L_x_13047:
[----:B------:R-:W-:-:S09]  /*8b30*/  UISETP.NE.AND UP0, UPT, UR4, 0xf, UPT ;  /* 0x0000000f0400788c */ /* 0x000fd2000bf05270 */
[----:B------:R-:W-:Y:S05]  /*8b40*/  BRA.U !UP0, `(.L_x_13049) ;  /* 0x0000000508287547 */ /* 0x000fea000b800000 */
[----:B------:R-:W-:-:S09]  /*8b50*/  UISETP.NE.AND UP0, UPT, UR4, 0x17, UPT ;  /* 0x000000170400788c */ /* 0x000fd2000bf05270 */
[----:B------:R-:W-:Y:S05]  /*8b60*/  BRA.U !UP0, `(.L_x_13050) ;  /* 0x0000000108b07547 */ /* 0x000fea000b800000 */
[----:B------:R-:W-:-:S09]  /*8b70*/  UISETP.NE.AND UP0, UPT, UR4, 0x18, UPT ;  /* 0x000000180400788c */ /* 0x000fd2000bf05270 */
[----:B------:R-:W-:Y:S05]  /*8b80*/  BRA.U !UP0, `(.L_x_13051) ;  /* 0x0000000108447547 */ /* 0x000fea000b800000 */
.L_x_13027:
        /* <DEDUP_REMOVED lines=16> */
.L_x_13052:
[----:B------:R-:W-:Y:S05]  /*8c90*/  BRA `(.L_x_13028) ;  /* 0x0000000400007947 */ /* 0x000fea0003800000 */
.L_x_13051:
        /* <DEDUP_REMOVED lines=21> */
.L_x_13054:
[----:B------:R-:W-:Y:S05]  /*8df0*/  BSYNC.RECONVERGENT B0 ;  /* 0x0000000000007941 */ /* 0x000fea0003800200 */
.L_x_13053:
[----:B------:R-:W-:-:S05]  /*8e00*/  LOP3.LUT R3, R0, 0x80, R3, 0xf8, !PT ;  /* 0x0000008000037812 */ /* 0x000fca00078ef803 */
[----:B------:R0:W-:Y:S01]  /*8e10*/  STG.E.U8 desc[UR36][R8.64], R3 ;  /* 0x0000000308007986 */ /* 0x0001e2000c101124 */
[----:B------:R-:W-:Y:S05]  /*8e20*/  BRA `(.L_x_13028) ;  /* 0x00000000009c7947 */ /* 0x000fea0003800000 */
.L_x_13050:
        /* <DEDUP_REMOVED lines=20> */
.L_x_13056:
[----:B------:R-:W-:Y:S01]  /*8f70*/  IMAD.MOV.U32 R0, RZ, RZ, 0x7f ;  /* 0x0000007fff007424 */ /* 0x000fe200078e00ff */
[----:B------:R-:W-:-:S04]  /*8f80*/  ISETP.GT.U32.AND P0, PT, R3, 0x7f800000, PT ;  /* 0x7f8000000300780c */ /* 0x000fc80003f04070 */
[----:B------:R-:W-:-:S09]  /*8f90*/  SEL R0, R0, 0x7c, P0 ;  /* 0x0000007c00007807 */ /* 0x000fd20000000000 */
.L_x_13057:
[----:B------:R-:W-:Y:S05]  /*8fa0*/  BSYNC.RECONVERGENT B0 ;  /* 0x0000000000007941 */ /* 0x000fea0003800200 */
.L_x_13055:
[----:B------:R-:W-:-:S04]  /*8fb0*/  SHF.R.U32.HI R3, RZ, 0x18, R7 ;  /* 0x00000018ff037819 */ /* 0x000fc80000011607 */
[----:B------:R-:W-:-:S05]  /*8fc0*/  LOP3.LUT R3, R0, 0x80, R3, 0xf8, !PT ;  /* 0x0000008000037812 */ /* 0x000fca00078ef803 */
[----:B------:R0:W-:Y:S01]  /*8fd0*/  STG.E.U8 desc[UR36][R8.64], R3 ;  /* 0x0000000308007986 */ /* 0x0001e2000c101124 */
[----:B------:R-:W-:Y:S05]  /*8fe0*/  BRA `(.L_x_13028) ;  /* 0x00000000002c7947 */ /* 0x000fea0003800000 */
.L_x_13049:
        /* <DEDUP_REMOVED lines=11> */
.L_x_13028:
[----:B------:R-:W-:-:S07]  /*90a0*/  VIADD R17, R17, 0x80 ;  /* 0x0000008011117836 */ /* 0x000fce0000000000 */
.L_x_12977:
[----:B------:R-:W-:Y:S05]  /*90b0*/  BSYNC.RECONVERGENT B6 ;  /* 0x0000000000067941 */ /* 0x000fea0003800200 */
.L_x_12976:
[----:B------:R-:W5:Y:S01]  /*90c0*/  LDCU UR4, c[0x0][0x380] ;  /* 0x00007000ff0477ac */ /* 0x000f620008000800 */
[----:B------:R-:W-:Y:S01]  /*90d0*/  BSSY.RECONVERGENT B6, `(.L_x_13058) ;  /* 0x0000479000067945 */ /* 0x000fe20003800200 */
[----:B-----5:R-:W-:-:S13]  /*90e0*/  ISETP.GE.AND P0, PT, R17, UR4, PT ;  /* 0x0000000411007c0c */ /* 0x020fda000bf06270 */
[----:B------:R-:W-:Y:S05]  /*90f0*/  @P0 BRA `(.L_x_13059) ;  /* 0x0000004400d80947 */ /* 0x000fea0003800000 */
[----:B------:R-:W5:Y:S01]  /*9100*/  LDCU UR4, c[0x0][0x388] ;  /* 0x00007100ff0477ac */ /* 0x000f620008000800 */
[----:B0--34-:R-:W-:Y:S01]  /*9110*/  MOV R0, RZ ;  /* 0x000000ff00007202 */ /* 0x019fe20000000f00 */
        /* <DEDUP_REMOVED lines=9> */
[----:B--2---:R-:W-:-:S05]  /*91b0*/  SHF.R.U32.HI R5, RZ, UR5, R4 ;  /* 0x00000005ff057c19 */ /* 0x004fca0008011604 */
        /* <DEDUP_REMOVED lines=291> */
.L_x_13060:
[----:B------:R-:W1:Y:S01]  /*a3f0*/  LDCU.64 UR6, c[0x0][0x588] ;  /* 0x0000b100ff0677ac */ /* 0x000e620008000a00 */
[----:B------:R-:W-:Y:S01]  /*a400*/  BSSY.RECONVERGENT B7, `(.L_x_13061) ;  /* 0x00000ed000077945 */ /* 0x000fe20003800200 */
[----:B------:R-:W-:-:S04]  /*a410*/  UPRMT UR4, UR41, 0x9910, URZ ;  /* 0x0000991029047896 */ /* 0x000fc800080000ff */
[----:B------:R-:W-:Y:S01]  /*a420*/  UISETP.GT.AND UP0, UPT, UR4, 0x9, UPT ;  /* 0x000000090400788c */ /* 0x000fe2000bf04270 */
[----:B-1----:R-:W-:-:S04]  /*a430*/  IADD3 R4, P0, PT, R0, UR6, RZ ;  /* 0x0000000600047c10 */ /* 0x002fc8000ff1e0ff */
[----:B--2---:R-:W-:-:S04]  /*a440*/  IADD3.X R5, PT, PT, RZ, UR7, RZ, P0, !PT ;  /* 0x00000007ff057c10 */ /* 0x004fc800087fe4ff */
        /* <DEDUP_REMOVED lines=12> */
.L_x_13065:
[----:B------:R-:W2:Y:S02]  /*a510*/  LDG.E.U8 R4, desc[UR36][R4.64] ;  /* 0x0000002404047981 */ /* 0x000ea4000c1e1100 */
[----:B--2---:R0:W1:Y:S02]  /*a520*/  I2F.F64.U16 R20, R4 ;  /* 0x0000000400147312 */ /* 0x0040640000101800 */
[----:B01----:R-:W-:Y:S05]  /*a530*/  BRA `(.L_x_13067) ;  /* 0x0000000c00647947 */ /* 0x003fea0003800000 */
.L_x_13064:
        /* <DEDUP_REMOVED lines=9> */
.L_x_13069:
[----:B------:R-:W2:Y:S02]  /*a5d0*/  LDG.E R4, desc[UR36][R4.64] ;  /* 0x0000002404047981 */ /* 0x000ea4000c1e1900 */
[----:B--2---:R0:W1:Y:S02]  /*a5e0*/  I2F.F64 R20, R4 ;  /* 0x0000000400147312 */ /* 0x0040640000201c00 */
[----:B01----:R-:W-:Y:S05]  /*a5f0*/  BRA `(.L_x_13067) ;  /* 0x0000000c00347947 */ /* 0x003fea0003800000 */
.L_x_13068:
[----:B------:R-:W2:Y:S02]  /*a600*/  LDG.E.U16 R4, desc[UR36][R4.64] ;  /* 0x0000002404047981 */ /* 0x000ea4000c1e1500 */
[----:B--2---:R0:W1:Y:S02]  /*a610*/  I2F.F64.S16 R20, R4 ;  /* 0x0000000400147312 */ /* 0x0040640000101c00 */
[----:B01----:R-:W-:Y:S05]  /*a620*/  BRA `(.L_x_13067) ;  /* 0x0000000c00287947 */ /* 0x003fea0003800000 */
.L_x_13063:
        /* <DEDUP_REMOVED lines=10> */
.L_x_13071:
[----:B------:R-:W2:Y:S02]  /*a6d0*/  LDG.E.U16 R0, desc[UR36][R4.64] ;  /* 0x0000002404007981 */ /* 0x000ea4000c1e1500 */
[----:B--2---:R-:W-:-:S05]  /*a6e0*/  HADD2.F32 R0, -RZ, R0.H0_H0 ;  /* 0x20000000ff007230 */ /* 0x004fca0000004100 */
[----:B------:R-:W-:-:S04]  /*a6f0*/  FMUL.FTZ R0, R0, 1 ;  /* 0x3f80000000007820 */ /* 0x000fc80000410000 */
[----:B------:R1:W2:Y:S02]  /*a700*/  F2F.F64.F32 R20, R0 ;  /* 0x0000000000147310 */ /* 0x0002a40000201800 */
[----:B-12---:R-:W-:Y:S05]  /*a710*/  BRA `(.L_x_13067) ;  /* 0x0000000800ec7947 */ /* 0x006fea0003800000 */
.L_x_13070:
        /* <DEDUP_REMOVED lines=10> */
.L_x_13073:
[----:B------:R-:W2:Y:S02]  /*a7c0*/  LDG.E.U16 R4, desc[UR36][R4.64] ;  /* 0x0000002404047981 */ /* 0x000ea4000c1e1500 */
[----:B--2---:R-:W-:-:S05]  /*a7d0*/  HADD2.F32 R0, -RZ, R4.H0_H0 ;  /* 0x20000004ff007230 */ /* 0x004fca0000004100 */
[----:B------:R-:W-:-:S04]  /*a7e0*/  FMUL.FTZ R0, R0, 1 ;  /* 0x3f80000000007820 */ /* 0x000fc80000410000 */
[----:B------:R1:W2:Y:S02]  /*a7f0*/  F2F.F64.F32 R20, R0 ;  /* 0x0000000000147310 */ /* 0x0002a40000201800 */
[----:B-12---:R-:W-:Y:S05]  /*a800*/  BRA `(.L_x_13067) ;  /* 0x0000000800b07947 */ /* 0x006fea0003800000 */
.L_x_13072:
[----:B------:R0:W5:Y:S01]  /*a810*/  LDG.E.64 R20, desc[UR36][R4.64] ;  /* 0x0000002404147981 */ /* 0x000162000c1e1b00 */
[----:B------:R-:W-:Y:S05]  /*a820*/  BRA `(.L_x_13067) ;  /* 0x0000000800a87947 */ /* 0x000fea0003800000 */
.L_x_13062:
        /* <DEDUP_REMOVED lines=13> */
.L_x_13076:
[----:B------:R1:W5:Y:S01]  /*a900*/  LDG.E.64 R20, desc[UR36][R4.64] ;  /* 0x0000002404147981 */ /* 0x000362000c1e1b00 */
[----:B------:R-:W-:Y:S05]  /*a910*/  BRA `(.L_x_13067) ;  /* 0x00000008006c7947 */ /* 0x000fea0003800000 */
.L_x_13075:
        /* <DEDUP_REMOVED lines=25> */
[----:B------:R2:W3:Y:S02]  /*aab0*/  F2F.F64.F32 R20, R3 ;  /* 0x0000000300147310 */ /* 0x0004e40000201800 */
[----:B--23--:R-:W-:Y:S05]  /*aac0*/  BRA `(.L_x_13067) ;  /* 0x0000000800007947 */ /* 0x00cfea0003800000 */
.L_x_13078:
        /* <DEDUP_REMOVED lines=13> */
[----:B------:R2:W3:Y:S02]  /*aba0*/  F2F.F64.F32 R20, R0 ;  /* 0x0000000000147310 */ /* 0x0004e40000201800 */
[----:B--23--:R-:W-:Y:S05]  /*abb0*/  BRA `(.L_x_13067) ;  /* 0x0000000400c47947 */ /* 0x00cfea0003800000 */
.L_x_13077:
[----:B------:R-:W2:Y:S02]  /*abc0*/  LDG.E.U16 R0, desc[UR36][R4.64] ;  /* 0x0000002404007981 */ /* 0x000ea4000c1e1500 */
[----:B--2---:R-:W-:-:S05]  /*abd0*/  SHF.L.U32 R0, R0, 0x10, RZ ;  /* 0x0000001000007819 */ /* 0x004fca00000006ff */
[----:B------:R-:W-:-:S04]  /*abe0*/  FMUL.FTZ R0, R0, 1 ;  /* 0x3f80000000007820 */ /* 0x000fc80000410000 */
[----:B------:R2:W3:Y:S02]  /*abf0*/  F2F.F64.F32 R20, R0 ;  /* 0x0000000000147310 */ /* 0x0004e40000201800 */
[----:B--23--:R-:W-:Y:S05]  /*ac00*/  BRA `(.L_x_13067) ;  /* 0x0000000400b07947 */ /* 0x00cfea0003800000 */
.L_x_13074:
        /* <DEDUP_REMOVED lines=11> */
.L_x_13081:
        /* <DEDUP_REMOVED lines=21> */
.L_x_13083:
[----:B------:R-:W-:Y:S05]  /*ae10*/  BSYNC.RECONVERGENT B0 ;  /* 0x0000000000007941 */ /* 0x000fea0003800200 */
.L_x_13082:
[----:B------:R-:W-:Y:S01]  /*ae20*/  IMAD.SHL.U32 R0, R0, 0x100000, RZ ;  /* 0x0010000000007824 */ /* 0x000fe200078e00ff */
[----:B------:R-:W-:-:S04]  /*ae30*/  LEA R3, R3, 0x3b800000, 0x17 ;  /* 0x3b80000003037811 */ /* 0x000fc800078eb8ff */
[----:B------:R-:W-:-:S05]  /*ae40*/  LOP3.LUT R0, R3, R0, R7, 0xfe, !PT ;  /* 0x0000000003007212 */ /* 0x000fca00078efe07 */
[----:B------:R-:W-:-:S04]  /*ae50*/  FMUL.FTZ R0, R0, 1 ;  /* 0x3f80000000007820 */ /* 0x000fc80000410000 */
[----:B------:R4:W0:Y:S02]  /*ae60*/  F2F.F64.F32 R20, R0 ;  /* 0x0000000000147310 */ /* 0x0008240000201800 */
[----:B0---4-:R-:W-:Y:S05]  /*ae70*/  BRA `(.L_x_13067) ;  /* 0x0000000400147947 */ /* 0x011fea0003800000 */
.L_x_13080:
        /* <DEDUP_REMOVED lines=21> */
.L_x_13085:
[----:B------:R-:W-:Y:S05]  /*afd0*/  BSYNC.RECONVERGENT B0 ;  /* 0x0000000000007941 */ /* 0x000fea0003800200 */
.L_x_13084:
[----:B------:R-:W-:Y:S01]  /*afe0*/  IMAD.SHL.U32 R0, R0, 0x200000, RZ ;  /* 0x0020000000007824 */ /* 0x000fe200078e00ff */
[----:B------:R-:W-:-:S04]  /*aff0*/  LEA R3, R3, 0x37800000, 0x17 ;  /* 0x3780000003037811 */ /* 0x000fc800078eb8ff */
[----:B------:R-:W-:-:S05]  /*b000*/  LOP3.LUT R0, R3, R0, R7, 0xfe, !PT ;  /* 0x0000000003007212 */ /* 0x000fca00078efe07 */
[----:B------:R-:W-:-:S04]  /*b010*/  FMUL.FTZ R0, R0, 1 ;  /* 0x3f80000000007820 */ /* 0x000fc80000410000 */
[----:B------:R4:W0:Y:S02]  /*b020*/  F2F.F64.F32 R20, R0 ;  /* 0x0000000000147310 */ /* 0x0008240000201800 */
[----:B0---4-:R-:W-:Y:S05]  /*b030*/  BRA `(.L_x_13067) ;  /* 0x0000000000a47947 */ /* 0x011fea0003800000 */
.L_x_13079:
[----:B------:R-:W-:-:S09]  /*b040*/  UISETP.NE.AND UP0, UPT, UR4, 0x1c, UPT ;  /* 0x0000001c0400788c */ /* 0x000fd2000bf05270 */
[----:B------:R-:W-:Y:S05]  /*b050*/  BRA.U !UP0, `(.L_x_13086) ;  /* 0x0000000108947547 */ /* 0x000fea000b800000 */
[----:B------:R-:W-:-:S09]  /*b060*/  UISETP.NE.AND UP0, UPT, UR4, 0x1d, UPT ;  /* 0x0000001d0400788c */ /* 0x000fd2000bf05270 */
[----:B------:R-:W-:Y:S05]  /*b070*/  BRA.U !UP0, `(.L_x_13087) ;  /* 0x0000000108807547 */ /* 0x000fea000b800000 */
[----:B------:R-:W-:-:S09]  /*b080*/  UISETP.NE.AND UP0, UPT, UR4, 0x2c, UPT ;  /* 0x0000002c0400788c */ /* 0x000fd2000bf05270 */
[----:B------:R-:W-:Y:S05]  /*b090*/  BRA.U UP0, `(.L_x_13066) ;  /* 0x0000000100307547 */ /* 0x000fea000b800000 */
[----:B------:R-:W2:Y:S01]  /*b0a0*/  LDG.E.U8 R0, desc[UR36][R4.64] ;  /* 0x0000002404007981 */ /* 0x000ea2000c1e1100 */
[----:B------:R-:W-:Y:S02]  /*b0b0*/  HFMA2 R21, -RZ, RZ, 0.5, 0 ;  /* 0x38000000ff157431 */ /* 0x000fe400000001ff */
        /* <DEDUP_REMOVED lines=10> */
.L_x_13066:
        /* <DEDUP_REMOVED lines=16> */
.L_x_13088:
[----:B------:R-:W-:Y:S01]  /*b260*/  CS2R R20, SRZ ;  /* 0x0000000000147805 */ /* 0x000fe2000001ff00 */
[----:B------:R-:W-:Y:S06]  /*b270*/  BRA `(.L_x_13067) ;  /* 0x0000000000147947 */ /* 0x000fec0003800000 */
.L_x_13087:
[----:B------:R-:W2:Y:S02]  /*b280*/  LDG.E.64 R20, desc[UR36][R4.64] ;  /* 0x0000002404147981 */ /* 0x000ea4000c1e1b00 */
[----:B--2---:R-:W4:Y:S02]  /*b290*/  I2F.F64.U64 R20, R20 ;  /* 0x0000001400147312 */ /* 0x004f240000301800 */
[----:B----4-:R-:W-:Y:S05]  /*b2a0*/  BRA `(.L_x_13067) ;  /* 0x0000000000087947 */ /* 0x010fea0003800000 */
.L_x_13086:
[----:B------:R-:W2:Y:S02]  /*b2b0*/  LDG.E R4, desc[UR36][R4.64] ;  /* 0x0000002404047981 */ /* 0x000ea4000c1e1900 */
[----:B--2---:R2:W3:Y:S02]  /*b2c0*/  I2F.F64.U32 R20, R4 ;  /* 0x0000000400147312 */ /* 0x0044e40000201800 */
.L_x_13067:
[----:B------:R-:W-:Y:S05]  /*b2d0*/  BSYNC.RECONVERGENT B7 ;  /* 0x0000000000077941 */ /* 0x000fea0003800200 */
.L_x_13061:
[----:B------:R-:W4:Y:S01]  /*b2e0*/  LDC.64 R6, c[0x0][0x598] ;  /* 0x00016600ff067b82 */ /* 0x000f220000000a00 */
[----:B------:R-:W-:Y:S01]  /*b2f0*/  BSSY.RECONVERGENT B1, `(.L_x_13089) ;  /* 0x0000120000017945 */ /* 0x000fe20003800200 */
[----:B----4-:R-:W4:Y:S03]  /*b300*/  DSETP.NEU.AND P0, PT, R6, RZ, PT ;  /* 0x000000ff0600722a */ /* 0x010f260003f0d000 */
[----:B----4-:R-:W-:Y:S05]  /*b310*/  @!P0 BRA `(.L_x_13090) ;  /* 0x0000000c00a88947 */ /* 0x010fea0003800000 */
[----:B01-3-5:R-:W-:Y:S01]  /*b320*/  LOP3.LUT R5, R21, 0x7fffffff, RZ, 0xc0, !PT ;  /* 0x7fffffff15057812 */ /* 0x02bfe200078ec0ff */
[----:B------:R-:W-:Y:S01]  /*b330*/  BSSY.RECONVERGENT B0, `(.L_x_13091) ;  /* 0x0000051000007945 */ /* 0x000fe20003800200 */
[----:B--2---:R-:W-:Y:S02]  /*b340*/  IMAD.MOV.U32 R4, RZ, RZ, R20 ;  /* 0x000000ffff047224 */ /* 0x004fe400078e0014 */
        /* <DEDUP_REMOVED lines=13> */
[----:B------:R-:W-:Y:S01]  /*b420*/  SHF.R.U32.HI R3, RZ, 0x14, R5 ;  /* 0x00000014ff037819 */ /* 0x000fe20000011605 */
        /* <DEDUP_REMOVED lines=14> */
.L_x_13095:
        /* <DEDUP_REMOVED lines=11> */
.L_x_13094:
        /* <DEDUP_REMOVED lines=19> */
.L_x_13097:
[----:B------:R-:W-:Y:S05]  /*b6f0*/  BSYNC.RECONVERGENT B2 ;  /* 0x0000000000027941 */ /* 0x000fea0003800200 */
.L_x_13096:
[----:B------:R-:W-:Y:S01]  /*b700*/  LOP3.LUT R11, R11, 0x80000000, R21, 0xb8, !PT ;  /* 0x800000000b0b7812 */ /* 0x000fe200078eb815 */
[----:B------:R-:W-:Y:S06]  /*b710*/  BRA `(.L_x_13093) ;  /* 0x0000000000487947 */ /* 0x000fec0003800000 */
.L_x_13092:
        /* <DEDUP_REMOVED lines=18> */
.L_x_13093:
[----:B------:R-:W-:Y:S05]  /*b840*/  BSYNC.RECONVERGENT B0 ;  /* 0x0000000000007941 */ /* 0x000fea0003800200 */
.L_x_13091:
        /* <DEDUP_REMOVED lines=69> */
.L_x_13099:
[----:B------:R-:W-:Y:S05]  /*bca0*/  BSYNC.RECONVERGENT B2 ;  /* 0x0000000000027941 */ /* 0x000fea0003800200 */
.L_x_13098:
        /* <DEDUP_REMOVED lines=58> */
.L_x_13102:
[----:B------:R-:W-:Y:S05]  /*c050*/  BSYNC.RECONVERGENT B2 ;  /* 0x0000000000027941 */ /* 0x000fea0003800200 */
.L_x_13101:
[----:B------:R-:W-:Y:S01]  /*c060*/  LOP3.LUT R5, RZ, 0x80000000, R5, 0xb8, !PT ;  /* 0x80000000ff057812 */ /* 0x000fe200078eb805 */
[----:B------:R-:W-:Y:S01]  /*c070*/  IMAD.MOV.U32 R4, RZ, RZ, RZ ;  /* 0x000000ffff047224 */ /* 0x000fe200078e00ff */
[----:B------:R-:W-:Y:S06]  /*c080*/  BRA `(.L_x_13103) ;  /* 0x0000000400187947 */ /* 0x000fec0003800000 */
.L_x_13100:
        /* <DEDUP_REMOVED lines=19> */
.L_x_13090:
[----:B------:R-:W4:Y:S01]  /*c1c0*/  LDCU UR4, c[0x0][0x59c] ;  /* 0x0000b380ff0477ac */ /* 0x000f220008000800 */
[----:B012---:R-:W-:Y:S01]  /*c1d0*/  MOV R4, 0x1 ;  /* 0x0000000100047802 */ /* 0x007fe20000000f00 */
[----:B------:R-:W-:Y:S01]  /*c1e0*/  BSSY.RECONVERGENT B2, `(.L_x_13103) ;  /* 0x0000030000027945 */ /* 0x000fe20003800200 */
[----:B---3-5:R-:W-:Y:S01]  /*c1f0*/  FSETP.GEU.AND P1, PT, |R21|, 6.5827683646048100446e-37, PT ;  /* 0x036000001500780b */ /* 0x028fe20003f2e200 */
        /* <DEDUP_REMOVED lines=46> */
.L_x_13104:
[----:B------:R-:W-:Y:S05]  /*c4e0*/  BSYNC.RECONVERGENT B2 ;  /* 0x0000000000027941 */ /* 0x000fea0003800200 */
.L_x_13103:
[----:B------:R-:W-:Y:S05]  /*c4f0*/  BSYNC.RECONVERGENT B1 ;  /* 0x0000000000017941 */ /* 0x000fea0003800200 */
.L_x_13089:
        /* <DEDUP_REMOVED lines=17> */
.L_x_13108:
[----:B------:R-:W0:Y:S02]  /*c610*/  F2I.S64.F64.TRUNC R4, R4 ;  /* 0x0000000400047311 */ /* 0x000e24000030d900 */
[----:B0-----:R-:W-:-:S05]  /*c620*/  IMAD.MOV.U32 R3, RZ, RZ, R4 ;  /* 0x000000ffff037224 */ /* 0x001fca00078e0004 */
[----:B------:R0:W-:Y:S01]  /*c630*/  STG.E.U8 desc[UR36][R8.64], R3 ;  /* 0x0000000308007986 */ /* 0x0001e2000c101124 */
[----:B------:R-:W-:Y:S05]  /*c640*/  BRA `(.L_x_13110) ;  /* 0x0000001000807947 */ /* 0x000fea0003800000 */
.L_x_13107:
        /* <DEDUP_REMOVED lines=9> */
.L_x_13112:
[----:B------:R-:W0:Y:S02]  /*c6e0*/  F2I.F64.TRUNC R5, R4 ;  /* 0x0000000400057311 */ /* 0x000e24000030d100 */
[----:B0-----:R0:W-:Y:S01]  /*c6f0*/  STG.E desc[UR36][R8.64], R5 ;  /* 0x0000000508007986 */ /* 0x0011e2000c101924 */
[----:B------:R-:W-:Y:S05]  /*c700*/  BRA `(.L_x_13110) ;  /* 0x0000001000507947 */ /* 0x000fea0003800000 */
.L_x_13111:
[----:B------:R-:W0:Y:S02]  /*c710*/  F2I.F64.TRUNC R5, R4 ;  /* 0x0000000400057311 */ /* 0x000e24000030d100 */
[----:B0-----:R0:W-:Y:S01]  /*c720*/  STG.E.U16 desc[UR36][R8.64], R5 ;  /* 0x0000000508007986 */ /* 0x0011e2000c101524 */
[----:B------:R-:W-:Y:S05]  /*c730*/  BRA `(.L_x_13110) ;  /* 0x0000001000447947 */ /* 0x000fea0003800000 */
.L_x_13106:
        /* <DEDUP_REMOVED lines=17> */
.L_x_13114:
        /* <DEDUP_REMOVED lines=12> */
.L_x_13113:
        /* <DEDUP_REMOVED lines=18> */
.L_x_13116:
        /* <DEDUP_REMOVED lines=13> */
.L_x_13115:
[----:B------:R2:W-:Y:S01]  /*cb00*/  STG.E.64 desc[UR36][R8.64], R4 ;  /* 0x0000000408007986 */ /* 0x0005e2000c101b24 */
[----:B------:R-:W-:Y:S05]  /*cb10*/  BRA `(.L_x_13110) ;  /* 0x0000000c004c7947 */ /* 0x000fea0003800000 */
.L_x_13105:
        /* <DEDUP_REMOVED lines=13> */
.L_x_13120:
        /* <DEDUP_REMOVED lines=26> */
.L_x_13123:
[----:B------:R-:W-:-:S04]  /*cd90*/  SHF.R.U32.HI R3, RZ, 0x18, R7 ;  /* 0x00000018ff037819 */ /* 0x000fc80000011607 */
[----:B------:R-:W-:-:S07]  /*cda0*/  LOP3.LUT R0, R0, 0x80, R3, 0xf8, !PT ;  /* 0x0000008000007812 */ /* 0x000fce00078ef803 */
.L_x_13122:
[----:B------:R-:W-:Y:S05]  /*cdb0*/  BSYNC.RECONVERGENT B0 ;  /* 0x0000000000007941 */ /* 0x000fea0003800200 */
.L_x_13121:
[----:B------:R0:W-:Y:S01]  /*cdc0*/  STG.E.U8 desc[UR36][R8.64], R0 ;  /* 0x0000000008007986 */ /* 0x0001e2000c101124 */
[----:B------:R-:W-:Y:S05]  /*cdd0*/  BRA `(.L_x_13110) ;  /* 0x00000008009c7947 */ /* 0x000fea0003800000 */
.L_x_13119:
        /* <DEDUP_REMOVED lines=26> */
.L_x_13126:
[----:B------:R-:W-:-:S04]  /*cf80*/  SHF.R.U32.HI R3, RZ, 0x18, R7 ;  /* 0x00000018ff037819 */ /* 0x000fc80000011607 */
[----:B------:R-:W-:-:S07]  /*cf90*/  LOP3.LUT R0, R0, 0x80, R3, 0xf8, !PT ;  /* 0x0000008000007812 */ /* 0x000fce00078ef803 */
.L_x_13125:
[----:B------:R-:W-:Y:S05]  /*cfa0*/  BSYNC.RECONVERGENT B0 ;  /* 0x0000000000007941 */ /* 0x000fea0003800200 */
.L_x_13124:
[----:B------:R0:W-:Y:S01]  /*cfb0*/  STG.E.U8 desc[UR36][R8.64], R0 ;  /* 0x0000000008007986 */ /* 0x0001e2000c101124 */
[----:B------:R-:W-:Y:S05]  /*cfc0*/  BRA `(.L_x_13110) ;  /* 0x0000000800207947 */ /* 0x000fea0003800000 */
.L_x_13118:
        /* <DEDUP_REMOVED lines=30> */
.L_x_13128:
[----:B------:R-:W0:Y:S02]  /*d1b0*/  F2I.U64.F64.TRUNC R4, R4 ;  /* 0x0000000400047311 */ /* 0x000e24000030d800 */
[----:B0-----:R0:W-:Y:S01]  /*d1c0*/  STG.E.64 desc[UR36][R8.64], R4 ;  /* 0x0000000408007986 */ /* 0x0011e2000c101b24 */
[----:B------:R-:W-:Y:S05]  /*d1d0*/  BRA `(.L_x_13110) ;  /* 0x00000004009c7947 */ /* 0x000fea0003800000 */
.L_x_13127:
[----:B------:R-:W0:Y:S02]  /*d1e0*/  F2I.U32.F64.TRUNC R5, R4 ;  /* 0x0000000400057311 */ /* 0x000e24000030d000 */
[----:B0-----:R0:W-:Y:S01]  /*d1f0*/  STG.E desc[UR36][R8.64], R5 ;  /* 0x0000000508007986 */ /* 0x0011e2000c101924 */
[----:B------:R-:W-:Y:S05]  /*d200*/  BRA `(.L_x_13110) ;  /* 0x0000000400907947 */ /* 0x000fea0003800000 */
.L_x_13117:
        /* <DEDUP_REMOVED lines=10> */
.L_x_13130:
[----:B------:R-:W-:-:S05]  /*d2b0*/  CS2R R6, SRZ ;  /* 0x0000000000067805 */ /* 0x000fca000001ff00 */
[----:B------:R0:W-:Y:S01]  /*d2c0*/  STG.E.128 desc[UR36][R8.64], R4 ;  /* 0x0000000408007986 */ /* 0x0001e2000c101d24 */
[----:B------:R-:W-:Y:S05]  /*d2d0*/  BRA `(.L_x_13110) ;  /* 0x00000004005c7947 */ /* 0x000fea0003800000 */
.L_x_13129:
[----:B------:R-:W-:-:S09]  /*d2e0*/  UISETP.NE.AND UP0, UPT, UR4, 0xf, UPT ;  /* 0x0000000f0400788c */ /* 0x000fd2000bf05270 */
[----:B------:R-:W-:Y:S05]  /*d2f0*/  BRA.U !UP0, `(.L_x_13131) ;  /* 0x0000000508287547 */ /* 0x000fea000b800000 */
[----:B------:R-:W-:-:S09]  /*d300*/  UISETP.NE.AND UP0, UPT, UR4, 0x17, UPT ;  /* 0x000000170400788c */ /* 0x000fd2000bf05270 */
[----:B------:R-:W-:Y:S05]  /*d310*/  BRA.U !UP0, `(.L_x_13132) ;  /* 0x0000000108b07547 */ /* 0x000fea000b800000 */
[----:B------:R-:W-:-:S09]  /*d320*/  UISETP.NE.AND UP0, UPT, UR4, 0x18, UPT ;  /* 0x000000180400788c */ /* 0x000fd2000bf05270 */
[----:B------:R-:W-:Y:S05]  /*d330*/  BRA.U !UP0, `(.L_x_13133) ;  /* 0x0000000108447547 */ /* 0x000fea000b800000 */
.L_x_13109:
        /* <DEDUP_REMOVED lines=16> */
.L_x_13134:
[----:B------:R-:W-:Y:S05]  /*d440*/  BRA `(.L_x_13110) ;  /* 0x0000000400007947 */ /* 0x000fea0003800000 */
.L_x_13133:
        /* <DEDUP_REMOVED lines=21> */
.L_x_13136:
[----:B------:R-:W-:Y:S05]  /*d5a0*/  BSYNC.RECONVERGENT B0 ;  /* 0x0000000000007941 */ /* 0x000fea0003800200 */
.L_x_13135:
[----:B------:R-:W-:-:S05]  /*d5b0*/  LOP3.LUT R3, R0, 0x80, R3, 0xf8, !PT ;  /* 0x0000008000037812 */ /* 0x000fca00078ef803 */
[----:B------:R0:W-:Y:S01]  /*d5c0*/  STG.E.U8 desc[UR36][R8.64], R3 ;  /* 0x0000000308007986 */ /* 0x0001e2000c101124 */
[----:B------:R-:W-:Y:S05]  /*d5d0*/  BRA `(.L_x_13110) ;  /* 0x00000000009c7947 */ /* 0x000fea0003800000 */
.L_x_13132:
        /* <DEDUP_REMOVED lines=20> */
.L_x_13138:
[----:B------:R-:W-:Y:S01]  /*d720*/  IMAD.MOV.U32 R0, RZ, RZ, 0x7f ;  /* 0x0000007fff007424 */ /* 0x000fe200078e00ff */
[----:B------:R-:W-:-:S04]  /*d730*/  ISETP.GT.U32.AND P0, PT, R3, 0x7f800000, PT ;  /* 0x7f8000000300780c */ /* 0x000fc80003f04070 */
[----:B------:R-:W-:-:S09]  /*d740*/  SEL R0, R0, 0x7c, P0 ;  /* 0x0000007c00007807 */ /* 0x000fd20000000000 */
.L_x_13139:
[----:B------:R-:W-:Y:S05]  /*d750*/  BSYNC.RECONVERGENT B0 ;  /* 0x0000000000007941 */ /* 0x000fea0003800200 */
.L_x_13137:
[----:B------:R-:W-:-:S04]  /*d760*/  SHF.R.U32.HI R3, RZ, 0x18, R7 ;  /* 0x00000018ff037819 */ /* 0x000fc80000011607 */
[----:B------:R-:W-:-:S05]  /*d770*/  LOP3.LUT R3, R0, 0x80, R3, 0xf8, !PT ;  /* 0x0000008000037812 */ /* 0x000fca00078ef803 */
[----:B------:R0:W-:Y:S01]  /*d780*/  STG.E.U8 desc[UR36][R8.64], R3 ;  /* 0x0000000308007986 */ /* 0x0001e2000c101124 */
[----:B------:R-:W-:Y:S05]  /*d790*/  BRA `(.L_x_13110) ;  /* 0x00000000002c7947 */ /* 0x000fea0003800000 */
.L_x_13131:
        /* <DEDUP_REMOVED lines=11> */
.L_x_13110:
[----:B------:R-:W-:-:S07]  /*d850*/  VIADD R17, R17, 0x80 ;  /* 0x0000008011117836 */ /* 0x000fce0000000000 */
.L_x_13059:
[----:B------:R-:W-:Y:S05]  /*d860*/  BSYNC.RECONVERGENT B6 ;  /* 0x0000000000067941 */ /* 0x000fea0003800200 */
.L_x_13058:
[----:B------:R-:W5:Y:S02]  /*d870*/  LDCU UR4, c[0x0][0x380] ;  /* 0x00007000ff0477ac */ /* 0x000f640008000800 */
[----:B-----5:R-:W-:-:S13]  /*d880*/  ISETP.GE.AND P0, PT, R17, UR4, PT ;  /* 0x0000000411007c0c */ /* 0x020fda000bf06270 */
[----:B------:R-:W-:Y:S05]  /*d890*/  @P0 EXIT ;  /* 0x000000000000094d */ /* 0x000fea0003800000 */
[----:B------:R-:W5:Y:S01]  /*d8a0*/  LDCU UR4, c[0x0][0x388] ;  /* 0x00007100ff0477ac */ /* 0x000f620008000800 */
[----:B01-34-:R-:W-:Y:S01]  /*d8b0*/  MOV R0, RZ ;  /* 0x000000ff00007202 */ /* 0x01bfe20000000f00 */
        /* <DEDUP_REMOVED lines=301> */
.L_x_13140:
[----:B------:R-:W0:Y:S01]  /*eb90*/  LDCU.128 UR8, c[0x0][0x580] ;  /* 0x0000b000ff0877ac */ /* 0x000e220008000c00 */
[----:B------:R-:W-:Y:S01]  /*eba0*/  BSSY.RECONVERGENT B6, `(.L_x_13141) ;  /* 0x00000ef000067945 */ /* 0x000fe20003800200 */
[----:B------:R-:W-:-:S04]  /*ebb0*/  UPRMT UR4, UR41, 0x9910, URZ ;  /* 0x0000991029047896 */ /* 0x000fc800080000ff */
[----:B------:R-:W-:Y:S01]  /*ebc0*/  UISETP.GT.AND UP0, UPT, UR4, 0x9, UPT ;  /* 0x000000090400788c */ /* 0x000fe2000bf04270 */
[----:B0-----:R-:W-:Y:S02]  /*ebd0*/  IADD3 R16, P0, PT, R16, UR8, RZ ;  /* 0x0000000810107c10 */ /* 0x001fe4000ff1e0ff */
[----:B--2---:R-:W-:-:S03]  /*ebe0*/  IADD3 R4, P1, PT, R0, UR10, RZ ;  /* 0x0000000a00047c10 */ /* 0x004fc6000ff3e0ff */
        /* <DEDUP_REMOVED lines=14> */
.L_x_13145:
[----:B------:R-:W2:Y:S02]  /*ecd0*/  LDG.E.U8 R4, desc[UR36][R4.64] ;  /* 0x0000002404047981 */ /* 0x000ea4000c1e1100 */
[----:B--2---:R0:W1:Y:S02]  /*ece0*/  I2F.F64.U16 R20, R4 ;  /* 0x0000000400147312 */ /* 0x0040640000101800 */
[----:B01----:R-:W-:Y:S05]  /*ecf0*/  BRA `(.L_x_13147) ;  /* 0x0000000c00647947 */ /* 0x003fea0003800000 */
.L_x_13144:
        /* <DEDUP_REMOVED lines=9> */
.L_x_13149:
[----:B------:R-:W2:Y:S02]  /*ed90*/  LDG.E R4, desc[UR36][R4.64] ;  /* 0x0000002404047981 */ /* 0x000ea4000c1e1900 */
[----:B--2---:R0:W1:Y:S02]  /*eda0*/  I2F.F64 R20, R4 ;  /* 0x0000000400147312 */ /* 0x0040640000201c00 */
[----:B01----:R-:W-:Y:S05]  /*edb0*/  BRA `(.L_x_13147) ;  /* 0x0000000c00347947 */ /* 0x003fea0003800000 */
.L_x_13148:
[----:B------:R-:W2:Y:S02]  /*edc0*/  LDG.E.U16 R4, desc[UR36][R4.64] ;  /* 0x0000002404047981 */ /* 0x000ea4000c1e1500 */
[----:B--2---:R0:W1:Y:S02]  /*edd0*/  I2F.F64.S16 R20, R4 ;  /* 0x0000000400147312 */ /* 0x0040640000101c00 */
[----:B01----:R-:W-:Y:S05]  /*ede0*/  BRA `(.L_x_13147) ;  /* 0x0000000c00287947 */ /* 0x003fea0003800000 */
.L_x_13143:
        /* <DEDUP_REMOVED lines=10> */
.L_x_13151:
[----:B------:R-:W2:Y:S02]  /*ee90*/  LDG.E.U16 R0, desc[UR36][R4.64] ;  /* 0x0000002404007981 */ /* 0x000ea4000c1e1500 */
[----:B--2---:R-:W-:-:S05]  /*eea0*/  HADD2.F32 R0, -RZ, R0.H0_H0 ;  /* 0x20000000ff007230 */ /* 0x004fca0000004100 */
[----:B------:R-:W-:-:S04]  /*eeb0*/  FMUL.FTZ R0, R0, 1 ;  /* 0x3f80000000007820 */ /* 0x000fc80000410000 */
[----:B------:R1:W2:Y:S02]  /*eec0*/  F2F.F64.F32 R20, R0 ;  /* 0x0000000000147310 */ /* 0x0002a40000201800 */
[----:B-12---:R-:W-:Y:S05]  /*eed0*/  BRA `(.L_x_13147) ;  /* 0x0000000800ec7947 */ /* 0x006fea0003800000 */
.L_x_13150:
        /* <DEDUP_REMOVED lines=10> */
.L_x_13153:
[----:B------:R-:W2:Y:S02]  /*ef80*/  LDG.E.U16 R4, desc[UR36][R4.64] ;  /* 0x0000002404047981 */ /* 0x000ea4000c1e1500 */
[----:B--2---:R-:W-:-:S05]  /*ef90*/  HADD2.F32 R0, -RZ, R4.H0_H0 ;  /* 0x20000004ff007230 */ /* 0x004fca0000004100 */
[----:B------:R-:W-:-:S04]  /*efa0*/  FMUL.FTZ R0, R0, 1 ;  /* 0x3f80000000007820 */ /* 0x000fc80000410000 */
[----:B------:R1:W2:Y:S02]  /*efb0*/  F2F.F64.F32 R20, R0 ;  /* 0x0000000000147310 */ /* 0x0002a40000201800 */
[----:B-12---:R-:W-:Y:S05]  /*efc0*/  BRA `(.L_x_13147) ;  /* 0x0000000800b07947 */ /* 0x006fea0003800000 */
.L_x_13152:
[----:B------:R0:W5:Y:S01]  /*efd0*/  LDG.E.64 R20, desc[UR36][R4.64] ;  /* 0x0000002404147981 */ /* 0x000162000c1e1b00 */
[----:B------:R-:W-:Y:S05]  /*efe0*/  BRA `(.L_x_13147) ;  /* 0x0000000800a87947 */ /* 0x000fea0003800000 */
.L_x_13142:
        /* <DEDUP_REMOVED lines=13> */
.L_x_13156:
[----:B------:R3:W5:Y:S01]  /*f0c0*/  LDG.E.64 R20, desc[UR36][R4.64] ;  /* 0x0000002404147981 */ /* 0x000762000c1e1b00 */
[----:B------:R-:W-:Y:S05]  /*f0d0*/  BRA `(.L_x_13147) ;  /* 0x00000008006c7947 */ /* 0x000fea0003800000 */
.L_x_13155:
        /* <DEDUP_REMOVED lines=27> */
.L_x_13158:
        /* <DEDUP_REMOVED lines=13> */
[----:B------:R4:W0:Y:S02]  /*f360*/  F2F.F64.F32 R20, R0 ;  /* 0x0000000000147310 */ /* 0x0008240000201800 */
[----:B0---4-:R-:W-:Y:S05]  /*f370*/  BRA `(.L_x_13147) ;  /* 0x0000000400c47947 */ /* 0x011fea0003800000 */
.L_x_13157:
[----:B------:R-:W2:Y:S02]  /*f380*/  LDG.E.U16 R0, desc[UR36][R4.64] ;  /* 0x0000002404007981 */ /* 0x000ea4000c1e1500 */
[----:B--2---:R-:W-:-:S04]  /*f390*/  IMAD.U32 R0, R0, 0x10000, RZ ;  /* 0x0001000000007824 */ /* 0x004fc800078e00ff */
[----:B------:R-:W-:-:S04]  /*f3a0*/  FMUL.FTZ R0, R0, 1 ;  /* 0x3f80000000007820 */ /* 0x000fc80000410000 */
[----:B------:R4:W0:Y:S02]  /*f3b0*/  F2F.F64.F32 R20, R0 ;  /* 0x0000000000147310 */ /* 0x0008240000201800 */
[----:B0---4-:R-:W-:Y:S05]  /*f3c0*/  BRA `(.L_x_13147) ;  /* 0x0000000400b07947 */ /* 0x011fea0003800000 */
.L_x_13154:
        /* <DEDUP_REMOVED lines=11> */
.L_x_13161:
        /* <DEDUP_REMOVED lines=21> */
.L_x_13163:
[----:B------:R-:W-:Y:S05]  /*f5d0*/  BSYNC.RECONVERGENT B0 ;  /* 0x0000000000007941 */ /* 0x000fea0003800200 */
.L_x_13162:
[----:B------:R-:W-:Y:S01]  /*f5e0*/  IMAD.SHL.U32 R0, R0, 0x100000, RZ ;  /* 0x0010000000007824 */ /* 0x000fe200078e00ff */
[----:B------:R-:W-:-:S04]  /*f5f0*/  LEA R3, R3, 0x3b800000, 0x17 ;  /* 0x3b80000003037811 */ /* 0x000fc800078eb8ff */
[----:B------:R-:W-:-:S05]  /*f600*/  LOP3.LUT R0, R3, R0, R7, 0xfe, !PT ;  /* 0x0000000003007212 */ /* 0x000fca00078efe07 */
[----:B------:R-:W-:-:S04]  /*f610*/  FMUL.FTZ R0, R0, 1 ;  /* 0x3f80000000007820 */ /* 0x000fc80000410000 */
[----:B------:R3:W4:Y:S02]  /*f620*/  F2F.F64.F32 R20, R0 ;  /* 0x0000000000147310 */ /* 0x0007240000201800 */
[----:B---34-:R-:W-:Y:S05]  /*f630*/  BRA `(.L_x_13147) ;  /* 0x0000000400147947 */ /* 0x018fea0003800000 */
.L_x_13160:
        /* <DEDUP_REMOVED lines=21> */
.L_x_13165:
[----:B------:R-:W-:Y:S05]  /*f790*/  BSYNC.RECONVERGENT B0 ;  /* 0x0000000000007941 */ /* 0x000fea0003800200 */
.L_x_13164:
[----:B------:R-:W-:Y:S02]  /*f7a0*/  SHF.L.U32 R0, R0, 0x15, RZ ;  /* 0x0000001500007819 */ /* 0x000fe400000006ff */
[----:B------:R-:W-:-:S04]  /*f7b0*/  LEA R3, R3, 0x37800000, 0x17 ;  /* 0x3780000003037811 */ /* 0x000fc800078eb8ff */
[----:B------:R-:W-:-:S05]  /*f7c0*/  LOP3.LUT R0, R3, R0, R7, 0xfe, !PT ;  /* 0x0000000003007212 */ /* 0x000fca00078efe07 */
[----:B------:R-:W-:-:S04]  /*f7d0*/  FMUL.FTZ R0, R0, 1 ;  /* 0x3f80000000007820 */ /* 0x000fc80000410000 */
[----:B------:R3:W4:Y:S02]  /*f7e0*/  F2F.F64.F32 R20, R0 ;  /* 0x0000000000147310 */ /* 0x0007240000201800 */
[----:B---34-:R-:W-:Y:S05]  /*f7f0*/  BRA `(.L_x_13147) ;  /* 0x0000000000a47947 */ /* 0x018fea0003800000 */
.L_x_13159:
        /* <DEDUP_REMOVED lines=16> */
[----:B------:R3:W4:Y:S02]  /*f900*/  @P0 F2F.F64.F32 R20, R0 ;  /* 0x0000000000140310 */ /* 0x0007240000201800 */
[----:B---34-:R-:W-:Y:S05]  /*f910*/  BRA `(.L_x_13147) ;  /* 0x00000000005c7947 */ /* 0x018fea0003800000 */
.L_x_13146:
        /* <DEDUP_REMOVED lines=16> */
.L_x_13168:
[----:B------:R-:W-:Y:S01]  /*fa20*/  CS2R R20, SRZ ;  /* 0x0000000000147805 */ /* 0x000fe2000001ff00 */
[----:B------:R-:W-:Y:S06]  /*fa30*/  BRA `(.L_x_13147) ;  /* 0x0000000000147947 */ /* 0x000fec0003800000 */
.L_x_13167:
[----:B------:R-:W2:Y:S02]  /*fa40*/  LDG.E.64 R20, desc[UR36][R4.64] ;  /* 0x0000002404147981 */ /* 0x000ea4000c1e1b00 */
[----:B--2---:R-:W3:Y:S02]  /*fa50*/  I2F.F64.U64 R20, R20 ;  /* 0x0000001400147312 */ /* 0x004ee40000301800 */
[----:B---3--:R-:W-:Y:S05]  /*fa60*/  BRA `(.L_x_13147) ;  /* 0x0000000000087947 */ /* 0x008fea0003800000 */
.L_x_13166:
[----:B------:R-:W2:Y:S02]  /*fa70*/  LDG.E R4, desc[UR36][R4.64] ;  /* 0x0000002404047981 */ /* 0x000ea4000c1e1900 */
[----:B--2---:R1:W2:Y:S02]  /*fa80*/  I2F.F64.U32 R20, R4 ;  /* 0x0000000400147312 */ /* 0x0042a40000201800 */
.L_x_13147:
[----:B------:R-:W-:Y:S05]  /*fa90*/  BSYNC.RECONVERGENT B6 ;  /* 0x0000000000067941 */ /* 0x000fea0003800200 */
.L_x_13141:
[----:B01-3--:R-:W0:Y:S01]  /*faa0*/  LDC.64 R4, c[0x0][0x598] ;  /* 0x00016600ff047b82 */ /* 0x00be220000000a00 */
[----:B------:R-:W-:Y:S01]  /*fab0*/  BSSY.RECONVERGENT B1, `(.L_x_13169) ;  /* 0x0000122000017945 */ /* 0x000fe20003800200 */
[----:B0-----:R-:W0:Y:S03]  /*fac0*/  DSETP.NEU.AND P0, PT, R4, RZ, PT ;  /* 0x000000ff0400722a */ /* 0x001e260003f0d000 */
[----:B0-----:R-:W-:Y:S05]  /*fad0*/  @!P0 BRA `(.L_x_13170) ;  /* 0x0000000c00a88947 */ /* 0x001fea0003800000 */
[----:B--2--5:R-:W-:Y:S01]  /*fae0*/  LOP3.LUT R7, R21, 0x7fffffff, RZ, 0xc0, !PT ;  /* 0x7fffffff15077812 */ /* 0x024fe200078ec0ff */
[----:B------:R-:W-:Y:S01]  /*faf0*/  BSSY.RECONVERGENT B0, `(.L_x_13171) ;  /* 0x0000050000007945 */ /* 0x000fe20003800200 */
        /* <DEDUP_REMOVED lines=21> */
[C---:B-1----:R-:W-:Y:S02]  /*fc50*/  @!P0 LEA.HI R0, R7.reuse, R3, RZ, 0xc ;  /* 0x0000000307008211 */ /* 0x042fe400078f60ff */
[----:B------:R-:W-:Y:S02]  /*fc60*/  LOP3.LUT R8, R7, 0xfffff, RZ, 0xc0, !PT ;  /* 0x000fffff07087812 */ /* 0x000fe400078ec0ff */
[----:B0-----:R-:W-:Y:S01]  /*fc70*/  FSEL R19, R18, UR4, !P1 ;  /* 0x0000000412137c08 */ /* 0x001fe2000c800000 */
[----:B------:R-:W-:Y:S01]  /*fc80*/  @!P0 VIADD R3, R0, 0xffffffca ;  /* 0xffffffca00038836 */ /* 0x000fe20000000000 */
[----:B------:R-:W-:-:S02]  /*fc90*/  LOP3.LUT R9, R22, 0x100000, RZ, 0xfc, !PT ;  /* 0x0010000016097812 */ /* 0x000fc400078efcff */
[----:B------:R-:W-:Y:S02]  /*fca0*/  LOP3.LUT R8, R8, 0x100000, RZ, 0xfc, !PT ;  /* 0x0010000008087812 */ /* 0x000fe400078efcff */
[----:B------:R-:W-:-:S07]  /*fcb0*/  IADD3 R0, PT, PT, -R10, R3, RZ ;  /* 0x000000030a007210 */ /* 0x000fce0007ffe1ff */
.L_x_13175:
[----:B------:R-:W-:Y:S02]  /*fcc0*/  IADD3 R2, P0, PT, R6, -R19, RZ ;  /* 0x8000001306027210 */ /* 0x000fe40007f1e0ff */
        /* <DEDUP_REMOVED lines=10> */
.L_x_13174:
        /* <DEDUP_REMOVED lines=12> */
[----:B------:R-:W-:-:S13]  /*fe30*/  ISETP.GE.AND P0, PT, R6, 0x1, PT ;  /* 0x000000010600780c */ /* 0x000fda0003f06270 */
[C---:B------:R-:W-:Y:S01]  /*fe40*/  @P0 VIADD R0, R6.reuse, 0xffffffff ;  /* 0xffffffff06000836 */ /* 0x040fe20000000000 */
[----:B------:R-:W-:Y:S02]  /*fe50*/  @P0 IADD3 R8, P1, PT, RZ, R10, RZ ;  /* 0x0000000aff080210 */ /* 0x000fe40007f3e0ff */
[----:B------:R-:W-:Y:S02]  /*fe60*/  @!P0 IADD3 R2, PT, PT, -R6, 0x1, RZ ;  /* 0x0000000106028810 */ /* 0x000fe40007ffe1ff */
[----:B------:R-:W-:Y:S02]  /*fe70*/  @P0 LEA.X R9, R0, R3, 0x14, P1 ;  /* 0x0000000300090211 */ /* 0x000fe400008ea4ff */
[-CC-:B------:R-:W-:Y:S02]  /*fe80*/  @!P0 SHF.R.U64 R8, R10, R2.reuse, R3.reuse ;  /* 0x000000020a088219 */ /* 0x180fe40000001203 */
[----:B------:R-:W-:-:S07]  /*fe90*/  @!P0 SHF.R.U32.HI R9, RZ, R2, R3 ;  /* 0x00000002ff098219 */ /* 0x000fce0000011603 */
.L_x_13177:
[----:B------:R-:W-:Y:S05]  /*fea0*/  BSYNC.RECONVERGENT B2 ;  /* 0x0000000000027941 */ /* 0x000fea0003800200 */
.L_x_13176:
[----:B------:R-:W-:Y:S01]  /*feb0*/  LOP3.LUT R9, R9, 0x80000000, R21, 0xb8, !PT ;  /* 0x8000000009097812 */ /* 0x000fe200078eb815 */
[----:B------:R-:W-:Y:S06]  /*fec0*/  BRA `(.L_x_13173) ;  /* 0x0000000000487947 */ /* 0x000fec0003800000 */
.L_x_13172:
        /* <DEDUP_REMOVED lines=18> */
.L_x_13173:
[----:B------:R-:W-:Y:S05]  /*fff0*/  BSYNC.RECONVERGENT B0 ;  /* 0x0000000000007941 */ /* 0x000fea0003800200 */
.L_x_13171:
        /* <DEDUP_REMOVED lines=64> */
[----:B0-----:R-:W-:Y:S01]  /*10400*/  IMAD.MOV.U32 R4, RZ, RZ, R10 ;  /* 0x000000ffff047224 */ /* 0x001fe200078e000a */
[----:B------:R-:W-:Y:S02]  /*10410*/  MOV R9, R11 ;  /* 0x0000000b00097202 */ /* 0x000fe40000000f00 */
[----:B------:R-:W-:-:S07]  /*10420*/  MOV R0, 0x10440 ;  /* 0x0001044000007802 */ /* 0x000fce0000000f00 */
[----:B------:R-:W-:Y:S05]  /*10430*/  CALL.REL.NOINC `($__internal_6_$__cuda_sm20_div_rn_f64_full) ;  /* 0x0000001800f47944 */ /* 0x000fea0003c00000 */
[----:B------:R-:W-:Y:S02]  /*10440*/  IMAD.MOV.U32 R2, RZ, RZ, R10 ;  /* 0x000000ffff027224 */ /* 0x000fe400078e000a */
[----:B------:R-:W-:-:S07]  /*10450*/  IMAD.MOV.U32 R3, RZ, RZ, R11 ;  /* 0x000000ffff037224 */ /* 0x000fce00078e000b */
.L_x_13179:
[----:B------:R-:W-:Y:S05]  /*10460*/  BSYNC.RECONVERGENT B2 ;  /* 0x0000000000027941 */ /* 0x000fea0003800200 */
.L_x_13178:
        /* <DEDUP_REMOVED lines=10> */
[----:B------:R-:W-:Y:S01]  /*10510*/  MOV R2, 0x1 ;  /* 0x0000000100027802 */ /* 0x000fe20000000f00 */
[----:B------:R-:W-:Y:S01]  /*10520*/  BSSY.RECONVERGENT B2, `(.L_x_13181) ;  /* 0x000002f000027945 */ /* 0x000fe20003800200 */
[----:B------:R-:W-:Y:S01]  /*10530*/  FSETP.GEU.AND P1, PT, |R21|, 6.5827683646048100446e-37, PT ;  /* 0x036000001500780b */ /* 0x000fe20003f2e200 */
        /* <DEDUP_REMOVED lines=44> */
[----:B------:R-:W-:-:S07]  /*10800*/  MOV R3, R11 ;  /* 0x0000000b00037202 */ /* 0x000fce0000000f00 */
.L_x_13182:
[----:B------:R-:W-:Y:S05]  /*10810*/  BSYNC.RECONVERGENT B2 ;  /* 0x0000000000027941 */ /* 0x000fea0003800200 */
.L_x_13181:
[----:B------:R-:W-:Y:S01]  /*10820*/  LOP3.LUT R5, RZ, 0x80000000, R3, 0xb8, !PT ;  /* 0x80000000ff057812 */ /* 0x000fe200078eb803 */
[----:B------:R-:W-:Y:S01]  /*10830*/  IMAD.MOV.U32 R4, RZ, RZ, RZ ;  /* 0x000000ffff047224 */ /* 0x000fe200078e00ff */
[----:B------:R-:W-:Y:S06]  /*10840*/  BRA `(.L_x_13183) ;  /* 0x0000000400207947 */ /* 0x000fec0003800000 */
.L_x_13180:
        /* <DEDUP_REMOVED lines=19> */
.L_x_13170:
[----:B------:R-:W0:Y:S01]  /*10980*/  LDCU UR4, c[0x0][0x59c] ;  /* 0x0000b380ff0477ac */ /* 0x000e220008000800 */
[----:B------:R-:W-:Y:S01]  /*10990*/  IMAD.MOV.U32 R2, RZ, RZ, 0x1 ;  /* 0x00000001ff027424 */ /* 0x000fe200078e00ff */
[----:B--2--5:R-:W-:Y:S01]  /*109a0*/  FSETP.GEU.AND P1, PT, |R21|, 6.5827683646048100446e-37, PT ;  /* 0x036000001500780b */ /* 0x024fe20003f2e200 */
[----:B------:R-:W-:Y:S01]  /*109b0*/  BSSY.RECONVERGENT B2, `(.L_x_13184) ;  /* 0x000002f000027945 */ /* 0x000fe20003800200 */
[----:B0-----:R-:W0:Y:S03]  /*109c0*/  MUFU.RCP64H R3, UR4 ;  /* 0x0000000400037d08 */ /* 0x001e260008001800 */
        /* <DEDUP_REMOVED lines=43> */
[----:B------:R-:W-:Y:S01]  /*10c80*/  IMAD.MOV.U32 R2, RZ, RZ, R10 ;  /* 0x000000ffff027224 */ /* 0x000fe200078e000a */
[----:B------:R-:W-:-:S07]  /*10c90*/  MOV R3, R11 ;  /* 0x0000000b00037202 */ /* 0x000fce0000000f00 */
.L_x_13185:
[----:B------:R-:W-:Y:S05]  /*10ca0*/  BSYNC.RECONVERGENT B2 ;  /* 0x0000000000027941 */ /* 0x000fea0003800200 */
.L_x_13184:
[----:B------:R-:W-:Y:S02]  /*10cb0*/  IMAD.MOV.U32 R4, RZ, RZ, R2 ;  /* 0x000000ffff047224 */ /* 0x000fe400078e0002 */
[----:B------:R-:W-:-:S07]  /*10cc0*/  IMAD.MOV.U32 R5, RZ, RZ, R3 ;  /* 0x000000ffff057224 */ /* 0x000fce00078e0003 */
.L_x_13183:
[----:B------:R-:W-:Y:S05]  /*10cd0*/  BSYNC.RECONVERGENT B1 ;  /* 0x0000000000017941 */ /* 0x000fea0003800200 */
.L_x_13169:
        /* <DEDUP_REMOVED lines=12> */
[----:B0-----:R-:W-:Y:S01]  /*10da0*/  STG.E.U8 desc[UR36][R16.64], R5 ;  /* 0x0000000510007986 */ /* 0x001fe2000c101124 */
[----:B------:R-:W-:Y:S05]  /*10db0*/  EXIT ;  /* 0x000000000000794d */ /* 0x000fea0003800000 */
.L_x_13189:
[----:B------:R-:W0:Y:S02]  /*10dc0*/  F2I.S64.F64.TRUNC R4, R4 ;  /* 0x0000000400047311 */ /* 0x000e24000030d900 */
[----:B0-----:R-:W-:-:S05]  /*10dd0*/  MOV R3, R4 ;  /* 0x0000000400037202 */ /* 0x001fca0000000f00 */
[----:B------:R-:W-:Y:S01]  /*10de0*/  STG.E.U8 desc[UR36][R16.64], R3 ;  /* 0x0000000310007986 */ /* 0x000fe2000c101124 */
[----:B------:R-:W-:Y:S05]  /*10df0*/  EXIT ;  /* 0x000000000000794d */ /* 0x000fea0003800000 */
.L_x_13188:
[----:B------:R-:W-:-:S09]  /*10e00*/  UISETP.NE.AND UP0, UPT, UR4, 0x2, UPT ;  /* 0x000000020400788c */ /* 0x000fd2000bf05270 */
[----:B------:R-:W-:Y:S05]  /*10e10*/  BRA.U !UP0, `(.L_x_13191) ;  /* 0x0000000108287547 */ /* 0x000fea000b800000 */
[----:B------:R-:W-:-:S09]  /*10e20*/  UISETP.NE.AND UP0, UPT, UR4, 0x3, UPT ;  /* 0x000000030400788c */ /* 0x000fd2000bf05270 */
[----:B------:R-:W-:Y:S05]  /*10e30*/  BRA.U !UP0, `(.L_x_13192) ;  /* 0x0000000108147547 */ /* 0x000fea000b800000 */
[----:B------:R-:W-:-:S09]  /*10e40*/  UISETP.NE.AND UP0, UPT, UR4, 0x4, UPT ;  /* 0x000000040400788c */ /* 0x000fd2000bf05270 */
[----:B------:R-:W-:Y:S05]  /*10e50*/  BRA.U UP0, `(.L_x_13190) ;  /* 0x0000000d00247547 */ /* 0x000fea000b800000 */
[----:B------:R-:W0:Y:S02]  /*10e60*/  F2I.S64.F64.TRUNC R4, R4 ;  /* 0x0000000400047311 */ /* 0x000e24000030d900 */
[----:B0-----:R-:W-:Y:S01]  /*10e70*/  STG.E.64 desc[UR36][R16.64], R4 ;  /* 0x0000000410007986 */ /* 0x001fe2000c101b24 */
[----:B------:R-:W-:Y:S05]  /*10e80*/  EXIT ;  /* 0x000000000000794d */ /* 0x000fea0003800000 */
.L_x_13192:
[----:B------:R-:W0:Y:S02]  /*10e90*/  F2I.F64.TRUNC R5, R4 ;  /* 0x0000000400057311 */ /* 0x000e24000030d100 */
[----:B0-----:R-:W-:Y:S01]  /*10ea0*/  STG.E desc[UR36][R16.64], R5 ;  /* 0x0000000510007986 */ /* 0x001fe2000c101924 */
[----:B------:R-:W-:Y:S05]  /*10eb0*/  EXIT ;  /* 0x000000000000794d */ /* 0x000fea0003800000 */
.L_x_13191:
[----:B------:R-:W0:Y:S02]  /*10ec0*/  F2I.F64.TRUNC R5, R4 ;  /* 0x0000000400057311 */ /* 0x000e24000030d100 */
[----:B0-----:R-:W-:Y:S01]  /*10ed0*/  STG.E.U16 desc[UR36][R16.64], R5 ;  /* 0x0000000510007986 */ /* 0x001fe2000c101524 */
[----:B------:R-:W-:Y:S05]  /*10ee0*/  EXIT ;  /* 0x000000000000794d */ /* 0x000fea0003800000 */
.L_x_13187:
        /* <DEDUP_REMOVED lines=17> */
.L_x_13194:
        /* <DEDUP_REMOVED lines=12> */
.L_x_13193:
        /* <DEDUP_REMOVED lines=18> */
.L_x_13196:
        /* <DEDUP_REMOVED lines=13> */
.L_x_13195:
[----:B------:R-:W-:Y:S01]  /*112b0*/  STG.E.64 desc[UR36][R16.64], R4 ;  /* 0x0000000410007986 */ /* 0x000fe2000c101b24 */
[----:B------:R-:W-:Y:S05]  /*112c0*/  EXIT ;  /* 0x000000000000794d */ /* 0x000fea0003800000 */
.L_x_13186:
        /* <DEDUP_REMOVED lines=11> */
[----:B0-----:R-:W-:Y:S01]  /*11380*/  STG.E.U16 desc[UR36][R16.64], R5 ;  /* 0x0000000510007986 */ /* 0x001fe2000c101524 */
[----:B------:R-:W-:Y:S05]  /*11390*/  EXIT ;  /* 0x000000000000794d */ /* 0x000fea0003800000 */
.L_x_13200:
        /* <DEDUP_REMOVED lines=25> */
.L_x_13203:
[----:B------:R-:W-:-:S04]  /*11530*/  SHF.R.U32.HI R3, RZ, 0x18, R3 ;  /* 0x00000018ff037819 */ /* 0x000fc80000011603 */
[----:B------:R-:W-:-:S04]  /*11540*/  LOP3.LUT R0, R0, 0x80, R3, 0xf8, !PT ;  /* 0x0000008000007812 */ /* 0x000fc800078ef803 */
[----:B------:R-:W-:-:S07]  /*11550*/  PRMT R8, R0, 0x7610, R8 ;  /* 0x0000761000087816 */ /* 0x000fce0000000008 */
.L_x_13202:
[----:B------:R-:W-:Y:S05]  /*11560*/  BSYNC.RECONVERGENT B0 ;  /* 0x0000000000007941 */ /* 0x000fea0003800200 */
.L_x_13201:
[----:B------:R-:W-:Y:S01]  /*11570*/  STG.E.U8 desc[UR36][R16.64], R8 ;  /* 0x0000000810007986 */ /* 0x000fe2000c101124 */
[----:B------:R-:W-:Y:S05]  /*11580*/  EXIT ;  /* 0x000000000000794d */ /* 0x000fea0003800000 */
.L_x_13199:
        /* <DEDUP_REMOVED lines=25> */
.L_x_13206:
[----:B------:R-:W-:-:S04]  /*11720*/  SHF.R.U32.HI R3, RZ, 0x18, R3 ;  /* 0x00000018ff037819 */ /* 0x000fc80000011603 */
[----:B------:R-:W-:-:S04]  /*11730*/  LOP3.LUT R0, R0, 0x80, R3, 0xf8, !PT ;  /* 0x0000008000007812 */ /* 0x000fc800078ef803 */
[----:B------:R-:W-:-:S07]  /*11740*/  PRMT R8, R0, 0x7610, R8 ;  /* 0x0000761000087816 */ /* 0x000fce0000000008 */
.L_x_13205:
[----:B------:R-:W-:Y:S05]  /*11750*/  BSYNC.RECONVERGENT B0 ;  /* 0x0000000000007941 */ /* 0x000fea0003800200 */
.L_x_13204:
[----:B------:R-:W-:Y:S01]  /*11760*/  STG.E.U8 desc[UR36][R16.64], R8 ;  /* 0x0000000810007986 */ /* 0x000fe2000c101124 */
[----:B------:R-:W-:Y:S05]  /*11770*/  EXIT ;  /* 0x000000000000794d */ /* 0x000fea0003800000 */
.L_x_13198:
        /* <DEDUP_REMOVED lines=30> */
.L_x_13208:
[----:B------:R-:W0:Y:S02]  /*11960*/  F2I.U64.F64.TRUNC R4, R4 ;  /* 0x0000000400047311 */ /* 0x000e24000030d800 */
[----:B0-----:R-:W-:Y:S01]  /*11970*/  STG.E.64 desc[UR36][R16.64], R4 ;  /* 0x0000000410007986 */ /* 0x001fe2000c101b24 */
[----:B------:R-:W-:Y:S05]  /*11980*/  EXIT ;  /* 0x000000000000794d */ /* 0x000fea0003800000 */
.L_x_13207:
[----:B------:R-:W0:Y:S02]  /*11990*/  F2I.U32.F64.TRUNC R5, R4 ;  /* 0x0000000400057311 */ /* 0x000e24000030d000 */
[----:B0-----:R-:W-:Y:S01]  /*119a0*/  STG.E desc[UR36][R16.64], R5 ;  /* 0x0000000510007986 */ /* 0x001fe2000c101924 */
[----:B------:R-:W-:Y:S05]  /*119b0*/  EXIT ;  /* 0x000000000000794d */ /* 0x000fea0003800000 */
.L_x_13197:
        /* <DEDUP_REMOVED lines=8> */
[----:B------:R-:W-:Y:S01]  /*11a40*/  STG.E.U8 desc[UR36][R16.64], R3 ;  /* 0x0000000310007986 */ /* 0x000fe2000c101124 */
[----:B------:R-:W-:Y:S05]  /*11a50*/  EXIT ;  /* 0x000000000000794d */ /* 0x000fea0003800000 */
.L_x_13210:
[----:B------:R-:W-:-:S05]  /*11a60*/  CS2R R6, SRZ ;  /* 0x0000000000067805 */ /* 0x000fca000001ff00 */
[----:B------:R-:W-:Y:S01]  /*11a70*/  STG.E.128 desc[UR36][R16.64], R4 ;  /* 0x0000000410007986 */ /* 0x000fe2000c101d24 */
[----:B------:R-:W-:Y:S05]  /*11a80*/  EXIT ;  /* 0x000000000000794d */ /* 0x000fea0003800000 */
.L_x_13209:
[----:B------:R-:W-:-:S09]  /*11a90*/  UISETP.NE.AND UP0, UPT, UR4, 0xf, UPT ;  /* 0x0000000f0400788c */ /* 0x000fd2000bf05270 */
[----:B------:R-:W-:Y:S05]  /*11aa0*/  BRA.U !UP0, `(.L_x_13211) ;  /* 0x0000000508287547 */ /* 0x000fea000b800000 */
[----:B------:R-:W-:-:S09]  /*11ab0*/  UISETP.NE.AND UP0, UPT, UR4, 0x17, UPT ;  /* 0x000000170400788c */ /* 0x000fd2000bf05270 */
[----:B------:R-:W-:Y:S05]  /*11ac0*/  BRA.U !UP0, `(.L_x_13212) ;  /* 0x0000000108b07547 */ /* 0x000fea000b800000 */
[----:B------:R-:W-:-:S09]  /*11ad0*/  UISETP.NE.AND UP0, UPT, UR4, 0x18, UPT ;  /* 0x000000180400788c */ /* 0x000fd2000bf05270 */
[----:B------:R-:W-:Y:S05]  /*11ae0*/  BRA.U !UP0, `(.L_x_13213) ;  /* 0x0000000108447547 */ /* 0x000fea000b800000 */
.L_x_13190:
        /* <DEDUP_REMOVED lines=16> */
.L_x_13214:
[----:B------:R-:W-:Y:S05]  /*11bf0*/  EXIT ;  /* 0x000000000000794d */ /* 0x000fea0003800000 */
.L_x_13213:
        /* <DEDUP_REMOVED lines=21> */
.L_x_13216:
[----:B------:R-:W-:Y:S05]  /*11d50*/  BSYNC.RECONVERGENT B0 ;  /* 0x0000000000007941 */ /* 0x000fea0003800200 */
.L_x_13215:
[----:B------:R-:W-:-:S05]  /*11d60*/  LOP3.LUT R3, R0, 0x80, R3, 0xf8, !PT ;  /* 0x0000008000037812 */ /* 0x000fca00078ef803 */
[----:B------:R-:W-:Y:S01]  /*11d70*/  STG.E.U8 desc[UR36][R16.64], R3 ;  /* 0x0000000310007986 */ /* 0x000fe2000c101124 */
[----:B------:R-:W-:Y:S05]  /*11d80*/  EXIT ;  /* 0x000000000000794d */ /* 0x000fea0003800000 */
.L_x_13212:
        /* <DEDUP_REMOVED lines=20> */
.L_x_13218:
[----:B------:R-:W-:Y:S02]  /*11ed0*/  ISETP.GT.U32.AND P0, PT, R2, 0x7f800000, PT ;  /* 0x7f8000000200780c */ /* 0x000fe40003f04070 */
[----:B------:R-:W-:-:S04]  /*11ee0*/  MOV R0, 0x7f ;  /* 0x0000007f00007802 */ /* 0x000fc80000000f00 */
[----:B------:R-:W-:-:S07]  /*11ef0*/  SEL R0, R0, 0x7c, P0 ;  /* 0x0000007c00007807 */ /* 0x000fce0000000000 */
.L_x_13219:
[----:B------:R-:W-:Y:S05]  /*11f00*/  BSYNC.RECONVERGENT B0 ;  /* 0x0000000000007941 */ /* 0x000fea0003800200 */
.L_x_13217:
[----:B------:R-:W-:-:S04]  /*11f10*/  SHF.R.U32.HI R3, RZ, 0x18, R3 ;  /* 0x00000018ff037819 */ /* 0x000fc80000011603 */
[----:B------:R-:W-:-:S05]  /*11f20*/  LOP3.LUT R3, R0, 0x80, R3, 0xf8, !PT ;  /* 0x0000008000037812 */ /* 0x000fca00078ef803 */
[----:B------:R-:W-:Y:S01]  /*11f30*/  STG.E.U8 desc[UR36][R16.64], R3 ;  /* 0x0000000310007986 */ /* 0x000fe2000c101124 */
[----:B------:R-:W-:Y:S05]  /*11f40*/  EXIT ;  /* 0x000000000000794d */ /* 0x000fea0003800000 */
.L_x_13211:
        /* <DEDUP_REMOVED lines=12> */
        .weak           $__internal_6_$__cuda_sm20_div_rn_f64_full
        .type           $__internal_6_$__cuda_sm20_div_rn_f64_full,@function
        .size           $__internal_6_$__cuda_sm20_div_rn_f64_full,(.L_x_32757 - $__internal_6_$__cuda_sm20_div_rn_f64_full)
$__internal_6_$__cuda_sm20_div_rn_f64_full:
[----:B------:R-:W-:Y:S01]  /*12010*/  IMAD.MOV.U32 R5, RZ, RZ, R9 ;  /* 0x000000ffff057224 */ /* 0x000fe200078e0009 */
[C---:B------:R-:W-:Y:S01]  /*12020*/  LOP3.LUT R3, R27.reuse, 0x800fffff, RZ, 0xc0, !PT ;  /* 0x800fffff1b037812 */ /* 0x040fe200078ec0ff */
[----:B------:R-:W-:Y:S01]  /*12030*/  IMAD.MOV.U32 R24, RZ, RZ, 0x1ca00000 ;  /* 0x1ca00000ff187424 */ /* 0x000fe200078e00ff */
[----:B------:R-:W-:Y:S01]  /*12040*/  LOP3.LUT R29, R27, 0x7ff00000, RZ, 0xc0, !PT ;  /* 0x7ff000001b1d7812 */ /* 0x000fe200078ec0ff */
[----:B------:R-:W-:Y:S01]  /*12050*/  IMAD.U32 R6, RZ, RZ, UR43 ;  /* 0x0000002bff067e24 */ /* 0x000fe2000f8e00ff */
[----:B------:R-:W-:Y:S01]  /*12060*/  FSETP.GEU.AND P1, PT, |R5|, 1.469367938527859385e-39, PT ;  /* 0x001000000500780b */ /* 0x000fe20003f2e200 */
[----:B------:R-:W-:Y:S01]  /*12070*/  IMAD.U32 R26, RZ, RZ, UR43 ;  /* 0x0000002bff1a7e24 */ /* 0x000fe2000f8e00ff */
[----:B------:R-:W-:Y:S01]  /*12080*/  LOP3.LUT R7, R3, 0x3ff00000, RZ, 0xfc, !PT ;  /* 0x3ff0000003077812 */ /* 0x000fe200078efcff */
[----:B------:R-:W-:Y:S01]  /*12090*/  BSSY.RECONVERGENT B0, `(.L_x_13220) ;  /* 0x0000077000007945 */ /* 0x000fe20003800200 */
[----:B------:R-:W-:Y:S02]  /*120a0*/  LOP3.LUT R3, R5, 0x7ff00000, RZ, 0xc0, !PT ;  /* 0x7ff0000005037812 */ /* 0x000fe400078ec0ff */
[----:B------:R-:W-:-:S02]  /*120b0*/  FSETP.GEU.AND P0, PT, |R27|, 1.469367938527859385e-39, PT ;  /* 0x001000001b00780b */ /* 0x000fc40003f0e200 */
[----:B------:R-:W-:Y:S01]  /*120c0*/  ISETP.GE.U32.AND P3, PT, R3, R29, PT ;  /* 0x0000001d0300720c */ /* 0x000fe20003f66070 */
[----:B------:R-:W-:Y:S01]  /*120d0*/  IMAD.MOV.U32 R28, RZ, RZ, R3 ;  /* 0x000000ffff1c7224 */ /* 0x000fe200078e0003 */
[----:B------:R-:W-:Y:S02]  /*120e0*/  MOV R12, 0x1 ;  /* 0x00000001000c7802 */ /* 0x000fe40000000f00 */
[C---:B------:R-:W-:Y:S01]  /*120f0*/  SEL R9, R24.reuse, 0x63400000, !P3 ;  /* 0x6340000018097807 */ /* 0x040fe20005800000 */
[----:B------:R-:W-:Y:S01]  /*12100*/  @!P1 IMAD.MOV.U32 R14, RZ, RZ, RZ ;  /* 0x000000ffff0e9224 */ /* 0x000fe200078e00ff */
[----:B------:R-:W-:Y:S02]  /*12110*/  @!P1 LOP3.LUT R8, R27, 0x7ff00000, RZ, 0xc0, !PT ;  /* 0x7ff000001b089812 */ /* 0x000fe400078ec0ff */
[----:B------:R-:W-:Y:S02]  /*12120*/  LOP3.LUT R9, R9, 0x800fffff, R5, 0xf8, !PT ;  /* 0x800fffff09097812 */ /* 0x000fe400078ef805 */
[----:B------:R-:W-:Y:S01]  /*12130*/  @!P1 ISETP.GE.U32.AND P2, PT, R3, R8, PT ;  /* 0x000000080300920c */ /* 0x000fe20003f46070 */
[----:B------:R-:W0:Y:S02]  /*12140*/  @!P0 DMUL R6, R26, 8.98846567431157953865e+307 ;  /* 0x7fe000001a068828 */ /* 0x000e240000000000 */
[----:B0-----:R-:W0:Y:S01]  /*12150*/  MUFU.RCP64H R13, R7 ;  /* 0x00000007000d7308 */ /* 0x001e220000001800 */
[----:B------:R-:W-:-:S02]  /*12160*/  @!P1 SEL R15, R24, 0x63400000, !P2 ;  /* 0x63400000180f9807 */ /* 0x000fc40005000000 */
[----:B------:R-:W-:Y:S02]  /*12170*/  @!P0 LOP3.LUT R29, R7, 0x7ff00000, RZ, 0xc0, !PT ;  /* 0x7ff00000071d8812 */ /* 0x000fe400078ec0ff */
[----:B------:R-:W-:-:S03]  /*12180*/  @!P1 LOP3.LUT R8, R15, 0x80000000, R5, 0xf8, !PT ;  /* 0x800000000f089812 */ /* 0x000fc600078ef805 */
[----:B------:R-:W-:Y:S01]  /*12190*/  VIADD R31, R29, 0xffffffff ;  /* 0xffffffff1d1f7836 */ /* 0x000fe20000000000 */
[----:B------:R-:W-:Y:S02]  /*121a0*/  @!P1 LOP3.LUT R15, R8, 0x100000, RZ, 0xfc, !PT ;  /* 0x00100000080f9812 */ /* 0x000fe400078efcff */
[----:B------:R-:W-:-:S15]  /*121b0*/  MOV R8, R4 ;  /* 0x0000000400087202 */ /* 0x000fde0000000f00 */
[----:B------:R-:W-:-:S15]  /*121c0*/  NOP ;  /* 0x0000000000007918 */ /* 0x000fde0000000000 */
[----:B------:R-:W-:-:S15]  /*121d0*/  NOP ;  /* 0x0000000000007918 */ /* 0x000fde0000000000 */
[----:B------:R-:W-:-:S06]  /*121e0*/  NOP ;  /* 0x0000000000007918 */ /* 0x000fcc0000000000 */
[----:B------:R-:W1:Y:S02]  /*121f0*/  @!P1 DFMA R8, R8, 2, -R14 ;  /* 0x400000000808982b */ /* 0x000e64000000080e */
[----:B-1----:R-:W-:-:S04]  /*12200*/  @!P1 LOP3.LUT R28, R9, 0x7ff00000, RZ, 0xc0, !PT ;  /* 0x7ff00000091c9812 */ /* 0x002fc800078ec0ff */
[----:B------:R-:W-:-:S04]  /*12210*/  IADD3 R30, PT, PT, R28, -0x1, RZ ;  /* 0xffffffff1c1e7810 */ /* 0x000fc80007ffe0ff */
[----:B------:R-:W-:-:S04]  /*12220*/  ISETP.GT.U32.AND P0, PT, R30, 0x7feffffe, PT ;  /* 0x7feffffe1e00780c */ /* 0x000fc80003f04070 */
[----:B------:R-:W-:-:S15]  /*12230*/  ISETP.GT.U32.OR P0, PT, R31, 0x7feffffe, P0 ;  /* 0x7feffffe1f00780c */ /* 0x000fde0000704470 */
[----:B------:R-:W-:-:S15]  /*12240*/  NOP ;  /* 0x0000000000007918 */ /* 0x000fde0000000000 */
[----:B------:R-:W-:-:S15]  /*12250*/  NOP ;  /* 0x0000000000007918 */ /* 0x000fde0000000000 */
[----:B------:R-:W-:-:S05]  /*12260*/  NOP ;  /* 0x0000000000007918 */ /* 0x000fca0000000000 */
        /* <DEDUP_REMOVED lines=40> */
[----:B------:R-:W-:Y:S01]  /*124f0*/  VIMNMX R3, PT, PT, R4, 0x46a00000, PT ;  /* 0x46a0000004037848 */ /* 0x000fe20003fe0100 */
[----:B------:R-:W-:Y:S01]  /*12500*/  IMAD.MOV.U32 R4, RZ, RZ, RZ ;  /* 0x000000ffff047224 */ /* 0x000fe200078e00ff */
[----:B------:R-:W-:-:S05]  /*12510*/  SEL R24, R24, 0x63400000, !P0 ;  /* 0x6340000018187807 */ /* 0x000fca0004000000 */
[----:B------:R-:W-:-:S05]  /*12520*/  IMAD.IADD R3, R3, 0x1, -R24 ;  /* 0x0000000103037824 */ /* 0x000fca00078e0a18 */
[----:B------:R-:W-:-:S06]  /*12530*/  IADD3 R5, PT, PT, R3, 0x7fe00000, RZ ;  /* 0x7fe0000003057810 */ /* 0x000fcc0007ffe0ff */
        /* <DEDUP_REMOVED lines=12> */
[----:B------:R-:W0:Y:S02]  /*12600*/  DMUL.RP R6, R14, R6 ;  /* 0x000000060e067228 */ /* 0x000e240000008000 */
[----:B0-----:R-:W-:-:S15]  /*12610*/  LOP3.LUT R9, R7, R9, RZ, 0x3c, !PT ;  /* 0x0000000907097212 */ /* 0x001fde00078e3cff */
[----:B------:R-:W-:-:S15]  /*12620*/  NOP ;  /* 0x0000000000007918 */ /* 0x000fde0000000000 */
[----:B------:R-:W-:-:S15]  /*12630*/  NOP ;  /* 0x0000000000007918 */ /* 0x000fde0000000000 */
[----:B------:R-:W-:-:S15]  /*12640*/  NOP ;  /* 0x0000000000007918 */ /* 0x000fde0000000000 */
[----:B------:R-:W-:-:S02]  /*12650*/  NOP ;  /* 0x0000000000007918 */ /* 0x000fc40000000000 */
[----:B------:R-:W0:Y:S02]  /*12660*/  DFMA R4, R10, -R4, R14 ;  /* 0x800000040a04722b */ /* 0x000e24000000000e */
[----:B0-----:R-:W-:-:S04]  /*12670*/  FSETP.NEU.AND P0, PT, |R5|, R3, PT ;  /* 0x000000030500720b */ /* 0x001fc80003f0d200 */
[----:B------:R-:W-:Y:S02]  /*12680*/  FSEL R10, R6, R10, !P0 ;  /* 0x0000000a060a7208 */ /* 0x000fe40004000000 */
[----:B------:R-:W-:Y:S01]  /*12690*/  FSEL R11, R9, R11, !P0 ;  /* 0x0000000b090b7208 */ /* 0x000fe20004000000 */
[----:B------:R-:W-:Y:S06]  /*126a0*/  BRA `(.L_x_13222) ;  /* 0x0000000000547947 */ /* 0x000fec0003800000 */
.L_x_13221:
        /* <DEDUP_REMOVED lines=16> */
.L_x_13224:
[----:B------:R-:W-:Y:S01]  /*127b0*/  LOP3.LUT R11, R27, 0x80000, RZ, 0xfc, !PT ;  /* 0x000800001b0b7812 */ /* 0x000fe200078efcff */
[----:B------:R-:W-:Y:S01]  /*127c0*/  IMAD.MOV.U32 R10, RZ, RZ, R26 ;  /* 0x000000ffff0a7224 */ /* 0x000fe200078e001a */
[----:B------:R-:W-:Y:S06]  /*127d0*/  BRA `(.L_x_13222) ;  /* 0x0000000000087947 */ /* 0x000fec0003800000 */
.L_x_13223:
[----:B------:R-:W-:Y:S01]  /*127e0*/  LOP3.LUT R11, R5, 0x80000, RZ, 0xfc, !PT ;  /* 0x00080000050b7812 */ /* 0x000fe200078efcff */
[----:B------:R-:W-:-:S07]  /*127f0*/  IMAD.MOV.U32 R10, RZ, RZ, R4 ;  /* 0x000000ffff0a7224 */ /* 0x000fce00078e0004 */
.L_x_13222:
[----:B------:R-:W-:Y:S05]  /*12800*/  BSYNC.RECONVERGENT B0 ;  /* 0x0000000000007941 */ /* 0x000fea0003800200 */
.L_x_13220:
[----:B------:R-:W-:Y:S01]  /*12810*/  MOV R4, R0 ;  /* 0x0000000000047202 */ /* 0x000fe20000000f00 */
[----:B------:R-:W-:-:S04]  /*12820*/  IMAD.MOV.U32 R5, RZ, RZ, 0x0 ;  /* 0x00000000ff057424 */ /* 0x000fc800078e00ff */
[----:B------:R-:W-:Y:S05]  /*12830*/  RET.REL.NODEC R4 `(_ZN2at6native18elementwise_kernelILi128ELi4EZNS0_15gpu_kernel_implINS0_13BUnaryFunctorIdddZZZNS0_15binary_internal21div_floor_kernel_cudaERNS_18TensorIteratorBaseEENKUlvE1_clEvENKUlvE_clEvEUlddE_EEEEvS6_RKT_EUliE_EEviT1_) ;  /* 0xfffffed404f07950 */ /* 0x000fea0003c3ffff */
.L_x_13225:
        /* <DEDUP_REMOVED lines=12> */
.L_x_32757:


//--------------------- .text._ZN2at6native27unrolled_elementwise_kernelINS0_13BUnaryFunctorIdddZZZNS0_15binary_internal21div_floor_kernel_cudaERNS_18TensorIteratorBaseEENKUlvE1_clEvENKUlvE_clEvEUlddE_EESt5arrayIPcLm2EELi4E23TrivialOffsetCalculatorILi1EjESE_NS0_6memory12LoadWithCastILi1EEENSF_13StoreWithCastILi1EEEEEviT_T0_T2_T3_T4_T5_ --------------------------
	.section	.text._ZN2at6native27unrolled_elementwise_kernelINS0_13BUnaryFunctorIdddZZZNS0_15binary_internal21div_floor_kernel_cudaERNS_18TensorIteratorBaseEENKUlvE1_clEvENKUlvE_clEvEUlddE_EESt5arrayIPcLm2EELi4E23TrivialOffsetCalculatorILi1EjESE_NS0_6memory12LoadWithCastILi1EEENSF_13StoreWithCastILi1EEEEEviT_T0_T2_T3_T4_T5_,"ax",@progbits
	.align	128
        .global         _ZN2at6native27unrolled_elementwise_kernelINS0_13BUnaryFunctorIdddZZZNS0_15binary_internal21div_floor_kernel_cudaERNS_18TensorIteratorBaseEENKUlvE1_clEvENKUlvE_clEvEUlddE_EESt5arrayIPcLm2EELi4E23TrivialOffsetCalculatorILi1EjESE_NS0_6memory12LoadWithCastILi1EEENSF_13StoreWithCastILi1EEEEEviT_T0_T2_T3_T4_T5_
        .type           _ZN2at6native27unrolled_elementwise_kernelINS0_13BUnaryFunctorIdddZZZNS0_15binary_internal21div_floor_kernel_cudaERNS_18TensorIteratorBaseEENKUlvE1_clEvENKUlvE_clEvEUlddE_EESt5arrayIPcLm2EELi4E23TrivialOffsetCalculatorILi1EjESE_NS0_6memory12LoadWithCastILi1EEENSF_13StoreWithCastILi1EEEEEviT_T0_T2_T3_T4_T5_,@function
        .size           _ZN2at6native27unrolled_elementwise_kernelINS0_13BUnaryFunctorIdddZZZNS0_15binary_internal21div_floor_kernel_cudaERNS_18TensorIteratorBaseEENKUlvE1_clEvENKUlvE_clEvEUlddE_EESt5arrayIPcLm2EELi4E23TrivialOffsetCalculatorILi1EjESE_NS0_6memory12LoadWithCastILi1EEENSF_13StoreWithCastILi1EEEEEviT_T0_T2_T3_T4_T5_,(.L_x_32758 - _ZN2at6native27unrolled_elementwise_kernelINS0_13BUnaryFunctorIdddZZZNS0_15binary_internal21div_floor_kernel_cudaERNS_18TensorIteratorBaseEENKUlvE1_clEvENKUlvE_clEvEUlddE_EESt5arrayIPcLm2EELi4E23TrivialOffsetCalculatorILi1EjESE_NS0_6memory12LoadWithCastILi1EEENSF_13StoreWithCastILi1EEEEEviT_T0_T2_T3_T4_T5_)
        .other          _ZN2at6native27unrolled_elementwise_kernelINS0_13BUnaryFunctorIdddZZZNS0_15binary_internal21div_floor_kernel_cudaERNS_18TensorIteratorBaseEENKUlvE1_clEvENKUlvE_clEvEUlddE_EESt5arrayIPcLm2EELi4E23TrivialOffsetCalculatorILi1EjESE_NS0_6memory12LoadWithCastILi1EEENSF_13StoreWithCastILi1EEEEEviT_T0_T2_T3_T4_T5_,@"STO_CUDA_ENTRY STV_DEFAULT"
_ZN2at6native27unrolled_elementwise_kernelINS0_13BUnaryFunctorIdddZZZNS0_15binary_internal21div_floor_kernel_cudaERNS_18TensorIteratorBaseEENKUlvE1_clEvENKUlvE_clEvEUlddE_EESt5arrayIPcLm2EELi4E23TrivialOffsetCalculatorILi1EjESE_NS0_6memory12LoadWithCastILi1EEENSF_13StoreWithCastILi1EEEEEviT_T0_T2_T3_T4_T5_:
.text._ZN2at6native27unrolled_elementwise_kernelINS0_13BUnaryFunctorIdddZZZNS0_15binary_internal21div_floor_kernel_cudaERNS_18TensorIteratorBaseEENKUlvE1_clEvENKUlvE_clEvEUlddE_EESt5arrayIPcLm2EELi4E23TrivialOffsetCalculatorILi1EjESE_NS0_6memory12LoadWithCastILi1EEENSF_13StoreWithCastILi1EEEEEviT_T0_T2_T3_T4_T5_:
[----:B------:R-:W0:Y:S01]  /*0000*/  LDC R1, c[0x0][0x37c] ;  /* 0x0000df00ff017b82 */ /* 0x000e220000000800 */
[----:B------:R-:W1:Y:S07]  /*0010*/  S2R R25, SR_CTAID.X ;  /* 0x0000000000197919 */ /* 0x000e6e0000002500 */
[----:B------:R-:W1:Y:S01]  /*0020*/  LDC R0, c[0x0][0x380] ;  /* 0x0000e000ff007b82 */ /* 0x000e620000000800 */
[----:B------:R-:W2:Y:S01]  /*0030*/  LDCU.64 UR36, c[0x0][0x358] ;  /* 0x00006b00ff2477ac */ /* 0x000ea20008000a00 */
[----:B------:R-:W-:Y:S01]  /*0040*/  BSSY.RECONVERGENT B6, `(.L_x_13226) ;  /* 0x00000fb000067945 */ /* 0x000fe20003800200 */
[----:B------:R-:W3:Y:S01]  /*0050*/  S2R R24, SR_TID.X ;  /* 0x0000000000187919 */ /* 0x000ee20000002100 */
[----:B------:R-:W-:Y:S01]  /*0060*/  CS2R R22, SRZ ;  /* 0x0000000000167805 */ /* 0x000fe2000001ff00 */
        /* <DEDUP_REMOVED lines=26> */
.L_x_13232:
[----:B------:R-:W2:Y:S02]  /*0210*/  LDG.E.U8 R4, desc[UR36][R4.64] ;  /* 0x0000002404047981 */ /* 0x000ea4000c1e1100 */
[----:B--2---:R0:W1:Y:S02]  /*0220*/  I2F.F64.U16 R22, R4 ;  /* 0x0000000400167312 */ /* 0x0040640000101800 */
[----:B01----:R-:W-:Y:S05]  /*0230*/  BRA `(.L_x_13234) ;  /* 0x0000000c00647947 */ /* 0x003fea0003800000 */
.L_x_13231:
        /* <DEDUP_REMOVED lines=9> */
.L_x_13236:
[----:B------:R-:W2:Y:S02]  /*02d0*/  LDG.E R4, desc[UR36][R4.64] ;  /* 0x0000002404047981 */ /* 0x000ea4000c1e1900 */
[----:B--2---:R0:W1:Y:S02]  /*02e0*/  I2F.F64 R22, R4 ;  /* 0x0000000400167312 */ /* 0x0040640000201c00 */
[----:B01----:R-:W-:Y:S05]  /*02f0*/  BRA `(.L_x_13234) ;  /* 0x0000000c00347947 */ /* 0x003fea0003800000 */
.L_x_13235:
[----:B------:R-:W2:Y:S02]  /*0300*/  LDG.E.U16 R4, desc[UR36][R4.64] ;  /* 0x0000002404047981 */ /* 0x000ea4000c1e1500 */
[----:B--2---:R0:W1:Y:S02]  /*0310*/  I2F.F64.S16 R22, R4 ;  /* 0x0000000400167312 */ /* 0x0040640000101c00 */
[----:B01----:R-:W-:Y:S05]  /*0320*/  BRA `(.L_x_13234) ;  /* 0x0000000c00287947 */ /* 0x003fea0003800000 */
.L_x_13230:
        /* <DEDUP_REMOVED lines=10> */
.L_x_13238:
[----:B------:R-:W2:Y:S02]  /*03d0*/  LDG.E.U16 R0, desc[UR36][R4.64] ;  /* 0x0000002404007981 */ /* 0x000ea4000c1e1500 */
[----:B--2---:R-:W-:-:S05]  /*03e0*/  HADD2.F32 R0, -RZ, R0.H0_H0 ;  /* 0x20000000ff007230 */ /* 0x004fca0000004100 */
[----:B------:R-:W-:-:S04]  /*03f0*/  FMUL.FTZ R0, R0, 1 ;  /* 0x3f80000000007820 */ /* 0x000fc80000410000 */
[----:B------:R1:W2:Y:S02]  /*0400*/  F2F.F64.F32 R22, R0 ;  /* 0x0000000000167310 */ /* 0x0002a40000201800 */
[----:B-12---:R-:W-:Y:S05]  /*0410*/  BRA `(.L_x_13234) ;  /* 0x0000000800ec7947 */ /* 0x006fea0003800000 */
.L_x_13237:
        /* <DEDUP_REMOVED lines=10> */
.L_x_13240:
[----:B------:R-:W2:Y:S02]  /*04c0*/  LDG.E.U16 R4, desc[UR36][R4.64] ;  /* 0x0000002404047981 */ /* 0x000ea4000c1e1500 */
[----:B--2---:R-:W-:-:S05]  /*04d0*/  HADD2.F32 R0, -RZ, R4.H0_H0 ;  /* 0x20000004ff007230 */ /* 0x004fca0000004100 */
[----:B------:R-:W-:-:S04]  /*04e0*/  FMUL.FTZ R0, R0, 1 ;  /* 0x3f80000000007820 */ /* 0x000fc80000410000 */
[----:B------:R1:W2:Y:S02]  /*04f0*/  F2F.F64.F32 R22, R0 ;  /* 0x0000000000167310 */ /* 0x0002a40000201800 */
[----:B-12---:R-:W-:Y:S05]  /*0500*/  BRA `(.L_x_13234) ;  /* 0x0000000800b07947 */ /* 0x006fea0003800000 */
.L_x_13239:
[----:B------:R0:W5:Y:S01]  /*0510*/  LDG.E.64 R22, desc[UR36][R4.64] ;  /* 0x0000002404167981 */ /* 0x000162000c1e1b00 */
[----:B------:R-:W-:Y:S05]  /*0520*/  BRA `(.L_x_13234) ;  /* 0x0000000800a87947 */ /* 0x000fea0003800000 */
.L_x_13229:
        /* <DEDUP_REMOVED lines=13> */
.L_x_13243:
[----:B------:R1:W5:Y:S01]  /*0600*/  LDG.E.64 R22, desc[UR36][R4.64] ;  /* 0x0000002404167981 */ /* 0x000362000c1e1b00 */
[----:B------:R-:W-:Y:S05]  /*0610*/  BRA `(.L_x_13234) ;  /* 0x00000008006c7947 */ /* 0x000fea0003800000 */
.L_x_13242:
        /* <DEDUP_REMOVED lines=27> */
.L_x_13245:
        /* <DEDUP_REMOVED lines=15> */
.L_x_13244:
[----:B------:R-:W2:Y:S02]  /*08c0*/  LDG.E.U16 R0, desc[UR36][R4.64] ;  /* 0x0000002404007981 */ /* 0x000ea4000c1e1500 */
[----:B--2---:R-:W-:-:S04]  /*08d0*/  IMAD.U32 R0, R0, 0x10000, RZ ;  /* 0x0001000000007824 */ /* 0x004fc800078e00ff */
[----:B------:R-:W-:-:S04]  /*08e0*/  FMUL.FTZ R0, R0, 1 ;  /* 0x3f80000000007820 */ /* 0x000fc80000410000 */
[----:B------:R2:W3:Y:S02]  /*08f0*/  F2F.F64.F32 R22, R0 ;  /* 0x0000000000167310 */ /* 0x0004e40000201800 */
[----:B--23--:R-:W-:Y:S05]  /*0900*/  BRA `(.L_x_13234) ;  /* 0x0000000400b07947 */ /* 0x00cfea0003800000 */
.L_x_13241:
        /* <DEDUP_REMOVED lines=11> */
.L_x_13248:
        /* <DEDUP_REMOVED lines=21> */
.L_x_13250:
[----:B------:R-:W-:Y:S05]  /*0b10*/  BSYNC.RECONVERGENT B0 ;  /* 0x0000000000007941 */ /* 0x000fea0003800200 */
.L_x_13249:
[----:B------:R-:W-:Y:S01]  /*0b20*/  IMAD.SHL.U32 R0, R0, 0x100000, RZ ;  /* 0x0010000000007824 */ /* 0x000fe200078e00ff */
[----:B------:R-:W-:-:S04]  /*0b30*/  LEA R3, R3, 0x3b800000, 0x17 ;  /* 0x3b80000003037811 */ /* 0x000fc800078eb8ff */
[----:B------:R-:W-:-:S05]  /*0b40*/  LOP3.LUT R0, R3, R0, R7, 0xfe, !PT ;  /* 0x0000000003007212 */ /* 0x000fca00078efe07 */
[----:B------:R-:W-:-:S04]  /*0b50*/  FMUL.FTZ R0, R0, 1 ;  /* 0x3f80000000007820 */ /* 0x000fc80000410000 */
[----:B------:R4:W0:Y:S02]  /*0b60*/  F2F.F64.F32 R22, R0 ;  /* 0x0000000000167310 */ /* 0x0008240000201800 */
[----:B0---4-:R-:W-:Y:S05]  /*0b70*/  BRA `(.L_x_13234) ;  /* 0x0000000400147947 */ /* 0x011fea0003800000 */
.L_x_13247:
        /* <DEDUP_REMOVED lines=21> */
.L_x_13252:
[----:B------:R-:W-:Y:S05]  /*0cd0*/  BSYNC.RECONVERGENT B0 ;  /* 0x0000000000007941 */ /* 0x000fea0003800200 */
.L_x_13251:
[----:B------:R-:W-:Y:S01]  /*0ce0*/  IMAD.SHL.U32 R0, R0, 0x200000, RZ ;  /* 0x0020000000007824 */ /* 0x000fe200078e00ff */
[----:B------:R-:W-:-:S04]  /*0cf0*/  LEA R3, R3, 0x37800000, 0x17 ;  /* 0x3780000003037811 */ /* 0x000fc800078eb8ff */
[----:B------:R-:W-:-:S05]  /*0d00*/  LOP3.LUT R0, R3, R0, R7, 0xfe, !PT ;  /* 0x0000000003007212 */ /* 0x000fca00078efe07 */
[----:B------:R-:W-:-:S04]  /*0d10*/  FMUL.FTZ R0, R0, 1 ;  /* 0x3f80000000007820 */ /* 0x000fc80000410000 */
[----:B------:R4:W0:Y:S02]  /*0d20*/  F2F.F64.F32 R22, R0 ;  /* 0x0000000000167310 */ /* 0x0008240000201800 */
[----:B0---4-:R-:W-:Y:S05]  /*0d30*/  BRA `(.L_x_13234) ;  /* 0x0000000000a47947 */ /* 0x011fea0003800000 */
.L_x_13246:
[----:B------:R-:W-:-:S09]  /*0d40*/  UISETP.NE.AND UP0, UPT, UR4, 0x1c, UPT ;  /* 0x0000001c0400788c */ /* 0x000fd2000bf05270 */
[----:B------:R-:W-:Y:S05]  /*0d50*/  BRA.U !UP0, `(.L_x_13253) ;  /* 0x0000000108947547 */ /* 0x000fea000b800000 */
[----:B------:R-:W-:-:S09]  /*0d60*/  UISETP.NE.AND UP0, UPT, UR4, 0x1d, UPT ;  /* 0x0000001d0400788c */ /* 0x000fd2000bf05270 */
[----:B------:R-:W-:Y:S05]  /*0d70*/  BRA.U !UP0, `(.L_x_13254) ;  /* 0x0000000108807547 */ /* 0x000fea000b800000 */
[----:B------:R-:W-:-:S09]  /*0d80*/  UISETP.NE.AND UP0, UPT, UR4, 0x2c, UPT ;  /* 0x0000002c0400788c */ /* 0x000fd2000bf05270 */
[----:B------:R-:W-:Y:S05]  /*0d90*/  BRA.U !UP0, `(.L_x_13255) ;  /* 0x0000000108487547 */ /* 0x000fea000b800000 */
.L_x_13233:
        /* <DEDUP_REMOVED lines=16> */
.L_x_13256:
[----:B------:R-:W-:Y:S01]  /*0ea0*/  CS2R R22, SRZ ;  /* 0x0000000000167805 */ /* 0x000fe2000001ff00 */
[----:B------:R-:W-:Y:S06]  /*0eb0*/  BRA `(.L_x_13234) ;  /* 0x0000000000447947 */ /* 0x000fec0003800000 */
.L_x_13255:
        /* <DEDUP_REMOVED lines=12> */
.L_x_13254:
[----:B------:R-:W2:Y:S02]  /*0f80*/  LDG.E.64 R22, desc[UR36][R4.64] ;  /* 0x0000002404167981 */ /* 0x000ea4000c1e1b00 */
[----:B--2---:R-:W4:Y:S02]  /*0f90*/  I2F.F64.U64 R22, R22 ;  /* 0x0000001600167312 */ /* 0x004f240000301800 */
[----:B----4-:R-:W-:Y:S05]  /*0fa0*/  BRA `(.L_x_13234) ;  /* 0x0000000000087947 */ /* 0x010fea0003800000 */
.L_x_13253:
[----:B------:R-:W2:Y:S02]  /*0fb0*/  LDG.E R4, desc[UR36][R4.64] ;  /* 0x0000002404047981 */ /* 0x000ea4000c1e1900 */
[----:B--2---:R2:W3:Y:S02]  /*0fc0*/  I2F.F64.U32 R22, R4 ;  /* 0x0000000400167312 */ /* 0x0044e40000201800 */
.L_x_13234:
[----:B------:R-:W-:Y:S05]  /*0fd0*/  BSYNC.RECONVERGENT B7 ;  /* 0x0000000000077941 */ /* 0x000fea0003800200 */
.L_x_13228:
[----:B------:R-:W-:-:S07]  /*0fe0*/  VIADD R24, R2, 0x80 ;  /* 0x0000008002187836 */ /* 0x000fce0000000000 */
.L_x_13227:
[----:B------:R-:W-:Y:S05]  /*0ff0*/  BSYNC.RECONVERGENT B6 ;  /* 0x0000000000067941 */ /* 0x000fea0003800200 */
.L_x_13226:
[----:B------:R-:W-:Y:S01]  /*1000*/  ISETP.GE.AND P0, PT, R24, R26, PT ;  /* 0x0000001a1800720c */ /* 0x000fe20003f06270 */
[----:B------:R-:W-:Y:S01]  /*1010*/  BSSY.RECONVERGENT B6, `(.L_x_13257) ;  /* 0x00000f6000067945 */ /* 0x000fe20003800200 */
[----:B------:R-:W-:-:S11]  /*1020*/  CS2R R18, SRZ ;  /* 0x0000000000127805 */ /* 0x000fd6000001ff00 */
[----:B------:R-:W-:Y:S05]  /*1030*/  @P0 BRA `(.L_x_13258) ;  /* 0x0000000c00cc0947 */ /* 0x000fea0003800000 */
[----:B012---:R-:W0:Y:S01]  /*1040*/  LDC.64 R4, c[0x0][0x3a0] ;  /* 0x0000e800ff047b82 */ /* 0x007e220000000a00 */
        /* <DEDUP_REMOVED lines=20> */
.L_x_13263:
[----:B------:R-:W2:Y:S02]  /*1190*/  LDG.E.U8 R4, desc[UR36][R4.64] ;  /* 0x0000002404047981 */ /* 0x000ea4000c1e1100 */
[----:B--2---:R1:W2:Y:S02]  /*11a0*/  I2F.F64.U16 R18, R4 ;  /* 0x0000000400127312 */ /* 0x0042a40000101800 */
[----:B-12---:R-:W-:Y:S05]  /*11b0*/  BRA `(.L_x_13265) ;  /* 0x0000000c00647947 */ /* 0x006fea0003800000 */
.L_x_13262:
        /* <DEDUP_REMOVED lines=9> */
.L_x_13267:
[----:B------:R-:W2:Y:S02]  /*1250*/  LDG.E R4, desc[UR36][R4.64] ;  /* 0x0000002404047981 */ /* 0x000ea4000c1e1900 */
[----:B--2---:R1:W2:Y:S02]  /*1260*/  I2F.F64 R18, R4 ;  /* 0x0000000400127312 */ /* 0x0042a40000201c00 */
[----:B-12---:R-:W-:Y:S05]  /*1270*/  BRA `(.L_x_13265) ;  /* 0x0000000c00347947 */ /* 0x006fea0003800000 */
.L_x_13266:
[----:B------:R-:W2:Y:S02]  /*1280*/  LDG.E.U16 R4, desc[UR36][R4.64] ;  /* 0x0000002404047981 */ /* 0x000ea4000c1e1500 */
[----:B--2---:R1:W2:Y:S02]  /*1290*/  I2F.F64.S16 R18, R4 ;  /* 0x0000000400127312 */ /* 0x0042a40000101c00 */
[----:B-12---:R-:W-:Y:S05]  /*12a0*/  BRA `(.L_x_13265) ;  /* 0x0000000c00287947 */ /* 0x006fea0003800000 */
.L_x_13261:
        /* <DEDUP_REMOVED lines=10> */
.L_x_13269:
[----:B------:R-:W2:Y:S02]  /*1350*/  LDG.E.U16 R0, desc[UR36][R4.64] ;  /* 0x0000002404007981 */ /* 0x000ea4000c1e1500 */
[----:B--2---:R-:W-:-:S05]  /*1360*/  HADD2.F32 R0, -RZ, R0.H0_H0 ;  /* 0x20000000ff007230 */ /* 0x004fca0000004100 */
[----:B------:R-:W-:-:S04]  /*1370*/  FMUL.FTZ R0, R0, 1 ;  /* 0x3f80000000007820 */ /* 0x000fc80000410000 */
[----:B------:R0:W1:Y:S02]  /*1380*/  F2F.F64.F32 R18, R0 ;  /* 0x0000000000127310 */ /* 0x0000640000201800 */
[----:B01----:R-:W-:Y:S05]  /*1390*/  BRA `(.L_x_13265) ;  /* 0x0000000800ec7947 */ /* 0x003fea0003800000 */
.L_x_13268:
        /* <DEDUP_REMOVED lines=10> */
.L_x_13271:
[----:B------:R-:W2:Y:S02]  /*1440*/  LDG.E.U16 R4, desc[UR36][R4.64] ;  /* 0x0000002404047981 */ /* 0x000ea4000c1e1500 */
[----:B--2---:R-:W-:-:S05]  /*1450*/  HADD2.F32 R0, -RZ, R4.H0_H0 ;  /* 0x20000004ff007230 */ /* 0x004fca0000004100 */
[----:B------:R-:W-:-:S04]  /*1460*/  FMUL.FTZ R0, R0, 1 ;  /* 0x3f80000000007820 */ /* 0x000fc80000410000 */
[----:B------:R0:W1:Y:S02]  /*1470*/  F2F.F64.F32 R18, R0 ;  /* 0x0000000000127310 */ /* 0x0000640000201800 */
[----:B01----:R-:W-:Y:S05]  /*1480*/  BRA `(.L_x_13265) ;  /* 0x0000000800b07947 */ /* 0x003fea0003800000 */
.L_x_13270:
[----:B------:R0:W5:Y:S01]  /*1490*/  LDG.E.64 R18, desc[UR36][R4.64] ;  /* 0x0000002404127981 */ /* 0x000162000c1e1b00 */
[----:B------:R-:W-:Y:S05]  /*14a0*/  BRA `(.L_x_13265) ;  /* 0x0000000800a87947 */ /* 0x000fea0003800000 */
.L_x_13260:
        /* <DEDUP_REMOVED lines=13> */
.L_x_13274:
[----:B------:R4:W5:Y:S01]  /*1580*/  LDG.E.64 R18, desc[UR36][R4.64] ;  /* 0x0000002404127981 */ /* 0x000962000c1e1b00 */
[----:B------:R-:W-:Y:S05]  /*1590*/  BRA `(.L_x_13265) ;  /* 0x00000008006c7947 */ /* 0x000fea0003800000 */
.L_x_13273:
        /* <DEDUP_REMOVED lines=27> */
.L_x_13276:
        /* <DEDUP_REMOVED lines=15> */
.L_x_13275:
[----:B------:R-:W2:Y:S02]  /*1840*/  LDG.E.U16 R0, desc[UR36][R4.64] ;  /* 0x0000002404007981 */ /* 0x000ea4000c1e1500 */
[----:B--2---:R-:W-:-:S04]  /*1850*/  IMAD.U32 R0, R0, 0x10000, RZ ;  /* 0x0001000000007824 */ /* 0x004fc800078e00ff */
[----:B------:R-:W-:-:S04]  /*1860*/  FMUL.FTZ R0, R0, 1 ;  /* 0x3f80000000007820 */ /* 0x000fc80000410000 */
[----:B------:R4:W0:Y:S02]  /*1870*/  F2F.F64.F32 R18, R0 ;  /* 0x0000000000127310 */ /* 0x0008240000201800 */
[----:B0---4-:R-:W-:Y:S05]  /*1880*/  BRA `(.L_x_13265) ;  /* 0x0000000400b07947 */ /* 0x011fea0003800000 */
.L_x_13272:
        /* <DEDUP_REMOVED lines=11> */
.L_x_13279:
        /* <DEDUP_REMOVED lines=21> */
.L_x_13281:
[----:B------:R-:W-:Y:S05]  /*1a90*/  BSYNC.RECONVERGENT B0 ;  /* 0x0000000000007941 */ /* 0x000fea0003800200 */
.L_x_13280:
[----:B------:R-:W-:Y:S01]  /*1aa0*/  IMAD.SHL.U32 R0, R0, 0x100000, RZ ;  /* 0x0010000000007824 */ /* 0x000fe200078e00ff */
[----:B------:R-:W-:-:S04]  /*1ab0*/  LEA R3, R3, 0x3b800000, 0x17 ;  /* 0x3b80000003037811 */ /* 0x000fc800078eb8ff */
[----:B------:R-:W-:-:S05]  /*1ac0*/  LOP3.LUT R0, R3, R0, R7, 0xfe, !PT ;  /* 0x0000000003007212 */ /* 0x000fca00078efe07 */
[----:B------:R-:W-:-:S04]  /*1ad0*/  FMUL.FTZ R0, R0, 1 ;  /* 0x3f80000000007820 */ /* 0x000fc80000410000 */
[----:B------:R4:W0:Y:S02]  /*1ae0*/  F2F.F64.F32 R18, R0 ;  /* 0x0000000000127310 */ /* 0x0008240000201800 */
[----:B0---4-:R-:W-:Y:S05]  /*1af0*/  BRA `(.L_x_13265) ;  /* 0x0000000400147947 */ /* 0x011fea0003800000 */
.L_x_13278:
        /* <DEDUP_REMOVED lines=21> */
.L_x_13283:
[----:B------:R-:W-:Y:S05]  /*1c50*/  BSYNC.RECONVERGENT B0 ;  /* 0x0000000000007941 */ /* 0x000fea0003800200 */
.L_x_13282:
[----:B------:R-:W-:Y:S01]  /*1c60*/  IMAD.SHL.U32 R0, R0, 0x200000, RZ ;  /* 0x0020000000007824 */ /* 0x000fe200078e00ff */
[----:B------:R-:W-:-:S04]  /*1c70*/  LEA R3, R3, 0x37800000, 0x17 ;  /* 0x3780000003037811 */ /* 0x000fc800078eb8ff */
[----:B------:R-:W-:-:S05]  /*1c80*/  LOP3.LUT R0, R3, R0, R7, 0xfe, !PT ;  /* 0x0000000003007212 */ /* 0x000fca00078efe07 */
[----:B------:R-:W-:-:S04]  /*1c90*/  FMUL.FTZ R0, R0, 1 ;  /* 0x3f80000000007820 */ /* 0x000fc80000410000 */
[----:B------:R4:W0:Y:S02]  /*1ca0*/  F2F.F64.F32 R18, R0 ;  /* 0x0000000000127310 */ /* 0x0008240000201800 */
[----:B0---4-:R-:W-:Y:S05]  /*1cb0*/  BRA `(.L_x_13265) ;  /* 0x0000000000a47947 */ /* 0x011fea0003800000 */
.L_x_13277:
        /* <DEDUP_REMOVED lines=18> */
.L_x_13264:
        /* <DEDUP_REMOVED lines=16> */
.L_x_13286:
[----:B------:R-:W-:Y:S01]  /*1ee0*/  CS2R R18, SRZ ;  /* 0x0000000000127805 */ /* 0x000fe2000001ff00 */
[----:B------:R-:W-:Y:S06]  /*1ef0*/  BRA `(.L_x_13265) ;  /* 0x0000000000147947 */ /* 0x000fec0003800000 */
.L_x_13285:
[----:B------:R-:W2:Y:S02]  /*1f00*/  LDG.E.64 R18, desc[UR36][R4.64] ;  /* 0x0000002404127981 */ /* 0x000ea4000c1e1b00 */
[----:B--2---:R-:W1:Y:S02]  /*1f10*/  I2F.F64.U64 R18, R18 ;  /* 0x0000001200127312 */ /* 0x004e640000301800 */
[----:B-1----:R-:W-:Y:S05]  /*1f20*/  BRA `(.L_x_13265) ;  /* 0x0000000000087947 */ /* 0x002fea0003800000 */
.L_x_13284:
[----:B------:R-:W2:Y:S02]  /*1f30*/  LDG.E R4, desc[UR36][R4.64] ;  /* 0x0000002404047981 */ /* 0x000ea4000c1e1900 */
[----:B--2---:R1:W2:Y:S02]  /*1f40*/  I2F.F64.U32 R18, R4 ;  /* 0x0000000400127312 */ /* 0x0042a40000201800 */
.L_x_13265:
[----:B------:R-:W-:Y:S05]  /*1f50*/  BSYNC.RECONVERGENT B7 ;  /* 0x0000000000077941 */ /* 0x000fea0003800200 */
.L_x_13259:
[----:B------:R-:W-:-:S07]  /*1f60*/  VIADD R24, R24, 0x80 ;  /* 0x0000008018187836 */ /* 0x000fce0000000000 */
.L_x_13258:
[----:B------:R-:W-:Y:S05]  /*1f70*/  BSYNC.RECONVERGENT B6 ;  /* 0x0000000000067941 */ /* 0x000fea0003800200 */
.L_x_13257:
[----:B------:R-:W-:Y:S01]  /*1f80*/  ISETP.GE.AND P0, PT, R24, R26, PT ;  /* 0x0000001a1800720c */ /* 0x000fe20003f06270 */
[----:B------:R-:W-:Y:S01]  /*1f90*/  BSSY.RECONVERGENT B6, `(.L_x_13287) ;  /* 0x00000f6000067945 */ /* 0x000fe20003800200 */
[----:B------:R-:W-:-:S11]  /*1fa0*/  CS2R R16, SRZ ;  /* 0x0000000000107805 */ /* 0x000fd6000001ff00 */
[----:B------:R-:W-:Y:S05]  /*1fb0*/  @P0 BRA `(.L_x_13288) ;  /* 0x0000000c00cc0947 */ /* 0x000fea0003800000 */
[----:B012-4-:R-:W0:Y:S01]  /*1fc0*/  LDC.64 R4, c[0x0][0x3a0] ;  /* 0x0000e800ff047b82 */ /* 0x017e220000000a00 */
        /* <DEDUP_REMOVED lines=20> */
.L_x_13293:
[----:B------:R-:W2:Y:S02]  /*2110*/  LDG.E.U8 R4, desc[UR36][R4.64] ;  /* 0x0000002404047981 */ /* 0x000ea4000c1e1100 */
[----:B--2---:R0:W1:Y:S02]  /*2120*/  I2F.F64.U16 R16, R4 ;  /* 0x0000000400107312 */ /* 0x0040640000101800 */
[----:B01----:R-:W-:Y:S05]  /*2130*/  BRA `(.L_x_13295) ;  /* 0x0000000c00647947 */ /* 0x003fea0003800000 */
.L_x_13292:
        /* <DEDUP_REMOVED lines=9> */
.L_x_13297:
[----:B------:R-:W2:Y:S02]  /*21d0*/  LDG.E R4, desc[UR36][R4.64] ;  /* 0x0000002404047981 */ /* 0x000ea4000c1e1900 */
[----:B--2---:R0:W1:Y:S02]  /*21e0*/  I2F.F64 R16, R4 ;  /* 0x0000000400107312 */ /* 0x0040640000201c00 */
[----:B01----:R-:W-:Y:S05]  /*21f0*/  BRA `(.L_x_13295) ;  /* 0x0000000c00347947 */ /* 0x003fea0003800000 */
.L_x_13296:
[----:B------:R-:W2:Y:S02]  /*2200*/  LDG.E.U16 R4, desc[UR36][R4.64] ;  /* 0x0000002404047981 */ /* 0x000ea4000c1e1500 */
[----:B--2---:R0:W1:Y:S02]  /*2210*/  I2F.F64.S16 R16, R4 ;  /* 0x0000000400107312 */ /* 0x0040640000101c00 */
[----:B01----:R-:W-:Y:S05]  /*2220*/  BRA `(.L_x_13295) ;  /* 0x0000000c00287947 */ /* 0x003fea0003800000 */
.L_x_13291:
        /* <DEDUP_REMOVED lines=10> */
.L_x_13299:
[----:B------:R-:W2:Y:S02]  /*22d0*/  LDG.E.U16 R0, desc[UR36][R4.64] ;  /* 0x0000002404007981 */ /* 0x000ea4000c1e1500 */
[----:B--2---:R-:W-:-:S05]  /*22e0*/  HADD2.F32 R0, -RZ, R0.H0_H0 ;  /* 0x20000000ff007230 */ /* 0x004fca0000004100 */
[----:B------:R-:W-:-:S04]  /*22f0*/  FMUL.FTZ R0, R0, 1 ;  /* 0x3f80000000007820 */ /* 0x000fc80000410000 */
[----:B------:R1:W2:Y:S02]  /*2300*/  F2F.F64.F32 R16, R0 ;  /* 0x0000000000107310 */ /* 0x0002a40000201800 */
[----:B-12---:R-:W-:Y:S05]  /*2310*/  BRA `(.L_x_13295) ;  /* 0x0000000800ec7947 */ /* 0x006fea0003800000 */
.L_x_13298:
        /* <DEDUP_REMOVED lines=10> */
.L_x_13301:
[----:B------:R-:W2:Y:S02]  /*23c0*/  LDG.E.U16 R4, desc[UR36][R4.64] ;  /* 0x0000002404047981 */ /* 0x000ea4000c1e1500 */
[----:B--2---:R-:W-:-:S05]  /*23d0*/  HADD2.F32 R0, -RZ, R4.H0_H0 ;  /* 0x20000004ff007230 */ /* 0x004fca0000004100 */
[----:B------:R-:W-:-:S04]  /*23e0*/  FMUL.FTZ R0, R0, 1 ;  /* 0x3f80000000007820 */ /* 0x000fc80000410000 */
[----:B------:R1:W2:Y:S02]  /*23f0*/  F2F.F64.F32 R16, R0 ;  /* 0x0000000000107310 */ /* 0x0002a40000201800 */
[----:B-12---:R-:W-:Y:S05]  /*2400*/  BRA `(.L_x_13295) ;  /* 0x0000000800b07947 */ /* 0x006fea0003800000 */
.L_x_13300:
[----:B------:R0:W5:Y:S01]  /*2410*/  LDG.E.64 R16, desc[UR36][R4.64] ;  /* 0x0000002404107981 */ /* 0x000162000c1e1b00 */
[----:B------:R-:W-:Y:S05]  /*2420*/  BRA `(.L_x_13295) ;  /* 0x0000000800a87947 */ /* 0x000fea0003800000 */
.L_x_13290:
        /* <DEDUP_REMOVED lines=13> */
.L_x_13304:
[----:B------:R1:W5:Y:S01]  /*2500*/  LDG.E.64 R16, desc[UR36][R4.64] ;  /* 0x0000002404107981 */ /* 0x000362000c1e1b00 */
[----:B------:R-:W-:Y:S05]  /*2510*/  BRA `(.L_x_13295) ;  /* 0x00000008006c7947 */ /* 0x000fea0003800000 */
.L_x_13303:
        /* <DEDUP_REMOVED lines=27> */
.L_x_13306:
        /* <DEDUP_REMOVED lines=13> */
[----:B------:R2:W4:Y:S02]  /*27a0*/  F2F.F64.F32 R16, R0 ;  /* 0x0000000000107310 */ /* 0x0005240000201800 */
[----:B--2-4-:R-:W-:Y:S05]  /*27b0*/  BRA `(.L_x_13295) ;  /* 0x0000000400c47947 */ /* 0x014fea0003800000 */
.L_x_13305:
[----:B------:R-:W2:Y:S02]  /*27c0*/  LDG.E.U16 R0, desc[UR36][R4.64] ;  /* 0x0000002404007981 */ /* 0x000ea4000c1e1500 */
[----:B--2---:R-:W-:-:S04]  /*27d0*/  IMAD.U32 R0, R0, 0x10000, RZ ;  /* 0x0001000000007824 */ /* 0x004fc800078e00ff */
[----:B------:R-:W-:-:S04]  /*27e0*/  FMUL.FTZ R0, R0, 1 ;  /* 0x3f80000000007820 */ /* 0x000fc80000410000 */
[----:B------:R2:W4:Y:S02]  /*27f0*/  F2F.F64.F32 R16, R0 ;  /* 0x0000000000107310 */ /* 0x0005240000201800 */
[----:B--2-4-:R-:W-:Y:S05]  /*2800*/  BRA `(.L_x_13295) ;  /* 0x0000000400b07947 */ /* 0x014fea0003800000 */
.L_x_13302:
        /* <DEDUP_REMOVED lines=11> */
.L_x_13309:
        /* <DEDUP_REMOVED lines=21> */
.L_x_13311:
[----:B------:R-:W-:Y:S05]  /*2a10*/  BSYNC.RECONVERGENT B0 ;  /* 0x0000000000007941 */ /* 0x000fea0003800200 */
.L_x_13310:
[----:B------:R-:W-:Y:S01]  /*2a20*/  IMAD.SHL.U32 R0, R0, 0x100000, RZ ;  /* 0x0010000000007824 */ /* 0x000fe200078e00ff */
[----:B------:R-:W-:-:S04]  /*2a30*/  LEA R3, R3, 0x3b800000, 0x17 ;  /* 0x3b80000003037811 */ /* 0x000fc800078eb8ff */
[----:B------:R-:W-:-:S05]  /*2a40*/  LOP3.LUT R0, R3, R0, R7, 0xfe, !PT ;  /* 0x0000000003007212 */ /* 0x000fca00078efe07 */
[----:B------:R-:W-:-:S04]  /*2a50*/  FMUL.FTZ R0, R0, 1 ;  /* 0x3f80000000007820 */ /* 0x000fc80000410000 */
[----:B------:R0:W1:Y:S02]  /*2a60*/  F2F.F64.F32 R16, R0 ;  /* 0x0000000000107310 */ /* 0x0000640000201800 */
[----:B01----:R-:W-:Y:S05]  /*2a70*/  BRA `(.L_x_13295) ;  /* 0x0000000400147947 */ /* 0x003fea0003800000 */
.L_x_13308:
        /* <DEDUP_REMOVED lines=21> */
.L_x_13313:
[----:B------:R-:W-:Y:S05]  /*2bd0*/  BSYNC.RECONVERGENT B0 ;  /* 0x0000000000007941 */ /* 0x000fea0003800200 */
.L_x_13312:
[----:B------:R-:W-:Y:S01]  /*2be0*/  IMAD.SHL.U32 R0, R0, 0x200000, RZ ;  /* 0x0020000000007824 */ /* 0x000fe200078e00ff */
[----:B------:R-:W-:-:S04]  /*2bf0*/  LEA R3, R3, 0x37800000, 0x17 ;  /* 0x3780000003037811 */ /* 0x000fc800078eb8ff */
[----:B------:R-:W-:-:S05]  /*2c00*/  LOP3.LUT R0, R3, R0, R7, 0xfe, !PT ;  /* 0x0000000003007212 */ /* 0x000fca00078efe07 */
[----:B------:R-:W-:-:S04]  /*2c10*/  FMUL.FTZ R0, R0, 1 ;  /* 0x3f80000000007820 */ /* 0x000fc80000410000 */
[----:B------:R0:W1:Y:S02]  /*2c20*/  F2F.F64.F32 R16, R0 ;  /* 0x0000000000107310 */ /* 0x0000640000201800 */
[----:B01----:R-:W-:Y:S05]  /*2c30*/  BRA `(.L_x_13295) ;  /* 0x0000000000a47947 */ /* 0x003fea0003800000 */
.L_x_13307:
        /* <DEDUP_REMOVED lines=18> */
.L_x_13294:
[----:B------:R-:W-:Y:S01]  /*2d60*/  MOV R14, 0x0 ;  /* 0x00000000000e7802 */ /* 0x000fe20000000f00 */
[----:B------:R-:W0:Y:S01]  /*2d70*/  LDCU.64 UR4, c[0x4][0x178] ;  /* 0x01002f00ff0477ac */ /* 0x000e220008000a00 */
[----:B------:R-:W-:Y:S02]  /*2d80*/  IMAD.MOV.U32 R8, RZ, RZ, 0x4e ;  /* 0x0000004eff087424 */ /* 0x000fe400078e00ff */
[----:B------:R-:W-:Y:S01]  /*2d90*/  IMAD.MOV.U32 R12, RZ, RZ, 0x1 ;  /* 0x00000001ff0c7424 */ /* 0x000fe200078e00ff */
        /* <DEDUP_REMOVED lines=11> */
[----:B--23-5:R-:W-:Y:S05]  /*2e50*/  CALL.ABS.NOINC R14 ;  /* 0x000000000e007343 */ /* 0x02cfea0003c00000 */
.L_x_13316:
[----:B------:R-:W-:Y:S01]  /*2e60*/  CS2R R16, SRZ ;  /* 0x0000000000107805 */ /* 0x000fe2000001ff00 */
[----:B------:R-:W-:Y:S06]  /*2e70*/  BRA `(.L_x_13295) ;  /* 0x0000000000147947 */ /* 0x000fec0003800000 */
.L_x_13315:
[----:B------:R-:W2:Y:S02]  /*2e80*/  LDG.E.64 R16, desc[UR36][R4.64] ;  /* 0x0000002404107981 */ /* 0x000ea4000c1e1b00 */
[----:B--2---:R-:W0:Y:S02]  /*2e90*/  I2F.F64.U64 R16, R16 ;  /* 0x0000001000107312 */ /* 0x004e240000301800 */
[----:B0-----:R-:W-:Y:S05]  /*2ea0*/  BRA `(.L_x_13295) ;  /* 0x0000000000087947 */ /* 0x001fea0003800000 */
.L_x_13314:
[----:B------:R-:W2:Y:S02]  /*2eb0*/  LDG.E R4, desc[UR36][R4.64] ;  /* 0x0000002404047981 */ /* 0x000ea4000c1e1900 */
[----:B--2---:R2:W4:Y:S02]  /*2ec0*/  I2F.F64.U32 R16, R4 ;  /* 0x0000000400107312 */ /* 0x0045240000201800 */
.L_x_13295:
[----:B------:R-:W-:Y:S05]  /*2ed0*/  BSYNC.RECONVERGENT B7 ;  /* 0x0000000000077941 */ /* 0x000fea0003800200 */
.L_x_13289:
[----:B------:R-:W-:-:S07]  /*2ee0*/  VIADD R24, R24, 0x80 ;  /* 0x0000008018187836 */ /* 0x000fce0000000000 */
.L_x_13288:
[----:B------:R-:W-:Y:S05]  /*2ef0*/  BSYNC.RECONVERGENT B6 ;  /* 0x0000000000067941 */ /* 0x000fea0003800200 */
.L_x_13287:
[----:B------:R-:W-:Y:S01]  /*2f00*/  ISETP.GE.AND P0, PT, R24, R26, PT ;  /* 0x0000001a1800720c */ /* 0x000fe20003f06270 */
[----:B------:R-:W-:Y:S01]  /*2f10*/  BSSY.RECONVERGENT B6, `(.L_x_13317) ;  /* 0x00000f0000067945 */ /* 0x000fe20003800200 */
[----:B------:R-:W-:-:S11]  /*2f20*/  CS2R R26, SRZ ;  /* 0x00000000001a7805 */ /* 0x000fd6000001ff00 */
[----:B------:R-:W-:Y:S05]  /*2f30*/  @P0 BRA `(.L_x_13318) ;  /* 0x0000000c00b40947 */ /* 0x000fea0003800000 */
[----:B012-4-:R-:W0:Y:S01]  /*2f40*/  LDC.64 R4, c[0x0][0x3a0] ;  /* 0x0000e800ff047b82 */ /* 0x017e220000000a00 */
        /* <DEDUP_REMOVED lines=19> */
.L_x_13322:
[----:B------:R-:W2:Y:S02]  /*3080*/  LDG.E.U8 R4, desc[UR36][R4.64] ;  /* 0x0000002404047981 */ /* 0x000ea4000c1e1100 */
[----:B--2---:R0:W1:Y:S02]  /*3090*/  I2F.F64.U16 R26, R4 ;  /* 0x00000004001a7312 */ /* 0x0040640000101800 */
[----:B01----:R-:W-:Y:S05]  /*30a0*/  BRA `(.L_x_13318) ;  /* 0x0000000c00587947 */ /* 0x003fea0003800000 */
.L_x_13321:
        /* <DEDUP_REMOVED lines=9> */
.L_x_13325:
[----:B------:R-:W2:Y:S02]  /*3140*/  LDG.E R4, desc[UR36][R4.64] ;  /* 0x0000002404047981 */ /* 0x000ea4000c1e1900 */
[----:B--2---:R0:W1:Y:S02]  /*3150*/  I2F.F64 R26, R4 ;  /* 0x00000004001a7312 */ /* 0x0040640000201c00 */
[----:B01----:R-:W-:Y:S05]  /*3160*/  BRA `(.L_x_13318) ;  /* 0x0000000c00287947 */ /* 0x003fea0003800000 */
.L_x_13324:
[----:B------:R-:W2:Y:S02]  /*3170*/  LDG.E.U16 R4, desc[UR36][R4.64] ;  /* 0x0000002404047981 */ /* 0x000ea4000c1e1500 */
[----:B--2---:R0:W1:Y:S02]  /*3180*/  I2F.F64.S16 R26, R4 ;  /* 0x00000004001a7312 */ /* 0x0040640000101c00 */
[----:B01----:R-:W-:Y:S05]  /*3190*/  BRA `(.L_x_13318) ;  /* 0x0000000c001c7947 */ /* 0x003fea0003800000 */
.L_x_13320:
        /* <DEDUP_REMOVED lines=10> */
.L_x_13327:
[----:B------:R-:W2:Y:S02]  /*3240*/  LDG.E.U16 R0, desc[UR36][R4.64] ;  /* 0x0000002404007981 */ /* 0x000ea4000c1e1500 */
[----:B--2---:R-:W-:-:S05]  /*3250*/  HADD2.F32 R0, -RZ, R0.H0_H0 ;  /* 0x20000000ff007230 */ /* 0x004fca0000004100 */
[----:B------:R-:W-:-:S04]  /*3260*/  FMUL.FTZ R0, R0, 1 ;  /* 0x3f80000000007820 */ /* 0x000fc80000410000 */
[----:B------:R0:W1:Y:S02]  /*3270*/  F2F.F64.F32 R26, R0 ;  /* 0x00000000001a7310 */ /* 0x0000640000201800 */
[----:B01----:R-:W-:Y:S05]  /*3280*/  BRA `(.L_x_13318) ;  /* 0x0000000800e07947 */ /* 0x003fea0003800000 */
.L_x_13326:
        /* <DEDUP_REMOVED lines=10> */
.L_x_13329:
[----:B------:R-:W2:Y:S02]  /*3330*/  LDG.E.U16 R4, desc[UR36][R4.64] ;  /* 0x0000002404047981 */ /* 0x000ea4000c1e1500 */
[----:B--2---:R-:W-:-:S05]  /*3340*/  HADD2.F32 R0, -RZ, R4.H0_H0 ;  /* 0x20000004ff007230 */ /* 0x004fca0000004100 */
[----:B------:R-:W-:-:S04]  /*3350*/  FMUL.FTZ R0, R0, 1 ;  /* 0x3f80000000007820 */ /* 0x000fc80000410000 */
[----:B------:R0:W1:Y:S02]  /*3360*/  F2F.F64.F32 R26, R0 ;  /* 0x00000000001a7310 */ /* 0x0000640000201800 */
[----:B01----:R-:W-:Y:S05]  /*3370*/  BRA `(.L_x_13318) ;  /* 0x0000000800a47947 */ /* 0x003fea0003800000 */
.L_x_13328:
[----:B------:R0:W5:Y:S01]  /*3380*/  LDG.E.64 R26, desc[UR36][R4.64] ;  /* 0x00000024041a7981 */ /* 0x000162000c1e1b00 */
[----:B------:R-:W-:Y:S05]  /*3390*/  BRA `(.L_x_13318) ;  /* 0x00000008009c7947 */ /* 0x000fea0003800000 */
.L_x_13319:
        /* <DEDUP_REMOVED lines=13> */
.L_x_13332:
[----:B------:R0:W5:Y:S01]  /*3470*/  LDG.E.64 R26, desc[UR36][R4.64] ;  /* 0x00000024041a7981 */ /* 0x000162000c1e1b00 */
[----:B------:R-:W-:Y:S05]  /*3480*/  BRA `(.L_x_13318) ;  /* 0x0000000800607947 */ /* 0x000fea0003800000 */
.L_x_13331:
        /* <DEDUP_REMOVED lines=27> */
.L_x_13334:
        /* <DEDUP_REMOVED lines=15> */
.L_x_13333:
[----:B------:R-:W2:Y:S02]  /*3730*/  LDG.E.U16 R0, desc[UR36][R4.64] ;  /* 0x0000002404007981 */ /* 0x000ea4000c1e1500 */
[----:B--2---:R-:W-:-:S04]  /*3740*/  IMAD.U32 R0, R0, 0x10000, RZ ;  /* 0x0001000000007824 */ /* 0x004fc800078e00ff */
[----:B------:R-:W-:-:S04]  /*3750*/  FMUL.FTZ R0, R0, 1 ;  /* 0x3f80000000007820 */ /* 0x000fc80000410000 */
[----:B------:R0:W1:Y:S02]  /*3760*/  F2F.F64.F32 R26, R0 ;  /* 0x00000000001a7310 */ /* 0x0000640000201800 */
[----:B01----:R-:W-:Y:S05]  /*3770*/  BRA `(.L_x_13318) ;  /* 0x0000000400a47947 */ /* 0x003fea0003800000 */
.L_x_13330:
        /* <DEDUP_REMOVED lines=11> */
.L_x_13337:
[----:B------:R-:W2:Y:S02]  /*3830*/  LDG.E.U8 R4, desc[UR36][R4.64] ;  /* 0x0000002404047981 */ /* 0x000ea4000c1e1100 */
        /* <DEDUP_REMOVED lines=19> */
.L_x_13339:
[----:B------:R-:W-:Y:S05]  /*3970*/  BSYNC.RECONVERGENT B0 ;  /* 0x0000000000007941 */ /* 0x000fea0003800200 */
.L_x_13338:
[----:B------:R-:W-:Y:S01]  /*3980*/  IMAD.SHL.U32 R0, R0, 0x100000, RZ ;  /* 0x0010000000007824 */ /* 0x000fe200078e00ff */
[----:B------:R-:W-:-:S04]  /*3990*/  LEA R3, R3, 0x3b800000, 0x17 ;  /* 0x3b80000003037811 */ /* 0x000fc800078eb8ff */
[----:B------:R-:W-:-:S05]  /*39a0*/  LOP3.LUT R0, R3, R0, R7, 0xfe, !PT ;  /* 0x0000000003007212 */ /* 0x000fca00078efe07 */
[----:B------:R-:W-:-:S04]  /*39b0*/  FMUL.FTZ R0, R0, 1 ;  /* 0x3f80000000007820 */ /* 0x000fc80000410000 */
[----:B------:R0:W1:Y:S02]  /*39c0*/  F2F.F64.F32 R26, R0 ;  /* 0x00000000001a7310 */ /* 0x0000640000201800 */
[----:B01----:R-:W-:Y:S05]  /*39d0*/  BRA `(.L_x_13318) ;  /* 0x00000004000c7947 */ /* 0x003fea0003800000 */
.L_x_13336:
        /* <DEDUP_REMOVED lines=20> */
.L_x_13341:
[----:B------:R-:W-:Y:S05]  /*3b20*/  BSYNC.RECONVERGENT B0 ;  /* 0x0000000000007941 */ /* 0x000fea0003800200 */
.L_x_13340:
[----:B------:R-:W-:Y:S01]  /*3b30*/  IMAD.SHL.U32 R0, R0, 0x200000, RZ ;  /* 0x0020000000007824 */ /* 0x000fe200078e00ff */
[----:B------:R-:W-:-:S04]  /*3b40*/  LEA R3, R3, 0x37800000, 0x17 ;  /* 0x3780000003037811 */ /* 0x000fc800078eb8ff */
[----:B------:R-:W-:-:S05]  /*3b50*/  LOP3.LUT R0, R3, R0, R7, 0xfe, !PT ;  /* 0x0000000003007212 */ /* 0x000fca00078efe07 */
[----:B------:R-:W-:-:S04]  /*3b60*/  FMUL.FTZ R0, R0, 1 ;  /* 0x3f80000000007820 */ /* 0x000fc80000410000 */
[----:B------:R0:W1:Y:S02]  /*3b70*/  F2F.F64.F32 R26, R0 ;  /* 0x00000000001a7310 */ /* 0x0000640000201800 */
[----:B01----:R-:W-:Y:S05]  /*3b80*/  BRA `(.L_x_13318) ;  /* 0x0000000000a07947 */ /* 0x003fea0003800000 */
.L_x_13335:
        /* <DEDUP_REMOVED lines=18> */
.L_x_13323:
        /* <DEDUP_REMOVED lines=16> */
.L_x_13344:
[----:B------:R-:W-:Y:S05]  /*3db0*/  BRA `(.L_x_13318) ;  /* 0x0000000000147947 */ /* 0x000fea0003800000 */
.L_x_13343:
[----:B------:R-:W2:Y:S02]  /*3dc0*/  LDG.E.64 R26, desc[UR36][R4.64] ;  /* 0x00000024041a7981 */ /* 0x000ea4000c1e1b00 */
[----:B--2---:R-:W0:Y:S02]  /*3dd0*/  I2F.F64.U64 R26, R26 ;  /* 0x0000001a001a7312 */ /* 0x004e240000301800 */
[----:B0-----:R-:W-:Y:S05]  /*3de0*/  BRA `(.L_x_13318) ;  /* 0x0000000000087947 */ /* 0x001fea0003800000 */
.L_x_13342:
[----:B------:R-:W2:Y:S02]  /*3df0*/  LDG.E R4, desc[UR36][R4.64] ;  /* 0x0000002404047981 */ /* 0x000ea4000c1e1900 */
[----:B--2---:R0:W1:Y:S02]  /*3e00*/  I2F.F64.U32 R26, R4 ;  /* 0x00000004001a7312 */ /* 0x0040640000201800 */
.L_x_13318:
[----:B------:R-:W-:Y:S05]  /*3e10*/  BSYNC.RECONVERGENT B6 ;  /* 0x0000000000067941 */ /* 0x000fea0003800200 */
.L_x_13317:
[----:B------:R-:W3:Y:S01]  /*3e20*/  LDC.64 R6, c[0x0][0x390] ;  /* 0x0000e400ff067b82 */ /* 0x000ee20000000a00 */
[----:B------:R-:W-:Y:S07]  /*3e30*/  BSSY.RECONVERGENT B0, `(.L_x_13345) ;  /* 0x000049e000007945 */ /* 0x000fee0003800200 */
[----:B012-4-:R-:W0:Y:S01]  /*3e40*/  LDC.64 R4, c[0x0][0x390] ;  /* 0x0000e400ff047b82 */ /* 0x017e220000000a00 */
[----:B---3--:R-:W-:Y:S01]  /*3e50*/  LOP3.LUT R9, R7, 0x7fffffff, RZ, 0xc0, !PT ;  /* 0x7fffffff07097812 */ /* 0x008fe200078ec0ff */
[----:B------:R-:W-:-:S03]  /*3e60*/  IMAD.MOV.U32 R8, RZ, RZ, R6 ;  /* 0x000000ffff087224 */ /* 0x000fc600078e0006 */
[----:B------:R-:W-:-:S03]  /*3e70*/  SHF.R.U32.HI R0, RZ, 0x14, R9 ;  /* 0x00000014ff007819 */ /* 0x000fc60000011609 */
[----:B------:R-:W1:Y:S02]  /*3e80*/  DMUL R10, R8, 1.80143985094819840000e+16 ;  /* 0x43500000080a7828 */ /* 0x000e640000000000 */
[----:B-1----:R-:W-:-:S05]  /*3e90*/  LEA.HI R34, R11, R0, RZ, 0xc ;  /* 0x000000000b227211 */ /* 0x002fca00078f60ff */
[----:B------:R-:W-:-:S15]  /*3ea0*/  VIADD R34, R34, 0xffffffca ;  /* 0xffffffca22227836 */ /* 0x000fde0000000000 */
[----:B------:R-:W-:-:S15]  /*3eb0*/  NOP ;  /* 0x0000000000007918 */ /* 0x000fde0000000000 */
[----:B------:R-:W-:-:S15]  /*3ec0*/  NOP ;  /* 0x0000000000007918 */ /* 0x000fde0000000000 */
[----:B------:R-:W-:-:S12]  /*3ed0*/  NOP ;  /* 0x0000000000007918 */ /* 0x000fd80000000000 */
[----:B0-----:R-:W0:Y:S02]  /*3ee0*/  DSETP.NEU.AND P0, PT, R4, RZ, PT ;  /* 0x000000ff0400722a */ /* 0x001e240003f0d000 */
[----:B0-----:R-:W-:Y:S05]  /*3ef0*/  @P0 BRA `(.L_x_13346) ;  /* 0x0000000c003c0947 */ /* 0x001fea0003800000 */
[----:B------:R-:W0:Y:S01]  /*3f00*/  MUFU.RCP64H R9, R7 ;  /* 0x0000000700097308 */ /* 0x000e220000001800 */
[----:B------:R-:W-:Y:S01]  /*3f10*/  IMAD.MOV.U32 R8, RZ, RZ, 0x1 ;  /* 0x00000001ff087424 */ /* 0x000fe200078e00ff */
[----:B-----5:R-:W-:Y:S01]  /*3f20*/  FSETP.GEU.AND P1, PT, |R23|, 6.5827683646048100446e-37, PT ;  /* 0x036000001700780b */ /* 0x020fe20003f2e200 */
        /* <DEDUP_REMOVED lines=42> */
[----:B------:R-:W-:-:S07]  /*41d0*/  IMAD.MOV.U32 R15, RZ, RZ, R23 ;  /* 0x000000ffff0f7224 */ /* 0x000fce00078e0017 */
[----:B------:R-:W-:Y:S05]  /*41e0*/  CALL.REL.NOINC `($__internal_7_$__cuda_sm20_div_rn_f64_full) ;  /* 0x0000009400707944 */ /* 0x000fea0003c00000 */
[----:B------:R-:W-:Y:S02]  /*41f0*/  IMAD.MOV.U32 R4, RZ, RZ, R14 ;  /* 0x000000ffff047224 */ /* 0x000fe400078e000e */
[----:B------:R-:W-:-:S07]  /*4200*/  IMAD.MOV.U32 R5, RZ, RZ, R15 ;  /* 0x000000ffff057224 */ /* 0x000fce00078e000f */
.L_x_13348:
[----:B------:R-:W-:Y:S05]  /*4210*/  BSYNC.RECONVERGENT B2 ;  /* 0x0000000000027941 */ /* 0x000fea0003800200 */
.L_x_13347:
        /* <DEDUP_REMOVED lines=51> */
.L_x_13350:
[----:B------:R-:W-:Y:S05]  /*4550*/  BSYNC.RECONVERGENT B2 ;  /* 0x0000000000027941 */ /* 0x000fea0003800200 */
.L_x_13349:
        /* <DEDUP_REMOVED lines=51> */
.L_x_13352:
[----:B------:R-:W-:Y:S05]  /*4890*/  BSYNC.RECONVERGENT B2 ;  /* 0x0000000000027941 */ /* 0x000fea0003800200 */
.L_x_13351:
        /* <DEDUP_REMOVED lines=51> */
.L_x_13354:
[----:B------:R-:W-:Y:S05]  /*4bd0*/  BSYNC.RECONVERGENT B2 ;  /* 0x0000000000027941 */ /* 0x000fea0003800200 */
.L_x_13353:
[----:B------:R-:W-:Y:S05]  /*4be0*/  BRA `(.L_x_13355) ;  /* 0x0000003c00087947 */ /* 0x000fea0003800000 */
.L_x_13346:
[----:B------:R-:W0:Y:S01]  /*4bf0*/  S2R R12, SR_CTAID.X ;  /* 0x00000000000c7919 */ /* 0x000e220000002500 */
[----:B------:R-:W0:Y:S01]  /*4c00*/  LDC R3, c[0x0][0x380] ;  /* 0x0000e000ff037b82 */ /* 0x000e220000000800 */
[----:B------:R-:W-:Y:S01]  /*4c10*/  BSSY.RECONVERGENT B2, `(.L_x_13356) ;  /* 0x00000ed000027945 */ /* 0x000fe20003800200 */
[----:B0-----:R-:W-:-:S05]  /*4c20*/  IMAD R3, R12, -0x200, R3 ;  /* 0xfffffe000c037824 */ /* 0x001fca00078e0203 */
[----:B------:R-:W-:-:S13]  /*4c30*/  ISETP.GE.AND P0, PT, R2, R3, PT ;  /* 0x000000030200720c */ /* 0x000fda0003f06270 */
[----:B------:R-:W-:Y:S05]  /*4c40*/  @P0 BRA `(.L_x_13357) ;  /* 0x0000000c00a40947 */ /* 0x000fea0003800000 */
[----:B-----5:R-:W-:Y:S01]  /*4c50*/  LOP3.LUT R13, R23, 0x7fffffff, RZ, 0xc0, !PT ;  /* 0x7fffffff170d7812 */ /* 0x020fe200078ec0ff */
[----:B------:R-:W-:Y:S01]  /*4c60*/  BSSY.RECONVERGENT B1, `(.L_x_13358) ;  /* 0x0000050000017945 */ /* 0x000fe20003800200 */
[----:B------:R-:W-:Y:S02]  /*4c70*/  IMAD.MOV.U32 R12, RZ, RZ, R22 ;  /* 0x000000ffff0c7224 */ /* 0x000fe400078e0016 */
        /* <DEDUP_REMOVED lines=22> */
.L_x_13359:
        /* <DEDUP_REMOVED lines=10> */
[----:B------:R-:W-:Y:S02]  /*4e80*/  SHF.R.U32.HI R15, RZ, 0x14, R13 ;  /* 0x00000014ff0f7819 */ /* 0x000fe4000001160d */
[----:B------:R-:W-:-:S04]  /*4e90*/  ISETP.GE.U32.AND P1, PT, R9, 0x100000, PT ;  /* 0x001000000900780c */ /* 0x000fc80003f26070 */
[----:B------:R-:W-:Y:S02]  /*4ea0*/  FSEL R20, R11, R9, !P1 ;  /* 0x000000090b147208 */ /* 0x000fe40004800000 */
[----:B------:R-:W-:Y:S02]  /*4eb0*/  FSEL R25, R10, R6, !P1 ;  /* 0x000000060a197208 */ /* 0x000fe40004800000 */
[----:B------:R-:W-:Y:S01]  /*4ec0*/  LOP3.LUT R20, R20, 0xfffff, RZ, 0xc0, !PT ;  /* 0x000fffff14147812 */ /* 0x000fe200078ec0ff */
[----:B------:R-:W0:Y:S02]  /*4ed0*/  @!P0 DMUL R12, R12, 1.80143985094819840000e+16 ;  /* 0x435000000c0c8828 */ /* 0x000e240000000000 */
[C---:B0-----:R-:W-:Y:S01]  /*4ee0*/  @!P0 LEA.HI R3, R13.reuse, R15, RZ, 0xc ;  /* 0x0000000f0d038211 */ /* 0x041fe200078f60ff */
[----:B------:R-:W-:Y:S01]  /*4ef0*/  IMAD.MOV.U32 R14, RZ, RZ, R12 ;  /* 0x000000ffff0e7224 */ /* 0x000fe200078e000c */
[----:B------:R-:W-:Y:S02]  /*4f00*/  LOP3.LUT R21, R13, 0xfffff, RZ, 0xc0, !PT ;  /* 0x000fffff0d157812 */ /* 0x000fe400078ec0ff */
[----:B------:R-:W-:Y:S01]  /*4f10*/  LOP3.LUT R20, R20, 0x100000, RZ, 0xfc, !PT ;  /* 0x0010000014147812 */ /* 0x000fe200078efcff */
[----:B------:R-:W-:Y:S01]  /*4f20*/  @!P0 VIADD R15, R3, 0xffffffca ;  /* 0xffffffca030f8836 */ /* 0x000fe20000000000 */
[----:B------:R-:W-:-:S02]  /*4f30*/  SEL R3, R34, R0, !P1 ;  /* 0x0000000022037207 */ /* 0x000fc40004800000 */
[----:B------:R-:W-:-:S03]  /*4f40*/  LOP3.LUT R21, R21, 0x100000, RZ, 0xfc, !PT ;  /* 0x0010000015157812 */ /* 0x000fc600078efcff */
[----:B------:R-:W-:-:S07]  /*4f50*/  IMAD.IADD R15, R15, 0x1, -R3 ;  /* 0x000000010f0f7824 */ /* 0x000fce00078e0a03 */
.L_x_13362:
        /* <DEDUP_REMOVED lines=11> */
.L_x_13361:
        /* <DEDUP_REMOVED lines=19> */
.L_x_13364:
[----:B------:R-:W-:Y:S05]  /*5140*/  BSYNC.RECONVERGENT B3 ;  /* 0x0000000000037941 */ /* 0x000fea0003800200 */
.L_x_13363:
[----:B------:R-:W-:-:S07]  /*5150*/  LOP3.LUT R15, R15, 0x80000000, R23, 0xb8, !PT ;  /* 0x800000000f0f7812 */ /* 0x000fce00078eb817 */
.L_x_13360:
[----:B------:R-:W-:Y:S05]  /*5160*/  BSYNC.RECONVERGENT B1 ;  /* 0x0000000000017941 */ /* 0x000fea0003800200 */
.L_x_13358:
[----:B------:R-:W-:Y:S01]  /*5170*/  DSETP.NEU.AND P0, PT, R14, RZ, PT ;  /* 0x000000ff0e00722a */ /* 0x000fe20003f0d000 */
[----:B------:R-:W-:Y:S01]  /*5180*/  PLOP3.LUT P4, PT, PT, PT, PT, 0x8, 0x80 ;  /* 0x000000000080781c */ /* 0x000fe20003f8e170 */
[----:B------:R-:W-:-:S15]  /*5190*/  BSSY.RECONVERGENT B3, `(.L_x_13365) ;  /* 0x0000041000037945 */ /* 0x000fde0003800200 */
[----:B------:R-:W-:-:S15]  /*51a0*/  NOP ;  /* 0x0000000000007918 */ /* 0x000fde0000000000 */
[----:B------:R-:W-:-:S15]  /*51b0*/  NOP ;  /* 0x0000000000007918 */ /* 0x000fde0000000000 */
[----:B------:R-:W-:-:S15]  /*51c0*/  NOP ;  /* 0x0000000000007918 */ /* 0x000fde0000000000 */
[----:B------:R-:W-:-:S02]  /*51d0*/  NOP ;  /* 0x0000000000007918 */ /* 0x000fc40000000000 */
[----:B------:R-:W0:Y:S02]  /*51e0*/  DADD R12, -R14, R22 ;  /* 0x000000000e0c7229 */ /* 0x000e240000000116 */
[----:B0-----:R-:W-:-:S15]  /*51f0*/  FSETP.GEU.AND P3, PT, |R13|, 6.5827683646048100446e-37, PT ;  /* 0x036000000d00780b */ /* 0x001fde0003f6e200 */
[----:B------:R-:W-:-:S15]  /*5200*/  NOP ;  /* 0x0000000000007918 */ /* 0x000fde0000000000 */
[----:B------:R-:W-:-:S15]  /*5210*/  NOP ;  /* 0x0000000000007918 */ /* 0x000fde0000000000 */
[----:B------:R-:W-:-:S15]  /*5220*/  NOP ;  /* 0x0000000000007918 */ /* 0x000fde0000000000 */
[----:B------:R-:W-:-:S02]  /*5230*/  NOP ;  /* 0x0000000000007918 */ /* 0x000fc40000000000 */
[----:B------:R0:W-:Y:S02]  /*5240*/  @P0 DSETP.GEU.AND P1, PT, R14, RZ, PT ;  /* 0x000000ff0e00022a */ /* 0x0001e40003f2e000 */
[----:B0-----:R-:W0:Y:S01]  /*5250*/  MUFU.RCP64H R15, R7 ;  /* 0x00000007000f7308 */ /* 0x001e220000001800 */
[----:B------:R-:W-:-:S15]  /*5260*/  IMAD.MOV.U32 R14, RZ, RZ, 0x1 ;  /* 0x00000001ff0e7424 */ /* 0x000fde00078e00ff */
        /* <DEDUP_REMOVED lines=50> */
[----:B0-----:R-:W-:Y:S05]  /*5590*/  CALL.REL.NOINC `($__internal_7_$__cuda_sm20_div_rn_f64_full) ;  /* 0x0000008000847944 */ /* 0x001fea0003c00000 */
.L_x_13366:
[----:B------:R-:W-:Y:S05]  /*55a0*/  BSYNC.RECONVERGENT B3 ;  /* 0x0000000000037941 */ /* 0x000fea0003800200 */
.L_x_13365:
        /* <DEDUP_REMOVED lines=79> */
[----:B------:R-:W-:-:S07]  /*5aa0*/  IMAD.MOV.U32 R5, RZ, RZ, R15 ;  /* 0x000000ffff057224 */ /* 0x000fce00078e000f */
.L_x_13368:
[----:B------:R-:W-:Y:S05]  /*5ab0*/  BSYNC.RECONVERGENT B3 ;  /* 0x0000000000037941 */ /* 0x000fea0003800200 */
.L_x_13367:
[----:B------:R-:W-:Y:S01]  /*5ac0*/  LOP3.LUT R5, RZ, 0x80000000, R5, 0xb8, !PT ;  /* 0x80000000ff057812 */ /* 0x000fe200078eb805 */
[----:B------:R-:W-:-:S07]  /*5ad0*/  IMAD.MOV.U32 R4, RZ, RZ, RZ ;  /* 0x000000ffff047224 */ /* 0x000fce00078e00ff */
.L_x_13357:
[----:B------:R-:W-:Y:S05]  /*5ae0*/  BSYNC.RECONVERGENT B2 ;  /* 0x0000000000027941 */ /* 0x000fea0003800200 */
.L_x_13356:
[----:B------:R-:W0:Y:S01]  /*5af0*/  S2R R3, SR_CTAID.X ;  /* 0x0000000000037919 */ /* 0x000e220000002500 */
[----:B------:R-:W0:Y:S01]  /*5b00*/  LDC R6, c[0x0][0x380] ;  /* 0x0000e000ff067b82 */ /* 0x000e220000000800 */
[----:B------:R-:W-:Y:S01]  /*5b10*/  BSSY.RECONVERGENT B2, `(.L_x_13369) ;  /* 0x00000ee000027945 */ /* 0x000fe20003800200 */
[----:B0-----:R-:W-:Y:S02]  /*5b20*/  IMAD R6, R3, -0x200, R6 ;  /* 0xfffffe0003067824 */ /* 0x001fe400078e0206 */
[----:B------:R-:W-:-:S05]  /*5b30*/  VIADD R3, R2, 0x80 ;  /* 0x0000008002037836 */ /* 0x000fca0000000000 */
[----:B------:R-:W-:-:S13]  /*5b40*/  ISETP.GE.AND P0, PT, R3, R6, PT ;  /* 0x000000060300720c */ /* 0x000fda0003f06270 */
[----:B------:R-:W-:Y:S05]  /*5b50*/  @P0 BRA `(.L_x_13370) ;  /* 0x0000000c00a40947 */ /* 0x000fea0003800000 */
[----:B-----5:R-:W-:Y:S01]  /*5b60*/  LOP3.LUT R7, R19, 0x7fffffff, RZ, 0xc0, !PT ;  /* 0x7fffffff13077812 */ /* 0x020fe200078ec0ff */
[----:B------:R-:W-:Y:S01]  /*5b70*/  BSSY.RECONVERGENT B1, `(.L_x_13371) ;  /* 0x0000052000017945 */ /* 0x000fe20003800200 */
[----:B------:R-:W-:Y:S02]  /*5b80*/  IMAD.MOV.U32 R6, RZ, RZ, R18 ;  /* 0x000000ffff067224 */ /* 0x000fe400078e0012 */
        /* <DEDUP_REMOVED lines=12> */
[----:B------:R-:W0:Y:S01]  /*5c50*/  LDCU UR4, c[0x0][0x390] ;  /* 0x00007200ff0477ac */ /* 0x000e220008000800 */
[----:B------:R-:W-:Y:S01]  /*5c60*/  ISETP.GE.U32.AND P1, PT, R9, 0x100000, PT ;  /* 0x001000000900780c */ /* 0x000fe20003f26070 */
[----:B------:R-:W-:Y:S01]  /*5c70*/  BSSY.RECONVERGENT B3, `(.L_x_13374) ;  /* 0x0000018000037945 */ /* 0x000fe20003800200 */
[----:B------:R-:W-:Y:S02]  /*5c80*/  SHF.R.U32.HI R12, RZ, 0x14, R7 ;  /* 0x00000014ff0c7819 */ /* 0x000fe40000011607 */
[----:B------:R-:W-:-:S07]  /*5c90*/  FSEL R3, R11, R9, !P1 ;  /* 0x000000090b037208 */ /* 0x000fce0004800000 */
[----:B------:R-:W1:Y:S02]  /*5ca0*/  @!P0 DMUL R6, R6, 1.80143985094819840000e+16 ;  /* 0x4350000006068828 */ /* 0x000e640000000000 */
[----:B-1----:R-:W-:Y:S01]  /*5cb0*/  @!P0 LEA.HI R15, R7, R12, RZ, 0xc ;  /* 0x0000000c070f8211 */ /* 0x002fe200078f60ff */
[----:B------:R-:W-:Y:S01]  /*5cc0*/  IMAD.MOV.U32 R13, RZ, RZ, R6 ;  /* 0x000000ffff0d7224 */ /* 0x000fe200078e0006 */
[----:B------:R-:W-:Y:S02]  /*5cd0*/  LOP3.LUT R6, R3, 0xfffff, RZ, 0xc0, !PT ;  /* 0x000fffff03067812 */ /* 0x000fe400078ec0ff */
[----:B------:R-:W-:Y:S01]  /*5ce0*/  SEL R3, R34, R0, !P1 ;  /* 0x0000000022037207 */ /* 0x000fe20004800000 */
[----:B------:R-:W-:Y:S01]  /*5cf0*/  @!P0 VIADD R12, R15, 0xffffffca ;  /* 0xffffffca0f0c8836 */ /* 0x000fe20000000000 */
[----:B------:R-:W-:Y:S02]  /*5d00*/  LOP3.LUT R14, R7, 0xfffff, RZ, 0xc0, !PT ;  /* 0x000fffff070e7812 */ /* 0x000fe400078ec0ff */
[----:B0-----:R-:W-:Y:S01]  /*5d10*/  FSEL R20, R10, UR4, !P1 ;  /* 0x000000040a147c08 */ /* 0x001fe2000c800000 */
[----:B------:R-:W-:Y:S01]  /*5d20*/  IMAD.IADD R12, R12, 0x1, -R3 ;  /* 0x000000010c0c7824 */ /* 0x000fe200078e0a03 */
[----:B------:R-:W-:-:S02]  /*5d30*/  LOP3.LUT R14, R14, 0x100000, RZ, 0xfc, !PT ;  /* 0x001000000e0e7812 */ /* 0x000fc400078efcff */
[----:B------:R-:W-:-:S07]  /*5d40*/  LOP3.LUT R21, R6, 0x100000, RZ, 0xfc, !PT ;  /* 0x0010000006157812 */ /* 0x000fce00078efcff */
.L_x_13375:
        /* <DEDUP_REMOVED lines=11> */
.L_x_13374:
        /* <DEDUP_REMOVED lines=19> */
.L_x_13377:
[----:B------:R-:W-:Y:S05]  /*5f30*/  BSYNC.RECONVERGENT B3 ;  /* 0x0000000000037941 */ /* 0x000fea0003800200 */
.L_x_13376:
[----:B------:R-:W-:Y:S01]  /*5f40*/  LOP3.LUT R13, R13, 0x80000000, R19, 0xb8, !PT ;  /* 0x800000000d0d7812 */ /* 0x000fe200078eb813 */
[----:B------:R-:W-:Y:S06]  /*5f50*/  BRA `(.L_x_13373) ;  /* 0x00000000004c7947 */ /* 0x000fec0003800000 */
.L_x_13372:
[----:B------:R-:W0:-:S15]  /*5f60*/  DSETP.NAN.AND P0, PT, R8, R8, PT ;  /* 0x000000080800722a */ /* 0x000e1e0003f08000 */
[----:B------:R-:W-:-:S15]  /*5f70*/  NOP ;  /* 0x0000000000007918 */ /* 0x000fde0000000000 */
[----:B------:R-:W-:-:S15]  /*5f80*/  NOP ;  /* 0x0000000000007918 */ /* 0x000fde0000000000 */
[----:B------:R-:W-:-:S15]  /*5f90*/  NOP ;  /* 0x0000000000007918 */ /* 0x000fde0000000000 */
[----:B------:R-:W-:-:S04]  /*5fa0*/  NOP ;  /* 0x0000000000007918 */ /* 0x000fc80000000000 */
[----:B0-----:R-:W0:Y:S02]  /*5fb0*/  DSETP.NUM.AND P0, PT, R6, R6, !P0 ;  /* 0x000000060600722a */ /* 0x001e240004707000 */
[----:B0-----:R-:W0:-:S15]  /*5fc0*/  @!P0 LDC.64 R12, c[0x0][0x390] ;  /* 0x0000e400ff0c8b82 */ /* 0x001e1e0000000a00 */
[----:B------:R-:W-:-:S15]  /*5fd0*/  NOP ;  /* 0x0000000000007918 */ /* 0x000fde0000000000 */
[----:B------:R-:W-:-:S15]  /*5fe0*/  NOP ;  /* 0x0000000000007918 */ /* 0x000fde0000000000 */
[----:B------:R-:W-:-:S15]  /*5ff0*/  NOP ;  /* 0x0000000000007918 */ /* 0x000fde0000000000 */
[----:B------:R-:W-:-:S02]  /*6000*/  NOP ;  /* 0x0000000000007918 */ /* 0x000fc40000000000 */
[----:B------:R-:W1:-:S15]  /*6010*/  @P0 DSETP.NEU.AND P1, PT, R6, +INF , PT ;  /* 0x7ff000000600042a */ /* 0x000e5e0003f2d000 */
[----:B------:R-:W-:-:S15]  /*6020*/  NOP ;  /* 0x0000000000007918 */ /* 0x000fde0000000000 */
[----:B------:R-:W-:-:S15]  /*6030*/  NOP ;  /* 0x0000000000007918 */ /* 0x000fde0000000000 */
[----:B------:R-:W-:-:S15]  /*6040*/  NOP ;  /* 0x0000000000007918 */ /* 0x000fde0000000000 */
[----:B------:R-:W-:-:S04]  /*6050*/  NOP ;  /* 0x0000000000007918 */ /* 0x000fc80000000000 */
[----:B0-----:R0:W2:Y:S01]  /*6060*/  @!P0 DADD R12, R18, R12 ;  /* 0x00000000120c8229 */ /* 0x0010a2000000000c */
[----:B-1----:R-:W-:Y:S02]  /*6070*/  @P0 FSEL R12, R18, RZ, P1 ;  /* 0x000000ff120c0208 */ /* 0x002fe40000800000 */
[----:B0-2---:R-:W-:-:S07]  /*6080*/  @P0 FSEL R13, R19, -QNAN , P1 ;  /* 0xfff80000130d0808 */ /* 0x005fce0000800000 */
.L_x_13373:
[----:B------:R-:W-:Y:S05]  /*6090*/  BSYNC.RECONVERGENT B1 ;  /* 0x0000000000017941 */ /* 0x000fea0003800200 */
.L_x_13371:
[----:B------:R-:W0:Y:S01]  /*60a0*/  LDCU UR4, c[0x0][0x394] ;  /* 0x00007280ff0477ac */ /* 0x000e220008000800 */
[----:B------:R-:W-:Y:S01]  /*60b0*/  DSETP.NEU.AND P0, PT, R12, RZ, PT ;  /* 0x000000ff0c00722a */ /* 0x000fe20003f0d000 */
[----:B------:R-:W-:Y:S01]  /*60c0*/  IMAD.MOV.U32 R6, RZ, RZ, 0x1 ;  /* 0x00000001ff067424 */ /* 0x000fe200078e00ff */
[----:B------:R-:W-:Y:S01]  /*60d0*/  PLOP3.LUT P4, PT, PT, PT, PT, 0x8, 0x80 ;  /* 0x000000000080781c */ /* 0x000fe20003f8e170 */
[----:B------:R-:W-:Y:S01]  /*60e0*/  BSSY.RECONVERGENT B3, `(.L_x_13378) ;  /* 0x0000040000037945 */ /* 0x000fe20003800200 */
[----:B0-----:R-:W0:-:S15]  /*60f0*/  MUFU.RCP64H R7, UR4 ;  /* 0x0000000400077d08 */ /* 0x001e1e0008001800 */
[----:B------:R-:W-:-:S15]  /*6100*/  NOP ;  /* 0x0000000000007918 */ /* 0x000fde0000000000 */
[----:B------:R-:W-:-:S15]  /*6110*/  NOP ;  /* 0x0000000000007918 */ /* 0x000fde0000000000 */
[----:B------:R-:W-:-:S15]  /*6120*/  NOP ;  /* 0x0000000000007918 */ /* 0x000fde0000000000 */
[----:B------:R-:W1:Y:S02]  /*6130*/  DADD R14, -R12, R18 ;  /* 0x000000000c0e7229 */ /* 0x000e640000000112 */
[----:B-1----:R-:W-:-:S15]  /*6140*/  FSETP.GEU.AND P3, PT, |R15|, 6.5827683646048100446e-37, PT ;  /* 0x036000000f00780b */ /* 0x002fde0003f6e200 */
[----:B------:R-:W-:-:S15]  /*6150*/  NOP ;  /* 0x0000000000007918 */ /* 0x000fde0000000000 */
[----:B------:R-:W-:-:S15]  /*6160*/  NOP ;  /* 0x0000000000007918 */ /* 0x000fde0000000000 */
[----:B------:R-:W-:-:S15]  /*6170*/  NOP ;  /* 0x0000000000007918 */ /* 0x000fde0000000000 */
[----:B------:R-:W-:-:S02]  /*6180*/  NOP ;  /* 0x0000000000007918 */ /* 0x000fc40000000000 */
[----:B------:R1:W-:Y:S02]  /*6190*/  @P0 DSETP.GEU.AND P1, PT, R12, RZ, PT ;  /* 0x000000ff0c00022a */ /* 0x0003e40003f2e000 */
[----:B-1----:R-:W0:-:S15]  /*61a0*/  LDC.64 R12, c[0x0][0x390] ;  /* 0x0000e400ff0c7b82 */ /* 0x002e1e0000000a00 */
        /* <DEDUP_REMOVED lines=47> */
[----:B------:R-:W-:-:S07]  /*64a0*/  MOV R3, 0x64c0 ;  /* 0x000064c000037802 */ /* 0x000fce0000000f00 */
[----:B0-----:R-:W-:Y:S05]  /*64b0*/  CALL.REL.NOINC `($__internal_7_$__cuda_sm20_div_rn_f64_full) ;  /* 0x0000007000bc7944 */ /* 0x001fea0003c00000 */
[----:B------:R-:W-:Y:S02]  /*64c0*/  IMAD.MOV.U32 R6, RZ, RZ, R14 ;  /* 0x000000ffff067224 */ /* 0x000fe400078e000e */
[----:B------:R-:W-:-:S07]  /*64d0*/  IMAD.MOV.U32 R7, RZ, RZ, R15 ;  /* 0x000000ffff077224 */ /* 0x000fce00078e000f */
.L_x_13379:
[----:B------:R-:W-:Y:S05]  /*64e0*/  BSYNC.RECONVERGENT B3 ;  /* 0x0000000000037941 */ /* 0x000fea0003800200 */
.L_x_13378:
        /* <DEDUP_REMOVED lines=58> */
.L_x_13382:
[----:B------:R-:W-:Y:S05]  /*6890*/  BSYNC.RECONVERGENT B3 ;  /* 0x0000000000037941 */ /* 0x000fea0003800200 */
.L_x_13381:
[----:B------:R-:W-:Y:S01]  /*68a0*/  LOP3.LUT R29, RZ, 0x80000000, R7, 0xb8, !PT ;  /* 0x80000000ff1d7812 */ /* 0x000fe200078eb807 */
[----:B------:R-:W-:Y:S01]  /*68b0*/  IMAD.MOV.U32 R28, RZ, RZ, RZ ;  /* 0x000000ffff1c7224 */ /* 0x000fe200078e00ff */
[----:B------:R-:W-:Y:S06]  /*68c0*/  BRA `(.L_x_13370) ;  /* 0x0000000000487947 */ /* 0x000fec0003800000 */
.L_x_13380:
        /* <DEDUP_REMOVED lines=17> */
[----:B------:R-:W-:-:S07]  /*69e0*/  FSEL R29, R15, R7, P0 ;  /* 0x000000070f1d7208 */ /* 0x000fce0000000000 */
.L_x_13370:
[----:B------:R-:W-:Y:S05]  /*69f0*/  BSYNC.RECONVERGENT B2 ;  /* 0x0000000000027941 */ /* 0x000fea0003800200 */
.L_x_13369:
        /* <DEDUP_REMOVED lines=38> */
.L_x_13389:
        /* <DEDUP_REMOVED lines=11> */
.L_x_13388:
        /* <DEDUP_REMOVED lines=19> */
.L_x_13391:
[----:B------:R-:W-:Y:S05]  /*6e40*/  BSYNC.RECONVERGENT B3 ;  /* 0x0000000000037941 */ /* 0x000fea0003800200 */
.L_x_13390:
[----:B------:R-:W-:Y:S01]  /*6e50*/  LOP3.LUT R13, R13, 0x80000000, R17, 0xb8, !PT ;  /* 0x800000000d0d7812 */ /* 0x000fe200078eb811 */
[----:B------:R-:W-:Y:S06]  /*6e60*/  BRA `(.L_x_13387) ;  /* 0x00000000004c7947 */ /* 0x000fec0003800000 */
.L_x_13386:
        /* <DEDUP_REMOVED lines=19> */
.L_x_13387:
[----:B------:R-:W-:Y:S05]  /*6fa0*/  BSYNC.RECONVERGENT B1 ;  /* 0x0000000000017941 */ /* 0x000fea0003800200 */
.L_x_13385:
        /* <DEDUP_REMOVED lines=68> */
.L_x_13393:
[----:B------:R-:W-:Y:S05]  /*73f0*/  BSYNC.RECONVERGENT B3 ;  /* 0x0000000000037941 */ /* 0x000fea0003800200 */
.L_x_13392:
        /* <DEDUP_REMOVED lines=58> */
.L_x_13396:
[----:B------:R-:W-:Y:S05]  /*77a0*/  BSYNC.RECONVERGENT B3 ;  /* 0x0000000000037941 */ /* 0x000fea0003800200 */
.L_x_13395:
[----:B------:R-:W-:Y:S01]  /*77b0*/  LOP3.LUT R25, RZ, 0x80000000, R7, 0xb8, !PT ;  /* 0x80000000ff197812 */ /* 0x000fe200078eb807 */
[----:B------:R-:W-:Y:S01]  /*77c0*/  IMAD.MOV.U32 R24, RZ, RZ, RZ ;  /* 0x000000ffff187224 */ /* 0x000fe200078e00ff */
[----:B------:R-:W-:Y:S06]  /*77d0*/  BRA `(.L_x_13384) ;  /* 0x0000000000487947 */ /* 0x000fec0003800000 */
.L_x_13394:
        /* <DEDUP_REMOVED lines=18> */
.L_x_13384:
[----:B------:R-:W-:Y:S05]  /*7900*/  BSYNC.RECONVERGENT B2 ;  /* 0x0000000000027941 */ /* 0x000fea0003800200 */
.L_x_13383:
[----:B------:R-:W0:Y:S01]  /*7910*/  S2R R3, SR_CTAID.X ;  /* 0x0000000000037919 */ /* 0x000e220000002500 */
[----:B------:R-:W0:Y:S02]  /*7920*/  LDC R6, c[0x0][0x380] ;  /* 0x0000e000ff067b82 */ /* 0x000e240000000800 */
        /* <DEDUP_REMOVED lines=23> */
[----:B------:R-:W-:Y:S02]  /*7aa0*/  FSEL R8, R11, R9, !P1 ;  /* 0x000000090b087208 */ /* 0x000fe40004800000 */
[----:B------:R-:W-:Y:S02]  /*7ab0*/  SEL R0, R34, R0, !P1 ;  /* 0x0000000022007207 */ /* 0x000fe40004800000 */
[----:B------:R-:W-:-:S03]  /*7ac0*/  LOP3.LUT R11, R8, 0xfffff, RZ, 0xc0, !PT ;  /* 0x000fffff080b7812 */ /* 0x000fc600078ec0ff */
[----:B------:R-:W1:Y:S01]  /*7ad0*/  @!P0 DMUL R6, R6, 1.80143985094819840000e+16 ;  /* 0x4350000006068828 */ /* 0x000e620000000000 */
[----:B------:R-:W-:Y:S02]  /*7ae0*/  LOP3.LUT R13, R11, 0x100000, RZ, 0xfc, !PT ;  /* 0x001000000b0d7812 */ /* 0x000fe400078efcff */
[C---:B-1----:R-:W-:Y:S02]  /*7af0*/  @!P0 LEA.HI R9, R7.reuse, R3, RZ, 0xc ;  /* 0x0000000307098211 */ /* 0x042fe400078f60ff */
[----:B------:R-:W-:Y:S02]  /*7b00*/  LOP3.LUT R8, R7, 0xfffff, RZ, 0xc0, !PT ;  /* 0x000fffff07087812 */ /* 0x000fe400078ec0ff */
[----:B0-----:R-:W-:Y:S01]  /*7b10*/  FSEL R10, R10, UR4, !P1 ;  /* 0x000000040a0a7c08 */ /* 0x001fe2000c800000 */
[----:B------:R-:W-:Y:S01]  /*7b20*/  @!P0 VIADD R3, R9, 0xffffffca ;  /* 0xffffffca09038836 */ /* 0x000fe20000000000 */
[----:B------:R-:W-:Y:S01]  /*7b30*/  LOP3.LUT R8, R8, 0x100000, RZ, 0xfc, !PT ;  /* 0x0010000008087812 */ /* 0x000fe200078efcff */
[----:B------:R-:W-:-:S02]  /*7b40*/  IMAD.MOV.U32 R9, RZ, RZ, R6 ;  /* 0x000000ffff097224 */ /* 0x000fc400078e0006 */
[----:B------:R-:W-:-:S07]  /*7b50*/  IMAD.IADD R3, R3, 0x1, -R0 ;  /* 0x0000000103037824 */ /* 0x000fce00078e0a00 */
.L_x_13401:
        /* <DEDUP_REMOVED lines=11> */
.L_x_13400:
        /* <DEDUP_REMOVED lines=19> */
.L_x_13403:
[----:B------:R-:W-:Y:S05]  /*7d40*/  BSYNC.RECONVERGENT B2 ;  /* 0x0000000000027941 */ /* 0x000fea0003800200 */
.L_x_13402:
[----:B------:R-:W-:Y:S01]  /*7d50*/  LOP3.LUT R13, R13, 0x80000000, R27, 0xb8, !PT ;  /* 0x800000000d0d7812 */ /* 0x000fe200078eb81b */
[----:B------:R-:W-:Y:S06]  /*7d60*/  BRA `(.L_x_13399) ;  /* 0x00000000004c7947 */ /* 0x000fec0003800000 */
.L_x_13398:
        /* <DEDUP_REMOVED lines=19> */
.L_x_13399:
[----:B------:R-:W-:Y:S05]  /*7ea0*/  BSYNC.RECONVERGENT B1 ;  /* 0x0000000000017941 */ /* 0x000fea0003800200 */
.L_x_13397:
[----:B------:R-:W0:Y:S01]  /*7eb0*/  LDCU UR4, c[0x0][0x394] ;  /* 0x00007280ff0477ac */ /* 0x000e220008000800 */
[----:B------:R-:W1:Y:S01]  /*7ec0*/  LDC.64 R8, c[0x0][0x390] ;  /* 0x0000e400ff087b82 */ /* 0x000e620000000a00 */
[----:B------:R-:W-:Y:S01]  /*7ed0*/  IMAD.MOV.U32 R6, RZ, RZ, 0x1 ;  /* 0x00000001ff067424 */ /* 0x000fe200078e00ff */
[----:B------:R-:W-:Y:S01]  /*7ee0*/  DSETP.NEU.AND P0, PT, R12, RZ, PT ;  /* 0x000000ff0c00722a */ /* 0x000fe20003f0d000 */
[----:B------:R-:W-:Y:S01]  /*7ef0*/  PLOP3.LUT P4, PT, PT, PT, PT, 0x8, 0x80 ;  /* 0x000000000080781c */ /* 0x000fe20003f8e170 */
[----:B------:R-:W-:Y:S01]  /*7f00*/  BSSY.RECONVERGENT B2, `(.L_x_13404) ;  /* 0x0000040000027945 */ /* 0x000fe20003800200 */
[----:B0-----:R-:W1:-:S15]  /*7f10*/  MUFU.RCP64H R7, UR4 ;  /* 0x0000000400077d08 */ /* 0x001e5e0008001800 */
[----:B------:R-:W-:-:S15]  /*7f20*/  NOP ;  /* 0x0000000000007918 */ /* 0x000fde0000000000 */
[----:B------:R-:W-:-:S15]  /*7f30*/  NOP ;  /* 0x0000000000007918 */ /* 0x000fde0000000000 */
[----:B------:R-:W-:-:S15]  /*7f40*/  NOP ;  /* 0x0000000000007918 */ /* 0x000fde0000000000 */
[----:B------:R-:W-:-:S01]  /*7f50*/  NOP ;  /* 0x0000000000007918 */ /* 0x000fc20000000000 */
        /* <DEDUP_REMOVED lines=58> */
.L_x_13405:
[----:B------:R-:W-:Y:S05]  /*8300*/  BSYNC.RECONVERGENT B2 ;  /* 0x0000000000027941 */ /* 0x000fea0003800200 */
.L_x_13404:
        /* <DEDUP_REMOVED lines=58> */
.L_x_13408:
[----:B------:R-:W-:Y:S05]  /*86b0*/  BSYNC.RECONVERGENT B2 ;  /* 0x0000000000027941 */ /* 0x000fea0003800200 */
.L_x_13407:
[----:B------:R-:W-:Y:S01]  /*86c0*/  LOP3.LUT R17, RZ, 0x80000000, R7, 0xb8, !PT ;  /* 0x80000000ff117812 */ /* 0x000fe200078eb807 */
[----:B------:R-:W-:Y:S01]  /*86d0*/  IMAD.MOV.U32 R16, RZ, RZ, RZ ;  /* 0x000000ffff107224 */ /* 0x000fe200078e00ff */
[----:B------:R-:W-:Y:S06]  /*86e0*/  BRA `(.L_x_13355) ;  /* 0x0000000000487947 */ /* 0x000fec0003800000 */
.L_x_13406:
        /* <DEDUP_REMOVED lines=18> */
.L_x_13355:
[----:B------:R-:W-:Y:S05]  /*8810*/  BSYNC.RECONVERGENT B0 ;  /* 0x0000000000007941 */ /* 0x000fea0003800200 */
.L_x_13345:
[----:B-----5:R-:W0:Y:S01]  /*8820*/  S2R R22, SR_CTAID.X ;  /* 0x0000000000167919 */ /* 0x020e220000002500 */
[----:B------:R-:W0:Y:S01]  /*8830*/  LDC R19, c[0x0][0x380] ;  /* 0x0000e000ff137b82 */ /* 0x000e220000000800 */
[----:B------:R-:W-:Y:S04]  /*8840*/  BSSY.RECONVERGENT B7, `(.L_x_13409) ;  /* 0x00003ba000077945 */ /* 0x000fe80003800200 */
[----:B------:R-:W-:Y:S03]  /*8850*/  BSSY.RELIABLE B6, `(.L_x_13410) ;  /* 0x000027e000067945 */ /* 0x000fe60003800100 */
[----:B------:R-:W1:Y:S01]  /*8860*/  LDC.U8 R18, c[0x0][0x3b4] ;  /* 0x0000ed00ff127b82 */ /* 0x000e620000000000 */
[----:B0-----:R-:W-:-:S05]  /*8870*/  IMAD R19, R22, -0x200, R19 ;  /* 0xfffffe0016137824 */ /* 0x001fca00078e0213 */
[----:B------:R-:W-:-:S13]  /*8880*/  ISETP.GE.AND P0, PT, R2, R19, PT ;  /* 0x000000130200720c */ /* 0x000fda0003f06270 */
[----:B-1----:R-:W-:Y:S05]  /*8890*/  @P0 BRA `(.L_x_13411) ;  /* 0x0000002400d80947 */ /* 0x002fea0003800000 */
[----:B------:R-:W0:Y:S01]  /*88a0*/  LDCU UR4, c[0x0][0x3b8] ;  /* 0x00007700ff0477ac */ /* 0x000e220008000800 */
[----:B------:R-:W1:Y:S01]  /*88b0*/  LDC.64 R8, c[0x0][0x398] ;  /* 0x0000e600ff087b82 */ /* 0x000e620000000a00 */
[----:B------:R-:W-:Y:S01]  /*88c0*/  IMAD R0, R22, 0x200, R2 ;  /* 0x0000020016007824 */ /* 0x000fe200078e0202 */
[----:B------:R-:W-:-:S03]  /*88d0*/  PRMT R6, R18, 0x9910, RZ ;  /* 0x0000991012067816 */ /* 0x000fc600000000ff */
[----:B0-----:R-:W-:Y:S02]  /*88e0*/  IMAD R3, R0, UR4, RZ ;  /* 0x0000000400037c24 */ /* 0x001fe4000f8e02ff */
        /* <DEDUP_REMOVED lines=16> */
.L_x_13415:
[----:B------:R-:W0:Y:S02]  /*89f0*/  F2I.S64.F64.TRUNC R4, R4 ;  /* 0x0000000400047311 */ /* 0x000e24000030d900 */
[----:B0-----:R-:W-:-:S05]  /*8a00*/  IMAD.MOV.U32 R3, RZ, RZ, R4 ;  /* 0x000000ffff037224 */ /* 0x001fca00078e0004 */
[----:B------:R0:W-:Y:S01]  /*8a10*/  STG.E.U8 desc[UR36][R8.64], R3 ;  /* 0x0000000308007986 */ /* 0x0001e2000c101124 */
[----:B------:R-:W-:Y:S05]  /*8a20*/  BRA `(.L_x_13417) ;  /* 0x00000010007c7947 */ /* 0x000fea0003800000 */
.L_x_13414:
        /* <DEDUP_REMOVED lines=9> */
.L_x_13419:
[----:B------:R-:W0:Y:S02]  /*8ac0*/  F2I.F64.TRUNC R5, R4 ;  /* 0x0000000400057311 */ /* 0x000e24000030d100 */
[----:B0-----:R0:W-:Y:S01]  /*8ad0*/  STG.E desc[UR36][R8.64], R5 ;  /* 0x0000000508007986 */ /* 0x0011e2000c101924 */
[----:B------:R-:W-:Y:S05]  /*8ae0*/  BRA `(.L_x_13417) ;  /* 0x00000010004c7947 */ /* 0x000fea0003800000 */
.L_x_13418:
[----:B------:R-:W0:Y:S02]  /*8af0*/  F2I.F64.TRUNC R5, R4 ;  /* 0x0000000400057311 */ /* 0x000e24000030d100 */
[----:B0-----:R0:W-:Y:S01]  /*8b00*/  STG.E.U16 desc[UR36][R8.64], R5 ;  /* 0x0000000508007986 */ /* 0x0011e2000c101524 */
[----:B------:R-:W-:Y:S05]  /*8b10*/  BRA `(.L_x_13417) ;  /* 0x0000001000407947 */ /* 0x000fea0003800000 */
.L_x_13413:
        /* <DEDUP_REMOVED lines=17> */
.L_x_13421:
        /* <DEDUP_REMOVED lines=12> */
.L_x_13420:
        /* <DEDUP_REMOVED lines=18> */
.L_x_13423:
        /* <DEDUP_REMOVED lines=13> */
.L_x_13422:
[----:B------:R0:W-:Y:S01]  /*8ee0*/  STG.E.64 desc[UR36][R8.64], R4 ;  /* 0x0000000408007986 */ /* 0x0001e2000c101b24 */
[----:B------:R-:W-:Y:S05]  /*8ef0*/  BRA `(.L_x_13417) ;  /* 0x0000000c00487947 */ /* 0x000fea0003800000 */
.L_x_13412:
        /* <DEDUP_REMOVED lines=12> */
.L_x_13426:
[----:B------:R-:W-:-:S05]  /*8fc0*/  CS2R R6, SRZ ;  /* 0x0000000000067805 */ /* 0x000fca000001ff00 */
[----:B------:R0:W-:Y:S01]  /*8fd0*/  STG.E.128 desc[UR36][R8.64], R4 ;  /* 0x0000000408007986 */ /* 0x0001e2000c101d24 */
[----:B------:R-:W-:Y:S05]  /*8fe0*/  BRA `(.L_x_13417) ;  /* 0x0000000c000c7947 */ /* 0x000fea0003800000 */
.L_x_13425:
        /* <DEDUP_REMOVED lines=27> */
.L_x_13430:
[----:B------:R-:W-:Y:S05]  /*91a0*/  BSYNC.RECONVERGENT B0 ;  /* 0x0000000000007941 */ /* 0x000fea0003800200 */
.L_x_13429:
[----:B------:R-:W-:-:S05]  /*91b0*/  LOP3.LUT R7, R0, 0x80, R7, 0xf8, !PT ;  /* 0x0000008000077812 */ /* 0x000fca00078ef807 */
[----:B------:R0:W-:Y:S01]  /*91c0*/  STG.E.U8 desc[UR36][R8.64], R7 ;  /* 0x0000000708007986 */ /* 0x0001e2000c101124 */
[----:B------:R-:W-:Y:S05]  /*91d0*/  BRA `(.L_x_13417) ;  /* 0x0000000800907947 */ /* 0x000fea0003800000 */
.L_x_13428:
        /* <DEDUP_REMOVED lines=23> */
.L_x_13432:
[----:B------:R-:W-:Y:S05]  /*9350*/  BSYNC.RECONVERGENT B0 ;  /* 0x0000000000007941 */ /* 0x000fea0003800200 */
.L_x_13431:
[----:B------:R-:W-:-:S05]  /*9360*/  LOP3.LUT R7, R0, 0x80, R7, 0xf8, !PT ;  /* 0x0000008000077812 */ /* 0x000fca00078ef807 */
[----:B------:R0:W-:Y:S01]  /*9370*/  STG.E.U8 desc[UR36][R8.64], R7 ;  /* 0x0000000708007986 */ /* 0x0001e2000c101124 */
[----:B------:R-:W-:Y:S05]  /*9380*/  BRA `(.L_x_13417) ;  /* 0x0000000800247947 */ /* 0x000fea0003800000 */
.L_x_13427:
        /* <DEDUP_REMOVED lines=12> */
.L_x_13424:
        /* <DEDUP_REMOVED lines=11> */
.L_x_13435:
        /* <DEDUP_REMOVED lines=21> */
.L_x_13438:
[----:B------:R-:W-:-:S04]  /*9650*/  SHF.R.U32.HI R0, RZ, 0x14, R7 ;  /* 0x00000014ff007819 */ /* 0x000fc80000011607 */
[----:B------:R-:W-:-:S04]  /*9660*/  LOP3.LUT R0, R0, 0x1, RZ, 0xc0, !PT ;  /* 0x0000000100007812 */ /* 0x000fc800078ec0ff */
[----:B------:R-:W-:-:S04]  /*9670*/  IADD3 R0, PT, PT, R7, 0x487ffff, R0 ;  /* 0x0487ffff07007810 */ /* 0x000fc80007ffe000 */
[----:B------:R-:W-:-:S04]  /*9680*/  SHF.R.U32.HI R0, RZ, 0x14, R0 ;  /* 0x00000014ff007819 */ /* 0x000fc80000011600 */
[----:B------:R-:W-:-:S07]  /*9690*/  LOP3.LUT R3, R0, 0xff, RZ, 0xc0, !PT ;  /* 0x000000ff00037812 */ /* 0x000fce00078ec0ff */
.L_x_13439:
[----:B------:R-:W-:-:S04]  /*96a0*/  SHF.R.U32.HI R0, RZ, 0x18, R7 ;  /* 0x00000018ff007819 */ /* 0x000fc80000011607 */
[----:B------:R-:W-:-:S07]  /*96b0*/  LOP3.LUT R0, R3, 0x80, R0, 0xf8, !PT ;  /* 0x0000008003007812 */ /* 0x000fce00078ef800 */
.L_x_13437:
[----:B------:R-:W-:Y:S05]  /*96c0*/  BSYNC.RECONVERGENT B0 ;  /* 0x0000000000007941 */ /* 0x000fea0003800200 */
.L_x_13436:
[----:B------:R1:W-:Y:S01]  /*96d0*/  STG.E.U8 desc[UR36][R8.64], R0 ;  /* 0x0000000008007986 */ /* 0x0003e2000c101124 */
[----:B------:R-:W-:Y:S05]  /*96e0*/  BRA `(.L_x_13417) ;  /* 0x00000004004c7947 */ /* 0x000fea0003800000 */
.L_x_13434:
        /* <DEDUP_REMOVED lines=21> */
.L_x_13442:
[----:B------:R-:W-:-:S04]  /*9840*/  SHF.R.U32.HI R0, RZ, 0x15, R7 ;  /* 0x00000015ff007819 */ /* 0x000fc80000011607 */
[----:B------:R-:W-:-:S04]  /*9850*/  LOP3.LUT R0, R0, 0x1, RZ, 0xc0, !PT ;  /* 0x0000000100007812 */ /* 0x000fc800078ec0ff */
[----:B------:R-:W-:-:S04]  /*9860*/  IADD3 R0, PT, PT, R7, 0x88fffff, R0 ;  /* 0x088fffff07007810 */ /* 0x000fc80007ffe000 */
[----:B------:R-:W-:-:S04]  /*9870*/  SHF.R.U32.HI R0, RZ, 0x15, R0 ;  /* 0x00000015ff007819 */ /* 0x000fc80000011600 */
[----:B------:R-:W-:-:S07]  /*9880*/  LOP3.LUT R3, R0, 0xff, RZ, 0xc0, !PT ;  /* 0x000000ff00037812 */ /* 0x000fce00078ec0ff */
.L_x_13443:
[----:B------:R-:W-:-:S04]  /*9890*/  SHF.R.U32.HI R0, RZ, 0x18, R7 ;  /* 0x00000018ff007819 */ /* 0x000fc80000011607 */
[----:B------:R-:W-:-:S07]  /*98a0*/  LOP3.LUT R0, R3, 0x80, R0, 0xf8, !PT ;  /* 0x0000008003007812 */ /* 0x000fce00078ef800 */
.L_x_13441:
[----:B------:R-:W-:Y:S05]  /*98b0*/  BSYNC.RECONVERGENT B0 ;  /* 0x0000000000007941 */ /* 0x000fea0003800200 */
.L_x_13440:
[----:B------:R2:W-:Y:S01]  /*98c0*/  STG.E.U8 desc[UR36][R8.64], R0 ;  /* 0x0000000008007986 */ /* 0x0005e2000c101124 */
[----:B------:R-:W-:Y:S05]  /*98d0*/  BRA `(.L_x_13417) ;  /* 0x0000000000d07947 */ /* 0x000fea0003800000 */
.L_x_13433:
[----:B------:R-:W-:-:S13]  /*98e0*/  ISETP.NE.AND P0, PT, R0, 0x1c, PT ;  /* 0x0000001c0000780c */ /* 0x000fda0003f05270 */
[----:B------:R-:W-:Y:S05]  /*98f0*/  @!P0 BRA `(.L_x_13444) ;  /* 0x0000000000c08947 */ /* 0x000fea0003800000 */
[----:B------:R-:W-:-:S13]  /*9900*/  ISETP.NE.AND P0, PT, R0, 0x1d, PT ;  /* 0x0000001d0000780c */ /* 0x000fda0003f05270 */
[----:B------:R-:W-:Y:S05]  /*9910*/  @!P0 BRA `(.L_x_13445) ;  /* 0x0000000000ac8947 */ /* 0x000fea0003800000 */
[----:B------:R-:W-:-:S13]  /*9920*/  ISETP.NE.AND P0, PT, R0, 0x2c, PT ;  /* 0x0000002c0000780c */ /* 0x000fda0003f05270 */
[----:B------:R-:W-:Y:S05]  /*9930*/  @!P0 BRA `(.L_x_13446) ;  /* 0x0000000000448947 */ /* 0x000fea0003800000 */
.L_x_13416:
        /* <DEDUP_REMOVED lines=16> */
.L_x_13447:
[----:B------:R-:W-:Y:S05]  /*9a40*/  BRA `(.L_x_13417) ;  /* 0x0000000000747947 */ /* 0x000fea0003800000 */
.L_x_13446:
        /* <DEDUP_REMOVED lines=24> */
.L_x_13445:
[----:B------:R-:W0:Y:S02]  /*9bd0*/  F2I.U64.F64.TRUNC R4, R4 ;  /* 0x0000000400047311 */ /* 0x000e24000030d800 */
[----:B0-----:R0:W-:Y:S01]  /*9be0*/  STG.E.64 desc[UR36][R8.64], R4 ;  /* 0x0000000408007986 */ /* 0x0011e2000c101b24 */
[----:B------:R-:W-:Y:S05]  /*9bf0*/  BRA `(.L_x_13417) ;  /* 0x0000000000087947 */ /* 0x000fea0003800000 */
.L_x_13444:
[----:B------:R-:W0:Y:S02]  /*9c00*/  F2I.U32.F64.TRUNC R5, R4 ;  /* 0x0000000400057311 */ /* 0x000e24000030d000 */
[----:B0-----:R3:W-:Y:S02]  /*9c10*/  STG.E desc[UR36][R8.64], R5 ;  /* 0x0000000508007986 */ /* 0x0017e4000c101924 */
.L_x_13417:
[----:B------:R-:W-:-:S05]  /*9c20*/  VIADD R2, R2, 0x80 ;  /* 0x0000008002027836 */ /* 0x000fca0000000000 */
[----:B------:R-:W-:-:S13]  /*9c30*/  ISETP.GE.AND P0, PT, R2, R19, PT ;  /* 0x000000130200720c */ /* 0x000fda0003f06270 */
[----:B------:R-:W-:Y:S05]  /*9c40*/  @P0 BREAK.RELIABLE B6 ;  /* 0x0000000000060942 */ /* 0x000fea0003800100 */
[----:B------:R-:W-:Y:S05]  /*9c50*/  @P0 BRA `(.L_x_13448) ;  /* 0x0000002400e00947 */ /* 0x000fea0003800000 */
[----:B------:R-:W4:Y:S01]  /*9c60*/  LDCU UR4, c[0x0][0x3b8] ;  /* 0x00007700ff0477ac */ /* 0x000f220008000800 */
[----:B0--3--:R-:W0:Y:S01]  /*9c70*/  LDC.64 R4, c[0x0][0x398] ;  /* 0x0000e600ff047b82 */ /* 0x009e220000000a00 */
[----:B-12---:R-:W-:Y:S01]  /*9c80*/  IMAD R0, R22, 0x200, R2 ;  /* 0x0000020016007824 */ /* 0x006fe200078e0202 */
[----:B------:R-:W-:-:S03]  /*9c90*/  PRMT R6, R18, 0x9910, RZ ;  /* 0x0000991012067816 */ /* 0x000fc600000000ff */
[----:B----4-:R-:W-:Y:S02]  /*9ca0*/  IMAD R3, R0, UR4, RZ ;  /* 0x0000000400037c24 */ /* 0x010fe4000f8e02ff */
        /* <DEDUP_REMOVED lines=16> */
.L_x_13452:
[----:B------:R-:W0:Y:S02]  /*9db0*/  F2I.S64.F64.TRUNC R28, R28 ;  /* 0x0000001c001c7311 */ /* 0x000e24000030d900 */
[----:B0-----:R-:W-:-:S05]  /*9dc0*/  IMAD.MOV.U32 R3, RZ, RZ, R28 ;  /* 0x000000ffff037224 */ /* 0x001fca00078e001c */
[----:B------:R0:W-:Y:S01]  /*9dd0*/  STG.E.U8 desc[UR36][R4.64], R3 ;  /* 0x0000000304007986 */ /* 0x0001e2000c101124 */
[----:B------:R-:W-:Y:S05]  /*9de0*/  BRA `(.L_x_13454) ;  /* 0x0000001000807947 */ /* 0x000fea0003800000 */
.L_x_13451:
        /* <DEDUP_REMOVED lines=9> */
.L_x_13456:
[----:B------:R-:W0:Y:S02]  /*9e80*/  F2I.F64.TRUNC R29, R28 ;  /* 0x0000001c001d7311 */ /* 0x000e24000030d100 */
[----:B0-----:R0:W-:Y:S01]  /*9e90*/  STG.E desc[UR36][R4.64], R29 ;  /* 0x0000001d04007986 */ /* 0x0011e2000c101924 */
[----:B------:R-:W-:Y:S05]  /*9ea0*/  BRA `(.L_x_13454) ;  /* 0x0000001000507947 */ /* 0x000fea0003800000 */
.L_x_13455:
[----:B------:R-:W0:Y:S02]  /*9eb0*/  F2I.F64.TRUNC R29, R28 ;  /* 0x0000001c001d7311 */ /* 0x000e24000030d100 */
[----:B0-----:R0:W-:Y:S01]  /*9ec0*/  STG.E.U16 desc[UR36][R4.64], R29 ;  /* 0x0000001d04007986 */ /* 0x0011e2000c101524 */
[----:B------:R-:W-:Y:S05]  /*9ed0*/  BRA `(.L_x_13454) ;  /* 0x0000001000447947 */ /* 0x000fea0003800000 */
.L_x_13450:
        /* <DEDUP_REMOVED lines=17> */
.L_x_13458:
        /* <DEDUP_REMOVED lines=12> */
.L_x_13457:
        /* <DEDUP_REMOVED lines=18> */
.L_x_13460:
        /* <DEDUP_REMOVED lines=13> */
.L_x_13459:
[----:B------:R0:W-:Y:S01]  /*a2a0*/  STG.E.64 desc[UR36][R4.64], R28 ;  /* 0x0000001c04007986 */ /* 0x0001e2000c101b24 */
[----:B------:R-:W-:Y:S05]  /*a2b0*/  BRA `(.L_x_13454) ;  /* 0x0000000c004c7947 */ /* 0x000fea0003800000 */
.L_x_13449:
        /* <DEDUP_REMOVED lines=13> */
.L_x_13464:
        /* <DEDUP_REMOVED lines=26> */
.L_x_13467:
[----:B------:R-:W-:-:S04]  /*a530*/  SHF.R.U32.HI R3, RZ, 0x18, R7 ;  /* 0x00000018ff037819 */ /* 0x000fc80000011607 */
[----:B------:R-:W-:-:S07]  /*a540*/  LOP3.LUT R0, R0, 0x80, R3, 0xf8, !PT ;  /* 0x0000008000007812 */ /* 0x000fce00078ef803 */
.L_x_13466:
[----:B------:R-:W-:Y:S05]  /*a550*/  BSYNC.RECONVERGENT B0 ;  /* 0x0000000000007941 */ /* 0x000fea0003800200 */
.L_x_13465:
[----:B------:R3:W-:Y:S01]  /*a560*/  STG.E.U8 desc[UR36][R4.64], R0 ;  /* 0x0000000004007986 */ /* 0x0007e2000c101124 */
[----:B------:R-:W-:Y:S05]  /*a570*/  BRA `(.L_x_13454) ;  /* 0x00000008009c7947 */ /* 0x000fea0003800000 */
.L_x_13463:
        /* <DEDUP_REMOVED lines=26> */
.L_x_13470:
[----:B------:R-:W-:-:S04]  /*a720*/  SHF.R.U32.HI R3, RZ, 0x18, R7 ;  /* 0x00000018ff037819 */ /* 0x000fc80000011607 */
[----:B------:R-:W-:-:S07]  /*a730*/  LOP3.LUT R0, R0, 0x80, R3, 0xf8, !PT ;  /* 0x0000008000007812 */ /* 0x000fce00078ef803 */
.L_x_13469:
[----:B------:R-:W-:Y:S05]  /*a740*/  BSYNC.RECONVERGENT B0 ;  /* 0x0000000000007941 */ /* 0x000fea0003800200 */
.L_x_13468:
[----:B------:R0:W-:Y:S01]  /*a750*/  STG.E.U8 desc[UR36][R4.64], R0 ;  /* 0x0000000004007986 */ /* 0x0001e2000c101124 */
[----:B------:R-:W-:Y:S05]  /*a760*/  BRA `(.L_x_13454) ;  /* 0x0000000800207947 */ /* 0x000fea0003800000 */
.L_x_13462:
        /* <DEDUP_REMOVED lines=30> */
.L_x_13472:
[----:B------:R-:W0:Y:S02]  /*a950*/  F2I.U64.F64.TRUNC R28, R28 ;  /* 0x0000001c001c7311 */ /* 0x000e24000030d800 */
[----:B0-----:R2:W-:Y:S01]  /*a960*/  STG.E.64 desc[UR36][R4.64], R28 ;  /* 0x0000001c04007986 */ /* 0x0015e2000c101b24 */
[----:B------:R-:W-:Y:S05]  /*a970*/  BRA `(.L_x_13454) ;  /* 0x00000004009c7947 */ /* 0x000fea0003800000 */
.L_x_13471:
[----:B------:R-:W0:Y:S02]  /*a980*/  F2I.U32.F64.TRUNC R29, R28 ;  /* 0x0000001c001d7311 */ /* 0x000e24000030d000 */
[----:B0-----:R0:W-:Y:S01]  /*a990*/  STG.E desc[UR36][R4.64], R29 ;  /* 0x0000001d04007986 */ /* 0x0011e2000c101924 */
[----:B------:R-:W-:Y:S05]  /*a9a0*/  BRA `(.L_x_13454) ;  /* 0x0000000400907947 */ /* 0x000fea0003800000 */
.L_x_13461:
        /* <DEDUP_REMOVED lines=10> */
.L_x_13474:
[----:B------:R-:W-:-:S05]  /*aa50*/  CS2R R30, SRZ ;  /* 0x00000000001e7805 */ /* 0x000fca000001ff00 */
[----:B------:R0:W-:Y:S01]  /*aa60*/  STG.E.128 desc[UR36][R4.64], R28 ;  /* 0x0000001c04007986 */ /* 0x0001e2000c101d24 */
[----:B------:R-:W-:Y:S05]  /*aa70*/  BRA `(.L_x_13454) ;  /* 0x00000004005c7947 */ /* 0x000fea0003800000 */
.L_x_13473:
[----:B------:R-:W-:-:S13]  /*aa80*/  ISETP.NE.AND P0, PT, R0, 0xf, PT ;  /* 0x0000000f0000780c */ /* 0x000fda0003f05270 */
[----:B------:R-:W-:Y:S05]  /*aa90*/  @!P0 BRA `(.L_x_13475) ;  /* 0x0000000400288947 */ /* 0x000fea0003800000 */
[----:B------:R-:W-:-:S13]  /*aaa0*/  ISETP.NE.AND P0, PT, R0, 0x17, PT ;  /* 0x000000170000780c */ /* 0x000fda0003f05270 */
[----:B------:R-:W-:Y:S05]  /*aab0*/  @!P0 BRA `(.L_x_13476) ;  /* 0x0000000000b08947 */ /* 0x000fea0003800000 */
[----:B------:R-:W-:-:S13]  /*aac0*/  ISETP.NE.AND P0, PT, R0, 0x18, PT ;  /* 0x000000180000780c */ /* 0x000fda0003f05270 */
[----:B------:R-:W-:Y:S05]  /*aad0*/  @!P0 BRA `(.L_x_13477) ;  /* 0x0000000000448947 */ /* 0x000fea0003800000 */
.L_x_13453:
        /* <DEDUP_REMOVED lines=16> */
.L_x_13478:
[----:B------:R-:W-:Y:S05]  /*abe0*/  BRA `(.L_x_13454) ;  /* 0x0000000400007947 */ /* 0x000fea0003800000 */
.L_x_13477:
        /* <DEDUP_REMOVED lines=21> */
.L_x_13480:
[----:B------:R-:W-:Y:S05]  /*ad40*/  BSYNC.RECONVERGENT B0 ;  /* 0x0000000000007941 */ /* 0x000fea0003800200 */
.L_x_13479:
[----:B------:R-:W-:-:S05]  /*ad50*/  LOP3.LUT R3, R0, 0x80, R3, 0xf8, !PT ;  /* 0x0000008000037812 */ /* 0x000fca00078ef803 */
[----:B------:R0:W-:Y:S01]  /*ad60*/  STG.E.U8 desc[UR36][R4.64], R3 ;  /* 0x0000000304007986 */ /* 0x0001e2000c101124 */
[----:B------:R-:W-:Y:S05]  /*ad70*/  BRA `(.L_x_13454) ;  /* 0x00000000009c7947 */ /* 0x000fea0003800000 */
.L_x_13476:
        /* <DEDUP_REMOVED lines=20> */
.L_x_13482:
[----:B------:R-:W-:Y:S01]  /*aec0*/  IMAD.MOV.U32 R0, RZ, RZ, 0x7f ;  /* 0x0000007fff007424 */ /* 0x000fe200078e00ff */
[----:B------:R-:W-:-:S04]  /*aed0*/  ISETP.GT.U32.AND P0, PT, R3, 0x7f800000, PT ;  /* 0x7f8000000300780c */ /* 0x000fc80003f04070 */
[----:B------:R-:W-:-:S09]  /*aee0*/  SEL R0, R0, 0x7c, P0 ;  /* 0x0000007c00007807 */ /* 0x000fd20000000000 */
.L_x_13483:
[----:B------:R-:W-:Y:S05]  /*aef0*/  BSYNC.RECONVERGENT B0 ;  /* 0x0000000000007941 */ /* 0x000fea0003800200 */
.L_x_13481:
[----:B------:R-:W-:-:S04]  /*af00*/  SHF.R.U32.HI R3, RZ, 0x18, R7 ;  /* 0x00000018ff037819 */ /* 0x000fc80000011607 */
[----:B------:R-:W-:-:S05]  /*af10*/  LOP3.LUT R3, R0, 0x80, R3, 0xf8, !PT ;  /* 0x0000008000037812 */ /* 0x000fca00078ef803 */
[----:B------:R0:W-:Y:S01]  /*af20*/  STG.E.U8 desc[UR36][R4.64], R3 ;  /* 0x0000000304007986 */ /* 0x0001e2000c101124 */
[----:B------:R-:W-:Y:S05]  /*af30*/  BRA `(.L_x_13454) ;  /* 0x00000000002c7947 */ /* 0x000fea0003800000 */
.L_x_13475:
        /* <DEDUP_REMOVED lines=11> */
.L_x_13454:
[----:B------:R-:W-:-:S07]  /*aff0*/  VIADD R2, R2, 0x80 ;  /* 0x0000008002027836 */ /* 0x000fce0000000000 */
.L_x_13411:
[----:B------:R-:W-:-:S13]  /*b000*/  ISETP.GE.AND P0, PT, R2, R19, PT ;  /* 0x000000130200720c */ /* 0x000fda0003f06270 */
[----:B------:R-:W-:Y:S05]  /*b010*/  @P0 BREAK.RELIABLE B6 ;  /* 0x0000000000060942 */ /* 0x000fea0003800100 */
[----:B------:R-:W-:Y:S05]  /*b020*/  @P0 BRA `(.L_x_13448) ;  /* 0x0000001000ec0947 */ /* 0x000fea0003800000 */
[----:B------:R-:W-:Y:S05]  /*b030*/  BSYNC.RELIABLE B6 ;  /* 0x0000000000067941 */ /* 0x000fea0003800100 */
.L_x_13410:
        /* <DEDUP_REMOVED lines=21> */
.L_x_13487:
[----:B------:R-:W0:Y:S02]  /*b190*/  F2I.S64.F64.TRUNC R24, R24 ;  /* 0x0000001800187311 */ /* 0x000e24000030d900 */
[----:B0-----:R-:W-:-:S05]  /*b1a0*/  IMAD.MOV.U32 R3, RZ, RZ, R24 ;  /* 0x000000ffff037224 */ /* 0x001fca00078e0018 */
[----:B------:R0:W-:Y:S01]  /*b1b0*/  STG.E.U8 desc[UR36][R4.64], R3 ;  /* 0x0000000304007986 */ /* 0x0001e2000c101124 */
[----:B------:R-:W-:Y:S05]  /*b1c0*/  BRA `(.L_x_13489) ;  /* 0x0000001000807947 */ /* 0x000fea0003800000 */
.L_x_13486:
        /* <DEDUP_REMOVED lines=9> */
.L_x_13491:
[----:B------:R-:W0:Y:S02]  /*b260*/  F2I.F64.TRUNC R25, R24 ;  /* 0x0000001800197311 */ /* 0x000e24000030d100 */
[----:B0-----:R0:W-:Y:S01]  /*b270*/  STG.E desc[UR36][R4.64], R25 ;  /* 0x0000001904007986 */ /* 0x0011e2000c101924 */
[----:B------:R-:W-:Y:S05]  /*b280*/  BRA `(.L_x_13489) ;  /* 0x0000001000507947 */ /* 0x000fea0003800000 */
.L_x_13490:
[----:B------:R-:W0:Y:S02]  /*b290*/  F2I.F64.TRUNC R25, R24 ;  /* 0x0000001800197311 */ /* 0x000e24000030d100 */
[----:B0-----:R0:W-:Y:S01]  /*b2a0*/  STG.E.U16 desc[UR36][R4.64], R25 ;  /* 0x0000001904007986 */ /* 0x0011e2000c101524 */
[----:B------:R-:W-:Y:S05]  /*b2b0*/  BRA `(.L_x_13489) ;  /* 0x0000001000447947 */ /* 0x000fea0003800000 */
.L_x_13485:
        /* <DEDUP_REMOVED lines=17> */
.L_x_13493:
        /* <DEDUP_REMOVED lines=12> */
.L_x_13492:
        /* <DEDUP_REMOVED lines=18> */
.L_x_13495:
        /* <DEDUP_REMOVED lines=13> */
.L_x_13494:
[----:B------:R4:W-:Y:S01]  /*b680*/  STG.E.64 desc[UR36][R4.64], R24 ;  /* 0x0000001804007986 */ /* 0x0009e2000c101b24 */
[----:B------:R-:W-:Y:S05]  /*b690*/  BRA `(.L_x_13489) ;  /* 0x0000000c004c7947 */ /* 0x000fea0003800000 */
.L_x_13484:
        /* <DEDUP_REMOVED lines=13> */
.L_x_13499:
        /* <DEDUP_REMOVED lines=26> */
.L_x_13502:
[----:B------:R-:W-:-:S04]  /*b910*/  SHF.R.U32.HI R3, RZ, 0x18, R7 ;  /* 0x00000018ff037819 */ /* 0x000fc80000011607 */
[----:B------:R-:W-:-:S07]  /*b920*/  LOP3.LUT R0, R0, 0x80, R3, 0xf8, !PT ;  /* 0x0000008000007812 */ /* 0x000fce00078ef803 */
.L_x_13501:
[----:B------:R-:W-:Y:S05]  /*b930*/  BSYNC.RECONVERGENT B0 ;  /* 0x0000000000007941 */ /* 0x000fea0003800200 */
.L_x_13500:
[----:B------:R0:W-:Y:S01]  /*b940*/  STG.E.U8 desc[UR36][R4.64], R0 ;  /* 0x0000000004007986 */ /* 0x0001e2000c101124 */
[----:B------:R-:W-:Y:S05]  /*b950*/  BRA `(.L_x_13489) ;  /* 0x00000008009c7947 */ /* 0x000fea0003800000 */
.L_x_13498:
        /* <DEDUP_REMOVED lines=26> */
.L_x_13505:
[----:B------:R-:W-:-:S04]  /*bb00*/  SHF.R.U32.HI R3, RZ, 0x18, R7 ;  /* 0x00000018ff037819 */ /* 0x000fc80000011607 */
[----:B------:R-:W-:-:S07]  /*bb10*/  LOP3.LUT R0, R0, 0x80, R3, 0xf8, !PT ;  /* 0x0000008000007812 */ /* 0x000fce00078ef803 */
.L_x_13504:
[----:B------:R-:W-:Y:S05]  /*bb20*/  BSYNC.RECONVERGENT B0 ;  /* 0x0000000000007941 */ /* 0x000fea0003800200 */
.L_x_13503:
[----:B------:R0:W-:Y:S01]  /*bb30*/  STG.E.U8 desc[UR36][R4.64], R0 ;  /* 0x0000000004007986 */ /* 0x0001e2000c101124 */
[----:B------:R-:W-:Y:S05]  /*bb40*/  BRA `(.L_x_13489) ;  /* 0x0000000800207947 */ /* 0x000fea0003800000 */
.L_x_13497:
        /* <DEDUP_REMOVED lines=30> */
.L_x_13507:
[----:B------:R-:W0:Y:S02]  /*bd30*/  F2I.U64.F64.TRUNC R24, R24 ;  /* 0x0000001800187311 */ /* 0x000e24000030d800 */
[----:B0-----:R0:W-:Y:S01]  /*bd40*/  STG.E.64 desc[UR36][R4.64], R24 ;  /* 0x0000001804007986 */ /* 0x0011e2000c101b24 */
[----:B------:R-:W-:Y:S05]  /*bd50*/  BRA `(.L_x_13489) ;  /* 0x00000004009c7947 */ /* 0x000fea0003800000 */
.L_x_13506:
[----:B------:R-:W0:Y:S02]  /*bd60*/  F2I.U32.F64.TRUNC R25, R24 ;  /* 0x0000001800197311 */ /* 0x000e24000030d000 */
[----:B0-----:R0:W-:Y:S01]  /*bd70*/  STG.E desc[UR36][R4.64], R25 ;  /* 0x0000001904007986 */ /* 0x0011e2000c101924 */
[----:B------:R-:W-:Y:S05]  /*bd80*/  BRA `(.L_x_13489) ;  /* 0x0000000400907947 */ /* 0x000fea0003800000 */
.L_x_13496:
        /* <DEDUP_REMOVED lines=10> */
.L_x_13509:
[----:B------:R-:W-:-:S05]  /*be30*/  CS2R R26, SRZ ;  /* 0x00000000001a7805 */ /* 0x000fca000001ff00 */
[----:B------:R0:W-:Y:S01]  /*be40*/  STG.E.128 desc[UR36][R4.64], R24 ;  /* 0x0000001804007986 */ /* 0x0001e2000c101d24 */
[----:B------:R-:W-:Y:S05]  /*be50*/  BRA `(.L_x_13489) ;  /* 0x00000004005c7947 */ /* 0x000fea0003800000 */
.L_x_13508:
[----:B------:R-:W-:-:S13]  /*be60*/  ISETP.NE.AND P0, PT, R0, 0xf, PT ;  /* 0x0000000f0000780c */ /* 0x000fda0003f05270 */
[----:B------:R-:W-:Y:S05]  /*be70*/  @!P0 BRA `(.L_x_13510) ;  /* 0x0000000400288947 */ /* 0x000fea0003800000 */
[----:B------:R-:W-:-:S13]  /*be80*/  ISETP.NE.AND P0, PT, R0, 0x17, PT ;  /* 0x000000170000780c */ /* 0x000fda0003f05270 */
[----:B------:R-:W-:Y:S05]  /*be90*/  @!P0 BRA `(.L_x_13511) ;  /* 0x0000000000b08947 */ /* 0x000fea0003800000 */
[----:B------:R-:W-:-:S13]  /*bea0*/  ISETP.NE.AND P0, PT, R0, 0x18, PT ;  /* 0x000000180000780c */ /* 0x000fda0003f05270 */
[----:B------:R-:W-:Y:S05]  /*beb0*/  @!P0 BRA `(.L_x_13512) ;  /* 0x0000000000448947 */ /* 0x000fea0003800000 */
.L_x_13488:
        /* <DEDUP_REMOVED lines=16> */
.L_x_13513:
[----:B------:R-:W-:Y:S05]  /*bfc0*/  BRA `(.L_x_13489) ;  /* 0x0000000400007947 */ /* 0x000fea0003800000 */
.L_x_13512:
        /* <DEDUP_REMOVED lines=21> */
.L_x_13515:
[----:B------:R-:W-:Y:S05]  /*c120*/  BSYNC.RECONVERGENT B0 ;  /* 0x0000000000007941 */ /* 0x000fea0003800200 */
.L_x_13514:
[----:B------:R-:W-:-:S05]  /*c130*/  LOP3.LUT R3, R0, 0x80, R3, 0xf8, !PT ;  /* 0x0000008000037812 */ /* 0x000fca00078ef803 */
[----:B------:R0:W-:Y:S01]  /*c140*/  STG.E.U8 desc[UR36][R4.64], R3 ;  /* 0x0000000304007986 */ /* 0x0001e2000c101124 */
[----:B------:R-:W-:Y:S05]  /*c150*/  BRA `(.L_x_13489) ;  /* 0x00000000009c7947 */ /* 0x000fea0003800000 */
.L_x_13511:
        /* <DEDUP_REMOVED lines=20> */
.L_x_13517:
[----:B------:R-:W-:Y:S01]  /*c2a0*/  IMAD.MOV.U32 R0, RZ, RZ, 0x7f ;  /* 0x0000007fff007424 */ /* 0x000fe200078e00ff */
[----:B------:R-:W-:-:S04]  /*c2b0*/  ISETP.GT.U32.AND P0, PT, R3, 0x7f800000, PT ;  /* 0x7f8000000300780c */ /* 0x000fc80003f04070 */
[----:B------:R-:W-:-:S09]  /*c2c0*/  SEL R0, R0, 0x7c, P0 ;  /* 0x0000007c00007807 */ /* 0x000fd20000000000 */
.L_x_13518:
[----:B------:R-:W-:Y:S05]  /*c2d0*/  BSYNC.RECONVERGENT B0 ;  /* 0x0000000000007941 */ /* 0x000fea0003800200 */
.L_x_13516:
[----:B------:R-:W-:-:S04]  /*c2e0*/  SHF.R.U32.HI R3, RZ, 0x18, R7 ;  /* 0x00000018ff037819 */ /* 0x000fc80000011607 */
[----:B------:R-:W-:-:S05]  /*c2f0*/  LOP3.LUT R3, R0, 0x80, R3, 0xf8, !PT ;  /* 0x0000008000037812 */ /* 0x000fca00078ef803 */
[----:B------:R0:W-:Y:S01]  /*c300*/  STG.E.U8 desc[UR36][R4.64], R3 ;  /* 0x0000000304007986 */ /* 0x0001e2000c101124 */
[----:B------:R-:W-:Y:S05]  /*c310*/  BRA `(.L_x_13489) ;  /* 0x00000000002c7947 */ /* 0x000fea0003800000 */
.L_x_13510:
        /* <DEDUP_REMOVED lines=11> */
.L_x_13489:
[----:B------:R-:W-:-:S07]  /*c3d0*/  VIADD R2, R2, 0x80 ;  /* 0x0000008002027836 */ /* 0x000fce0000000000 */
.L_x_13448:
[----:B------:R-:W-:Y:S05]  /*c3e0*/  BSYNC.RECONVERGENT B7 ;  /* 0x0000000000077941 */ /* 0x000fea0003800200 */
.L_x_13409:
[----:B------:R-:W-:-:S13]  /*c3f0*/  ISETP.GE.AND P0, PT, R2, R19, PT ;  /* 0x000000130200720c */ /* 0x000fda0003f06270 */
[----:B------:R-:W-:Y:S05]  /*c400*/  @P0 EXIT ;  /* 0x000000000000094d */ /* 0x000fea0003800000 */
[----:B0123--:R-:W0:Y:S01]  /*c410*/  S2R R0, SR_CTAID.X ;  /* 0x0000000000007919 */ /* 0x00fe220000002500 */
[----:B----4-:R-:W1:Y:S01]  /*c420*/  LDC.64 R4, c[0x0][0x398] ;  /* 0x0000e600ff047b82 */ /* 0x010e620000000a00 */
[----:B------:R-:W2:Y:S01]  /*c430*/  LDCU UR4, c[0x0][0x3b8] ;  /* 0x00007700ff0477ac */ /* 0x000ea20008000800 */
[----:B0-----:R-:W-:Y:S01]  /*c440*/  IMAD R2, R0, 0x200, R2 ;  /* 0x0000020000027824 */ /* 0x001fe200078e0202 */
[----:B------:R-:W-:-:S03]  /*c450*/  PRMT R0, R18, 0x9910, RZ ;  /* 0x0000991012007816 */ /* 0x000fc600000000ff */
[----:B--2---:R-:W-:Y:S01]  /*c460*/  IMAD R3, R2, UR4, RZ ;  /* 0x0000000402037c24 */ /* 0x004fe2000f8e02ff */
[----:B------:R-:W-:-:S04]  /*c470*/  ISETP.GT.AND P1, PT, R0, 0x9, PT ;  /* 0x000000090000780c */ /* 0x000fc80003f24270 */
[----:B-1----:R-:W-:-:S05]  /*c480*/  IADD3 R2, P0, PT, R3, R4, RZ ;  /* 0x0000000403027210 */ /* 0x002fca0007f1e0ff */
        /* <DEDUP_REMOVED lines=11> */
[----:B0-----:R-:W-:Y:S01]  /*c540*/  STG.E.U8 desc[UR36][R2.64], R17 ;  /* 0x0000001102007986 */ /* 0x001fe2000c101124 */
[----:B------:R-:W-:Y:S05]  /*c550*/  EXIT ;  /* 0x000000000000794d */ /* 0x000fea0003800000 */
.L_x_13522:
[----:B------:R-:W0:Y:S02]  /*c560*/  F2I.S64.F64.TRUNC R16, R16 ;  /* 0x0000001000107311 */ /* 0x000e24000030d900 */
[----:B0-----:R-:W-:-:S05]  /*c570*/  IMAD.MOV.U32 R5, RZ, RZ, R16 ;  /* 0x000000ffff057224 */ /* 0x001fca00078e0010 */
[----:B------:R-:W-:Y:S01]  /*c580*/  STG.E.U8 desc[UR36][R2.64], R5 ;  /* 0x0000000502007986 */ /* 0x000fe2000c101124 */
[----:B------:R-:W-:Y:S05]  /*c590*/  EXIT ;  /* 0x000000000000794d */ /* 0x000fea0003800000 */
.L_x_13521:
[----:B------:R-:W-:-:S13]  /*c5a0*/  ISETP.NE.AND P0, PT, R0, 0x2, PT ;  /* 0x000000020000780c */ /* 0x000fda0003f05270 */
[----:B------:R-:W-:Y:S05]  /*c5b0*/  @!P0 BRA `(.L_x_13524) ;  /* 0x0000000000288947 */ /* 0x000fea0003800000 */
[----:B------:R-:W-:-:S13]  /*c5c0*/  ISETP.NE.AND P0, PT, R0, 0x3, PT ;  /* 0x000000030000780c */ /* 0x000fda0003f05270 */
[----:B------:R-:W-:Y:S05]  /*c5d0*/  @!P0 BRA `(.L_x_13525) ;  /* 0x0000000000148947 */ /* 0x000fea0003800000 */
[----:B------:R-:W-:-:S13]  /*c5e0*/  ISETP.NE.AND P0, PT, R0, 0x4, PT ;  /* 0x000000040000780c */ /* 0x000fda0003f05270 */
[----:B------:R-:W-:Y:S05]  /*c5f0*/  @P0 BRA `(.L_x_13523) ;  /* 0x0000000c00240947 */ /* 0x000fea0003800000 */
[----:B------:R-:W0:Y:S02]  /*c600*/  F2I.S64.F64.TRUNC R16, R16 ;  /* 0x0000001000107311 */ /* 0x000e24000030d900 */
[----:B0-----:R-:W-:Y:S01]  /*c610*/  STG.E.64 desc[UR36][R2.64], R16 ;  /* 0x0000001002007986 */ /* 0x001fe2000c101b24 */
[----:B------:R-:W-:Y:S05]  /*c620*/  EXIT ;  /* 0x000000000000794d */ /* 0x000fea0003800000 */
.L_x_13525:
[----:B------:R-:W0:Y:S02]  /*c630*/  F2I.F64.TRUNC R17, R16 ;  /* 0x0000001000117311 */ /* 0x000e24000030d100 */
[----:B0-----:R-:W-:Y:S01]  /*c640*/  STG.E desc[UR36][R2.64], R17 ;  /* 0x0000001102007986 */ /* 0x001fe2000c101924 */
[----:B------:R-:W-:Y:S05]  /*c650*/  EXIT ;  /* 0x000000000000794d */ /* 0x000fea0003800000 */
.L_x_13524:
[----:B------:R-:W0:Y:S02]  /*c660*/  F2I.F64.TRUNC R17, R16 ;  /* 0x0000001000117311 */ /* 0x000e24000030d100 */
[----:B0-----:R-:W-:Y:S01]  /*c670*/  STG.E.U16 desc[UR36][R2.64], R17 ;  /* 0x0000001102007986 */ /* 0x001fe2000c101524 */
[----:B------:R-:W-:Y:S05]  /*c680*/  EXIT ;  /* 0x000000000000794d */ /* 0x000fea0003800000 */
.L_x_13520:
        /* <DEDUP_REMOVED lines=17> */
.L_x_13527:
        /* <DEDUP_REMOVED lines=12> */
.L_x_13526:
        /* <DEDUP_REMOVED lines=18> */
.L_x_13529:
        /* <DEDUP_REMOVED lines=13> */
.L_x_13528:
[----:B------:R-:W-:Y:S01]  /*ca50*/  STG.E.64 desc[UR36][R2.64], R16 ;  /* 0x0000001002007986 */ /* 0x000fe2000c101b24 */
[----:B------:R-:W-:Y:S05]  /*ca60*/  EXIT ;  /* 0x000000000000794d */ /* 0x000fea0003800000 */
.L_x_13519:
        /* <DEDUP_REMOVED lines=11> */
[----:B0-----:R-:W-:Y:S01]  /*cb20*/  STG.E.U16 desc[UR36][R2.64], R17 ;  /* 0x0000001102007986 */ /* 0x001fe2000c101524 */
[----:B------:R-:W-:Y:S05]  /*cb30*/  EXIT ;  /* 0x000000000000794d */ /* 0x000fea0003800000 */
.L_x_13533:
        /* <DEDUP_REMOVED lines=26> */
.L_x_13536:
[----:B------:R-:W-:-:S04]  /*cce0*/  SHF.R.U32.HI R5, RZ, 0x18, R5 ;  /* 0x00000018ff057819 */ /* 0x000fc80000011605 */
[----:B------:R-:W-:-:S07]  /*ccf0*/  LOP3.LUT R0, R0, 0x80, R5, 0xf8, !PT ;  /* 0x0000008000007812 */ /* 0x000fce00078ef805 */
.L_x_13535:
[----:B------:R-:W-:Y:S05]  /*cd00*/  BSYNC.RECONVERGENT B0 ;  /* 0x0000000000007941 */ /* 0x000fea0003800200 */
.L_x_13534:
[----:B------:R-:W-:Y:S01]  /*cd10*/  STG.E.U8 desc[UR36][R2.64], R0 ;  /* 0x0000000002007986 */ /* 0x000fe2000c101124 */
[----:B------:R-:W-:Y:S05]  /*cd20*/  EXIT ;  /* 0x000000000000794d */ /* 0x000fea0003800000 */
.L_x_13532:
        /* <DEDUP_REMOVED lines=26> */
.L_x_13539:
[----:B------:R-:W-:-:S04]  /*ced0*/  SHF.R.U32.HI R5, RZ, 0x18, R5 ;  /* 0x00000018ff057819 */ /* 0x000fc80000011605 */
[----:B------:R-:W-:-:S07]  /*cee0*/  LOP3.LUT R0, R0, 0x80, R5, 0xf8, !PT ;  /* 0x0000008000007812 */ /* 0x000fce00078ef805 */
.L_x_13538:
[----:B------:R-:W-:Y:S05]  /*cef0*/  BSYNC.RECONVERGENT B0 ;  /* 0x0000000000007941 */ /* 0x000fea0003800200 */
.L_x_13537:
[----:B------:R-:W-:Y:S01]  /*cf00*/  STG.E.U8 desc[UR36][R2.64], R0 ;  /* 0x0000000002007986 */ /* 0x000fe2000c101124 */
[----:B------:R-:W-:Y:S05]  /*cf10*/  EXIT ;  /* 0x000000000000794d */ /* 0x000fea0003800000 */
.L_x_13531:
        /* <DEDUP_REMOVED lines=30> */
.L_x_13541:
[----:B------:R-:W0:Y:S02]  /*d100*/  F2I.U64.F64.TRUNC R16, R16 ;  /* 0x0000001000107311 */ /* 0x000e24000030d800 */
[----:B0-----:R-:W-:Y:S01]  /*d110*/  STG.E.64 desc[UR36][R2.64], R16 ;  /* 0x0000001002007986 */ /* 0x001fe2000c101b24 */
[----:B------:R-:W-:Y:S05]  /*d120*/  EXIT ;  /* 0x000000000000794d */ /* 0x000fea0003800000 */
.L_x_13540:
[----:B------:R-:W0:Y:S02]  /*d130*/  F2I.U32.F64.TRUNC R17, R16 ;  /* 0x0000001000117311 */ /* 0x000e24000030d000 */
[----:B0-----:R-:W-:Y:S01]  /*d140*/  STG.E desc[UR36][R2.64], R17 ;  /* 0x0000001102007986 */ /* 0x001fe2000c101924 */
[----:B------:R-:W-:Y:S05]  /*d150*/  EXIT ;  /* 0x000000000000794d */ /* 0x000fea0003800000 */
.L_x_13530:
        /* <DEDUP_REMOVED lines=10> */
.L_x_13543:
[----:B------:R-:W-:-:S05]  /*d200*/  CS2R R18, SRZ ;  /* 0x0000000000127805 */ /* 0x000fca000001ff00 */
[----:B------:R-:W-:Y:S01]  /*d210*/  STG.E.128 desc[UR36][R2.64], R16 ;  /* 0x0000001002007986 */ /* 0x000fe2000c101d24 */
[----:B------:R-:W-:Y:S05]  /*d220*/  EXIT ;  /* 0x000000000000794d */ /* 0x000fea0003800000 */
.L_x_13542:
[----:B------:R-:W-:-:S13]  /*d230*/  ISETP.NE.AND P0, PT, R0, 0xf, PT ;  /* 0x0000000f0000780c */ /* 0x000fda0003f05270 */
[----:B------:R-:W-:Y:S05]  /*d240*/  @!P0 BRA `(.L_x_13544) ;  /* 0x0000000400288947 */ /* 0x000fea0003800000 */
[----:B------:R-:W-:-:S13]  /*d250*/  ISETP.NE.AND P0, PT, R0, 0x17, PT ;  /* 0x000000170000780c */ /* 0x000fda0003f05270 */
[----:B------:R-:W-:Y:S05]  /*d260*/  @!P0 BRA `(.L_x_13545) ;  /* 0x0000000000b08947 */ /* 0x000fea0003800000 */
[----:B------:R-:W-:-:S13]  /*d270*/  ISETP.NE.AND P0, PT, R0, 0x18, PT ;  /* 0x000000180000780c */ /* 0x000fda0003f05270 */
[----:B------:R-:W-:Y:S05]  /*d280*/  @!P0 BRA `(.L_x_13546) ;  /* 0x0000000000448947 */ /* 0x000fea0003800000 */
.L_x_13523:
        /* <DEDUP_REMOVED lines=16> */
.L_x_13547:
[----:B------:R-:W-:Y:S05]  /*d390*/  EXIT ;  /* 0x000000000000794d */ /* 0x000fea0003800000 */
.L_x_13546:
        /* <DEDUP_REMOVED lines=21> */
.L_x_13549:
[----:B------:R-:W-:Y:S05]  /*d4f0*/  BSYNC.RECONVERGENT B0 ;  /* 0x0000000000007941 */ /* 0x000fea0003800200 */
.L_x_13548:
[----:B------:R-:W-:-:S05]  /*d500*/  LOP3.LUT R5, R0, 0x80, R5, 0xf8, !PT ;  /* 0x0000008000057812 */ /* 0x000fca00078ef805 */
[----:B------:R-:W-:Y:S01]  /*d510*/  STG.E.U8 desc[UR36][R2.64], R5 ;  /* 0x0000000502007986 */ /* 0x000fe2000c101124 */
[----:B------:R-:W-:Y:S05]  /*d520*/  EXIT ;  /* 0x000000000000794d */ /* 0x000fea0003800000 */
.L_x_13545:
        /* <DEDUP_REMOVED lines=20> */
.L_x_13551:
[----:B------:R-:W-:Y:S01]  /*d670*/  IMAD.MOV.U32 R0, RZ, RZ, 0x7f ;  /* 0x0000007fff007424 */ /* 0x000fe200078e00ff */
[----:B------:R-:W-:-:S04]  /*d680*/  ISETP.GT.U32.AND P0, PT, R4, 0x7f800000, PT ;  /* 0x7f8000000400780c */ /* 0x000fc80003f04070 */
[----:B------:R-:W-:-:S09]  /*d690*/  SEL R0, R0, 0x7c, P0 ;  /* 0x0000007c00007807 */ /* 0x000fd20000000000 */
.L_x_13552:
[----:B------:R-:W-:Y:S05]  /*d6a0*/  BSYNC.RECONVERGENT B0 ;  /* 0x0000000000007941 */ /* 0x000fea0003800200 */
.L_x_13550:
[----:B------:R-:W-:-:S04]  /*d6b0*/  SHF.R.U32.HI R5, RZ, 0x18, R5 ;  /* 0x00000018ff057819 */ /* 0x000fc80000011605 */
[----:B------:R-:W-:-:S05]  /*d6c0*/  LOP3.LUT R5, R0, 0x80, R5, 0xf8, !PT ;  /* 0x0000008000057812 */ /* 0x000fca00078ef805 */
[----:B------:R-:W-:Y:S01]  /*d6d0*/  STG.E.U8 desc[UR36][R2.64], R5 ;  /* 0x0000000502007986 */ /* 0x000fe2000c101124 */
[----:B------:R-:W-:Y:S05]  /*d6e0*/  EXIT ;  /* 0x000000000000794d */ /* 0x000fea0003800000 */
.L_x_13544:
        /* <DEDUP_REMOVED lines=12> */
        .weak           $__internal_7_$__cuda_sm20_div_rn_f64_full
        .type           $__internal_7_$__cuda_sm20_div_rn_f64_full,@function
        .size           $__internal_7_$__cuda_sm20_div_rn_f64_full,(.L_x_32758 - $__internal_7_$__cuda_sm20_div_rn_f64_full)
$__internal_7_$__cuda_sm20_div_rn_f64_full:
[----:B------:R-:W0:Y:S01]  /*d7b0*/  LDC R36, c[0x0][0x394] ;  /* 0x0000e500ff247b82 */ /* 0x000e220000000800 */
[C---:B------:R-:W-:Y:S01]  /*d7c0*/  FSETP.GEU.AND P1, PT, |R15|.reuse, 1.469367938527859385e-39, PT ;  /* 0x001000000f00780b */ /* 0x040fe20003f2e200 */
[----:B------:R-:W-:Y:S01]  /*d7d0*/  IMAD.MOV.U32 R21, RZ, RZ, 0x1ca00000 ;  /* 0x1ca00000ff157424 */ /* 0x000fe200078e00ff */
[----:B------:R-:W-:Y:S01]  /*d7e0*/  LOP3.LUT R35, R15, 0x7ff00000, RZ, 0xc0, !PT ;  /* 0x7ff000000f237812 */ /* 0x000fe200078ec0ff */
[----:B------:R-:W-:Y:S04]  /*d7f0*/  BSSY.RECONVERGENT B1, `(.L_x_13553) ;  /* 0x0000083000017945 */ /* 0x000fe80003800200 */
[----:B------:R-:W1:Y:S01]  /*d800*/  LDC R20, c[0x0][0x390] ;  /* 0x0000e400ff147b82 */ /* 0x000e620000000800 */
[C---:B0-----:R-:W-:Y:S01]  /*d810*/  FSETP.GEU.AND P0, PT, |R36|.reuse, 1.469367938527859385e-39, PT ;  /* 0x001000002400780b */ /* 0x041fe20003f0e200 */
[----:B------:R-:W-:Y:S01]  /*d820*/  IMAD.MOV.U32 R7, RZ, RZ, R36 ;  /* 0x000000ffff077224 */ /* 0x000fe200078e0024 */
[----:B------:R-:W-:-:S02]  /*d830*/  LOP3.LUT R12, R36, 0x800fffff, RZ, 0xc0, !PT ;  /* 0x800fffff240c7812 */ /* 0x000fc400078ec0ff */
[----:B------:R-:W-:Y:S02]  /*d840*/  LOP3.LUT R30, R36, 0x7ff00000, RZ, 0xc0, !PT ;  /* 0x7ff00000241e7812 */ /* 0x000fe400078ec0ff */
[----:B------:R-:W-:Y:S01]  /*d850*/  LOP3.LUT R13, R12, 0x3ff00000, RZ, 0xfc, !PT ;  /* 0x3ff000000c0d7812 */ /* 0x000fe200078efcff */
[--C-:B-1----:R-:W-:Y:S01]  /*d860*/  IMAD.MOV.U32 R6, RZ, RZ, R20.reuse ;  /* 0x000000ffff067224 */ /* 0x102fe200078e0014 */
[----:B------:R-:W-:Y:S01]  /*d870*/  @!P1 ISETP.GE.U32.AND P2, PT, R35, R30, PT ;  /* 0x0000001e2300920c */ /* 0x000fe20003f46070 */
[----:B------:R-:W-:Y:S01]  /*d880*/  IMAD.MOV.U32 R12, RZ, RZ, R20 ;  /* 0x000000ffff0c7224 */ /* 0x000fe200078e0014 */
[----:B------:R-:W-:-:S04]  /*d890*/  LOP3.LUT R20, R15, 0x7ff00000, RZ, 0xc0, !PT ;  /* 0x7ff000000f147812 */ /* 0x000fc800078ec0ff */
[----:B------:R-:W-:Y:S01]  /*d8a0*/  ISETP.GE.U32.AND P3, PT, R20, R30, PT ;  /* 0x0000001e1400720c */ /* 0x000fe20003f66070 */
[----:B------:R-:W0:Y:S01]  /*d8b0*/  @!P0 DMUL R12, R6, 8.98846567431157953865e+307 ;  /* 0x7fe00000060c8828 */ /* 0x000e220000000000 */
[C---:B------:R-:W-:Y:S01]  /*d8c0*/  @!P1 SEL R30, R21.reuse, 0x63400000, !P2 ;  /* 0x63400000151e9807 */ /* 0x040fe20005000000 */
[----:B0-----:R-:W0:Y:S01]  /*d8d0*/  MUFU.RCP64H R7, R13 ;  /* 0x0000000d00077308 */ /* 0x001e220000001800 */
[----:B------:R-:W-:Y:S01]  /*d8e0*/  SEL R20, R21, 0x63400000, !P3 ;  /* 0x6340000015147807 */ /* 0x000fe20005800000 */
[----:B------:R-:W-:Y:S01]  /*d8f0*/  IMAD.MOV.U32 R6, RZ, RZ, 0x1 ;  /* 0x00000001ff067424 */ /* 0x000fe200078e00ff */
[--C-:B------:R-:W-:Y:S02]  /*d900*/  @!P1 LOP3.LUT R30, R30, 0x80000000, R15.reuse, 0xf8, !PT ;  /* 0x800000001e1e9812 */ /* 0x100fe400078ef80f */
[----:B------:R-:W-:Y:S01]  /*d910*/  LOP3.LUT R21, R20, 0x800fffff, R15, 0xf8, !PT ;  /* 0x800fffff14157812 */ /* 0x000fe200078ef80f */
[----:B------:R-:W-:Y:S01]  /*d920*/  IMAD.MOV.U32 R20, RZ, RZ, R14 ;  /* 0x000000ffff147224 */ /* 0x000fe200078e000e */
[----:B------:R-:W-:Y:S01]  /*d930*/  @!P1 LOP3.LUT R31, R30, 0x100000, RZ, 0xfc, !PT ;  /* 0x001000001e1f9812 */ /* 0x000fe200078efcff */
[----:B------:R-:W-:-:S15]  /*d940*/  @!P1 IMAD.MOV.U32 R30, RZ, RZ, RZ ;  /* 0x000000ffff1e9224 */ /* 0x000fde00078e00ff */
[----:B------:R-:W-:-:S15]  /*d950*/  NOP ;  /* 0x0000000000007918 */ /* 0x000fde0000000000 */
[----:B------:R-:W-:-:S15]  /*d960*/  NOP ;  /* 0x0000000000007918 */ /* 0x000fde0000000000 */
[----:B------:R-:W-:-:S09]  /*d970*/  NOP ;  /* 0x0000000000007918 */ /* 0x000fd20000000000 */
        /* <DEDUP_REMOVED lines=17> */
[----:B-1----:R-:W-:Y:S02]  /*da90*/  @!P1 LOP3.LUT R6, R21, 0x7ff00000, RZ, 0xc0, !PT ;  /* 0x7ff0000015069812 */ /* 0x002fe400078ec0ff */
[----:B------:R-:W-:Y:S02]  /*daa0*/  LOP3.LUT R7, R36, 0x7ff00000, RZ, 0xc0, !PT ;  /* 0x7ff0000024077812 */ /* 0x000fe400078ec0ff */
[----:B------:R-:W-:Y:S01]  /*dab0*/  @!P0 LOP3.LUT R7, R13, 0x7ff00000, RZ, 0xc0, !PT ;  /* 0x7ff000000d078812 */ /* 0x000fe200078ec0ff */
[----:B------:R-:W-:-:S05]  /*dac0*/  VIADD R35, R6, 0xffffffff ;  /* 0xffffffff06237836 */ /* 0x000fca0000000000 */
[----:B------:R-:W-:Y:S01]  /*dad0*/  ISETP.GT.U32.AND P0, PT, R35, 0x7feffffe, PT ;  /* 0x7feffffe2300780c */ /* 0x000fe20003f04070 */
[----:B------:R-:W-:-:S05]  /*dae0*/  VIADD R35, R7, 0xffffffff ;  /* 0xffffffff07237836 */ /* 0x000fca0000000000 */
[----:B------:R-:W-:Y:S02]  /*daf0*/  ISETP.GT.U32.OR P0, PT, R35, 0x7feffffe, P0 ;  /* 0x7feffffe2300780c */ /* 0x000fe40000704470 */
[----:B------:R-:W0:-:S15]  /*db00*/  LDC R35, c[0x0][0x390] ;  /* 0x0000e400ff237b82 */ /* 0x000e1e0000000800 */
[----:B------:R-:W-:-:S15]  /*db10*/  NOP ;  /* 0x0000000000007918 */ /* 0x000fde0000000000 */
[----:B------:R-:W-:-:S13]  /*db20*/  NOP ;  /* 0x0000000000007918 */ /* 0x000fda0000000000 */
[----:B--2---:R-:W1:-:S15]  /*db30*/  DFMA R30, R32, -R12, 1 ;  /* 0x3ff00000201e742b */ /* 0x004e5e000000080c */
        /* <DEDUP_REMOVED lines=19> */
[----:B-1----:R1:W2:Y:S02]  /*dc70*/  DFMA R30, R30, R36, R32 ;  /* 0x000000241e1e722b */ /* 0x0022a40000000020 */
[----:B-1----:R-:W1:Y:S01]  /*dc80*/  LDC R33, c[0x0][0x394] ;  /* 0x0000e500ff217b82 */ /* 0x002e620000000800 */
[----:B0-----:R-:W-:Y:S02]  /*dc90*/  IMAD.MOV.U32 R36, RZ, RZ, R35 ;  /* 0x000000ffff247224 */ /* 0x001fe400078e0023 */
[----:B-1----:R-:W-:Y:S01]  /*dca0*/  IMAD.MOV.U32 R37, RZ, RZ, R33 ;  /* 0x000000ffff257224 */ /* 0x002fe200078e0021 */
[----:B--2---:R-:W-:Y:S06]  /*dcb0*/  @P0 BRA `(.L_x_13554) ;  /* 0x0000000000840947 */ /* 0x004fec0003800000 */
[----:B------:R-:W-:Y:S01]  /*dcc0*/  LOP3.LUT R14, R15, 0x7ff00000, RZ, 0xc0, !PT ;  /* 0x7ff000000f0e7812 */ /* 0x000fe200078ec0ff */
[----:B------:R-:W-:Y:S01]  /*dcd0*/  IMAD.MOV.U32 R15, RZ, RZ, 0x1ca00000 ;  /* 0x1ca00000ff0f7424 */ /* 0x000fe200078e00ff */
        /* <DEDUP_REMOVED lines=18> */
[----:B------:R-:W-:Y:S01]  /*de00*/  IADD3 R14, PT, PT, -R14, -0x43300000, RZ ;  /* 0xbcd000000e0e7810 */ /* 0x000fe20007ffe1ff */
[----:B------:R-:W-:Y:S01]  /*de10*/  IMAD.MOV.U32 R12, RZ, RZ, RZ ;  /* 0x000000ffff0c7224 */ /* 0x000fe200078e00ff */
        /* <DEDUP_REMOVED lines=11> */
.L_x_13554:
        /* <DEDUP_REMOVED lines=16> */
.L_x_13557:
[----:B------:R-:W-:Y:S01]  /*dfd0*/  LOP3.LUT R33, R37, 0x80000, RZ, 0xfc, !PT ;  /* 0x0008000025217812 */ /* 0x000fe200078efcff */
[----:B------:R-:W-:Y:S01]  /*dfe0*/  IMAD.MOV.U32 R32, RZ, RZ, R36 ;  /* 0x000000ffff207224 */ /* 0x000fe200078e0024 */
[----:B------:R-:W-:Y:S06]  /*dff0*/  BRA `(.L_x_13555) ;  /* 0x0000000000087947 */ /* 0x000fec0003800000 */
.L_x_13556:
[----:B------:R-:W-:Y:S01]  /*e000*/  LOP3.LUT R33, R15, 0x80000, RZ, 0xfc, !PT ;  /* 0x000800000f217812 */ /* 0x000fe200078efcff */
[----:B------:R-:W-:-:S07]  /*e010*/  IMAD.MOV.U32 R32, RZ, RZ, R14 ;  /* 0x000000ffff207224 */ /* 0x000fce00078e000e */
.L_x_13555:
[----:B------:R-:W-:Y:S05]  /*e020*/  BSYNC.RECONVERGENT B1 ;  /* 0x0000000000017941 */ /* 0x000fea0003800200 */
.L_x_13553:
[----:B------:R-:W-:Y:S02]  /*e030*/  IMAD.MOV.U32 R6, RZ, RZ, R3 ;  /* 0x000000ffff067224 */ /* 0x000fe400078e0003 */
[----:B------:R-:W-:Y:S02]  /*e040*/  IMAD.MOV.U32 R7, RZ, RZ, 0x0 ;  /* 0x00000000ff077424 */ /* 0x000fe400078e00ff */
[----:B------:R-:W-:Y:S02]  /*e050*/  IMAD.MOV.U32 R14, RZ, RZ, R32 ;  /* 0x000000ffff0e7224 */ /* 0x000fe400078e0020 */
[----:B------:R-:W-:Y:S01]  /*e060*/  IMAD.MOV.U32 R15, RZ, RZ, R33 ;  /* 0x000000ffff0f7224 */ /* 0x000fe200078e0021 */
[----:B------:R-:W-:Y:S06]  /*e070*/  RET.REL.NODEC R6 `(_ZN2at6native27unrolled_elementwise_kernelINS0_13BUnaryFunctorIdddZZZNS0_15binary_internal21div_floor_kernel_cudaERNS_18TensorIteratorBaseEENKUlvE1_clEvENKUlvE_clEvEUlddE_EESt5arrayIPcLm2EELi4E23TrivialOffsetCalculatorILi1EjESE_NS0_6memory12LoadWithCastILi1EEENSF_13StoreWithCastILi1EEEEEviT_T0_T2_T3_T4_T5_) ;  /* 0xffffff1c06e07950 */ /* 0x000fec0003c3ffff */
.L_x_13558:
        /* <DEDUP_REMOVED lines=16> */
.L_x_32758:


//--------------------- .text._ZN2at6native18elementwise_kernelILi128ELi2EZNS0_22gpu_kernel_impl_nocastINS0_13BUnaryFunctorIdddZZZNS0_15binary_internal21div_floor_kernel_cudaERNS_18TensorIteratorBaseEENKUlvE1_clEvENKUlvE_clEvEUlddE_EEEEvS6_RKT_EUliE_EEviT1_ --------------------------
	.section	.text._ZN2at6native18elementwise_kernelILi128ELi2EZNS0_22gpu_kernel_impl_nocastINS0_13BUnaryFunctorIdddZZZNS0_15binary_internal21div_floor_kernel_cudaERNS_18TensorIteratorBaseEENKUlvE1_clEvENKUlvE_clEvEUlddE_EEEEvS6_RKT_EUliE_EEviT1_,"ax",@progbits
	.align	128
        .global         _ZN2at6native18elementwise_kernelILi128ELi2EZNS0_22gpu_kernel_impl_nocastINS0_13BUnaryFunctorIdddZZZNS0_15binary_internal21div_floor_kernel_cudaERNS_18TensorIteratorBaseEENKUlvE1_clEvENKUlvE_clEvEUlddE_EEEEvS6_RKT_EUliE_EEviT1_
        .type           _ZN2at6native18elementwise_kernelILi128ELi2EZNS0_22gpu_kernel_impl_nocastINS0_13BUnaryFunctorIdddZZZNS0_15binary_internal21div_floor_kernel_cudaERNS_18TensorIteratorBaseEENKUlvE1_clEvENKUlvE_clEvEUlddE_EEEEvS6_RKT_EUliE_EEviT1_,@function
        .size           _ZN2at6native18elementwise_kernelILi128ELi2EZNS0_22gpu_kernel_impl_nocastINS0_13BUnaryFunctorIdddZZZNS0_15binary_internal21div_floor_kernel_cudaERNS_18TensorIteratorBaseEENKUlvE1_clEvENKUlvE_clEvEUlddE_EEEEvS6_RKT_EUliE_EEviT1_,(.L_x_32759 - _ZN2at6native18elementwise_kernelILi128ELi2EZNS0_22gpu_kernel_impl_nocastINS0_13BUnaryFunctorIdddZZZNS0_15binary_internal21div_floor_kernel_cudaERNS_18TensorIteratorBaseEENKUlvE1_clEvENKUlvE_clEvEUlddE_EEEEvS6_RKT_EUliE_EEviT1_)
        .other          _ZN2at6native18elementwise_kernelILi128ELi2EZNS0_22gpu_kernel_impl_nocastINS0_13BUnaryFunctorIdddZZZNS0_15binary_internal21div_floor_kernel_cudaERNS_18TensorIteratorBaseEENKUlvE1_clEvENKUlvE_clEvEUlddE_EEEEvS6_RKT_EUliE_EEviT1_,@"STO_CUDA_ENTRY STV_DEFAULT"
_ZN2at6native18elementwise_kernelILi128ELi2EZNS0_22gpu_kernel_impl_nocastINS0_13BUnaryFunctorIdddZZZNS0_15binary_internal21div_floor_kernel_cudaERNS_18TensorIteratorBaseEENKUlvE1_clEvENKUlvE_clEvEUlddE_EEEEvS6_RKT_EUliE_EEviT1_:
.text._ZN2at6native18elementwise_kernelILi128ELi2EZNS0_22gpu_kernel_impl_nocastINS0_13BUnaryFunctorIdddZZZNS0_15binary_internal21div_floor_kernel_cudaERNS_18TensorIteratorBaseEENKUlvE1_clEvENKUlvE_clEvEUlddE_EEEEvS6_RKT_EUliE_EEviT1_:
[----:B------:R-:W-:Y:S08]  /*0000*/  LDC R1, c[0x0][0x37c] ;  /* 0x0000df00ff017b82 */ /* 0x000ff00000000800 */
[----:B------:R-:W0:Y:S01]  /*0010*/  LDC.64 R10, c[0x0][0x598] ;  /* 0x00016600ff0a7b82 */ /* 0x000e220000000a00 */
[----:B------:R-:W1:Y:S01]  /*0020*/  S2R R19, SR_TID.X ;  /* 0x0000000000137919 */ /* 0x000e620000002100 */
[----:B------:R-:W2:Y:S01]  /*0030*/  LDCU.64 UR6, c[0x0][0x358] ;  /* 0x00006b00ff0677ac */ /* 0x000ea20008000a00 */
[----:B------:R-:W3:Y:S05]  /*0040*/  LDCU UR5, c[0x0][0x598] ;  /* 0x0000b300ff0577ac */ /* 0x000eea0008000800 */
[----:B------:R-:W4:Y:S08]  /*0050*/  S2UR UR4, SR_CTAID.X ;  /* 0x00000000000479c3 */ /* 0x000f300000002500 */
[----:B------:R-:W5:Y:S08]  /*0060*/  LDC.64 R12, c[0x0][0x598] ;  /* 0x00016600ff0c7b82 */ /* 0x000f700000000a00 */
[----:B------:R-:W2:Y:S01]  /*0070*/  LDC R3, c[0x0][0x59c] ;  /* 0x00016700ff037b82 */ /* 0x000ea20000000800 */
[----:B0-----:R-:W-:Y:S01]  /*0080*/  LOP3.LUT R23, R11, 0x7fffffff, RZ, 0xc0, !PT ;  /* 0x7fffffff0b177812 */ /* 0x001fe200078ec0ff */
[----:B------:R-:W-:-:S03]  /*0090*/  IMAD.MOV.U32 R22, RZ, RZ, R10 ;  /* 0x000000ffff167224 */ /* 0x000fc600078e000a */
[----:B------:R-:W-:Y:S01]  /*00a0*/  SHF.R.U32.HI R5, RZ, 0x14, R23 ;  /* 0x00000014ff057819 */ /* 0x000fe20000011617 */
[----:B----4-:R-:W-:Y:S02]  /*00b0*/  USHF.L.U32 UR4, UR4, 0x8, URZ ;  /* 0x0000000804047899 */ /* 0x010fe400080006ff */
[----:B------:R-:W0:Y:S02]  /*00c0*/  DMUL R20, R22, 1.80143985094819840000e+16 ;  /* 0x4350000016147828 */ /* 0x000e240000000000 */
[----:B0-----:R-:W-:Y:S02]  /*00d0*/  LEA.HI R6, R21, R5, RZ, 0xc ;  /* 0x0000000515067211 */ /* 0x001fe400078f60ff */
[----:B-1----:R-:W-:-:S03]  /*00e0*/  LOP3.LUT R19, R19, UR4, RZ, 0xfc, !PT ;  /* 0x0000000413137c12 */ /* 0x002fc6000f8efcff */
[----:B------:R-:W-:-:S15]  /*00f0*/  VIADD R6, R6, 0xffffffca ;  /* 0xffffffca06067836 */ /* 0x000fde0000000000 */
[----:B------:R-:W-:-:S15]  /*0100*/  NOP ;  /* 0x0000000000007918 */ /* 0x000fde0000000000 */
[----:B------:R-:W-:-:S15]  /*0110*/  NOP ;  /* 0x0000000000007918 */ /* 0x000fde0000000000 */
[----:B------:R-:W-:-:S12]  /*0120*/  NOP ;  /* 0x0000000000007918 */ /* 0x000fd80000000000 */
[----:B-----5:R-:W0:Y:S02]  /*0130*/  DSETP.NEU.AND P0, PT, R12, RZ, PT ;  /* 0x000000ff0c00722a */ /* 0x020e240003f0d000 */
[----:B0-23--:R-:W-:Y:S05]  /*0140*/  @P0 BRA `(.L_x_13559) ;  /* 0x0000003400180947 */ /* 0x00dfea0003800000 */
        /* <DEDUP_REMOVED lines=8> */
[----:B0-----:R-:W2:Y:S01]  /*01d0*/  LDG.E.64 R6, desc[UR6][R6.64] ;  /* 0x0000000606067981 */ /* 0x001ea2000c1e1b00 */
[----:B------:R-:W0:Y:S01]  /*01e0*/  MUFU.RCP64H R5, R11 ;  /* 0x0000000b00057308 */ /* 0x000e220000001800 */
[----:B------:R-:W-:-:S06]  /*01f0*/  HFMA2 R4, -RZ, RZ, 0, 5.9604644775390625e-08 ;  /* 0x00000001ff047431 */ /* 0x000fcc00000001ff */
        /* <DEDUP_REMOVED lines=20> */
[----:B0-----:R-:W0:Y:S01]  /*0340*/  DFMA R4, R8, R4, R8 ;  /* 0x000000040804722b */ /* 0x001e220000000008 */
[----:B--2---:R-:W-:-:S15]  /*0350*/  FSETP.GEU.AND P1, PT, |R7|, 6.5827683646048100446e-37, PT ;  /* 0x036000000700780b */ /* 0x004fde0003f2e200 */
[----:B------:R-:W-:-:S15]  /*0360*/  NOP ;  /* 0x0000000000007918 */ /* 0x000fde0000000000 */
[----:B------:R-:W-:-:S15]  /*0370*/  NOP ;  /* 0x0000000000007918 */ /* 0x000fde0000000000 */
[----:B------:R-:W-:-:S15]  /*0380*/  NOP ;  /* 0x0000000000007918 */ /* 0x000fde0000000000 */
[----:B------:R-:W-:-:S03]  /*0390*/  NOP ;  /* 0x0000000000007918 */ /* 0x000fc60000000000 */
        /* <DEDUP_REMOVED lines=17> */
[----:B------:R-:W-:Y:S05]  /*04b0*/  CALL.REL.NOINC `($__internal_8_$__cuda_sm20_div_rn_f64_full) ;  /* 0x0000009000c47944 */ /* 0x000fea0003c00000 */
[----:B------:R-:W-:Y:S01]  /*04c0*/  MOV R4, R24 ;  /* 0x0000001800047202 */ /* 0x000fe20000000f00 */
[----:B------:R-:W-:-:S07]  /*04d0*/  IMAD.MOV.U32 R5, RZ, RZ, R25 ;  /* 0x000000ffff057224 */ /* 0x000fce00078e0019 */
.L_x_13563:
[----:B------:R-:W0:Y:S01]  /*04e0*/  LDC.64 R6, c[0x0][0x580] ;  /* 0x00016000ff067b82 */ /* 0x000e220000000a00 */
[----:B------:R-:W-:Y:S01]  /*04f0*/  VIADD R19, R19, 0x80 ;  /* 0x0000008013137836 */ /* 0x000fe20000000000 */
[----:B0-----:R0:W-:Y:S06]  /*0500*/  STG.E.64 desc[UR6][R6.64], R4 ;  /* 0x0000000406007986 */ /* 0x0011ec000c101b06 */
.L_x_13562:
[----:B------:R-:W-:Y:S05]  /*0510*/  BSYNC.RECONVERGENT B1 ;  /* 0x0000000000017941 */ /* 0x000fea0003800200 */
.L_x_13561:
[----:B------:R-:W1:Y:S02]  /*0520*/  LDCU UR4, c[0x0][0x380] ;  /* 0x00007000ff0477ac */ /* 0x000e640008000800 */
[----:B-1----:R-:W-:-:S13]  /*0530*/  ISETP.GE.AND P0, PT, R19, UR4, PT ;  /* 0x0000000413007c0c */ /* 0x002fda000bf06270 */
[----:B------:R-:W-:Y:S05]  /*0540*/  @P0 EXIT ;  /* 0x000000000000094d */ /* 0x000fea0003800000 */
[----:B------:R-:W1:Y:S01]  /*0550*/  LDC.64 R10, c[0x0][0x588] ;  /* 0x00016200ff0a7b82 */ /* 0x000e620000000a00 */
[----:B------:R-:W2:Y:S07]  /*0560*/  LDCU UR4, c[0x0][0x59c] ;  /* 0x0000b380ff0477ac */ /* 0x000eae0008000800 */
[----:B0-----:R-:W0:Y:S01]  /*0570*/  LDC.64 R6, c[0x0][0x598] ;  /* 0x00016600ff067b82 */ /* 0x001e220000000a00 */
[----:B-1----:R-:W3:Y:S01]  /*0580*/  LDG.E.64 R10, desc[UR6][R10.64] ;  /* 0x000000060a0a7981 */ /* 0x002ee2000c1e1b00 */
[----:B--2---:R-:W0:Y:S01]  /*0590*/  MUFU.RCP64H R5, UR4 ;  /* 0x0000000400057d08 */ /* 0x004e220008001800 */
        /* <DEDUP_REMOVED lines=22> */
[----:B---3--:R-:W-:-:S15]  /*0700*/  FSETP.GEU.AND P1, PT, |R11|, 6.5827683646048100446e-37, PT ;  /* 0x036000000b00780b */ /* 0x008fde0003f2e200 */
        /* <DEDUP_REMOVED lines=18> */
[----:B------:R-:W-:-:S07]  /*0830*/  MOV R4, 0x850 ;  /* 0x0000085000047802 */ /* 0x000fce0000000f00 */
[----:B------:R-:W-:Y:S05]  /*0840*/  CALL.REL.NOINC `($__internal_8_$__cuda_sm20_div_rn_f64_full) ;  /* 0x0000008c00e07944 */ /* 0x000fea0003c00000 */
[----:B------:R-:W-:Y:S02]  /*0850*/  IMAD.MOV.U32 R4, RZ, RZ, R24 ;  /* 0x000000ffff047224 */ /* 0x000fe400078e0018 */
[----:B------:R-:W-:-:S07]  /*0860*/  IMAD.MOV.U32 R5, RZ, RZ, R25 ;  /* 0x000000ffff057224 */ /* 0x000fce00078e0019 */
.L_x_13564:
[----:B------:R-:W0:Y:S02]  /*0870*/  LDC.64 R2, c[0x0][0x580] ;  /* 0x00016000ff027b82 */ /* 0x000e240000000a00 */
[----:B0-----:R-:W-:Y:S01]  /*0880*/  STG.E.64 desc[UR6][R2.64], R4 ;  /* 0x0000000402007986 */ /* 0x001fe2000c101b06 */
[----:B------:R-:W-:Y:S05]  /*0890*/  EXIT ;  /* 0x000000000000794d */ /* 0x000fea0003800000 */
.L_x_13560:
[----:B------:R-:W0:Y:S01]  /*08a0*/  LDCU UR4, c[0x0][0x380] ;  /* 0x00007000ff0477ac */ /* 0x000e220008000800 */
[----:B------:R-:W-:Y:S01]  /*08b0*/  IADD3 R5, PT, PT, R5, -0x1, RZ ;  /* 0xffffffff05057810 */ /* 0x000fe20007ffe0ff */
[----:B------:R-:W-:Y:S03]  /*08c0*/  BSSY.RECONVERGENT B1, `(.L_x_13565) ;  /* 0x0000168000017945 */ /* 0x000fe60003800200 */
[----:B------:R-:W-:-:S05]  /*08d0*/  VIMNMX.U32 R6, PT, PT, R5, 0x18, PT ;  /* 0x0000001805067848 */ /* 0x000fca0003fe0000 */
[----:B------:R-:W-:Y:S01]  /*08e0*/  VIADD R6, R6, 0x1 ;  /* 0x0000000106067836 */ /* 0x000fe20000000000 */
        /* <DEDUP_REMOVED lines=286> */
[----:B-1----:R-:W-:Y:S01]  /*1ad0*/  SHF.R.U32.HI R21, RZ, UR4, R20 ;  /* 0x00000004ff157c19 */ /* 0x002fe20008011614 */
[----:B------:R-:W-:-:S06]  /*1ae0*/  @P0 IMAD.MOV.U32 R20, RZ, RZ, RZ ;  /* 0x000000ffff140224 */ /* 0x000fcc00078e00ff */
[----:B------:R-:W1:Y:S01]  /*1af0*/  @P0 LDC.64 R14, c[0x0][0x578] ;  /* 0x00015e00ff0e0b82 */ /* 0x000e620000000a00 */
[----:B------:R-:W-:-:S04]  /*1b00*/  IMAD.MOV R8, RZ, RZ, -R21 ;  /* 0x000000ffff087224 */ /* 0x000fc800078e0a15 */
        /* <DEDUP_REMOVED lines=9> */
.L_x_13567:
[----:B------:R-:W0:Y:S02]  /*1ba0*/  LDCU.128 UR8, c[0x0][0x580] ;  /* 0x0000b000ff0877ac */ /* 0x000e240008000c00 */
[----:B0-----:R-:W-:-:S05]  /*1bb0*/  IADD3 R14, P0, PT, R0, UR10, RZ ;  /* 0x0000000a000e7c10 */ /* 0x001fca000ff1e0ff */
[----:B------:R-:W-:-:S06]  /*1bc0*/  IMAD.X R15, RZ, RZ, UR11, P0 ;  /* 0x0000000bff0f7e24 */ /* 0x000fcc00080e06ff */
[----:B------:R-:W2:Y:S01]  /*1bd0*/  LDG.E.64 R14, desc[UR6][R14.64] ;  /* 0x000000060e0e7981 */ /* 0x000ea2000c1e1b00 */
[----:B------:R-:W0:Y:S01]  /*1be0*/  MUFU.RCP64H R9, R11 ;  /* 0x0000000b00097308 */ /* 0x000e220000001800 */
[----:B------:R-:W-:Y:S01]  /*1bf0*/  IMAD.MOV.U32 R8, RZ, RZ, 0x1 ;  /* 0x00000001ff087424 */ /* 0x000fe200078e00ff */
[----:B------:R-:W-:Y:S01]  /*1c00*/  IADD3 R16, P1, PT, R17, UR8, RZ ;  /* 0x0000000811107c10 */ /* 0x000fe2000ff3e0ff */
[----:B------:R-:W-:Y:S03]  /*1c10*/  BSSY.RECONVERGENT B2, `(.L_x_13568) ;  /* 0x0000030000027945 */ /* 0x000fe60003800200 */
[----:B------:R-:W-:Y:S01]  /*1c20*/  IADD3.X R17, PT, PT, RZ, UR9, RZ, P1, !PT ;  /* 0x00000009ff117c10 */ /* 0x000fe20008ffe4ff */
        /* <DEDUP_REMOVED lines=46> */
.L_x_13569:
[----:B------:R-:W-:Y:S05]  /*1f10*/  BSYNC.RECONVERGENT B2 ;  /* 0x0000000000027941 */ /* 0x000fea0003800200 */
.L_x_13568:
[----:B------:R0:W-:Y:S01]  /*1f20*/  STG.E.64 desc[UR6][R16.64], R8 ;  /* 0x0000000810007986 */ /* 0x0001e2000c101b06 */
[----:B------:R-:W-:-:S07]  /*1f30*/  VIADD R19, R19, 0x80 ;  /* 0x0000008013137836 */ /* 0x000fce0000000000 */
.L_x_13566:
[----:B------:R-:W-:Y:S05]  /*1f40*/  BSYNC.RECONVERGENT B1 ;  /* 0x0000000000017941 */ /* 0x000fea0003800200 */
.L_x_13565:
[----:B------:R-:W1:Y:S02]  /*1f50*/  LDCU UR4, c[0x0][0x380] ;  /* 0x00007000ff0477ac */ /* 0x000e640008000800 */
[----:B-1----:R-:W-:-:S13]  /*1f60*/  ISETP.GE.AND P0, PT, R19, UR4, PT ;  /* 0x0000000413007c0c */ /* 0x002fda000bf06270 */
[----:B------:R-:W-:Y:S05]  /*1f70*/  @P0 EXIT ;  /* 0x000000000000094d */ /* 0x000fea0003800000 */
[----:B------:R-:W0:Y:S01]  /*1f80*/  LDCU.64 UR8, c[0x0][0x390] ;  /* 0x00007200ff0877ac */ /* 0x000e220008000a00 */
[----:B------:R-:W-:Y:S01]  /*1f90*/  HFMA2 R18, -RZ, RZ, 0, 0 ;  /* 0x00000000ff127431 */ /* 0x000fe200000001ff */
[----:B------:R-:W-:Y:S01]  /*1fa0*/  ISETP.NE.AND P0, PT, R5, RZ, PT ;  /* 0x000000ff0500720c */ /* 0x000fe20003f05270 */
[----:B------:R-:W1:Y:S01]  /*1fb0*/  LDCU UR4, c[0x0][0x38c] ;  /* 0x00007180ff0477ac */ /* 0x000e620008000800 */
[----:B------:R-:W2:Y:S02]  /*1fc0*/  LDCU.64 UR10, c[0x0][0x4b8] ;  /* 0x00009700ff0a77ac */ /* 0x000ea40008000a00 */
        /* <DEDUP_REMOVED lines=273> */
[----:B------:R-:W-:Y:S01]  /*30e0*/  IMAD.MOV.U32 R6, RZ, RZ, RZ ;  /* 0x000000ffff067224 */ /* 0x000fe200078e00ff */
        /* <DEDUP_REMOVED lines=8> */
[----:B------:R-:W1:Y:S02]  /*3170*/  @P0 LDC.64 R12, c[0x0][0x578] ;  /* 0x00015e00ff0c0b82 */ /* 0x000e640000000a00 */
[----:B------:R-:W-:Y:S02]  /*3180*/  IMAD R6, R6, UR8, R7 ;  /* 0x0000000806067c24 */ /* 0x000fe4000f8e0207 */
[----:B---3--:R-:W-:-:S04]  /*3190*/  @P0 IMAD.HI.U32 R2, R5, R8, R4 ;  /* 0x0000000805020227 */ /* 0x008fc800078e0004 */
[C---:B--2---:R-:W-:Y:S01]  /*31a0*/  IMAD R17, R6.reuse, UR10, R17 ;  /* 0x0000000a06117c24 */ /* 0x044fe2000f8e0211 */
[----:B------:R-:W-:Y:S01]  /*31b0*/  @P0 SHF.R.U32.HI R2, RZ, R9, R2 ;  /* 0x00000009ff020219 */ /* 0x000fe20000011602 */
[----:B------:R-:W-:-:S04]  /*31c0*/  IMAD R0, R6, UR11, R0 ;  /* 0x0000000b06007c24 */ /* 0x000fc8000f8e0200 */
[----:B------:R-:W-:-:S04]  /*31d0*/  @P0 IMAD.MOV R4, RZ, RZ, -R2 ;  /* 0x000000ffff040224 */ /* 0x000fc800078e0a02 */
[----:B0-----:R-:W-:-:S04]  /*31e0*/  @P0 IMAD R4, R11, R4, R5 ;  /* 0x000000040b040224 */ /* 0x001fc800078e0205 */
[C---:B-1----:R-:W-:Y:S02]  /*31f0*/  @P0 IMAD R17, R4.reuse, R12, R17 ;  /* 0x0000000c04110224 */ /* 0x042fe400078e0211 */
[----:B------:R-:W-:-:S07]  /*3200*/  @P0 IMAD R0, R4, R13, R0 ;  /* 0x0000000d04000224 */ /* 0x000fce00078e0200 */
.L_x_13570:
[----:B------:R-:W0:Y:S01]  /*3210*/  LDCU.128 UR8, c[0x0][0x580] ;  /* 0x0000b000ff0877ac */ /* 0x000e220008000c00 */
[----:B------:R-:W1:Y:S01]  /*3220*/  LDC.64 R8, c[0x0][0x598] ;  /* 0x00016600ff087b82 */ /* 0x000e620000000a00 */
[----:B------:R-:W2:Y:S01]  /*3230*/  LDCU UR4, c[0x0][0x59c] ;  /* 0x0000b380ff0477ac */ /* 0x000ea20008000800 */
[----:B0-----:R-:W-:-:S05]  /*3240*/  IADD3 R6, P0, PT, R0, UR10, RZ ;  /* 0x0000000a00067c10 */ /* 0x001fca000ff1e0ff */
[----:B------:R-:W-:-:S05]  /*3250*/  IMAD.X R7, RZ, RZ, UR11, P0 ;  /* 0x0000000bff077e24 */ /* 0x000fca00080e06ff */
[----:B------:R-:W3:Y:S01]  /*3260*/  LDG.E.64 R10, desc[UR6][R6.64] ;  /* 0x00000006060a7981 */ /* 0x000ee2000c1e1b00 */
[----:B--2---:R-:W1:Y:S01]  /*3270*/  MUFU.RCP64H R5, UR4 ;  /* 0x0000000400057d08 */ /* 0x004e620008001800 */
[----:B------:R-:W-:Y:S01]  /*3280*/  MOV R4, 0x1 ;  /* 0x0000000100047802 */ /* 0x000fe20000000f00 */
[----:B------:R-:W-:Y:S01]  /*3290*/  BSSY.RECONVERGENT B1, `(.L_x_13571) ;  /* 0x000002f000017945 */ /* 0x000fe20003800200 */
[----:B------:R-:W-:-:S05]  /*32a0*/  IADD3 R16, P1, PT, R17, UR8, RZ ;  /* 0x0000000811107c10 */ /* 0x000fca000ff3e0ff */
[----:B------:R-:W-:Y:S01]  /*32b0*/  IMAD.X R17, RZ, RZ, UR9, P1 ;  /* 0x00000009ff117e24 */ /* 0x000fe200088e06ff */
        /* <DEDUP_REMOVED lines=42> */
[----:B------:R-:W-:Y:S01]  /*3560*/  IMAD.MOV.U32 R4, RZ, RZ, R24 ;  /* 0x000000ffff047224 */ /* 0x000fe200078e0018 */
[----:B------:R-:W-:-:S07]  /*3570*/  MOV R5, R25 ;  /* 0x0000001900057202 */ /* 0x000fce0000000f00 */
.L_x_13572:
[----:B------:R-:W-:Y:S05]  /*3580*/  BSYNC.RECONVERGENT B1 ;  /* 0x0000000000017941 */ /* 0x000fea0003800200 */
.L_x_13571:
[----:B------:R-:W-:Y:S01]  /*3590*/  STG.E.64 desc[UR6][R16.64], R4 ;  /* 0x0000000410007986 */ /* 0x000fe2000c101b06 */
[----:B------:R-:W-:Y:S05]  /*35a0*/  EXIT ;  /* 0x000000000000794d */ /* 0x000fea0003800000 */
.L_x_13559:
        /* <DEDUP_REMOVED lines=8> */
[----:B0-----:R-:W2:Y:S02]  /*3630*/  LDG.E.64 R16, desc[UR6][R16.64] ;  /* 0x0000000610107981 */ /* 0x001ea4000c1e1b00 */
[----:B--2---:R-:W-:Y:S01]  /*3640*/  LOP3.LUT R9, R17, 0x7fffffff, RZ, 0xc0, !PT ;  /* 0x7fffffff11097812 */ /* 0x004fe200078ec0ff */
[----:B------:R-:W-:-:S03]  /*3650*/  IMAD.MOV.U32 R8, RZ, RZ, R16 ;  /* 0x000000ffff087224 */ /* 0x000fc600078e0010 */
        /* <DEDUP_REMOVED lines=12> */
[----:B------:R-:W-:Y:S02]  /*3720*/  SHF.R.U32.HI R7, RZ, 0x14, R9 ;  /* 0x00000014ff077819 */ /* 0x000fe40000011609 */
[----:B------:R-:W-:-:S04]  /*3730*/  ISETP.GE.U32.AND P1, PT, R23, 0x100000, PT ;  /* 0x001000001700780c */ /* 0x000fc80003f26070 */
[----:B------:R-:W-:Y:S02]  /*3740*/  FSEL R4, R21, R23, !P1 ;  /* 0x0000001715047208 */ /* 0x000fe40004800000 */
[----:B------:R-:W-:Y:S02]  /*3750*/  FSEL R10, R20, R10, !P1 ;  /* 0x0000000a140a7208 */ /* 0x000fe40004800000 */
[----:B------:R-:W-:Y:S01]  /*3760*/  LOP3.LUT R4, R4, 0xfffff, RZ, 0xc0, !PT ;  /* 0x000fffff04047812 */ /* 0x000fe200078ec0ff */
[----:B------:R-:W0:Y:S02]  /*3770*/  @!P0 DMUL R8, R8, 1.80143985094819840000e+16 ;  /* 0x4350000008088828 */ /* 0x000e240000000000 */
[C---:B0-----:R-:W-:Y:S02]  /*3780*/  @!P0 LEA.HI R0, R9.reuse, R7, RZ, 0xc ;  /* 0x0000000709008211 */ /* 0x041fe400078f60ff */
[----:B------:R-:W-:Y:S02]  /*3790*/  LOP3.LUT R25, R9, 0xfffff, RZ, 0xc0, !PT ;  /* 0x000fffff09197812 */ /* 0x000fe400078ec0ff */
[----:B------:R-:W-:Y:S01]  /*37a0*/  MOV R15, R8 ;  /* 0x00000008000f7202 */ /* 0x000fe20000000f00 */
[----:B------:R-:W-:Y:S01]  /*37b0*/  @!P0 VIADD R7, R0, 0xffffffca ;  /* 0xffffffca00078836 */ /* 0x000fe20000000000 */
[----:B------:R-:W-:-:S02]  /*37c0*/  SEL R0, R6, R5, !P1 ;  /* 0x0000000506007207 */ /* 0x000fc40004800000 */
[----:B------:R-:W-:Y:S02]  /*37d0*/  LOP3.LUT R25, R25, 0x100000, RZ, 0xfc, !PT ;  /* 0x0010000019197812 */ /* 0x000fe400078efcff */
[----:B------:R-:W-:Y:S01]  /*37e0*/  LOP3.LUT R4, R4, 0x100000, RZ, 0xfc, !PT ;  /* 0x0010000004047812 */ /* 0x000fe200078efcff */
[----:B------:R-:W-:-:S07]  /*37f0*/  IMAD.IADD R7, R7, 0x1, -R0 ;  /* 0x0000000107077824 */ /* 0x000fce00078e0a00 */
.L_x_13578:
        /* <DEDUP_REMOVED lines=10> */
[----:B------:R-:W-:Y:S02]  /*38a0*/  LOP3.LUT R9, R27, 0x7fffffff, RZ, 0xc0, !PT ;  /* 0x7fffffff1b097812 */ /* 0x000fe400078ec0ff */
[----:B------:R-:W-:Y:S02]  /*38b0*/  CS2R R24, SRZ ;  /* 0x0000000000187805 */ /* 0x000fe4000001ff00 */
[----:B------:R-:W-:-:S04]  /*38c0*/  ISETP.NE.U32.AND P0, PT, R8, RZ, PT ;  /* 0x000000ff0800720c */ /* 0x000fc80003f05070 */
        /* <DEDUP_REMOVED lines=15> */
.L_x_13579:
[----:B------:R-:W-:Y:S01]  /*39c0*/  LOP3.LUT R25, R25, 0x80000000, R17, 0xb8, !PT ;  /* 0x8000000019197812 */ /* 0x000fe200078eb811 */
[----:B------:R-:W-:Y:S06]  /*39d0*/  BRA `(.L_x_13577) ;  /* 0x0000000000487947 */ /* 0x000fec0003800000 */
.L_x_13576:
        /* <DEDUP_REMOVED lines=18> */
.L_x_13577:
        /* <DEDUP_REMOVED lines=8> */
[----:B------:R-:W1:Y:S02]  /*3b80*/  DADD R14, R16, -R24 ;  /* 0x00000000100e7229 */ /* 0x000e640000000818 */
        /* <DEDUP_REMOVED lines=56> */
[----:B0-----:R-:W-:Y:S05]  /*3f10*/  CALL.REL.NOINC `($__internal_8_$__cuda_sm20_div_rn_f64_full) ;  /* 0x00000058002c7944 */ /* 0x001fea0003c00000 */
[----:B------:R-:W-:Y:S01]  /*3f20*/  MOV R8, R24 ;  /* 0x0000001800087202 */ /* 0x000fe20000000f00 */
[----:B------:R-:W-:-:S07]  /*3f30*/  IMAD.MOV.U32 R9, RZ, RZ, R25 ;  /* 0x000000ffff097224 */ /* 0x000fce00078e0019 */
.L_x_13580:
[----:B------:R-:W1:Y:S01]  /*3f40*/  DADD R10, R8, -1 ;  /* 0xbff00000080a7429 */ /* 0x000e620000000000 */
[----:B------:R-:W-:Y:S01]  /*3f50*/  BSSY.RECONVERGENT B2, `(.L_x_13581) ;  /* 0x000004e000027945 */ /* 0x000fe20003800200 */
[----:B-1----:R-:W-:Y:S02]  /*3f60*/  FSEL R14, R10, R8, P4 ;  /* 0x000000080a0e7208 */ /* 0x002fe40002000000 */
[----:B------:R-:W-:-:S15]  /*3f70*/  FSEL R15, R11, R9, P4 ;  /* 0x000000090b0f7208 */ /* 0x000fde0002000000 */
[----:B------:R-:W-:-:S15]  /*3f80*/  NOP ;  /* 0x0000000000007918 */ /* 0x000fde0000000000 */
[----:B------:R-:W-:-:S15]  /*3f90*/  NOP ;  /* 0x0000000000007918 */ /* 0x000fde0000000000 */
[----:B------:R-:W-:-:S15]  /*3fa0*/  NOP ;  /* 0x0000000000007918 */ /* 0x000fde0000000000 */
[----:B------:R-:W1:Y:S02]  /*3fb0*/  DSETP.NEU.AND P0, PT, R14, RZ, PT ;  /* 0x000000ff0e00722a */ /* 0x000e640003f0d000 */
[----:B-1----:R-:W-:Y:S05]  /*3fc0*/  @P0 BRA `(.L_x_13582) ;  /* 0x0000000000d00947 */ /* 0x002fea0003800000 */
[----:B------:R-:W1:Y:S01]  /*3fd0*/  LDCU UR4, c[0x0][0x59c] ;  /* 0x0000b380ff0477ac */ /* 0x000e620008000800 */
[----:B------:R-:W0:Y:S01]  /*3fe0*/  LDC.64 R10, c[0x0][0x598] ;  /* 0x00016600ff0a7b82 */ /* 0x000e220000000a00 */
[----:B------:R-:W-:Y:S02]  /*3ff0*/  MOV R8, 0x1 ;  /* 0x0000000100087802 */ /* 0x000fe40000000f00 */
[----:B------:R-:W-:Y:S01]  /*4000*/  FSETP.GEU.AND P1, PT, |R17|, 6.5827683646048100446e-37, PT ;  /* 0x036000001100780b */ /* 0x000fe20003f2e200 */
[----:B-1----:R-:W0:Y:S03]  /*4010*/  MUFU.RCP64H R9, UR4 ;  /* 0x0000000400097d08 */ /* 0x002e260008001800 */
        /* <DEDUP_REMOVED lines=42> */
[----:B------:R-:W-:Y:S05]  /*42c0*/  CALL.REL.NOINC `($__internal_8_$__cuda_sm20_div_rn_f64_full) ;  /* 0x0000005400407944 */ /* 0x000fea0003c00000 */
[----:B------:R-:W-:-:S07]  /*42d0*/  IMAD.MOV.U32 R9, RZ, RZ, R25 ;  /* 0x000000ffff097224 */ /* 0x000fce00078e0019 */
.L_x_13583:
[----:B------:R-:W-:Y:S02]  /*42e0*/  LOP3.LUT R9, RZ, 0x80000000, R9, 0xb8, !PT ;  /* 0x80000000ff097812 */ /* 0x000fe400078eb809 */
[----:B------:R-:W-:Y:S01]  /*42f0*/  MOV R8, RZ ;  /* 0x000000ff00087202 */ /* 0x000fe20000000f00 */
[----:B------:R-:W-:Y:S06]  /*4300*/  BRA `(.L_x_13584) ;  /* 0x0000000000487947 */ /* 0x000fec0003800000 */
.L_x_13582:
        /* <DEDUP_REMOVED lines=10> */
[----:B0-----:R-:W-:-:S15]  /*43b0*/  DADD R12, R8, 1 ;  /* 0x3ff00000080c7429 */ /* 0x001fde0000000000 */
[----:B------:R-:W-:-:S15]  /*43c0*/  NOP ;  /* 0x0000000000007918 */ /* 0x000fde0000000000 */
[----:B------:R-:W-:-:S15]  /*43d0*/  NOP ;  /* 0x0000000000007918 */ /* 0x000fde0000000000 */
[----:B------:R-:W-:-:S15]  /*43e0*/  NOP ;  /* 0x0000000000007918 */ /* 0x000fde0000000000 */
[----:B------:R-:W-:-:S04]  /*43f0*/  NOP ;  /* 0x0000000000007918 */ /* 0x000fc80000000000 */
[----:B-1----:R-:W0:Y:S02]  /*4400*/  DSETP.GT.AND P0, PT, R10, 0.5, PT ;  /* 0x3fe000000a00742a */ /* 0x002e240003f04000 */
[----:B0-----:R-:W-:Y:S02]  /*4410*/  FSEL R8, R12, R8, P0 ;  /* 0x000000080c087208 */ /* 0x001fe40000000000 */
[----:B------:R-:W-:-:S07]  /*4420*/  FSEL R9, R13, R9, P0 ;  /* 0x000000090d097208 */ /* 0x000fce0000000000 */
.L_x_13584:
[----:B------:R-:W-:Y:S05]  /*4430*/  BSYNC.RECONVERGENT B2 ;  /* 0x0000000000027941 */ /* 0x000fea0003800200 */
.L_x_13581:
[----:B------:R-:W0:Y:S01]  /*4440*/  LDC.64 R10, c[0x0][0x580] ;  /* 0x00016000ff0a7b82 */ /* 0x000e220000000a00 */
[----:B------:R-:W-:Y:S01]  /*4450*/  VIADD R19, R19, 0x80 ;  /* 0x0000008013137836 */ /* 0x000fe20000000000 */
[----:B0-----:R0:W-:Y:S06]  /*4460*/  STG.E.64 desc[UR6][R10.64], R8 ;  /* 0x000000080a007986 */ /* 0x0011ec000c101b06 */
.L_x_13575:
[----:B------:R-:W-:Y:S05]  /*4470*/  BSYNC.RECONVERGENT B1 ;  /* 0x0000000000017941 */ /* 0x000fea0003800200 */
.L_x_13574:
[----:B------:R-:W1:Y:S02]  /*4480*/  LDCU UR4, c[0x0][0x380] ;  /* 0x00007000ff0477ac */ /* 0x000e640008000800 */
[----:B-1----:R-:W-:-:S13]  /*4490*/  ISETP.GE.AND P0, PT, R19, UR4, PT ;  /* 0x0000000413007c0c */ /* 0x002fda000bf06270 */
[----:B------:R-:W-:Y:S05]  /*44a0*/  @P0 EXIT ;  /* 0x000000000000094d */ /* 0x000fea0003800000 */
[----:B------:R-:W1:Y:S02]  /*44b0*/  LDC.64 R16, c[0x0][0x588] ;  /* 0x00016200ff107b82 */ /* 0x000e640000000a00 */
[----:B-1----:R-:W0:Y:S02]  /*44c0*/  LDG.E.64 R16, desc[UR6][R16.64] ;  /* 0x0000000610107981 */ /* 0x002e24000c1e1b00 */
[----:B0-----:R-:W-:Y:S02]  /*44d0*/  LOP3.LUT R9, R17, 0x7fffffff, RZ, 0xc0, !PT ;  /* 0x7fffffff11097812 */ /* 0x001fe400078ec0ff */
        /* <DEDUP_REMOVED lines=9> */
[----:B------:R-:W-:Y:S01]  /*4570*/  IMAD.MOV.U32 R10, RZ, RZ, R16 ;  /* 0x000000ffff0a7224 */ /* 0x000fe200078e0010 */
[----:B------:R-:W-:Y:S01]  /*4580*/  MOV R11, R17 ;  /* 0x00000011000b7202 */ /* 0x000fe20000000f00 */
[----:B0-----:R-:W-:Y:S06]  /*4590*/  @!P0 BRA `(.L_x_13586) ;  /* 0x0000000400008947 */ /* 0x001fec0003800000 */
[----:B------:R-:W-:Y:S01]  /*45a0*/  ISETP.GT.U32.AND P0, PT, R9, 0xfffff, PT ;  /* 0x000fffff0900780c */ /* 0x000fe20003f04070 */
[----:B------:R-:W0:Y:S01]  /*45b0*/  LDCU UR4, c[0x0][0x598] ;  /* 0x0000b300ff0477ac */ /* 0x000e220008000800 */
[----:B------:R-:W-:Y:S02]  /*45c0*/  SHF.R.U32.HI R7, RZ, 0x14, R9 ;  /* 0x00000014ff077819 */ /* 0x000fe40000011609 */
        /* <DEDUP_REMOVED lines=12> */
.L_x_13587:
[----:B------:R-:W-:Y:S02]  /*4690*/  IADD3 R4, P0, PT, R8, -R21, RZ ;  /* 0x8000001508047210 */ /* 0x000fe40007f1e0ff */
        /* <DEDUP_REMOVED lines=21> */
[C---:B------:R-:W-:Y:S01]  /*47f0*/  @P0 VIADD R0, R2.reuse, 0xffffffff ;  /* 0xffffffff02000836 */ /* 0x040fe20000000000 */
[----:B------:R-:W-:Y:S02]  /*4800*/  @P0 IADD3 R10, P1, PT, RZ, R6, RZ ;  /* 0x00000006ff0a0210 */ /* 0x000fe40007f3e0ff */
[----:B------:R-:W-:Y:S02]  /*4810*/  @!P0 IADD3 R2, PT, PT, -R2, 0x1, RZ ;  /* 0x0000000102028810 */ /* 0x000fe40007ffe1ff */
[----:B------:R-:W-:Y:S02]  /*4820*/  @P0 LEA.X R11, R0, R5, 0x14, P1 ;  /* 0x00000005000b0211 */ /* 0x000fe400008ea4ff */
[-CC-:B------:R-:W-:Y:S02]  /*4830*/  @!P0 SHF.R.U64 R10, R6, R2.reuse, R5.reuse ;  /* 0x00000002060a8219 */ /* 0x180fe40000001205 */
[----:B------:R-:W-:-:S07]  /*4840*/  @!P0 SHF.R.U32.HI R11, RZ, R2, R5 ;  /* 0x00000002ff0b8219 */ /* 0x000fce0000011605 */
.L_x_13588:
[----:B------:R-:W-:Y:S01]  /*4850*/  LOP3.LUT R11, R11, 0x80000000, R17, 0xb8, !PT ;  /* 0x800000000b0b7812 */ /* 0x000fe200078eb811 */
[----:B------:R-:W-:Y:S06]  /*4860*/  BRA `(.L_x_13586) ;  /* 0x00000000004c7947 */ /* 0x000fec0003800000 */
.L_x_13585:
        /* <DEDUP_REMOVED lines=19> */
.L_x_13586:
[----:B------:R-:W0:Y:S01]  /*49a0*/  LDCU UR4, c[0x0][0x59c] ;  /* 0x0000b380ff0477ac */ /* 0x000e220008000800 */
[----:B------:R-:W-:Y:S01]  /*49b0*/  DSETP.NEU.AND P0, PT, R10, RZ, PT ;  /* 0x000000ff0a00722a */ /* 0x000fe20003f0d000 */
[----:B------:R-:W-:Y:S01]  /*49c0*/  IMAD.MOV.U32 R4, RZ, RZ, 0x1 ;  /* 0x00000001ff047424 */ /* 0x000fe200078e00ff */
[----:B------:R-:W-:Y:S01]  /*49d0*/  PLOP3.LUT P4, PT, PT, PT, PT, 0x8, 0x80 ;  /* 0x000000000080781c */ /* 0x000fe20003f8e170 */
[----:B0-----:R-:W0:-:S15]  /*49e0*/  MUFU.RCP64H R5, UR4 ;  /* 0x0000000400057d08 */ /* 0x001e1e0008001800 */
[----:B------:R-:W-:-:S15]  /*49f0*/  NOP ;  /* 0x0000000000007918 */ /* 0x000fde0000000000 */
[----:B------:R-:W-:-:S15]  /*4a00*/  NOP ;  /* 0x0000000000007918 */ /* 0x000fde0000000000 */
[----:B------:R-:W-:-:S15]  /*4a10*/  NOP ;  /* 0x0000000000007918 */ /* 0x000fde0000000000 */
[----:B------:R-:W-:-:S01]  /*4a20*/  NOP ;  /* 0x0000000000007918 */ /* 0x000fc20000000000 */
[----:B------:R-:W1:Y:S02]  /*4a30*/  DADD R8, R16, -R10 ;  /* 0x0000000010087229 */ /* 0x000e64000000080a */
        /* <DEDUP_REMOVED lines=54> */
[----:B0-----:R-:W-:Y:S01]  /*4da0*/  MOV R10, R8 ;  /* 0x00000008000a7202 */ /* 0x001fe20000000f00 */
[----:B------:R-:W-:Y:S01]  /*4db0*/  IMAD.MOV.U32 R11, RZ, RZ, R9 ;  /* 0x000000ffff0b7224 */ /* 0x000fe200078e0009 */
[----:B------:R-:W-:-:S07]  /*4dc0*/  MOV R4, 0x4de0 ;  /* 0x00004de000047802 */ /* 0x000fce0000000f00 */
[----:B------:R-:W-:Y:S05]  /*4dd0*/  CALL.REL.NOINC `($__internal_8_$__cuda_sm20_div_rn_f64_full) ;  /* 0x00000048007c7944 */ /* 0x000fea0003c00000 */
[----:B------:R-:W-:Y:S01]  /*4de0*/  MOV R4, R24 ;  /* 0x0000001800047202 */ /* 0x000fe20000000f00 */
[----:B------:R-:W-:-:S07]  /*4df0*/  IMAD.MOV.U32 R5, RZ, RZ, R25 ;  /* 0x000000ffff057224 */ /* 0x000fce00078e0019 */
.L_x_13589:
        /* <DEDUP_REMOVED lines=9> */
[----:B------:R-:W2:Y:S01]  /*4e90*/  LDC.64 R6, c[0x0][0x598] ;  /* 0x00016600ff067b82 */ /* 0x000ea20000000a00 */
[----:B------:R-:W-:Y:S02]  /*4ea0*/  MOV R4, 0x1 ;  /* 0x0000000100047802 */ /* 0x000fe40000000f00 */
[----:B------:R-:W-:Y:S01]  /*4eb0*/  FSETP.GEU.AND P1, PT, |R17|, 6.5827683646048100446e-37, PT ;  /* 0x036000001100780b */ /* 0x000fe20003f2e200 */
[----:B-1----:R-:W2:Y:S03]  /*4ec0*/  MUFU.RCP64H R5, UR4 ;  /* 0x0000000400057d08 */ /* 0x002ea60008001800 */
        /* <DEDUP_REMOVED lines=36> */
[--C-:B-1----:R-:W-:Y:S01]  /*5110*/  FFMA R0, RZ, UR4, R5.reuse ;  /* 0x00000004ff007c23 */ /* 0x102fe20008000005 */
[----:B------:R-:W-:-:S04]  /*5120*/  IMAD.MOV.U32 R2, RZ, RZ, R5 ;  /* 0x000000ffff027224 */ /* 0x000fc800078e0005 */
[----:B------:R-:W-:-:S13]  /*5130*/  FSETP.GT.AND P0, PT, |R0|, 1.469367938527859385e-39, PT ;  /* 0x001000000000780b */ /* 0x000fda0003f04200 */
[----:B------:R-:W-:Y:S05]  /*5140*/  @P0 BRA P1, `(.L_x_13591) ;  /* 0x0000000000140947 */ /* 0x000fea0000800000 */
[----:B0-----:R-:W-:Y:S01]  /*5150*/  MOV R10, R16 ;  /* 0x00000010000a7202 */ /* 0x001fe20000000f00 */
[----:B------:R-:W-:Y:S01]  /*5160*/  IMAD.MOV.U32 R11, RZ, RZ, R17 ;  /* 0x000000ffff0b7224 */ /* 0x000fe200078e0011 */
[----:B------:R-:W-:-:S07]  /*5170*/  MOV R4, 0x5190 ;  /* 0x0000519000047802 */ /* 0x000fce0000000f00 */
[----:B------:R-:W-:Y:S05]  /*5180*/  CALL.REL.NOINC `($__internal_8_$__cuda_sm20_div_rn_f64_full) ;  /* 0x0000004400907944 */ /* 0x000fea0003c00000 */
[----:B------:R-:W-:-:S07]  /*5190*/  MOV R2, R25 ;  /* 0x0000001900027202 */ /* 0x000fce0000000f00 */
.L_x_13591:
[----:B------:R-:W1:Y:S01]  /*51a0*/  LDC.64 R4, c[0x0][0x580] ;  /* 0x00016000ff047b82 */ /* 0x000e620000000a00 */
[----:B------:R-:W-:Y:S01]  /*51b0*/  LOP3.LUT R3, RZ, 0x80000000, R2, 0xb8, !PT ;  /* 0x80000000ff037812 */ /* 0x000fe200078eb802 */
[----:B------:R-:W-:-:S05]  /*51c0*/  IMAD.MOV.U32 R2, RZ, RZ, RZ ;  /* 0x000000ffff027224 */ /* 0x000fca00078e00ff */
[----:B-1----:R-:W-:Y:S01]  /*51d0*/  STG.E.64 desc[UR6][R4.64], R2 ;  /* 0x0000000204007986 */ /* 0x002fe2000c101b06 */
[----:B------:R-:W-:Y:S05]  /*51e0*/  EXIT ;  /* 0x000000000000794d */ /* 0x000fea0003800000 */
.L_x_13590:
[----:B0-----:R-:W0:Y:S01]  /*51f0*/  LDC.64 R10, c[0x0][0x580] ;  /* 0x00016000ff0a7b82 */ /* 0x001e220000000a00 */
        /* <DEDUP_REMOVED lines=17> */
[----:B------:R-:W-:-:S05]  /*5310*/  FSEL R3, R7, R3, P0 ;  /* 0x0000000307037208 */ /* 0x000fca0000000000 */
[----:B0-----:R-:W-:Y:S01]  /*5320*/  STG.E.64 desc[UR6][R10.64], R2 ;  /* 0x000000020a007986 */ /* 0x001fe2000c101b06 */
[----:B------:R-:W-:Y:S05]  /*5330*/  EXIT ;  /* 0x000000000000794d */ /* 0x000fea0003800000 */
.L_x_13573:
        /* <DEDUP_REMOVED lines=8> */
[----:B------:R-:W-:Y:S01]  /*53c0*/  MOV R8, RZ ;  /* 0x000000ff00087202 */ /* 0x000fe20000000f00 */
[----:B------:R-:W-:Y:S01]  /*53d0*/  IMAD.MOV.U32 R9, RZ, RZ, R19 ;  /* 0x000000ffff097224 */ /* 0x000fe200078e0013 */
        /* <DEDUP_REMOVED lines=282> */
[----:B-1----:R-:W-:Y:S02]  /*6580*/  SHF.R.U32.HI R17, RZ, UR4, R16 ;  /* 0x00000004ff117c19 */ /* 0x002fe40008011610 */
[----:B------:R-:W-:-:S05]  /*6590*/  @P0 MOV R16, RZ ;  /* 0x000000ff00100202 */ /* 0x000fca0000000f00 */
        /* <DEDUP_REMOVED lines=11> */
.L_x_13594:
[----:B------:R-:W0:Y:S02]  /*6650*/  LDCU.64 UR8, c[0x0][0x588] ;  /* 0x0000b100ff0877ac */ /* 0x000e240008000a00 */
[----:B0-----:R-:W-:-:S05]  /*6660*/  IADD3 R16, P0, PT, R0, UR8, RZ ;  /* 0x0000000800107c10 */ /* 0x001fca000ff1e0ff */
[----:B------:R-:W-:-:S06]  /*6670*/  IMAD.X R17, RZ, RZ, UR9, P0 ;  /* 0x00000009ff117e24 */ /* 0x000fcc00080e06ff */
[----:B------:R-:W2:Y:S01]  /*6680*/  LDG.E.64 R16, desc[UR6][R16.64] ;  /* 0x0000000610107981 */ /* 0x000ea2000c1e1b00 */
[----:B------:R-:W-:Y:S01]  /*6690*/  BSSY.RECONVERGENT B0, `(.L_x_13595) ;  /* 0x0000051000007945 */ /* 0x000fe20003800200 */
[----:B--2---:R-:W-:Y:S02]  /*66a0*/  LOP3.LUT R9, R17, 0x7fffffff, RZ, 0xc0, !PT ;  /* 0x7fffffff11097812 */ /* 0x004fe400078ec0ff */
        /* <DEDUP_REMOVED lines=23> */
.L_x_13596:
        /* <DEDUP_REMOVED lines=9> */
[----:B------:R-:W-:Y:S01]  /*68b0*/  BSSY.RECONVERGENT B2, `(.L_x_13598) ;  /* 0x0000019000027945 */ /* 0x000fe20003800200 */
[----:B------:R-:W-:Y:S02]  /*68c0*/  SHF.R.U32.HI R7, RZ, 0x14, R9 ;  /* 0x00000014ff077819 */ /* 0x000fe40000011609 */
[----:B------:R-:W-:-:S04]  /*68d0*/  ISETP.GE.U32.AND P1, PT, R23, 0x100000, PT ;  /* 0x001000001700780c */ /* 0x000fc80003f26070 */
[----:B------:R-:W-:Y:S02]  /*68e0*/  FSEL R0, R21, R23, !P1 ;  /* 0x0000001715007208 */ /* 0x000fe40004800000 */
[----:B------:R-:W-:-:S03]  /*68f0*/  FSEL R4, R20, R10, !P1 ;  /* 0x0000000a14047208 */ /* 0x000fc60004800000 */
[----:B------:R-:W0:Y:S02]  /*6900*/  @!P0 DMUL R8, R8, 1.80143985094819840000e+16 ;  /* 0x4350000008088828 */ /* 0x000e240000000000 */
[C---:B0-----:R-:W-:Y:S01]  /*6910*/  @!P0 LEA.HI R2, R9.reuse, R7, RZ, 0xc ;  /* 0x0000000709028211 */ /* 0x041fe200078f60ff */
[----:B------:R-:W-:Y:S01]  /*6920*/  IMAD.MOV.U32 R15, RZ, RZ, R8 ;  /* 0x000000ffff0f7224 */ /* 0x000fe200078e0008 */
[----:B------:R-:W-:Y:S02]  /*6930*/  LOP3.LUT R25, R9, 0xfffff, RZ, 0xc0, !PT ;  /* 0x000fffff09197812 */ /* 0x000fe400078ec0ff */
[----:B------:R-:W-:Y:S02]  /*6940*/  @!P0 IADD3 R7, PT, PT, R2, -0x36, RZ ;  /* 0xffffffca02078810 */ /* 0x000fe40007ffe0ff */
[----:B------:R-:W-:Y:S02]  /*6950*/  LOP3.LUT R2, R0, 0xfffff, RZ, 0xc0, !PT ;  /* 0x000fffff00027812 */ /* 0x000fe400078ec0ff */
[----:B------:R-:W-:-:S02]  /*6960*/  SEL R0, R6, R5, !P1 ;  /* 0x0000000506007207 */ /* 0x000fc40004800000 */
[----:B------:R-:W-:Y:S02]  /*6970*/  LOP3.LUT R25, R25, 0x100000, RZ, 0xfc, !PT ;  /* 0x0010000019197812 */ /* 0x000fe400078efcff */
[----:B------:R-:W-:Y:S01]  /*6980*/  LOP3.LUT R10, R2, 0x100000, RZ, 0xfc, !PT ;  /* 0x00100000020a7812 */ /* 0x000fe200078efcff */
[----:B------:R-:W-:-:S07]  /*6990*/  IMAD.IADD R7, R7, 0x1, -R0 ;  /* 0x0000000107077824 */ /* 0x000fce00078e0a00 */
.L_x_13599:
[----:B------:R-:W-:Y:S02]  /*69a0*/  IADD3 R8, P0, PT, R15, -R4, RZ ;  /* 0x800000040f087210 */ /* 0x000fe40007f1e0ff */
[C---:B------:R-:W-:Y:S01]  /*69b0*/  ISETP.GT.AND P1, PT, R7.reuse, RZ, PT ;  /* 0x000000ff0700720c */ /* 0x040fe20003f24270 */
[----:B------:R-:W-:Y:S01]  /*69c0*/  VIADD R7, R7, 0xffffffff ;  /* 0xffffffff07077836 */ /* 0x000fe20000000000 */
[----:B------:R-:W-:-:S04]  /*69d0*/  IADD3.X R2, PT, PT, R25, ~R10, RZ, P0, !PT ;  /* 0x8000000a19027210 */ /* 0x000fc800007fe4ff */
[----:B------:R-:W-:-:S04]  /*69e0*/  ISETP.GE.AND P0, PT, R2, RZ, PT ;  /* 0x000000ff0200720c */ /* 0x000fc80003f06270 */
[----:B------:R-:W-:Y:S02]  /*69f0*/  SEL R8, R15, R8, !P0 ;  /* 0x000000080f087207 */ /* 0x000fe40004000000 */
[----:B------:R-:W-:Y:S02]  /*6a00*/  SEL R27, R25, R2, !P0 ;  /* 0x00000002191b7207 */ /* 0x000fe40004000000 */
[C---:B------:R-:W-:Y:S02]  /*6a10*/  SHF.L.U32 R15, R8.reuse, 0x1, RZ ;  /* 0x00000001080f7819 */ /* 0x040fe400000006ff */
[----:B------:R-:W-:Y:S01]  /*6a20*/  SHF.L.U64.HI R25, R8, 0x1, R27 ;  /* 0x0000000108197819 */ /* 0x000fe2000001021b */
[----:B------:R-:W-:Y:S06]  /*6a30*/  @P1 BRA `(.L_x_13599) ;  /* 0xfffffffc00d81947 */ /* 0x000fec000383ffff */
[----:B------:R-:W-:Y:S05]  /*6a40*/  BSYNC.RECONVERGENT B2 ;  /* 0x0000000000027941 */ /* 0x000fea0003800200 */
.L_x_13598:
        /* <DEDUP_REMOVED lines=13> */
[C---:B------:R-:W-:Y:S02]  /*6b20*/  @!P0 IADD3 R0, PT, PT, -R2.reuse, 0x1, RZ ;  /* 0x0000000102008810 */ /* 0x040fe40007ffe1ff */
[----:B------:R-:W-:Y:S02]  /*6b30*/  @P0 IADD3 R2, PT, PT, R2, -0x1, RZ ;  /* 0xffffffff02020810 */ /* 0x000fe40007ffe0ff */
[-CC-:B------:R-:W-:Y:S02]  /*6b40*/  @!P0 SHF.R.U64 R24, R7, R0.reuse, R9.reuse ;  /* 0x0000000007188219 */ /* 0x180fe40000001209 */
[----:B------:R-:W-:Y:S02]  /*6b50*/  @P0 IADD3 R24, P1, PT, RZ, R7, RZ ;  /* 0x00000007ff180210 */ /* 0x000fe40007f3e0ff */
[----:B------:R-:W-:-:S03]  /*6b60*/  @!P0 SHF.R.U32.HI R25, RZ, R0, R9 ;  /* 0x00000000ff198219 */ /* 0x000fc60000011609 */
[----:B------:R-:W-:-:S08]  /*6b70*/  @P0 IMAD.U32.X R25, R2, 0x100000, R9, P1 ;  /* 0x0010000002190824 */ /* 0x000fd000008e0409 */
.L_x_13601:
[----:B------:R-:W-:Y:S05]  /*6b80*/  BSYNC.RECONVERGENT B2 ;  /* 0x0000000000027941 */ /* 0x000fea0003800200 */
.L_x_13600:
[----:B------:R-:W-:-:S07]  /*6b90*/  LOP3.LUT R25, R25, 0x80000000, R17, 0xb8, !PT ;  /* 0x8000000019197812 */ /* 0x000fce00078eb811 */
.L_x_13597:
[----:B------:R-:W-:Y:S05]  /*6ba0*/  BSYNC.RECONVERGENT B0 ;  /* 0x0000000000007941 */ /* 0x000fea0003800200 */
.L_x_13595:
        /* <DEDUP_REMOVED lines=66> */
[----:B0-----:R-:W-:Y:S05]  /*6fd0*/  CALL.REL.NOINC `($__internal_8_$__cuda_sm20_div_rn_f64_full) ;  /* 0x0000002400fc7944 */ /* 0x001fea0003c00000 */
[----:B------:R-:W-:Y:S01]  /*6fe0*/  IMAD.MOV.U32 R8, RZ, RZ, R24 ;  /* 0x000000ffff087224 */ /* 0x000fe200078e0018 */
[----:B------:R-:W-:-:S07]  /*6ff0*/  MOV R9, R25 ;  /* 0x0000001900097202 */ /* 0x000fce0000000f00 */
.L_x_13603:
[----:B------:R-:W-:Y:S05]  /*7000*/  BSYNC.RECONVERGENT B2 ;  /* 0x0000000000027941 */ /* 0x000fea0003800200 */
.L_x_13602:
[----:B------:R-:W1:Y:S01]  /*7010*/  DADD R10, R8, -1 ;  /* 0xbff00000080a7429 */ /* 0x000e620000000000 */
[----:B------:R-:W-:Y:S01]  /*7020*/  BSSY.RECONVERGENT B2, `(.L_x_13604) ;  /* 0x0000053000027945 */ /* 0x000fe20003800200 */
        /* <DEDUP_REMOVED lines=20> */
[----:B0-----:R-:W-:-:S15]  /*7170*/  @P1 DADD R12, R8, 1 ;  /* 0x3ff00000080c1429 */ /* 0x001fde0000000000 */
[----:B------:R-:W-:-:S15]  /*7180*/  NOP ;  /* 0x0000000000007918 */ /* 0x000fde0000000000 */
[----:B------:R-:W-:-:S15]  /*7190*/  NOP ;  /* 0x0000000000007918 */ /* 0x000fde0000000000 */
[----:B------:R-:W-:-:S15]  /*71a0*/  NOP ;  /* 0x0000000000007918 */ /* 0x000fde0000000000 */
[----:B------:R-:W-:-:S04]  /*71b0*/  NOP ;  /* 0x0000000000007918 */ /* 0x000fc80000000000 */
[----:B-1----:R-:W0:Y:S02]  /*71c0*/  @P1 DSETP.GT.AND P0, PT, R10, 0.5, PT ;  /* 0x3fe000000a00142a */ /* 0x002e240003f04000 */
        /* <DEDUP_REMOVED lines=51> */
[----:B------:R-:W-:Y:S05]  /*7500*/  CALL.REL.NOINC `($__internal_8_$__cuda_sm20_div_rn_f64_full) ;  /* 0x0000002000b07944 */ /* 0x000fea0003c00000 */
[----:B------:R-:W-:-:S07]  /*7510*/  MOV R9, R25 ;  /* 0x0000001900097202 */ /* 0x000fce0000000f00 */
.L_x_13607:
[----:B------:R-:W-:Y:S05]  /*7520*/  BSYNC.RECONVERGENT B3 ;  /* 0x0000000000037941 */ /* 0x000fea0003800200 */
.L_x_13606:
[----:B------:R-:W-:Y:S01]  /*7530*/  LOP3.LUT R9, RZ, 0x80000000, R9, 0xb8, !PT ;  /* 0x80000000ff097812 */ /* 0x000fe200078eb809 */
[----:B------:R-:W-:-:S07]  /*7540*/  IMAD.MOV.U32 R8, RZ, RZ, RZ ;  /* 0x000000ffff087224 */ /* 0x000fce00078e00ff */
.L_x_13605:
[----:B------:R-:W-:Y:S05]  /*7550*/  BSYNC.RECONVERGENT B2 ;  /* 0x0000000000027941 */ /* 0x000fea0003800200 */
.L_x_13604:
[----:B------:R-:W0:Y:S01]  /*7560*/  LDCU.64 UR8, c[0x0][0x580] ;  /* 0x0000b000ff0877ac */ /* 0x000e220008000a00 */
[----:B------:R-:W-:Y:S01]  /*7570*/  VIADD R19, R19, 0x80 ;  /* 0x0000008013137836 */ /* 0x000fe20000000000 */
[----:B0-----:R-:W-:-:S04]  /*7580*/  IADD3 R10, P0, PT, R35, UR8, RZ ;  /* 0x00000008230a7c10 */ /* 0x001fc8000ff1e0ff */
[----:B------:R-:W-:-:S05]  /*7590*/  IADD3.X R11, PT, PT, RZ, UR9, RZ, P0, !PT ;  /* 0x00000009ff0b7c10 */ /* 0x000fca00087fe4ff */
[----:B------:R0:W-:Y:S04]  /*75a0*/  STG.E.64 desc[UR6][R10.64], R8 ;  /* 0x000000080a007986 */ /* 0x0001e8000c101b06 */
.L_x_13593:
[----:B------:R-:W-:Y:S05]  /*75b0*/  BSYNC.RECONVERGENT B1 ;  /* 0x0000000000017941 */ /* 0x000fea0003800200 */
.L_x_13592:
[----:B------:R-:W1:Y:S02]  /*75c0*/  LDCU UR4, c[0x0][0x380] ;  /* 0x00007000ff0477ac */ /* 0x000e640008000800 */
[----:B-1----:R-:W-:-:S13]  /*75d0*/  ISETP.GE.AND P0, PT, R19, UR4, PT ;  /* 0x0000000413007c0c */ /* 0x002fda000bf06270 */
[----:B------:R-:W-:Y:S05]  /*75e0*/  @P0 EXIT ;  /* 0x000000000000094d */ /* 0x000fea0003800000 */
[----:B------:R-:W1:Y:S01]  /*75f0*/  LDCU.64 UR8, c[0x0][0x390] ;  /* 0x00007200ff0877ac */ /* 0x000e620008000a00 */
[----:B0-----:R-:W-:Y:S02]  /*7600*/  HFMA2 R8, -RZ, RZ, 0, 0 ;  /* 0x00000000ff087431 */ /* 0x001fe400000001ff */
[----:B------:R-:W-:Y:S01]  /*7610*/  IMAD.MOV.U32 R9, RZ, RZ, R19 ;  /* 0x000000ffff097224 */ /* 0x000fe200078e0013 */
[----:B------:R-:W-:Y:S01]  /*7620*/  ISETP.NE.AND P0, PT, R18, RZ, PT ;  /* 0x000000ff1200720c */ /* 0x000fe20003f05270 */
[----:B------:R-:W0:Y:S01]  /*7630*/  LDCU UR4, c[0x0][0x38c] ;  /* 0x00007180ff0477ac */ /* 0x000e220008000800 */
        /* <DEDUP_REMOVED lines=293> */
.L_x_13608:
[----:B------:R-:W0:Y:S02]  /*8890*/  LDCU.128 UR8, c[0x0][0x580] ;  /* 0x0000b000ff0877ac */ /* 0x000e240008000c00 */
[----:B0-----:R-:W-:-:S05]  /*88a0*/  IADD3 R18, P0, PT, R0, UR10, RZ ;  /* 0x0000000a00127c10 */ /* 0x001fca000ff1e0ff */
[----:B------:R-:W-:-:S06]  /*88b0*/  IMAD.X R19, RZ, RZ, UR11, P0 ;  /* 0x0000000bff137e24 */ /* 0x000fcc00080e06ff */
[----:B------:R-:W2:Y:S01]  /*88c0*/  LDG.E.64 R18, desc[UR6][R18.64] ;  /* 0x0000000612127981 */ /* 0x000ea2000c1e1b00 */
[----:B------:R-:W-:Y:S01]  /*88d0*/  IADD3 R16, P1, PT, R17, UR8, RZ ;  /* 0x0000000811107c10 */ /* 0x000fe2000ff3e0ff */
[----:B------:R-:W-:Y:S03]  /*88e0*/  BSSY.RECONVERGENT B0, `(.L_x_13609) ;  /* 0x0000053000007945 */ /* 0x000fe60003800200 */
[----:B------:R-:W-:Y:S02]  /*88f0*/  IADD3.X R17, PT, PT, RZ, UR9, RZ, P1, !PT ;  /* 0x00000009ff117c10 */ /* 0x000fe40008ffe4ff */
[----:B--2---:R-:W-:Y:S01]  /*8900*/  LOP3.LUT R9, R19, 0x7fffffff, RZ, 0xc0, !PT ;  /* 0x7fffffff13097812 */ /* 0x004fe200078ec0ff */
[----:B------:R-:W-:-:S03]  /*8910*/  IMAD.MOV.U32 R8, RZ, RZ, R18 ;  /* 0x000000ffff087224 */ /* 0x000fc600078e0012 */
[----:B------:R-:W-:-:S04]  /*8920*/  VIMNMX.U32 R0, PT, PT, R23, R9, !PT ;  /* 0x0000000917007248 */ /* 0x000fc80007fe0000 */
[----:B------:R-:W-:-:S13]  /*8930*/  ISETP.GT.U32.AND P0, PT, R0, 0x7fefffff, PT ;  /* 0x7fefffff0000780c */ /* 0x000fda0003f04070 */
[----:B------:R-:W-:Y:S05]  /*8940*/  @P0 BRA `(.L_x_13610) ;  /* 0x0000000000e40947 */ /* 0x000fea0003800000 */
[----:B------:R-:W0:Y:S01]  /*8950*/  DSETP.NEU.AND P0, PT, R22, RZ, PT ;  /* 0x000000ff1600722a */ /* 0x000e220003f0d000 */
[----:B------:R-:W-:Y:S02]  /*8960*/  HFMA2 R10, -RZ, RZ, 0, 0 ;  /* 0x00000000ff0a7431 */ /* 0x000fe400000001ff */
        /* <DEDUP_REMOVED lines=17> */
[----:B------:R-:W-:-:S02]  /*8a80*/  @!P0 IADD3 R7, PT, PT, R0, -0x36, RZ ;  /* 0xffffffca00078810 */ /* 0x000fc40007ffe0ff */
[----:B0-----:R-:W-:Y:S02]  /*8a90*/  FSEL R21, R20, UR4, !P1 ;  /* 0x0000000414157c08 */ /* 0x001fe4000c800000 */
[----:B------:R-:W-:Y:S01]  /*8aa0*/  LOP3.LUT R22, R22, 0x100000, RZ, 0xfc, !PT ;  /* 0x0010000016167812 */ /* 0x000fe200078efcff */
[----:B------:R-:W-:Y:S01]  /*8ab0*/  IMAD.IADD R7, R7, 0x1, -R2 ;  /* 0x0000000107077824 */ /* 0x000fe200078e0a02 */
[----:B------:R-:W-:-:S07]  /*8ac0*/  LOP3.LUT R9, R9, 0x100000, RZ, 0xfc, !PT ;  /* 0x0010000009097812 */ /* 0x000fce00078efcff */
.L_x_13613:
        /* <DEDUP_REMOVED lines=11> */
.L_x_13612:
        /* <DEDUP_REMOVED lines=19> */
.L_x_13615:
[----:B------:R-:W-:Y:S05]  /*8cb0*/  BSYNC.RECONVERGENT B1 ;  /* 0x0000000000017941 */ /* 0x000fea0003800200 */
.L_x_13614:
[----:B------:R-:W-:Y:S01]  /*8cc0*/  LOP3.LUT R11, R11, 0x80000000, R19, 0xb8, !PT ;  /* 0x800000000b0b7812 */ /* 0x000fe200078eb813 */
[----:B------:R-:W-:Y:S06]  /*8cd0*/  BRA `(.L_x_13611) ;  /* 0x00000000004c7947 */ /* 0x000fec0003800000 */
.L_x_13610:
        /* <DEDUP_REMOVED lines=19> */
.L_x_13611:
[----:B------:R-:W-:Y:S05]  /*8e10*/  BSYNC.RECONVERGENT B0 ;  /* 0x0000000000007941 */ /* 0x000fea0003800200 */
.L_x_13609:
[----:B------:R-:W0:Y:S01]  /*8e20*/  LDCU UR4, c[0x0][0x59c] ;  /* 0x0000b380ff0477ac */ /* 0x000e220008000800 */
[----:B------:R-:W-:Y:S01]  /*8e30*/  DSETP.NEU.AND P0, PT, R10, RZ, PT ;  /* 0x000000ff0a00722a */ /* 0x000fe20003f0d000 */
[----:B------:R-:W-:Y:S01]  /*8e40*/  MOV R4, 0x1 ;  /* 0x0000000100047802 */ /* 0x000fe20000000f00 */
[----:B------:R-:W-:Y:S01]  /*8e50*/  BSSY.RECONVERGENT B1, `(.L_x_13616) ;  /* 0x0000043000017945 */ /* 0x000fe20003800200 */
[----:B------:R-:W-:Y:S01]  /*8e60*/  PLOP3.LUT P4, PT, PT, PT, PT, 0x8, 0x80 ;  /* 0x000000000080781c */ /* 0x000fe20003f8e170 */
[----:B0-----:R-:W0:-:S15]  /*8e70*/  MUFU.RCP64H R5, UR4 ;  /* 0x0000000400057d08 */ /* 0x001e1e0008001800 */
[----:B------:R-:W-:-:S15]  /*8e80*/  NOP ;  /* 0x0000000000007918 */ /* 0x000fde0000000000 */
[----:B------:R-:W-:-:S15]  /*8e90*/  NOP ;  /* 0x0000000000007918 */ /* 0x000fde0000000000 */
[----:B------:R-:W-:-:S15]  /*8ea0*/  NOP ;  /* 0x0000000000007918 */ /* 0x000fde0000000000 */
        /* <DEDUP_REMOVED lines=58> */
[----:B------:R-:W-:Y:S05]  /*9250*/  CALL.REL.NOINC `($__internal_8_$__cuda_sm20_div_rn_f64_full) ;  /* 0x00000004005c7944 */ /* 0x000fea0003c00000 */
[----:B------:R-:W-:Y:S01]  /*9260*/  IMAD.MOV.U32 R4, RZ, RZ, R24 ;  /* 0x000000ffff047224 */ /* 0x000fe200078e0018 */
[----:B------:R-:W-:-:S07]  /*9270*/  MOV R5, R25 ;  /* 0x0000001900057202 */ /* 0x000fce0000000f00 */
.L_x_13617:
[----:B------:R-:W-:Y:S05]  /*9280*/  BSYNC.RECONVERGENT B1 ;  /* 0x0000000000017941 */ /* 0x000fea0003800200 */
.L_x_13616:
        /* <DEDUP_REMOVED lines=11> */
[----:B------:R-:W-:Y:S01]  /*9340*/  IMAD.MOV.U32 R4, RZ, RZ, 0x1 ;  /* 0x00000001ff047424 */ /* 0x000fe200078e00ff */
[----:B------:R-:W-:Y:S01]  /*9350*/  FSETP.GEU.AND P1, PT, |R19|, 6.5827683646048100446e-37, PT ;  /* 0x036000001300780b */ /* 0x000fe20003f2e200 */
[----:B------:R-:W-:Y:S01]  /*9360*/  BSSY.RECONVERGENT B2, `(.L_x_13620) ;  /* 0x000002e000027945 */ /* 0x000fe20003800200 */
        /* <DEDUP_REMOVED lines=37> */
[----:B-1----:R-:W-:-:S05]  /*95c0*/  FFMA R0, RZ, UR4, R5 ;  /* 0x00000004ff007c23 */ /* 0x002fca0008000005 */
[----:B------:R-:W-:-:S13]  /*95d0*/  FSETP.GT.AND P0, PT, |R0|, 1.469367938527859385e-39, PT ;  /* 0x001000000000780b */ /* 0x000fda0003f04200 */
[----:B------:R-:W-:Y:S05]  /*95e0*/  @P0 BRA P1, `(.L_x_13621) ;  /* 0x0000000000140947 */ /* 0x000fea0000800000 */
[----:B0-----:R-:W-:Y:S01]  /*95f0*/  MOV R10, R18 ;  /* 0x00000012000a7202 */ /* 0x001fe20000000f00 */
[----:B------:R-:W-:Y:S01]  /*9600*/  IMAD.MOV.U32 R11, RZ, RZ, R19 ;  /* 0x000000ffff0b7224 */ /* 0x000fe200078e0013 */
[----:B------:R-:W-:-:S07]  /*9610*/  MOV R4, 0x9630 ;  /* 0x0000963000047802 */ /* 0x000fce0000000f00 */
[----:B------:R-:W-:Y:S05]  /*9620*/  CALL.REL.NOINC `($__internal_8_$__cuda_sm20_div_rn_f64_full) ;  /* 0x0000000000687944 */ /* 0x000fea0003c00000 */
[----:B------:R-:W-:-:S07]  /*9630*/  MOV R5, R25 ;  /* 0x0000001900057202 */ /* 0x000fce0000000f00 */
.L_x_13621:
[----:B------:R-:W-:Y:S05]  /*9640*/  BSYNC.RECONVERGENT B2 ;  /* 0x0000000000027941 */ /* 0x000fea0003800200 */
.L_x_13620:
[----:B------:R-:W-:Y:S01]  /*9650*/  LOP3.LUT R3, RZ, 0x80000000, R5, 0xb8, !PT ;  /* 0x80000000ff037812 */ /* 0x000fe200078eb805 */
[----:B------:R-:W-:Y:S01]  /*9660*/  IMAD.MOV.U32 R2, RZ, RZ, RZ ;  /* 0x000000ffff027224 */ /* 0x000fe200078e00ff */
[----:B------:R-:W-:Y:S06]  /*9670*/  BRA `(.L_x_13622) ;  /* 0x0000000000487947 */ /* 0x000fec0003800000 */
.L_x_13619:
        /* <DEDUP_REMOVED lines=17> */
[----:B------:R-:W-:-:S07]  /*9790*/  FSEL R3, R7, R3, P0 ;  /* 0x0000000307037208 */ /* 0x000fce0000000000 */
.L_x_13622:
[----:B------:R-:W-:Y:S05]  /*97a0*/  BSYNC.RECONVERGENT B1 ;  /* 0x0000000000017941 */ /* 0x000fea0003800200 */
.L_x_13618:
[----:B------:R-:W-:Y:S01]  /*97b0*/  STG.E.64 desc[UR6][R16.64], R2 ;  /* 0x0000000210007986 */ /* 0x000fe2000c101b06 */
[----:B------:R-:W-:Y:S05]  /*97c0*/  EXIT ;  /* 0x000000000000794d */ /* 0x000fea0003800000 */
        .weak           $__internal_8_$__cuda_sm20_div_rn_f64_full
        .type           $__internal_8_$__cuda_sm20_div_rn_f64_full,@function
        .size           $__internal_8_$__cuda_sm20_div_rn_f64_full,(.L_x_32759 - $__internal_8_$__cuda_sm20_div_rn_f64_full)
$__internal_8_$__cuda_sm20_div_rn_f64_full:
[----:B------:R-:W-:Y:S01]  /*97d0*/  FSETP.GEU.AND P1, PT, |R11|, 1.469367938527859385e-39, PT ;  /* 0x001000000b00780b */ /* 0x000fe20003f2e200 */
[----:B------:R-:W-:Y:S01]  /*97e0*/  IMAD.U32 R12, RZ, RZ, UR5 ;  /* 0x00000005ff0c7e24 */ /* 0x000fe2000f8e00ff */
[----:B------:R-:W-:Y:S01]  /*97f0*/  MOV R13, R3 ;  /* 0x00000003000d7202 */ /* 0x000fe20000000f00 */
[----:B------:R-:W-:Y:S01]  /*9800*/  IMAD.MOV.U32 R8, RZ, RZ, R10 ;  /* 0x000000ffff087224 */ /* 0x000fe200078e000a */
[----:B------:R-:W-:Y:S01]  /*9810*/  LOP3.LUT R0, R3, 0x800fffff, RZ, 0xc0, !PT ;  /* 0x800fffff03007812 */ /* 0x000fe200078ec0ff */
[----:B------:R-:W-:Y:S01]  /*9820*/  IMAD.MOV.U32 R26, RZ, RZ, 0x1 ;  /* 0x00000001ff1a7424 */ /* 0x000fe200078e00ff */
[----:B------:R-:W-:Y:S01]  /*9830*/  LOP3.LUT R2, R11, 0x7ff00000, RZ, 0xc0, !PT ;  /* 0x7ff000000b027812 */ /* 0x000fe200078ec0ff */
[----:B------:R-:W-:Y:S01]  /*9840*/  BSSY.RECONVERGENT B0, `(.L_x_13623) ;  /* 0x0000078000007945 */ /* 0x000fe20003800200 */
[----:B------:R-:W-:Y:S02]  /*9850*/  LOP3.LUT R15, R0, 0x3ff00000, RZ, 0xfc, !PT ;  /* 0x3ff00000000f7812 */ /* 0x000fe400078efcff */
[----:B------:R-:W-:-:S02]  /*9860*/  LOP3.LUT R30, R3, 0x7ff00000, RZ, 0xc0, !PT ;  /* 0x7ff00000031e7812 */ /* 0x000fc400078ec0ff */
[----:B------:R-:W-:Y:S02]  /*9870*/  MOV R0, 0x1ca00000 ;  /* 0x1ca0000000007802 */ /* 0x000fe40000000f00 */
[----:B------:R-:W-:Y:S02]  /*9880*/  @!P1 LOP3.LUT R7, R13, 0x7ff00000, RZ, 0xc0, !PT ;  /* 0x7ff000000d079812 */ /* 0x000fe400078ec0ff */
[C---:B------:R-:W-:Y:S02]  /*9890*/  ISETP.GE.U32.AND P3, PT, R2.reuse, R30, PT ;  /* 0x0000001e0200720c */ /* 0x040fe40003f66070 */
[----:B------:R-:W-:Y:S02]  /*98a0*/  @!P1 ISETP.GE.U32.AND P2, PT, R2, R7, PT ;  /* 0x000000070200920c */ /* 0x000fe40003f46070 */
[----:B------:R-:W-:Y:S02]  /*98b0*/  FSETP.GEU.AND P0, PT, |R3|, 1.469367938527859385e-39, PT ;  /* 0x001000000300780b */ /* 0x000fe40003f0e200 */
[----:B------:R-:W-:-:S02]  /*98c0*/  @!P1 SEL R7, R0, 0x63400000, !P2 ;  /* 0x6340000000079807 */ /* 0x000fc40005000000 */
[----:B------:R-:W-:Y:S02]  /*98d0*/  SEL R9, R0, 0x63400000, !P3 ;  /* 0x6340000000097807 */ /* 0x000fe40005800000 */
[--C-:B------:R-:W-:Y:S02]  /*98e0*/  @!P1 LOP3.LUT R7, R7, 0x80000000, R11.reuse, 0xf8, !PT ;  /* 0x8000000007079812 */ /* 0x100fe400078ef80b */
[----:B------:R-:W-:Y:S02]  /*98f0*/  MOV R14, UR5 ;  /* 0x00000005000e7c02 */ /* 0x000fe40008000f00 */
[----:B------:R-:W-:Y:S02]  /*9900*/  LOP3.LUT R9, R9, 0x800fffff, R11, 0xf8, !PT ;  /* 0x800fffff09097812 */ /* 0x000fe400078ef80b */
[----:B------:R-:W-:Y:S01]  /*9910*/  @!P1 LOP3.LUT R29, R7, 0x100000, RZ, 0xfc, !PT ;  /* 0x00100000071d9812 */ /* 0x000fe200078efcff */
[----:B------:R-:W-:Y:S01]  /*9920*/  IMAD.MOV.U32 R7, RZ, RZ, R2 ;  /* 0x000000ffff077224 */ /* 0x000fe200078e0002 */
[----:B------:R-:W-:Y:S01]  /*9930*/  @!P1 MOV R28, RZ ;  /* 0x000000ff001c9202 */ /* 0x000fe20000000f00 */
[----:B------:R-:W0:Y:S02]  /*9940*/  @!P0 DMUL R14, R12, 8.98846567431157953865e+307 ;  /* 0x7fe000000c0e8828 */ /* 0x000e240000000000 */
[----:B0-----:R-:W0:Y:S01]  /*9950*/  MUFU.RCP64H R27, R15 ;  /* 0x0000000f001b7308 */ /* 0x001e220000001800 */
[----:B------:R-:W-:-:S05]  /*9960*/  @!P0 LOP3.LUT R30, R15, 0x7ff00000, RZ, 0xc0, !PT ;  /* 0x7ff000000f1e8812 */ /* 0x000fca00078ec0ff */
[----:B------:R-:W-:-:S15]  /*9970*/  VIADD R32, R30, 0xffffffff ;  /* 0xffffffff1e207836 */ /* 0x000fde0000000000 */
[----:B------:R-:W-:-:S15]  /*9980*/  NOP ;  /* 0x0000000000007918 */ /* 0x000fde0000000000 */
[----:B------:R-:W-:-:S15]  /*9990*/  NOP ;  /* 0x0000000000007918 */ /* 0x000fde0000000000 */
[----:B------:R-:W-:-:S11]  /*99a0*/  NOP ;  /* 0x0000000000007918 */ /* 0x000fd60000000000 */
        /* <DEDUP_REMOVED lines=76> */
.L_x_13624:
        /* <DEDUP_REMOVED lines=16> */
.L_x_13627:
[----:B------:R-:W-:Y:S01]  /*9f70*/  LOP3.LUT R25, R13, 0x80000, RZ, 0xfc, !PT ;  /* 0x000800000d197812 */ /* 0x000fe200078efcff */
[----:B------:R-:W-:Y:S01]  /*9f80*/  IMAD.MOV.U32 R24, RZ, RZ, R12 ;  /* 0x000000ffff187224 */ /* 0x000fe200078e000c */
[----:B------:R-:W-:Y:S06]  /*9f90*/  BRA `(.L_x_13625) ;  /* 0x0000000000087947 */ /* 0x000fec0003800000 */
.L_x_13626:
[----:B------:R-:W-:Y:S02]  /*9fa0*/  LOP3.LUT R25, R11, 0x80000, RZ, 0xfc, !PT ;  /* 0x000800000b197812 */ /* 0x000fe400078efcff */
[----:B------:R-:W-:-:S07]  /*9fb0*/  MOV R24, R10 ;  /* 0x0000000a00187202 */ /* 0x000fce0000000f00 */
.L_x_13625:
[----:B------:R-:W-:Y:S05]  /*9fc0*/  BSYNC.RECONVERGENT B0 ;  /* 0x0000000000007941 */ /* 0x000fea0003800200 */
.L_x_13623:
[----:B------:R-:W-:Y:S02]  /*9fd0*/  IMAD.MOV.U32 R8, RZ, RZ, R4 ;  /* 0x000000ffff087224 */ /* 0x000fe400078e0004 */
[----:B------:R-:W-:-:S04]  /*9fe0*/  HFMA2 R9, -RZ, RZ, 0, 0 ;  /* 0x00000000ff097431 */ /* 0x000fc800000001ff */
[----:B------:R-:W-:Y:S05]  /*9ff0*/  RET.REL.NODEC R8 `(_ZN2at6native18elementwise_kernelILi128ELi2EZNS0_22gpu_kernel_impl_nocastINS0_13BUnaryFunctorIdddZZZNS0_15binary_internal21div_floor_kernel_cudaERNS_18TensorIteratorBaseEENKUlvE1_clEvENKUlvE_clEvEUlddE_EEEEvS6_RKT_EUliE_EEviT1_) ;  /* 0xffffff6008007950 */ /* 0x000fea0003c3ffff */
.L_x_13628:
        /* <DEDUP_REMOVED lines=16> */
.L_x_32759:


//--------------------- .text._ZN2at6native27unrolled_elementwise_kernelINS0_13BUnaryFunctorIdddZZZNS0_15binary_internal21div_floor_kernel_cudaERNS_18TensorIteratorBaseEENKUlvE1_clEvENKUlvE_clEvEUlddE_EESt5arrayIPcLm2EELi4E23TrivialOffsetCalculatorILi1EjESE_NS0_6memory15LoadWithoutCastENSF_16StoreWithoutCastEEEviT_T0_T2_T3_T4_T5_ --------------------------
	.section	.text._ZN2at6native27unrolled_elementwise_kernelINS0_13BUnaryFunctorIdddZZZNS0_15binary_internal21div_floor_kernel_cudaERNS_18TensorIteratorBaseEENKUlvE1_clEvENKUlvE_clEvEUlddE_EESt5arrayIPcLm2EELi4E23TrivialOffsetCalculatorILi1EjESE_NS0_6memory15LoadWithoutCastENSF_16StoreWithoutCastEEEviT_T0_T2_T3_T4_T5_,"ax",@progbits
	.align	128
        .global         _ZN2at6native27unrolled_elementwise_kernelINS0_13BUnaryFunctorIdddZZZNS0_15binary_internal21div_floor_kernel_cudaERNS_18TensorIteratorBaseEENKUlvE1_clEvENKUlvE_clEvEUlddE_EESt5arrayIPcLm2EELi4E23TrivialOffsetCalculatorILi1EjESE_NS0_6memory15LoadWithoutCastENSF_16StoreWithoutCastEEEviT_T0_T2_T3_T4_T5_
        .type           _ZN2at6native27unrolled_elementwise_kernelINS0_13BUnaryFunctorIdddZZZNS0_15binary_internal21div_floor_kernel_cudaERNS_18TensorIteratorBaseEENKUlvE1_clEvENKUlvE_clEvEUlddE_EESt5arrayIPcLm2EELi4E23TrivialOffsetCalculatorILi1EjESE_NS0_6memory15LoadWithoutCastENSF_16StoreWithoutCastEEEviT_T0_T2_T3_T4_T5_,@function
        .size           _ZN2at6native27unrolled_elementwise_kernelINS0_13BUnaryFunctorIdddZZZNS0_15binary_internal21div_floor_kernel_cudaERNS_18TensorIteratorBaseEENKUlvE1_clEvENKUlvE_clEvEUlddE_EESt5arrayIPcLm2EELi4E23TrivialOffsetCalculatorILi1EjESE_NS0_6memory15LoadWithoutCastENSF_16StoreWithoutCastEEEviT_T0_T2_T3_T4_T5_,(.L_x_32760 - _ZN2at6native27unrolled_elementwise_kernelINS0_13BUnaryFunctorIdddZZZNS0_15binary_internal21div_floor_kernel_cudaERNS_18TensorIteratorBaseEENKUlvE1_clEvENKUlvE_clEvEUlddE_EESt5arrayIPcLm2EELi4E23TrivialOffsetCalculatorILi1EjESE_NS0_6memory15LoadWithoutCastENSF_16StoreWithoutCastEEEviT_T0_T2_T3_T4_T5_)
        .other          _ZN2at6native27unrolled_elementwise_kernelINS0_13BUnaryFunctorIdddZZZNS0_15binary_internal21div_floor_kernel_cudaERNS_18TensorIteratorBaseEENKUlvE1_clEvENKUlvE_clEvEUlddE_EESt5arrayIPcLm2EELi4E23TrivialOffsetCalculatorILi1EjESE_NS0_6memory15LoadWithoutCastENSF_16StoreWithoutCastEEEviT_T0_T2_T3_T4_T5_,@"STO_CUDA_ENTRY STV_DEFAULT"
_ZN2at6native27unrolled_elementwise_kernelINS0_13BUnaryFunctorIdddZZZNS0_15binary_internal21div_floor_kernel_cudaERNS_18TensorIteratorBaseEENKUlvE1_clEvENKUlvE_clEvEUlddE_EESt5arrayIPcLm2EELi4E23TrivialOffsetCalculatorILi1EjESE_NS0_6memory15LoadWithoutCastENSF_16StoreWithoutCastEEEviT_T0_T2_T3_T4_T5_:
.text._ZN2at6native27unrolled_elementwise_kernelINS0_13BUnaryFunctorIdddZZZNS0_15binary_internal21div_floor_kernel_cudaERNS_18TensorIteratorBaseEENKUlvE1_clEvENKUlvE_clEvEUlddE_EESt5arrayIPcLm2EELi4E23TrivialOffsetCalculatorILi1EjESE_NS0_6memory15LoadWithoutCastENSF_16StoreWithoutCastEEEviT_T0_T2_T3_T4_T5_:
[----:B------:R-:W-:Y:S01]  /*0000*/  LDC R1, c[0x0][0x37c] ;  /* 0x0000df00ff017b82 */ /* 0x000fe20000000800 */
[----:B------:R-:W0:Y:S07]  /*0010*/  S2R R0, SR_TID.X ;  /* 0x0000000000007919 */ /* 0x000e2e0000002100 */
[----:B------:R-:W1:Y:S01]  /*0020*/  S2UR UR12, SR_CTAID.X ;  /* 0x00000000000c79c3 */ /* 0x000e620000002500 */
[----:B------:R-:W1:Y:S01]  /*0030*/  LDCU UR6, c[0x0][0x380] ;  /* 0x00007000ff0677ac */ /* 0x000e620008000800 */
[----:B------:R-:W-:-:S02]  /*0040*/  CS2R R20, SRZ ;  /* 0x0000000000147805 */ /* 0x000fc4000001ff00 */
[----:B------:R-:W-:Y:S02]  /*0050*/  CS2R R18, SRZ ;  /* 0x0000000000127805 */ /* 0x000fe4000001ff00 */
[----:B------:R-:W-:Y:S01]  /*0060*/  CS2R R22, SRZ ;  /* 0x0000000000167805 */ /* 0x000fe2000001ff00 */
[----:B------:R-:W2:Y:S01]  /*0070*/  LDCU.64 UR10, c[0x0][0x358] ;  /* 0x00006b00ff0a77ac */ /* 0x000ea20008000a00 */
[----:B------:R-:W3:Y:S01]  /*0080*/  LDCU.64 UR8, c[0x0][0x390] ;  /* 0x00007200ff0877ac */ /* 0x000ee20008000a00 */
[----:B-1----:R-:W-:Y:S02]  /*0090*/  UIMAD UR6, UR12, -0x200, UR6 ;  /* 0xfffffe000c0678a4 */ /* 0x002fe4000f8e0206 */
[----:B------:R-:W-:Y:S02]  /*00a0*/  IMAD.U32 R13, RZ, RZ, UR12 ;  /* 0x0000000cff0d7e24 */ /* 0x000fe4000f8e00ff */
[----:B------:R-:W-:Y:S02]  /*00b0*/  IMAD.U32 R17, RZ, RZ, UR12 ;  /* 0x0000000cff117e24 */ /* 0x000fe4000f8e00ff */
[----:B------:R-:W-:Y:S01]  /*00c0*/  IMAD.U32 R15, RZ, RZ, UR12 ;  /* 0x0000000cff0f7e24 */ /* 0x000fe2000f8e00ff */
[----:B0-----:R-:W-:Y:S01]  /*00d0*/  ISETP.GE.AND P0, PT, R0, UR6, PT ;  /* 0x0000000600007c0c */ /* 0x001fe2000bf06270 */
[----:B------:R-:W-:-:S02]  /*00e0*/  IMAD.MOV.U32 R2, RZ, RZ, R0 ;  /* 0x000000ffff027224 */ /* 0x000fc400078e0000 */
[----:B------:R-:W-:-:S10]  /*00f0*/  IMAD.U32 R3, RZ, RZ, UR12 ;  /* 0x0000000cff037e24 */ /* 0x000fd4000f8e00ff */
[----:B------:R-:W-:Y:S01]  /*0100*/  @!P0 VIADD R0, R2, 0x80 ;  /* 0x0000008002008836 */ /* 0x000fe20000000000 */
[----:B------:R-:W0:Y:S01]  /*0110*/  @!P0 LDC.64 R4, c[0x0][0x3a0] ;  /* 0x0000e800ff048b82 */ /* 0x000e220000000a00 */
[----:B------:R-:W-:-:S03]  /*0120*/  @!P0 IMAD R3, R3, 0x200, R2 ;  /* 0x0000020003038824 */ /* 0x000fc600078e0202 */
[----:B------:R-:W-:-:S13]  /*0130*/  ISETP.GE.AND P1, PT, R0, UR6, PT ;  /* 0x0000000600007c0c */ /* 0x000fda000bf26270 */
[----:B------:R-:W-:Y:S01]  /*0140*/  @!P1 IMAD R13, R13, 0x200, R0 ;  /* 0x000002000d0d9824 */ /* 0x000fe200078e0200 */
[----:B------:R-:W1:Y:S01]  /*0150*/  @!P1 LDC.64 R6, c[0x0][0x3a0] ;  /* 0x0000e800ff069b82 */ /* 0x000e620000000a00 */
[----:B------:R-:W-:-:S05]  /*0160*/  @!P1 VIADD R0, R0, 0x80 ;  /* 0x0000008000009836 */ /* 0x000fca0000000000 */
[----:B------:R-:W-:Y:S01]  /*0170*/  ISETP.GE.AND P3, PT, R0, UR6, PT ;  /* 0x0000000600007c0c */ /* 0x000fe2000bf66270 */
[----:B0-----:R-:W-:-:S12]  /*0180*/  @!P0 IMAD.WIDE.U32 R4, R3, 0x8, R4 ;  /* 0x0000000803048825 */ /* 0x001fd800078e0004 */
[----:B------:R-:W-:Y:S01]  /*0190*/  @!P3 IMAD R17, R17, 0x200, R0 ;  /* 0x000002001111b824 */ /* 0x000fe200078e0200 */
[----:B------:R-:W0:Y:S01]  /*01a0*/  @!P3 LDC.64 R8, c[0x0][0x3a0] ;  /* 0x0000e800ff08bb82 */ /* 0x000e220000000a00 */
[----:B------:R-:W-:Y:S01]  /*01b0*/  @!P3 VIADD R0, R0, 0x80 ;  /* 0x000000800000b836 */ /* 0x000fe20000000000 */
[----:B---3--:R-:W-:Y:S01]  /*01c0*/  ULOP3.LUT UR5, UR9, 0x7fffffff, URZ, 0xc0, !UPT ;  /* 0x7fffffff09057892 */ /* 0x008fe2000f8ec0ff */
[----:B--2---:R2:W5:Y:S01]  /*01d0*/  @!P0 LDG.E.64 R22, desc[UR10][R4.64] ;  /* 0x0000000a04168981 */ /* 0x004562000c1e1b00 */
[----:B-1----:R-:W-:Y:S02]  /*01e0*/  @!P1 IMAD.WIDE.U32 R6, R13, 0x8, R6 ;  /* 0x000000080d069825 */ /* 0x002fe400078e0006 */
[----:B------:R-:W-:-:S03]  /*01f0*/  ISETP.GE.AND P2, PT, R0, UR6, PT ;  /* 0x0000000600007c0c */ /* 0x000fc6000bf46270 */
[----:B------:R1:W5:Y:S10]  /*0200*/  @!P1 LDG.E.64 R20, desc[UR10][R6.64] ;  /* 0x0000000a06149981 */ /* 0x000374000c1e1b00 */
[----:B------:R-:W3:Y:S01]  /*0210*/  @!P2 LDC.64 R10, c[0x0][0x3a0] ;  /* 0x0000e800ff0aab82 */ /* 0x000ee20000000a00 */
[----:B------:R-:W-:-:S02]  /*0220*/  @!P2 IMAD R15, R15, 0x200, R0 ;  /* 0x000002000f0fa824 */ /* 0x000fc400078e0200 */
[----:B0-----:R-:W-:Y:S01]  /*0230*/  @!P3 IMAD.WIDE.U32 R12, R17, 0x8, R8 ;  /* 0x00000008110cb825 */ /* 0x001fe200078e0008 */
[----:B------:R-:W-:-:S04]  /*0240*/  CS2R R16, SRZ ;  /* 0x0000000000107805 */ /* 0x000fc8000001ff00 */
[----:B------:R-:W0:Y:S01]  /*0250*/  LDC.64 R8, c[0x0][0x390] ;  /* 0x0000e400ff087b82 */ /* 0x000e220000000a00 */
[----:B------:R1:W5:Y:S01]  /*0260*/  @!P3 LDG.E.64 R18, desc[UR10][R12.64] ;  /* 0x0000000a0c12b981 */ /* 0x000362000c1e1b00 */
[----:B---3--:R-:W-:-:S05]  /*0270*/  @!P2 IMAD.WIDE.U32 R10, R15, 0x8, R10 ;  /* 0x000000080f0aa825 */ /* 0x008fca00078e000a */
[----:B------:R1:W5:Y:S01]  /*0280*/  @!P2 LDG.E.64 R16, desc[UR10][R10.64] ;  /* 0x0000000a0a10a981 */ /* 0x000362000c1e1b00 */
[----:B------:R-:W3:Y:S01]  /*0290*/  LDC R3, c[0x0][0x394] ;  /* 0x0000e500ff037b82 */ /* 0x000ee20000000800 */
[----:B------:R-:W-:Y:S01]  /*02a0*/  UMOV UR4, UR8 ;  /* 0x0000000800047c82 */ /* 0x000fe20008000000 */
[----:B------:R-:W-:Y:S02]  /*02b0*/  IMAD.U32 R15, RZ, RZ, UR5 ;  /* 0x00000005ff0f7e24 */ /* 0x000fe4000f8e00ff */
[----:B------:R-:W-:Y:S01]  /*02c0*/  IMAD.U32 R14, RZ, RZ, UR4 ;  /* 0x00000004ff0e7e24 */ /* 0x000fe2000f8e00ff */
[----:B------:R-:W-:Y:S01]  /*02d0*/  USHF.R.U32.HI UR7, URZ, 0x14, UR5 ;  /* 0x00000014ff077899 */ /* 0x000fe20008011605 */
[----:B0-----:R-:W-:Y:S01]  /*02e0*/  DSETP.NEU.AND P0, PT, R8, RZ, PT ;  /* 0x000000ff0800722a */ /* 0x001fe20003f0d000 */
[----:B------:R-:W0:-:S15]  /*02f0*/  LDCU UR13, c[0x0][0x390] ;  /* 0x00007200ff0d77ac */ /* 0x000e1e0008000800 */
[----:B------:R-:W-:-:S15]  /*0300*/  NOP ;  /* 0x0000000000007918 */ /* 0x000fde0000000000 */
[----:B------:R-:W-:-:S15]  /*0310*/  NOP ;  /* 0x0000000000007918 */ /* 0x000fde0000000000 */
[----:B------:R-:W-:-:S15]  /*0320*/  NOP ;  /* 0x0000000000007918 */ /* 0x000fde0000000000 */
[----:B------:R-:W-:-:S03]  /*0330*/  NOP ;  /* 0x0000000000007918 */ /* 0x000fc60000000000 */
[----:B------:R-:W2:Y:S02]  /*0340*/  DMUL R14, R14, 1.80143985094819840000e+16 ;  /* 0x435000000e0e7828 */ /* 0x000ea40000000000 */
[----:B--2---:R-:W-:-:S05]  /*0350*/  LEA.HI R4, R15, UR7, RZ, 0xc ;  /* 0x000000070f047c11 */ /* 0x004fca000f8f60ff */
[----:B------:R-:W-:Y:S01]  /*0360*/  VIADD R4, R4, 0xffffffca ;  /* 0xffffffca04047836 */ /* 0x000fe20000000000 */
[----:B01-3--:R-:W-:Y:S06]  /*0370*/  @P0 BRA `(.L_x_13629) ;  /* 0x0000000c004c0947 */ /* 0x00bfec0003800000 */
[----:B------:R-:W0:Y:S01]  /*0380*/  MUFU.RCP64H R5, UR9 ;  /* 0x0000000900057d08 */ /* 0x000e220008001800 */
        /* <DEDUP_REMOVED lines=45> */
[----:B------:R-:W-:Y:S05]  /*0660*/  CALL.REL.NOINC `($__internal_9_$__cuda_sm20_div_rn_f64_full) ;  /* 0x0000004800487944 */ /* 0x000fea0003c00000 */
[----:B------:R-:W-:Y:S02]  /*0670*/  IMAD.MOV.U32 R12, RZ, RZ, R26 ;  /* 0x000000ffff0c7224 */ /* 0x000fe400078e001a */
[----:B------:R-:W-:-:S07]  /*0680*/  IMAD.MOV.U32 R13, RZ, RZ, R27 ;  /* 0x000000ffff0d7224 */ /* 0x000fce00078e001b */
.L_x_13631:
[----:B------:R-:W-:Y:S05]  /*0690*/  BSYNC.RECONVERGENT B1 ;  /* 0x0000000000017941 */ /* 0x000fea0003800200 */
.L_x_13630:
        /* <DEDUP_REMOVED lines=51> */
.L_x_13633:
[----:B------:R-:W-:Y:S05]  /*09d0*/  BSYNC.RECONVERGENT B1 ;  /* 0x0000000000017941 */ /* 0x000fea0003800200 */
.L_x_13632:
[----:B------:R-:W0:Y:S01]  /*09e0*/  LDCU UR4, c[0x0][0x394] ;  /* 0x00007280ff0477ac */ /* 0x000e220008000800 */
[----:B------:R-:W1:Y:S01]  /*09f0*/  LDC.64 R8, c[0x0][0x390] ;  /* 0x0000e400ff087b82 */ /* 0x000e620000000a00 */
[----:B------:R-:W-:Y:S01]  /*0a00*/  IMAD.MOV.U32 R6, RZ, RZ, 0x1 ;  /* 0x00000001ff067424 */ /* 0x000fe200078e00ff */
[----:B------:R-:W-:Y:S01]  /*0a10*/  FSETP.GEU.AND P1, PT, |R19|, 6.5827683646048100446e-37, PT ;  /* 0x036000001300780b */ /* 0x000fe20003f2e200 */
[----:B------:R-:W-:Y:S01]  /*0a20*/  BSSY.RECONVERGENT B1, `(.L_x_13634) ;  /* 0x0000031000017945 */ /* 0x000fe20003800200 */
[----:B------:R-:W-:Y:S02]  /*0a30*/  IMAD.MOV.U32 R20, RZ, RZ, R4 ;  /* 0x000000ffff147224 */ /* 0x000fe400078e0004 */
[----:B------:R-:W-:Y:S01]  /*0a40*/  IMAD.MOV.U32 R21, RZ, RZ, R5 ;  /* 0x000000ffff157224 */ /* 0x000fe200078e0005 */
[----:B0-----:R-:W1:Y:S02]  /*0a50*/  MUFU.RCP64H R7, UR4 ;  /* 0x0000000400077d08 */ /* 0x001e640008001800 */
        /* <DEDUP_REMOVED lines=45> */
.L_x_13635:
[----:B------:R-:W-:Y:S05]  /*0d30*/  BSYNC.RECONVERGENT B1 ;  /* 0x0000000000017941 */ /* 0x000fea0003800200 */
.L_x_13634:
        /* <DEDUP_REMOVED lines=53> */
.L_x_13637:
[----:B------:R-:W-:Y:S05]  /*1090*/  BSYNC.RECONVERGENT B1 ;  /* 0x0000000000017941 */ /* 0x000fea0003800200 */
.L_x_13636:
[----:B------:R-:W-:Y:S05]  /*10a0*/  BRA `(.L_x_13638) ;  /* 0x0000003c00247947 */ /* 0x000fea0003800000 */
.L_x_13629:
[----:B------:R-:W-:Y:S01]  /*10b0*/  ISETP.GE.AND P0, PT, R2, UR6, PT ;  /* 0x0000000602007c0c */ /* 0x000fe2000bf06270 */
[----:B------:R-:W-:-:S12]  /*10c0*/  BSSY.RECONVERGENT B1, `(.L_x_13639) ;  /* 0x00000f0000017945 */ /* 0x000fd80003800200 */
[----:B------:R-:W-:Y:S05]  /*10d0*/  @P0 BRA `(.L_x_13640) ;  /* 0x0000000c00b80947 */ /* 0x000fea0003800000 */
[----:B-----5:R-:W-:Y:S01]  /*10e0*/  LOP3.LUT R7, R23, 0x7fffffff, RZ, 0xc0, !PT ;  /* 0x7fffffff17077812 */ /* 0x020fe200078ec0ff */
[----:B------:R-:W-:Y:S01]  /*10f0*/  BSSY.RECONVERGENT B0, `(.L_x_13641) ;  /* 0x0000053000007945 */ /* 0x000fe20003800200 */
[----:B------:R-:W-:Y:S02]  /*1100*/  IMAD.MOV.U32 R6, RZ, RZ, R22 ;  /* 0x000000ffff067224 */ /* 0x000fe400078e0016 */
[----:B------:R-:W-:-:S04]  /*1110*/  VIMNMX.U32 R0, PT, PT, R7, UR5, !PT ;  /* 0x0000000507007c48 */ /* 0x000fc8000ffe0000 */
[----:B------:R-:W-:-:S13]  /*1120*/  ISETP.GE.U32.AND P0, PT, R0, 0x7ff00000, PT ;  /* 0x7ff000000000780c */ /* 0x000fda0003f06070 */
[----:B------:R-:W-:Y:S05]  /*1130*/  @!P0 BRA `(.L_x_13642) ;  /* 0x0000000000548947 */ /* 0x000fea0003800000 */
[----:B------:R-:W-:Y:S02]  /*1140*/  IMAD.U32 R10, RZ, RZ, UR4 ;  /* 0x00000004ff0a7e24 */ /* 0x000fe4000f8e00ff */
[----:B------:R-:W-:-:S06]  /*1150*/  IMAD.U32 R11, RZ, RZ, UR5 ;  /* 0x00000005ff0b7e24 */ /* 0x000fcc000f8e00ff */
[----:B------:R-:W0:-:S15]  /*1160*/  DSETP.NAN.AND P0, PT, R10, UR4, PT ;  /* 0x000000040a007e2a */ /* 0x000e1e000bf08000 */
        /* <DEDUP_REMOVED lines=18> */
.L_x_13642:
[----:B------:R-:W0:Y:S01]  /*1290*/  DSETP.NEU.AND P0, PT, RZ, UR4, PT ;  /* 0x00000004ff007e2a */ /* 0x000e22000bf0d000 */
[----:B------:R-:W-:Y:S02]  /*12a0*/  IMAD.MOV.U32 R12, RZ, RZ, 0x0 ;  /* 0x00000000ff0c7424 */ /* 0x000fe400078e00ff */
[----:B------:R-:W-:Y:S01]  /*12b0*/  IMAD.MOV.U32 R13, RZ, RZ, -0x80000 ;  /* 0xfff80000ff0d7424 */ /* 0x000fe200078e00ff */
[----:B0-----:R-:W-:Y:S06]  /*12c0*/  @!P0 BRA `(.L_x_13643) ;  /* 0x0000000000d48947 */ /* 0x001fec0003800000 */
[----:B------:R-:W0:Y:S01]  /*12d0*/  DSETP.GE.AND P0, PT, R6, UR4, PT ;  /* 0x0000000406007e2a */ /* 0x000e22000bf06000 */
[----:B------:R-:W-:Y:S02]  /*12e0*/  IMAD.MOV.U32 R12, RZ, RZ, R22 ;  /* 0x000000ffff0c7224 */ /* 0x000fe400078e0016 */
[----:B------:R-:W-:Y:S01]  /*12f0*/  IMAD.MOV.U32 R13, RZ, RZ, R23 ;  /* 0x000000ffff0d7224 */ /* 0x000fe200078e0017 */
[----:B0-----:R-:W-:Y:S06]  /*1300*/  @!P0 BRA `(.L_x_13643) ;  /* 0x0000000000c48947 */ /* 0x001fec0003800000 */
[----:B------:R-:W-:Y:S01]  /*1310*/  ISETP.GT.U32.AND P0, PT, R7, 0xfffff, PT ;  /* 0x000fffff0700780c */ /* 0x000fe20003f04070 */
[----:B------:R-:W-:Y:S01]  /*1320*/  UISETP.GE.U32.AND UP0, UPT, UR5, 0x100000, UPT ;  /* 0x001000000500788c */ /* 0x000fe2000bf06070 */
[----:B------:R-:W-:Y:S01]  /*1330*/  SHF.R.U32.HI R5, RZ, 0x14, R7 ;  /* 0x00000014ff057819 */ /* 0x000fe20000011607 */
[----:B------:R-:W-:Y:S04]  /*1340*/  BSSY.RECONVERGENT B2, `(.L_x_13644) ;  /* 0x0000018000027945 */ /* 0x000fe80003800200 */
[----:B------:R-:W-:-:S04]  /*1350*/  PLOP3.LUT P1, PT, PT, PT, UP0, 0x80, 0x8 ;  /* 0x000000000008781c */ /* 0x000fc80003f2f008 */
[----:B------:R-:W-:Y:S02]  /*1360*/  FSEL R13, R15, UR5, !P1 ;  /* 0x000000050f0d7c08 */ /* 0x000fe4000c800000 */
[----:B------:R-:W0:Y:S01]  /*1370*/  @!P0 DMUL R6, R6, 1.80143985094819840000e+16 ;  /* 0x4350000006068828 */ /* 0x000e220000000000 */
[----:B------:R-:W-:Y:S01]  /*1380*/  FSEL R12, R14, UR8, !P1 ;  /* 0x000000080e0c7c08 */ /* 0x000fe2000c800000 */
[----:B0-----:R-:W-:Y:S01]  /*1390*/  IMAD.MOV.U32 R11, RZ, RZ, R6 ;  /* 0x000000ffff0b7224 */ /* 0x001fe200078e0006 */
[C---:B------:R-:W-:Y:S02]  /*13a0*/  @!P0 LEA.HI R0, R7.reuse, R5, RZ, 0xc ;  /* 0x0000000507008211 */ /* 0x040fe400078f60ff */
[----:B------:R-:W-:Y:S02]  /*13b0*/  LOP3.LUT R10, R7, 0xfffff, RZ, 0xc0, !PT ;  /* 0x000fffff070a7812 */ /* 0x000fe400078ec0ff */
[----:B------:R-:W-:Y:S01]  /*13c0*/  LOP3.LUT R13, R13, 0xfffff, RZ, 0xc0, !PT ;  /* 0x000fffff0d0d7812 */ /* 0x000fe200078ec0ff */
[----:B------:R-:W-:Y:S01]  /*13d0*/  @!P0 VIADD R5, R0, 0xffffffca ;  /* 0xffffffca00058836 */ /* 0x000fe20000000000 */
[----:B------:R-:W-:-:S02]  /*13e0*/  SEL R0, R4, UR7, !P1 ;  /* 0x0000000704007c07 */ /* 0x000fc4000c800000 */
[----:B------:R-:W-:Y:S02]  /*13f0*/  LOP3.LUT R10, R10, 0x100000, RZ, 0xfc, !PT ;  /* 0x001000000a0a7812 */ /* 0x000fe400078efcff */
[----:B------:R-:W-:Y:S01]  /*1400*/  LOP3.LUT R13, R13, 0x100000, RZ, 0xfc, !PT ;  /* 0x001000000d0d7812 */ /* 0x000fe200078efcff */
[----:B------:R-:W-:-:S07]  /*1410*/  IMAD.IADD R5, R5, 0x1, -R0 ;  /* 0x0000000105057824 */ /* 0x000fce00078e0a00 */
.L_x_13645:
        /* <DEDUP_REMOVED lines=11> */
.L_x_13644:
        /* <DEDUP_REMOVED lines=15> */
[----:B------:R-:W-:Y:S01]  /*15c0*/  @P0 IADD3 R12, P1, PT, RZ, R5, RZ ;  /* 0x00000005ff0c0210 */ /* 0x000fe20007f3e0ff */
[----:B------:R-:W-:Y:S01]  /*15d0*/  @P0 VIADD R5, R10, 0xffffffff ;  /* 0xffffffff0a050836 */ /* 0x000fe20000000000 */
[----:B------:R-:W-:-:S03]  /*15e0*/  @!P0 SHF.R.U32.HI R13, RZ, R0, R7 ;  /* 0x00000000ff0d8219 */ /* 0x000fc60000011607 */
[----:B------:R-:W-:-:S08]  /*15f0*/  @P0 IMAD.U32.X R13, R5, 0x100000, R7, P1 ;  /* 0x00100000050d0824 */ /* 0x000fd000008e0407 */
.L_x_13647:
[----:B------:R-:W-:Y:S05]  /*1600*/  BSYNC.RECONVERGENT B2 ;  /* 0x0000000000027941 */ /* 0x000fea0003800200 */
.L_x_13646:
[----:B------:R-:W-:-:S07]  /*1610*/  LOP3.LUT R13, R13, 0x80000000, R23, 0xb8, !PT ;  /* 0x800000000d0d7812 */ /* 0x000fce00078eb817 */
.L_x_13643:
[----:B------:R-:W-:Y:S05]  /*1620*/  BSYNC.RECONVERGENT B0 ;  /* 0x0000000000007941 */ /* 0x000fea0003800200 */
.L_x_13641:
[----:B------:R-:W0:Y:S01]  /*1630*/  MUFU.RCP64H R7, UR9 ;  /* 0x0000000900077d08 */ /* 0x000e220008001800 */
        /* <DEDUP_REMOVED lines=65> */
[----:B0-----:R-:W-:Y:S05]  /*1a50*/  CALL.REL.NOINC `($__internal_9_$__cuda_sm20_div_rn_f64_full) ;  /* 0x00000034004c7944 */ /* 0x001fea0003c00000 */
[----:B------:R-:W-:Y:S02]  /*1a60*/  IMAD.MOV.U32 R6, RZ, RZ, R26 ;  /* 0x000000ffff067224 */ /* 0x000fe400078e001a */
[----:B------:R-:W-:-:S07]  /*1a70*/  IMAD.MOV.U32 R7, RZ, RZ, R27 ;  /* 0x000000ffff077224 */ /* 0x000fce00078e001b */
.L_x_13649:
[----:B------:R-:W-:Y:S05]  /*1a80*/  BSYNC.RECONVERGENT B2 ;  /* 0x0000000000027941 */ /* 0x000fea0003800200 */
.L_x_13648:
        /* <DEDUP_REMOVED lines=79> */
[----:B------:R-:W-:-:S07]  /*1f80*/  IMAD.MOV.U32 R7, RZ, RZ, R27 ;  /* 0x000000ffff077224 */ /* 0x000fce00078e001b */
.L_x_13651:
[----:B------:R-:W-:Y:S05]  /*1f90*/  BSYNC.RECONVERGENT B2 ;  /* 0x0000000000027941 */ /* 0x000fea0003800200 */
.L_x_13650:
[----:B------:R-:W-:Y:S01]  /*1fa0*/  LOP3.LUT R13, RZ, 0x80000000, R7, 0xb8, !PT ;  /* 0x80000000ff0d7812 */ /* 0x000fe200078eb807 */
[----:B------:R-:W-:-:S07]  /*1fb0*/  IMAD.MOV.U32 R12, RZ, RZ, RZ ;  /* 0x000000ffff0c7224 */ /* 0x000fce00078e00ff */
.L_x_13640:
[----:B------:R-:W-:Y:S05]  /*1fc0*/  BSYNC.RECONVERGENT B1 ;  /* 0x0000000000017941 */ /* 0x000fea0003800200 */
.L_x_13639:
[----:B------:R-:W-:Y:S01]  /*1fd0*/  VIADD R0, R2, 0x80 ;  /* 0x0000008002007836 */ /* 0x000fe20000000000 */
[----:B------:R-:W-:Y:S04]  /*1fe0*/  BSSY.RECONVERGENT B1, `(.L_x_13652) ;  /* 0x00000f1000017945 */ /* 0x000fe80003800200 */
[----:B------:R-:W-:-:S13]  /*1ff0*/  ISETP.GE.AND P0, PT, R0, UR6, PT ;  /* 0x0000000600007c0c */ /* 0x000fda000bf06270 */
[----:B------:R-:W-:Y:S05]  /*2000*/  @P0 BRA `(.L_x_13653) ;  /* 0x0000000c00b80947 */ /* 0x000fea0003800000 */
[----:B-----5:R-:W-:Y:S01]  /*2010*/  LOP3.LUT R7, R21, 0x7fffffff, RZ, 0xc0, !PT ;  /* 0x7fffffff15077812 */ /* 0x020fe200078ec0ff */
[----:B------:R-:W-:Y:S01]  /*2020*/  BSSY.RECONVERGENT B0, `(.L_x_13654) ;  /* 0x0000055000007945 */ /* 0x000fe20003800200 */
[----:B------:R-:W-:Y:S02]  /*2030*/  IMAD.MOV.U32 R6, RZ, RZ, R20 ;  /* 0x000000ffff067224 */ /* 0x000fe400078e0014 */
[----:B------:R-:W-:-:S04]  /*2040*/  VIMNMX.U32 R0, PT, PT, R7, UR5, !PT ;  /* 0x0000000507007c48 */ /* 0x000fc8000ffe0000 */
[----:B------:R-:W-:-:S13]  /*2050*/  ISETP.GT.U32.AND P0, PT, R0, 0x7fefffff, PT ;  /* 0x7fefffff0000780c */ /* 0x000fda0003f04070 */
[----:B------:R-:W-:Y:S05]  /*2060*/  @P0 BRA `(.L_x_13655) ;  /* 0x0000000000ec0947 */ /* 0x000fea0003800000 */
        /* <DEDUP_REMOVED lines=9> */
[----:B------:R-:W0:Y:S01]  /*2100*/  LDCU UR8, c[0x0][0x390] ;  /* 0x00007200ff0877ac */ /* 0x000e220008000800 */
[----:B------:R-:W-:Y:S01]  /*2110*/  SHF.R.U32.HI R5, RZ, 0x14, R7 ;  /* 0x00000014ff057819 */ /* 0x000fe20000011607 */
[----:B------:R-:W-:Y:S01]  /*2120*/  BSSY.RECONVERGENT B2, `(.L_x_13657) ;  /* 0x0000019000027945 */ /* 0x000fe20003800200 */
[----:B------:R-:W-:-:S06]  /*2130*/  UISETP.GE.U32.AND UP0, UPT, UR5, 0x100000, UPT ;  /* 0x001000000500788c */ /* 0x000fcc000bf06070 */
[----:B------:R-:W-:-:S03]  /*2140*/  PLOP3.LUT P1, PT, PT, PT, UP0, 0x80, 0x8 ;  /* 0x000000000008781c */ /* 0x000fc60003f2f008 */
[----:B------:R-:W1:Y:S02]  /*2150*/  @!P0 DMUL R6, R6, 1.80143985094819840000e+16 ;  /* 0x4350000006068828 */ /* 0x000e640000000000 */
[----:B-1----:R-:W-:Y:S01]  /*2160*/  @!P0 LEA.HI R8, R7, R5, RZ, 0xc ;  /* 0x0000000507088211 */ /* 0x002fe200078f60ff */
[----:B------:R-:W-:Y:S01]  /*2170*/  IMAD.MOV.U32 R9, RZ, RZ, R6 ;  /* 0x000000ffff097224 */ /* 0x000fe200078e0006 */
[----:B------:R-:W-:Y:S02]  /*2180*/  FSEL R0, R15, UR5, !P1 ;  /* 0x000000050f007c08 */ /* 0x000fe4000c800000 */
[----:B------:R-:W-:Y:S01]  /*2190*/  SEL R22, R4, UR7, !P1 ;  /* 0x0000000704167c07 */ /* 0x000fe2000c800000 */
[----:B------:R-:W-:Y:S01]  /*21a0*/  @!P0 VIADD R5, R8, 0xffffffca ;  /* 0xffffffca08058836 */ /* 0x000fe20000000000 */
[----:B------:R-:W-:Y:S02]  /*21b0*/  LOP3.LUT R11, R7, 0xfffff, RZ, 0xc0, !PT ;  /* 0x000fffff070b7812 */ /* 0x000fe400078ec0ff */
[----:B------:R-:W-:Y:S01]  /*21c0*/  LOP3.LUT R0, R0, 0xfffff, RZ, 0xc0, !PT ;  /* 0x000fffff00007812 */ /* 0x000fe200078ec0ff */
[----:B------:R-:W-:Y:S01]  /*21d0*/  IMAD.IADD R5, R5, 0x1, -R22 ;  /* 0x0000000105057824 */ /* 0x000fe200078e0a16 */
[----:B0-----:R-:W-:-:S02]  /*21e0*/  FSEL R8, R14, UR8, !P1 ;  /* 0x000000080e087c08 */ /* 0x001fc4000c800000 */
[----:B------:R-:W-:Y:S02]  /*21f0*/  LOP3.LUT R11, R11, 0x100000, RZ, 0xfc, !PT ;  /* 0x001000000b0b7812 */ /* 0x000fe400078efcff */
[----:B------:R-:W-:-:S07]  /*2200*/  LOP3.LUT R10, R0, 0x100000, RZ, 0xfc, !PT ;  /* 0x00100000000a7812 */ /* 0x000fce00078efcff */
.L_x_13658:
        /* <DEDUP_REMOVED lines=11> */
.L_x_13657:
        /* <DEDUP_REMOVED lines=19> */
.L_x_13660:
[----:B------:R-:W-:Y:S05]  /*23f0*/  BSYNC.RECONVERGENT B2 ;  /* 0x0000000000027941 */ /* 0x000fea0003800200 */
.L_x_13659:
[----:B------:R-:W-:Y:S01]  /*2400*/  LOP3.LUT R11, R11, 0x80000000, R21, 0xb8, !PT ;  /* 0x800000000b0b7812 */ /* 0x000fe200078eb815 */
[----:B------:R-:W-:Y:S06]  /*2410*/  BRA `(.L_x_13656) ;  /* 0x0000000000547947 */ /* 0x000fec0003800000 */
.L_x_13655:
[----:B------:R-:W-:Y:S02]  /*2420*/  IMAD.U32 R8, RZ, RZ, UR4 ;  /* 0x00000004ff087e24 */ /* 0x000fe4000f8e00ff */
[----:B------:R-:W-:-:S06]  /*2430*/  IMAD.U32 R9, RZ, RZ, UR5 ;  /* 0x00000005ff097e24 */ /* 0x000fcc000f8e00ff */
[----:B------:R-:W0:-:S15]  /*2440*/  DSETP.NAN.AND P0, PT, R8, UR4, PT ;  /* 0x0000000408007e2a */ /* 0x000e1e000bf08000 */
        /* <DEDUP_REMOVED lines=18> */
.L_x_13656:
[----:B------:R-:W-:Y:S05]  /*2570*/  BSYNC.RECONVERGENT B0 ;  /* 0x0000000000007941 */ /* 0x000fea0003800200 */
.L_x_13654:
        /* <DEDUP_REMOVED lines=70> */
.L_x_13662:
[----:B------:R-:W-:Y:S05]  /*29e0*/  BSYNC.RECONVERGENT B2 ;  /* 0x0000000000027941 */ /* 0x000fea0003800200 */
.L_x_13661:
        /* <DEDUP_REMOVED lines=10> */
[----:B------:R-:W-:Y:S01]  /*2a90*/  IMAD.MOV.U32 R6, RZ, RZ, 0x1 ;  /* 0x00000001ff067424 */ /* 0x000fe200078e00ff */
[----:B------:R-:W-:Y:S01]  /*2aa0*/  FSETP.GEU.AND P1, PT, |R21|, 6.5827683646048100446e-37, PT ;  /* 0x036000001500780b */ /* 0x000fe20003f2e200 */
[----:B------:R-:W-:Y:S01]  /*2ab0*/  BSSY.RECONVERGENT B2, `(.L_x_13664) ;  /* 0x000002e000027945 */ /* 0x000fe20003800200 */
        /* <DEDUP_REMOVED lines=45> */
.L_x_13665:
[----:B------:R-:W-:Y:S05]  /*2d90*/  BSYNC.RECONVERGENT B2 ;  /* 0x0000000000027941 */ /* 0x000fea0003800200 */
.L_x_13664:
[----:B------:R-:W-:Y:S01]  /*2da0*/  LOP3.LUT R21, RZ, 0x80000000, R7, 0xb8, !PT ;  /* 0x80000000ff157812 */ /* 0x000fe200078eb807 */
[----:B------:R-:W-:Y:S01]  /*2db0*/  IMAD.MOV.U32 R20, RZ, RZ, RZ ;  /* 0x000000ffff147224 */ /* 0x000fe200078e00ff */
[----:B------:R-:W-:Y:S06]  /*2dc0*/  BRA `(.L_x_13653) ;  /* 0x0000000000487947 */ /* 0x000fec0003800000 */
.L_x_13663:
        /* <DEDUP_REMOVED lines=18> */
.L_x_13653:
[----:B------:R-:W-:Y:S05]  /*2ef0*/  BSYNC.RECONVERGENT B1 ;  /* 0x0000000000017941 */ /* 0x000fea0003800200 */
.L_x_13652:
        /* <DEDUP_REMOVED lines=36> */
.L_x_13672:
        /* <DEDUP_REMOVED lines=11> */
.L_x_13671:
        /* <DEDUP_REMOVED lines=19> */
.L_x_13674:
[----:B------:R-:W-:Y:S05]  /*3320*/  BSYNC.RECONVERGENT B2 ;  /* 0x0000000000027941 */ /* 0x000fea0003800200 */
.L_x_13673:
[----:B------:R-:W-:Y:S01]  /*3330*/  LOP3.LUT R11, R11, 0x80000000, R19, 0xb8, !PT ;  /* 0x800000000b0b7812 */ /* 0x000fe200078eb813 */
[----:B------:R-:W-:Y:S06]  /*3340*/  BRA `(.L_x_13670) ;  /* 0x0000000000547947 */ /* 0x000fec0003800000 */
.L_x_13669:
        /* <DEDUP_REMOVED lines=21> */
.L_x_13670:
[----:B------:R-:W-:Y:S05]  /*34a0*/  BSYNC.RECONVERGENT B0 ;  /* 0x0000000000007941 */ /* 0x000fea0003800200 */
.L_x_13668:
        /* <DEDUP_REMOVED lines=70> */
.L_x_13676:
[----:B------:R-:W-:Y:S05]  /*3910*/  BSYNC.RECONVERGENT B2 ;  /* 0x0000000000027941 */ /* 0x000fea0003800200 */
.L_x_13675:
        /* <DEDUP_REMOVED lines=58> */
.L_x_13679:
[----:B------:R-:W-:Y:S05]  /*3cc0*/  BSYNC.RECONVERGENT B2 ;  /* 0x0000000000027941 */ /* 0x000fea0003800200 */
.L_x_13678:
[----:B------:R-:W-:Y:S01]  /*3cd0*/  LOP3.LUT R19, RZ, 0x80000000, R7, 0xb8, !PT ;  /* 0x80000000ff137812 */ /* 0x000fe200078eb807 */
[----:B------:R-:W-:Y:S01]  /*3ce0*/  IMAD.MOV.U32 R18, RZ, RZ, RZ ;  /* 0x000000ffff127224 */ /* 0x000fe200078e00ff */
[----:B------:R-:W-:Y:S06]  /*3cf0*/  BRA `(.L_x_13667) ;  /* 0x0000000000487947 */ /* 0x000fec0003800000 */
.L_x_13677:
        /* <DEDUP_REMOVED lines=18> */
.L_x_13667:
[----:B------:R-:W-:Y:S05]  /*3e20*/  BSYNC.RECONVERGENT B1 ;  /* 0x0000000000017941 */ /* 0x000fea0003800200 */
.L_x_13666:
        /* <DEDUP_REMOVED lines=21> */
[----:B------:R-:W0:Y:S01]  /*3f80*/  LDCU UR8, c[0x0][0x390] ;  /* 0x00007200ff0877ac */ /* 0x000e220008000800 */
[----:B------:R-:W-:Y:S03]  /*3f90*/  BSSY.RECONVERGENT B2, `(.L_x_13684) ;  /* 0x0000017000027945 */ /* 0x000fe60003800200 */
[----:B------:R-:W-:-:S04]  /*3fa0*/  PLOP3.LUT P1, PT, PT, PT, UP0, 0x80, 0x8 ;  /* 0x000000000008781c */ /* 0x000fc80003f2f008 */
[----:B------:R-:W-:Y:S02]  /*3fb0*/  FSEL R0, R15, UR5, !P1 ;  /* 0x000000050f007c08 */ /* 0x000fe4000c800000 */
[----:B------:R-:W1:Y:S01]  /*3fc0*/  @!P0 DMUL R6, R6, 1.80143985094819840000e+16 ;  /* 0x4350000006068828 */ /* 0x000e620000000000 */
[----:B------:R-:W-:Y:S02]  /*3fd0*/  SEL R10, R4, UR7, !P1 ;  /* 0x00000007040a7c07 */ /* 0x000fe4000c800000 */
[----:B-1----:R-:W-:Y:S02]  /*3fe0*/  @!P0 LEA.HI R8, R7, R5, RZ, 0xc ;  /* 0x0000000507088211 */ /* 0x002fe400078f60ff */
[----:B------:R-:W-:-:S03]  /*3ff0*/  LOP3.LUT R0, R0, 0xfffff, RZ, 0xc0, !PT ;  /* 0x000fffff00007812 */ /* 0x000fc600078ec0ff */
[----:B------:R-:W-:Y:S01]  /*4000*/  @!P0 VIADD R5, R8, 0xffffffca ;  /* 0xffffffca08058836 */ /* 0x000fe20000000000 */
[----:B------:R-:W-:Y:S02]  /*4010*/  LOP3.LUT R8, R7, 0xfffff, RZ, 0xc0, !PT ;  /* 0x000fffff07087812 */ /* 0x000fe400078ec0ff */
[----:B------:R-:W-:Y:S01]  /*4020*/  LOP3.LUT R9, R0, 0x100000, RZ, 0xfc, !PT ;  /* 0x0010000000097812 */ /* 0x000fe200078efcff */
[----:B------:R-:W-:Y:S01]  /*4030*/  IMAD.IADD R0, R5, 0x1, -R10 ;  /* 0x0000000105007824 */ /* 0x000fe200078e0a0a */
[----:B0-----:R-:W-:Y:S02]  /*4040*/  FSEL R15, R14, UR8, !P1 ;  /* 0x000000080e0f7c08 */ /* 0x001fe4000c800000 */
[----:B------:R-:W-:-:S07]  /*4050*/  LOP3.LUT R8, R8, 0x100000, RZ, 0xfc, !PT ;  /* 0x0010000008087812 */ /* 0x000fce00078efcff */
.L_x_13685:
        /* <DEDUP_REMOVED lines=11> */
.L_x_13684:
        /* <DEDUP_REMOVED lines=13> */
[----:B------:R-:W-:Y:S01]  /*41e0*/  @P0 IADD3 R8, P1, PT, RZ, R10, RZ ;  /* 0x0000000aff080210 */ /* 0x000fe20007f3e0ff */
[C---:B------:R-:W-:Y:S01]  /*41f0*/  @P0 VIADD R0, R6.reuse, 0xffffffff ;  /* 0xffffffff06000836 */ /* 0x040fe20000000000 */
[----:B------:R-:W-:-:S03]  /*4200*/  @!P0 IADD3 R4, PT, PT, -R6, 0x1, RZ ;  /* 0x0000000106048810 */ /* 0x000fc60007ffe1ff */
[--C-:B------:R-:W-:Y:S01]  /*4210*/  @P0 IMAD.U32.X R9, R0, 0x100000, R5.reuse, P1 ;  /* 0x0010000000090824 */ /* 0x100fe200008e0405 */
[-CC-:B------:R-:W-:Y:S02]  /*4220*/  @!P0 SHF.R.U64 R8, R10, R4.reuse, R5.reuse ;  /* 0x000000040a088219 */ /* 0x180fe40000001205 */
[----:B------:R-:W-:-:S07]  /*4230*/  @!P0 SHF.R.U32.HI R9, RZ, R4, R5 ;  /* 0x00000004ff098219 */ /* 0x000fce0000011605 */
.L_x_13687:
[----:B------:R-:W-:Y:S05]  /*4240*/  BSYNC.RECONVERGENT B2 ;  /* 0x0000000000027941 */ /* 0x000fea0003800200 */
.L_x_13686:
[----:B------:R-:W-:Y:S01]  /*4250*/  LOP3.LUT R9, R9, 0x80000000, R17, 0xb8, !PT ;  /* 0x8000000009097812 */ /* 0x000fe200078eb811 */
[----:B------:R-:W-:Y:S06]  /*4260*/  BRA `(.L_x_13683) ;  /* 0x0000000000547947 */ /* 0x000fec0003800000 */
.L_x_13682:
        /* <DEDUP_REMOVED lines=21> */
.L_x_13683:
[----:B------:R-:W-:Y:S05]  /*43c0*/  BSYNC.RECONVERGENT B0 ;  /* 0x0000000000007941 */ /* 0x000fea0003800200 */
.L_x_13681:
        /* <DEDUP_REMOVED lines=66> */
[----:B0-----:R-:W-:Y:S05]  /*47f0*/  CALL.REL.NOINC `($__internal_9_$__cuda_sm20_div_rn_f64_full) ;  /* 0x0000000400e47944 */ /* 0x001fea0003c00000 */
[----:B------:R-:W-:Y:S02]  /*4800*/  IMAD.MOV.U32 R4, RZ, RZ, R26 ;  /* 0x000000ffff047224 */ /* 0x000fe400078e001a */
[----:B------:R-:W-:-:S07]  /*4810*/  IMAD.MOV.U32 R5, RZ, RZ, R27 ;  /* 0x000000ffff057224 */ /* 0x000fce00078e001b */
.L_x_13689:
[----:B------:R-:W-:Y:S05]  /*4820*/  BSYNC.RECONVERGENT B2 ;  /* 0x0000000000027941 */ /* 0x000fea0003800200 */
.L_x_13688:
        /* <DEDUP_REMOVED lines=58> */
.L_x_13692:
[----:B------:R-:W-:Y:S05]  /*4bd0*/  BSYNC.RECONVERGENT B2 ;  /* 0x0000000000027941 */ /* 0x000fea0003800200 */
.L_x_13691:
[----:B------:R-:W-:Y:S01]  /*4be0*/  LOP3.LUT R5, RZ, 0x80000000, R5, 0xb8, !PT ;  /* 0x80000000ff057812 */ /* 0x000fe200078eb805 */
[----:B------:R-:W-:Y:S01]  /*4bf0*/  IMAD.MOV.U32 R4, RZ, RZ, RZ ;  /* 0x000000ffff047224 */ /* 0x000fe200078e00ff */
[----:B------:R-:W-:Y:S06]  /*4c00*/  BRA `(.L_x_13680) ;  /* 0x0000000000487947 */ /* 0x000fec0003800000 */
.L_x_13690:
        /* <DEDUP_REMOVED lines=18> */
.L_x_13680:
[----:B------:R-:W-:Y:S05]  /*4d30*/  BSYNC.RECONVERGENT B1 ;  /* 0x0000000000017941 */ /* 0x000fea0003800200 */
.L_x_13638:
[----:B------:R-:W-:Y:S01]  /*4d40*/  ISETP.GE.AND P0, PT, R2, UR6, PT ;  /* 0x0000000602007c0c */ /* 0x000fe2000bf06270 */
[----:B------:R-:W-:Y:S04]  /*4d50*/  BSSY.RECONVERGENT B0, `(.L_x_13693) ;  /* 0x000001a000007945 */ /* 0x000fe80003800200 */
[----:B------:R-:W-:Y:S08]  /*4d60*/  BSSY.RELIABLE B1, `(.L_x_13694) ;  /* 0x0000011000017945 */ /* 0x000ff00003800100 */
[----:B------:R-:W-:Y:S05]  /*4d70*/  @P0 BRA `(.L_x_13695) ;  /* 0x00000000003c0947 */ /* 0x000fea0003800000 */
[----:B------:R-:W0:Y:S01]  /*4d80*/  LDC.64 R6, c[0x0][0x398] ;  /* 0x0000e600ff067b82 */ /* 0x000e220000000a00 */
[----:B------:R-:W-:-:S04]  /*4d90*/  IMAD.U32 R3, RZ, RZ, UR12 ;  /* 0x0000000cff037e24 */ /* 0x000fc8000f8e00ff */
[----:B------:R-:W-:Y:S02]  /*4da0*/  IMAD R3, R3, 0x200, R2 ;  /* 0x0000020003037824 */ /* 0x000fe400078e0202 */
[----:B------:R-:W-:-:S05]  /*4db0*/  VIADD R2, R2, 0x80 ;  /* 0x0000008002027836 */ /* 0x000fca0000000000 */
[----:B------:R-:W-:Y:S01]  /*4dc0*/  ISETP.GE.AND P0, PT, R2, UR6, PT ;  /* 0x0000000602007c0c */ /* 0x000fe2000bf06270 */
[----:B0-----:R-:W-:-:S12]  /*4dd0*/  IMAD.WIDE.U32 R6, R3, 0x8, R6 ;  /* 0x0000000803067825 */ /* 0x001fd800078e0006 */
[----:B------:R-:W-:Y:S05]  /*4de0*/  @P0 BREAK.RELIABLE B1 ;  /* 0x0000000000010942 */ /* 0x000fea0003800100 */
[----:B------:R0:W-:Y:S01]  /*4df0*/  STG.E.64 desc[UR10][R6.64], R12 ;  /* 0x0000000c06007986 */ /* 0x0001e2000c101b0a */
[----:B------:R-:W-:Y:S05]  /*4e00*/  @P0 BRA `(.L_x_13696) ;  /* 0x0000000000380947 */ /* 0x000fea0003800000 */
[----:B0-----:R-:W0:Y:S01]  /*4e10*/  LDC.64 R6, c[0x0][0x398] ;  /* 0x0000e600ff067b82 */ /* 0x001e220000000a00 */
[----:B------:R-:W-:-:S04]  /*4e20*/  IMAD.U32 R3, RZ, RZ, UR12 ;  /* 0x0000000cff037e24 */ /* 0x000fc8000f8e00ff */
[----:B------:R-:W-:Y:S02]  /*4e30*/  IMAD R3, R3, 0x200, R2 ;  /* 0x0000020003037824 */ /* 0x000fe400078e0202 */
[----:B------:R-:W-:Y:S02]  /*4e40*/  VIADD R2, R2, 0x80 ;  /* 0x0000008002027836 */ /* 0x000fe40000000000 */
[----:B0-----:R-:W-:-:S05]  /*4e50*/  IMAD.WIDE.U32 R6, R3, 0x8, R6 ;  /* 0x0000000803067825 */ /* 0x001fca00078e0006 */
[----:B-----5:R0:W-:Y:S02]  /*4e60*/  STG.E.64 desc[UR10][R6.64], R20 ;  /* 0x0000001406007986 */ /* 0x0201e4000c101b0a */
.L_x_13695:
[----:B------:R-:W-:Y:S05]  /*4e70*/  BSYNC.RELIABLE B1 ;  /* 0x0000000000017941 */ /* 0x000fea0003800100 */
.L_x_13694:
[----:B------:R-:W-:Y:S01]  /*4e80*/  ISETP.GE.AND P0, PT, R2, UR6, PT ;  /* 0x0000000602007c0c */ /* 0x000fe2000bf06270 */
[----:B------:R-:W-:-:S12]  /*4e90*/  IMAD.U32 R3, RZ, RZ, UR12 ;  /* 0x0000000cff037e24 */ /* 0x000fd8000f8e00ff */
[----:B0-----:R-:W0:Y:S01]  /*4ea0*/  @!P0 LDC.64 R6, c[0x0][0x398] ;  /* 0x0000e600ff068b82 */ /* 0x001e220000000a00 */
[----:B------:R-:W-:Y:S02]  /*4eb0*/  @!P0 IMAD R3, R3, 0x200, R2 ;  /* 0x0000020003038824 */ /* 0x000fe400078e0202 */
[----:B------:R-:W-:Y:S02]  /*4ec0*/  @!P0 VIADD R2, R2, 0x80 ;  /* 0x0000008002028836 */ /* 0x000fe40000000000 */
[----:B0-----:R-:W-:-:S05]  /*4ed0*/  @!P0 IMAD.WIDE.U32 R6, R3, 0x8, R6 ;  /* 0x0000000803068825 */ /* 0x001fca00078e0006 */
[----:B-----5:R1:W-:Y:S02]  /*4ee0*/  @!P0 STG.E.64 desc[UR10][R6.64], R18 ;  /* 0x0000001206008986 */ /* 0x0203e4000c101b0a */
.L_x_13696:
[----:B------:R-:W-:Y:S05]  /*4ef0*/  BSYNC.RECONVERGENT B0 ;  /* 0x0000000000007941 */ /* 0x000fea0003800200 */
.L_x_13693:
[----:B------:R-:W-:Y:S05]  /*4f00*/  WARPSYNC.ALL ;  /* 0x0000000000007948 */ /* 0x000fea0003800000 */
[----:B------:R-:W-:-:S13]  /*4f10*/  ISETP.GE.AND P0, PT, R2, UR6, PT ;  /* 0x0000000602007c0c */ /* 0x000fda000bf06270 */
[----:B------:R-:W-:Y:S05]  /*4f20*/  @P0 EXIT ;  /* 0x000000000000094d */ /* 0x000fea0003800000 */
[----:B01----:R-:W0:Y:S01]  /*4f30*/  LDC.64 R6, c[0x0][0x398] ;  /* 0x0000e600ff067b82 */ /* 0x003e220000000a00 */
[----:B------:R-:W-:-:S04]  /*4f40*/  IMAD.U32 R3, RZ, RZ, UR12 ;  /* 0x0000000cff037e24 */ /* 0x000fc8000f8e00ff */
[----:B------:R-:W-:-:S04]  /*4f50*/  IMAD R3, R3, 0x200, R2 ;  /* 0x0000020003037824 */ /* 0x000fc800078e0202 */
[----:B0-----:R-:W-:-:S05]  /*4f60*/  IMAD.WIDE.U32 R2, R3, 0x8, R6 ;  /* 0x0000000803027825 */ /* 0x001fca00078e0006 */
[----:B------:R-:W-:Y:S01]  /*4f70*/  STG.E.64 desc[UR10][R2.64], R4 ;  /* 0x0000000402007986 */ /* 0x000fe2000c101b0a */
[----:B------:R-:W-:Y:S05]  /*4f80*/  EXIT ;  /* 0x000000000000794d */ /* 0x000fea0003800000 */
        .weak           $__internal_9_$__cuda_sm20_div_rn_f64_full
        .type           $__internal_9_$__cuda_sm20_div_rn_f64_full,@function
        .size           $__internal_9_$__cuda_sm20_div_rn_f64_full,(.L_x_32760 - $__internal_9_$__cuda_sm20_div_rn_f64_full)
$__internal_9_$__cuda_sm20_div_rn_f64_full:
[----:B------:R-:W-:Y:S01]  /*4f90*/  FSETP.GEU.AND P1, PT, |R7|, 1.469367938527859385e-39, PT ;  /* 0x001000000700780b */ /* 0x000fe20003f2e200 */
[----:B------:R-:W-:Y:S01]  /*4fa0*/  IMAD.MOV.U32 R9, RZ, RZ, R3 ;  /* 0x000000ffff097224 */ /* 0x000fe200078e0003 */
[C---:B------:R-:W-:Y:S01]  /*4fb0*/  LOP3.LUT R5, R3.reuse, 0x800fffff, RZ, 0xc0, !PT ;  /* 0x800fffff03057812 */ /* 0x040fe200078ec0ff */
[----:B------:R-:W-:Y:S01]  /*4fc0*/  IMAD.MOV.U32 R32, RZ, RZ, 0x1ca00000 ;  /* 0x1ca00000ff207424 */ /* 0x000fe200078e00ff */
[----:B------:R-:W-:Y:S01]  /*4fd0*/  LOP3.LUT R34, R3, 0x7ff00000, RZ, 0xc0, !PT ;  /* 0x7ff0000003227812 */ /* 0x000fe200078ec0ff */
[----:B------:R-:W-:Y:S01]  /*4fe0*/  IMAD.U32 R10, RZ, RZ, UR13 ;  /* 0x0000000dff0a7e24 */ /* 0x000fe2000f8e00ff */
[----:B------:R-:W-:Y:S01]  /*4ff0*/  LOP3.LUT R11, R5, 0x3ff00000, RZ, 0xfc, !PT ;  /* 0x3ff00000050b7812 */ /* 0x000fe200078efcff */
[----:B------:R-:W-:Y:S01]  /*5000*/  IMAD.U32 R8, RZ, RZ, UR13 ;  /* 0x0000000dff087e24 */ /* 0x000fe2000f8e00ff */
[----:B------:R-:W-:Y:S01]  /*5010*/  LOP3.LUT R5, R7, 0x7ff00000, RZ, 0xc0, !PT ;  /* 0x7ff0000007057812 */ /* 0x000fe200078ec0ff */
[----:B------:R-:W-:Y:S01]  /*5020*/  BSSY.RECONVERGENT B0, `(.L_x_13697) ;  /* 0x0000077000007945 */ /* 0x000fe20003800200 */
[----:B------:R-:W-:-:S02]  /*5030*/  FSETP.GEU.AND P0, PT, |R3|, 1.469367938527859385e-39, PT ;  /* 0x001000000300780b */ /* 0x000fc40003f0e200 */
[----:B------:R-:W-:Y:S01]  /*5040*/  ISETP.GE.U32.AND P3, PT, R5, R34, PT ;  /* 0x000000220500720c */ /* 0x000fe20003f66070 */
[----:B------:R-:W-:Y:S01]  /*5050*/  @!P1 IMAD.MOV.U32 R26, RZ, RZ, RZ ;  /* 0x000000ffff1a9224 */ /* 0x000fe200078e00ff */
[----:B------:R-:W-:Y:S02]  /*5060*/  @!P1 LOP3.LUT R24, R9, 0x7ff00000, RZ, 0xc0, !PT ;  /* 0x7ff0000009189812 */ /* 0x000fe400078ec0ff */
[C---:B------:R-:W-:Y:S02]  /*5070*/  SEL R25, R32.reuse, 0x63400000, !P3 ;  /* 0x6340000020197807 */ /* 0x040fe40005800000 */
[----:B------:R-:W-:Y:S01]  /*5080*/  @!P1 ISETP.GE.U32.AND P2, PT, R5, R24, PT ;  /* 0x000000180500920c */ /* 0x000fe20003f46070 */
[----:B------:R-:W-:Y:S01]  /*5090*/  IMAD.MOV.U32 R24, RZ, RZ, R6 ;  /* 0x000000ffff187224 */ /* 0x000fe200078e0006 */
[----:B------:R-:W-:Y:S02]  /*50a0*/  LOP3.LUT R25, R25, 0x800fffff, R7, 0xf8, !PT ;  /* 0x800fffff19197812 */ /* 0x000fe400078ef807 */
[----:B------:R-:W-:Y:S01]  /*50b0*/  @!P1 SEL R27, R32, 0x63400000, !P2 ;  /* 0x63400000201b9807 */ /* 0x000fe20005000000 */
[----:B------:R-:W0:Y:S02]  /*50c0*/  @!P0 DMUL R10, R8, 8.98846567431157953865e+307 ;  /* 0x7fe00000080a8828 */ /* 0x000e240000000000 */
[----:B0-----:R-:W-:-:S02]  /*50d0*/  @!P0 LOP3.LUT R34, R11, 0x7ff00000, RZ, 0xc0, !PT ;  /* 0x7ff000000b228812 */ /* 0x001fc400078ec0ff */
[----:B------:R-:W-:-:S04]  /*50e0*/  @!P1 LOP3.LUT R27, R27, 0x80000000, R7, 0xf8, !PT ;  /* 0x800000001b1b9812 */ /* 0x000fc800078ef807 */
[----:B------:R-:W-:-:S15]  /*50f0*/  @!P1 LOP3.LUT R27, R27, 0x100000, RZ, 0xfc, !PT ;  /* 0x001000001b1b9812 */ /* 0x000fde00078efcff */
[----:B------:R-:W-:-:S15]  /*5100*/  NOP ;  /* 0x0000000000007918 */ /* 0x000fde0000000000 */
[----:B------:R-:W-:-:S15]  /*5110*/  NOP ;  /* 0x0000000000007918 */ /* 0x000fde0000000000 */
[----:B------:R-:W-:-:S11]  /*5120*/  NOP ;  /* 0x0000000000007918 */ /* 0x000fd60000000000 */
[----:B------:R0:W-:Y:S02]  /*5130*/  @!P1 DFMA R24, R24, 2, -R26 ;  /* 0x400000001818982b */ /* 0x0001e4000000081a */
        /* <DEDUP_REMOVED lines=42> */
[----:B0-----:R-:W-:Y:S01]  /*53e0*/  IMAD.MOV.U32 R28, RZ, RZ, R5 ;  /* 0x000000ffff1c7224 */ /* 0x001fe200078e0005 */
[----:B------:R-:W-:-:S05]  /*53f0*/  @!P1 LOP3.LUT R28, R25, 0x7ff00000, RZ, 0xc0, !PT ;  /* 0x7ff00000191c9812 */ /* 0x000fca00078ec0ff */
[----:B------:R-:W-:-:S05]  /*5400*/  VIADD R26, R28, 0xffffffff ;  /* 0xffffffff1c1a7836 */ /* 0x000fca0000000000 */
[----:B------:R-:W-:Y:S01]  /*5410*/  ISETP.GT.U32.AND P0, PT, R26, 0x7feffffe, PT ;  /* 0x7feffffe1a00780c */ /* 0x000fe20003f04070 */
[----:B------:R-:W-:-:S05]  /*5420*/  VIADD R26, R34, 0xffffffff ;  /* 0xffffffff221a7836 */ /* 0x000fca0000000000 */
[----:B------:R-:W-:-:S13]  /*5430*/  ISETP.GT.U32.OR P0, PT, R26, 0x7feffffe, P0 ;  /* 0x7feffffe1a00780c */ /* 0x000fda0000704470 */
[----:B-1----:R-:W-:Y:S05]  /*5440*/  @P0 BRA `(.L_x_13698) ;  /* 0x00000000007c0947 */ /* 0x002fea0003800000 */
[----:B------:R-:W-:-:S04]  /*5450*/  LOP3.LUT R26, R9, 0x7ff00000, RZ, 0xc0, !PT ;  /* 0x7ff00000091a7812 */ /* 0x000fc800078ec0ff */
[CC--:B------:R-:W-:Y:S02]  /*5460*/  VIADDMNMX R6, R5.reuse, -R26.reuse, 0xb9600000, !PT ;  /* 0xb960000005067446 */ /* 0x0c0fe4000780091a */
[----:B------:R-:W-:Y:S02]  /*5470*/  ISETP.GE.U32.AND P0, PT, R5, R26, PT ;  /* 0x0000001a0500720c */ /* 0x000fe40003f06070 */
[----:B------:R-:W-:Y:S01]  /*5480*/  VIMNMX R5, PT, PT, R6, 0x46a00000, PT ;  /* 0x46a0000006057848 */ /* 0x000fe20003fe0100 */
[----:B------:R-:W-:Y:S01]  /*5490*/  IMAD.MOV.U32 R6, RZ, RZ, RZ ;  /* 0x000000ffff067224 */ /* 0x000fe200078e00ff */
        /* <DEDUP_REMOVED lines=26> */
.L_x_13698:
        /* <DEDUP_REMOVED lines=16> */
.L_x_13701:
[----:B------:R-:W-:Y:S01]  /*5740*/  LOP3.LUT R27, R9, 0x80000, RZ, 0xfc, !PT ;  /* 0x00080000091b7812 */ /* 0x000fe200078efcff */
[----:B------:R-:W-:Y:S01]  /*5750*/  IMAD.MOV.U32 R26, RZ, RZ, R8 ;  /* 0x000000ffff1a7224 */ /* 0x000fe200078e0008 */
[----:B------:R-:W-:Y:S06]  /*5760*/  BRA `(.L_x_13699) ;  /* 0x0000000000087947 */ /* 0x000fec0003800000 */
.L_x_13700:
[----:B------:R-:W-:Y:S01]  /*5770*/  LOP3.LUT R27, R7, 0x80000, RZ, 0xfc, !PT ;  /* 0x00080000071b7812 */ /* 0x000fe200078efcff */
[----:B------:R-:W-:-:S07]  /*5780*/  IMAD.MOV.U32 R26, RZ, RZ, R6 ;  /* 0x000000ffff1a7224 */ /* 0x000fce00078e0006 */
.L_x_13699:
[----:B------:R-:W-:Y:S05]  /*5790*/  BSYNC.RECONVERGENT B0 ;  /* 0x0000000000007941 */ /* 0x000fea0003800200 */
.L_x_13697:
[----:B------:R-:W-:Y:S02]  /*57a0*/  IMAD.MOV.U32 R6, RZ, RZ, R0 ;  /* 0x000000ffff067224 */ /* 0x000fe400078e0000 */
[----:B------:R-:W-:-:S04]  /*57b0*/  IMAD.MOV.U32 R7, RZ, RZ, 0x0 ;  /* 0x00000000ff077424 */ /* 0x000fc800078e00ff */
[----:B------:R-:W-:Y:S05]  /*57c0*/  RET.REL.NODEC R6 `(_ZN2at6native27unrolled_elementwise_kernelINS0_13BUnaryFunctorIdddZZZNS0_15binary_internal21div_floor_kernel_cudaERNS_18TensorIteratorBaseEENKUlvE1_clEvENKUlvE_clEvEUlddE_EESt5arrayIPcLm2EELi4E23TrivialOffsetCalculatorILi1EjESE_NS0_6memory15LoadWithoutCastENSF_16StoreWithoutCastEEEviT_T0_T2_T3_T4_T5_) ;  /* 0xffffffa8060c7950 */ /* 0x000fea0003c3ffff */
.L_x_13702:
        /* <DEDUP_REMOVED lines=11> */
.L_x_32760:


//--------------------- .text._ZN2at6native29vectorized_elementwise_kernelILi2ENS0_13BUnaryFunctorIdddZZZNS0_15binary_internal21div_floor_kernel_cudaERNS_18TensorIteratorBaseEENKUlvE1_clEvENKUlvE_clEvEUlddE_EESt5arrayIPcLm2EEEEviT0_T1_ --------------------------
	.section	.text._ZN2at6native29vectorized_elementwise_kernelILi2ENS0_13BUnaryFunctorIdddZZZNS0_15binary_internal21div_floor_kernel_cudaERNS_18TensorIteratorBaseEENKUlvE1_clEvENKUlvE_clEvEUlddE_EESt5arrayIPcLm2EEEEviT0_T1_,"ax",@progbits
	.align	128
        .global         _ZN2at6native29vectorized_elementwise_kernelILi2ENS0_13BUnaryFunctorIdddZZZNS0_15binary_internal21div_floor_kernel_cudaERNS_18TensorIteratorBaseEENKUlvE1_clEvENKUlvE_clEvEUlddE_EESt5arrayIPcLm2EEEEviT0_T1_
        .type           _ZN2at6native29vectorized_elementwise_kernelILi2ENS0_13BUnaryFunctorIdddZZZNS0_15binary_internal21div_floor_kernel_cudaERNS_18TensorIteratorBaseEENKUlvE1_clEvENKUlvE_clEvEUlddE_EESt5arrayIPcLm2EEEEviT0_T1_,@function
        .size           _ZN2at6native29vectorized_elementwise_kernelILi2ENS0_13BUnaryFunctorIdddZZZNS0_15binary_internal21div_floor_kernel_cudaERNS_18TensorIteratorBaseEENKUlvE1_clEvENKUlvE_clEvEUlddE_EESt5arrayIPcLm2EEEEviT0_T1_,(.L_x_32761 - _ZN2at6native29vectorized_elementwise_kernelILi2ENS0_13BUnaryFunctorIdddZZZNS0_15binary_internal21div_floor_kernel_cudaERNS_18TensorIteratorBaseEENKUlvE1_clEvENKUlvE_clEvEUlddE_EESt5arrayIPcLm2EEEEviT0_T1_)
        .other          _ZN2at6native29vectorized_elementwise_kernelILi2ENS0_13BUnaryFunctorIdddZZZNS0_15binary_internal21div_floor_kernel_cudaERNS_18TensorIteratorBaseEENKUlvE1_clEvENKUlvE_clEvEUlddE_EESt5arrayIPcLm2EEEEviT0_T1_,@"STO_CUDA_ENTRY STV_DEFAULT"
_ZN2at6native29vectorized_elementwise_kernelILi2ENS0_13BUnaryFunctorIdddZZZNS0_15binary_internal21div_floor_kernel_cudaERNS_18TensorIteratorBaseEENKUlvE1_clEvENKUlvE_clEvEUlddE_EESt5arrayIPcLm2EEEEviT0_T1_:
.text._ZN2at6native29vectorized_elementwise_kernelILi2ENS0_13BUnaryFunctorIdddZZZNS0_15binary_internal21div_floor_kernel_cudaERNS_18TensorIteratorBaseEENKUlvE1_clEvENKUlvE_clEvEUlddE_EESt5arrayIPcLm2EEEEviT0_T1_:
[----:B------:R-:W-:Y:S01]  /*0000*/  LDC R1, c[0x0][0x37c] ;  /* 0x0000df00ff017b82 */ /* 0x000fe20000000800 */
[----:B------:R-:W0:Y:S01]  /*0010*/  S2R R0, SR_CTAID.X ;  /* 0x0000000000007919 */ /* 0x000e220000002500 */
[----:B------:R-:W1:Y:S06]  /*0020*/  LDCU UR7, c[0x0][0x380] ;  /* 0x00007000ff0777ac */ /* 0x000e6c0008000800 */
[----:B------:R-:W2:Y:S01]  /*0030*/  LDC R3, c[0x0][0x394] ;  /* 0x0000e500ff037b82 */ /* 0x000ea20000000800 */
[----:B------:R-:W3:Y:S01]  /*0040*/  LDCU.64 UR4, c[0x0][0x358] ;  /* 0x00006b00ff0477ac */ /* 0x000ee20008000a00 */
[----:B------:R-:W4:Y:S01]  /*0050*/  LDCU UR6, c[0x0][0x390] ;  /* 0x00007200ff0677ac */ /* 0x000f220008000800 */
[----:B0-----:R-:W-:-:S05]  /*0060*/  IMAD.SHL.U32 R0, R0, 0x400, RZ ;  /* 0x0000040000007824 */ /* 0x001fca00078e00ff */
[----:B-1----:R-:W-:-:S04]  /*0070*/  IADD3 R2, PT, PT, -R0, UR7, RZ ;  /* 0x0000000700027c10 */ /* 0x002fc8000fffe1ff */
[----:B------:R-:W-:-:S13]  /*0080*/  ISETP.GT.U32.AND P0, PT, R2, 0x3ff, PT ;  /* 0x000003ff0200780c */ /* 0x000fda0003f04070 */
[----:B---34-:R-:W-:Y:S05]  /*0090*/  @P0 BRA `(.L_x_13703) ;  /* 0x0000009800180947 */ /* 0x018fea0003800000 */
[----:B------:R-:W0:Y:S01]  /*00a0*/  S2R R21, SR_TID.X ;  /* 0x0000000000157919 */ /* 0x000e220000002100 */
[----:B------:R-:W-:Y:S02]  /*00b0*/  CS2R R40, SRZ ;  /* 0x0000000000287805 */ /* 0x000fe4000001ff00 */
[----:B0-----:R-:W-:Y:S01]  /*00c0*/  ISETP.GE.U32.AND P6, PT, R21, R2, PT ;  /* 0x000000021500720c */ /* 0x001fe20003fc6070 */
[----:B------:R-:W-:-:S12]  /*00d0*/  IMAD.MOV.U32 R5, RZ, RZ, R21 ;  /* 0x000000ffff057224 */ /* 0x000fd800078e0015 */
[----:B------:R-:W-:Y:S01]  /*00e0*/  @!P6 VIADD R21, R5, 0x80 ;  /* 0x000000800515e836 */ /* 0x000fe20000000000 */
[----:B------:R-:W0:Y:S01]  /*00f0*/  @!P6 LDC.64 R6, c[0x0][0x3a0] ;  /* 0x0000e800ff06eb82 */ /* 0x000e220000000a00 */
[----:B------:R-:W-:-:S03]  /*0100*/  @!P6 IMAD.IADD R9, R0, 0x1, R5 ;  /* 0x000000010009e824 */ /* 0x000fc600078e0205 */
[----:B------:R-:W-:-:S13]  /*0110*/  ISETP.GE.U32.AND P5, PT, R21, R2, PT ;  /* 0x000000021500720c */ /* 0x000fda0003fa6070 */
[----:B------:R-:W-:Y:S02]  /*0120*/  @!P5 IMAD.IADD R23, R0, 0x1, R21 ;  /* 0x000000010017d824 */ /* 0x000fe400078e0215 */
[----:B------:R-:W-:-:S05]  /*0130*/  @!P5 VIADD R21, R21, 0x80 ;  /* 0x000000801515d836 */ /* 0x000fca0000000000 */
[----:B------:R-:W-:Y:S01]  /*0140*/  ISETP.GE.U32.AND P4, PT, R21, R2, PT ;  /* 0x000000021500720c */ /* 0x000fe20003f86070 */
[----:B0-----:R-:W-:Y:S02]  /*0150*/  @!P6 IMAD.WIDE.U32 R6, R9, 0x8, R6 ;  /* 0x000000080906e825 */ /* 0x001fe400078e0006 */
[----:B------:R-:W0:Y:S03]  /*0160*/  @!P5 LDC.64 R8, c[0x0][0x3a0] ;  /* 0x0000e800ff08db82 */ /* 0x000e260000000a00 */
[----:B------:R1:W5:Y:S07]  /*0170*/  @!P6 LDG.E.64 R40, desc[UR4][R6.64] ;  /* 0x000000040628e981 */ /* 0x00036e000c1e1b00 */
[----:B------:R-:W-:Y:S01]  /*0180*/  @!P4 IMAD.IADD R25, R0, 0x1, R21 ;  /* 0x000000010019c824 */ /* 0x000fe200078e0215 */
[----:B------:R-:W3:Y:S01]  /*0190*/  @!P4 LDC.64 R10, c[0x0][0x3a0] ;  /* 0x0000e800ff0acb82 */ /* 0x000ee20000000a00 */
[----:B------:R-:W-:-:S05]  /*01a0*/  @!P4 VIADD R21, R21, 0x80 ;  /* 0x000000801515c836 */ /* 0x000fca0000000000 */
[----:B------:R-:W-:-:S13]  /*01b0*/  ISETP.GE.U32.AND P3, PT, R21, R2, PT ;  /* 0x000000021500720c */ /* 0x000fda0003f66070 */
[----:B------:R-:W-:Y:S01]  /*01c0*/  @!P3 IMAD.IADD R27, R0, 0x1, R21 ;  /* 0x00000001001bb824 */ /* 0x000fe200078e0215 */
[----:B------:R-:W1:Y:S01]  /*01d0*/  @!P3 LDC.64 R12, c[0x0][0x3a0] ;  /* 0x0000e800ff0cbb82 */ /* 0x000e620000000a00 */
        /* <DEDUP_REMOVED lines=10> */
[C---:B------:R-:W-:Y:S01]  /*0280*/  @!P0 IMAD.IADD R43, R0.reuse, 0x1, R21 ;  /* 0x00000001002b8824 */ /* 0x040fe200078e0215 */
[----:B------:R-:W-:Y:S01]  /*0290*/  CS2R R38, SRZ ;  /* 0x0000000000267805 */ /* 0x000fe2000001ff00 */
[----:B------:R-:W-:Y:S01]  /*02a0*/  @!P0 VIADD R21, R21, 0x80 ;  /* 0x0000008015158836 */ /* 0x000fe20000000000 */
[----:B------:R-:W-:Y:S01]  /*02b0*/  CS2R R30, SRZ ;  /* 0x00000000001e7805 */ /* 0x000fe2000001ff00 */
[----:B---3--:R-:W-:Y:S01]  /*02c0*/  @!P4 IMAD.WIDE.U32 R10, R25, 0x8, R10 ;  /* 0x00000008190ac825 */ /* 0x008fe200078e000a */
[----:B------:R-:W3:Y:S02]  /*02d0*/  @!P0 LDC.64 R18, c[0x0][0x3a0] ;  /* 0x0000e800ff128b82 */ /* 0x000ee40000000a00 */
[----:B------:R-:W-:Y:S01]  /*02e0*/  ISETP.GE.U32.AND P6, PT, R21, R2, PT ;  /* 0x000000021500720c */ /* 0x000fe20003fc6070 */
[----:B-1----:R-:W-:Y:S01]  /*02f0*/  @!P3 IMAD.WIDE.U32 R6, R27, 0x8, R12 ;  /* 0x000000081b06b825 */ /* 0x002fe200078e000c */
[----:B------:R-:W-:Y:S01]  /*0300*/  CS2R R24, SRZ ;  /* 0x0000000000187805 */ /* 0x000fe2000001ff00 */
[----:B------:R1:W5:Y:S10]  /*0310*/  @!P4 LDG.E.64 R30, desc[UR4][R10.64] ;  /* 0x000000040a1ec981 */ /* 0x000374000c1e1b00 */
[----:B------:R-:W3:Y:S01]  /*0320*/  @!P6 LDC.64 R32, c[0x0][0x3a0] ;  /* 0x0000e800ff20eb82 */ /* 0x000ee20000000a00 */
[----:B------:R-:W-:Y:S01]  /*0330*/  @!P6 IMAD.IADD R21, R0, 0x1, R21 ;  /* 0x000000010015e824 */ /* 0x000fe200078e0215 */
[----:B------:R-:W-:Y:S01]  /*0340*/  CS2R R12, SRZ ;  /* 0x00000000000c7805 */ /* 0x000fe2000001ff00 */
[----:B--2---:R-:W-:Y:S01]  /*0350*/  @!P1 IMAD.WIDE.U32 R36, R37, 0x8, R16 ;  /* 0x0000000825249825 */ /* 0x004fe200078e0010 */
[----:B------:R-:W-:-:S03]  /*0360*/  CS2R R16, SRZ ;  /* 0x0000000000107805 */ /* 0x000fc6000001ff00 */
[----:B0-----:R-:W-:Y:S01]  /*0370*/  @!P5 IMAD.WIDE.U32 R8, R23, 0x8, R8 ;  /* 0x000000081708d825 */ /* 0x001fe200078e0008 */
[----:B------:R-:W5:Y:S01]  /*0380*/  @!P1 LDG.E.64 R12, desc[UR4][R36.64] ;  /* 0x00000004240c9981 */ /* 0x000f62000c1e1b00 */
[----:B-1----:R-:W0:Y:S02]  /*0390*/  LDC.64 R10, c[0x0][0x390] ;  /* 0x0000e400ff0a7b82 */ /* 0x002e240000000a00 */
[----:B----4-:R-:W-:Y:S01]  /*03a0*/  @!P2 IMAD.WIDE.U32 R34, R35, 0x8, R14 ;  /* 0x000000082322a825 */ /* 0x010fe200078e000e */
[----:B------:R-:W5:Y:S04]  /*03b0*/  @!P5 LDG.E.64 R38, desc[UR4][R8.64] ;  /* 0x000000040826d981 */ /* 0x000f68000c1e1b00 */
[----:B------:R-:W5:Y:S01]  /*03c0*/  @!P2 LDG.E.64 R24, desc[UR4][R34.64] ;  /* 0x000000042218a981 */ /* 0x000f62000c1e1b00 */
[----:B------:R-:W1:Y:S01]  /*03d0*/  LDC.64 R22, c[0x0][0x390] ;  /* 0x0000e400ff167b82 */ /* 0x000e620000000a00 */
[----:B---3--:R-:W-:-:S05]  /*03e0*/  @!P6 IMAD.WIDE.U32 R32, R21, 0x8, R32 ;  /* 0x000000081520e825 */ /* 0x008fca00078e0020 */
[----:B------:R-:W5:Y:S01]  /*03f0*/  @!P6 LDG.E.64 R16, desc[UR4][R32.64] ;  /* 0x000000042010e981 */ /* 0x000f62000c1e1b00 */
[----:B------:R-:W-:Y:S01]  /*0400*/  @!P0 IMAD.WIDE.U32 R42, R43, 0x8, R18 ;  /* 0x000000082b2a8825 */ /* 0x000fe200078e0012 */
[----:B------:R-:W-:Y:S02]  /*0410*/  CS2R R28, SRZ ;  /* 0x00000000001c7805 */ /* 0x000fe4000001ff00 */
[----:B0-----:R-:W-:Y:S01]  /*0420*/  LOP3.LUT R19, R11, 0x7fffffff, RZ, 0xc0, !PT ;  /* 0x7fffffff0b137812 */ /* 0x001fe200078ec0ff */
[----:B------:R-:W-:Y:S01]  /*0430*/  IMAD.MOV.U32 R18, RZ, RZ, R10 ;  /* 0x000000ffff127224 */ /* 0x000fe200078e000a */
[----:B------:R-:W-:Y:S02]  /*0440*/  CS2R R14, SRZ ;  /* 0x00000000000e7805 */ /* 0x000fe4000001ff00 */
[----:B------:R-:W-:Y:S01]  /*0450*/  SHF.R.U32.HI R27, RZ, 0x14, R19 ;  /* 0x00000014ff1b7819 */ /* 0x000fe20000011613 */
[----:B------:R0:W5:Y:S02]  /*0460*/  @!P3 LDG.E.64 R28, desc[UR4][R6.64] ;  /* 0x00000004061cb981 */ /* 0x000164000c1e1b00 */
[----:B------:R-:W0:Y:S02]  /*0470*/  DMUL R20, R18, 1.80143985094819840000e+16 ;  /* 0x4350000012147828 */ /* 0x000e240000000000 */
[----:B------:R2:W5:Y:S01]  /*0480*/  @!P0 LDG.E.64 R14, desc[UR4][R42.64] ;  /* 0x000000042a0e8981 */ /* 0x000562000c1e1b00 */
[----:B0-----:R-:W-:-:S05]  /*0490*/  LEA.HI R6, R21, R27, RZ, 0xc ;  /* 0x0000001b15067211 */ /* 0x001fca00078f60ff */
[----:B------:R-:W-:-:S15]  /*04a0*/  VIADD R6, R6, 0xffffffca ;  /* 0xffffffca06067836 */ /* 0x000fde0000000000 */
[----:B------:R-:W-:-:S15]  /*04b0*/  NOP ;  /* 0x0000000000007918 */ /* 0x000fde0000000000 */
[----:B------:R-:W-:-:S15]  /*04c0*/  NOP ;  /* 0x0000000000007918 */ /* 0x000fde0000000000 */
[----:B------:R-:W-:-:S11]  /*04d0*/  NOP ;  /* 0x0000000000007918 */ /* 0x000fd60000000000 */
[----:B-1----:R-:W0:Y:S02]  /*04e0*/  DSETP.NEU.AND P0, PT, R22, RZ, PT ;  /* 0x000000ff1600722a */ /* 0x002e240003f0d000 */
[----:B0-2---:R-:W-:Y:S05]  /*04f0*/  @P0 BRA `(.L_x_13704) ;  /* 0x0000001800940947 */ /* 0x005fea0003800000 */
        /* <DEDUP_REMOVED lines=46> */
[----:B------:R-:W-:Y:S05]  /*07e0*/  CALL.REL.NOINC `($__internal_10_$__cuda_sm20_div_rn_f64_full) ;  /* 0x00000120006c7944 */ /* 0x000fea0003c00000 */
.L_x_13706:
[----:B------:R-:W-:Y:S05]  /*07f0*/  BSYNC.RECONVERGENT B1 ;  /* 0x0000000000017941 */ /* 0x000fea0003800200 */
.L_x_13705:
        /* <DEDUP_REMOVED lines=50> */
[----:B------:R-:W-:Y:S05]  /*0b20*/  CALL.REL.NOINC `($__internal_10_$__cuda_sm20_div_rn_f64_full) ;  /* 0x0000011c009c7944 */ /* 0x000fea0003c00000 */
[----:B------:R-:W-:Y:S02]  /*0b30*/  IMAD.MOV.U32 R6, RZ, RZ, R8 ;  /* 0x000000ffff067224 */ /* 0x000fe400078e0008 */
[----:B------:R-:W-:-:S07]  /*0b40*/  IMAD.MOV.U32 R7, RZ, RZ, R9 ;  /* 0x000000ffff077224 */ /* 0x000fce00078e0009 */
.L_x_13708:
[----:B------:R-:W-:Y:S05]  /*0b50*/  BSYNC.RECONVERGENT B1 ;  /* 0x0000000000017941 */ /* 0x000fea0003800200 */
.L_x_13707:
        /* <DEDUP_REMOVED lines=51> */
.L_x_13710:
[----:B------:R-:W-:Y:S05]  /*0e90*/  BSYNC.RECONVERGENT B1 ;  /* 0x0000000000017941 */ /* 0x000fea0003800200 */
.L_x_13709:
        /* <DEDUP_REMOVED lines=53> */
.L_x_13712:
[----:B------:R-:W-:Y:S05]  /*11f0*/  BSYNC.RECONVERGENT B1 ;  /* 0x0000000000017941 */ /* 0x000fea0003800200 */
.L_x_13711:
        /* <DEDUP_REMOVED lines=51> */
.L_x_13714:
[----:B------:R-:W-:Y:S05]  /*1530*/  BSYNC.RECONVERGENT B1 ;  /* 0x0000000000017941 */ /* 0x000fea0003800200 */
.L_x_13713:
        /* <DEDUP_REMOVED lines=53> */
.L_x_13716:
[----:B------:R-:W-:Y:S05]  /*1890*/  BSYNC.RECONVERGENT B1 ;  /* 0x0000000000017941 */ /* 0x000fea0003800200 */
.L_x_13715:
        /* <DEDUP_REMOVED lines=42> */
[----:B0-----:R-:W-:Y:S01]  /*1b40*/  FFMA R4, RZ, UR7, R9 ;  /* 0x00000007ff047c23 */ /* 0x001fe20008000009 */
[----:B------:R-:W-:Y:S02]  /*1b50*/  IMAD.MOV.U32 R12, RZ, RZ, R6 ;  /* 0x000000ffff0c7224 */ /* 0x000fe400078e0006 */
[----:B------:R-:W-:Y:S02]  /*1b60*/  IMAD.MOV.U32 R13, RZ, RZ, R7 ;  /* 0x000000ffff0d7224 */ /* 0x000fe400078e0007 */
[----:B------:R-:W-:-:S13]  /*1b70*/  FSETP.GT.AND P0, PT, |R4|, 1.469367938527859385e-39, PT ;  /* 0x001000000400780b */ /* 0x000fda0003f04200 */
[----:B------:R-:W-:Y:S05]  /*1b80*/  @P0 BRA P1, `(.L_x_13718) ;  /* 0x0000000000100947 */ /* 0x000fea0000800000 */
[----:B------:R-:W-:Y:S01]  /*1b90*/  IMAD.MOV.U32 R32, RZ, RZ, R14 ;  /* 0x000000ffff207224 */ /* 0x000fe200078e000e */
[----:B------:R-:W-:Y:S01]  /*1ba0*/  MOV R4, 0x1bd0 ;  /* 0x00001bd000047802 */ /* 0x000fe20000000f00 */
[----:B------:R-:W-:-:S07]  /*1bb0*/  IMAD.MOV.U32 R33, RZ, RZ, R15 ;  /* 0x000000ffff217224 */ /* 0x000fce00078e000f */
[----:B------:R-:W-:Y:S05]  /*1bc0*/  CALL.REL.NOINC `($__internal_10_$__cuda_sm20_div_rn_f64_full) ;  /* 0x0000010c00747944 */ /* 0x000fea0003c00000 */
.L_x_13718:
[----:B------:R-:W-:Y:S05]  /*1bd0*/  BSYNC.RECONVERGENT B1 ;  /* 0x0000000000017941 */ /* 0x000fea0003800200 */
.L_x_13717:
        /* <DEDUP_REMOVED lines=53> */
.L_x_13720:
[----:B------:R-:W-:Y:S05]  /*1f30*/  BSYNC.RECONVERGENT B1 ;  /* 0x0000000000017941 */ /* 0x000fea0003800200 */
.L_x_13719:
[----:B------:R-:W-:Y:S05]  /*1f40*/  BRA `(.L_x_13721) ;  /* 0x0000007400787947 */ /* 0x000fea0003800000 */
.L_x_13704:
[----:B------:R-:W-:Y:S01]  /*1f50*/  ISETP.GE.U32.AND P0, PT, R5, R2, PT ;  /* 0x000000020500720c */ /* 0x000fe20003f06070 */
[----:B------:R-:W-:-:S12]  /*1f60*/  BSSY.RECONVERGENT B1, `(.L_x_13722) ;  /* 0x00000e8000017945 */ /* 0x000fd80003800200 */
        /* <DEDUP_REMOVED lines=26> */
.L_x_13725:
        /* <DEDUP_REMOVED lines=10> */
[----:B------:R-:W-:Y:S02]  /*21b0*/  ISETP.GE.U32.AND P1, PT, R19, 0x100000, PT ;  /* 0x001000001300780c */ /* 0x000fe40003f26070 */
[----:B------:R-:W-:Y:S02]  /*21c0*/  SHF.R.U32.HI R7, RZ, 0x14, R9 ;  /* 0x00000014ff077819 */ /* 0x000fe40000011609 */
[----:B------:R-:W-:-:S07]  /*21d0*/  FSEL R4, R21, R19, !P1 ;  /* 0x0000001315047208 */ /* 0x000fce0004800000 */
[----:B------:R-:W0:Y:S02]  /*21e0*/  @!P0 DMUL R8, R8, 1.80143985094819840000e+16 ;  /* 0x4350000008088828 */ /* 0x000e240000000000 */
[C---:B0-----:R-:W-:Y:S01]  /*21f0*/  @!P0 LEA.HI R26, R9.reuse, R7, RZ, 0xc ;  /* 0x00000007091a8211 */ /* 0x041fe200078f60ff */
[----:B------:R-:W-:Y:S01]  /*2200*/  IMAD.MOV.U32 R33, RZ, RZ, R8 ;  /* 0x000000ffff217224 */ /* 0x000fe200078e0008 */
[----:B------:R-:W-:Y:S02]  /*2210*/  LOP3.LUT R8, R4, 0xfffff, RZ, 0xc0, !PT ;  /* 0x000fffff04087812 */ /* 0x000fe400078ec0ff */
[----:B------:R-:W-:Y:S01]  /*2220*/  SEL R4, R6, R27, !P1 ;  /* 0x0000001b06047207 */ /* 0x000fe20004800000 */
[----:B------:R-:W-:Y:S01]  /*2230*/  @!P0 VIADD R7, R26, 0xffffffca ;  /* 0xffffffca1a078836 */ /* 0x000fe20000000000 */
[----:B------:R-:W-:Y:S02]  /*2240*/  LOP3.LUT R32, R9, 0xfffff, RZ, 0xc0, !PT ;  /* 0x000fffff09207812 */ /* 0x000fe400078ec0ff */
[----:B------:R-:W-:Y:S01]  /*2250*/  FSEL R26, R20, R10, !P1 ;  /* 0x0000000a141a7208 */ /* 0x000fe20004800000 */
[----:B------:R-:W-:Y:S01]  /*2260*/  IMAD.IADD R7, R7, 0x1, -R4 ;  /* 0x0000000107077824 */ /* 0x000fe200078e0a04 */
[----:B------:R-:W-:-:S02]  /*2270*/  LOP3.LUT R32, R32, 0x100000, RZ, 0xfc, !PT ;  /* 0x0010000020207812 */ /* 0x000fc400078efcff */
[----:B------:R-:W-:-:S07]  /*2280*/  LOP3.LUT R10, R8, 0x100000, RZ, 0xfc, !PT ;  /* 0x00100000080a7812 */ /* 0x000fce00078efcff */
.L_x_13728:
        /* <DEDUP_REMOVED lines=11> */
.L_x_13727:
        /* <DEDUP_REMOVED lines=19> */
.L_x_13730:
[----:B------:R-:W-:Y:S05]  /*2470*/  BSYNC.RECONVERGENT B2 ;  /* 0x0000000000027941 */ /* 0x000fea0003800200 */
.L_x_13729:
[----:B------:R-:W-:-:S07]  /*2480*/  LOP3.LUT R35, R35, 0x80000000, R41, 0xb8, !PT ;  /* 0x8000000023237812 */ /* 0x000fce00078eb829 */
.L_x_13726:
[----:B------:R-:W-:Y:S05]  /*2490*/  BSYNC.RECONVERGENT B0 ;  /* 0x0000000000007941 */ /* 0x000fea0003800200 */
.L_x_13724:
        /* <DEDUP_REMOVED lines=63> */
[----:B------:R-:W-:-:S07]  /*2890*/  MOV R4, 0x28b0 ;  /* 0x000028b000047802 */ /* 0x000fce0000000f00 */
[----:B0-----:R-:W-:Y:S05]  /*28a0*/  CALL.REL.NOINC `($__internal_10_$__cuda_sm20_div_rn_f64_full) ;  /* 0x00000100003c7944 */ /* 0x001fea0003c00000 */
.L_x_13732:
[----:B------:R-:W-:Y:S05]  /*28b0*/  BSYNC.RECONVERGENT B2 ;  /* 0x0000000000027941 */ /* 0x000fea0003800200 */
.L_x_13731:
        /* <DEDUP_REMOVED lines=79> */
.L_x_13734:
[----:B------:R-:W-:Y:S05]  /*2db0*/  BSYNC.RECONVERGENT B2 ;  /* 0x0000000000027941 */ /* 0x000fea0003800200 */
.L_x_13733:
[----:B------:R-:W-:Y:S01]  /*2dc0*/  LOP3.LUT R23, RZ, 0x80000000, R9, 0xb8, !PT ;  /* 0x80000000ff177812 */ /* 0x000fe200078eb809 */
[----:B------:R-:W-:-:S07]  /*2dd0*/  IMAD.MOV.U32 R22, RZ, RZ, RZ ;  /* 0x000000ffff167224 */ /* 0x000fce00078e00ff */
.L_x_13723:
[----:B------:R-:W-:Y:S05]  /*2de0*/  BSYNC.RECONVERGENT B1 ;  /* 0x0000000000017941 */ /* 0x000fea0003800200 */
.L_x_13722:
[----:B------:R-:W-:Y:S01]  /*2df0*/  VIADD R7, R5, 0x80 ;  /* 0x0000008005077836 */ /* 0x000fe20000000000 */
[----:B------:R-:W-:Y:S04]  /*2e00*/  BSSY.RECONVERGENT B1, `(.L_x_13735) ;  /* 0x00000ea000017945 */ /* 0x000fe80003800200 */
[----:B------:R-:W-:-:S13]  /*2e10*/  ISETP.GE.U32.AND P0, PT, R7, R2, PT ;  /* 0x000000020700720c */ /* 0x000fda0003f06070 */
        /* <DEDUP_REMOVED lines=30> */
[----:B------:R-:W-:Y:S01]  /*3000*/  LOP3.LUT R33, R33, 0x100000, RZ, 0xfc, !PT ;  /* 0x0010000021217812 */ /* 0x000fe200078efcff */
[----:B------:R-:W-:-:S07]  /*3010*/  IMAD.IADD R7, R7, 0x1, -R26 ;  /* 0x0000000107077824 */ /* 0x000fce00078e0a1a */
.L_x_13741:
        /* <DEDUP_REMOVED lines=11> */
.L_x_13740:
        /* <DEDUP_REMOVED lines=8> */
[----:B------:R-:W-:-:S05]  /*3150*/  IADD3 R7, PT, PT, -R10, 0x37, RZ ;  /* 0x000000370a077810 */ /* 0x000fca0007ffe1ff */
[----:B------:R-:W-:Y:S01]  /*3160*/  IMAD.IADD R11, R26, 0x1, -R7 ;  /* 0x000000011a0b7824 */ /* 0x000fe200078e0a07 */
[CC--:B------:R-:W-:Y:S02]  /*3170*/  SHF.L.U32 R26, R8.reuse, R7.reuse, RZ ;  /* 0x00000007081a7219 */ /* 0x0c0fe400000006ff */
[----:B------:R-:W-:Y:S02]  /*3180*/  SHF.L.U64.HI R8, R8, R7, R9 ;  /* 0x0000000708087219 */ /* 0x000fe40000010209 */
[----:B------:R-:W-:-:S13]  /*3190*/  ISETP.GE.AND P0, PT, R11, 0x1, PT ;  /* 0x000000010b00780c */ /* 0x000fda0003f06270 */
[----:B------:R-:W-:Y:S01]  /*31a0*/  @P0 IADD3 R10, P1, PT, RZ, R26, RZ ;  /* 0x0000001aff0a0210 */ /* 0x000fe20007f3e0ff */
[C---:B------:R-:W-:Y:S01]  /*31b0*/  @P0 VIADD R4, R11.reuse, 0xffffffff ;  /* 0xffffffff0b040836 */ /* 0x040fe20000000000 */
[----:B------:R-:W-:-:S03]  /*31c0*/  @!P0 IADD3 R7, PT, PT, -R11, 0x1, RZ ;  /* 0x000000010b078810 */ /* 0x000fc60007ffe1ff */
[--C-:B------:R-:W-:Y:S01]  /*31d0*/  @P0 IMAD.U32.X R11, R4, 0x100000, R8.reuse, P1 ;  /* 0x00100000040b0824 */ /* 0x100fe200008e0408 */
[-CC-:B------:R-:W-:Y:S02]  /*31e0*/  @!P0 SHF.R.U64 R10, R26, R7.reuse, R8.reuse ;  /* 0x000000071a0a8219 */ /* 0x180fe40000001208 */
[----:B------:R-:W-:-:S07]  /*31f0*/  @!P0 SHF.R.U32.HI R11, RZ, R7, R8 ;  /* 0x00000007ff0b8219 */ /* 0x000fce0000011608 */
.L_x_13743:
[----:B------:R-:W-:Y:S05]  /*3200*/  BSYNC.RECONVERGENT B2 ;  /* 0x0000000000027941 */ /* 0x000fea0003800200 */
.L_x_13742:
[----:B------:R-:W-:Y:S01]  /*3210*/  LOP3.LUT R11, R11, 0x80000000, R39, 0xb8, !PT ;  /* 0x800000000b0b7812 */ /* 0x000fe200078eb827 */
[----:B------:R-:W-:Y:S06]  /*3220*/  BRA `(.L_x_13739) ;  /* 0x00000000004c7947 */ /* 0x000fec0003800000 */
.L_x_13738:
        /* <DEDUP_REMOVED lines=19> */
.L_x_13739:
[----:B------:R-:W-:Y:S05]  /*3360*/  BSYNC.RECONVERGENT B0 ;  /* 0x0000000000007941 */ /* 0x000fea0003800200 */
.L_x_13737:
        /* <DEDUP_REMOVED lines=67> */
.L_x_13745:
[----:B------:R-:W-:Y:S05]  /*37a0*/  BSYNC.RECONVERGENT B2 ;  /* 0x0000000000027941 */ /* 0x000fea0003800200 */
.L_x_13744:
        /* <DEDUP_REMOVED lines=57> */
.L_x_13748:
[----:B------:R-:W-:Y:S05]  /*3b40*/  BSYNC.RECONVERGENT B2 ;  /* 0x0000000000027941 */ /* 0x000fea0003800200 */
.L_x_13747:
[----:B------:R-:W-:Y:S01]  /*3b50*/  LOP3.LUT R39, RZ, 0x80000000, R9, 0xb8, !PT ;  /* 0x80000000ff277812 */ /* 0x000fe200078eb809 */
[----:B------:R-:W-:Y:S01]  /*3b60*/  IMAD.MOV.U32 R38, RZ, RZ, RZ ;  /* 0x000000ffff267224 */ /* 0x000fe200078e00ff */
[----:B------:R-:W-:Y:S06]  /*3b70*/  BRA `(.L_x_13736) ;  /* 0x0000000000487947 */ /* 0x000fec0003800000 */
.L_x_13746:
        /* <DEDUP_REMOVED lines=18> */
.L_x_13736:
[----:B------:R-:W-:Y:S05]  /*3ca0*/  BSYNC.RECONVERGENT B1 ;  /* 0x0000000000017941 */ /* 0x000fea0003800200 */
.L_x_13735:
        /* <DEDUP_REMOVED lines=35> */
.L_x_13755:
        /* <DEDUP_REMOVED lines=11> */
.L_x_13754:
        /* <DEDUP_REMOVED lines=19> */
.L_x_13757:
[----:B------:R-:W-:Y:S05]  /*40c0*/  BSYNC.RECONVERGENT B2 ;  /* 0x0000000000027941 */ /* 0x000fea0003800200 */
.L_x_13756:
[----:B------:R-:W-:Y:S01]  /*40d0*/  LOP3.LUT R11, R11, 0x80000000, R31, 0xb8, !PT ;  /* 0x800000000b0b7812 */ /* 0x000fe200078eb81f */
[----:B------:R-:W-:Y:S06]  /*40e0*/  BRA `(.L_x_13753) ;  /* 0x00000000004c7947 */ /* 0x000fec0003800000 */
.L_x_13752:
        /* <DEDUP_REMOVED lines=19> */
.L_x_13753:
[----:B------:R-:W-:Y:S05]  /*4220*/  BSYNC.RECONVERGENT B0 ;  /* 0x0000000000007941 */ /* 0x000fea0003800200 */
.L_x_13751:
        /* <DEDUP_REMOVED lines=67> */
.L_x_13759:
[----:B------:R-:W-:Y:S05]  /*4660*/  BSYNC.RECONVERGENT B2 ;  /* 0x0000000000027941 */ /* 0x000fea0003800200 */
.L_x_13758:
        /* <DEDUP_REMOVED lines=53> */
[----:B------:R-:W-:Y:S01]  /*49c0*/  IMAD.MOV.U32 R32, RZ, RZ, R30 ;  /* 0x000000ffff207224 */ /* 0x000fe200078e001e */
[----:B------:R-:W-:Y:S01]  /*49d0*/  MOV R4, 0x4a00 ;  /* 0x00004a0000047802 */ /* 0x000fe20000000f00 */
[----:B------:R-:W-:-:S07]  /*49e0*/  IMAD.MOV.U32 R33, RZ, RZ, R31 ;  /* 0x000000ffff217224 */ /* 0x000fce00078e001f */
[----:B0-----:R-:W-:Y:S05]  /*49f0*/  CALL.REL.NOINC `($__internal_10_$__cuda_sm20_div_rn_f64_full) ;  /* 0x000000dc00e87944 */ /* 0x001fea0003c00000 */
.L_x_13762:
[----:B------:R-:W-:Y:S05]  /*4a00*/  BSYNC.RECONVERGENT B2 ;  /* 0x0000000000027941 */ /* 0x000fea0003800200 */
.L_x_13761:
[----:B------:R-:W-:Y:S01]  /*4a10*/  LOP3.LUT R31, RZ, 0x80000000, R9, 0xb8, !PT ;  /* 0x80000000ff1f7812 */ /* 0x000fe200078eb809 */
[----:B------:R-:W-:Y:S01]  /*4a20*/  IMAD.MOV.U32 R30, RZ, RZ, RZ ;  /* 0x000000ffff1e7224 */ /* 0x000fe200078e00ff */
[----:B------:R-:W-:Y:S06]  /*4a30*/  BRA `(.L_x_13750) ;  /* 0x0000000000487947 */ /* 0x000fec0003800000 */
.L_x_13760:
        /* <DEDUP_REMOVED lines=18> */
.L_x_13750:
[----:B------:R-:W-:Y:S05]  /*4b60*/  BSYNC.RECONVERGENT B1 ;  /* 0x0000000000017941 */ /* 0x000fea0003800200 */
.L_x_13749:
        /* <DEDUP_REMOVED lines=19> */
[----:B------:R-:W1:Y:S01]  /*4ca0*/  LDCU UR7, c[0x0][0x390] ;  /* 0x00007200ff0777ac */ /* 0x000e620008000800 */
[----:B------:R-:W-:Y:S01]  /*4cb0*/  SHF.R.U32.HI R7, RZ, 0x14, R9 ;  /* 0x00000014ff077819 */ /* 0x000fe20000011609 */
[----:B------:R-:W-:Y:S01]  /*4cc0*/  BSSY.RECONVERGENT B2, `(.L_x_13768) ;  /* 0x0000018000027945 */ /* 0x000fe20003800200 */
[----:B------:R-:W-:-:S04]  /*4cd0*/  ISETP.GE.U32.AND P1, PT, R19, 0x100000, PT ;  /* 0x001000001300780c */ /* 0x000fc80003f26070 */
[----:B------:R-:W-:Y:S02]  /*4ce0*/  FSEL R4, R21, R19, !P1 ;  /* 0x0000001315047208 */ /* 0x000fe40004800000 */
[----:B------:R-:W-:Y:S02]  /*4cf0*/  SEL R26, R6, R27, !P1 ;  /* 0x0000001b061a7207 */ /* 0x000fe40004800000 */
[----:B------:R-:W-:Y:S01]  /*4d00*/  LOP3.LUT R4, R4, 0xfffff, RZ, 0xc0, !PT ;  /* 0x000fffff04047812 */ /* 0x000fe200078ec0ff */
[----:B------:R-:W2:Y:S02]  /*4d10*/  @!P0 DMUL R8, R8, 1.80143985094819840000e+16 ;  /* 0x4350000008088828 */ /* 0x000ea40000000000 */
[C---:B--2---:R-:W-:Y:S01]  /*4d20*/  @!P0 LEA.HI R10, R9.reuse, R7, RZ, 0xc ;  /* 0x00000007090a8211 */ /* 0x044fe200078f60ff */
[----:B------:R-:W-:Y:S01]  /*4d30*/  IMAD.MOV.U32 R11, RZ, RZ, R8 ;  /* 0x000000ffff0b7224 */ /* 0x000fe200078e0008 */
[----:B------:R-:W-:Y:S02]  /*4d40*/  LOP3.LUT R33, R9, 0xfffff, RZ, 0xc0, !PT ;  /* 0x000fffff09217812 */ /* 0x000fe400078ec0ff */
[----:B------:R-:W-:Y:S01]  /*4d50*/  LOP3.LUT R32, R4, 0x100000, RZ, 0xfc, !PT ;  /* 0x0010000004207812 */ /* 0x000fe200078efcff */
[----:B------:R-:W-:Y:S01]  /*4d60*/  @!P0 VIADD R7, R10, 0xffffffca ;  /* 0xffffffca0a078836 */ /* 0x000fe20000000000 */
[----:B-1----:R-:W-:-:S02]  /*4d70*/  FSEL R10, R20, UR7, !P1 ;  /* 0x00000007140a7c08 */ /* 0x002fc4000c800000 */
[----:B------:R-:W-:Y:S01]  /*4d80*/  LOP3.LUT R33, R33, 0x100000, RZ, 0xfc, !PT ;  /* 0x0010000021217812 */ /* 0x000fe200078efcff */
[----:B------:R-:W-:-:S07]  /*4d90*/  IMAD.IADD R7, R7, 0x1, -R26 ;  /* 0x0000000107077824 */ /* 0x000fce00078e0a1a */
.L_x_13769:
[----:B------:R-:W-:Y:S02]  /*4da0*/  IADD3 R8, P0, PT, R11, -R10, RZ ;  /* 0x8000000a0b087210 */ /* 0x000fe40007f1e0ff */
[C---:B------:R-:W-:Y:S01]  /*4db0*/  ISETP.GT.AND P1, PT, R7.reuse, RZ, PT ;  /* 0x000000ff0700720c */ /* 0x040fe20003f24270 */
[----:B------:R-:W-:Y:S02]  /*4dc0*/  VIADD R7, R7, 0xffffffff ;  /* 0xffffffff07077836 */ /* 0x000fe40000000000 */
[----:B------:R-:W-:-:S05]  /*4dd0*/  IMAD.X R4, R33, 0x1, ~R32, P0 ;  /* 0x0000000121047824 */ /* 0x000fca00000e0e20 */
[----:B------:R-:W-:-:S04]  /*4de0*/  ISETP.GE.AND P0, PT, R4, RZ, PT ;  /* 0x000000ff0400720c */ /* 0x000fc80003f06270 */
[----:B------:R-:W-:Y:S02]  /*4df0*/  SEL R8, R11, R8, !P0 ;  /* 0x000000080b087207 */ /* 0x000fe40004000000 */
[----:B0-----:R-:W-:-:S03]  /*4e00*/  SEL R35, R33, R4, !P0 ;  /* 0x0000000421237207 */ /* 0x001fc60004000000 */
[C---:B------:R-:W-:Y:S01]  /*4e10*/  IMAD.SHL.U32 R11, R8.reuse, 0x2, RZ ;  /* 0x00000002080b7824 */ /* 0x040fe200078e00ff */
[----:B------:R-:W-:Y:S01]  /*4e20*/  SHF.L.U64.HI R33, R8, 0x1, R35 ;  /* 0x0000000108217819 */ /* 0x000fe20000010223 */
[----:B------:R-:W-:Y:S06]  /*4e30*/  @P1 BRA `(.L_x_13769) ;  /* 0xfffffffc00d81947 */ /* 0x000fec000383ffff */
[----:B------:R-:W-:Y:S05]  /*4e40*/  BSYNC.RECONVERGENT B2 ;  /* 0x0000000000027941 */ /* 0x000fea0003800200 */
.L_x_13768:
        /* <DEDUP_REMOVED lines=19> */
.L_x_13771:
[----:B------:R-:W-:Y:S05]  /*4f80*/  BSYNC.RECONVERGENT B2 ;  /* 0x0000000000027941 */ /* 0x000fea0003800200 */
.L_x_13770:
[----:B------:R-:W-:Y:S01]  /*4f90*/  LOP3.LUT R11, R11, 0x80000000, R29, 0xb8, !PT ;  /* 0x800000000b0b7812 */ /* 0x000fe200078eb81d */
[----:B------:R-:W-:Y:S06]  /*4fa0*/  BRA `(.L_x_13767) ;  /* 0x00000000004c7947 */ /* 0x000fec0003800000 */
.L_x_13766:
[----:B------:R-:W1:-:S15]  /*4fb0*/  DSETP.NAN.AND P0, PT, R18, R18, PT ;  /* 0x000000121200722a */ /* 0x000e5e0003f08000 */
[----:B------:R-:W-:-:S15]  /*4fc0*/  NOP ;  /* 0x0000000000007918 */ /* 0x000fde0000000000 */
[----:B------:R-:W-:-:S15]  /*4fd0*/  NOP ;  /* 0x0000000000007918 */ /* 0x000fde0000000000 */
[----:B------:R-:W-:-:S15]  /*4fe0*/  NOP ;  /* 0x0000000000007918 */ /* 0x000fde0000000000 */
[----:B------:R-:W-:-:S04]  /*4ff0*/  NOP ;  /* 0x0000000000007918 */ /* 0x000fc80000000000 */
[----:B-1----:R-:W1:Y:S02]  /*5000*/  DSETP.NUM.AND P0, PT, R8, R8, !P0 ;  /* 0x000000080800722a */ /* 0x002e640004707000 */
[----:B-1----:R-:W1:-:S15]  /*5010*/  @!P0 LDC.64 R10, c[0x0][0x390] ;  /* 0x0000e400ff0a8b82 */ /* 0x002e5e0000000a00 */
[----:B------:R-:W-:-:S15]  /*5020*/  NOP ;  /* 0x0000000000007918 */ /* 0x000fde0000000000 */
[----:B------:R-:W-:-:S15]  /*5030*/  NOP ;  /* 0x0000000000007918 */ /* 0x000fde0000000000 */
[----:B------:R-:W-:-:S15]  /*5040*/  NOP ;  /* 0x0000000000007918 */ /* 0x000fde0000000000 */
[----:B------:R-:W-:-:S02]  /*5050*/  NOP ;  /* 0x0000000000007918 */ /* 0x000fc40000000000 */
[----:B------:R-:W2:-:S15]  /*5060*/  @P0 DSETP.NEU.AND P1, PT, R8, +INF , PT ;  /* 0x7ff000000800042a */ /* 0x000e9e0003f2d000 */
[----:B------:R-:W-:-:S15]  /*5070*/  NOP ;  /* 0x0000000000007918 */ /* 0x000fde0000000000 */
[----:B------:R-:W-:-:S15]  /*5080*/  NOP ;  /* 0x0000000000007918 */ /* 0x000fde0000000000 */
[----:B------:R-:W-:-:S15]  /*5090*/  NOP ;  /* 0x0000000000007918 */ /* 0x000fde0000000000 */
[----:B------:R-:W-:-:S04]  /*50a0*/  NOP ;  /* 0x0000000000007918 */ /* 0x000fc80000000000 */
[----:B-1----:R1:W3:Y:S01]  /*50b0*/  @!P0 DADD R10, R28, R10 ;  /* 0x000000001c0a8229 */ /* 0x0022e2000000000a */
[----:B--2---:R-:W-:Y:S02]  /*50c0*/  @P0 FSEL R10, R28, RZ, P1 ;  /* 0x000000ff1c0a0208 */ /* 0x004fe40000800000 */
[----:B-1-3--:R-:W-:-:S07]  /*50d0*/  @P0 FSEL R11, R29, -QNAN , P1 ;  /* 0xfff800001d0b0808 */ /* 0x00afce0000800000 */
.L_x_13767:
[----:B------:R-:W-:Y:S05]  /*50e0*/  BSYNC.RECONVERGENT B0 ;  /* 0x0000000000007941 */ /* 0x000fea0003800200 */
.L_x_13765:
[----:B------:R-:W1:Y:S01]  /*50f0*/  LDCU UR7, c[0x0][0x394] ;  /* 0x00007280ff0777ac */ /* 0x000e620008000800 */
[----:B0-----:R-:W0:Y:S01]  /*5100*/  LDC.64 R34, c[0x0][0x390] ;  /* 0x0000e400ff227b82 */ /* 0x001e220000000a00 */
[----:B------:R-:W-:Y:S01]  /*5110*/  IMAD.MOV.U32 R8, RZ, RZ, 0x1 ;  /* 0x00000001ff087424 */ /* 0x000fe200078e00ff */
[----:B------:R-:W-:Y:S01]  /*5120*/  DSETP.NEU.AND P0, PT, R10, RZ, PT ;  /* 0x000000ff0a00722a */ /* 0x000fe20003f0d000 */
[----:B------:R-:W-:Y:S01]  /*5130*/  PLOP3.LUT P1, PT, PT, PT, PT, 0x8, 0x80 ;  /* 0x000000000080781c */ /* 0x000fe20003f2e170 */
[----:B------:R-:W-:Y:S01]  /*5140*/  BSSY.RECONVERGENT B2, `(.L_x_13772) ;  /* 0x000003e000027945 */ /* 0x000fe20003800200 */
[----:B-1----:R-:W0:-:S15]  /*5150*/  MUFU.RCP64H R9, UR7 ;  /* 0x0000000700097d08 */ /* 0x002e1e0008001800 */
        /* <DEDUP_REMOVED lines=60> */
.L_x_13773:
[----:B------:R-:W-:Y:S05]  /*5520*/  BSYNC.RECONVERGENT B2 ;  /* 0x0000000000027941 */ /* 0x000fea0003800200 */
.L_x_13772:
        /* <DEDUP_REMOVED lines=57> */
.L_x_13776:
[----:B------:R-:W-:Y:S05]  /*58c0*/  BSYNC.RECONVERGENT B2 ;  /* 0x0000000000027941 */ /* 0x000fea0003800200 */
.L_x_13775:
[----:B------:R-:W-:Y:S01]  /*58d0*/  LOP3.LUT R29, RZ, 0x80000000, R9, 0xb8, !PT ;  /* 0x80000000ff1d7812 */ /* 0x000fe200078eb809 */
[----:B------:R-:W-:Y:S01]  /*58e0*/  IMAD.MOV.U32 R28, RZ, RZ, RZ ;  /* 0x000000ffff1c7224 */ /* 0x000fe200078e00ff */
[----:B------:R-:W-:Y:S06]  /*58f0*/  BRA `(.L_x_13764) ;  /* 0x0000000000487947 */ /* 0x000fec0003800000 */
.L_x_13774:
        /* <DEDUP_REMOVED lines=18> */
.L_x_13764:
[----:B------:R-:W-:Y:S05]  /*5a20*/  BSYNC.RECONVERGENT B1 ;  /* 0x0000000000017941 */ /* 0x000fea0003800200 */
.L_x_13763:
        /* <DEDUP_REMOVED lines=35> */
.L_x_13783:
        /* <DEDUP_REMOVED lines=11> */
.L_x_13782:
        /* <DEDUP_REMOVED lines=19> */
.L_x_13785:
[----:B------:R-:W-:Y:S05]  /*5e40*/  BSYNC.RECONVERGENT B2 ;  /* 0x0000000000027941 */ /* 0x000fea0003800200 */
.L_x_13784:
[----:B------:R-:W-:Y:S01]  /*5e50*/  LOP3.LUT R11, R11, 0x80000000, R25, 0xb8, !PT ;  /* 0x800000000b0b7812 */ /* 0x000fe200078eb819 */
[----:B------:R-:W-:Y:S06]  /*5e60*/  BRA `(.L_x_13781) ;  /* 0x00000000004c7947 */ /* 0x000fec0003800000 */
.L_x_13780:
        /* <DEDUP_REMOVED lines=19> */
.L_x_13781:
[----:B------:R-:W-:Y:S05]  /*5fa0*/  BSYNC.RECONVERGENT B0 ;  /* 0x0000000000007941 */ /* 0x000fea0003800200 */
.L_x_13779:
        /* <DEDUP_REMOVED lines=67> */
.L_x_13787:
[----:B------:R-:W-:Y:S05]  /*63e0*/  BSYNC.RECONVERGENT B2 ;  /* 0x0000000000027941 */ /* 0x000fea0003800200 */
.L_x_13786:
        /* <DEDUP_REMOVED lines=57> */
.L_x_13790:
[----:B------:R-:W-:Y:S05]  /*6780*/  BSYNC.RECONVERGENT B2 ;  /* 0x0000000000027941 */ /* 0x000fea0003800200 */
.L_x_13789:
[----:B------:R-:W-:Y:S01]  /*6790*/  LOP3.LUT R25, RZ, 0x80000000, R9, 0xb8, !PT ;  /* 0x80000000ff197812 */ /* 0x000fe200078eb809 */
[----:B------:R-:W-:Y:S01]  /*67a0*/  IMAD.MOV.U32 R24, RZ, RZ, RZ ;  /* 0x000000ffff187224 */ /* 0x000fe200078e00ff */
[----:B------:R-:W-:Y:S06]  /*67b0*/  BRA `(.L_x_13778) ;  /* 0x0000000000487947 */ /* 0x000fec0003800000 */
.L_x_13788:
        /* <DEDUP_REMOVED lines=18> */
.L_x_13778:
[----:B------:R-:W-:Y:S05]  /*68e0*/  BSYNC.RECONVERGENT B1 ;  /* 0x0000000000017941 */ /* 0x000fea0003800200 */
.L_x_13777:
        /* <DEDUP_REMOVED lines=35> */
.L_x_13797:
        /* <DEDUP_REMOVED lines=11> */
.L_x_13796:
        /* <DEDUP_REMOVED lines=19> */
.L_x_13799:
[----:B------:R-:W-:Y:S05]  /*6d00*/  BSYNC.RECONVERGENT B2 ;  /* 0x0000000000027941 */ /* 0x000fea0003800200 */
.L_x_13798:
[----:B------:R-:W-:Y:S01]  /*6d10*/  LOP3.LUT R11, R11, 0x80000000, R13, 0xb8, !PT ;  /* 0x800000000b0b7812 */ /* 0x000fe200078eb80d */
[----:B------:R-:W-:Y:S06]  /*6d20*/  BRA `(.L_x_13795) ;  /* 0x00000000004c7947 */ /* 0x000fec0003800000 */
.L_x_13794:
        /* <DEDUP_REMOVED lines=19> */
.L_x_13795:
[----:B------:R-:W-:Y:S05]  /*6e60*/  BSYNC.RECONVERGENT B0 ;  /* 0x0000000000007941 */ /* 0x000fea0003800200 */
.L_x_13793:
        /* <DEDUP_REMOVED lines=67> */
.L_x_13801:
[----:B------:R-:W-:Y:S05]  /*72a0*/  BSYNC.RECONVERGENT B2 ;  /* 0x0000000000027941 */ /* 0x000fea0003800200 */
.L_x_13800:
        /* <DEDUP_REMOVED lines=57> */
.L_x_13804:
[----:B------:R-:W-:Y:S05]  /*7640*/  BSYNC.RECONVERGENT B2 ;  /* 0x0000000000027941 */ /* 0x000fea0003800200 */
.L_x_13803:
[----:B------:R-:W-:Y:S01]  /*7650*/  LOP3.LUT R13, RZ, 0x80000000, R9, 0xb8, !PT ;  /* 0x80000000ff0d7812 */ /* 0x000fe200078eb809 */
[----:B------:R-:W-:Y:S01]  /*7660*/  IMAD.MOV.U32 R12, RZ, RZ, RZ ;  /* 0x000000ffff0c7224 */ /* 0x000fe200078e00ff */
[----:B------:R-:W-:Y:S06]  /*7670*/  BRA `(.L_x_13792) ;  /* 0x0000000000487947 */ /* 0x000fec0003800000 */
.L_x_13802:
        /* <DEDUP_REMOVED lines=18> */
.L_x_13792:
[----:B------:R-:W-:Y:S05]  /*77a0*/  BSYNC.RECONVERGENT B1 ;  /* 0x0000000000017941 */ /* 0x000fea0003800200 */
.L_x_13791:
        /* <DEDUP_REMOVED lines=35> */
.L_x_13811:
        /* <DEDUP_REMOVED lines=11> */
.L_x_13810:
        /* <DEDUP_REMOVED lines=19> */
.L_x_13813:
[----:B------:R-:W-:Y:S05]  /*7bc0*/  BSYNC.RECONVERGENT B2 ;  /* 0x0000000000027941 */ /* 0x000fea0003800200 */
.L_x_13812:
[----:B------:R-:W-:Y:S01]  /*7bd0*/  LOP3.LUT R11, R11, 0x80000000, R15, 0xb8, !PT ;  /* 0x800000000b0b7812 */ /* 0x000fe200078eb80f */
[----:B------:R-:W-:Y:S06]  /*7be0*/  BRA `(.L_x_13809) ;  /* 0x00000000004c7947 */ /* 0x000fec0003800000 */
.L_x_13808:
        /* <DEDUP_REMOVED lines=19> */
.L_x_13809:
[----:B------:R-:W-:Y:S05]  /*7d20*/  BSYNC.RECONVERGENT B0 ;  /* 0x0000000000007941 */ /* 0x000fea0003800200 */
.L_x_13807:
        /* <DEDUP_REMOVED lines=67> */
.L_x_13815:
[----:B------:R-:W-:Y:S05]  /*8160*/  BSYNC.RECONVERGENT B2 ;  /* 0x0000000000027941 */ /* 0x000fea0003800200 */
.L_x_13814:
        /* <DEDUP_REMOVED lines=57> */
.L_x_13818:
[----:B------:R-:W-:Y:S05]  /*8500*/  BSYNC.RECONVERGENT B2 ;  /* 0x0000000000027941 */ /* 0x000fea0003800200 */
.L_x_13817:
[----:B------:R-:W-:Y:S01]  /*8510*/  LOP3.LUT R15, RZ, 0x80000000, R9, 0xb8, !PT ;  /* 0x80000000ff0f7812 */ /* 0x000fe200078eb809 */
[----:B------:R-:W-:Y:S01]  /*8520*/  IMAD.MOV.U32 R14, RZ, RZ, RZ ;  /* 0x000000ffff0e7224 */ /* 0x000fe200078e00ff */
[----:B------:R-:W-:Y:S06]  /*8530*/  BRA `(.L_x_13806) ;  /* 0x0000000000487947 */ /* 0x000fec0003800000 */
.L_x_13816:
        /* <DEDUP_REMOVED lines=18> */
.L_x_13806:
[----:B------:R-:W-:Y:S05]  /*8660*/  BSYNC.RECONVERGENT B1 ;  /* 0x0000000000017941 */ /* 0x000fea0003800200 */
.L_x_13805:
        /* <DEDUP_REMOVED lines=30> */
[----:B-1----:R-:W-:Y:S01]  /*8850*/  FSEL R20, R20, UR7, !P1 ;  /* 0x0000000714147c08 */ /* 0x002fe2000c800000 */
[----:B------:R-:W-:Y:S01]  /*8860*/  @!P0 VIADD R7, R4, 0xffffffca ;  /* 0xffffffca04078836 */ /* 0x000fe20000000000 */
[----:B------:R-:W-:-:S02]  /*8870*/  LOP3.LUT R18, R18, 0x100000, RZ, 0xfc, !PT ;  /* 0x0010000012127812 */ /* 0x000fc400078efcff */
[----:B------:R-:W-:Y:S01]  /*8880*/  LOP3.LUT R19, R19, 0x100000, RZ, 0xfc, !PT ;  /* 0x0010000013137812 */ /* 0x000fe200078efcff */
[----:B------:R-:W-:-:S07]  /*8890*/  IMAD.IADD R7, R7, 0x1, -R26 ;  /* 0x0000000107077824 */ /* 0x000fce00078e0a1a */
.L_x_13824:
        /* <DEDUP_REMOVED lines=11> */
.L_x_13823:
        /* <DEDUP_REMOVED lines=19> */
.L_x_13826:
[----:B------:R-:W-:Y:S05]  /*8a80*/  BSYNC.RECONVERGENT B2 ;  /* 0x0000000000027941 */ /* 0x000fea0003800200 */
.L_x_13825:
[----:B------:R-:W-:Y:S01]  /*8a90*/  LOP3.LUT R11, R11, 0x80000000, R17, 0xb8, !PT ;  /* 0x800000000b0b7812 */ /* 0x000fe200078eb811 */
[----:B------:R-:W-:Y:S06]  /*8aa0*/  BRA `(.L_x_13822) ;  /* 0x00000000004c7947 */ /* 0x000fec0003800000 */
.L_x_13821:
        /* <DEDUP_REMOVED lines=19> */
.L_x_13822:
[----:B------:R-:W-:Y:S05]  /*8be0*/  BSYNC.RECONVERGENT B0 ;  /* 0x0000000000007941 */ /* 0x000fea0003800200 */
.L_x_13820:
[----:B------:R-:W1:Y:S01]  /*8bf0*/  LDCU UR7, c[0x0][0x394] ;  /* 0x00007280ff0777ac */ /* 0x000e620008000800 */
[----:B------:R-:W-:Y:S01]  /*8c00*/  DSETP.NEU.AND P0, PT, R10, RZ, PT ;  /* 0x000000ff0a00722a */ /* 0x000fe20003f0d000 */
[----:B------:R-:W-:Y:S01]  /*8c10*/  IMAD.MOV.U32 R6, RZ, RZ, 0x1 ;  /* 0x00000001ff067424 */ /* 0x000fe200078e00ff */
[----:B------:R-:W-:Y:S01]  /*8c20*/  PLOP3.LUT P1, PT, PT, PT, PT, 0x8, 0x80 ;  /* 0x000000000080781c */ /* 0x000fe20003f2e170 */
[----:B------:R-:W-:Y:S01]  /*8c30*/  BSSY.RECONVERGENT B2, `(.L_x_13827) ;  /* 0x000003e000027945 */ /* 0x000fe20003800200 */
[----:B-1----:R-:W1:-:S15]  /*8c40*/  MUFU.RCP64H R7, UR7 ;  /* 0x0000000700077d08 */ /* 0x002e5e0008001800 */
[----:B------:R-:W-:-:S15]  /*8c50*/  NOP ;  /* 0x0000000000007918 */ /* 0x000fde0000000000 */
[----:B------:R-:W-:-:S15]  /*8c60*/  NOP ;  /* 0x0000000000007918 */ /* 0x000fde0000000000 */
[----:B------:R-:W-:-:S15]  /*8c70*/  NOP ;  /* 0x0000000000007918 */ /* 0x000fde0000000000 */
[----:B------:R-:W2:Y:S02]  /*8c80*/  DADD R32, -R10, R16 ;  /* 0x000000000a207229 */ /* 0x000ea40000000110 */
[----:B--2---:R-:W-:-:S15]  /*8c90*/  FSETP.GEU.AND P4, PT, |R33|, 6.5827683646048100446e-37, PT ;  /* 0x036000002100780b */ /* 0x004fde0003f8e200 */
[----:B------:R-:W-:-:S15]  /*8ca0*/  NOP ;  /* 0x0000000000007918 */ /* 0x000fde0000000000 */
[----:B------:R-:W-:-:S15]  /*8cb0*/  NOP ;  /* 0x0000000000007918 */ /* 0x000fde0000000000 */
[----:B------:R-:W-:-:S15]  /*8cc0*/  NOP ;  /* 0x0000000000007918 */ /* 0x000fde0000000000 */
[----:B------:R-:W-:-:S02]  /*8cd0*/  NOP ;  /* 0x0000000000007918 */ /* 0x000fc40000000000 */
[----:B------:R2:W-:Y:S02]  /*8ce0*/  @P0 DSETP.GEU.AND P2, PT, R10, RZ, PT ;  /* 0x000000ff0a00022a */ /* 0x0005e40003f4e000 */
[----:B--2---:R-:W1:-:S15]  /*8cf0*/  LDC.64 R10, c[0x0][0x390] ;  /* 0x0000e400ff0a7b82 */ /* 0x004e5e0000000a00 */
        /* <DEDUP_REMOVED lines=41> */
[----:B------:R-:W-:-:S15]  /*8f90*/  FSETP.GT.AND P3, PT, |R4|, 1.469367938527859385e-39, PT ;  /* 0x001000000400780b */ /* 0x000fde0003f64200 */
[----:B------:R-:W-:-:S15]  /*8fa0*/  NOP ;  /* 0x0000000000007918 */ /* 0x000fde0000000000 */
[----:B------:R-:W-:-:S15]  /*8fb0*/  NOP ;  /* 0x0000000000007918 */ /* 0x000fde0000000000 */
[----:B------:R-:W-:-:S12]  /*8fc0*/  NOP ;  /* 0x0000000000007918 */ /* 0x000fd80000000000 */
[----:B------:R1:W2:Y:S02]  /*8fd0*/  @P0 DSETP.LT.XOR P1, PT, R10, RZ, !P2 ;  /* 0x000000ff0a00022a */ /* 0x0002a40005721800 */
[----:B--2---:R-:W-:Y:S05]  /*8fe0*/  @P3 BRA P4, `(.L_x_13828) ;  /* 0x0000000000083947 */ /* 0x004fea0002000000 */
[----:B------:R-:W-:-:S07]  /*8ff0*/  MOV R4, 0x9010 ;  /* 0x0000901000047802 */ /* 0x000fce0000000f00 */
[----:B01----:R-:W-:Y:S05]  /*9000*/  CALL.REL.NOINC `($__internal_10_$__cuda_sm20_div_rn_f64_full) ;  /* 0x0000009800647944 */ /* 0x003fea0003c00000 */
.L_x_13828:
[----:B------:R-:W-:Y:S05]  /*9010*/  BSYNC.RECONVERGENT B2 ;  /* 0x0000000000027941 */ /* 0x000fea0003800200 */
.L_x_13827:
        /* <DEDUP_REMOVED lines=8> */
[----:B------:R-:W2:Y:S01]  /*90a0*/  LDCU UR7, c[0x0][0x394] ;  /* 0x00007280ff0777ac */ /* 0x000ea20008000800 */
[----:B------:R-:W1:Y:S01]  /*90b0*/  LDC.64 R8, c[0x0][0x390] ;  /* 0x0000e400ff087b82 */ /* 0x000e620000000a00 */
[----:B------:R-:W-:Y:S01]  /*90c0*/  IMAD.MOV.U32 R6, RZ, RZ, 0x1 ;  /* 0x00000001ff067424 */ /* 0x000fe200078e00ff */
[----:B------:R-:W-:Y:S01]  /*90d0*/  FSETP.GEU.AND P1, PT, |R17|, 6.5827683646048100446e-37, PT ;  /* 0x036000001100780b */ /* 0x000fe20003f2e200 */
[----:B------:R-:W-:Y:S01]  /*90e0*/  BSSY.RECONVERGENT B2, `(.L_x_13830) ;  /* 0x000002e000027945 */ /* 0x000fe20003800200 */
[----:B--2---:R-:W1:Y:S03]  /*90f0*/  MUFU.RCP64H R7, UR7 ;  /* 0x0000000700077d08 */ /* 0x004e660008001800 */
        /* <DEDUP_REMOVED lines=43> */
[----:B------:R-:W-:-:S07]  /*93b0*/  IMAD.MOV.U32 R7, RZ, RZ, R9 ;  /* 0x000000ffff077224 */ /* 0x000fce00078e0009 */
.L_x_13831:
[----:B------:R-:W-:Y:S05]  /*93c0*/  BSYNC.RECONVERGENT B2 ;  /* 0x0000000000027941 */ /* 0x000fea0003800200 */
.L_x_13830:
[----:B------:R-:W-:Y:S01]  /*93d0*/  LOP3.LUT R7, RZ, 0x80000000, R7, 0xb8, !PT ;  /* 0x80000000ff077812 */ /* 0x000fe200078eb807 */
[----:B------:R-:W-:Y:S01]  /*93e0*/  IMAD.MOV.U32 R6, RZ, RZ, RZ ;  /* 0x000000ffff067224 */ /* 0x000fe200078e00ff */
[----:B------:R-:W-:Y:S06]  /*93f0*/  BRA `(.L_x_13819) ;  /* 0x0000000000487947 */ /* 0x000fec0003800000 */
.L_x_13829:
        /* <DEDUP_REMOVED lines=10> */
[----:B-1----:R-:W-:-:S15]  /*94a0*/  DADD R10, R6, 1 ;  /* 0x3ff00000060a7429 */ /* 0x002fde0000000000 */
[----:B------:R-:W-:-:S15]  /*94b0*/  NOP ;  /* 0x0000000000007918 */ /* 0x000fde0000000000 */
[----:B------:R-:W-:-:S15]  /*94c0*/  NOP ;  /* 0x0000000000007918 */ /* 0x000fde0000000000 */
[----:B------:R-:W-:-:S15]  /*94d0*/  NOP ;  /* 0x0000000000007918 */ /* 0x000fde0000000000 */
[----:B------:R-:W-:-:S04]  /*94e0*/  NOP ;  /* 0x0000000000007918 */ /* 0x000fc80000000000 */
[----:B--2---:R-:W1:Y:S02]  /*94f0*/  DSETP.GT.AND P0, PT, R8, 0.5, PT ;  /* 0x3fe000000800742a */ /* 0x004e640003f04000 */
[----:B-1----:R-:W-:Y:S02]  /*9500*/  FSEL R6, R10, R6, P0 ;  /* 0x000000060a067208 */ /* 0x002fe40000000000 */
[----:B------:R-:W-:-:S07]  /*9510*/  FSEL R7, R11, R7, P0 ;  /* 0x000000070b077208 */ /* 0x000fce0000000000 */
.L_x_13819:
[----:B------:R-:W-:Y:S05]  /*9520*/  BSYNC.RECONVERGENT B1 ;  /* 0x0000000000017941 */ /* 0x000fea0003800200 */
.L_x_13721:
[----:B------:R-:W-:Y:S01]  /*9530*/  ISETP.GE.U32.AND P0, PT, R5, R2, PT ;  /* 0x000000020500720c */ /* 0x000fe20003f06070 */
[----:B------:R-:W-:Y:S04]  /*9540*/  BSSY.RECONVERGENT B0, `(.L_x_13832) ;  /* 0x0000033000007945 */ /* 0x000fe80003800200 */
[----:B------:R-:W-:Y:S08]  /*9550*/  BSSY.RELIABLE B1, `(.L_x_13833) ;  /* 0x000002b000017945 */ /* 0x000ff00003800100 */
[----:B------:R-:W-:Y:S05]  /*9560*/  @P0 BRA `(.L_x_13834) ;  /* 0x0000000000300947 */ /* 0x000fea0003800000 */
[----:B------:R-:W1:Y:S01]  /*9570*/  LDC.64 R8, c[0x0][0x398] ;  /* 0x0000e600ff087b82 */ /* 0x000e620000000a00 */
[----:B------:R-:W-:Y:S02]  /*9580*/  IMAD.IADD R3, R0, 0x1, R5 ;  /* 0x0000000100037824 */ /* 0x000fe400078e0205 */
[----:B------:R-:W-:-:S05]  /*9590*/  VIADD R5, R5, 0x80 ;  /* 0x0000008005057836 */ /* 0x000fca0000000000 */
[----:B------:R-:W-:Y:S01]  /*95a0*/  ISETP.GE.U32.AND P0, PT, R5, R2, PT ;  /* 0x000000020500720c */ /* 0x000fe20003f06070 */
[----:B-1----:R-:W-:-:S05]  /*95b0*/  IMAD.WIDE.U32 R8, R3, 0x8, R8 ;  /* 0x0000000803087825 */ /* 0x002fca00078e0008 */
[----:B------:R1:W-:Y:S07]  /*95c0*/  STG.E.64 desc[UR4][R8.64], R22 ;  /* 0x0000001608007986 */ /* 0x0003ee000c101b04 */
[----:B------:R-:W-:Y:S05]  /*95d0*/  @P0 BRA `(.L_x_13835) ;  /* 0x0000000000300947 */ /* 0x000fea0003800000 */
[----:B-1----:R-:W1:Y:S01]  /*95e0*/  LDC.64 R8, c[0x0][0x398] ;  /* 0x0000e600ff087b82 */ /* 0x002e620000000a00 */
[----:B------:R-:W-:Y:S02]  /*95f0*/  IMAD.IADD R3, R0, 0x1, R5 ;  /* 0x0000000100037824 */ /* 0x000fe400078e0205 */
[----:B------:R-:W-:Y:S02]  /*9600*/  VIADD R5, R5, 0x80 ;  /* 0x0000008005057836 */ /* 0x000fe40000000000 */
[----:B-1----:R-:W-:-:S05]  /*9610*/  IMAD.WIDE.U32 R8, R3, 0x8, R8 ;  /* 0x0000000803087825 */ /* 0x002fca00078e0008 */
[----:B-----5:R1:W-:Y:S02]  /*9620*/  STG.E.64 desc[UR4][R8.64], R38 ;  /* 0x0000002608007986 */ /* 0x0203e4000c101b04 */
.L_x_13834:
[----:B------:R-:W-:-:S13]  /*9630*/  ISETP.GE.U32.AND P0, PT, R5, R2, PT ;  /* 0x000000020500720c */ /* 0x000fda0003f06070 */
[----:B------:R-:W-:Y:S05]  /*9640*/  @P0 BRA `(.L_x_13836) ;  /* 0x0000000000300947 */ /* 0x000fea0003800000 */
[----:B-1----:R-:W1:Y:S01]  /*9650*/  LDC.64 R8, c[0x0][0x398] ;  /* 0x0000e600ff087b82 */ /* 0x002e620000000a00 */
[----:B------:R-:W-:Y:S02]  /*9660*/  IMAD.IADD R3, R0, 0x1, R5 ;  /* 0x0000000100037824 */ /* 0x000fe400078e0205 */
[----:B------:R-:W-:Y:S02]  /*9670*/  VIADD R5, R5, 0x80 ;  /* 0x0000008005057836 */ /* 0x000fe40000000000 */
[----:B-1----:R-:W-:-:S05]  /*9680*/  IMAD.WIDE.U32 R8, R3, 0x8, R8 ;  /* 0x0000000803087825 */ /* 0x002fca00078e0008 */
[----:B-----5:R2:W-:Y:S02]  /*9690*/  STG.E.64 desc[UR4][R8.64], R30 ;  /* 0x0000001e08007986 */ /* 0x0205e4000c101b04 */
.L_x_13835:
[----:B------:R-:W-:-:S13]  /*96a0*/  ISETP.GE.U32.AND P0, PT, R5, R2, PT ;  /* 0x000000020500720c */ /* 0x000fda0003f06070 */
[----:B------:R-:W-:Y:S05]  /*96b0*/  @P0 BRA `(.L_x_13837) ;  /* 0x0000000000300947 */ /* 0x000fea0003800000 */
[----:B-12---:R-:W1:Y:S01]  /*96c0*/  LDC.64 R8, c[0x0][0x398] ;  /* 0x0000e600ff087b82 */ /* 0x006e620000000a00 */
[----:B------:R-:W-:Y:S02]  /*96d0*/  IMAD.IADD R3, R0, 0x1, R5 ;  /* 0x0000000100037824 */ /* 0x000fe400078e0205 */
[----:B------:R-:W-:Y:S02]  /*96e0*/  VIADD R5, R5, 0x80 ;  /* 0x0000008005057836 */ /* 0x000fe40000000000 */
[----:B-1----:R-:W-:-:S05]  /*96f0*/  IMAD.WIDE.U32 R8, R3, 0x8, R8 ;  /* 0x0000000803087825 */ /* 0x002fca00078e0008 */
[----:B-----5:R2:W-:Y:S02]  /*9700*/  STG.E.64 desc[UR4][R8.64], R28 ;  /* 0x0000001c08007986 */ /* 0x0205e4000c101b04 */
.L_x_13836:
[----:B------:R-:W-:-:S13]  /*9710*/  ISETP.GE.U32.AND P0, PT, R5, R2, PT ;  /* 0x000000020500720c */ /* 0x000fda0003f06070 */
[----:B------:R-:W-:Y:S05]  /*9720*/  @P0 BRA `(.L_x_13838) ;  /* 0x0000000000340947 */ /* 0x000fea0003800000 */
[----:B-12---:R-:W1:Y:S01]  /*9730*/  LDC.64 R8, c[0x0][0x398] ;  /* 0x0000e600ff087b82 */ /* 0x006e620000000a00 */
[----:B------:R-:W-:Y:S02]  /*9740*/  IMAD.IADD R3, R0, 0x1, R5 ;  /* 0x0000000100037824 */ /* 0x000fe400078e0205 */
[----:B------:R-:W-:Y:S02]  /*9750*/  VIADD R5, R5, 0x80 ;  /* 0x0000008005057836 */ /* 0x000fe40000000000 */
[----:B-1----:R-:W-:-:S05]  /*9760*/  IMAD.WIDE.U32 R8, R3, 0x8, R8 ;  /* 0x0000000803087825 */ /* 0x002fca00078e0008 */
[----:B-----5:R3:W-:Y:S02]  /*9770*/  STG.E.64 desc[UR4][R8.64], R24 ;  /* 0x0000001808007986 */ /* 0x0207e4000c101b04 */
.L_x_13837:
[----:B------:R-:W-:-:S13]  /*9780*/  ISETP.GE.U32.AND P0, PT, R5, R2, PT ;  /* 0x000000020500720c */ /* 0x000fda0003f06070 */
[----:B------:R-:W-:Y:S05]  /*9790*/  @P0 BREAK.RELIABLE B1 ;  /* 0x0000000000010942 */ /* 0x000fea0003800100 */
[----:B------:R-:W-:Y:S05]  /*97a0*/  @P0 BRA `(.L_x_13839) ;  /* 0x0000000000300947 */ /* 0x000fea0003800000 */
[----:B-123--:R-:W1:Y:S01]  /*97b0*/  LDC.64 R8, c[0x0][0x398] ;  /* 0x0000e600ff087b82 */ /* 0x00ee620000000a00 */
[----:B------:R-:W-:Y:S02]  /*97c0*/  IMAD.IADD R3, R0, 0x1, R5 ;  /* 0x0000000100037824 */ /* 0x000fe400078e0205 */
[----:B------:R-:W-:Y:S02]  /*97d0*/  VIADD R5, R5, 0x80 ;  /* 0x0000008005057836 */ /* 0x000fe40000000000 */
[----:B-1----:R-:W-:-:S05]  /*97e0*/  IMAD.WIDE.U32 R8, R3, 0x8, R8 ;  /* 0x0000000803087825 */ /* 0x002fca00078e0008 */
[----:B-----5:R3:W-:Y:S02]  /*97f0*/  STG.E.64 desc[UR4][R8.64], R12 ;  /* 0x0000000c08007986 */ /* 0x0207e4000c101b04 */
.L_x_13838:
[----:B------:R-:W-:Y:S05]  /*9800*/  BSYNC.RELIABLE B1 ;  /* 0x0000000000017941 */ /* 0x000fea0003800100 */
.L_x_13833:
[----:B------:R-:W-:-:S13]  /*9810*/  ISETP.GE.U32.AND P0, PT, R5, R2, PT ;  /* 0x000000020500720c */ /* 0x000fda0003f06070 */
[----:B-123--:R-:W1:Y:S01]  /*9820*/  @!P0 LDC.64 R8, c[0x0][0x398] ;  /* 0x0000e600ff088b82 */ /* 0x00ee620000000a00 */
[----:B------:R-:W-:Y:S02]  /*9830*/  @!P0 IMAD.IADD R3, R0, 0x1, R5 ;  /* 0x0000000100038824 */ /* 0x000fe400078e0205 */
[----:B------:R-:W-:Y:S02]  /*9840*/  @!P0 VIADD R5, R5, 0x80 ;  /* 0x0000008005058836 */ /* 0x000fe40000000000 */
[----:B-1----:R-:W-:-:S05]  /*9850*/  @!P0 IMAD.WIDE.U32 R8, R3, 0x8, R8 ;  /* 0x0000000803088825 */ /* 0x002fca00078e0008 */
[----:B-----5:R4:W-:Y:S02]  /*9860*/  @!P0 STG.E.64 desc[UR4][R8.64], R14 ;  /* 0x0000000e08008986 */ /* 0x0209e4000c101b04 */
.L_x_13839:
[----:B------:R-:W-:Y:S05]  /*9870*/  BSYNC.RECONVERGENT B0 ;  /* 0x0000000000007941 */ /* 0x000fea0003800200 */
.L_x_13832:
[----:B------:R-:W-:Y:S05]  /*9880*/  WARPSYNC.ALL ;  /* 0x0000000000007948 */ /* 0x000fea0003800000 */
[----:B------:R-:W-:-:S13]  /*9890*/  ISETP.GE.U32.AND P0, PT, R5, R2, PT ;  /* 0x000000020500720c */ /* 0x000fda0003f06070 */
[----:B------:R-:W-:Y:S05]  /*98a0*/  @P0 EXIT ;  /* 0x000000000000094d */ /* 0x000fea0003800000 */
[----:B------:R-:W0:Y:S01]  /*98b0*/  LDC.64 R2, c[0x0][0x398] ;  /* 0x0000e600ff027b82 */ /* 0x000e220000000a00 */
[----:B------:R-:W-:-:S04]  /*98c0*/  IMAD.IADD R5, R0, 0x1, R5 ;  /* 0x0000000100057824 */ /* 0x000fc800078e0205 */
[----:B0-----:R-:W-:-:S05]  /*98d0*/  IMAD.WIDE.U32 R2, R5, 0x8, R2 ;  /* 0x0000000805027825 */ /* 0x001fca00078e0002 */
[----:B------:R-:W-:Y:S01]  /*98e0*/  STG.E.64 desc[UR4][R2.64], R6 ;  /* 0x0000000602007986 */ /* 0x000fe2000c101b04 */
[----:B------:R-:W-:Y:S05]  /*98f0*/  EXIT ;  /* 0x000000000000794d */ /* 0x000fea0003800000 */
.L_x_13703:
[----:B------:R-:W0:Y:S01]  /*9900*/  S2R R2, SR_TID.X ;  /* 0x0000000000027919 */ /* 0x000e220000002100 */
[----:B------:R-:W1:Y:S08]  /*9910*/  LDC.64 R4, c[0x0][0x3a0] ;  /* 0x0000e800ff047b82 */ /* 0x000e700000000a00 */
[----:B------:R-:W3:Y:S08]  /*9920*/  LDC.64 R10, c[0x0][0x390] ;  /* 0x0000e400ff0a7b82 */ /* 0x000ef00000000a00 */
[----:B------:R-:W4:Y:S01]  /*9930*/  LDC.64 R12, c[0x0][0x390] ;  /* 0x0000e400ff0c7b82 */ /* 0x000f220000000a00 */
[----:B-1----:R-:W-:-:S04]  /*9940*/  IMAD.WIDE.U32 R4, R0, 0x8, R4 ;  /* 0x0000000800047825 */ /* 0x002fc800078e0004 */
[----:B0-----:R-:W-:-:S05]  /*9950*/  IMAD.WIDE.U32 R8, R2, 0x10, R4 ;  /* 0x0000001002087825 */ /* 0x001fca00078e0004 */
[----:B------:R0:W5:Y:S04]  /*9960*/  LDG.E.128 R28, desc[UR4][R8.64] ;  /* 0x00000004081c7981 */ /* 0x000168000c1e1d00 */
[----:B------:R0:W5:Y:S04]  /*9970*/  LDG.E.128 R24, desc[UR4][R8.64+0x800] ;  /* 0x0008000408187981 */ /* 0x000168000c1e1d00 */
[----:B------:R0:W5:Y:S04]  /*9980*/  LDG.E.128 R20, desc[UR4][R8.64+0x1000] ;  /* 0x0010000408147981 */ /* 0x000168000c1e1d00 */
[----:B------:R0:W5:Y:S01]  /*9990*/  LDG.E.128 R16, desc[UR4][R8.64+0x1800] ;  /* 0x0018000408107981 */ /* 0x000162000c1e1d00 */
[----:B---3--:R-:W-:Y:S01]  /*99a0*/  LOP3.LUT R41, R11, 0x7fffffff, RZ, 0xc0, !PT ;  /* 0x7fffffff0b297812 */ /* 0x008fe200078ec0ff */
[----:B------:R-:W-:Y:S01]  /*99b0*/  IMAD.MOV.U32 R40, RZ, RZ, R10 ;  /* 0x000000ffff287224 */ /* 0x000fe200078e000a */
[----:B----4-:R-:W-:Y:S02]  /*99c0*/  DSETP.NEU.AND P0, PT, R12, RZ, PT ;  /* 0x000000ff0c00722a */ /* 0x010fe40003f0d000 */
[----:B------:R-:W-:-:S15]  /*99d0*/  SHF.R.U32.HI R5, RZ, 0x14, R41 ;  /* 0x00000014ff057819 */ /* 0x000fde0000011629 */
[----:B------:R-:W-:-:S15]  /*99e0*/  NOP ;  /* 0x0000000000007918 */ /* 0x000fde0000000000 */
[----:B------:R-:W-:-:S15]  /*99f0*/  NOP ;  /* 0x0000000000007918 */ /* 0x000fde0000000000 */
[----:B------:R-:W-:-:S15]  /*9a00*/  NOP ;  /* 0x0000000000007918 */ /* 0x000fde0000000000 */
[----:B------:R-:W-:-:S02]  /*9a10*/  NOP ;  /* 0x0000000000007918 */ /* 0x000fc40000000000 */
[----:B------:R-:W1:Y:S02]  /*9a20*/  DMUL R38, R40, 1.80143985094819840000e+16 ;  /* 0x4350000028267828 */ /* 0x000e640000000000 */
[----:B-1----:R-:W-:-:S05]  /*9a30*/  LEA.HI R6, R39, R5, RZ, 0xc ;  /* 0x0000000527067211 */ /* 0x002fca00078f60ff */
[----:B------:R-:W-:Y:S01]  /*9a40*/  VIADD R6, R6, 0xffffffca ;  /* 0xffffffca06067836 */ /* 0x000fe20000000000 */
[----:B0-----:R-:W-:Y:S06]  /*9a50*/  @P0 BRA `(.L_x_13840) ;  /* 0x0000001800940947 */ /* 0x001fec0003800000 */
        /* <DEDUP_REMOVED lines=46> */
[----:B--2---:R-:W-:Y:S05]  /*9d40*/  CALL.REL.NOINC `($__internal_10_$__cuda_sm20_div_rn_f64_full) ;  /* 0x0000008c00147944 */ /* 0x004fea0003c00000 */
.L_x_13842:
[----:B------:R-:W-:Y:S05]  /*9d50*/  BSYNC.RECONVERGENT B1 ;  /* 0x0000000000017941 */ /* 0x000fea0003800200 */
.L_x_13841:
        /* <DEDUP_REMOVED lines=50> */
[----:B--2---:R-:W-:Y:S05]  /*a080*/  CALL.REL.NOINC `($__internal_10_$__cuda_sm20_div_rn_f64_full) ;  /* 0x0000008800447944 */ /* 0x004fea0003c00000 */
[----:B------:R-:W-:Y:S02]  /*a090*/  IMAD.MOV.U32 R14, RZ, RZ, R8 ;  /* 0x000000ffff0e7224 */ /* 0x000fe400078e0008 */
[----:B------:R-:W-:-:S07]  /*a0a0*/  IMAD.MOV.U32 R15, RZ, RZ, R9 ;  /* 0x000000ffff0f7224 */ /* 0x000fce00078e0009 */
.L_x_13844:
[----:B------:R-:W-:Y:S05]  /*a0b0*/  BSYNC.RECONVERGENT B1 ;  /* 0x0000000000017941 */ /* 0x000fea0003800200 */
.L_x_13843:
        /* <DEDUP_REMOVED lines=49> */
.L_x_13846:
[----:B------:R-:W-:Y:S05]  /*a3d0*/  BSYNC.RECONVERGENT B1 ;  /* 0x0000000000017941 */ /* 0x000fea0003800200 */
.L_x_13845:
        /* <DEDUP_REMOVED lines=53> */
.L_x_13848:
[----:B------:R-:W-:Y:S05]  /*a730*/  BSYNC.RECONVERGENT B1 ;  /* 0x0000000000017941 */ /* 0x000fea0003800200 */
.L_x_13847:
        /* <DEDUP_REMOVED lines=50> */
[----:B--2---:R-:W-:Y:S05]  /*aa60*/  CALL.REL.NOINC `($__internal_10_$__cuda_sm20_div_rn_f64_full) ;  /* 0x0000007c00cc7944 */ /* 0x004fea0003c00000 */
.L_x_13850:
[----:B------:R-:W-:Y:S05]  /*aa70*/  BSYNC.RECONVERGENT B1 ;  /* 0x0000000000017941 */ /* 0x000fea0003800200 */
.L_x_13849:
        /* <DEDUP_REMOVED lines=53> */
.L_x_13852:
[----:B------:R-:W-:Y:S05]  /*add0*/  BSYNC.RECONVERGENT B1 ;  /* 0x0000000000017941 */ /* 0x000fea0003800200 */
.L_x_13851:
        /* <DEDUP_REMOVED lines=51> */
.L_x_13854:
[----:B------:R-:W-:Y:S05]  /*b110*/  BSYNC.RECONVERGENT B1 ;  /* 0x0000000000017941 */ /* 0x000fea0003800200 */
.L_x_13853:
        /* <DEDUP_REMOVED lines=53> */
.L_x_13856:
[----:B------:R-:W-:Y:S05]  /*b470*/  BSYNC.RECONVERGENT B1 ;  /* 0x0000000000017941 */ /* 0x000fea0003800200 */
.L_x_13855:
[----:B------:R-:W-:Y:S02]  /*b480*/  IMAD.MOV.U32 R18, RZ, RZ, R4 ;  /* 0x000000ffff127224 */ /* 0x000fe400078e0004 */
[----:B------:R-:W-:Y:S01]  /*b490*/  IMAD.MOV.U32 R19, RZ, RZ, R5 ;  /* 0x000000ffff137224 */ /* 0x000fe200078e0005 */
[----:B------:R-:W-:Y:S06]  /*b4a0*/  BRA `(.L_x_13857) ;  /* 0x00000074001c7947 */ /* 0x000fec0003800000 */
.L_x_13840:
        /* <DEDUP_REMOVED lines=25> */
.L_x_13859:
        /* <DEDUP_REMOVED lines=13> */
[----:B------:R-:W-:Y:S02]  /*b710*/  SEL R32, R6, R5, !P1 ;  /* 0x0000000506207207 */ /* 0x000fe40004800000 */
[----:B------:R-:W-:Y:S01]  /*b720*/  LOP3.LUT R4, R4, 0xfffff, RZ, 0xc0, !PT ;  /* 0x000fffff04047812 */ /* 0x000fe200078ec0ff */
[----:B------:R-:W0:Y:S01]  /*b730*/  @!P0 DMUL R8, R8, 1.80143985094819840000e+16 ;  /* 0x4350000008088828 */ /* 0x000e220000000000 */
[----:B------:R-:W-:Y:S01]  /*b740*/  FSEL R10, R38, R10, !P1 ;  /* 0x0000000a260a7208 */ /* 0x000fe20004800000 */
[----:B0-----:R-:W-:Y:S01]  /*b750*/  IMAD.MOV.U32 R15, RZ, RZ, R8 ;  /* 0x000000ffff0f7224 */ /* 0x001fe200078e0008 */
[C---:B------:R-:W-:Y:S02]  /*b760*/  @!P0 LEA.HI R14, R9.reuse, R7, RZ, 0xc ;  /* 0x00000007090e8211 */ /* 0x040fe400078f60ff */
[----:B------:R-:W-:-:S03]  /*b770*/  LOP3.LUT R33, R9, 0xfffff, RZ, 0xc0, !PT ;  /* 0x000fffff09217812 */ /* 0x000fc600078ec0ff */
[----:B------:R-:W-:Y:S01]  /*b780*/  @!P0 VIADD R7, R14, 0xffffffca ;  /* 0xffffffca0e078836 */ /* 0x000fe20000000000 */
[----:B------:R-:W-:Y:S02]  /*b790*/  LOP3.LUT R33, R33, 0x100000, RZ, 0xfc, !PT ;  /* 0x0010000021217812 */ /* 0x000fe400078efcff */
[----:B------:R-:W-:Y:S01]  /*b7a0*/  LOP3.LUT R14, R4, 0x100000, RZ, 0xfc, !PT ;  /* 0x00100000040e7812 */ /* 0x000fe200078efcff */
[----:B------:R-:W-:-:S07]  /*b7b0*/  IMAD.IADD R7, R7, 0x1, -R32 ;  /* 0x0000000107077824 */ /* 0x000fce00078e0a20 */
.L_x_13862:
        /* <DEDUP_REMOVED lines=11> */
.L_x_13861:
        /* <DEDUP_REMOVED lines=19> */
.L_x_13864:
[----:B------:R-:W-:Y:S05]  /*b9a0*/  BSYNC.RECONVERGENT B1 ;  /* 0x0000000000017941 */ /* 0x000fea0003800200 */
.L_x_13863:
[----:B------:R-:W-:-:S07]  /*b9b0*/  LOP3.LUT R15, R15, 0x80000000, R29, 0xb8, !PT ;  /* 0x800000000f0f7812 */ /* 0x000fce00078eb81d */
.L_x_13860:
[----:B------:R-:W-:Y:S05]  /*b9c0*/  BSYNC.RECONVERGENT B0 ;  /* 0x0000000000007941 */ /* 0x000fea0003800200 */
.L_x_13858:
        /* <DEDUP_REMOVED lines=64> */
[----:B0-2---:R-:W-:Y:S05]  /*bdd0*/  CALL.REL.NOINC `($__internal_10_$__cuda_sm20_div_rn_f64_full) ;  /* 0x0000006800f07944 */ /* 0x005fea0003c00000 */
.L_x_13866:
[----:B------:R-:W-:Y:S05]  /*bde0*/  BSYNC.RECONVERGENT B1 ;  /* 0x0000000000017941 */ /* 0x000fea0003800200 */
.L_x_13865:
        /* <DEDUP_REMOVED lines=80> */
.L_x_13870:
[----:B------:R-:W-:Y:S05]  /*c2f0*/  BSYNC.RECONVERGENT B2 ;  /* 0x0000000000027941 */ /* 0x000fea0003800200 */
.L_x_13869:
[----:B------:R-:W-:Y:S01]  /*c300*/  LOP3.LUT R13, RZ, 0x80000000, R9, 0xb8, !PT ;  /* 0x80000000ff0d7812 */ /* 0x000fe200078eb809 */
[----:B------:R-:W-:-:S07]  /*c310*/  IMAD.MOV.U32 R12, RZ, RZ, RZ ;  /* 0x000000ffff0c7224 */ /* 0x000fce00078e00ff */
.L_x_13868:
[----:B------:R-:W-:Y:S05]  /*c320*/  BSYNC.RECONVERGENT B1 ;  /* 0x0000000000017941 */ /* 0x000fea0003800200 */
.L_x_13867:
[----:B------:R-:W-:Y:S01]  /*c330*/  LOP3.LUT R9, R31, 0x7fffffff, RZ, 0xc0, !PT ;  /* 0x7fffffff1f097812 */ /* 0x000fe200078ec0ff */
        /* <DEDUP_REMOVED lines=30> */
.L_x_13875:
        /* <DEDUP_REMOVED lines=11> */
.L_x_13874:
        /* <DEDUP_REMOVED lines=19> */
.L_x_13877:
[----:B------:R-:W-:Y:S05]  /*c700*/  BSYNC.RECONVERGENT B1 ;  /* 0x0000000000017941 */ /* 0x000fea0003800200 */
.L_x_13876:
[----:B------:R-:W-:Y:S01]  /*c710*/  LOP3.LUT R11, R11, 0x80000000, R31, 0xb8, !PT ;  /* 0x800000000b0b7812 */ /* 0x000fe200078eb81f */
[----:B------:R-:W-:Y:S06]  /*c720*/  BRA `(.L_x_13873) ;  /* 0x00000000004c7947 */ /* 0x000fec0003800000 */
.L_x_13872:
        /* <DEDUP_REMOVED lines=16> */
[----:B0-----:R0:W3:Y:S01]  /*c830*/  @!P0 DADD R10, R30, R10 ;  /* 0x000000001e0a8229 */ /* 0x0010e2000000000a */
[----:B-1----:R-:W-:Y:S02]  /*c840*/  @P0 FSEL R10, R30, RZ, P1 ;  /* 0x000000ff1e0a0208 */ /* 0x002fe40000800000 */
[----:B0--3--:R-:W-:-:S07]  /*c850*/  @P0 FSEL R11, R31, -QNAN , P1 ;  /* 0xfff800001f0b0808 */ /* 0x009fce0000800000 */
.L_x_13873:
[----:B------:R-:W-:Y:S05]  /*c860*/  BSYNC.RECONVERGENT B0 ;  /* 0x0000000000007941 */ /* 0x000fea0003800200 */
.L_x_13871:
        /* <DEDUP_REMOVED lines=67> */
.L_x_13879:
[----:B------:R-:W-:Y:S05]  /*cca0*/  BSYNC.RECONVERGENT B1 ;  /* 0x0000000000017941 */ /* 0x000fea0003800200 */
.L_x_13878:
        /* <DEDUP_REMOVED lines=58> */
.L_x_13883:
[----:B------:R-:W-:Y:S05]  /*d050*/  BSYNC.RECONVERGENT B2 ;  /* 0x0000000000027941 */ /* 0x000fea0003800200 */
.L_x_13882:
[----:B------:R-:W-:Y:S01]  /*d060*/  LOP3.LUT R15, RZ, 0x80000000, R9, 0xb8, !PT ;  /* 0x80000000ff0f7812 */ /* 0x000fe200078eb809 */
[----:B------:R-:W-:Y:S01]  /*d070*/  IMAD.MOV.U32 R14, RZ, RZ, RZ ;  /* 0x000000ffff0e7224 */ /* 0x000fe200078e00ff */
[----:B------:R-:W-:Y:S06]  /*d080*/  BRA `(.L_x_13884) ;  /* 0x0000000000487947 */ /* 0x000fec0003800000 */
.L_x_13881:
        /* <DEDUP_REMOVED lines=18> */
.L_x_13884:
[----:B------:R-:W-:Y:S05]  /*d1b0*/  BSYNC.RECONVERGENT B1 ;  /* 0x0000000000017941 */ /* 0x000fea0003800200 */
.L_x_13880:
        /* <DEDUP_REMOVED lines=31> */
.L_x_13889:
        /* <DEDUP_REMOVED lines=11> */
.L_x_13888:
        /* <DEDUP_REMOVED lines=19> */
.L_x_13891:
[----:B------:R-:W-:Y:S05]  /*d590*/  BSYNC.RECONVERGENT B1 ;  /* 0x0000000000017941 */ /* 0x000fea0003800200 */
.L_x_13890:
[----:B------:R-:W-:Y:S01]  /*d5a0*/  LOP3.LUT R11, R11, 0x80000000, R25, 0xb8, !PT ;  /* 0x800000000b0b7812 */ /* 0x000fe200078eb819 */
[----:B------:R-:W-:Y:S06]  /*d5b0*/  BRA `(.L_x_13887) ;  /* 0x00000000004c7947 */ /* 0x000fec0003800000 */
.L_x_13886:
        /* <DEDUP_REMOVED lines=19> */
.L_x_13887:
[----:B------:R-:W-:Y:S05]  /*d6f0*/  BSYNC.RECONVERGENT B0 ;  /* 0x0000000000007941 */ /* 0x000fea0003800200 */
.L_x_13885:
        /* <DEDUP_REMOVED lines=67> */
.L_x_13893:
[----:B------:R-:W-:Y:S05]  /*db30*/  BSYNC.RECONVERGENT B1 ;  /* 0x0000000000017941 */ /* 0x000fea0003800200 */
.L_x_13892:
[----:B------:R-:W0:Y:S01]  /*db40*/  DADD R10, R8, -1 ;  /* 0xbff00000080a7429 */ /* 0x000e220000000000 */
[----:B------:R-:W-:Y:S01]  /*db50*/  BSSY.RECONVERGENT B1, `(.L_x_13894) ;  /* 0x000004f000017945 */ /* 0x000fe20003800200 */
        /* <DEDUP_REMOVED lines=56> */
.L_x_13897:
[----:B------:R-:W-:Y:S05]  /*dee0*/  BSYNC.RECONVERGENT B2 ;  /* 0x0000000000027941 */ /* 0x000fea0003800200 */
.L_x_13896:
[----:B------:R-:W-:Y:S01]  /*def0*/  LOP3.LUT R25, RZ, 0x80000000, R9, 0xb8, !PT ;  /* 0x80000000ff197812 */ /* 0x000fe200078eb809 */
[----:B------:R-:W-:Y:S01]  /*df00*/  IMAD.MOV.U32 R24, RZ, RZ, RZ ;  /* 0x000000ffff187224 */ /* 0x000fe200078e00ff */
[----:B------:R-:W-:Y:S06]  /*df10*/  BRA `(.L_x_13898) ;  /* 0x0000000000487947 */ /* 0x000fec0003800000 */
.L_x_13895:
        /* <DEDUP_REMOVED lines=18> */
.L_x_13898:
[----:B------:R-:W-:Y:S05]  /*e040*/  BSYNC.RECONVERGENT B1 ;  /* 0x0000000000017941 */ /* 0x000fea0003800200 */
.L_x_13894:
        /* <DEDUP_REMOVED lines=31> */
.L_x_13903:
        /* <DEDUP_REMOVED lines=11> */
.L_x_13902:
        /* <DEDUP_REMOVED lines=19> */
.L_x_13905:
[----:B------:R-:W-:Y:S05]  /*e420*/  BSYNC.RECONVERGENT B1 ;  /* 0x0000000000017941 */ /* 0x000fea0003800200 */
.L_x_13904:
[----:B------:R-:W-:Y:S01]  /*e430*/  LOP3.LUT R11, R11, 0x80000000, R27, 0xb8, !PT ;  /* 0x800000000b0b7812 */ /* 0x000fe200078eb81b */
[----:B------:R-:W-:Y:S06]  /*e440*/  BRA `(.L_x_13901) ;  /* 0x00000000004c7947 */ /* 0x000fec0003800000 */
.L_x_13900:
        /* <DEDUP_REMOVED lines=19> */
.L_x_13901:
[----:B------:R-:W-:Y:S05]  /*e580*/  BSYNC.RECONVERGENT B0 ;  /* 0x0000000000007941 */ /* 0x000fea0003800200 */
.L_x_13899:
        /* <DEDUP_REMOVED lines=67> */
.L_x_13907:
[----:B------:R-:W-:Y:S05]  /*e9c0*/  BSYNC.RECONVERGENT B1 ;  /* 0x0000000000017941 */ /* 0x000fea0003800200 */
.L_x_13906:
        /* <DEDUP_REMOVED lines=58> */
.L_x_13911:
[----:B------:R-:W-:Y:S05]  /*ed70*/  BSYNC.RECONVERGENT B2 ;  /* 0x0000000000027941 */ /* 0x000fea0003800200 */
.L_x_13910:
[----:B------:R-:W-:Y:S01]  /*ed80*/  LOP3.LUT R27, RZ, 0x80000000, R9, 0xb8, !PT ;  /* 0x80000000ff1b7812 */ /* 0x000fe200078eb809 */
[----:B------:R-:W-:Y:S01]  /*ed90*/  IMAD.MOV.U32 R26, RZ, RZ, RZ ;  /* 0x000000ffff1a7224 */ /* 0x000fe200078e00ff */
[----:B------:R-:W-:Y:S06]  /*eda0*/  BRA `(.L_x_13912) ;  /* 0x0000000000487947 */ /* 0x000fec0003800000 */
.L_x_13909:
        /* <DEDUP_REMOVED lines=18> */
.L_x_13912:
[----:B------:R-:W-:Y:S05]  /*eed0*/  BSYNC.RECONVERGENT B1 ;  /* 0x0000000000017941 */ /* 0x000fea0003800200 */
.L_x_13908:
        /* <DEDUP_REMOVED lines=31> */
.L_x_13917:
        /* <DEDUP_REMOVED lines=11> */
.L_x_13916:
        /* <DEDUP_REMOVED lines=19> */
.L_x_13919:
[----:B------:R-:W-:Y:S05]  /*f2b0*/  BSYNC.RECONVERGENT B1 ;  /* 0x0000000000017941 */ /* 0x000fea0003800200 */
.L_x_13918:
[----:B------:R-:W-:Y:S01]  /*f2c0*/  LOP3.LUT R11, R11, 0x80000000, R21, 0xb8, !PT ;  /* 0x800000000b0b7812 */ /* 0x000fe200078eb815 */
[----:B------:R-:W-:Y:S06]  /*f2d0*/  BRA `(.L_x_13915) ;  /* 0x00000000004c7947 */ /* 0x000fec0003800000 */
.L_x_13914:
        /* <DEDUP_REMOVED lines=19> */
.L_x_13915:
[----:B------:R-:W-:Y:S05]  /*f410*/  BSYNC.RECONVERGENT B0 ;  /* 0x0000000000007941 */ /* 0x000fea0003800200 */
.L_x_13913:
        /* <DEDUP_REMOVED lines=67> */
.L_x_13921:
[----:B------:R-:W-:Y:S05]  /*f850*/  BSYNC.RECONVERGENT B1 ;  /* 0x0000000000017941 */ /* 0x000fea0003800200 */
.L_x_13920:
        /* <DEDUP_REMOVED lines=58> */
.L_x_13925:
[----:B------:R-:W-:Y:S05]  /*fc00*/  BSYNC.RECONVERGENT B2 ;  /* 0x0000000000027941 */ /* 0x000fea0003800200 */
.L_x_13924:
[----:B------:R-:W-:Y:S01]  /*fc10*/  LOP3.LUT R21, RZ, 0x80000000, R9, 0xb8, !PT ;  /* 0x80000000ff157812 */ /* 0x000fe200078eb809 */
[----:B------:R-:W-:Y:S01]  /*fc20*/  IMAD.MOV.U32 R20, RZ, RZ, RZ ;  /* 0x000000ffff147224 */ /* 0x000fe200078e00ff */
[----:B------:R-:W-:Y:S06]  /*fc30*/  BRA `(.L_x_13926) ;  /* 0x0000000000487947 */ /* 0x000fec0003800000 */
.L_x_13923:
        /* <DEDUP_REMOVED lines=18> */
.L_x_13926:
[----:B------:R-:W-:Y:S05]  /*fd60*/  BSYNC.RECONVERGENT B1 ;  /* 0x0000000000017941 */ /* 0x000fea0003800200 */
.L_x_13922:
        /* <DEDUP_REMOVED lines=31> */
.L_x_13931:
        /* <DEDUP_REMOVED lines=11> */
.L_x_13930:
        /* <DEDUP_REMOVED lines=19> */
.L_x_13933:
[----:B------:R-:W-:Y:S05]  /*10140*/  BSYNC.RECONVERGENT B1 ;  /* 0x0000000000017941 */ /* 0x000fea0003800200 */
.L_x_13932:
[----:B------:R-:W-:Y:S01]  /*10150*/  LOP3.LUT R11, R11, 0x80000000, R23, 0xb8, !PT ;  /* 0x800000000b0b7812 */ /* 0x000fe200078eb817 */
[----:B------:R-:W-:Y:S06]  /*10160*/  BRA `(.L_x_13929) ;  /* 0x00000000004c7947 */ /* 0x000fec0003800000 */
.L_x_13928:
        /* <DEDUP_REMOVED lines=19> */
.L_x_13929:
[----:B------:R-:W-:Y:S05]  /*102a0*/  BSYNC.RECONVERGENT B0 ;  /* 0x0000000000007941 */ /* 0x000fea0003800200 */
.L_x_13927:
        /* <DEDUP_REMOVED lines=67> */
.L_x_13935:
[----:B------:R-:W-:Y:S05]  /*106e0*/  BSYNC.RECONVERGENT B1 ;  /* 0x0000000000017941 */ /* 0x000fea0003800200 */
.L_x_13934:
        /* <DEDUP_REMOVED lines=58> */
.L_x_13939:
[----:B------:R-:W-:Y:S05]  /*10a90*/  BSYNC.RECONVERGENT B2 ;  /* 0x0000000000027941 */ /* 0x000fea0003800200 */
.L_x_13938:
[----:B------:R-:W-:Y:S01]  /*10aa0*/  LOP3.LUT R23, RZ, 0x80000000, R9, 0xb8, !PT ;  /* 0x80000000ff177812 */ /* 0x000fe200078eb809 */
[----:B------:R-:W-:Y:S01]  /*10ab0*/  IMAD.MOV.U32 R22, RZ, RZ, RZ ;  /* 0x000000ffff167224 */ /* 0x000fe200078e00ff */
[----:B------:R-:W-:Y:S06]  /*10ac0*/  BRA `(.L_x_13940) ;  /* 0x0000000000487947 */ /* 0x000fec0003800000 */
.L_x_13937:
        /* <DEDUP_REMOVED lines=18> */
.L_x_13940:
[----:B------:R-:W-:Y:S05]  /*10bf0*/  BSYNC.RECONVERGENT B1 ;  /* 0x0000000000017941 */ /* 0x000fea0003800200 */
.L_x_13936:
        /* <DEDUP_REMOVED lines=31> */
.L_x_13945:
        /* <DEDUP_REMOVED lines=11> */
.L_x_13944:
        /* <DEDUP_REMOVED lines=19> */
.L_x_13947:
[----:B------:R-:W-:Y:S05]  /*10fd0*/  BSYNC.RECONVERGENT B1 ;  /* 0x0000000000017941 */ /* 0x000fea0003800200 */
.L_x_13946:
[----:B------:R-:W-:Y:S01]  /*10fe0*/  LOP3.LUT R11, R11, 0x80000000, R17, 0xb8, !PT ;  /* 0x800000000b0b7812 */ /* 0x000fe200078eb811 */
[----:B------:R-:W-:Y:S06]  /*10ff0*/  BRA `(.L_x_13943) ;  /* 0x00000000004c7947 */ /* 0x000fec0003800000 */
.L_x_13942:
        /* <DEDUP_REMOVED lines=19> */
.L_x_13943:
[----:B------:R-:W-:Y:S05]  /*11130*/  BSYNC.RECONVERGENT B0 ;  /* 0x0000000000007941 */ /* 0x000fea0003800200 */
.L_x_13941:
        /* <DEDUP_REMOVED lines=67> */
.L_x_13949:
[----:B------:R-:W-:Y:S05]  /*11570*/  BSYNC.RECONVERGENT B1 ;  /* 0x0000000000017941 */ /* 0x000fea0003800200 */
.L_x_13948:
        /* <DEDUP_REMOVED lines=58> */
.L_x_13953:
[----:B------:R-:W-:Y:S05]  /*11920*/  BSYNC.RECONVERGENT B2 ;  /* 0x0000000000027941 */ /* 0x000fea0003800200 */
.L_x_13952:
[----:B------:R-:W-:Y:S01]  /*11930*/  LOP3.LUT R17, RZ, 0x80000000, R9, 0xb8, !PT ;  /* 0x80000000ff117812 */ /* 0x000fe200078eb809 */
[----:B------:R-:W-:Y:S01]  /*11940*/  IMAD.MOV.U32 R16, RZ, RZ, RZ ;  /* 0x000000ffff107224 */ /* 0x000fe200078e00ff */
[----:B------:R-:W-:Y:S06]  /*11950*/  BRA `(.L_x_13954) ;  /* 0x0000000000487947 */ /* 0x000fec0003800000 */
.L_x_13951:
        /* <DEDUP_REMOVED lines=18> */
.L_x_13954:
[----:B------:R-:W-:Y:S05]  /*11a80*/  BSYNC.RECONVERGENT B1 ;  /* 0x0000000000017941 */ /* 0x000fea0003800200 */
.L_x_13950:
        /* <DEDUP_REMOVED lines=28> */
[----:B------:R-:W-:Y:S01]  /*11c50*/  LOP3.LUT R10, R10, 0x100000, RZ, 0xfc, !PT ;  /* 0x001000000a0a7812 */ /* 0x000fe200078efcff */
[----:B------:R-:W-:-:S07]  /*11c60*/  IMAD.IADD R4, R7, 0x1, -R28 ;  /* 0x0000000107047824 */ /* 0x000fce00078e0a1c */
.L_x_13959:
        /* <DEDUP_REMOVED lines=11> */
.L_x_13958:
        /* <DEDUP_REMOVED lines=19> */
.L_x_13961:
[----:B------:R-:W-:Y:S05]  /*11e50*/  BSYNC.RECONVERGENT B1 ;  /* 0x0000000000017941 */ /* 0x000fea0003800200 */
.L_x_13960:
[----:B------:R-:W-:Y:S01]  /*11e60*/  LOP3.LUT R11, R11, 0x80000000, R19, 0xb8, !PT ;  /* 0x800000000b0b7812 */ /* 0x000fe200078eb813 */
[----:B------:R-:W-:Y:S06]  /*11e70*/  BRA `(.L_x_13957) ;  /* 0x00000000004c7947 */ /* 0x000fec0003800000 */
.L_x_13956:
        /* <DEDUP_REMOVED lines=19> */
.L_x_13957:
[----:B------:R-:W-:Y:S05]  /*11fb0*/  BSYNC.RECONVERGENT B0 ;  /* 0x0000000000007941 */ /* 0x000fea0003800200 */
.L_x_13955:
        /* <DEDUP_REMOVED lines=67> */
.L_x_13963:
[----:B------:R-:W-:Y:S05]  /*123f0*/  BSYNC.RECONVERGENT B1 ;  /* 0x0000000000017941 */ /* 0x000fea0003800200 */
.L_x_13962:
        /* <DEDUP_REMOVED lines=10> */
[----:B0-----:R-:W0:Y:S01]  /*124a0*/  LDC.64 R6, c[0x0][0x390] ;  /* 0x0000e400ff067b82 */ /* 0x001e220000000a00 */
        /* <DEDUP_REMOVED lines=47> */
[----:B------:R-:W-:-:S07]  /*127a0*/  IMAD.MOV.U32 R5, RZ, RZ, R9 ;  /* 0x000000ffff057224 */ /* 0x000fce00078e0009 */
.L_x_13966:
[----:B------:R-:W-:Y:S05]  /*127b0*/  BSYNC.RECONVERGENT B2 ;  /* 0x0000000000027941 */ /* 0x000fea0003800200 */
.L_x_13965:
[----:B------:R-:W-:Y:S01]  /*127c0*/  LOP3.LUT R19, RZ, 0x80000000, R5, 0xb8, !PT ;  /* 0x80000000ff137812 */ /* 0x000fe200078eb805 */
[----:B------:R-:W-:Y:S01]  /*127d0*/  IMAD.MOV.U32 R18, RZ, RZ, RZ ;  /* 0x000000ffff127224 */ /* 0x000fe200078e00ff */
[----:B------:R-:W-:Y:S06]  /*127e0*/  BRA `(.L_x_13967) ;  /* 0x0000000000487947 */ /* 0x000fec0003800000 */
.L_x_13964:
        /* <DEDUP_REMOVED lines=18> */
.L_x_13967:
[----:B------:R-:W-:Y:S05]  /*12910*/  BSYNC.RECONVERGENT B1 ;  /* 0x0000000000017941 */ /* 0x000fea0003800200 */
.L_x_13857:
[----:B------:R-:W0:Y:S02]  /*12920*/  LDC.64 R4, c[0x0][0x398] ;  /* 0x0000e600ff047b82 */ /* 0x000e240000000a00 */
[----:B0-----:R-:W-:-:S04]  /*12930*/  IMAD.WIDE.U32 R4, R0, 0x8, R4 ;  /* 0x0000000800047825 */ /* 0x001fc800078e0004 */
[----:B------:R-:W-:-:S05]  /*12940*/  IMAD.WIDE.U32 R4, R2, 0x10, R4 ;  /* 0x0000001002047825 */ /* 0x000fca00078e0004 */
[----:B------:R-:W-:Y:S04]  /*12950*/  STG.E.128 desc[UR4][R4.64], R12 ;  /* 0x0000000c04007986 */ /* 0x000fe8000c101d04 */
[----:B------:R-:W-:Y:S04]  /*12960*/  STG.E.128 desc[UR4][R4.64+0x800], R24 ;  /* 0x0008001804007986 */ /* 0x000fe8000c101d04 */
[----:B------:R-:W-:Y:S04]  /*12970*/  STG.E.128 desc[UR4][R4.64+0x1000], R20 ;  /* 0x0010001404007986 */ /* 0x000fe8000c101d04 */
[----:B------:R-:W-:Y:S01]  /*12980*/  STG.E.128 desc[UR4][R4.64+0x1800], R16 ;  /* 0x0018001004007986 */ /* 0x000fe2000c101d04 */
[----:B------:R-:W-:Y:S05]  /*12990*/  EXIT ;  /* 0x000000000000794d */ /* 0x000fea0003800000 */
        .weak           $__internal_10_$__cuda_sm20_div_rn_f64_full
        .type           $__internal_10_$__cuda_sm20_div_rn_f64_full,@function
        .size           $__internal_10_$__cuda_sm20_div_rn_f64_full,(.L_x_32761 - $__internal_10_$__cuda_sm20_div_rn_f64_full)
$__internal_10_$__cuda_sm20_div_rn_f64_full:
[----:B------:R-:W-:Y:S01]  /*129a0*/  FSETP.GEU.AND P0, PT, |R33|, 1.469367938527859385e-39, PT ;  /* 0x001000002100780b */ /* 0x000fe20003f0e200 */
[----:B------:R-:W-:Y:S01]  /*129b0*/  IMAD.MOV.U32 R35, RZ, RZ, R3 ;  /* 0x000000ffff237224 */ /* 0x000fe200078e0003 */
[C---:B------:R-:W-:Y:S01]  /*129c0*/  FSETP.GEU.AND P4, PT, |R3|.reuse, 1.469367938527859385e-39, PT ;  /* 0x001000000300780b */ /* 0x040fe20003f8e200 */
[----:B------:R-:W-:Y:S01]  /*129d0*/  IMAD.U32 R36, RZ, RZ, UR6 ;  /* 0x00000006ff247e24 */ /* 0x000fe2000f8e00ff */
[C---:B------:R-:W-:Y:S01]  /*129e0*/  LOP3.LUT R7, R3.reuse, 0x800fffff, RZ, 0xc0, !PT ;  /* 0x800fffff03077812 */ /* 0x040fe200078ec0ff */
[----:B------:R-:W-:Y:S01]  /*129f0*/  IMAD.U32 R34, RZ, RZ, UR6 ;  /* 0x00000006ff227e24 */ /* 0x000fe2000f8e00ff */
[----:B------:R-:W-:Y:S01]  /*12a00*/  LOP3.LUT R44, R3, 0x7ff00000, RZ, 0xc0, !PT ;  /* 0x7ff00000032c7812 */ /* 0x000fe200078ec0ff */
[----:B------:R-:W-:Y:S01]  /*12a10*/  IMAD.MOV.U32 R10, RZ, RZ, R32 ;  /* 0x000000ffff0a7224 */ /* 0x000fe200078e0020 */
[----:B------:R-:W-:Y:S01]  /*12a20*/  LOP3.LUT R37, R7, 0x3ff00000, RZ, 0xfc, !PT ;  /* 0x3ff0000007257812 */ /* 0x000fe200078efcff */
[----:B------:R-:W-:Y:S01]  /*12a30*/  IMAD.MOV.U32 R46, RZ, RZ, 0x1 ;  /* 0x00000001ff2e7424 */ /* 0x000fe200078e00ff */
[----:B------:R-:W-:Y:S01]  /*12a40*/  LOP3.LUT R7, R33, 0x7ff00000, RZ, 0xc0, !PT ;  /* 0x7ff0000021077812 */ /* 0x000fe200078ec0ff */
[----:B------:R-:W-:Y:S02]  /*12a50*/  BSSY.RECONVERGENT B0, `(.L_x_13968) ;  /* 0x0000079000007945 */ /* 0x000fe40003800200 */
        /* <DEDUP_REMOVED lines=92> */
[----:B------:R-:W-:-:S03]  /*13020*/  FSEL R9, R7, R47, !P0 ;  /* 0x0000002f07097208 */ /* 0x000fc60004000000 */
[----:B------:R-:W-:Y:S02]  /*13030*/  IMAD.MOV.U32 R46, RZ, RZ, R8 ;  /* 0x000000ffff2e7224 */ /* 0x000fe400078e0008 */
[----:B------:R-:W-:Y:S01]  /*13040*/  IMAD.MOV.U32 R47, RZ, RZ, R9 ;  /* 0x000000ffff2f7224 */ /* 0x000fe200078e0009 */
[----:B------:R-:W-:Y:S06]  /*13050*/  BRA `(.L_x_13970) ;  /* 0x0000000000607947 */ /* 0x000fec0003800000 */
.L_x_13969:
        /* <DEDUP_REMOVED lines=13> */
[----:B------:R-:W-:Y:S02]  /*13130*/  @!P0 IMAD.MOV.U32 R47, RZ, RZ, R33 ;  /* 0x000000ffff2f8224 */ /* 0x000fe400078e0021 */
[----:B------:R-:W-:Y:S02]  /*13140*/  @P0 IMAD.MOV.U32 R46, RZ, RZ, RZ ;  /* 0x000000ffff2e0224 */ /* 0x000fe400078e00ff */
[----:B------:R-:W-:Y:S01]  /*13150*/  @P0 IMAD.MOV.U32 R47, RZ, RZ, R7 ;  /* 0x000000ffff2f0224 */ /* 0x000fe200078e0007 */
[----:B------:R-:W-:Y:S06]  /*13160*/  BRA `(.L_x_13970) ;  /* 0x00000000001c7947 */ /* 0x000fec0003800000 */
.L_x_13972:
[----:B------:R-:W-:Y:S01]  /*13170*/  LOP3.LUT R7, R35, 0x80000, RZ, 0xfc, !PT ;  /* 0x0008000023077812 */ /* 0x000fe200078efcff */
[----:B------:R-:W-:-:S04]  /*13180*/  IMAD.MOV.U32 R46, RZ, RZ, R34 ;  /* 0x000000ffff2e7224 */ /* 0x000fc800078e0022 */
[----:B------:R-:W-:Y:S01]  /*13190*/  IMAD.MOV.U32 R47, RZ, RZ, R7 ;  /* 0x000000ffff2f7224 */ /* 0x000fe200078e0007 */
[----:B------:R-:W-:Y:S06]  /*131a0*/  BRA `(.L_x_13970) ;  /* 0x00000000000c7947 */ /* 0x000fec0003800000 */
.L_x_13971:
[----:B------:R-:W-:Y:S01]  /*131b0*/  LOP3.LUT R7, R33, 0x80000, RZ, 0xfc, !PT ;  /* 0x0008000021077812 */ /* 0x000fe200078efcff */
[----:B------:R-:W-:-:S04]  /*131c0*/  IMAD.MOV.U32 R46, RZ, RZ, R32 ;  /* 0x000000ffff2e7224 */ /* 0x000fc800078e0020 */
[----:B------:R-:W-:-:S07]  /*131d0*/  IMAD.MOV.U32 R47, RZ, RZ, R7 ;  /* 0x000000ffff2f7224 */ /* 0x000fce00078e0007 */
.L_x_13970:
[----:B------:R-:W-:Y:S05]  /*131e0*/  BSYNC.RECONVERGENT B0 ;  /* 0x0000000000007941 */ /* 0x000fea0003800200 */
.L_x_13968:
[----:B------:R-:W-:Y:S02]  /*131f0*/  IMAD.MOV.U32 R10, RZ, RZ, R4 ;  /* 0x000000ffff0a7224 */ /* 0x000fe400078e0004 */
[----:B------:R-:W-:Y:S02]  /*13200*/  IMAD.MOV.U32 R11, RZ, RZ, 0x0 ;  /* 0x00000000ff0b7424 */ /* 0x000fe400078e00ff */
[----:B------:R-:W-:Y:S02]  /*13210*/  IMAD.MOV.U32 R8, RZ, RZ, R46 ;  /* 0x000000ffff087224 */ /* 0x000fe400078e002e */
[----:B------:R-:W-:Y:S01]  /*13220*/  IMAD.MOV.U32 R9, RZ, RZ, R47 ;  /* 0x000000ffff097224 */ /* 0x000fe200078e002f */
[----:B------:R-:W-:Y:S06]  /*13230*/  RET.REL.NODEC R10 `(_ZN2at6native29vectorized_elementwise_kernelILi2ENS0_13BUnaryFunctorIdddZZZNS0_15binary_internal21div_floor_kernel_cudaERNS_18TensorIteratorBaseEENKUlvE1_clEvENKUlvE_clEvEUlddE_EESt5arrayIPcLm2EEEEviT0_T1_) ;  /* 0xfffffecc0a707950 */ /* 0x000fec0003c3ffff */
.L_x_13973:
        /* <DEDUP_REMOVED lines=12> */
.L_x_32761:


//--------------------- .text._ZN2at6native29vectorized_elementwise_kernelILi4ENS0_13BUnaryFunctorIdddZZZNS0_15binary_internal21div_floor_kernel_cudaERNS_18TensorIteratorBaseEENKUlvE1_clEvENKUlvE_clEvEUlddE_EESt5arrayIPcLm2EEEEviT0_T1_ --------------------------
	.section	.text._ZN2at6native29vectorized_elementwise_kernelILi4ENS0_13BUnaryFunctorIdddZZZNS0_15binary_internal21div_floor_kernel_cudaERNS_18TensorIteratorBaseEENKUlvE1_clEvENKUlvE_clEvEUlddE_EESt5arrayIPcLm2EEEEviT0_T1_,"ax",@progbits
	.align	128
        .global         _ZN2at6native29vectorized_elementwise_kernelILi4ENS0_13BUnaryFunctorIdddZZZNS0_15binary_internal21div_floor_kernel_cudaERNS_18TensorIteratorBaseEENKUlvE1_clEvENKUlvE_clEvEUlddE_EESt5arrayIPcLm2EEEEviT0_T1_
        .type           _ZN2at6native29vectorized_elementwise_kernelILi4ENS0_13BUnaryFunctorIdddZZZNS0_15binary_internal21div_floor_kernel_cudaERNS_18TensorIteratorBaseEENKUlvE1_clEvENKUlvE_clEvEUlddE_EESt5arrayIPcLm2EEEEviT0_T1_,@function
        .size           _ZN2at6native29vectorized_elementwise_kernelILi4ENS0_13BUnaryFunctorIdddZZZNS0_15binary_internal21div_floor_kernel_cudaERNS_18TensorIteratorBaseEENKUlvE1_clEvENKUlvE_clEvEUlddE_EESt5arrayIPcLm2EEEEviT0_T1_,(.L_x_32762 - _ZN2at6native29vectorized_elementwise_kernelILi4ENS0_13BUnaryFunctorIdddZZZNS0_15binary_internal21div_floor_kernel_cudaERNS_18TensorIteratorBaseEENKUlvE1_clEvENKUlvE_clEvEUlddE_EESt5arrayIPcLm2EEEEviT0_T1_)
        .other          _ZN2at6native29vectorized_elementwise_kernelILi4ENS0_13BUnaryFunctorIdddZZZNS0_15binary_internal21div_floor_kernel_cudaERNS_18TensorIteratorBaseEENKUlvE1_clEvENKUlvE_clEvEUlddE_EESt5arrayIPcLm2EEEEviT0_T1_,@"STO_CUDA_ENTRY STV_DEFAULT"
_ZN2at6native29vectorized_elementwise_kernelILi4ENS0_13BUnaryFunctorIdddZZZNS0_15binary_internal21div_floor_kernel_cudaERNS_18TensorIteratorBaseEENKUlvE1_clEvENKUlvE_clEvEUlddE_EESt5arrayIPcLm2EEEEviT0_T1_:
.text._ZN2at6native29vectorized_elementwise_kernelILi4ENS0_13BUnaryFunctorIdddZZZNS0_15binary_internal21div_floor_kernel_cudaERNS_18TensorIteratorBaseEENKUlvE1_clEvENKUlvE_clEvEUlddE_EESt5arrayIPcLm2EEEEviT0_T1_:
        /* <DEDUP_REMOVED lines=126> */
[----:B------:R-:W-:Y:S05]  /*07e0*/  CALL.REL.NOINC `($__internal_11_$__cuda_sm20_div_rn_f64_full) ;  /* 0x00000120005c7944 */ /* 0x000fea0003c00000 */
.L_x_13977:
[----:B------:R-:W-:Y:S05]  /*07f0*/  BSYNC.RECONVERGENT B1 ;  /* 0x0000000000017941 */ /* 0x000fea0003800200 */
.L_x_13976:
        /* <DEDUP_REMOVED lines=50> */
[----:B------:R-:W-:Y:S05]  /*0b20*/  CALL.REL.NOINC `($__internal_11_$__cuda_sm20_div_rn_f64_full) ;  /* 0x0000011c008c7944 */ /* 0x000fea0003c00000 */
[----:B------:R-:W-:Y:S02]  /*0b30*/  IMAD.MOV.U32 R6, RZ, RZ, R8 ;  /* 0x000000ffff067224 */ /* 0x000fe400078e0008 */
[----:B------:R-:W-:-:S07]  /*0b40*/  IMAD.MOV.U32 R7, RZ, RZ, R9 ;  /* 0x000000ffff077224 */ /* 0x000fce00078e0009 */
.L_x_13979:
[----:B------:R-:W-:Y:S05]  /*0b50*/  BSYNC.RECONVERGENT B1 ;  /* 0x0000000000017941 */ /* 0x000fea0003800200 */
.L_x_13978:
        /* <DEDUP_REMOVED lines=51> */
.L_x_13981:
[----:B------:R-:W-:Y:S05]  /*0e90*/  BSYNC.RECONVERGENT B1 ;  /* 0x0000000000017941 */ /* 0x000fea0003800200 */
.L_x_13980:
        /* <DEDUP_REMOVED lines=53> */
.L_x_13983:
[----:B------:R-:W-:Y:S05]  /*11f0*/  BSYNC.RECONVERGENT B1 ;  /* 0x0000000000017941 */ /* 0x000fea0003800200 */
.L_x_13982:
        /* <DEDUP_REMOVED lines=51> */
.L_x_13985:
[----:B------:R-:W-:Y:S05]  /*1530*/  BSYNC.RECONVERGENT B1 ;  /* 0x0000000000017941 */ /* 0x000fea0003800200 */
.L_x_13984:
        /* <DEDUP_REMOVED lines=53> */
.L_x_13987:
[----:B------:R-:W-:Y:S05]  /*1890*/  BSYNC.RECONVERGENT B1 ;  /* 0x0000000000017941 */ /* 0x000fea0003800200 */
.L_x_13986:
        /* <DEDUP_REMOVED lines=50> */
[----:B------:R-:W-:Y:S05]  /*1bc0*/  CALL.REL.NOINC `($__internal_11_$__cuda_sm20_div_rn_f64_full) ;  /* 0x0000010c00647944 */ /* 0x000fea0003c00000 */
.L_x_13989:
[----:B------:R-:W-:Y:S05]  /*1bd0*/  BSYNC.RECONVERGENT B1 ;  /* 0x0000000000017941 */ /* 0x000fea0003800200 */
.L_x_13988:
        /* <DEDUP_REMOVED lines=53> */
.L_x_13991:
[----:B------:R-:W-:Y:S05]  /*1f30*/  BSYNC.RECONVERGENT B1 ;  /* 0x0000000000017941 */ /* 0x000fea0003800200 */
.L_x_13990:
[----:B------:R-:W-:Y:S05]  /*1f40*/  BRA `(.L_x_13992) ;  /* 0x0000007400787947 */ /* 0x000fea0003800000 */
.L_x_13975:
        /* <DEDUP_REMOVED lines=28> */
.L_x_13996:
        /* <DEDUP_REMOVED lines=24> */
.L_x_13999:
        /* <DEDUP_REMOVED lines=11> */
.L_x_13998:
        /* <DEDUP_REMOVED lines=19> */
.L_x_14001:
[----:B------:R-:W-:Y:S05]  /*2470*/  BSYNC.RECONVERGENT B2 ;  /* 0x0000000000027941 */ /* 0x000fea0003800200 */
.L_x_14000:
[----:B------:R-:W-:-:S07]  /*2480*/  LOP3.LUT R35, R35, 0x80000000, R41, 0xb8, !PT ;  /* 0x8000000023237812 */ /* 0x000fce00078eb829 */
.L_x_13997:
[----:B------:R-:W-:Y:S05]  /*2490*/  BSYNC.RECONVERGENT B0 ;  /* 0x0000000000007941 */ /* 0x000fea0003800200 */
.L_x_13995:
        /* <DEDUP_REMOVED lines=64> */
[----:B0-----:R-:W-:Y:S05]  /*28a0*/  CALL.REL.NOINC `($__internal_11_$__cuda_sm20_div_rn_f64_full) ;  /* 0x00000100002c7944 */ /* 0x001fea0003c00000 */
.L_x_14003:
[----:B------:R-:W-:Y:S05]  /*28b0*/  BSYNC.RECONVERGENT B2 ;  /* 0x0000000000027941 */ /* 0x000fea0003800200 */
.L_x_14002:
        /* <DEDUP_REMOVED lines=79> */
.L_x_14005:
[----:B------:R-:W-:Y:S05]  /*2db0*/  BSYNC.RECONVERGENT B2 ;  /* 0x0000000000027941 */ /* 0x000fea0003800200 */
.L_x_14004:
[----:B------:R-:W-:Y:S01]  /*2dc0*/  LOP3.LUT R23, RZ, 0x80000000, R9, 0xb8, !PT ;  /* 0x80000000ff177812 */ /* 0x000fe200078eb809 */
[----:B------:R-:W-:-:S07]  /*2dd0*/  IMAD.MOV.U32 R22, RZ, RZ, RZ ;  /* 0x000000ffff167224 */ /* 0x000fce00078e00ff */
.L_x_13994:
[----:B------:R-:W-:Y:S05]  /*2de0*/  BSYNC.RECONVERGENT B1 ;  /* 0x0000000000017941 */ /* 0x000fea0003800200 */
.L_x_13993:
        /* <DEDUP_REMOVED lines=35> */
.L_x_14012:
        /* <DEDUP_REMOVED lines=11> */
.L_x_14011:
        /* <DEDUP_REMOVED lines=19> */
.L_x_14014:
[----:B------:R-:W-:Y:S05]  /*3200*/  BSYNC.RECONVERGENT B2 ;  /* 0x0000000000027941 */ /* 0x000fea0003800200 */
.L_x_14013:
[----:B------:R-:W-:Y:S01]  /*3210*/  LOP3.LUT R11, R11, 0x80000000, R39, 0xb8, !PT ;  /* 0x800000000b0b7812 */ /* 0x000fe200078eb827 */
[----:B------:R-:W-:Y:S06]  /*3220*/  BRA `(.L_x_14010) ;  /* 0x00000000004c7947 */ /* 0x000fec0003800000 */
.L_x_14009:
        /* <DEDUP_REMOVED lines=19> */
.L_x_14010:
[----:B------:R-:W-:Y:S05]  /*3360*/  BSYNC.RECONVERGENT B0 ;  /* 0x0000000000007941 */ /* 0x000fea0003800200 */
.L_x_14008:
        /* <DEDUP_REMOVED lines=67> */
.L_x_14016:
[----:B------:R-:W-:Y:S05]  /*37a0*/  BSYNC.RECONVERGENT B2 ;  /* 0x0000000000027941 */ /* 0x000fea0003800200 */
.L_x_14015:
        /* <DEDUP_REMOVED lines=57> */
.L_x_14019:
[----:B------:R-:W-:Y:S05]  /*3b40*/  BSYNC.RECONVERGENT B2 ;  /* 0x0000000000027941 */ /* 0x000fea0003800200 */
.L_x_14018:
[----:B------:R-:W-:Y:S01]  /*3b50*/  LOP3.LUT R39, RZ, 0x80000000, R9, 0xb8, !PT ;  /* 0x80000000ff277812 */ /* 0x000fe200078eb809 */
[----:B------:R-:W-:Y:S01]  /*3b60*/  IMAD.MOV.U32 R38, RZ, RZ, RZ ;  /* 0x000000ffff267224 */ /* 0x000fe200078e00ff */
[----:B------:R-:W-:Y:S06]  /*3b70*/  BRA `(.L_x_14007) ;  /* 0x0000000000487947 */ /* 0x000fec0003800000 */
.L_x_14017:
        /* <DEDUP_REMOVED lines=18> */
.L_x_14007:
[----:B------:R-:W-:Y:S05]  /*3ca0*/  BSYNC.RECONVERGENT B1 ;  /* 0x0000000000017941 */ /* 0x000fea0003800200 */
.L_x_14006:
        /* <DEDUP_REMOVED lines=35> */
.L_x_14026:
        /* <DEDUP_REMOVED lines=11> */
.L_x_14025:
        /* <DEDUP_REMOVED lines=19> */
.L_x_14028:
[----:B------:R-:W-:Y:S05]  /*40c0*/  BSYNC.RECONVERGENT B2 ;  /* 0x0000000000027941 */ /* 0x000fea0003800200 */
.L_x_14027:
[----:B------:R-:W-:Y:S01]  /*40d0*/  LOP3.LUT R11, R11, 0x80000000, R31, 0xb8, !PT ;  /* 0x800000000b0b7812 */ /* 0x000fe200078eb81f */
[----:B------:R-:W-:Y:S06]  /*40e0*/  BRA `(.L_x_14024) ;  /* 0x00000000004c7947 */ /* 0x000fec0003800000 */
.L_x_14023:
        /* <DEDUP_REMOVED lines=19> */
.L_x_14024:
[----:B------:R-:W-:Y:S05]  /*4220*/  BSYNC.RECONVERGENT B0 ;  /* 0x0000000000007941 */ /* 0x000fea0003800200 */
.L_x_14022:
        /* <DEDUP_REMOVED lines=67> */
.L_x_14030:
[----:B------:R-:W-:Y:S05]  /*4660*/  BSYNC.RECONVERGENT B2 ;  /* 0x0000000000027941 */ /* 0x000fea0003800200 */
.L_x_14029:
        /* <DEDUP_REMOVED lines=56> */
[----:B0-----:R-:W-:Y:S05]  /*49f0*/  CALL.REL.NOINC `($__internal_11_$__cuda_sm20_div_rn_f64_full) ;  /* 0x000000dc00d87944 */ /* 0x001fea0003c00000 */
.L_x_14033:
[----:B------:R-:W-:Y:S05]  /*4a00*/  BSYNC.RECONVERGENT B2 ;  /* 0x0000000000027941 */ /* 0x000fea0003800200 */
.L_x_14032:
[----:B------:R-:W-:Y:S01]  /*4a10*/  LOP3.LUT R31, RZ, 0x80000000, R9, 0xb8, !PT ;  /* 0x80000000ff1f7812 */ /* 0x000fe200078eb809 */
[----:B------:R-:W-:Y:S01]  /*4a20*/  IMAD.MOV.U32 R30, RZ, RZ, RZ ;  /* 0x000000ffff1e7224 */ /* 0x000fe200078e00ff */
[----:B------:R-:W-:Y:S06]  /*4a30*/  BRA `(.L_x_14021) ;  /* 0x0000000000487947 */ /* 0x000fec0003800000 */
.L_x_14031:
        /* <DEDUP_REMOVED lines=18> */
.L_x_14021:
[----:B------:R-:W-:Y:S05]  /*4b60*/  BSYNC.RECONVERGENT B1 ;  /* 0x0000000000017941 */ /* 0x000fea0003800200 */
.L_x_14020:
        /* <DEDUP_REMOVED lines=35> */
.L_x_14040:
        /* <DEDUP_REMOVED lines=11> */
.L_x_14039:
        /* <DEDUP_REMOVED lines=19> */
.L_x_14042:
[----:B------:R-:W-:Y:S05]  /*4f80*/  BSYNC.RECONVERGENT B2 ;  /* 0x0000000000027941 */ /* 0x000fea0003800200 */
.L_x_14041:
[----:B------:R-:W-:Y:S01]  /*4f90*/  LOP3.LUT R11, R11, 0x80000000, R29, 0xb8, !PT ;  /* 0x800000000b0b7812 */ /* 0x000fe200078eb81d */
[----:B------:R-:W-:Y:S06]  /*4fa0*/  BRA `(.L_x_14038) ;  /* 0x00000000004c7947 */ /* 0x000fec0003800000 */
.L_x_14037:
        /* <DEDUP_REMOVED lines=19> */
.L_x_14038:
[----:B------:R-:W-:Y:S05]  /*50e0*/  BSYNC.RECONVERGENT B0 ;  /* 0x0000000000007941 */ /* 0x000fea0003800200 */
.L_x_14036:
        /* <DEDUP_REMOVED lines=67> */
.L_x_14044:
[----:B------:R-:W-:Y:S05]  /*5520*/  BSYNC.RECONVERGENT B2 ;  /* 0x0000000000027941 */ /* 0x000fea0003800200 */
.L_x_14043:
        /* <DEDUP_REMOVED lines=57> */
.L_x_14047:
[----:B------:R-:W-:Y:S05]  /*58c0*/  BSYNC.RECONVERGENT B2 ;  /* 0x0000000000027941 */ /* 0x000fea0003800200 */
.L_x_14046:
[----:B------:R-:W-:Y:S01]  /*58d0*/  LOP3.LUT R29, RZ, 0x80000000, R9, 0xb8, !PT ;  /* 0x80000000ff1d7812 */ /* 0x000fe200078eb809 */
[----:B------:R-:W-:Y:S01]  /*58e0*/  IMAD.MOV.U32 R28, RZ, RZ, RZ ;  /* 0x000000ffff1c7224 */ /* 0x000fe200078e00ff */
[----:B------:R-:W-:Y:S06]  /*58f0*/  BRA `(.L_x_14035) ;  /* 0x0000000000487947 */ /* 0x000fec0003800000 */
.L_x_14045:
        /* <DEDUP_REMOVED lines=18> */
.L_x_14035:
[----:B------:R-:W-:Y:S05]  /*5a20*/  BSYNC.RECONVERGENT B1 ;  /* 0x0000000000017941 */ /* 0x000fea0003800200 */
.L_x_14034:
        /* <DEDUP_REMOVED lines=35> */
.L_x_14054:
        /* <DEDUP_REMOVED lines=11> */
.L_x_14053:
        /* <DEDUP_REMOVED lines=19> */
.L_x_14056:
[----:B------:R-:W-:Y:S05]  /*5e40*/  BSYNC.RECONVERGENT B2 ;  /* 0x0000000000027941 */ /* 0x000fea0003800200 */
.L_x_14055:
[----:B------:R-:W-:Y:S01]  /*5e50*/  LOP3.LUT R11, R11, 0x80000000, R25, 0xb8, !PT ;  /* 0x800000000b0b7812 */ /* 0x000fe200078eb819 */
[----:B------:R-:W-:Y:S06]  /*5e60*/  BRA `(.L_x_14052) ;  /* 0x00000000004c7947 */ /* 0x000fec0003800000 */
.L_x_14051:
        /* <DEDUP_REMOVED lines=19> */
.L_x_14052:
[----:B------:R-:W-:Y:S05]  /*5fa0*/  BSYNC.RECONVERGENT B0 ;  /* 0x0000000000007941 */ /* 0x000fea0003800200 */
.L_x_14050:
        /* <DEDUP_REMOVED lines=67> */
.L_x_14058:
[----:B------:R-:W-:Y:S05]  /*63e0*/  BSYNC.RECONVERGENT B2 ;  /* 0x0000000000027941 */ /* 0x000fea0003800200 */
.L_x_14057:
        /* <DEDUP_REMOVED lines=57> */
.L_x_14061:
[----:B------:R-:W-:Y:S05]  /*6780*/  BSYNC.RECONVERGENT B2 ;  /* 0x0000000000027941 */ /* 0x000fea0003800200 */
.L_x_14060:
[----:B------:R-:W-:Y:S01]  /*6790*/  LOP3.LUT R25, RZ, 0x80000000, R9, 0xb8, !PT ;  /* 0x80000000ff197812 */ /* 0x000fe200078eb809 */
[----:B------:R-:W-:Y:S01]  /*67a0*/  IMAD.MOV.U32 R24, RZ, RZ, RZ ;  /* 0x000000ffff187224 */ /* 0x000fe200078e00ff */
[----:B------:R-:W-:Y:S06]  /*67b0*/  BRA `(.L_x_14049) ;  /* 0x0000000000487947 */ /* 0x000fec0003800000 */
.L_x_14059:
        /* <DEDUP_REMOVED lines=18> */
.L_x_14049:
[----:B------:R-:W-:Y:S05]  /*68e0*/  BSYNC.RECONVERGENT B1 ;  /* 0x0000000000017941 */ /* 0x000fea0003800200 */
.L_x_14048:
        /* <DEDUP_REMOVED lines=35> */
.L_x_14068:
        /* <DEDUP_REMOVED lines=11> */
.L_x_14067:
        /* <DEDUP_REMOVED lines=19> */
.L_x_14070:
[----:B------:R-:W-:Y:S05]  /*6d00*/  BSYNC.RECONVERGENT B2 ;  /* 0x0000000000027941 */ /* 0x000fea0003800200 */
.L_x_14069:
[----:B------:R-:W-:Y:S01]  /*6d10*/  LOP3.LUT R11, R11, 0x80000000, R13, 0xb8, !PT ;  /* 0x800000000b0b7812 */ /* 0x000fe200078eb80d */
[----:B------:R-:W-:Y:S06]  /*6d20*/  BRA `(.L_x_14066) ;  /* 0x00000000004c7947 */ /* 0x000fec0003800000 */
.L_x_14065:
        /* <DEDUP_REMOVED lines=19> */
.L_x_14066:
[----:B------:R-:W-:Y:S05]  /*6e60*/  BSYNC.RECONVERGENT B0 ;  /* 0x0000000000007941 */ /* 0x000fea0003800200 */
.L_x_14064:
        /* <DEDUP_REMOVED lines=67> */
.L_x_14072:
[----:B------:R-:W-:Y:S05]  /*72a0*/  BSYNC.RECONVERGENT B2 ;  /* 0x0000000000027941 */ /* 0x000fea0003800200 */
.L_x_14071:
        /* <DEDUP_REMOVED lines=57> */
.L_x_14075:
[----:B------:R-:W-:Y:S05]  /*7640*/  BSYNC.RECONVERGENT B2 ;  /* 0x0000000000027941 */ /* 0x000fea0003800200 */
.L_x_14074:
[----:B------:R-:W-:Y:S01]  /*7650*/  LOP3.LUT R13, RZ, 0x80000000, R9, 0xb8, !PT ;  /* 0x80000000ff0d7812 */ /* 0x000fe200078eb809 */
[----:B------:R-:W-:Y:S01]  /*7660*/  IMAD.MOV.U32 R12, RZ, RZ, RZ ;  /* 0x000000ffff0c7224 */ /* 0x000fe200078e00ff */
[----:B------:R-:W-:Y:S06]  /*7670*/  BRA `(.L_x_14063) ;  /* 0x0000000000487947 */ /* 0x000fec0003800000 */
.L_x_14073:
        /* <DEDUP_REMOVED lines=18> */
.L_x_14063:
[----:B------:R-:W-:Y:S05]  /*77a0*/  BSYNC.RECONVERGENT B1 ;  /* 0x0000000000017941 */ /* 0x000fea0003800200 */
.L_x_14062:
        /* <DEDUP_REMOVED lines=35> */
.L_x_14082:
        /* <DEDUP_REMOVED lines=11> */
.L_x_14081:
        /* <DEDUP_REMOVED lines=19> */
.L_x_14084:
[----:B------:R-:W-:Y:S05]  /*7bc0*/  BSYNC.RECONVERGENT B2 ;  /* 0x0000000000027941 */ /* 0x000fea0003800200 */
.L_x_14083:
[----:B------:R-:W-:Y:S01]  /*7bd0*/  LOP3.LUT R11, R11, 0x80000000, R15, 0xb8, !PT ;  /* 0x800000000b0b7812 */ /* 0x000fe200078eb80f */
[----:B------:R-:W-:Y:S06]  /*7be0*/  BRA `(.L_x_14080) ;  /* 0x00000000004c7947 */ /* 0x000fec0003800000 */
.L_x_14079:
        /* <DEDUP_REMOVED lines=19> */
.L_x_14080:
[----:B------:R-:W-:Y:S05]  /*7d20*/  BSYNC.RECONVERGENT B0 ;  /* 0x0000000000007941 */ /* 0x000fea0003800200 */
.L_x_14078:
        /* <DEDUP_REMOVED lines=67> */
.L_x_14086:
[----:B------:R-:W-:Y:S05]  /*8160*/  BSYNC.RECONVERGENT B2 ;  /* 0x0000000000027941 */ /* 0x000fea0003800200 */
.L_x_14085:
        /* <DEDUP_REMOVED lines=57> */
.L_x_14089:
[----:B------:R-:W-:Y:S05]  /*8500*/  BSYNC.RECONVERGENT B2 ;  /* 0x0000000000027941 */ /* 0x000fea0003800200 */
.L_x_14088:
[----:B------:R-:W-:Y:S01]  /*8510*/  LOP3.LUT R15, RZ, 0x80000000, R9, 0xb8, !PT ;  /* 0x80000000ff0f7812 */ /* 0x000fe200078eb809 */
[----:B------:R-:W-:Y:S01]  /*8520*/  IMAD.MOV.U32 R14, RZ, RZ, RZ ;  /* 0x000000ffff0e7224 */ /* 0x000fe200078e00ff */
[----:B------:R-:W-:Y:S06]  /*8530*/  BRA `(.L_x_14077) ;  /* 0x0000000000487947 */ /* 0x000fec0003800000 */
.L_x_14087:
        /* <DEDUP_REMOVED lines=18> */
.L_x_14077:
[----:B------:R-:W-:Y:S05]  /*8660*/  BSYNC.RECONVERGENT B1 ;  /* 0x0000000000017941 */ /* 0x000fea0003800200 */
.L_x_14076:
        /* <DEDUP_REMOVED lines=35> */
.L_x_14095:
        /* <DEDUP_REMOVED lines=11> */
.L_x_14094:
        /* <DEDUP_REMOVED lines=19> */
.L_x_14097:
[----:B------:R-:W-:Y:S05]  /*8a80*/  BSYNC.RECONVERGENT B2 ;  /* 0x0000000000027941 */ /* 0x000fea0003800200 */
.L_x_14096:
[----:B------:R-:W-:Y:S01]  /*8a90*/  LOP3.LUT R11, R11, 0x80000000, R17, 0xb8, !PT ;  /* 0x800000000b0b7812 */ /* 0x000fe200078eb811 */
[----:B------:R-:W-:Y:S06]  /*8aa0*/  BRA `(.L_x_14093) ;  /* 0x00000000004c7947 */ /* 0x000fec0003800000 */
.L_x_14092:
        /* <DEDUP_REMOVED lines=19> */
.L_x_14093:
[----:B------:R-:W-:Y:S05]  /*8be0*/  BSYNC.RECONVERGENT B0 ;  /* 0x0000000000007941 */ /* 0x000fea0003800200 */
.L_x_14091:
        /* <DEDUP_REMOVED lines=65> */
[----:B01----:R-:W-:Y:S05]  /*9000*/  CALL.REL.NOINC `($__internal_11_$__cuda_sm20_div_rn_f64_full) ;  /* 0x0000009800547944 */ /* 0x003fea0003c00000 */
.L_x_14099:
[----:B------:R-:W-:Y:S05]  /*9010*/  BSYNC.RECONVERGENT B2 ;  /* 0x0000000000027941 */ /* 0x000fea0003800200 */
.L_x_14098:
        /* <DEDUP_REMOVED lines=57> */
[----:B------:R-:W-:-:S07]  /*93b0*/  IMAD.MOV.U32 R7, RZ, RZ, R9 ;  /* 0x000000ffff077224 */ /* 0x000fce00078e0009 */
.L_x_14102:
[----:B------:R-:W-:Y:S05]  /*93c0*/  BSYNC.RECONVERGENT B2 ;  /* 0x0000000000027941 */ /* 0x000fea0003800200 */
.L_x_14101:
[----:B------:R-:W-:Y:S01]  /*93d0*/  LOP3.LUT R7, RZ, 0x80000000, R7, 0xb8, !PT ;  /* 0x80000000ff077812 */ /* 0x000fe200078eb807 */
[----:B------:R-:W-:Y:S01]  /*93e0*/  IMAD.MOV.U32 R6, RZ, RZ, RZ ;  /* 0x000000ffff067224 */ /* 0x000fe200078e00ff */
[----:B------:R-:W-:Y:S06]  /*93f0*/  BRA `(.L_x_14090) ;  /* 0x0000000000487947 */ /* 0x000fec0003800000 */
.L_x_14100:
        /* <DEDUP_REMOVED lines=18> */
.L_x_14090:
[----:B------:R-:W-:Y:S05]  /*9520*/  BSYNC.RECONVERGENT B1 ;  /* 0x0000000000017941 */ /* 0x000fea0003800200 */
.L_x_13992:
        /* <DEDUP_REMOVED lines=16> */
.L_x_14105:
[----:B------:R-:W-:-:S13]  /*9630*/  ISETP.GE.U32.AND P0, PT, R5, R2, PT ;  /* 0x000000020500720c */ /* 0x000fda0003f06070 */
[----:B------:R-:W-:Y:S05]  /*9640*/  @P0 BRA `(.L_x_14107) ;  /* 0x0000000000300947 */ /* 0x000fea0003800000 */
[----:B-1----:R-:W1:Y:S01]  /*9650*/  LDC.64 R8, c[0x0][0x398] ;  /* 0x0000e600ff087b82 */ /* 0x002e620000000a00 */
[----:B------:R-:W-:Y:S02]  /*9660*/  IMAD.IADD R3, R0, 0x1, R5 ;  /* 0x0000000100037824 */ /* 0x000fe400078e0205 */
[----:B------:R-:W-:Y:S02]  /*9670*/  VIADD R5, R5, 0x80 ;  /* 0x0000008005057836 */ /* 0x000fe40000000000 */
[----:B-1----:R-:W-:-:S05]  /*9680*/  IMAD.WIDE.U32 R8, R3, 0x8, R8 ;  /* 0x0000000803087825 */ /* 0x002fca00078e0008 */
[----:B-----5:R2:W-:Y:S02]  /*9690*/  STG.E.64 desc[UR4][R8.64], R30 ;  /* 0x0000001e08007986 */ /* 0x0205e4000c101b04 */
.L_x_14106:
[----:B------:R-:W-:-:S13]  /*96a0*/  ISETP.GE.U32.AND P0, PT, R5, R2, PT ;  /* 0x000000020500720c */ /* 0x000fda0003f06070 */
[----:B------:R-:W-:Y:S05]  /*96b0*/  @P0 BRA `(.L_x_14108) ;  /* 0x0000000000300947 */ /* 0x000fea0003800000 */
[----:B-12---:R-:W1:Y:S01]  /*96c0*/  LDC.64 R8, c[0x0][0x398] ;  /* 0x0000e600ff087b82 */ /* 0x006e620000000a00 */
[----:B------:R-:W-:Y:S02]  /*96d0*/  IMAD.IADD R3, R0, 0x1, R5 ;  /* 0x0000000100037824 */ /* 0x000fe400078e0205 */
[----:B------:R-:W-:Y:S02]  /*96e0*/  VIADD R5, R5, 0x80 ;  /* 0x0000008005057836 */ /* 0x000fe40000000000 */
[----:B-1----:R-:W-:-:S05]  /*96f0*/  IMAD.WIDE.U32 R8, R3, 0x8, R8 ;  /* 0x0000000803087825 */ /* 0x002fca00078e0008 */
[----:B-----5:R2:W-:Y:S02]  /*9700*/  STG.E.64 desc[UR4][R8.64], R28 ;  /* 0x0000001c08007986 */ /* 0x0205e4000c101b04 */
.L_x_14107:
[----:B------:R-:W-:-:S13]  /*9710*/  ISETP.GE.U32.AND P0, PT, R5, R2, PT ;  /* 0x000000020500720c */ /* 0x000fda0003f06070 */
[----:B------:R-:W-:Y:S05]  /*9720*/  @P0 BRA `(.L_x_14109) ;  /* 0x0000000000340947 */ /* 0x000fea0003800000 */
[----:B-12---:R-:W1:Y:S01]  /*9730*/  LDC.64 R8, c[0x0][0x398] ;  /* 0x0000e600ff087b82 */ /* 0x006e620000000a00 */
[----:B------:R-:W-:Y:S02]  /*9740*/  IMAD.IADD R3, R0, 0x1, R5 ;  /* 0x0000000100037824 */ /* 0x000fe400078e0205 */
[----:B------:R-:W-:Y:S02]  /*9750*/  VIADD R5, R5, 0x80 ;  /* 0x0000008005057836 */ /* 0x000fe40000000000 */
[----:B-1----:R-:W-:-:S05]  /*9760*/  IMAD.WIDE.U32 R8, R3, 0x8, R8 ;  /* 0x0000000803087825 */ /* 0x002fca00078e0008 */
[----:B-----5:R3:W-:Y:S02]  /*9770*/  STG.E.64 desc[UR4][R8.64], R24 ;  /* 0x0000001808007986 */ /* 0x0207e4000c101b04 */
.L_x_14108:
        /* <DEDUP_REMOVED lines=8> */
.L_x_14109:
[----:B------:R-:W-:Y:S05]  /*9800*/  BSYNC.RELIABLE B1 ;  /* 0x0000000000017941 */ /* 0x000fea0003800100 */
.L_x_14104:
[----:B------:R-:W-:-:S13]  /*9810*/  ISETP.GE.U32.AND P0, PT, R5, R2, PT ;  /* 0x000000020500720c */ /* 0x000fda0003f06070 */
[----:B-123--:R-:W1:Y:S01]  /*9820*/  @!P0 LDC.64 R8, c[0x0][0x398] ;  /* 0x0000e600ff088b82 */ /* 0x00ee620000000a00 */
[----:B------:R-:W-:Y:S02]  /*9830*/  @!P0 IMAD.IADD R3, R0, 0x1, R5 ;  /* 0x0000000100038824 */ /* 0x000fe400078e0205 */
[----:B------:R-:W-:Y:S02]  /*9840*/  @!P0 VIADD R5, R5, 0x80 ;  /* 0x0000008005058836 */ /* 0x000fe40000000000 */
[----:B-1----:R-:W-:-:S05]  /*9850*/  @!P0 IMAD.WIDE.U32 R8, R3, 0x8, R8 ;  /* 0x0000000803088825 */ /* 0x002fca00078e0008 */
[----:B-----5:R4:W-:Y:S02]  /*9860*/  @!P0 STG.E.64 desc[UR4][R8.64], R14 ;  /* 0x0000000e08008986 */ /* 0x0209e4000c101b04 */
.L_x_14110:
[----:B------:R-:W-:Y:S05]  /*9870*/  BSYNC.RECONVERGENT B0 ;  /* 0x0000000000007941 */ /* 0x000fea0003800200 */
.L_x_14103:
        /* <DEDUP_REMOVED lines=8> */
.L_x_13974:
[----:B------:R-:W0:Y:S01]  /*9900*/  S2R R2, SR_TID.X ;  /* 0x0000000000027919 */ /* 0x000e220000002100 */
[----:B------:R-:W1:Y:S08]  /*9910*/  LDC.64 R4, c[0x0][0x3a0] ;  /* 0x0000e800ff047b82 */ /* 0x000e700000000a00 */
[----:B------:R-:W3:Y:S08]  /*9920*/  LDC.64 R10, c[0x0][0x390] ;  /* 0x0000e400ff0a7b82 */ /* 0x000ef00000000a00 */
[----:B------:R-:W4:Y:S01]  /*9930*/  LDC.64 R12, c[0x0][0x390] ;  /* 0x0000e400ff0c7b82 */ /* 0x000f220000000a00 */
[----:B-1----:R-:W-:-:S04]  /*9940*/  IMAD.WIDE.U32 R4, R0, 0x8, R4 ;  /* 0x0000000800047825 */ /* 0x002fc800078e0004 */
[----:B0-----:R-:W-:-:S05]  /*9950*/  IMAD.WIDE.U32 R8, R2, 0x20, R4 ;  /* 0x0000002002087825 */ /* 0x001fca00078e0004 */
[----:B------:R0:W5:Y:S04]  /*9960*/  LDG.E.ENL2.256 R24, R28, desc[UR4][R8.64] ;  /* 0xfe000004081c797e */ /* 0x0001680008121918 */
[----:B------:R0:W5:Y:S01]  /*9970*/  LDG.E.ENL2.256 R16, R20, desc[UR4][R8.64+0x1000] ;  /* 0xfe0080040814797e */ /* 0x0001620008121910 */
        /* <DEDUP_REMOVED lines=58> */
[----:B--2---:R-:W-:Y:S05]  /*9d20*/  CALL.REL.NOINC `($__internal_11_$__cuda_sm20_div_rn_f64_full) ;  /* 0x0000008c000c7944 */ /* 0x004fea0003c00000 */
.L_x_14113:
[----:B------:R-:W-:Y:S05]  /*9d30*/  BSYNC.RECONVERGENT B1 ;  /* 0x0000000000017941 */ /* 0x000fea0003800200 */
.L_x_14112:
        /* <DEDUP_REMOVED lines=50> */
[----:B--2---:R-:W-:Y:S05]  /*a060*/  CALL.REL.NOINC `($__internal_11_$__cuda_sm20_div_rn_f64_full) ;  /* 0x00000088003c7944 */ /* 0x004fea0003c00000 */
[----:B------:R-:W-:Y:S02]  /*a070*/  IMAD.MOV.U32 R14, RZ, RZ, R8 ;  /* 0x000000ffff0e7224 */ /* 0x000fe400078e0008 */
[----:B------:R-:W-:-:S07]  /*a080*/  IMAD.MOV.U32 R15, RZ, RZ, R9 ;  /* 0x000000ffff0f7224 */ /* 0x000fce00078e0009 */
.L_x_14115:
[----:B------:R-:W-:Y:S05]  /*a090*/  BSYNC.RECONVERGENT B1 ;  /* 0x0000000000017941 */ /* 0x000fea0003800200 */
.L_x_14114:
        /* <DEDUP_REMOVED lines=49> */
.L_x_14117:
[----:B------:R-:W-:Y:S05]  /*a3b0*/  BSYNC.RECONVERGENT B1 ;  /* 0x0000000000017941 */ /* 0x000fea0003800200 */
.L_x_14116:
        /* <DEDUP_REMOVED lines=53> */
.L_x_14119:
[----:B------:R-:W-:Y:S05]  /*a710*/  BSYNC.RECONVERGENT B1 ;  /* 0x0000000000017941 */ /* 0x000fea0003800200 */
.L_x_14118:
        /* <DEDUP_REMOVED lines=50> */
[----:B--2---:R-:W-:Y:S05]  /*aa40*/  CALL.REL.NOINC `($__internal_11_$__cuda_sm20_div_rn_f64_full) ;  /* 0x0000007c00c47944 */ /* 0x004fea0003c00000 */
.L_x_14121:
[----:B------:R-:W-:Y:S05]  /*aa50*/  BSYNC.RECONVERGENT B1 ;  /* 0x0000000000017941 */ /* 0x000fea0003800200 */
.L_x_14120:
        /* <DEDUP_REMOVED lines=53> */
.L_x_14123:
[----:B------:R-:W-:Y:S05]  /*adb0*/  BSYNC.RECONVERGENT B1 ;  /* 0x0000000000017941 */ /* 0x000fea0003800200 */
.L_x_14122:
        /* <DEDUP_REMOVED lines=51> */
.L_x_14125:
[----:B------:R-:W-:Y:S05]  /*b0f0*/  BSYNC.RECONVERGENT B1 ;  /* 0x0000000000017941 */ /* 0x000fea0003800200 */
.L_x_14124:
        /* <DEDUP_REMOVED lines=53> */
.L_x_14127:
[----:B------:R-:W-:Y:S05]  /*b450*/  BSYNC.RECONVERGENT B1 ;  /* 0x0000000000017941 */ /* 0x000fea0003800200 */
.L_x_14126:
[----:B------:R-:W-:Y:S02]  /*b460*/  IMAD.MOV.U32 R18, RZ, RZ, R4 ;  /* 0x000000ffff127224 */ /* 0x000fe400078e0004 */
[----:B------:R-:W-:Y:S01]  /*b470*/  IMAD.MOV.U32 R19, RZ, RZ, R5 ;  /* 0x000000ffff137224 */ /* 0x000fe200078e0005 */
[----:B------:R-:W-:Y:S06]  /*b480*/  BRA `(.L_x_14128) ;  /* 0x00000074001c7947 */ /* 0x000fec0003800000 */
.L_x_14111:
        /* <DEDUP_REMOVED lines=25> */
.L_x_14130:
        /* <DEDUP_REMOVED lines=24> */
.L_x_14133:
        /* <DEDUP_REMOVED lines=11> */
.L_x_14132:
        /* <DEDUP_REMOVED lines=19> */
.L_x_14135:
[----:B------:R-:W-:Y:S05]  /*b980*/  BSYNC.RECONVERGENT B1 ;  /* 0x0000000000017941 */ /* 0x000fea0003800200 */
.L_x_14134:
[----:B------:R-:W-:-:S07]  /*b990*/  LOP3.LUT R15, R15, 0x80000000, R29, 0xb8, !PT ;  /* 0x800000000f0f7812 */ /* 0x000fce00078eb81d */
.L_x_14131:
[----:B------:R-:W-:Y:S05]  /*b9a0*/  BSYNC.RECONVERGENT B0 ;  /* 0x0000000000007941 */ /* 0x000fea0003800200 */
.L_x_14129:
        /* <DEDUP_REMOVED lines=64> */
[----:B0-2---:R-:W-:Y:S05]  /*bdb0*/  CALL.REL.NOINC `($__internal_11_$__cuda_sm20_div_rn_f64_full) ;  /* 0x0000006800e87944 */ /* 0x005fea0003c00000 */
.L_x_14137:
[----:B------:R-:W-:Y:S05]  /*bdc0*/  BSYNC.RECONVERGENT B1 ;  /* 0x0000000000017941 */ /* 0x000fea0003800200 */
.L_x_14136:
        /* <DEDUP_REMOVED lines=80> */
.L_x_14141:
[----:B------:R-:W-:Y:S05]  /*c2d0*/  BSYNC.RECONVERGENT B2 ;  /* 0x0000000000027941 */ /* 0x000fea0003800200 */
.L_x_14140:
[----:B------:R-:W-:Y:S01]  /*c2e0*/  LOP3.LUT R13, RZ, 0x80000000, R9, 0xb8, !PT ;  /* 0x80000000ff0d7812 */ /* 0x000fe200078eb809 */
[----:B------:R-:W-:-:S07]  /*c2f0*/  IMAD.MOV.U32 R12, RZ, RZ, RZ ;  /* 0x000000ffff0c7224 */ /* 0x000fce00078e00ff */
.L_x_14139:
[----:B------:R-:W-:Y:S05]  /*c300*/  BSYNC.RECONVERGENT B1 ;  /* 0x0000000000017941 */ /* 0x000fea0003800200 */
.L_x_14138:
        /* <DEDUP_REMOVED lines=31> */
.L_x_14146:
        /* <DEDUP_REMOVED lines=11> */
.L_x_14145:
        /* <DEDUP_REMOVED lines=19> */
.L_x_14148:
[----:B------:R-:W-:Y:S05]  /*c6e0*/  BSYNC.RECONVERGENT B1 ;  /* 0x0000000000017941 */ /* 0x000fea0003800200 */
.L_x_14147:
[----:B------:R-:W-:Y:S01]  /*c6f0*/  LOP3.LUT R11, R11, 0x80000000, R31, 0xb8, !PT ;  /* 0x800000000b0b7812 */ /* 0x000fe200078eb81f */
[----:B------:R-:W-:Y:S06]  /*c700*/  BRA `(.L_x_14144) ;  /* 0x00000000004c7947 */ /* 0x000fec0003800000 */
.L_x_14143:
        /* <DEDUP_REMOVED lines=19> */
.L_x_14144:
[----:B------:R-:W-:Y:S05]  /*c840*/  BSYNC.RECONVERGENT B0 ;  /* 0x0000000000007941 */ /* 0x000fea0003800200 */
.L_x_14142:
        /* <DEDUP_REMOVED lines=67> */
.L_x_14150:
[----:B------:R-:W-:Y:S05]  /*cc80*/  BSYNC.RECONVERGENT B1 ;  /* 0x0000000000017941 */ /* 0x000fea0003800200 */
.L_x_14149:
        /* <DEDUP_REMOVED lines=58> */
.L_x_14154:
[----:B------:R-:W-:Y:S05]  /*d030*/  BSYNC.RECONVERGENT B2 ;  /* 0x0000000000027941 */ /* 0x000fea0003800200 */
.L_x_14153:
[----:B------:R-:W-:Y:S01]  /*d040*/  LOP3.LUT R15, RZ, 0x80000000, R9, 0xb8, !PT ;  /* 0x80000000ff0f7812 */ /* 0x000fe200078eb809 */
[----:B------:R-:W-:Y:S01]  /*d050*/  IMAD.MOV.U32 R14, RZ, RZ, RZ ;  /* 0x000000ffff0e7224 */ /* 0x000fe200078e00ff */
[----:B------:R-:W-:Y:S06]  /*d060*/  BRA `(.L_x_14155) ;  /* 0x0000000000487947 */ /* 0x000fec0003800000 */
.L_x_14152:
        /* <DEDUP_REMOVED lines=18> */
.L_x_14155:
[----:B------:R-:W-:Y:S05]  /*d190*/  BSYNC.RECONVERGENT B1 ;  /* 0x0000000000017941 */ /* 0x000fea0003800200 */
.L_x_14151:
        /* <DEDUP_REMOVED lines=31> */
.L_x_14160:
        /* <DEDUP_REMOVED lines=11> */
.L_x_14159:
        /* <DEDUP_REMOVED lines=19> */
.L_x_14162:
[----:B------:R-:W-:Y:S05]  /*d570*/  BSYNC.RECONVERGENT B1 ;  /* 0x0000000000017941 */ /* 0x000fea0003800200 */
.L_x_14161:
[----:B------:R-:W-:Y:S01]  /*d580*/  LOP3.LUT R11, R11, 0x80000000, R25, 0xb8, !PT ;  /* 0x800000000b0b7812 */ /* 0x000fe200078eb819 */
[----:B------:R-:W-:Y:S06]  /*d590*/  BRA `(.L_x_14158) ;  /* 0x00000000004c7947 */ /* 0x000fec0003800000 */
.L_x_14157:
        /* <DEDUP_REMOVED lines=19> */
.L_x_14158:
[----:B------:R-:W-:Y:S05]  /*d6d0*/  BSYNC.RECONVERGENT B0 ;  /* 0x0000000000007941 */ /* 0x000fea0003800200 */
.L_x_14156:
        /* <DEDUP_REMOVED lines=67> */
.L_x_14164:
[----:B------:R-:W-:Y:S05]  /*db10*/  BSYNC.RECONVERGENT B1 ;  /* 0x0000000000017941 */ /* 0x000fea0003800200 */
.L_x_14163:
        /* <DEDUP_REMOVED lines=58> */
.L_x_14168:
[----:B------:R-:W-:Y:S05]  /*dec0*/  BSYNC.RECONVERGENT B2 ;  /* 0x0000000000027941 */ /* 0x000fea0003800200 */
.L_x_14167:
[----:B------:R-:W-:Y:S01]  /*ded0*/  LOP3.LUT R25, RZ, 0x80000000, R9, 0xb8, !PT ;  /* 0x80000000ff197812 */ /* 0x000fe200078eb809 */
[----:B------:R-:W-:Y:S01]  /*dee0*/  IMAD.MOV.U32 R24, RZ, RZ, RZ ;  /* 0x000000ffff187224 */ /* 0x000fe200078e00ff */
[----:B------:R-:W-:Y:S06]  /*def0*/  BRA `(.L_x_14169) ;  /* 0x0000000000487947 */ /* 0x000fec0003800000 */
.L_x_14166:
        /* <DEDUP_REMOVED lines=18> */
.L_x_14169:
[----:B------:R-:W-:Y:S05]  /*e020*/  BSYNC.RECONVERGENT B1 ;  /* 0x0000000000017941 */ /* 0x000fea0003800200 */
.L_x_14165:
        /* <DEDUP_REMOVED lines=31> */
.L_x_14174:
        /* <DEDUP_REMOVED lines=11> */
.L_x_14173:
        /* <DEDUP_REMOVED lines=19> */
.L_x_14176:
[----:B------:R-:W-:Y:S05]  /*e400*/  BSYNC.RECONVERGENT B1 ;  /* 0x0000000000017941 */ /* 0x000fea0003800200 */
.L_x_14175:
[----:B------:R-:W-:Y:S01]  /*e410*/  LOP3.LUT R11, R11, 0x80000000, R27, 0xb8, !PT ;  /* 0x800000000b0b7812 */ /* 0x000fe200078eb81b */
[----:B------:R-:W-:Y:S06]  /*e420*/  BRA `(.L_x_14172) ;  /* 0x00000000004c7947 */ /* 0x000fec0003800000 */
.L_x_14171:
        /* <DEDUP_REMOVED lines=19> */
.L_x_14172:
[----:B------:R-:W-:Y:S05]  /*e560*/  BSYNC.RECONVERGENT B0 ;  /* 0x0000000000007941 */ /* 0x000fea0003800200 */
.L_x_14170:
        /* <DEDUP_REMOVED lines=67> */
.L_x_14178:
[----:B------:R-:W-:Y:S05]  /*e9a0*/  BSYNC.RECONVERGENT B1 ;  /* 0x0000000000017941 */ /* 0x000fea0003800200 */
.L_x_14177:
        /* <DEDUP_REMOVED lines=58> */
.L_x_14182:
[----:B------:R-:W-:Y:S05]  /*ed50*/  BSYNC.RECONVERGENT B2 ;  /* 0x0000000000027941 */ /* 0x000fea0003800200 */
.L_x_14181:
[----:B------:R-:W-:Y:S01]  /*ed60*/  LOP3.LUT R27, RZ, 0x80000000, R9, 0xb8, !PT ;  /* 0x80000000ff1b7812 */ /* 0x000fe200078eb809 */
[----:B------:R-:W-:Y:S01]  /*ed70*/  IMAD.MOV.U32 R26, RZ, RZ, RZ ;  /* 0x000000ffff1a7224 */ /* 0x000fe200078e00ff */
[----:B------:R-:W-:Y:S06]  /*ed80*/  BRA `(.L_x_14183) ;  /* 0x0000000000487947 */ /* 0x000fec0003800000 */
.L_x_14180:
        /* <DEDUP_REMOVED lines=18> */
.L_x_14183:
[----:B------:R-:W-:Y:S05]  /*eeb0*/  BSYNC.RECONVERGENT B1 ;  /* 0x0000000000017941 */ /* 0x000fea0003800200 */
.L_x_14179:
        /* <DEDUP_REMOVED lines=31> */
.L_x_14188:
        /* <DEDUP_REMOVED lines=11> */
.L_x_14187:
        /* <DEDUP_REMOVED lines=19> */
.L_x_14190:
[----:B------:R-:W-:Y:S05]  /*f290*/  BSYNC.RECONVERGENT B1 ;  /* 0x0000000000017941 */ /* 0x000fea0003800200 */
.L_x_14189:
[----:B------:R-:W-:Y:S01]  /*f2a0*/  LOP3.LUT R11, R11, 0x80000000, R21, 0xb8, !PT ;  /* 0x800000000b0b7812 */ /* 0x000fe200078eb815 */
[----:B------:R-:W-:Y:S06]  /*f2b0*/  BRA `(.L_x_14186) ;  /* 0x00000000004c7947 */ /* 0x000fec0003800000 */
.L_x_14185:
        /* <DEDUP_REMOVED lines=19> */
.L_x_14186:
[----:B------:R-:W-:Y:S05]  /*f3f0*/  BSYNC.RECONVERGENT B0 ;  /* 0x0000000000007941 */ /* 0x000fea0003800200 */
.L_x_14184:
        /* <DEDUP_REMOVED lines=67> */
.L_x_14192:
[----:B------:R-:W-:Y:S05]  /*f830*/  BSYNC.RECONVERGENT B1 ;  /* 0x0000000000017941 */ /* 0x000fea0003800200 */
.L_x_14191:
        /* <DEDUP_REMOVED lines=58> */
.L_x_14196:
[----:B------:R-:W-:Y:S05]  /*fbe0*/  BSYNC.RECONVERGENT B2 ;  /* 0x0000000000027941 */ /* 0x000fea0003800200 */
.L_x_14195:
[----:B------:R-:W-:Y:S01]  /*fbf0*/  LOP3.LUT R21, RZ, 0x80000000, R9, 0xb8, !PT ;  /* 0x80000000ff157812 */ /* 0x000fe200078eb809 */
[----:B------:R-:W-:Y:S01]  /*fc00*/  IMAD.MOV.U32 R20, RZ, RZ, RZ ;  /* 0x000000ffff147224 */ /* 0x000fe200078e00ff */
[----:B------:R-:W-:Y:S06]  /*fc10*/  BRA `(.L_x_14197) ;  /* 0x0000000000487947 */ /* 0x000fec0003800000 */
.L_x_14194:
        /* <DEDUP_REMOVED lines=18> */
.L_x_14197:
[----:B------:R-:W-:Y:S05]  /*fd40*/  BSYNC.RECONVERGENT B1 ;  /* 0x0000000000017941 */ /* 0x000fea0003800200 */
.L_x_14193:
        /* <DEDUP_REMOVED lines=31> */
.L_x_14202:
        /* <DEDUP_REMOVED lines=11> */
.L_x_14201:
        /* <DEDUP_REMOVED lines=19> */
.L_x_14204:
[----:B------:R-:W-:Y:S05]  /*10120*/  BSYNC.RECONVERGENT B1 ;  /* 0x0000000000017941 */ /* 0x000fea0003800200 */
.L_x_14203:
[----:B------:R-:W-:Y:S01]  /*10130*/  LOP3.LUT R11, R11, 0x80000000, R23, 0xb8, !PT ;  /* 0x800000000b0b7812 */ /* 0x000fe200078eb817 */
[----:B------:R-:W-:Y:S06]  /*10140*/  BRA `(.L_x_14200) ;  /* 0x00000000004c7947 */ /* 0x000fec0003800000 */
.L_x_14199:
        /* <DEDUP_REMOVED lines=19> */
.L_x_14200:
[----:B------:R-:W-:Y:S05]  /*10280*/  BSYNC.RECONVERGENT B0 ;  /* 0x0000000000007941 */ /* 0x000fea0003800200 */
.L_x_14198:
        /* <DEDUP_REMOVED lines=67> */
.L_x_14206:
[----:B------:R-:W-:Y:S05]  /*106c0*/  BSYNC.RECONVERGENT B1 ;  /* 0x0000000000017941 */ /* 0x000fea0003800200 */
.L_x_14205:
        /* <DEDUP_REMOVED lines=58> */
.L_x_14210:
[----:B------:R-:W-:Y:S05]  /*10a70*/  BSYNC.RECONVERGENT B2 ;  /* 0x0000000000027941 */ /* 0x000fea0003800200 */
.L_x_14209:
[----:B------:R-:W-:Y:S01]  /*10a80*/  LOP3.LUT R23, RZ, 0x80000000, R9, 0xb8, !PT ;  /* 0x80000000ff177812 */ /* 0x000fe200078eb809 */
[----:B------:R-:W-:Y:S01]  /*10a90*/  IMAD.MOV.U32 R22, RZ, RZ, RZ ;  /* 0x000000ffff167224 */ /* 0x000fe200078e00ff */
[----:B------:R-:W-:Y:S06]  /*10aa0*/  BRA `(.L_x_14211) ;  /* 0x0000000000487947 */ /* 0x000fec0003800000 */
.L_x_14208:
        /* <DEDUP_REMOVED lines=18> */
.L_x_14211:
[----:B------:R-:W-:Y:S05]  /*10bd0*/  BSYNC.RECONVERGENT B1 ;  /* 0x0000000000017941 */ /* 0x000fea0003800200 */
.L_x_14207:
        /* <DEDUP_REMOVED lines=31> */
.L_x_14216:
        /* <DEDUP_REMOVED lines=11> */
.L_x_14215:
        /* <DEDUP_REMOVED lines=19> */
.L_x_14218:
[----:B------:R-:W-:Y:S05]  /*10fb0*/  BSYNC.RECONVERGENT B1 ;  /* 0x0000000000017941 */ /* 0x000fea0003800200 */
.L_x_14217:
[----:B------:R-:W-:Y:S01]  /*10fc0*/  LOP3.LUT R11, R11, 0x80000000, R17, 0xb8, !PT ;  /* 0x800000000b0b7812 */ /* 0x000fe200078eb811 */
[----:B------:R-:W-:Y:S06]  /*10fd0*/  BRA `(.L_x_14214) ;  /* 0x00000000004c7947 */ /* 0x000fec0003800000 */
.L_x_14213:
        /* <DEDUP_REMOVED lines=19> */
.L_x_14214:
[----:B------:R-:W-:Y:S05]  /*11110*/  BSYNC.RECONVERGENT B0 ;  /* 0x0000000000007941 */ /* 0x000fea0003800200 */
.L_x_14212:
        /* <DEDUP_REMOVED lines=67> */
.L_x_14220:
[----:B------:R-:W-:Y:S05]  /*11550*/  BSYNC.RECONVERGENT B1 ;  /* 0x0000000000017941 */ /* 0x000fea0003800200 */
.L_x_14219:
        /* <DEDUP_REMOVED lines=58> */
.L_x_14224:
[----:B------:R-:W-:Y:S05]  /*11900*/  BSYNC.RECONVERGENT B2 ;  /* 0x0000000000027941 */ /* 0x000fea0003800200 */
.L_x_14223:
[----:B------:R-:W-:Y:S01]  /*11910*/  LOP3.LUT R17, RZ, 0x80000000, R9, 0xb8, !PT ;  /* 0x80000000ff117812 */ /* 0x000fe200078eb809 */
[----:B------:R-:W-:Y:S01]  /*11920*/  IMAD.MOV.U32 R16, RZ, RZ, RZ ;  /* 0x000000ffff107224 */ /* 0x000fe200078e00ff */
[----:B------:R-:W-:Y:S06]  /*11930*/  BRA `(.L_x_14225) ;  /* 0x0000000000487947 */ /* 0x000fec0003800000 */
.L_x_14222:
        /* <DEDUP_REMOVED lines=18> */
.L_x_14225:
[----:B------:R-:W-:Y:S05]  /*11a60*/  BSYNC.RECONVERGENT B1 ;  /* 0x0000000000017941 */ /* 0x000fea0003800200 */
.L_x_14221:
        /* <DEDUP_REMOVED lines=30> */
.L_x_14230:
        /* <DEDUP_REMOVED lines=11> */
.L_x_14229:
        /* <DEDUP_REMOVED lines=19> */
.L_x_14232:
[----:B------:R-:W-:Y:S05]  /*11e30*/  BSYNC.RECONVERGENT B1 ;  /* 0x0000000000017941 */ /* 0x000fea0003800200 */
.L_x_14231:
[----:B------:R-:W-:Y:S01]  /*11e40*/  LOP3.LUT R11, R11, 0x80000000, R19, 0xb8, !PT ;  /* 0x800000000b0b7812 */ /* 0x000fe200078eb813 */
[----:B------:R-:W-:Y:S06]  /*11e50*/  BRA `(.L_x_14228) ;  /* 0x00000000004c7947 */ /* 0x000fec0003800000 */
.L_x_14227:
        /* <DEDUP_REMOVED lines=19> */
.L_x_14228:
[----:B------:R-:W-:Y:S05]  /*11f90*/  BSYNC.RECONVERGENT B0 ;  /* 0x0000000000007941 */ /* 0x000fea0003800200 */
.L_x_14226:
        /* <DEDUP_REMOVED lines=67> */
.L_x_14234:
[----:B------:R-:W-:Y:S05]  /*123d0*/  BSYNC.RECONVERGENT B1 ;  /* 0x0000000000017941 */ /* 0x000fea0003800200 */
.L_x_14233:
        /* <DEDUP_REMOVED lines=58> */
[----:B------:R-:W-:-:S07]  /*12780*/  IMAD.MOV.U32 R5, RZ, RZ, R9 ;  /* 0x000000ffff057224 */ /* 0x000fce00078e0009 */
.L_x_14237:
[----:B------:R-:W-:Y:S05]  /*12790*/  BSYNC.RECONVERGENT B2 ;  /* 0x0000000000027941 */ /* 0x000fea0003800200 */
.L_x_14236:
[----:B------:R-:W-:Y:S01]  /*127a0*/  LOP3.LUT R19, RZ, 0x80000000, R5, 0xb8, !PT ;  /* 0x80000000ff137812 */ /* 0x000fe200078eb805 */
[----:B------:R-:W-:Y:S01]  /*127b0*/  IMAD.MOV.U32 R18, RZ, RZ, RZ ;  /* 0x000000ffff127224 */ /* 0x000fe200078e00ff */
[----:B------:R-:W-:Y:S06]  /*127c0*/  BRA `(.L_x_14238) ;  /* 0x0000000000487947 */ /* 0x000fec0003800000 */
.L_x_14235:
        /* <DEDUP_REMOVED lines=18> */
.L_x_14238:
[----:B------:R-:W-:Y:S05]  /*128f0*/  BSYNC.RECONVERGENT B1 ;  /* 0x0000000000017941 */ /* 0x000fea0003800200 */
.L_x_14128:
[----:B------:R-:W0:Y:S02]  /*12900*/  LDC.64 R4, c[0x0][0x398] ;  /* 0x0000e600ff047b82 */ /* 0x000e240000000a00 */
[----:B0-----:R-:W-:-:S04]  /*12910*/  IMAD.WIDE.U32 R4, R0, 0x8, R4 ;  /* 0x0000000800047825 */ /* 0x001fc800078e0004 */
[----:B------:R-:W-:-:S05]  /*12920*/  IMAD.WIDE.U32 R4, R2, 0x20, R4 ;  /* 0x0000002002047825 */ /* 0x000fca00078e0004 */
[----:B------:R-:W-:Y:S04]  /*12930*/  STG.E.ENL2.256 desc[UR4][R4.64], R12, R24 ;  /* 0xf800000c0418797f */ /* 0x000fe8000f121804 */
[----:B------:R-:W-:Y:S01]  /*12940*/  STG.E.ENL2.256 desc[UR4][R4.64+0x1000], R20, R16 ;  /* 0xf80080140410797f */ /* 0x000fe2000f121804 */
[----:B------:R-:W-:Y:S05]  /*12950*/  EXIT ;  /* 0x000000000000794d */ /* 0x000fea0003800000 */
        .weak           $__internal_11_$__cuda_sm20_div_rn_f64_full
        .type           $__internal_11_$__cuda_sm20_div_rn_f64_full,@function
        .size           $__internal_11_$__cuda_sm20_div_rn_f64_full,(.L_x_32762 - $__internal_11_$__cuda_sm20_div_rn_f64_full)
$__internal_11_$__cuda_sm20_div_rn_f64_full:
        /* <DEDUP_REMOVED lines=108> */
.L_x_14240:
        /* <DEDUP_REMOVED lines=17> */
.L_x_14243:
[----:B------:R-:W-:Y:S01]  /*13130*/  LOP3.LUT R7, R35, 0x80000, RZ, 0xfc, !PT ;  /* 0x0008000023077812 */ /* 0x000fe200078efcff */
[----:B------:R-:W-:-:S04]  /*13140*/  IMAD.MOV.U32 R46, RZ, RZ, R34 ;  /* 0x000000ffff2e7224 */ /* 0x000fc800078e0022 */
[----:B------:R-:W-:Y:S01]  /*13150*/  IMAD.MOV.U32 R47, RZ, RZ, R7 ;  /* 0x000000ffff2f7224 */ /* 0x000fe200078e0007 */
[----:B------:R-:W-:Y:S06]  /*13160*/  BRA `(.L_x_14241) ;  /* 0x00000000000c7947 */ /* 0x000fec0003800000 */
.L_x_14242:
[----:B------:R-:W-:Y:S01]  /*13170*/  LOP3.LUT R7, R33, 0x80000, RZ, 0xfc, !PT ;  /* 0x0008000021077812 */ /* 0x000fe200078efcff */
[----:B------:R-:W-:-:S04]  /*13180*/  IMAD.MOV.U32 R46, RZ, RZ, R32 ;  /* 0x000000ffff2e7224 */ /* 0x000fc800078e0020 */
[----:B------:R-:W-:-:S07]  /*13190*/  IMAD.MOV.U32 R47, RZ, RZ, R7 ;  /* 0x000000ffff2f7224 */ /* 0x000fce00078e0007 */
.L_x_14241:
[----:B------:R-:W-:Y:S05]  /*131a0*/  BSYNC.RECONVERGENT B0 ;  /* 0x0000000000007941 */ /* 0x000fea0003800200 */
.L_x_14239:
[----:B------:R-:W-:Y:S02]  /*131b0*/  IMAD.MOV.U32 R10, RZ, RZ, R4 ;  /* 0x000000ffff0a7224 */ /* 0x000fe400078e0004 */
[----:B------:R-:W-:Y:S02]  /*131c0*/  IMAD.MOV.U32 R11, RZ, RZ, 0x0 ;  /* 0x00000000ff0b7424 */ /* 0x000fe400078e00ff */
[----:B------:R-:W-:Y:S02]  /*131d0*/  IMAD.MOV.U32 R8, RZ, RZ, R46 ;  /* 0x000000ffff087224 */ /* 0x000fe400078e002e */
[----:B------:R-:W-:Y:S01]  /*131e0*/  IMAD.MOV.U32 R9, RZ, RZ, R47 ;  /* 0x000000ffff097224 */ /* 0x000fe200078e002f */
[----:B------:R-:W-:Y:S06]  /*131f0*/  RET.REL.NODEC R10 `(_ZN2at6native29vectorized_elementwise_kernelILi4ENS0_13BUnaryFunctorIdddZZZNS0_15binary_internal21div_floor_kernel_cudaERNS_18TensorIteratorBaseEENKUlvE1_clEvENKUlvE_clEvEUlddE_EESt5arrayIPcLm2EEEEviT0_T1_) ;  /* 0xfffffecc0a807950 */ /* 0x000fec0003c3ffff */
.L_x_14244:
        /* <DEDUP_REMOVED lines=16> */
.L_x_32762:


//--------------------- .text._ZN2at6native29vectorized_elementwise_kernelILi8ENS0_13BUnaryFunctorIdddZZZNS0_15binary_internal21div_floor_kernel_cudaERNS_18TensorIteratorBaseEENKUlvE1_clEvENKUlvE_clEvEUlddE_EESt5arrayIPcLm2EEEEviT0_T1_ --------------------------
	.section	.text._ZN2at6native29vectorized_elementwise_kernelILi8ENS0_13BUnaryFunctorIdddZZZNS0_15binary_internal21div_floor_kernel_cudaERNS_18TensorIteratorBaseEENKUlvE1_clEvENKUlvE_clEvEUlddE_EESt5arrayIPcLm2EEEEviT0_T1_,"ax",@progbits
	.align	128
        .global         _ZN2at6native29vectorized_elementwise_kernelILi8ENS0_13BUnaryFunctorIdddZZZNS0_15binary_internal21div_floor_kernel_cudaERNS_18TensorIteratorBaseEENKUlvE1_clEvENKUlvE_clEvEUlddE_EESt5arrayIPcLm2EEEEviT0_T1_
        .type           _ZN2at6native29vectorized_elementwise_kernelILi8ENS0_13BUnaryFunctorIdddZZZNS0_15binary_internal21div_floor_kernel_cudaERNS_18TensorIteratorBaseEENKUlvE1_clEvENKUlvE_clEvEUlddE_EESt5arrayIPcLm2EEEEviT0_T1_,@function
        .size           _ZN2at6native29vectorized_elementwise_kernelILi8ENS0_13BUnaryFunctorIdddZZZNS0_15binary_internal21div_floor_kernel_cudaERNS_18TensorIteratorBaseEENKUlvE1_clEvENKUlvE_clEvEUlddE_EESt5arrayIPcLm2EEEEviT0_T1_,(.L_x_32899 - _ZN2at6native29vectorized_elementwise_kernelILi8ENS0_13BUnaryFunctorIdddZZZNS0_15binary_internal21div_floor_kernel_cudaERNS_18TensorIteratorBaseEENKUlvE1_clEvENKUlvE_clEvEUlddE_EESt5arrayIPcLm2EEEEviT0_T1_)
        .other          _ZN2at6native29vectorized_elementwise_kernelILi8ENS0_13BUnaryFunctorIdddZZZNS0_15binary_internal21div_floor_kernel_cudaERNS_18TensorIteratorBaseEENKUlvE1_clEvENKUlvE_clEvEUlddE_EESt5arrayIPcLm2EEEEviT0_T1_,@"STO_CUDA_ENTRY STV_DEFAULT"
_ZN2at6native29vectorized_elementwise_kernelILi8ENS0_13BUnaryFunctorIdddZZZNS0_15binary_internal21div_floor_kernel_cudaERNS_18TensorIteratorBaseEENKUlvE1_clEvENKUlvE_clEvEUlddE_EESt5arrayIPcLm2EEEEviT0_T1_:
.text._ZN2at6native29vectorized_elementwise_kernelILi8ENS0_13BUnaryFunctorIdddZZZNS0_15binary_internal21div_floor_kernel_cudaERNS_18TensorIteratorBaseEENKUlvE1_clEvENKUlvE_clEvEUlddE_EESt5arrayIPcLm2EEEEviT0_T1_:
[----:B------:R-:W-:Y:S01]  /*0000*/  LDC R1, c[0x0][0x37c] ;  /* 0x0000df00ff017b82 */ /* 0x000fe20000000800 */
[----:B------:R-:W-:Y:S05]  /*0010*/  EXIT ;  /* 0x000000000000794d */ /* 0x000fea0003800000 */
.L_x_14245:
        /* <DEDUP_REMOVED lines=14> */
.L_x_32899:


//--------------------- .text._ZN2at6native18elementwise_kernelILi128ELi4EZNS0_15gpu_kernel_implINS0_13AUnaryFunctorIdddZZZNS0_15binary_internal21div_floor_kernel_cudaERNS_18TensorIteratorBaseEENKUlvE1_clEvENKUlvE_clEvEUlddE_EEEEvS6_RKT_EUliE_EEviT1_ --------------------------
	.section	.text._ZN2at6native18elementwise_kernelILi128ELi4EZNS0_15gpu_kernel_implINS0_13AUnaryFunctorIdddZZZNS0_15binary_internal21div_floor_kernel_cudaERNS_18TensorIteratorBaseEENKUlvE1_clEvENKUlvE_clEvEUlddE_EEEEvS6_RKT_EUliE_EEviT1_,"ax",@progbits
	.align	128
        .global         _ZN2at6native18elementwise_kernelILi128ELi4EZNS0_15gpu_kernel_implINS0_13AUnaryFunctorIdddZZZNS0_15binary_internal21div_floor_kernel_cudaERNS_18TensorIteratorBaseEENKUlvE1_clEvENKUlvE_clEvEUlddE_EEEEvS6_RKT_EUliE_EEviT1_
        .type           _ZN2at6native18elementwise_kernelILi128ELi4EZNS0_15gpu_kernel_implINS0_13AUnaryFunctorIdddZZZNS0_15binary_internal21div_floor_kernel_cudaERNS_18TensorIteratorBaseEENKUlvE1_clEvENKUlvE_clEvEUlddE_EEEEvS6_RKT_EUliE_EEviT1_,@function
        .size           _ZN2at6native18elementwise_kernelILi128ELi4EZNS0_15gpu_kernel_implINS0_13AUnaryFunctorIdddZZZNS0_15binary_internal21div_floor_kernel_cudaERNS_18TensorIteratorBaseEENKUlvE1_clEvENKUlvE_clEvEUlddE_EEEEvS6_RKT_EUliE_EEviT1_,(.L_x_32763 - _ZN2at6native18elementwise_kernelILi128ELi4EZNS0_15gpu_kernel_implINS0_13AUnaryFunctorIdddZZZNS0_15binary_internal21div_floor_kernel_cudaERNS_18TensorIteratorBaseEENKUlvE1_clEvENKUlvE_clEvEUlddE_EEEEvS6_RKT_EUliE_EEviT1_)
        .other          _ZN2at6native18elementwise_kernelILi128ELi4EZNS0_15gpu_kernel_implINS0_13AUnaryFunctorIdddZZZNS0_15binary_internal21div_floor_kernel_cudaERNS_18TensorIteratorBaseEENKUlvE1_clEvENKUlvE_clEvEUlddE_EEEEvS6_RKT_EUliE_EEviT1_,@"STO_CUDA_ENTRY STV_DEFAULT"
_ZN2at6native18elementwise_kernelILi128ELi4EZNS0_15gpu_kernel_implINS0_13AUnaryFunctorIdddZZZNS0_15binary_internal21div_floor_kernel_cudaERNS_18TensorIteratorBaseEENKUlvE1_clEvENKUlvE_clEvEUlddE_EEEEvS6_RKT_EUliE_EEviT1_:
.text._ZN2at6native18elementwise_kernelILi128ELi4EZNS0_15gpu_kernel_implINS0_13AUnaryFunctorIdddZZZNS0_15binary_internal21div_floor_kernel_cudaERNS_18TensorIteratorBaseEENKUlvE1_clEvENKUlvE_clEvEUlddE_EEEEvS6_RKT_EUliE_EEviT1_:
        /* <DEDUP_REMOVED lines=8> */
[----:B------:R-:W0:Y:S01]  /*0080*/  LDCU.U8 UR41, c[0x0][0x5a0] ;  /* 0x0000b400ff2977ac */ /* 0x000e220008000000 */
[----:B------:R-:W0:Y:S01]  /*0090*/  LDCU.U8 UR42, c[0x0][0x5a1] ;  /* 0x0000b420ff2a77ac */ /* 0x000e220008000000 */
[----:B---3--:R-:W-:-:S02]  /*00a0*/  UIADD3 UR40, UPT, UPT, UR39, -0x1, URZ ;  /* 0xffffffff27287890 */ /* 0x008fc4000fffe0ff */
[----:B--2---:R-:W-:Y:S02]  /*00b0*/  USHF.L.U32 UR4, UR4, 0x9, URZ ;  /* 0x0000000904047899 */ /* 0x004fe400080006ff */
[----:B------:R-:W-:-:S04]  /*00c0*/  UISETP.LT.U32.AND UP0, UPT, UR40, 0x18, UPT ;  /* 0x000000182800788c */ /* 0x000fc8000bf01070 */
[----:B------:R-:W-:Y:S01]  /*00d0*/  USEL UR38, UR40, 0x18, UP0 ;  /* 0x0000001828267887 */ /* 0x000fe20008000000 */
[----:B-1----:R-:W-:Y:S01]  /*00e0*/  LOP3.LUT R17, R17, UR4, RZ, 0xfc, !PT ;  /* 0x0000000411117c12 */ /* 0x002fe2000f8efcff */
[----:B-----5:R-:W-:Y:S01]  /*00f0*/  IMAD.MOV.U32 R22, RZ, RZ, R4 ;  /* 0x000000ffff167224 */ /* 0x020fe200078e0004 */
[----:B------:R-:W-:Y:S01]  /*0100*/  LOP3.LUT R23, R5, 0x7fffffff, RZ, 0xc0, !PT ;  /* 0x7fffffff05177812 */ /* 0x000fe200078ec0ff */
[----:B------:R-:W-:Y:S01]  /*0110*/  UIADD3 UR38, UPT, UPT, UR38, 0x1, URZ ;  /* 0x0000000126267890 */ /* 0x000fe2000fffe0ff */
[----:B----4-:R-:W-:Y:S02]  /*0120*/  ISETP.GE.AND P1, PT, R17, UR5, PT ;  /* 0x0000000511007c0c */ /* 0x010fe4000bf26270 */
[----:B------:R-:W-:Y:S02]  /*0130*/  SHF.R.U32.HI R27, RZ, 0x14, R23 ;  /* 0x00000014ff1b7819 */ /* 0x000fe40000011617 */
[----:B------:R-:W1:Y:S02]  /*0140*/  DMUL R18, R22, 1.80143985094819840000e+16 ;  /* 0x4350000016127828 */ /* 0x000e640000000000 */
[----:B-1----:R-:W-:-:S05]  /*0150*/  LEA.HI R2, R19, R27, RZ, 0xc ;  /* 0x0000001b13027211 */ /* 0x002fca00078f60ff */
[----:B------:R-:W-:-:S15]  /*0160*/  VIADD R2, R2, 0xffffffca ;  /* 0xffffffca02027836 */ /* 0x000fde0000000000 */
[----:B------:R-:W-:-:S15]  /*0170*/  NOP ;  /* 0x0000000000007918 */ /* 0x000fde0000000000 */
[----:B------:R-:W-:-:S15]  /*0180*/  NOP ;  /* 0x0000000000007918 */ /* 0x000fde0000000000 */
[----:B------:R-:W-:-:S12]  /*0190*/  NOP ;  /* 0x0000000000007918 */ /* 0x000fd80000000000 */
[----:B------:R-:W1:Y:S02]  /*01a0*/  DSETP.NEU.AND P0, PT, R22, +INF , PT ;  /* 0x7ff000001600742a */ /* 0x000e640003f0d000 */
[----:B-1----:R-:W-:Y:S02]  /*01b0*/  FSEL R25, R4, RZ, P0 ;  /* 0x000000ff04197208 */ /* 0x002fe40000000000 */
[----:B------:R-:W-:Y:S01]  /*01c0*/  FSEL R24, R5, -QNAN , P0 ;  /* 0xfff8000005187808 */ /* 0x000fe20000000000 */
[----:B0-----:R-:W-:Y:S06]  /*01d0*/  @P1 BRA `(.L_x_14247) ;  /* 0x0000004400f41947 */ /* 0x001fec0003800000 */
[----:B------:R-:W-:Y:S01]  /*01e0*/  UISETP.NE.AND UP0, UPT, UR39, URZ, UPT ;  /* 0x000000ff2700728c */ /* 0x000fe2000bf05270 */
[----:B------:R-:W-:Y:S01]  /*01f0*/  IMAD.MOV.U32 R0, RZ, RZ, RZ ;  /* 0x000000ffff007224 */ /* 0x000fe200078e00ff */
[----:B------:R-:W-:-:S07]  /*0200*/  MOV R16, RZ ;  /* 0x000000ff00107202 */ /* 0x000fce0000000f00 */
[----:B------:R-:W-:Y:S05]  /*0210*/  BRA.U !UP0, `(.L_x_14248) ;  /* 0x0000001108a87547 */ /* 0x000fea000b800000 */
[----:B------:R-:W0:Y:S01]  /*0220*/  LDCU.64 UR4, c[0x0][0x390] ;  /* 0x00007200ff0477ac */ /* 0x000e220008000a00 */
[----:B------:R-:W-:Y:S01]  /*0230*/  IMAD.MOV.U32 R16, RZ, RZ, RZ ;  /* 0x000000ffff107224 */ /* 0x000fe200078e00ff */
        /* <DEDUP_REMOVED lines=296> */
.L_x_14248:
        /* <DEDUP_REMOVED lines=18> */
.L_x_14253:
[----:B------:R-:W2:Y:S02]  /*15e0*/  LDG.E.U8 R4, desc[UR36][R4.64] ;  /* 0x0000002404047981 */ /* 0x000ea4000c1e1100 */
[----:B--2---:R4:W0:Y:S02]  /*15f0*/  I2F.F64.U16 R28, R4 ;  /* 0x00000004001c7312 */ /* 0x0048240000101800 */
[----:B0---4-:R-:W-:Y:S05]  /*1600*/  BRA `(.L_x_14255) ;  /* 0x0000000c00647947 */ /* 0x011fea0003800000 */
.L_x_14252:
        /* <DEDUP_REMOVED lines=9> */
.L_x_14257:
[----:B------:R-:W2:Y:S02]  /*16a0*/  LDG.E R4, desc[UR36][R4.64] ;  /* 0x0000002404047981 */ /* 0x000ea4000c1e1900 */
[----:B--2---:R4:W0:Y:S02]  /*16b0*/  I2F.F64 R28, R4 ;  /* 0x00000004001c7312 */ /* 0x0048240000201c00 */
[----:B0---4-:R-:W-:Y:S05]  /*16c0*/  BRA `(.L_x_14255) ;  /* 0x0000000c00347947 */ /* 0x011fea0003800000 */
.L_x_14256:
[----:B------:R-:W2:Y:S02]  /*16d0*/  LDG.E.U16 R4, desc[UR36][R4.64] ;  /* 0x0000002404047981 */ /* 0x000ea4000c1e1500 */
[----:B--2---:R4:W0:Y:S02]  /*16e0*/  I2F.F64.S16 R28, R4 ;  /* 0x00000004001c7312 */ /* 0x0048240000101c00 */
[----:B0---4-:R-:W-:Y:S05]  /*16f0*/  BRA `(.L_x_14255) ;  /* 0x0000000c00287947 */ /* 0x011fea0003800000 */
.L_x_14251:
        /* <DEDUP_REMOVED lines=10> */
.L_x_14259:
[----:B------:R-:W2:Y:S02]  /*17a0*/  LDG.E.U16 R0, desc[UR36][R4.64] ;  /* 0x0000002404007981 */ /* 0x000ea4000c1e1500 */
[----:B--2---:R-:W-:-:S05]  /*17b0*/  HADD2.F32 R0, -RZ, R0.H0_H0 ;  /* 0x20000000ff007230 */ /* 0x004fca0000004100 */
[----:B------:R-:W-:-:S04]  /*17c0*/  FMUL.FTZ R0, R0, 1 ;  /* 0x3f80000000007820 */ /* 0x000fc80000410000 */
[----:B------:R3:W4:Y:S02]  /*17d0*/  F2F.F64.F32 R28, R0 ;  /* 0x00000000001c7310 */ /* 0x0007240000201800 */
[----:B---34-:R-:W-:Y:S05]  /*17e0*/  BRA `(.L_x_14255) ;  /* 0x0000000800ec7947 */ /* 0x018fea0003800000 */
.L_x_14258:
        /* <DEDUP_REMOVED lines=10> */
.L_x_14261:
[----:B------:R-:W2:Y:S02]  /*1890*/  LDG.E.U16 R4, desc[UR36][R4.64] ;  /* 0x0000002404047981 */ /* 0x000ea4000c1e1500 */
[----:B--2---:R-:W-:-:S05]  /*18a0*/  HADD2.F32 R0, -RZ, R4.H0_H0 ;  /* 0x20000004ff007230 */ /* 0x004fca0000004100 */
[----:B------:R-:W-:-:S04]  /*18b0*/  FMUL.FTZ R0, R0, 1 ;  /* 0x3f80000000007820 */ /* 0x000fc80000410000 */
[----:B------:R4:W0:Y:S02]  /*18c0*/  F2F.F64.F32 R28, R0 ;  /* 0x00000000001c7310 */ /* 0x0008240000201800 */
[----:B0---4-:R-:W-:Y:S05]  /*18d0*/  BRA `(.L_x_14255) ;  /* 0x0000000800b07947 */ /* 0x011fea0003800000 */
.L_x_14260:
[----:B------:R3:W5:Y:S01]  /*18e0*/  LDG.E.64 R28, desc[UR36][R4.64] ;  /* 0x00000024041c7981 */ /* 0x000762000c1e1b00 */
[----:B------:R-:W-:Y:S05]  /*18f0*/  BRA `(.L_x_14255) ;  /* 0x0000000800a87947 */ /* 0x000fea0003800000 */
.L_x_14250:
        /* <DEDUP_REMOVED lines=13> */
.L_x_14264:
[----:B------:R2:W5:Y:S01]  /*19d0*/  LDG.E.64 R28, desc[UR36][R4.64] ;  /* 0x00000024041c7981 */ /* 0x000562000c1e1b00 */
[----:B------:R-:W-:Y:S05]  /*19e0*/  BRA `(.L_x_14255) ;  /* 0x00000008006c7947 */ /* 0x000fea0003800000 */
.L_x_14263:
        /* <DEDUP_REMOVED lines=27> */
.L_x_14266:
        /* <DEDUP_REMOVED lines=15> */
.L_x_14265:
[----:B------:R-:W2:Y:S02]  /*1c90*/  LDG.E.U16 R0, desc[UR36][R4.64] ;  /* 0x0000002404007981 */ /* 0x000ea4000c1e1500 */
[----:B--2---:R-:W-:-:S04]  /*1ca0*/  IMAD.U32 R0, R0, 0x10000, RZ ;  /* 0x0001000000007824 */ /* 0x004fc800078e00ff */
[----:B------:R-:W-:-:S04]  /*1cb0*/  FMUL.FTZ R0, R0, 1 ;  /* 0x3f80000000007820 */ /* 0x000fc80000410000 */
[----:B------:R2:W3:Y:S02]  /*1cc0*/  F2F.F64.F32 R28, R0 ;  /* 0x00000000001c7310 */ /* 0x0004e40000201800 */
[----:B--23--:R-:W-:Y:S05]  /*1cd0*/  BRA `(.L_x_14255) ;  /* 0x0000000400b07947 */ /* 0x00cfea0003800000 */
.L_x_14262:
        /* <DEDUP_REMOVED lines=11> */
.L_x_14269:
        /* <DEDUP_REMOVED lines=21> */
.L_x_14271:
[----:B------:R-:W-:Y:S05]  /*1ee0*/  BSYNC.RECONVERGENT B0 ;  /* 0x0000000000007941 */ /* 0x000fea0003800200 */
.L_x_14270:
[----:B------:R-:W-:Y:S02]  /*1ef0*/  SHF.L.U32 R0, R0, 0x14, RZ ;  /* 0x0000001400007819 */ /* 0x000fe400000006ff */
[----:B------:R-:W-:-:S04]  /*1f00*/  LEA R3, R3, 0x3b800000, 0x17 ;  /* 0x3b80000003037811 */ /* 0x000fc800078eb8ff */
[----:B------:R-:W-:-:S05]  /*1f10*/  LOP3.LUT R0, R3, R0, R7, 0xfe, !PT ;  /* 0x0000000003007212 */ /* 0x000fca00078efe07 */
[----:B------:R-:W-:-:S04]  /*1f20*/  FMUL.FTZ R0, R0, 1 ;  /* 0x3f80000000007820 */ /* 0x000fc80000410000 */
[----:B------:R2:W3:Y:S02]  /*1f30*/  F2F.F64.F32 R28, R0 ;  /* 0x00000000001c7310 */ /* 0x0004e40000201800 */
[----:B--23--:R-:W-:Y:S05]  /*1f40*/  BRA `(.L_x_14255) ;  /* 0x0000000400147947 */ /* 0x00cfea0003800000 */
.L_x_14268:
        /* <DEDUP_REMOVED lines=21> */
.L_x_14273:
[----:B------:R-:W-:Y:S05]  /*20a0*/  BSYNC.RECONVERGENT B0 ;  /* 0x0000000000007941 */ /* 0x000fea0003800200 */
.L_x_14272:
[----:B------:R-:W-:Y:S01]  /*20b0*/  IMAD.SHL.U32 R0, R0, 0x200000, RZ ;  /* 0x0020000000007824 */ /* 0x000fe200078e00ff */
[----:B------:R-:W-:-:S04]  /*20c0*/  LEA R3, R3, 0x37800000, 0x17 ;  /* 0x3780000003037811 */ /* 0x000fc800078eb8ff */
[----:B------:R-:W-:-:S05]  /*20d0*/  LOP3.LUT R0, R3, R0, R7, 0xfe, !PT ;  /* 0x0000000003007212 */ /* 0x000fca00078efe07 */
[----:B------:R-:W-:-:S04]  /*20e0*/  FMUL.FTZ R0, R0, 1 ;  /* 0x3f80000000007820 */ /* 0x000fc80000410000 */
[----:B------:R2:W3:Y:S02]  /*20f0*/  F2F.F64.F32 R28, R0 ;  /* 0x00000000001c7310 */ /* 0x0004e40000201800 */
[----:B--23--:R-:W-:Y:S05]  /*2100*/  BRA `(.L_x_14255) ;  /* 0x0000000000a47947 */ /* 0x00cfea0003800000 */
.L_x_14267:
[----:B------:R-:W-:-:S09]  /*2110*/  UISETP.NE.AND UP0, UPT, UR4, 0x1c, UPT ;  /* 0x0000001c0400788c */ /* 0x000fd2000bf05270 */
[----:B------:R-:W-:Y:S05]  /*2120*/  BRA.U !UP0, `(.L_x_14274) ;  /* 0x0000000108947547 */ /* 0x000fea000b800000 */
[----:B------:R-:W-:-:S09]  /*2130*/  UISETP.NE.AND UP0, UPT, UR4, 0x1d, UPT ;  /* 0x0000001d0400788c */ /* 0x000fd2000bf05270 */
[----:B------:R-:W-:Y:S05]  /*2140*/  BRA.U !UP0, `(.L_x_14275) ;  /* 0x0000000108807547 */ /* 0x000fea000b800000 */
[----:B------:R-:W-:-:S09]  /*2150*/  UISETP.NE.AND UP0, UPT, UR4, 0x2c, UPT ;  /* 0x0000002c0400788c */ /* 0x000fd2000bf05270 */
[----:B------:R-:W-:Y:S05]  /*2160*/  BRA.U !UP0, `(.L_x_14276) ;  /* 0x0000000108487547 */ /* 0x000fea000b800000 */
.L_x_14254:
        /* <DEDUP_REMOVED lines=16> */
.L_x_14277:
[----:B------:R-:W-:Y:S01]  /*2270*/  CS2R R28, SRZ ;  /* 0x00000000001c7805 */ /* 0x000fe2000001ff00 */
[----:B------:R-:W-:Y:S06]  /*2280*/  BRA `(.L_x_14255) ;  /* 0x0000000000447947 */ /* 0x000fec0003800000 */
.L_x_14276:
[----:B------:R-:W2:Y:S01]  /*2290*/  LDG.E.U8 R0, desc[UR36][R4.64] ;  /* 0x0000002404007981 */ /* 0x000ea2000c1e1100 */
[----:B------:R-:W-:Y:S01]  /*22a0*/  IMAD.MOV.U32 R28, RZ, RZ, 0x0 ;  /* 0x00000000ff1c7424 */ /* 0x000fe200078e00ff */
[----:B------:R-:W-:Y:S02]  /*22b0*/  MOV R29, 0x38000000 ;  /* 0x38000000001d7802 */ /* 0x000fe40000000f00 */
[----:B--2---:R-:W-:-:S13]  /*22c0*/  ISETP.NE.AND P0, PT, R0, RZ, PT ;  /* 0x000000ff0000720c */ /* 0x004fda0003f05270 */
[----:B------:R-:W-:Y:S05]  /*22d0*/  @!P0 BRA `(.L_x_14255) ;  /* 0x0000000000308947 */ /* 0x000fea0003800000 */
[----:B------:R-:W-:-:S13]  /*22e0*/  ISETP.NE.AND P0, PT, R0, 0xff, PT ;  /* 0x000000ff0000780c */ /* 0x000fda0003f05270 */
[----:B------:R-:W-:Y:S02]  /*22f0*/  @P0 IMAD.SHL.U32 R0, R0, 0x800000, RZ ;  /* 0x0080000000000824 */ /* 0x000fe400078e00ff */
[----:B------:R-:W-:Y:S02]  /*2300*/  @!P0 IMAD.MOV.U32 R28, RZ, RZ, 0x20000000 ;  /* 0x20000000ff1c8424 */ /* 0x000fe400078e00ff */
[----:B------:R-:W-:Y:S02]  /*2310*/  @!P0 IMAD.MOV.U32 R29, RZ, RZ, 0x7ff80000 ;  /* 0x7ff80000ff1d8424 */ /* 0x000fe400078e00ff */
[----:B------:R-:W-:-:S04]  /*2320*/  @P0 FMUL.FTZ R0, R0, 1 ;  /* 0x3f80000000000820 */ /* 0x000fc80000410000 */
[----:B------:R2:W3:Y:S02]  /*2330*/  @P0 F2F.F64.F32 R28, R0 ;  /* 0x00000000001c0310 */ /* 0x0004e40000201800 */
[----:B--23--:R-:W-:Y:S05]  /*2340*/  BRA `(.L_x_14255) ;  /* 0x0000000000147947 */ /* 0x00cfea0003800000 */
.L_x_14275:
[----:B------:R-:W2:Y:S02]  /*2350*/  LDG.E.64 R28, desc[UR36][R4.64] ;  /* 0x00000024041c7981 */ /* 0x000ea4000c1e1b00 */
[----:B--2---:R-:W2:Y:S02]  /*2360*/  I2F.F64.U64 R28, R28 ;  /* 0x0000001c001c7312 */ /* 0x004ea40000301800 */
[----:B--2---:R-:W-:Y:S05]  /*2370*/  BRA `(.L_x_14255) ;  /* 0x0000000000087947 */ /* 0x004fea0003800000 */
.L_x_14274:
[----:B------:R-:W2:Y:S02]  /*2380*/  LDG.E R4, desc[UR36][R4.64] ;  /* 0x0000002404047981 */ /* 0x000ea4000c1e1900 */
[----:B--2---:R0:W1:Y:S02]  /*2390*/  I2F.F64.U32 R28, R4 ;  /* 0x00000004001c7312 */ /* 0x0040640000201800 */
.L_x_14255:
[----:B------:R-:W-:Y:S05]  /*23a0*/  BSYNC.RECONVERGENT B7 ;  /* 0x0000000000077941 */ /* 0x000fea0003800200 */
.L_x_14249:
[----:B-1---5:R-:W1:Y:S01]  /*23b0*/  DSETP.NEU.AND P0, PT, R28, RZ, PT ;  /* 0x000000ff1c00722a */ /* 0x022e620003f0d000 */
[----:B------:R-:W-:Y:S04]  /*23c0*/  BSSY.RECONVERGENT B1, `(.L_x_14278) ;  /* 0x0000129000017945 */ /* 0x000fe80003800200 */
[----:B-1----:R-:W-:Y:S05]  /*23d0*/  @P0 BRA `(.L_x_14279) ;  /* 0x0000000000e00947 */ /* 0x002fea0003800000 */
[----:B--23--:R-:W1:Y:S01]  /*23e0*/  MUFU.RCP64H R5, R29 ;  /* 0x0000001d00057308 */ /* 0x00ce620000001800 */
[----:B------:R-:W2:Y:S01]  /*23f0*/  LDCU.64 UR4, c[0x0][0x598] ;  /* 0x0000b300ff0477ac */ /* 0x000ea20008000a00 */
[----:B------:R-:W3:Y:S01]  /*2400*/  LDC R0, c[0x0][0x59c] ;  /* 0x00016700ff007b82 */ /* 0x000ee20000000800 */
[----:B0-----:R-:W-:Y:S01]  /*2410*/  MOV R4, 0x1 ;  /* 0x0000000100047802 */ /* 0x001fe20000000f00 */
[----:B------:R-:W-:Y:S05]  /*2420*/  BSSY.RECONVERGENT B2, `(.L_x_14280) ;  /* 0x0000032000027945 */ /* 0x000fea0003800200 */
[----:B-1----:R-:W0:Y:S01]  /*2430*/  DFMA R6, R4, -R28, 1 ;  /* 0x3ff000000406742b */ /* 0x002e22000000081c */
[----:B---3--:R-:W-:-:S15]  /*2440*/  FSETP.GEU.AND P1, PT, |R0|, 6.5827683646048100446e-37, PT ;  /* 0x036000000000780b */ /* 0x008fde0003f2e200 */
[----:B------:R-:W-:-:S15]  /*2450*/  NOP ;  /* 0x0000000000007918 */ /* 0x000fde0000000000 */
[----:B------:R-:W-:-:S15]  /*2460*/  NOP ;  /* 0x0000000000007918 */ /* 0x000fde0000000000 */
[----:B------:R-:W-:-:S15]  /*2470*/  NOP ;  /* 0x0000000000007918 */ /* 0x000fde0000000000 */
[----:B------:R-:W-:-:S03]  /*2480*/  NOP ;  /* 0x0000000000007918 */ /* 0x000fc60000000000 */
        /* <DEDUP_REMOVED lines=15> */
[----:B0-----:R-:W2:-:S15]  /*2580*/  DFMA R4, R6, R4, R6 ;  /* 0x000000040604722b */ /* 0x001e9e0000000006 */
[----:B------:R-:W-:-:S15]  /*2590*/  NOP ;  /* 0x0000000000007918 */ /* 0x000fde0000000000 */
[----:B------:R-:W-:-:S15]  /*25a0*/  NOP ;  /* 0x0000000000007918 */ /* 0x000fde0000000000 */
[----:B------:R-:W-:-:S15]  /*25b0*/  NOP ;  /* 0x0000000000007918 */ /* 0x000fde0000000000 */
[----:B------:R-:W-:-:S04]  /*25c0*/  NOP ;  /* 0x0000000000007918 */ /* 0x000fc80000000000 */
[----:B--2---:R-:W0:-:S15]  /*25d0*/  DMUL R6, R4, UR4 ;  /* 0x0000000404067c28 */ /* 0x004e1e0008000000 */
[----:B------:R-:W-:-:S15]  /*25e0*/  NOP ;  /* 0x0000000000007918 */ /* 0x000fde0000000000 */
[----:B------:R-:W-:-:S15]  /*25f0*/  NOP ;  /* 0x0000000000007918 */ /* 0x000fde0000000000 */
[----:B------:R-:W-:-:S15]  /*2600*/  NOP ;  /* 0x0000000000007918 */ /* 0x000fde0000000000 */
[----:B------:R-:W-:-:S04]  /*2610*/  NOP ;  /* 0x0000000000007918 */ /* 0x000fc80000000000 */
[----:B0-----:R-:W0:-:S15]  /*2620*/  DFMA R8, R6, -R28, UR4 ;  /* 0x0000000406087e2b */ /* 0x001e1e000800081c */
        /* <DEDUP_REMOVED lines=8> */
[----:B------:R-:W0:Y:S01]  /*26b0*/  LDCU.64 UR4, c[0x0][0x598] ;  /* 0x0000b300ff0477ac */ /* 0x000e220008000a00 */
[----:B------:R-:W-:Y:S01]  /*26c0*/  IMAD.MOV.U32 R6, RZ, RZ, R28 ;  /* 0x000000ffff067224 */ /* 0x000fe200078e001c */
[----:B------:R-:W-:Y:S01]  /*26d0*/  MOV R0, 0x2720 ;  /* 0x0000272000007802 */ /* 0x000fe20000000f00 */
[----:B------:R-:W-:Y:S02]  /*26e0*/  IMAD.MOV.U32 R7, RZ, RZ, R29 ;  /* 0x000000ffff077224 */ /* 0x000fe400078e001d */
[----:B0-----:R-:W-:Y:S01]  /*26f0*/  IMAD.U32 R8, RZ, RZ, UR4 ;  /* 0x00000004ff087e24 */ /* 0x001fe2000f8e00ff */
[----:B------:R-:W-:-:S07]  /*2700*/  MOV R9, UR5 ;  /* 0x0000000500097c02 */ /* 0x000fce0008000f00 */
[----:B------:R-:W-:Y:S05]  /*2710*/  CALL.REL.NOINC `($__internal_12_$__cuda_sm20_div_rn_f64_full) ;  /* 0x000000f800b07944 */ /* 0x000fea0003c00000 */
[----:B------:R-:W-:Y:S02]  /*2720*/  IMAD.MOV.U32 R4, RZ, RZ, R12 ;  /* 0x000000ffff047224 */ /* 0x000fe400078e000c */
[----:B------:R-:W-:-:S07]  /*2730*/  IMAD.MOV.U32 R5, RZ, RZ, R13 ;  /* 0x000000ffff057224 */ /* 0x000fce00078e000d */
.L_x_14281:
[----:B------:R-:W-:Y:S05]  /*2740*/  BSYNC.RECONVERGENT B2 ;  /* 0x0000000000027941 */ /* 0x000fea0003800200 */
.L_x_14280:
[----:B------:R-:W-:Y:S05]  /*2750*/  BRA `(.L_x_14282) ;  /* 0x0000000c00bc7947 */ /* 0x000fea0003800000 */
.L_x_14279:
[----:B------:R-:W-:Y:S01]  /*2760*/  LOP3.LUT R7, R29, 0x7fffffff, RZ, 0xc0, !PT ;  /* 0x7fffffff1d077812 */ /* 0x000fe200078ec0ff */
[----:B------:R-:W-:Y:S01]  /*2770*/  BSSY.RECONVERGENT B0, `(.L_x_14283) ;  /* 0x0000050000007945 */ /* 0x000fe20003800200 */
[----:B------:R-:W-:Y:S02]  /*2780*/  IMAD.MOV.U32 R6, RZ, RZ, R28 ;  /* 0x000000ffff067224 */ /* 0x000fe400078e001c */
[----:B------:R-:W-:-:S04]  /*2790*/  VIMNMX.U32 R0, PT, PT, R23, R7, !PT ;  /* 0x0000000717007248 */ /* 0x000fc80007fe0000 */
[----:B------:R-:W-:-:S13]  /*27a0*/  ISETP.GE.U32.AND P0, PT, R0, 0x7ff00000, PT ;  /* 0x7ff000000000780c */ /* 0x000fda0003f06070 */
[----:B------:R-:W-:Y:S05]  /*27b0*/  @!P0 BRA `(.L_x_14284) ;  /* 0x0000000000408947 */ /* 0x000fea0003800000 */
[----:B------:R-:W0:Y:S01]  /*27c0*/  LDCU.64 UR4, c[0x0][0x598] ;  /* 0x0000b300ff0477ac */ /* 0x000e220008000a00 */
[----:B------:R-:W-:-:S15]  /*27d0*/  DSETP.NAN.AND P0, PT, R6, R6, PT ;  /* 0x000000060600722a */ /* 0x000fde0003f08000 */
[----:B------:R-:W-:-:S15]  /*27e0*/  NOP ;  /* 0x0000000000007918 */ /* 0x000fde0000000000 */
[----:B------:R-:W-:-:S15]  /*27f0*/  NOP ;  /* 0x0000000000007918 */ /* 0x000fde0000000000 */
[----:B------:R-:W-:-:S15]  /*2800*/  NOP ;  /* 0x0000000000007918 */ /* 0x000fde0000000000 */
[----:B------:R-:W-:-:S04]  /*2810*/  NOP ;  /* 0x0000000000007918 */ /* 0x000fc80000000000 */
[----:B0-23--:R-:W0:Y:S02]  /*2820*/  DADD R4, R28, UR4 ;  /* 0x000000041c047e29 */ /* 0x00de240008000000 */
[----:B0-----:R-:W-:Y:S02]  /*2830*/  FSEL R9, R25, R4, !P0 ;  /* 0x0000000419097208 */ /* 0x001fe40004000000 */
[----:B------:R-:W-:-:S15]  /*2840*/  FSEL R3, R24, R5, !P0 ;  /* 0x0000000518037208 */ /* 0x000fde0004000000 */
[----:B------:R-:W-:-:S15]  /*2850*/  NOP ;  /* 0x0000000000007918 */ /* 0x000fde0000000000 */
[----:B------:R-:W-:-:S15]  /*2860*/  NOP ;  /* 0x0000000000007918 */ /* 0x000fde0000000000 */
[----:B------:R-:W-:-:S15]  /*2870*/  NOP ;  /* 0x0000000000007918 */ /* 0x000fde0000000000 */
[----:B------:R-:W0:Y:S02]  /*2880*/  DSETP.NAN.AND P0, PT, R22, R22, PT ;  /* 0x000000161600722a */ /* 0x000e240003f08000 */
[----:B0-----:R-:W-:Y:S02]  /*2890*/  FSEL R8, R9, R4, !P0 ;  /* 0x0000000409087208 */ /* 0x001fe40004000000 */
[----:B------:R-:W-:Y:S01]  /*28a0*/  FSEL R9, R3, R5, !P0 ;  /* 0x0000000503097208 */ /* 0x000fe20004000000 */
[----:B------:R-:W-:Y:S06]  /*28b0*/  BRA `(.L_x_14285) ;  /* 0x0000000000ec7947 */ /* 0x000fec0003800000 */
.L_x_14284:
[----:B------:R-:W1:Y:S01]  /*28c0*/  DSETP.NEU.AND P0, PT, R6, RZ, PT ;  /* 0x000000ff0600722a */ /* 0x000e620003f0d000 */
[----:B------:R-:W-:Y:S01]  /*28d0*/  MOV R8, 0x0 ;  /* 0x0000000000087802 */ /* 0x000fe20000000f00 */
[----:B------:R-:W-:Y:S01]  /*28e0*/  IMAD.MOV.U32 R9, RZ, RZ, -0x80000 ;  /* 0xfff80000ff097424 */ /* 0x000fe200078e00ff */
[----:B-1----:R-:W-:Y:S06]  /*28f0*/  @!P0 BRA `(.L_x_14285) ;  /* 0x0000000000dc8947 */ /* 0x002fec0003800000 */
[----:B------:R-:W1:Y:S01]  /*2900*/  LDCU.64 UR4, c[0x0][0x598] ;  /* 0x0000b300ff0477ac */ /* 0x000e620008000a00 */
[----:B------:R-:W4:Y:S01]  /*2910*/  DSETP.GE.AND P0, PT, R22, R6, PT ;  /* 0x000000061600722a */ /* 0x000f220003f06000 */
[----:B-1----:R-:W-:Y:S02]  /*2920*/  IMAD.U32 R8, RZ, RZ, UR4 ;  /* 0x00000004ff087e24 */ /* 0x002fe4000f8e00ff */
[----:B------:R-:W-:Y:S01]  /*2930*/  IMAD.U32 R9, RZ, RZ, UR5 ;  /* 0x00000005ff097e24 */ /* 0x000fe2000f8e00ff */
[----:B----4-:R-:W-:Y:S06]  /*2940*/  @!P0 BRA `(.L_x_14285) ;  /* 0x0000000000c88947 */ /* 0x010fec0003800000 */
[----:B------:R-:W-:Y:S01]  /*2950*/  ISETP.GT.U32.AND P0, PT, R7, 0xfffff, PT ;  /* 0x000fffff0700780c */ /* 0x000fe20003f04070 */
[----:B------:R-:W1:Y:S01]  /*2960*/  LDCU UR4, c[0x0][0x598] ;  /* 0x0000b300ff0477ac */ /* 0x000e620008000800 */
[----:B------:R-:W-:Y:S01]  /*2970*/  SHF.R.U32.HI R3, RZ, 0x14, R7 ;  /* 0x00000014ff037819 */ /* 0x000fe20000011607 */
[----:B------:R-:W-:Y:S01]  /*2980*/  BSSY.RECONVERGENT B2, `(.L_x_14286) ;  /* 0x0000017000027945 */ /* 0x000fe20003800200 */
[----:B------:R-:W-:-:S04]  /*2990*/  ISETP.GE.U32.AND P1, PT, R23, 0x100000, PT ;  /* 0x001000001700780c */ /* 0x000fc80003f26070 */
[----:B------:R-:W-:-:S04]  /*29a0*/  FSEL R8, R19, R23, !P1 ;  /* 0x0000001713087208 */ /* 0x000fc80004800000 */
[----:B------:R-:W-:Y:S01]  /*29b0*/  LOP3.LUT R8, R8, 0xfffff, RZ, 0xc0, !PT ;  /* 0x000fffff08087812 */ /* 0x000fe200078ec0ff */
[----:B------:R-:W4:Y:S02]  /*29c0*/  @!P0 DMUL R6, R6, 1.80143985094819840000e+16 ;  /* 0x4350000006068828 */ /* 0x000f240000000000 */
[C---:B----4-:R-:W-:Y:S02]  /*29d0*/  @!P0 LEA.HI R0, R7.reuse, R3, RZ, 0xc ;  /* 0x0000000307008211 */ /* 0x050fe400078f60ff */
[----:B0-23--:R-:W-:Y:S02]  /*29e0*/  LOP3.LUT R4, R7, 0xfffff, RZ, 0xc0, !PT ;  /* 0x000fffff07047812 */ /* 0x00dfe400078ec0ff */
[----:B------:R-:W-:Y:S02]  /*29f0*/  @!P0 IADD3 R3, PT, PT, R0, -0x36, RZ ;  /* 0xffffffca00038810 */ /* 0x000fe40007ffe0ff */
[----:B------:R-:W-:Y:S02]  /*2a00*/  SEL R0, R2, R27, !P1 ;  /* 0x0000001b02007207 */ /* 0x000fe40004800000 */
[----:B-1----:R-:W-:-:S02]  /*2a10*/  FSEL R9, R18, UR4, !P1 ;  /* 0x0000000412097c08 */ /* 0x002fc4000c800000 */
[----:B------:R-:W-:Y:S01]  /*2a20*/  LOP3.LUT R8, R8, 0x100000, RZ, 0xfc, !PT ;  /* 0x0010000008087812 */ /* 0x000fe200078efcff */
[----:B------:R-:W-:Y:S01]  /*2a30*/  IMAD.IADD R0, R0, 0x1, -R3 ;  /* 0x0000000100007824 */ /* 0x000fe200078e0a03 */
[----:B------:R-:W-:-:S07]  /*2a40*/  LOP3.LUT R11, R4, 0x100000, RZ, 0xfc, !PT ;  /* 0x00100000040b7812 */ /* 0x000fce00078efcff */
.L_x_14287:
        /* <DEDUP_REMOVED lines=11> */
.L_x_14286:
[----:B------:R-:W0:Y:S01]  /*2b00*/  LDC R9, c[0x0][0x59c] ;  /* 0x00016700ff097b82 */ /* 0x000e220000000800 */
        /* <DEDUP_REMOVED lines=20> */
.L_x_14289:
[----:B------:R-:W-:Y:S05]  /*2c50*/  BSYNC.RECONVERGENT B2 ;  /* 0x0000000000027941 */ /* 0x000fea0003800200 */
.L_x_14288:
[----:B0-----:R-:W-:-:S07]  /*2c60*/  LOP3.LUT R9, R0, 0x80000000, R9, 0xb8, !PT ;  /* 0x8000000000097812 */ /* 0x001fce00078eb809 */
.L_x_14285:
[----:B------:R-:W-:Y:S05]  /*2c70*/  BSYNC.RECONVERGENT B0 ;  /* 0x0000000000007941 */ /* 0x000fea0003800200 */
.L_x_14283:
[----:B--23--:R-:W1:Y:S01]  /*2c80*/  MUFU.RCP64H R5, R29 ;  /* 0x0000001d00057308 */ /* 0x00ce620000001800 */
[----:B------:R-:W2:Y:S01]  /*2c90*/  LDCU.64 UR4, c[0x0][0x598] ;  /* 0x0000b300ff0477ac */ /* 0x000ea20008000a00 */
[----:B0-----:R-:W-:Y:S01]  /*2ca0*/  IMAD.MOV.U32 R4, RZ, RZ, 0x1 ;  /* 0x00000001ff047424 */ /* 0x001fe200078e00ff */
[----:B------:R-:W-:Y:S01]  /*2cb0*/  DSETP.NEU.AND P0, PT, R8, RZ, PT ;  /* 0x000000ff0800722a */ /* 0x000fe20003f0d000 */
[----:B------:R-:W-:Y:S01]  /*2cc0*/  PLOP3.LUT P4, PT, PT, PT, PT, 0x8, 0x80 ;  /* 0x000000000080781c */ /* 0x000fe20003f8e170 */
[----:B------:R-:W-:-:S15]  /*2cd0*/  BSSY.RECONVERGENT B2, `(.L_x_14290) ;  /* 0x0000041000027945 */ /* 0x000fde0003800200 */
[----:B------:R-:W-:-:S15]  /*2ce0*/  NOP ;  /* 0x0000000000007918 */ /* 0x000fde0000000000 */
[----:B------:R-:W-:-:S15]  /*2cf0*/  NOP ;  /* 0x0000000000007918 */ /* 0x000fde0000000000 */
[----:B------:R-:W-:-:S15]  /*2d00*/  NOP ;  /* 0x0000000000007918 */ /* 0x000fde0000000000 */
[----:B------:R-:W-:-:S02]  /*2d10*/  NOP ;  /* 0x0000000000007918 */ /* 0x000fc40000000000 */
        /* <DEDUP_REMOVED lines=25> */
[----:B--2---:R-:W0:Y:S02]  /*2eb0*/  DADD R8, -R8, UR4 ;  /* 0x0000000408087e29 */ /* 0x004e240008000100 */
        /* <DEDUP_REMOVED lines=31> */
[----:B0-----:R-:W-:Y:S05]  /*30b0*/  CALL.REL.NOINC `($__internal_12_$__cuda_sm20_div_rn_f64_full) ;  /* 0x000000f000487944 */ /* 0x001fea0003c00000 */
[----:B------:R-:W-:Y:S02]  /*30c0*/  IMAD.MOV.U32 R4, RZ, RZ, R12 ;  /* 0x000000ffff047224 */ /* 0x000fe400078e000c */
[----:B------:R-:W-:-:S07]  /*30d0*/  IMAD.MOV.U32 R5, RZ, RZ, R13 ;  /* 0x000000ffff057224 */ /* 0x000fce00078e000d */
.L_x_14291:
[----:B------:R-:W-:Y:S05]  /*30e0*/  BSYNC.RECONVERGENT B2 ;  /* 0x0000000000027941 */ /* 0x000fea0003800200 */
.L_x_14290:
        /* <DEDUP_REMOVED lines=31> */
[----:B------:R-:W2:Y:S01]  /*32e0*/  LDCU.64 UR4, c[0x0][0x598] ;  /* 0x0000b300ff0477ac */ /* 0x000ea20008000a00 */
[----:B------:R-:W3:Y:S01]  /*32f0*/  LDC R0, c[0x0][0x59c] ;  /* 0x00016700ff007b82 */ /* 0x000ee20000000800 */
[----:B------:R-:W-:Y:S01]  /*3300*/  IMAD.MOV.U32 R4, RZ, RZ, 0x1 ;  /* 0x00000001ff047424 */ /* 0x000fe200078e00ff */
[----:B------:R-:W-:Y:S05]  /*3310*/  BSSY.RECONVERGENT B2, `(.L_x_14292) ;  /* 0x0000031000027945 */ /* 0x000fea0003800200 */
[----:B-1----:R-:W1:Y:S01]  /*3320*/  DFMA R6, R4, -R28, 1 ;  /* 0x3ff000000406742b */ /* 0x002e62000000081c */
[----:B---3--:R-:W-:-:S15]  /*3330*/  FSETP.GEU.AND P1, PT, |R0|, 6.5827683646048100446e-37, PT ;  /* 0x036000000000780b */ /* 0x008fde0003f2e200 */
[----:B------:R-:W-:-:S15]  /*3340*/  NOP ;  /* 0x0000000000007918 */ /* 0x000fde0000000000 */
[----:B------:R-:W-:-:S15]  /*3350*/  NOP ;  /* 0x0000000000007918 */ /* 0x000fde0000000000 */
[----:B------:R-:W-:-:S15]  /*3360*/  NOP ;  /* 0x0000000000007918 */ /* 0x000fde0000000000 */
[----:B------:R-:W-:-:S03]  /*3370*/  NOP ;  /* 0x0000000000007918 */ /* 0x000fc60000000000 */
        /* <DEDUP_REMOVED lines=15> */
[----:B-1----:R-:W2:-:S15]  /*3470*/  DFMA R4, R6, R4, R6 ;  /* 0x000000040604722b */ /* 0x002e9e0000000006 */
[----:B------:R-:W-:-:S15]  /*3480*/  NOP ;  /* 0x0000000000007918 */ /* 0x000fde0000000000 */
[----:B------:R-:W-:-:S15]  /*3490*/  NOP ;  /* 0x0000000000007918 */ /* 0x000fde0000000000 */
[----:B------:R-:W-:-:S15]  /*34a0*/  NOP ;  /* 0x0000000000007918 */ /* 0x000fde0000000000 */
[----:B------:R-:W-:-:S04]  /*34b0*/  NOP ;  /* 0x0000000000007918 */ /* 0x000fc80000000000 */
[----:B--2---:R-:W1:-:S15]  /*34c0*/  DMUL R6, R4, UR4 ;  /* 0x0000000404067c28 */ /* 0x004e5e0008000000 */
[----:B------:R-:W-:-:S15]  /*34d0*/  NOP ;  /* 0x0000000000007918 */ /* 0x000fde0000000000 */
[----:B------:R-:W-:-:S15]  /*34e0*/  NOP ;  /* 0x0000000000007918 */ /* 0x000fde0000000000 */
[----:B------:R-:W-:-:S15]  /*34f0*/  NOP ;  /* 0x0000000000007918 */ /* 0x000fde0000000000 */
[----:B------:R-:W-:-:S04]  /*3500*/  NOP ;  /* 0x0000000000007918 */ /* 0x000fc80000000000 */
[----:B-1----:R-:W1:-:S15]  /*3510*/  DFMA R8, R6, -R28, UR4 ;  /* 0x0000000406087e2b */ /* 0x002e5e000800081c */
        /* <DEDUP_REMOVED lines=8> */
[----:B------:R-:W1:Y:S01]  /*35a0*/  LDCU.64 UR4, c[0x0][0x598] ;  /* 0x0000b300ff0477ac */ /* 0x000e620008000a00 */
[----:B------:R-:W-:Y:S01]  /*35b0*/  MOV R6, R28 ;  /* 0x0000001c00067202 */ /* 0x000fe20000000f00 */
[----:B------:R-:W-:Y:S01]  /*35c0*/  IMAD.MOV.U32 R7, RZ, RZ, R29 ;  /* 0x000000ffff077224 */ /* 0x000fe200078e001d */
[----:B------:R-:W-:Y:S01]  /*35d0*/  MOV R0, 0x3610 ;  /* 0x0000361000007802 */ /* 0x000fe20000000f00 */
[----:B-1----:R-:W-:Y:S02]  /*35e0*/  IMAD.U32 R8, RZ, RZ, UR4 ;  /* 0x00000004ff087e24 */ /* 0x002fe4000f8e00ff */
[----:B------:R-:W-:-:S07]  /*35f0*/  IMAD.U32 R9, RZ, RZ, UR5 ;  /* 0x00000005ff097e24 */ /* 0x000fce000f8e00ff */
[----:B0-----:R-:W-:Y:S05]  /*3600*/  CALL.REL.NOINC `($__internal_12_$__cuda_sm20_div_rn_f64_full) ;  /* 0x000000e800f47944 */ /* 0x001fea0003c00000 */
[----:B------:R-:W-:-:S07]  /*3610*/  MOV R5, R13 ;  /* 0x0000000d00057202 */ /* 0x000fce0000000f00 */
.L_x_14293:
[----:B------:R-:W-:Y:S05]  /*3620*/  BSYNC.RECONVERGENT B2 ;  /* 0x0000000000027941 */ /* 0x000fea0003800200 */
.L_x_14292:
[----:B------:R-:W-:Y:S01]  /*3630*/  LOP3.LUT R5, RZ, 0x80000000, R5, 0xb8, !PT ;  /* 0x80000000ff057812 */ /* 0x000fe200078eb805 */
[----:B------:R-:W-:-:S07]  /*3640*/  IMAD.MOV.U32 R4, RZ, RZ, RZ ;  /* 0x000000ffff047224 */ /* 0x000fce00078e00ff */
.L_x_14282:
[----:B------:R-:W-:Y:S05]  /*3650*/  BSYNC.RECONVERGENT B1 ;  /* 0x0000000000017941 */ /* 0x000fea0003800200 */
.L_x_14278:
        /* <DEDUP_REMOVED lines=17> */
.L_x_14297:
[----:B------:R-:W1:Y:S02]  /*3770*/  F2I.S64.F64.TRUNC R4, R4 ;  /* 0x0000000400047311 */ /* 0x000e64000030d900 */
[----:B-1----:R-:W-:-:S05]  /*3780*/  IMAD.MOV.U32 R3, RZ, RZ, R4 ;  /* 0x000000ffff037224 */ /* 0x002fca00078e0004 */
[----:B------:R1:W-:Y:S01]  /*3790*/  STG.E.U8 desc[UR36][R8.64], R3 ;  /* 0x0000000308007986 */ /* 0x0003e2000c101124 */
[----:B------:R-:W-:Y:S05]  /*37a0*/  BRA `(.L_x_14299) ;  /* 0x00000010007c7947 */ /* 0x000fea0003800000 */
.L_x_14296:
        /* <DEDUP_REMOVED lines=9> */
.L_x_14301:
[----:B------:R-:W1:Y:S02]  /*3840*/  F2I.F64.TRUNC R5, R4 ;  /* 0x0000000400057311 */ /* 0x000e64000030d100 */
[----:B-1----:R1:W-:Y:S01]  /*3850*/  STG.E desc[UR36][R8.64], R5 ;  /* 0x0000000508007986 */ /* 0x0023e2000c101924 */
[----:B------:R-:W-:Y:S05]  /*3860*/  BRA `(.L_x_14299) ;  /* 0x00000010004c7947 */ /* 0x000fea0003800000 */
.L_x_14300:
[----:B------:R-:W1:Y:S02]  /*3870*/  F2I.F64.TRUNC R5, R4 ;  /* 0x0000000400057311 */ /* 0x000e64000030d100 */
[----:B-1----:R1:W-:Y:S01]  /*3880*/  STG.E.U16 desc[UR36][R8.64], R5 ;  /* 0x0000000508007986 */ /* 0x0023e2000c101524 */
[----:B------:R-:W-:Y:S05]  /*3890*/  BRA `(.L_x_14299) ;  /* 0x0000001000407947 */ /* 0x000fea0003800000 */
.L_x_14295:
        /* <DEDUP_REMOVED lines=17> */
.L_x_14303:
        /* <DEDUP_REMOVED lines=12> */
.L_x_14302:
        /* <DEDUP_REMOVED lines=18> */
.L_x_14305:
        /* <DEDUP_REMOVED lines=13> */
.L_x_14304:
[----:B------:R1:W-:Y:S01]  /*3c60*/  STG.E.64 desc[UR36][R8.64], R4 ;  /* 0x0000000408007986 */ /* 0x0003e2000c101b24 */
[----:B------:R-:W-:Y:S05]  /*3c70*/  BRA `(.L_x_14299) ;  /* 0x0000000c00487947 */ /* 0x000fea0003800000 */
.L_x_14294:
        /* <DEDUP_REMOVED lines=12> */
.L_x_14308:
[----:B------:R-:W-:-:S05]  /*3d40*/  CS2R R6, SRZ ;  /* 0x0000000000067805 */ /* 0x000fca000001ff00 */
[----:B------:R1:W-:Y:S01]  /*3d50*/  STG.E.128 desc[UR36][R8.64], R4 ;  /* 0x0000000408007986 */ /* 0x0003e2000c101d24 */
[----:B------:R-:W-:Y:S05]  /*3d60*/  BRA `(.L_x_14299) ;  /* 0x0000000c000c7947 */ /* 0x000fea0003800000 */
.L_x_14307:
        /* <DEDUP_REMOVED lines=27> */
.L_x_14312:
[----:B------:R-:W-:Y:S05]  /*3f20*/  BSYNC.RECONVERGENT B0 ;  /* 0x0000000000007941 */ /* 0x000fea0003800200 */
.L_x_14311:
[----:B------:R-:W-:-:S05]  /*3f30*/  LOP3.LUT R7, R0, 0x80, R7, 0xf8, !PT ;  /* 0x0000008000077812 */ /* 0x000fca00078ef807 */
[----:B------:R1:W-:Y:S01]  /*3f40*/  STG.E.U8 desc[UR36][R8.64], R7 ;  /* 0x0000000708007986 */ /* 0x0003e2000c101124 */
[----:B------:R-:W-:Y:S05]  /*3f50*/  BRA `(.L_x_14299) ;  /* 0x0000000800907947 */ /* 0x000fea0003800000 */
.L_x_14310:
        /* <DEDUP_REMOVED lines=23> */
.L_x_14314:
[----:B------:R-:W-:Y:S05]  /*40d0*/  BSYNC.RECONVERGENT B0 ;  /* 0x0000000000007941 */ /* 0x000fea0003800200 */
.L_x_14313:
[----:B------:R-:W-:-:S05]  /*40e0*/  LOP3.LUT R7, R0, 0x80, R7, 0xf8, !PT ;  /* 0x0000008000077812 */ /* 0x000fca00078ef807 */
[----:B------:R1:W-:Y:S01]  /*40f0*/  STG.E.U8 desc[UR36][R8.64], R7 ;  /* 0x0000000708007986 */ /* 0x0003e2000c101124 */
[----:B------:R-:W-:Y:S05]  /*4100*/  BRA `(.L_x_14299) ;  /* 0x0000000800247947 */ /* 0x000fea0003800000 */
.L_x_14309:
        /* <DEDUP_REMOVED lines=12> */
.L_x_14306:
        /* <DEDUP_REMOVED lines=11> */
.L_x_14317:
        /* <DEDUP_REMOVED lines=21> */
.L_x_14320:
[----:B------:R-:W-:-:S04]  /*43d0*/  SHF.R.U32.HI R0, RZ, 0x14, R7 ;  /* 0x00000014ff007819 */ /* 0x000fc80000011607 */
[----:B------:R-:W-:-:S04]  /*43e0*/  LOP3.LUT R0, R0, 0x1, RZ, 0xc0, !PT ;  /* 0x0000000100007812 */ /* 0x000fc800078ec0ff */
[----:B------:R-:W-:-:S04]  /*43f0*/  IADD3 R0, PT, PT, R7, 0x487ffff, R0 ;  /* 0x0487ffff07007810 */ /* 0x000fc80007ffe000 */
[----:B------:R-:W-:-:S04]  /*4400*/  SHF.R.U32.HI R0, RZ, 0x14, R0 ;  /* 0x00000014ff007819 */ /* 0x000fc80000011600 */
[----:B------:R-:W-:-:S07]  /*4410*/  LOP3.LUT R3, R0, 0xff, RZ, 0xc0, !PT ;  /* 0x000000ff00037812 */ /* 0x000fce00078ec0ff */
.L_x_14321:
[----:B------:R-:W-:-:S04]  /*4420*/  SHF.R.U32.HI R0, RZ, 0x18, R7 ;  /* 0x00000018ff007819 */ /* 0x000fc80000011607 */
[----:B------:R-:W-:-:S07]  /*4430*/  LOP3.LUT R0, R3, 0x80, R0, 0xf8, !PT ;  /* 0x0000008003007812 */ /* 0x000fce00078ef800 */
.L_x_14319:
[----:B------:R-:W-:Y:S05]  /*4440*/  BSYNC.RECONVERGENT B0 ;  /* 0x0000000000007941 */ /* 0x000fea0003800200 */
.L_x_14318:
[----:B------:R1:W-:Y:S01]  /*4450*/  STG.E.U8 desc[UR36][R8.64], R0 ;  /* 0x0000000008007986 */ /* 0x0003e2000c101124 */
[----:B------:R-:W-:Y:S05]  /*4460*/  BRA `(.L_x_14299) ;  /* 0x00000004004c7947 */ /* 0x000fea0003800000 */
.L_x_14316:
        /* <DEDUP_REMOVED lines=21> */
.L_x_14324:
[----:B------:R-:W-:-:S04]  /*45c0*/  SHF.R.U32.HI R0, RZ, 0x15, R7 ;  /* 0x00000015ff007819 */ /* 0x000fc80000011607 */
[----:B------:R-:W-:-:S04]  /*45d0*/  LOP3.LUT R0, R0, 0x1, RZ, 0xc0, !PT ;  /* 0x0000000100007812 */ /* 0x000fc800078ec0ff */
[----:B------:R-:W-:-:S04]  /*45e0*/  IADD3 R0, PT, PT, R7, 0x88fffff, R0 ;  /* 0x088fffff07007810 */ /* 0x000fc80007ffe000 */
[----:B------:R-:W-:-:S04]  /*45f0*/  SHF.R.U32.HI R0, RZ, 0x15, R0 ;  /* 0x00000015ff007819 */ /* 0x000fc80000011600 */
[----:B------:R-:W-:-:S07]  /*4600*/  LOP3.LUT R3, R0, 0xff, RZ, 0xc0, !PT ;  /* 0x000000ff00037812 */ /* 0x000fce00078ec0ff */
.L_x_14325:
[----:B------:R-:W-:-:S04]  /*4610*/  SHF.R.U32.HI R0, RZ, 0x18, R7 ;  /* 0x00000018ff007819 */ /* 0x000fc80000011607 */
[----:B------:R-:W-:-:S07]  /*4620*/  LOP3.LUT R0, R3, 0x80, R0, 0xf8, !PT ;  /* 0x0000008003007812 */ /* 0x000fce00078ef800 */
.L_x_14323:
[----:B------:R-:W-:Y:S05]  /*4630*/  BSYNC.RECONVERGENT B0 ;  /* 0x0000000000007941 */ /* 0x000fea0003800200 */
.L_x_14322:
[----:B------:R4:W-:Y:S01]  /*4640*/  STG.E.U8 desc[UR36][R8.64], R0 ;  /* 0x0000000008007986 */ /* 0x0009e2000c101124 */
[----:B------:R-:W-:Y:S05]  /*4650*/  BRA `(.L_x_14299) ;  /* 0x0000000000d07947 */ /* 0x000fea0003800000 */
.L_x_14315:
[----:B------:R-:W-:-:S09]  /*4660*/  UISETP.NE.AND UP0, UPT, UR4, 0x1c, UPT ;  /* 0x0000001c0400788c */ /* 0x000fd2000bf05270 */
[----:B------:R-:W-:Y:S05]  /*4670*/  BRA.U !UP0, `(.L_x_14326) ;  /* 0x0000000108c07547 */ /* 0x000fea000b800000 */
[----:B------:R-:W-:-:S09]  /*4680*/  UISETP.NE.AND UP0, UPT, UR4, 0x1d, UPT ;  /* 0x0000001d0400788c */ /* 0x000fd2000bf05270 */
[----:B------:R-:W-:Y:S05]  /*4690*/  BRA.U !UP0, `(.L_x_14327) ;  /* 0x0000000108ac7547 */ /* 0x000fea000b800000 */
[----:B------:R-:W-:-:S09]  /*46a0*/  UISETP.NE.AND UP0, UPT, UR4, 0x2c, UPT ;  /* 0x0000002c0400788c */ /* 0x000fd2000bf05270 */
[----:B------:R-:W-:Y:S05]  /*46b0*/  BRA.U !UP0, `(.L_x_14328) ;  /* 0x0000000108447547 */ /* 0x000fea000b800000 */
.L_x_14298:
        /* <DEDUP_REMOVED lines=16> */
.L_x_14329:
[----:B------:R-:W-:Y:S05]  /*47c0*/  BRA `(.L_x_14299) ;  /* 0x0000000000747947 */ /* 0x000fea0003800000 */
.L_x_14328:
        /* <DEDUP_REMOVED lines=24> */
.L_x_14327:
[----:B------:R-:W1:Y:S02]  /*4950*/  F2I.U64.F64.TRUNC R4, R4 ;  /* 0x0000000400047311 */ /* 0x000e64000030d800 */
[----:B-1----:R2:W-:Y:S01]  /*4960*/  STG.E.64 desc[UR36][R8.64], R4 ;  /* 0x0000000408007986 */ /* 0x0025e2000c101b24 */
[----:B------:R-:W-:Y:S05]  /*4970*/  BRA `(.L_x_14299) ;  /* 0x0000000000087947 */ /* 0x000fea0003800000 */
.L_x_14326:
[----:B------:R-:W1:Y:S02]  /*4980*/  F2I.U32.F64.TRUNC R5, R4 ;  /* 0x0000000400057311 */ /* 0x000e64000030d000 */
[----:B-1----:R1:W-:Y:S02]  /*4990*/  STG.E desc[UR36][R8.64], R5 ;  /* 0x0000000508007986 */ /* 0x0023e4000c101924 */
.L_x_14299:
[----:B------:R-:W-:-:S07]  /*49a0*/  VIADD R17, R17, 0x80 ;  /* 0x0000008011117836 */ /* 0x000fce0000000000 */
.L_x_14247:
[----:B------:R-:W-:Y:S05]  /*49b0*/  BSYNC.RECONVERGENT B6 ;  /* 0x0000000000067941 */ /* 0x000fea0003800200 */
.L_x_14246:
[----:B------:R-:W5:Y:S01]  /*49c0*/  LDCU UR4, c[0x0][0x380] ;  /* 0x00007000ff0477ac */ /* 0x000f620008000800 */
[----:B------:R-:W-:Y:S01]  /*49d0*/  BSSY.RECONVERGENT B6, `(.L_x_14330) ;  /* 0x000047f000067945 */ /* 0x000fe20003800200 */
[----:B-----5:R-:W-:-:S13]  /*49e0*/  ISETP.GE.AND P0, PT, R17, UR4, PT ;  /* 0x0000000411007c0c */ /* 0x020fda000bf06270 */
[----:B------:R-:W-:Y:S05]  /*49f0*/  @P0 BRA `(.L_x_14331) ;  /* 0x0000004400f00947 */ /* 0x000fea0003800000 */
        /* <DEDUP_REMOVED lines=10> */
[----:B--2---:R-:W-:-:S05]  /*4aa0*/  IMAD.HI.U32 R4, R17, UR4, R16 ;  /* 0x0000000411047c27 */ /* 0x004fca000f8e0010 */
        /* <DEDUP_REMOVED lines=9> */
[----:B------:R-:W4:Y:S01]  /*4b40*/  LDCU.64 UR8, c[0x0][0x4c0] ;  /* 0x00009800ff0877ac */ /* 0x000f220008000a00 */
[----:B------:R-:W-:Y:S01]  /*4b50*/  UISETP.NE.AND UP0, UPT, UR38, 0x2, UPT ;  /* 0x000000022600788c */ /* 0x000fe2000bf05270 */
[----:B-1----:R-:W-:-:S05]  /*4b60*/  IMAD.HI.U32 R6, R5, UR7, R4 ;  /* 0x0000000705067c27 */ /* 0x002fca000f8e0004 */
[----:B--2---:R-:W-:-:S04]  /*4b70*/  SHF.R.U32.HI R7, RZ, UR4, R6 ;  /* 0x00000004ff077c19 */ /* 0x004fc80008011606 */
[----:B---3--:R-:W-:-:S05]  /*4b80*/  IADD3 R3, PT, PT, -R7, RZ, RZ ;  /* 0x000000ff07037210 */ /* 0x008fca0007ffe1ff */
[----:B------:R-:W-:-:S04]  /*4b90*/  IMAD R5, R3, UR6, R5 ;  /* 0x0000000603057c24 */ /* 0x000fc8000f8e0205 */
        /* <DEDUP_REMOVED lines=277> */
.L_x_14332:
[----:B------:R-:W2:Y:S01]  /*5cf0*/  LDCU.64 UR6, c[0x0][0x588] ;  /* 0x0000b100ff0677ac */ /* 0x000ea20008000a00 */
[----:B------:R-:W-:Y:S01]  /*5d00*/  BSSY.RECONVERGENT B7, `(.L_x_14333) ;  /* 0x00000ed000077945 */ /* 0x000fe20003800200 */
        /* <DEDUP_REMOVED lines=16> */
.L_x_14337:
[----:B------:R-:W0:Y:S02]  /*5e10*/  LDG.E.U8 R4, desc[UR36][R4.64] ;  /* 0x0000002404047981 */ /* 0x000e24000c1e1100 */
[----:B0-----:R0:W1:Y:S02]  /*5e20*/  I2F.F64.U16 R28, R4 ;  /* 0x00000004001c7312 */ /* 0x0010640000101800 */
[----:B01----:R-:W-:Y:S05]  /*5e30*/  BRA `(.L_x_14339) ;  /* 0x0000000c00647947 */ /* 0x003fea0003800000 */
.L_x_14336:
        /* <DEDUP_REMOVED lines=9> */
.L_x_14341:
[----:B------:R-:W0:Y:S02]  /*5ed0*/  LDG.E R4, desc[UR36][R4.64] ;  /* 0x0000002404047981 */ /* 0x000e24000c1e1900 */
[----:B0-----:R0:W1:Y:S02]  /*5ee0*/  I2F.F64 R28, R4 ;  /* 0x00000004001c7312 */ /* 0x0010640000201c00 */
[----:B01----:R-:W-:Y:S05]  /*5ef0*/  BRA `(.L_x_14339) ;  /* 0x0000000c00347947 */ /* 0x003fea0003800000 */
.L_x_14340:
[----:B------:R-:W0:Y:S02]  /*5f00*/  LDG.E.U16 R4, desc[UR36][R4.64] ;  /* 0x0000002404047981 */ /* 0x000e24000c1e1500 */
[----:B0-----:R0:W1:Y:S02]  /*5f10*/  I2F.F64.S16 R28, R4 ;  /* 0x00000004001c7312 */ /* 0x0010640000101c00 */
[----:B01----:R-:W-:Y:S05]  /*5f20*/  BRA `(.L_x_14339) ;  /* 0x0000000c00287947 */ /* 0x003fea0003800000 */
.L_x_14335:
        /* <DEDUP_REMOVED lines=8> */
[----:B------:R-:W4:Y:S02]  /*5fb0*/  F2F.F64.F32 R28, R28 ;  /* 0x0000001c001c7310 */ /* 0x000f240000201800 */
[----:B----4-:R-:W-:Y:S05]  /*5fc0*/  BRA `(.L_x_14339) ;  /* 0x0000000c00007947 */ /* 0x010fea0003800000 */
.L_x_14343:
[----:B------:R-:W2:Y:S02]  /*5fd0*/  LDG.E.U16 R0, desc[UR36][R4.64] ;  /* 0x0000002404007981 */ /* 0x000ea4000c1e1500 */
[----:B--2---:R-:W-:-:S05]  /*5fe0*/  HADD2.F32 R0, -RZ, R0.H0_H0 ;  /* 0x20000000ff007230 */ /* 0x004fca0000004100 */
[----:B------:R-:W-:-:S04]  /*5ff0*/  FMUL.FTZ R0, R0, 1 ;  /* 0x3f80000000007820 */ /* 0x000fc80000410000 */
[----:B0-----:R4:W0:Y:S02]  /*6000*/  F2F.F64.F32 R28, R0 ;  /* 0x00000000001c7310 */ /* 0x0018240000201800 */
[----:B0---4-:R-:W-:Y:S05]  /*6010*/  BRA `(.L_x_14339) ;  /* 0x0000000800ec7947 */ /* 0x011fea0003800000 */
.L_x_14342:
        /* <DEDUP_REMOVED lines=8> */
[----:B------:R-:W0:Y:S02]  /*60a0*/  F2F.F64.F32 R28, R28 ;  /* 0x0000001c001c7310 */ /* 0x000e240000201800 */
[----:B0-----:R-:W-:Y:S05]  /*60b0*/  BRA `(.L_x_14339) ;  /* 0x0000000800c47947 */ /* 0x001fea0003800000 */
.L_x_14345:
[----:B------:R-:W2:Y:S02]  /*60c0*/  LDG.E.U16 R4, desc[UR36][R4.64] ;  /* 0x0000002404047981 */ /* 0x000ea4000c1e1500 */
[----:B--2---:R-:W-:-:S05]  /*60d0*/  HADD2.F32 R0, -RZ, R4.H0_H0 ;  /* 0x20000004ff007230 */ /* 0x004fca0000004100 */
[----:B------:R-:W-:-:S04]  /*60e0*/  FMUL.FTZ R0, R0, 1 ;  /* 0x3f80000000007820 */ /* 0x000fc80000410000 */
[----:B0-----:R0:W1:Y:S02]  /*60f0*/  F2F.F64.F32 R28, R0 ;  /* 0x00000000001c7310 */ /* 0x0010640000201800 */
[----:B01----:R-:W-:Y:S05]  /*6100*/  BRA `(.L_x_14339) ;  /* 0x0000000800b07947 */ /* 0x003fea0003800000 */
.L_x_14344:
[----:B0-----:R4:W5:Y:S01]  /*6110*/  LDG.E.64 R28, desc[UR36][R4.64] ;  /* 0x00000024041c7981 */ /* 0x001962000c1e1b00 */
[----:B------:R-:W-:Y:S05]  /*6120*/  BRA `(.L_x_14339) ;  /* 0x0000000800a87947 */ /* 0x000fea0003800000 */
.L_x_14334:
        /* <DEDUP_REMOVED lines=9> */
[----:B0-----:R-:W-:Y:S02]  /*61c0*/  MOV R28, RZ ;  /* 0x000000ff001c7202 */ /* 0x001fe40000000f00 */
[----:B--2---:R-:W-:-:S04]  /*61d0*/  ISETP.NE.AND P0, PT, R4, RZ, PT ;  /* 0x000000ff0400720c */ /* 0x004fc80003f05270 */
[----:B------:R-:W-:Y:S01]  /*61e0*/  FSEL R29, RZ, 1.875, !P0 ;  /* 0x3ff00000ff1d7808 */ /* 0x000fe20004000000 */
[----:B------:R-:W-:Y:S08]  /*61f0*/  BRA `(.L_x_14339) ;  /* 0x0000000800747947 */ /* 0x000ff00003800000 */
.L_x_14348:
[----:B0-----:R0:W5:Y:S01]  /*6200*/  LDG.E.64 R28, desc[UR36][R4.64] ;  /* 0x00000024041c7981 */ /* 0x001162000c1e1b00 */
[----:B------:R-:W-:Y:S05]  /*6210*/  BRA `(.L_x_14339) ;  /* 0x00000008006c7947 */ /* 0x000fea0003800000 */
.L_x_14347:
        /* <DEDUP_REMOVED lines=9> */
[C---:B---3--:R-:W-:Y:S02]  /*62b0*/  LOP3.LUT R3, R0.reuse, 0x7f000000, RZ, 0xc0, !PT ;  /* 0x7f00000000037812 */ /* 0x048fe400078ec0ff */
        /* <DEDUP_REMOVED lines=17> */
.L_x_14350:
[----:B------:R-:W2:Y:S02]  /*63d0*/  LDG.E.U8 R4, desc[UR36][R4.64] ;  /* 0x0000002404047981 */ /* 0x000ea4000c1e1100 */
[C---:B--2---:R-:W-:Y:S01]  /*63e0*/  SHF.L.U32 R0, R4.reuse, 0x19, RZ ;  /* 0x0000001904007819 */ /* 0x044fe200000006ff */
[----:B------:R-:W-:-:S03]  /*63f0*/  IMAD.SHL.U32 R6, R4, 0x100, RZ ;  /* 0x0000010004067824 */ /* 0x000fc600078e00ff */
[----:B------:R-:W-:-:S13]  /*6400*/  ISETP.GE.U32.AND P0, PT, R0, 0x8000000, PT ;  /* 0x080000000000780c */ /* 0x000fda0003f06070 */
[----:B---3--:R-:W-:Y:S02]  /*6410*/  @!P0 LOP3.LUT R3, R6, 0x7f00, RZ, 0xc0, !PT ;  /* 0x00007f0006038812 */ /* 0x008fe400078ec0ff */
        /* <DEDUP_REMOVED lines=10> */
.L_x_14349:
[----:B------:R-:W2:Y:S02]  /*64c0*/  LDG.E.U16 R0, desc[UR36][R4.64] ;  /* 0x0000002404007981 */ /* 0x000ea4000c1e1500 */
[----:B--2---:R-:W-:-:S04]  /*64d0*/  IMAD.U32 R0, R0, 0x10000, RZ ;  /* 0x0001000000007824 */ /* 0x004fc800078e00ff */
[----:B------:R-:W-:-:S04]  /*64e0*/  FMUL.FTZ R0, R0, 1 ;  /* 0x3f80000000007820 */ /* 0x000fc80000410000 */
[----:B0-----:R0:W1:Y:S02]  /*64f0*/  F2F.F64.F32 R28, R0 ;  /* 0x00000000001c7310 */ /* 0x0010640000201800 */
[----:B01----:R-:W-:Y:S05]  /*6500*/  BRA `(.L_x_14339) ;  /* 0x0000000400b07947 */ /* 0x003fea0003800000 */
.L_x_14346:
        /* <DEDUP_REMOVED lines=11> */
.L_x_14353:
        /* <DEDUP_REMOVED lines=10> */
[----:B---3--:R-:W-:Y:S02]  /*6660*/  LOP3.LUT P0, R3, R0, 0xf, RZ, 0xc0, !PT ;  /* 0x0000000f00037812 */ /* 0x008fe4000780c0ff */
        /* <DEDUP_REMOVED lines=10> */
.L_x_14355:
[----:B------:R-:W-:Y:S05]  /*6710*/  BSYNC.RECONVERGENT B0 ;  /* 0x0000000000007941 */ /* 0x000fea0003800200 */
.L_x_14354:
[----:B------:R-:W-:Y:S02]  /*6720*/  SHF.L.U32 R0, R0, 0x14, RZ ;  /* 0x0000001400007819 */ /* 0x000fe400000006ff */
[----:B------:R-:W-:-:S04]  /*6730*/  LEA R3, R3, 0x3b800000, 0x17 ;  /* 0x3b80000003037811 */ /* 0x000fc800078eb8ff */
[----:B------:R-:W-:-:S05]  /*6740*/  LOP3.LUT R0, R3, R0, R7, 0xfe, !PT ;  /* 0x0000000003007212 */ /* 0x000fca00078efe07 */
[----:B------:R-:W-:-:S04]  /*6750*/  FMUL.FTZ R0, R0, 1 ;  /* 0x3f80000000007820 */ /* 0x000fc80000410000 */
[----:B------:R4:W0:Y:S02]  /*6760*/  F2F.F64.F32 R28, R0 ;  /* 0x00000000001c7310 */ /* 0x0008240000201800 */
[----:B0---4-:R-:W-:Y:S05]  /*6770*/  BRA `(.L_x_14339) ;  /* 0x0000000400147947 */ /* 0x011fea0003800000 */
.L_x_14352:
[----:B------:R-:W2:Y:S01]  /*6780*/  LDG.E.U8 R4, desc[UR36][R4.64] ;  /* 0x0000002404047981 */ /* 0x000ea2000c1e1100 */
[----:B0-----:R-:W-:Y:S02]  /*6790*/  CS2R R28, SRZ ;  /* 0x00000000001c7805 */ /* 0x001fe4000001ff00 */
        /* <DEDUP_REMOVED lines=19> */
.L_x_14357:
[----:B------:R-:W-:Y:S05]  /*68d0*/  BSYNC.RECONVERGENT B0 ;  /* 0x0000000000007941 */ /* 0x000fea0003800200 */
.L_x_14356:
[----:B------:R-:W-:Y:S01]  /*68e0*/  IMAD.SHL.U32 R0, R0, 0x200000, RZ ;  /* 0x0020000000007824 */ /* 0x000fe200078e00ff */
[----:B------:R-:W-:-:S04]  /*68f0*/  LEA R3, R3, 0x37800000, 0x17 ;  /* 0x3780000003037811 */ /* 0x000fc800078eb8ff */
[----:B------:R-:W-:-:S05]  /*6900*/  LOP3.LUT R0, R3, R0, R7, 0xfe, !PT ;  /* 0x0000000003007212 */ /* 0x000fca00078efe07 */
[----:B------:R-:W-:-:S04]  /*6910*/  FMUL.FTZ R0, R0, 1 ;  /* 0x3f80000000007820 */ /* 0x000fc80000410000 */
[----:B------:R4:W0:Y:S02]  /*6920*/  F2F.F64.F32 R28, R0 ;  /* 0x00000000001c7310 */ /* 0x0008240000201800 */
[----:B0---4-:R-:W-:Y:S05]  /*6930*/  BRA `(.L_x_14339) ;  /* 0x0000000000a47947 */ /* 0x011fea0003800000 */
.L_x_14351:
        /* <DEDUP_REMOVED lines=18> */
.L_x_14338:
[----:B------:R-:W-:Y:S01]  /*6a60*/  MOV R14, 0x0 ;  /* 0x00000000000e7802 */ /* 0x000fe20000000f00 */
[----:B------:R-:W1:Y:S01]  /*6a70*/  LDCU.64 UR4, c[0x4][0x178] ;  /* 0x01002f00ff0477ac */ /* 0x000e620008000a00 */
[----:B---3--:R-:W-:Y:S02]  /*6a80*/  IMAD.MOV.U32 R8, RZ, RZ, 0x4e ;  /* 0x0000004eff087424 */ /* 0x008fe400078e00ff */
        /* <DEDUP_REMOVED lines=13> */
.L_x_14360:
[----:B------:R-:W-:Y:S01]  /*6b60*/  CS2R R28, SRZ ;  /* 0x00000000001c7805 */ /* 0x000fe2000001ff00 */
[----:B------:R-:W-:Y:S06]  /*6b70*/  BRA `(.L_x_14339) ;  /* 0x0000000000147947 */ /* 0x000fec0003800000 */
.L_x_14359:
[----:B0-----:R-:W2:Y:S02]  /*6b80*/  LDG.E.64 R28, desc[UR36][R4.64] ;  /* 0x00000024041c7981 */ /* 0x001ea4000c1e1b00 */
[----:B--2---:R-:W4:Y:S02]  /*6b90*/  I2F.F64.U64 R28, R28 ;  /* 0x0000001c001c7312 */ /* 0x004f240000301800 */
[----:B----4-:R-:W-:Y:S05]  /*6ba0*/  BRA `(.L_x_14339) ;  /* 0x0000000000087947 */ /* 0x010fea0003800000 */
.L_x_14358:
[----:B------:R-:W0:Y:S02]  /*6bb0*/  LDG.E R4, desc[UR36][R4.64] ;  /* 0x0000002404047981 */ /* 0x000e24000c1e1900 */
[----:B0-----:R1:W2:Y:S02]  /*6bc0*/  I2F.F64.U32 R28, R4 ;  /* 0x00000004001c7312 */ /* 0x0012a40000201800 */
.L_x_14339:
[----:B------:R-:W-:Y:S05]  /*6bd0*/  BSYNC.RECONVERGENT B7 ;  /* 0x0000000000077941 */ /* 0x000fea0003800200 */
.L_x_14333:
[----:B--2--5:R-:W2:Y:S01]  /*6be0*/  DSETP.NEU.AND P0, PT, R28, RZ, PT ;  /* 0x000000ff1c00722a */ /* 0x024ea20003f0d000 */
[----:B------:R-:W-:Y:S04]  /*6bf0*/  BSSY.RECONVERGENT B1, `(.L_x_14361) ;  /* 0x0000126000017945 */ /* 0x000fe80003800200 */
[----:B--2---:R-:W-:Y:S05]  /*6c00*/  @!P0 BRA `(.L_x_14362) ;  /* 0x0000000c00b48947 */ /* 0x004fea0003800000 */
[----:B------:R-:W-:Y:S01]  /*6c10*/  LOP3.LUT R7, R29, 0x7fffffff, RZ, 0xc0, !PT ;  /* 0x7fffffff1d077812 */ /* 0x000fe200078ec0ff */
[----:B------:R-:W-:Y:S01]  /*6c20*/  BSSY.RECONVERGENT B0, `(.L_x_14363) ;  /* 0x0000050000007945 */ /* 0x000fe20003800200 */
[----:B------:R-:W-:Y:S02]  /*6c30*/  MOV R6, R28 ;  /* 0x0000001c00067202 */ /* 0x000fe40000000f00 */
[----:B------:R-:W-:-:S04]  /*6c40*/  VIMNMX.U32 R0, PT, PT, R23, R7, !PT ;  /* 0x0000000717007248 */ /* 0x000fc80007fe0000 */
[----:B------:R-:W-:-:S13]  /*6c50*/  ISETP.GT.U32.AND P0, PT, R0, 0x7fefffff, PT ;  /* 0x7fefffff0000780c */ /* 0x000fda0003f04070 */
[----:B------:R-:W-:Y:S05]  /*6c60*/  @P0 BRA `(.L_x_14364) ;  /* 0x0000000000f00947 */ /* 0x000fea0003800000 */
[----:B------:R-:W2:Y:S01]  /*6c70*/  DSETP.NEU.AND P0, PT, R6, RZ, PT ;  /* 0x000000ff0600722a */ /* 0x000ea20003f0d000 */
[----:B---3--:R-:W-:Y:S02]  /*6c80*/  IMAD.MOV.U32 R8, RZ, RZ, 0x0 ;  /* 0x00000000ff087424 */ /* 0x008fe400078e00ff */
[----:B------:R-:W-:Y:S01]  /*6c90*/  IMAD.MOV.U32 R9, RZ, RZ, -0x80000 ;  /* 0xfff80000ff097424 */ /* 0x000fe200078e00ff */
[----:B--2---:R-:W-:Y:S06]  /*6ca0*/  @!P0 BRA `(.L_x_14365) ;  /* 0x00000004001c8947 */ /* 0x004fec0003800000 */
[----:B------:R-:W2:Y:S01]  /*6cb0*/  LDCU.64 UR4, c[0x0][0x598] ;  /* 0x0000b300ff0477ac */ /* 0x000ea20008000a00 */
[----:B------:R-:W3:Y:S01]  /*6cc0*/  DSETP.GE.AND P0, PT, R22, R6, PT ;  /* 0x000000061600722a */ /* 0x000ee20003f06000 */
[----:B--2---:R-:W-:Y:S01]  /*6cd0*/  IMAD.U32 R8, RZ, RZ, UR4 ;  /* 0x00000004ff087e24 */ /* 0x004fe2000f8e00ff */
[----:B------:R-:W-:Y:S01]  /*6ce0*/  MOV R9, UR5 ;  /* 0x0000000500097c02 */ /* 0x000fe20008000f00 */
[----:B---3--:R-:W-:Y:S06]  /*6cf0*/  @!P0 BRA `(.L_x_14365) ;  /* 0x0000000400088947 */ /* 0x008fec0003800000 */
[----:B------:R-:W-:Y:S01]  /*6d00*/  ISETP.GT.U32.AND P0, PT, R7, 0xfffff, PT ;  /* 0x000fffff0700780c */ /* 0x000fe20003f04070 */
[----:B------:R-:W2:Y:S01]  /*6d10*/  LDCU UR4, c[0x0][0x598] ;  /* 0x0000b300ff0477ac */ /* 0x000ea20008000800 */
[----:B------:R-:W-:Y:S01]  /*6d20*/  SHF.R.U32.HI R3, RZ, 0x14, R7 ;  /* 0x00000014ff037819 */ /* 0x000fe20000011607 */
[----:B------:R-:W-:Y:S01]  /*6d30*/  BSSY.RECONVERGENT B2, `(.L_x_14366) ;  /* 0x0000017000027945 */ /* 0x000fe20003800200 */
[----:B------:R-:W-:-:S04]  /*6d40*/  ISETP.GE.U32.AND P1, PT, R23, 0x100000, PT ;  /* 0x001000001700780c */ /* 0x000fc80003f26070 */
[----:B------:R-:W-:-:S04]  /*6d50*/  FSEL R0, R19, R23, !P1 ;  /* 0x0000001713007208 */ /* 0x000fc80004800000 */
[----:B------:R-:W-:Y:S01]  /*6d60*/  LOP3.LUT R8, R0, 0xfffff, RZ, 0xc0, !PT ;  /* 0x000fffff00087812 */ /* 0x000fe200078ec0ff */
[----:B------:R-:W0:Y:S02]  /*6d70*/  @!P0 DMUL R6, R6, 1.80143985094819840000e+16 ;  /* 0x4350000006068828 */ /* 0x000e240000000000 */
[C---:B01--4-:R-:W-:Y:S02]  /*6d80*/  @!P0 LEA.HI R4, R7.reuse, R3, RZ, 0xc ;  /* 0x0000000307048211 */ /* 0x053fe400078f60ff */
[----:B------:R-:W-:Y:S02]  /*6d90*/  LOP3.LUT R0, R7, 0xfffff, RZ, 0xc0, !PT ;  /* 0x000fffff07007812 */ /* 0x000fe400078ec0ff */
[----:B--2---:R-:W-:Y:S01]  /*6da0*/  FSEL R9, R18, UR4, !P1 ;  /* 0x0000000412097c08 */ /* 0x004fe2000c800000 */
[----:B------:R-:W-:Y:S01]  /*6db0*/  @!P0 VIADD R3, R4, 0xffffffca ;  /* 0xffffffca04038836 */ /* 0x000fe20000000000 */
[----:B------:R-:W-:Y:S02]  /*6dc0*/  SEL R4, R2, R27, !P1 ;  /* 0x0000001b02047207 */ /* 0x000fe40004800000 */
[----:B------:R-:W-:-:S02]  /*6dd0*/  LOP3.LUT R11, R0, 0x100000, RZ, 0xfc, !PT ;  /* 0x00100000000b7812 */ /* 0x000fc400078efcff */
[----:B------:R-:W-:Y:S01]  /*6de0*/  LOP3.LUT R8, R8, 0x100000, RZ, 0xfc, !PT ;  /* 0x0010000008087812 */ /* 0x000fe200078efcff */
[----:B------:R-:W-:-:S07]  /*6df0*/  IMAD.IADD R0, R4, 0x1, -R3 ;  /* 0x0000000104007824 */ /* 0x000fce00078e0a03 */
.L_x_14367:
        /* <DEDUP_REMOVED lines=11> */
.L_x_14366:
        /* <DEDUP_REMOVED lines=21> */
.L_x_14369:
[----:B------:R-:W-:Y:S05]  /*7000*/  BSYNC.RECONVERGENT B2 ;  /* 0x0000000000027941 */ /* 0x000fea0003800200 */
.L_x_14368:
[----:B0-----:R-:W-:Y:S01]  /*7010*/  LOP3.LUT R9, R0, 0x80000000, R9, 0xb8, !PT ;  /* 0x8000000000097812 */ /* 0x001fe200078eb809 */
[----:B------:R-:W-:Y:S06]  /*7020*/  BRA `(.L_x_14365) ;  /* 0x00000000003c7947 */ /* 0x000fec0003800000 */
.L_x_14364:
[----:B------:R-:W0:Y:S01]  /*7030*/  LDCU.64 UR4, c[0x0][0x598] ;  /* 0x0000b300ff0477ac */ /* 0x000e220008000a00 */
[----:B------:R-:W-:-:S15]  /*7040*/  DSETP.NAN.AND P0, PT, R6, R6, PT ;  /* 0x000000060600722a */ /* 0x000fde0003f08000 */
[----:B------:R-:W-:-:S15]  /*7050*/  NOP ;  /* 0x0000000000007918 */ /* 0x000fde0000000000 */
[----:B------:R-:W-:-:S15]  /*7060*/  NOP ;  /* 0x0000000000007918 */ /* 0x000fde0000000000 */
[----:B------:R-:W-:-:S15]  /*7070*/  NOP ;  /* 0x0000000000007918 */ /* 0x000fde0000000000 */
[----:B------:R-:W-:-:S04]  /*7080*/  NOP ;  /* 0x0000000000007918 */ /* 0x000fc80000000000 */
[----:B01--4-:R-:W3:Y:S02]  /*7090*/  DADD R4, R28, UR4 ;  /* 0x000000041c047e29 */ /* 0x013ee40008000000 */
[----:B---3--:R-:W-:Y:S02]  /*70a0*/  FSEL R9, R25, R4, !P0 ;  /* 0x0000000419097208 */ /* 0x008fe40004000000 */
[----:B------:R-:W-:-:S15]  /*70b0*/  FSEL R3, R24, R5, !P0 ;  /* 0x0000000518037208 */ /* 0x000fde0004000000 */
[----:B------:R-:W-:-:S15]  /*70c0*/  NOP ;  /* 0x0000000000007918 */ /* 0x000fde0000000000 */
[----:B------:R-:W-:-:S15]  /*70d0*/  NOP ;  /* 0x0000000000007918 */ /* 0x000fde0000000000 */
[----:B------:R-:W-:-:S15]  /*70e0*/  NOP ;  /* 0x0000000000007918 */ /* 0x000fde0000000000 */
[----:B------:R-:W0:Y:S02]  /*70f0*/  DSETP.NAN.AND P0, PT, R22, R22, PT ;  /* 0x000000161600722a */ /* 0x000e240003f08000 */
[----:B0-----:R-:W-:Y:S02]  /*7100*/  FSEL R8, R9, R4, !P0 ;  /* 0x0000000409087208 */ /* 0x001fe40004000000 */
[----:B------:R-:W-:-:S07]  /*7110*/  FSEL R9, R3, R5, !P0 ;  /* 0x0000000503097208 */ /* 0x000fce0004000000 */
.L_x_14365:
[----:B------:R-:W-:Y:S05]  /*7120*/  BSYNC.RECONVERGENT B0 ;  /* 0x0000000000007941 */ /* 0x000fea0003800200 */
.L_x_14363:
[----:B0---4-:R-:W0:Y:S01]  /*7130*/  MUFU.RCP64H R5, R29 ;  /* 0x0000001d00057308 */ /* 0x011e220000001800 */
[----:B------:R-:W2:Y:S01]  /*7140*/  LDCU.64 UR4, c[0x0][0x598] ;  /* 0x0000b300ff0477ac */ /* 0x000ea20008000a00 */
[----:B-1----:R-:W-:Y:S01]  /*7150*/  IMAD.MOV.U32 R4, RZ, RZ, 0x1 ;  /* 0x00000001ff047424 */ /* 0x002fe200078e00ff */
        /* <DEDUP_REMOVED lines=64> */
[----:B0-----:R-:W-:Y:S05]  /*7560*/  CALL.REL.NOINC `($__internal_12_$__cuda_sm20_div_rn_f64_full) ;  /* 0x000000ac001c7944 */ /* 0x001fea0003c00000 */
[----:B------:R-:W-:Y:S02]  /*7570*/  IMAD.MOV.U32 R4, RZ, RZ, R12 ;  /* 0x000000ffff047224 */ /* 0x000fe400078e000c */
[----:B------:R-:W-:-:S07]  /*7580*/  IMAD.MOV.U32 R5, RZ, RZ, R13 ;  /* 0x000000ffff057224 */ /* 0x000fce00078e000d */
.L_x_14371:
[----:B------:R-:W-:Y:S05]  /*7590*/  BSYNC.RECONVERGENT B2 ;  /* 0x0000000000027941 */ /* 0x000fea0003800200 */
.L_x_14370:
        /* <DEDUP_REMOVED lines=9> */
[----:B------:R-:W2:Y:S01]  /*7630*/  LDCU.64 UR4, c[0x0][0x598] ;  /* 0x0000b300ff0477ac */ /* 0x000ea20008000a00 */
[----:B------:R-:W3:Y:S01]  /*7640*/  LDC R0, c[0x0][0x59c] ;  /* 0x00016700ff007b82 */ /* 0x000ee20000000800 */
[----:B------:R-:W-:Y:S01]  /*7650*/  MOV R4, 0x1 ;  /* 0x0000000100047802 */ /* 0x000fe20000000f00 */
        /* <DEDUP_REMOVED lines=42> */
[----:B------:R-:W-:Y:S01]  /*7900*/  IMAD.MOV.U32 R6, RZ, RZ, R28 ;  /* 0x000000ffff067224 */ /* 0x000fe200078e001c */
[----:B------:R-:W-:Y:S01]  /*7910*/  MOV R0, 0x7960 ;  /* 0x0000796000007802 */ /* 0x000fe20000000f00 */
[----:B------:R-:W-:Y:S02]  /*7920*/  IMAD.MOV.U32 R7, RZ, RZ, R29 ;  /* 0x000000ffff077224 */ /* 0x000fe400078e001d */
[----:B-1----:R-:W-:Y:S01]  /*7930*/  IMAD.U32 R8, RZ, RZ, UR4 ;  /* 0x00000004ff087e24 */ /* 0x002fe2000f8e00ff */
[----:B------:R-:W-:-:S07]  /*7940*/  MOV R9, UR5 ;  /* 0x0000000500097c02 */ /* 0x000fce0008000f00 */
[----:B0-----:R-:W-:Y:S05]  /*7950*/  CALL.REL.NOINC `($__internal_12_$__cuda_sm20_div_rn_f64_full) ;  /* 0x000000a800207944 */ /* 0x001fea0003c00000 */
[----:B------:R-:W-:-:S07]  /*7960*/  IMAD.MOV.U32 R5, RZ, RZ, R13 ;  /* 0x000000ffff057224 */ /* 0x000fce00078e000d */
.L_x_14374:
[----:B------:R-:W-:Y:S05]  /*7970*/  BSYNC.RECONVERGENT B2 ;  /* 0x0000000000027941 */ /* 0x000fea0003800200 */
.L_x_14373:
[----:B------:R-:W-:Y:S01]  /*7980*/  LOP3.LUT R5, RZ, 0x80000000, R5, 0xb8, !PT ;  /* 0x80000000ff057812 */ /* 0x000fe200078eb805 */
[----:B------:R-:W-:Y:S01]  /*7990*/  IMAD.MOV.U32 R4, RZ, RZ, RZ ;  /* 0x000000ffff047224 */ /* 0x000fe200078e00ff */
[----:B------:R-:W-:Y:S06]  /*79a0*/  BRA `(.L_x_14375) ;  /* 0x0000000400287947 */ /* 0x000fec0003800000 */
.L_x_14372:
        /* <DEDUP_REMOVED lines=19> */
.L_x_14362:
[----:B0---4-:R-:W0:Y:S01]  /*7ae0*/  MUFU.RCP64H R5, R29 ;  /* 0x0000001d00057308 */ /* 0x011e220000001800 */
[----:B------:R-:W2:Y:S01]  /*7af0*/  LDCU.64 UR4, c[0x0][0x598] ;  /* 0x0000b300ff0477ac */ /* 0x000ea20008000a00 */
[----:B------:R-:W4:Y:S01]  /*7b00*/  LDC R0, c[0x0][0x59c] ;  /* 0x00016700ff007b82 */ /* 0x000f220000000800 */
[----:B-1----:R-:W-:Y:S01]  /*7b10*/  IMAD.MOV.U32 R4, RZ, RZ, 0x1 ;  /* 0x00000001ff047424 */ /* 0x002fe200078e00ff */
[----:B------:R-:W-:Y:S05]  /*7b20*/  BSSY.RECONVERGENT B2, `(.L_x_14375) ;  /* 0x0000032000027945 */ /* 0x000fea0003800200 */
[----:B0-----:R-:W0:Y:S01]  /*7b30*/  DFMA R6, R4, -R28, 1 ;  /* 0x3ff000000406742b */ /* 0x001e22000000081c */
[----:B----4-:R-:W-:-:S15]  /*7b40*/  FSETP.GEU.AND P1, PT, |R0|, 6.5827683646048100446e-37, PT ;  /* 0x036000000000780b */ /* 0x010fde0003f2e200 */
        /* <DEDUP_REMOVED lines=24> */
[----:B--2---:R-:W3:-:S15]  /*7cd0*/  DMUL R6, R4, UR4 ;  /* 0x0000000404067c28 */ /* 0x004ede0008000000 */
[----:B------:R-:W-:-:S15]  /*7ce0*/  NOP ;  /* 0x0000000000007918 */ /* 0x000fde0000000000 */
[----:B------:R-:W-:-:S15]  /*7cf0*/  NOP ;  /* 0x0000000000007918 */ /* 0x000fde0000000000 */
[----:B------:R-:W-:-:S15]  /*7d00*/  NOP ;  /* 0x0000000000007918 */ /* 0x000fde0000000000 */
[----:B------:R-:W-:-:S04]  /*7d10*/  NOP ;  /* 0x0000000000007918 */ /* 0x000fc80000000000 */
[----:B---3--:R-:W0:-:S15]  /*7d20*/  DFMA R8, R6, -R28, UR4 ;  /* 0x0000000406087e2b */ /* 0x008e1e000800081c */
        /* <DEDUP_REMOVED lines=9> */
[----:B------:R-:W-:Y:S01]  /*7dc0*/  MOV R6, R28 ;  /* 0x0000001c00067202 */ /* 0x000fe20000000f00 */
[----:B------:R-:W-:Y:S01]  /*7dd0*/  IMAD.MOV.U32 R7, RZ, RZ, R29 ;  /* 0x000000ffff077224 */ /* 0x000fe200078e001d */
[----:B------:R-:W-:Y:S01]  /*7de0*/  MOV R0, 0x7e20 ;  /* 0x00007e2000007802 */ /* 0x000fe20000000f00 */
[----:B0-----:R-:W-:Y:S02]  /*7df0*/  IMAD.U32 R8, RZ, RZ, UR4 ;  /* 0x00000004ff087e24 */ /* 0x001fe4000f8e00ff */
[----:B------:R-:W-:-:S07]  /*7e00*/  IMAD.U32 R9, RZ, RZ, UR5 ;  /* 0x00000005ff097e24 */ /* 0x000fce000f8e00ff */
[----:B------:R-:W-:Y:S05]  /*7e10*/  CALL.REL.NOINC `($__internal_12_$__cuda_sm20_div_rn_f64_full) ;  /* 0x000000a000f07944 */ /* 0x000fea0003c00000 */
[----:B------:R-:W-:Y:S01]  /*7e20*/  MOV R4, R12 ;  /* 0x0000000c00047202 */ /* 0x000fe20000000f00 */
[----:B------:R-:W-:-:S07]  /*7e30*/  IMAD.MOV.U32 R5, RZ, RZ, R13 ;  /* 0x000000ffff057224 */ /* 0x000fce00078e000d */
.L_x_14376:
[----:B------:R-:W-:Y:S05]  /*7e40*/  BSYNC.RECONVERGENT B2 ;  /* 0x0000000000027941 */ /* 0x000fea0003800200 */
.L_x_14375:
[----:B------:R-:W-:Y:S05]  /*7e50*/  BSYNC.RECONVERGENT B1 ;  /* 0x0000000000017941 */ /* 0x000fea0003800200 */
.L_x_14361:
        /* <DEDUP_REMOVED lines=17> */
.L_x_14380:
[----:B------:R-:W1:Y:S02]  /*7f70*/  F2I.S64.F64.TRUNC R4, R4 ;  /* 0x0000000400047311 */ /* 0x000e64000030d900 */
[----:B-1----:R-:W-:-:S05]  /*7f80*/  IMAD.MOV.U32 R3, RZ, RZ, R4 ;  /* 0x000000ffff037224 */ /* 0x002fca00078e0004 */
[----:B------:R4:W-:Y:S01]  /*7f90*/  STG.E.U8 desc[UR36][R8.64], R3 ;  /* 0x0000000308007986 */ /* 0x0009e2000c101124 */
[----:B------:R-:W-:Y:S05]  /*7fa0*/  BRA `(.L_x_14382) ;  /* 0x0000001000807947 */ /* 0x000fea0003800000 */
.L_x_14379:
        /* <DEDUP_REMOVED lines=9> */
.L_x_14384:
[----:B------:R-:W1:Y:S02]  /*8040*/  F2I.F64.TRUNC R5, R4 ;  /* 0x0000000400057311 */ /* 0x000e64000030d100 */
[----:B-1----:R3:W-:Y:S01]  /*8050*/  STG.E desc[UR36][R8.64], R5 ;  /* 0x0000000508007986 */ /* 0x0027e2000c101924 */
[----:B------:R-:W-:Y:S05]  /*8060*/  BRA `(.L_x_14382) ;  /* 0x0000001000507947 */ /* 0x000fea0003800000 */
.L_x_14383:
[----:B------:R-:W1:Y:S02]  /*8070*/  F2I.F64.TRUNC R5, R4 ;  /* 0x0000000400057311 */ /* 0x000e64000030d100 */
[----:B-1----:R1:W-:Y:S01]  /*8080*/  STG.E.U16 desc[UR36][R8.64], R5 ;  /* 0x0000000508007986 */ /* 0x0023e2000c101524 */
[----:B------:R-:W-:Y:S05]  /*8090*/  BRA `(.L_x_14382) ;  /* 0x0000001000447947 */ /* 0x000fea0003800000 */
.L_x_14378:
        /* <DEDUP_REMOVED lines=17> */
.L_x_14386:
        /* <DEDUP_REMOVED lines=12> */
.L_x_14385:
        /* <DEDUP_REMOVED lines=18> */
.L_x_14388:
        /* <DEDUP_REMOVED lines=13> */
.L_x_14387:
[----:B------:R1:W-:Y:S01]  /*8460*/  STG.E.64 desc[UR36][R8.64], R4 ;  /* 0x0000000408007986 */ /* 0x0003e2000c101b24 */
[----:B------:R-:W-:Y:S05]  /*8470*/  BRA `(.L_x_14382) ;  /* 0x0000000c004c7947 */ /* 0x000fea0003800000 */
.L_x_14377:
        /* <DEDUP_REMOVED lines=13> */
.L_x_14392:
        /* <DEDUP_REMOVED lines=26> */
.L_x_14395:
[----:B------:R-:W-:-:S04]  /*86f0*/  SHF.R.U32.HI R3, RZ, 0x18, R7 ;  /* 0x00000018ff037819 */ /* 0x000fc80000011607 */
[----:B------:R-:W-:-:S07]  /*8700*/  LOP3.LUT R0, R0, 0x80, R3, 0xf8, !PT ;  /* 0x0000008000007812 */ /* 0x000fce00078ef803 */
.L_x_14394:
[----:B------:R-:W-:Y:S05]  /*8710*/  BSYNC.RECONVERGENT B0 ;  /* 0x0000000000007941 */ /* 0x000fea0003800200 */
.L_x_14393:
[----:B------:R1:W-:Y:S01]  /*8720*/  STG.E.U8 desc[UR36][R8.64], R0 ;  /* 0x0000000008007986 */ /* 0x0003e2000c101124 */
[----:B------:R-:W-:Y:S05]  /*8730*/  BRA `(.L_x_14382) ;  /* 0x00000008009c7947 */ /* 0x000fea0003800000 */
.L_x_14391:
        /* <DEDUP_REMOVED lines=26> */
.L_x_14398:
[----:B------:R-:W-:-:S04]  /*88e0*/  SHF.R.U32.HI R3, RZ, 0x18, R7 ;  /* 0x00000018ff037819 */ /* 0x000fc80000011607 */
[----:B------:R-:W-:-:S07]  /*88f0*/  LOP3.LUT R0, R0, 0x80, R3, 0xf8, !PT ;  /* 0x0000008000007812 */ /* 0x000fce00078ef803 */
.L_x_14397:
[----:B------:R-:W-:Y:S05]  /*8900*/  BSYNC.RECONVERGENT B0 ;  /* 0x0000000000007941 */ /* 0x000fea0003800200 */
.L_x_14396:
[----:B------:R1:W-:Y:S01]  /*8910*/  STG.E.U8 desc[UR36][R8.64], R0 ;  /* 0x0000000008007986 */ /* 0x0003e2000c101124 */
[----:B------:R-:W-:Y:S05]  /*8920*/  BRA `(.L_x_14382) ;  /* 0x0000000800207947 */ /* 0x000fea0003800000 */
.L_x_14390:
        /* <DEDUP_REMOVED lines=30> */
.L_x_14400:
[----:B------:R-:W1:Y:S02]  /*8b10*/  F2I.U64.F64.TRUNC R4, R4 ;  /* 0x0000000400047311 */ /* 0x000e64000030d800 */
[----:B-1----:R1:W-:Y:S01]  /*8b20*/  STG.E.64 desc[UR36][R8.64], R4 ;  /* 0x0000000408007986 */ /* 0x0023e2000c101b24 */
[----:B------:R-:W-:Y:S05]  /*8b30*/  BRA `(.L_x_14382) ;  /* 0x00000004009c7947 */ /* 0x000fea0003800000 */
.L_x_14399:
[----:B------:R-:W1:Y:S02]  /*8b40*/  F2I.U32.F64.TRUNC R5, R4 ;  /* 0x0000000400057311 */ /* 0x000e64000030d000 */
[----:B-1----:R1:W-:Y:S01]  /*8b50*/  STG.E desc[UR36][R8.64], R5 ;  /* 0x0000000508007986 */ /* 0x0023e2000c101924 */
[----:B------:R-:W-:Y:S05]  /*8b60*/  BRA `(.L_x_14382) ;  /* 0x0000000400907947 */ /* 0x000fea0003800000 */
.L_x_14389:
        /* <DEDUP_REMOVED lines=10> */
.L_x_14402:
[----:B------:R-:W-:-:S05]  /*8c10*/  CS2R R6, SRZ ;  /* 0x0000000000067805 */ /* 0x000fca000001ff00 */
[----:B------:R1:W-:Y:S01]  /*8c20*/  STG.E.128 desc[UR36][R8.64], R4 ;  /* 0x0000000408007986 */ /* 0x0003e2000c101d24 */
[----:B------:R-:W-:Y:S05]  /*8c30*/  BRA `(.L_x_14382) ;  /* 0x00000004005c7947 */ /* 0x000fea0003800000 */
.L_x_14401:
[----:B------:R-:W-:-:S09]  /*8c40*/  UISETP.NE.AND UP0, UPT, UR4, 0xf, UPT ;  /* 0x0000000f0400788c */ /* 0x000fd2000bf05270 */
[----:B------:R-:W-:Y:S05]  /*8c50*/  BRA.U !UP0, `(.L_x_14403) ;  /* 0x0000000508287547 */ /* 0x000fea000b800000 */
[----:B------:R-:W-:-:S09]  /*8c60*/  UISETP.NE.AND UP0, UPT, UR4, 0x17, UPT ;  /* 0x000000170400788c */ /* 0x000fd2000bf05270 */
[----:B------:R-:W-:Y:S05]  /*8c70*/  BRA.U !UP0, `(.L_x_14404) ;  /* 0x0000000108b07547 */ /* 0x000fea000b800000 */
[----:B------:R-:W-:-:S09]  /*8c80*/  UISETP.NE.AND UP0, UPT, UR4, 0x18, UPT ;  /* 0x000000180400788c */ /* 0x000fd2000bf05270 */
[----:B------:R-:W-:Y:S05]  /*8c90*/  BRA.U !UP0, `(.L_x_14405) ;  /* 0x0000000108447547 */ /* 0x000fea000b800000 */
.L_x_14381:
        /* <DEDUP_REMOVED lines=16> */
.L_x_14406:
[----:B------:R-:W-:Y:S05]  /*8da0*/  BRA `(.L_x_14382) ;  /* 0x0000000400007947 */ /* 0x000fea0003800000 */
.L_x_14405:
        /* <DEDUP_REMOVED lines=21> */
.L_x_14408:
[----:B------:R-:W-:Y:S05]  /*8f00*/  BSYNC.RECONVERGENT B0 ;  /* 0x0000000000007941 */ /* 0x000fea0003800200 */
.L_x_14407:
[----:B------:R-:W-:-:S05]  /*8f10*/  LOP3.LUT R3, R0, 0x80, R3, 0xf8, !PT ;  /* 0x0000008000037812 */ /* 0x000fca00078ef803 */
[----:B------:R1:W-:Y:S01]  /*8f20*/  STG.E.U8 desc[UR36][R8.64], R3 ;  /* 0x0000000308007986 */ /* 0x0003e2000c101124 */
[----:B------:R-:W-:Y:S05]  /*8f30*/  BRA `(.L_x_14382) ;  /* 0x00000000009c7947 */ /* 0x000fea0003800000 */
.L_x_14404:
        /* <DEDUP_REMOVED lines=20> */
.L_x_14410:
[----:B------:R-:W-:Y:S01]  /*9080*/  IMAD.MOV.U32 R0, RZ, RZ, 0x7f ;  /* 0x0000007fff007424 */ /* 0x000fe200078e00ff */
[----:B------:R-:W-:-:S04]  /*9090*/  ISETP.GT.U32.AND P0, PT, R3, 0x7f800000, PT ;  /* 0x7f8000000300780c */ /* 0x000fc80003f04070 */
[----:B------:R-:W-:-:S09]  /*90a0*/  SEL R0, R0, 0x7c, P0 ;  /* 0x0000007c00007807 */ /* 0x000fd20000000000 */
.L_x_14411:
[----:B------:R-:W-:Y:S05]  /*90b0*/  BSYNC.RECONVERGENT B0 ;  /* 0x0000000000007941 */ /* 0x000fea0003800200 */
.L_x_14409:
[----:B------:R-:W-:-:S04]  /*90c0*/  SHF.R.U32.HI R3, RZ, 0x18, R7 ;  /* 0x00000018ff037819 */ /* 0x000fc80000011607 */
[----:B------:R-:W-:-:S05]  /*90d0*/  LOP3.LUT R3, R0, 0x80, R3, 0xf8, !PT ;  /* 0x0000008000037812 */ /* 0x000fca00078ef803 */
[----:B------:R1:W-:Y:S01]  /*90e0*/  STG.E.U8 desc[UR36][R8.64], R3 ;  /* 0x0000000308007986 */ /* 0x0003e2000c101124 */
[----:B------:R-:W-:Y:S05]  /*90f0*/  BRA `(.L_x_14382) ;  /* 0x00000000002c7947 */ /* 0x000fea0003800000 */
.L_x_14403:
        /* <DEDUP_REMOVED lines=11> */
.L_x_14382:
[----:B------:R-:W-:-:S07]  /*91b0*/  IADD3 R17, PT, PT, R17, 0x80, RZ ;  /* 0x0000008011117810 */ /* 0x000fce0007ffe0ff */
.L_x_14331:
[----:B------:R-:W-:Y:S05]  /*91c0*/  BSYNC.RECONVERGENT B6 ;  /* 0x0000000000067941 */ /* 0x000fea0003800200 */
.L_x_14330:
        /* <DEDUP_REMOVED lines=15> */
[----:B---3--:R-:W-:-:S04]  /*92c0*/  SHF.R.U32.HI R5, RZ, UR5, R4 ;  /* 0x00000005ff057c19 */ /* 0x008fc80008011604 */
[----:B------:R-:W-:-:S05]  /*92d0*/  IADD3 R0, PT, PT, -R5, RZ, RZ ;  /* 0x000000ff05007210 */ /* 0x000fca0007ffe1ff */
        /* <DEDUP_REMOVED lines=290> */
.L_x_14414:
[----:B------:R-:W2:Y:S01]  /*a500*/  LDCU.64 UR6, c[0x0][0x588] ;  /* 0x0000b100ff0677ac */ /* 0x000ea20008000a00 */
[----:B------:R-:W-:Y:S01]  /*a510*/  BSSY.RECONVERGENT B7, `(.L_x_14415) ;  /* 0x00000ed000077945 */ /* 0x000fe20003800200 */
[----:B------:R-:W-:-:S04]  /*a520*/  UPRMT UR4, UR42, 0x9910, URZ ;  /* 0x000099102a047896 */ /* 0x000fc800080000ff */
[----:B------:R-:W-:Y:S01]  /*a530*/  UISETP.GT.AND UP0, UPT, UR4, 0x9, UPT ;  /* 0x000000090400788c */ /* 0x000fe2000bf04270 */
[----:B--2---:R-:W-:-:S05]  /*a540*/  IADD3 R4, P0, PT, R0, UR6, RZ ;  /* 0x0000000600047c10 */ /* 0x004fca000ff1e0ff */
[----:B---3--:R-:W-:-:S03]  /*a550*/  IMAD.X R5, RZ, RZ, UR7, P0 ;  /* 0x00000007ff057e24 */ /* 0x008fc600080e06ff */
        /* <DEDUP_REMOVED lines=12> */
.L_x_14419:
[----:B------:R-:W0:Y:S02]  /*a620*/  LDG.E.U8 R4, desc[UR36][R4.64] ;  /* 0x0000002404047981 */ /* 0x000e24000c1e1100 */
[----:B0-----:R0:W1:Y:S02]  /*a630*/  I2F.F64.U16 R28, R4 ;  /* 0x00000004001c7312 */ /* 0x0010640000101800 */
[----:B01----:R-:W-:Y:S05]  /*a640*/  BRA `(.L_x_14421) ;  /* 0x0000000c00647947 */ /* 0x003fea0003800000 */
.L_x_14418:
        /* <DEDUP_REMOVED lines=9> */
.L_x_14423:
[----:B------:R-:W0:Y:S02]  /*a6e0*/  LDG.E R4, desc[UR36][R4.64] ;  /* 0x0000002404047981 */ /* 0x000e24000c1e1900 */
[----:B0-----:R0:W1:Y:S02]  /*a6f0*/  I2F.F64 R28, R4 ;  /* 0x00000004001c7312 */ /* 0x0010640000201c00 */
[----:B01----:R-:W-:Y:S05]  /*a700*/  BRA `(.L_x_14421) ;  /* 0x0000000c00347947 */ /* 0x003fea0003800000 */
.L_x_14422:
[----:B------:R-:W0:Y:S02]  /*a710*/  LDG.E.U16 R4, desc[UR36][R4.64] ;  /* 0x0000002404047981 */ /* 0x000e24000c1e1500 */
[----:B0-----:R0:W1:Y:S02]  /*a720*/  I2F.F64.S16 R28, R4 ;  /* 0x00000004001c7312 */ /* 0x0010640000101c00 */
[----:B01----:R-:W-:Y:S05]  /*a730*/  BRA `(.L_x_14421) ;  /* 0x0000000c00287947 */ /* 0x003fea0003800000 */
.L_x_14417:
        /* <DEDUP_REMOVED lines=8> */
[----:B------:R-:W1:Y:S02]  /*a7c0*/  F2F.F64.F32 R28, R28 ;  /* 0x0000001c001c7310 */ /* 0x000e640000201800 */
[----:B-1----:R-:W-:Y:S05]  /*a7d0*/  BRA `(.L_x_14421) ;  /* 0x0000000c00007947 */ /* 0x002fea0003800000 */
.L_x_14425:
[----:B------:R-:W2:Y:S02]  /*a7e0*/  LDG.E.U16 R0, desc[UR36][R4.64] ;  /* 0x0000002404007981 */ /* 0x000ea4000c1e1500 */
[----:B--2---:R-:W-:-:S05]  /*a7f0*/  HADD2.F32 R0, -RZ, R0.H0_H0 ;  /* 0x20000000ff007230 */ /* 0x004fca0000004100 */
[----:B------:R-:W-:-:S04]  /*a800*/  FMUL.FTZ R0, R0, 1 ;  /* 0x3f80000000007820 */ /* 0x000fc80000410000 */
[----:B0-----:R1:W2:Y:S02]  /*a810*/  F2F.F64.F32 R28, R0 ;  /* 0x00000000001c7310 */ /* 0x0012a40000201800 */
[----:B-12---:R-:W-:Y:S05]  /*a820*/  BRA `(.L_x_14421) ;  /* 0x0000000800ec7947 */ /* 0x006fea0003800000 */
.L_x_14424:
        /* <DEDUP_REMOVED lines=10> */
.L_x_14427:
[----:B------:R-:W2:Y:S02]  /*a8d0*/  LDG.E.U16 R4, desc[UR36][R4.64] ;  /* 0x0000002404047981 */ /* 0x000ea4000c1e1500 */
[----:B--2---:R-:W-:-:S05]  /*a8e0*/  HADD2.F32 R0, -RZ, R4.H0_H0 ;  /* 0x20000004ff007230 */ /* 0x004fca0000004100 */
[----:B------:R-:W-:-:S04]  /*a8f0*/  FMUL.FTZ R0, R0, 1 ;  /* 0x3f80000000007820 */ /* 0x000fc80000410000 */
[----:B0-----:R1:W2:Y:S02]  /*a900*/  F2F.F64.F32 R28, R0 ;  /* 0x00000000001c7310 */ /* 0x0012a40000201800 */
[----:B-12---:R-:W-:Y:S05]  /*a910*/  BRA `(.L_x_14421) ;  /* 0x0000000800b07947 */ /* 0x006fea0003800000 */
.L_x_14426:
[----:B0-----:R0:W5:Y:S01]  /*a920*/  LDG.E.64 R28, desc[UR36][R4.64] ;  /* 0x00000024041c7981 */ /* 0x001162000c1e1b00 */
[----:B------:R-:W-:Y:S05]  /*a930*/  BRA `(.L_x_14421) ;  /* 0x0000000800a87947 */ /* 0x000fea0003800000 */
.L_x_14416:
        /* <DEDUP_REMOVED lines=13> */
.L_x_14430:
[----:B0-----:R1:W5:Y:S01]  /*aa10*/  LDG.E.64 R28, desc[UR36][R4.64] ;  /* 0x00000024041c7981 */ /* 0x001362000c1e1b00 */
[----:B------:R-:W-:Y:S05]  /*aa20*/  BRA `(.L_x_14421) ;  /* 0x00000008006c7947 */ /* 0x000fea0003800000 */
.L_x_14429:
        /* <DEDUP_REMOVED lines=25> */
[----:B0-----:R2:W3:Y:S02]  /*abc0*/  F2F.F64.F32 R28, R3 ;  /* 0x00000003001c7310 */ /* 0x0014e40000201800 */
[----:B--23--:R-:W-:Y:S05]  /*abd0*/  BRA `(.L_x_14421) ;  /* 0x0000000800007947 */ /* 0x00cfea0003800000 */
.L_x_14432:
        /* <DEDUP_REMOVED lines=13> */
[----:B0-----:R2:W3:Y:S02]  /*acb0*/  F2F.F64.F32 R28, R0 ;  /* 0x00000000001c7310 */ /* 0x0014e40000201800 */
[----:B--23--:R-:W-:Y:S05]  /*acc0*/  BRA `(.L_x_14421) ;  /* 0x0000000400c47947 */ /* 0x00cfea0003800000 */
.L_x_14431:
[----:B------:R-:W2:Y:S02]  /*acd0*/  LDG.E.U16 R0, desc[UR36][R4.64] ;  /* 0x0000002404007981 */ /* 0x000ea4000c1e1500 */
[----:B--2---:R-:W-:-:S04]  /*ace0*/  IMAD.U32 R0, R0, 0x10000, RZ ;  /* 0x0001000000007824 */ /* 0x004fc800078e00ff */
[----:B------:R-:W-:-:S04]  /*acf0*/  FMUL.FTZ R0, R0, 1 ;  /* 0x3f80000000007820 */ /* 0x000fc80000410000 */
[----:B0-----:R2:W3:Y:S02]  /*ad00*/  F2F.F64.F32 R28, R0 ;  /* 0x00000000001c7310 */ /* 0x0014e40000201800 */
[----:B--23--:R-:W-:Y:S05]  /*ad10*/  BRA `(.L_x_14421) ;  /* 0x0000000400b07947 */ /* 0x00cfea0003800000 */
.L_x_14428:
        /* <DEDUP_REMOVED lines=11> */
.L_x_14435:
        /* <DEDUP_REMOVED lines=21> */
.L_x_14437:
[----:B------:R-:W-:Y:S05]  /*af20*/  BSYNC.RECONVERGENT B0 ;  /* 0x0000000000007941 */ /* 0x000fea0003800200 */
.L_x_14436:
[----:B------:R-:W-:Y:S01]  /*af30*/  IMAD.SHL.U32 R0, R0, 0x100000, RZ ;  /* 0x0010000000007824 */ /* 0x000fe200078e00ff */
[----:B------:R-:W-:-:S04]  /*af40*/  LEA R3, R3, 0x3b800000, 0x17 ;  /* 0x3b80000003037811 */ /* 0x000fc800078eb8ff */
[----:B------:R-:W-:-:S05]  /*af50*/  LOP3.LUT R0, R3, R0, R7, 0xfe, !PT ;  /* 0x0000000003007212 */ /* 0x000fca00078efe07 */
[----:B------:R-:W-:-:S04]  /*af60*/  FMUL.FTZ R0, R0, 1 ;  /* 0x3f80000000007820 */ /* 0x000fc80000410000 */
[----:B------:R4:W0:Y:S02]  /*af70*/  F2F.F64.F32 R28, R0 ;  /* 0x00000000001c7310 */ /* 0x0008240000201800 */
[----:B0---4-:R-:W-:Y:S05]  /*af80*/  BRA `(.L_x_14421) ;  /* 0x0000000400147947 */ /* 0x011fea0003800000 */
.L_x_14434:
        /* <DEDUP_REMOVED lines=21> */
.L_x_14439:
[----:B------:R-:W-:Y:S05]  /*b0e0*/  BSYNC.RECONVERGENT B0 ;  /* 0x0000000000007941 */ /* 0x000fea0003800200 */
.L_x_14438:
[----:B------:R-:W-:Y:S01]  /*b0f0*/  IMAD.SHL.U32 R0, R0, 0x200000, RZ ;  /* 0x0020000000007824 */ /* 0x000fe200078e00ff */
[----:B------:R-:W-:-:S04]  /*b100*/  LEA R3, R3, 0x37800000, 0x17 ;  /* 0x3780000003037811 */ /* 0x000fc800078eb8ff */
[----:B------:R-:W-:-:S05]  /*b110*/  LOP3.LUT R0, R3, R0, R7, 0xfe, !PT ;  /* 0x0000000003007212 */ /* 0x000fca00078efe07 */
[----:B------:R-:W-:-:S04]  /*b120*/  FMUL.FTZ R0, R0, 1 ;  /* 0x3f80000000007820 */ /* 0x000fc80000410000 */
[----:B------:R4:W0:Y:S02]  /*b130*/  F2F.F64.F32 R28, R0 ;  /* 0x00000000001c7310 */ /* 0x0008240000201800 */
[----:B0---4-:R-:W-:Y:S05]  /*b140*/  BRA `(.L_x_14421) ;  /* 0x0000000000a47947 */ /* 0x011fea0003800000 */
.L_x_14433:
[----:B------:R-:W-:-:S09]  /*b150*/  UISETP.NE.AND UP0, UPT, UR4, 0x1c, UPT ;  /* 0x0000001c0400788c */ /* 0x000fd2000bf05270 */
[----:B------:R-:W-:Y:S05]  /*b160*/  BRA.U !UP0, `(.L_x_14440) ;  /* 0x0000000108947547 */ /* 0x000fea000b800000 */
[----:B------:R-:W-:-:S09]  /*b170*/  UISETP.NE.AND UP0, UPT, UR4, 0x1d, UPT ;  /* 0x0000001d0400788c */ /* 0x000fd2000bf05270 */
[----:B------:R-:W-:Y:S05]  /*b180*/  BRA.U !UP0, `(.L_x_14441) ;  /* 0x0000000108807547 */ /* 0x000fea000b800000 */
[----:B------:R-:W-:-:S09]  /*b190*/  UISETP.NE.AND UP0, UPT, UR4, 0x2c, UPT ;  /* 0x0000002c0400788c */ /* 0x000fd2000bf05270 */
[----:B------:R-:W-:Y:S05]  /*b1a0*/  BRA.U UP0, `(.L_x_14420) ;  /* 0x0000000100307547 */ /* 0x000fea000b800000 */
[----:B------:R-:W2:Y:S01]  /*b1b0*/  LDG.E.U8 R0, desc[UR36][R4.64] ;  /* 0x0000002404007981 */ /* 0x000ea2000c1e1100 */
[----:B0-----:R-:W-:Y:S02]  /*b1c0*/  HFMA2 R28, -RZ, RZ, 0, 0 ;  /* 0x00000000ff1c7431 */ /* 0x001fe400000001ff */
        /* <DEDUP_REMOVED lines=8> */
[----:B------:R4:W0:Y:S02]  /*b250*/  @P0 F2F.F64.F32 R28, R0 ;  /* 0x00000000001c0310 */ /* 0x0008240000201800 */
[----:B0---4-:R-:W-:Y:S05]  /*b260*/  BRA `(.L_x_14421) ;  /* 0x00000000005c7947 */ /* 0x011fea0003800000 */
.L_x_14420:
        /* <DEDUP_REMOVED lines=16> */
.L_x_14442:
[----:B------:R-:W-:Y:S01]  /*b370*/  CS2R R28, SRZ ;  /* 0x00000000001c7805 */ /* 0x000fe2000001ff00 */
[----:B------:R-:W-:Y:S06]  /*b380*/  BRA `(.L_x_14421) ;  /* 0x0000000000147947 */ /* 0x000fec0003800000 */
.L_x_14441:
[----:B0-----:R-:W2:Y:S02]  /*b390*/  LDG.E.64 R28, desc[UR36][R4.64] ;  /* 0x00000024041c7981 */ /* 0x001ea4000c1e1b00 */
[----:B--2---:R-:W4:Y:S02]  /*b3a0*/  I2F.F64.U64 R28, R28 ;  /* 0x0000001c001c7312 */ /* 0x004f240000301800 */
[----:B----4-:R-:W-:Y:S05]  /*b3b0*/  BRA `(.L_x_14421) ;  /* 0x0000000000087947 */ /* 0x010fea0003800000 */
.L_x_14440:
[----:B------:R-:W0:Y:S02]  /*b3c0*/  LDG.E R4, desc[UR36][R4.64] ;  /* 0x0000002404047981 */ /* 0x000e24000c1e1900 */
[----:B0-----:R2:W3:Y:S02]  /*b3d0*/  I2F.F64.U32 R28, R4 ;  /* 0x00000004001c7312 */ /* 0x0014e40000201800 */
.L_x_14421:
[----:B------:R-:W-:Y:S05]  /*b3e0*/  BSYNC.RECONVERGENT B7 ;  /* 0x0000000000077941 */ /* 0x000fea0003800200 */
.L_x_14415:
[----:B---3-5:R-:W3:Y:S01]  /*b3f0*/  DSETP.NEU.AND P0, PT, R28, RZ, PT ;  /* 0x000000ff1c00722a */ /* 0x028ee20003f0d000 */
[----:B------:R-:W-:Y:S04]  /*b400*/  BSSY.RECONVERGENT B1, `(.L_x_14443) ;  /* 0x0000126000017945 */ /* 0x000fe80003800200 */
[----:B---3--:R-:W-:Y:S05]  /*b410*/  @!P0 BRA `(.L_x_14444) ;  /* 0x0000000c00b48947 */ /* 0x008fea0003800000 */
[----:B------:R-:W-:Y:S01]  /*b420*/  LOP3.LUT R7, R29, 0x7fffffff, RZ, 0xc0, !PT ;  /* 0x7fffffff1d077812 */ /* 0x000fe200078ec0ff */
[----:B------:R-:W-:Y:S01]  /*b430*/  BSSY.RECONVERGENT B0, `(.L_x_14445) ;  /* 0x0000050000007945 */ /* 0x000fe20003800200 */
[----:B------:R-:W-:Y:S02]  /*b440*/  IMAD.MOV.U32 R6, RZ, RZ, R28 ;  /* 0x000000ffff067224 */ /* 0x000fe400078e001c */
[----:B------:R-:W-:-:S04]  /*b450*/  VIMNMX.U32 R0, PT, PT, R23, R7, !PT ;  /* 0x0000000717007248 */ /* 0x000fc80007fe0000 */
[----:B------:R-:W-:-:S13]  /*b460*/  ISETP.GT.U32.AND P0, PT, R0, 0x7fefffff, PT ;  /* 0x7fefffff0000780c */ /* 0x000fda0003f04070 */
[----:B------:R-:W-:Y:S05]  /*b470*/  @P0 BRA `(.L_x_14446) ;  /* 0x0000000000f00947 */ /* 0x000fea0003800000 */
[----:B------:R-:W3:Y:S01]  /*b480*/  DSETP.NEU.AND P0, PT, R6, RZ, PT ;  /* 0x000000ff0600722a */ /* 0x000ee20003f0d000 */
[----:B------:R-:W-:Y:S01]  /*b490*/  IMAD.MOV.U32 R8, RZ, RZ, 0x0 ;  /* 0x00000000ff087424 */ /* 0x000fe200078e00ff */
[----:B------:R-:W-:Y:S01]  /*b4a0*/  MOV R9, 0xfff80000 ;  /* 0xfff8000000097802 */ /* 0x000fe20000000f00 */
[----:B---3--:R-:W-:Y:S06]  /*b4b0*/  @!P0 BRA `(.L_x_14447) ;  /* 0x00000004001c8947 */ /* 0x008fec0003800000 */
[----:B------:R-:W3:Y:S01]  /*b4c0*/  LDCU.64 UR4, c[0x0][0x598] ;  /* 0x0000b300ff0477ac */ /* 0x000ee20008000a00 */
[----:B------:R-:W4:Y:S01]  /*b4d0*/  DSETP.GE.AND P0, PT, R22, R6, PT ;  /* 0x000000061600722a */ /* 0x000f220003f06000 */
[----:B---3--:R-:W-:Y:S02]  /*b4e0*/  IMAD.U32 R8, RZ, RZ, UR4 ;  /* 0x00000004ff087e24 */ /* 0x008fe4000f8e00ff */
[----:B------:R-:W-:Y:S01]  /*b4f0*/  IMAD.U32 R9, RZ, RZ, UR5 ;  /* 0x00000005ff097e24 */ /* 0x000fe2000f8e00ff */
[----:B----4-:R-:W-:Y:S06]  /*b500*/  @!P0 BRA `(.L_x_14447) ;  /* 0x0000000400088947 */ /* 0x010fec0003800000 */
[----:B------:R-:W-:Y:S01]  /*b510*/  ISETP.GT.U32.AND P0, PT, R7, 0xfffff, PT ;  /* 0x000fffff0700780c */ /* 0x000fe20003f04070 */
[----:B------:R-:W3:Y:S01]  /*b520*/  LDCU UR4, c[0x0][0x598] ;  /* 0x0000b300ff0477ac */ /* 0x000ee20008000800 */
[----:B------:R-:W-:Y:S01]  /*b530*/  ISETP.GE.U32.AND P1, PT, R23, 0x100000, PT ;  /* 0x001000001700780c */ /* 0x000fe20003f26070 */
[----:B------:R-:W-:Y:S01]  /*b540*/  BSSY.RECONVERGENT B2, `(.L_x_14448) ;  /* 0x0000017000027945 */ /* 0x000fe20003800200 */
[----:B------:R-:W-:Y:S02]  /*b550*/  SHF.R.U32.HI R3, RZ, 0x14, R7 ;  /* 0x00000014ff037819 */ /* 0x000fe40000011607 */
[----:B------:R-:W-:-:S04]  /*b560*/  FSEL R0, R19, R23, !P1 ;  /* 0x0000001713007208 */ /* 0x000fc80004800000 */
[----:B------:R-:W-:-:S03]  /*b570*/  LOP3.LUT R8, R0, 0xfffff, RZ, 0xc0, !PT ;  /* 0x000fffff00087812 */ /* 0x000fc600078ec0ff */
[----:B------:R-:W0:Y:S01]  /*b580*/  @!P0 DMUL R6, R6, 1.80143985094819840000e+16 ;  /* 0x4350000006068828 */ /* 0x000e220000000000 */
[----:B------:R-:W-:Y:S02]  /*b590*/  LOP3.LUT R8, R8, 0x100000, RZ, 0xfc, !PT ;  /* 0x0010000008087812 */ /* 0x000fe400078efcff */
[C---:B012---:R-:W-:Y:S02]  /*b5a0*/  @!P0 LEA.HI R4, R7.reuse, R3, RZ, 0xc ;  /* 0x0000000307048211 */ /* 0x047fe400078f60ff */
[----:B------:R-:W-:Y:S02]  /*b5b0*/  LOP3.LUT R0, R7, 0xfffff, RZ, 0xc0, !PT ;  /* 0x000fffff07007812 */ /* 0x000fe400078ec0ff */
[----:B---3--:R-:W-:Y:S01]  /*b5c0*/  FSEL R9, R18, UR4, !P1 ;  /* 0x0000000412097c08 */ /* 0x008fe2000c800000 */
[----:B------:R-:W-:Y:S01]  /*b5d0*/  @!P0 VIADD R3, R4, 0xffffffca ;  /* 0xffffffca04038836 */ /* 0x000fe20000000000 */
[----:B------:R-:W-:Y:S02]  /*b5e0*/  SEL R4, R2, R27, !P1 ;  /* 0x0000001b02047207 */ /* 0x000fe40004800000 */
[----:B------:R-:W-:-:S02]  /*b5f0*/  LOP3.LUT R11, R0, 0x100000, RZ, 0xfc, !PT ;  /* 0x00100000000b7812 */ /* 0x000fc400078efcff */
[----:B------:R-:W-:-:S07]  /*b600*/  IADD3 R0, PT, PT, R4, -R3, RZ ;  /* 0x8000000304007210 */ /* 0x000fce0007ffe0ff */
.L_x_14449:
        /* <DEDUP_REMOVED lines=11> */
.L_x_14448:
[----:B------:R-:W0:Y:S01]  /*b6c0*/  LDC R9, c[0x0][0x59c] ;  /* 0x00016700ff097b82 */ /* 0x000e220000000800 */
[----:B------:R-:W-:Y:S01]  /*b6d0*/  LOP3.LUT R5, R13, 0x7fffffff, RZ, 0xc0, !PT ;  /* 0x7fffffff0d057812 */ /* 0x000fe200078ec0ff */
[----:B------:R-:W-:Y:S01]  /*b6e0*/  BSSY.RECONVERGENT B2, `(.L_x_14450) ;  /* 0x0000013000027945 */ /* 0x000fe20003800200 */
[----:B------:R-:W-:Y:S01]  /*b6f0*/  ISETP.NE.U32.AND P0, PT, R4, RZ, PT ;  /* 0x000000ff0400720c */ /* 0x000fe20003f05070 */
[----:B------:R-:W-:Y:S01]  /*b700*/  IMAD.MOV.U32 R0, RZ, RZ, RZ ;  /* 0x000000ffff007224 */ /* 0x000fe200078e00ff */
[----:B------:R-:W-:Y:S02]  /*b710*/  MOV R8, RZ ;  /* 0x000000ff00087202 */ /* 0x000fe40000000f00 */
        /* <DEDUP_REMOVED lines=15> */
.L_x_14451:
[----:B------:R-:W-:Y:S05]  /*b810*/  BSYNC.RECONVERGENT B2 ;  /* 0x0000000000027941 */ /* 0x000fea0003800200 */
.L_x_14450:
[----:B0-----:R-:W-:Y:S01]  /*b820*/  LOP3.LUT R9, R0, 0x80000000, R9, 0xb8, !PT ;  /* 0x8000000000097812 */ /* 0x001fe200078eb809 */
[----:B------:R-:W-:Y:S06]  /*b830*/  BRA `(.L_x_14447) ;  /* 0x00000000003c7947 */ /* 0x000fec0003800000 */
.L_x_14446:
[----:B------:R-:W0:Y:S01]  /*b840*/  LDCU.64 UR4, c[0x0][0x598] ;  /* 0x0000b300ff0477ac */ /* 0x000e220008000a00 */
[----:B------:R-:W-:-:S15]  /*b850*/  DSETP.NAN.AND P0, PT, R6, R6, PT ;  /* 0x000000060600722a */ /* 0x000fde0003f08000 */
[----:B------:R-:W-:-:S15]  /*b860*/  NOP ;  /* 0x0000000000007918 */ /* 0x000fde0000000000 */
[----:B------:R-:W-:-:S15]  /*b870*/  NOP ;  /* 0x0000000000007918 */ /* 0x000fde0000000000 */
[----:B------:R-:W-:-:S15]  /*b880*/  NOP ;  /* 0x0000000000007918 */ /* 0x000fde0000000000 */
[----:B------:R-:W-:-:S04]  /*b890*/  NOP ;  /* 0x0000000000007918 */ /* 0x000fc80000000000 */
[----:B012---:R-:W0:Y:S02]  /*b8a0*/  DADD R4, R28, UR4 ;  /* 0x000000041c047e29 */ /* 0x007e240008000000 */
[----:B0-----:R-:W-:Y:S02]  /*b8b0*/  FSEL R9, R25, R4, !P0 ;  /* 0x0000000419097208 */ /* 0x001fe40004000000 */
[----:B------:R-:W-:-:S15]  /*b8c0*/  FSEL R3, R24, R5, !P0 ;  /* 0x0000000518037208 */ /* 0x000fde0004000000 */
[----:B------:R-:W-:-:S15]  /*b8d0*/  NOP ;  /* 0x0000000000007918 */ /* 0x000fde0000000000 */
[----:B------:R-:W-:-:S15]  /*b8e0*/  NOP ;  /* 0x0000000000007918 */ /* 0x000fde0000000000 */
[----:B------:R-:W-:-:S15]  /*b8f0*/  NOP ;  /* 0x0000000000007918 */ /* 0x000fde0000000000 */
[----:B------:R-:W0:Y:S02]  /*b900*/  DSETP.NAN.AND P0, PT, R22, R22, PT ;  /* 0x000000161600722a */ /* 0x000e240003f08000 */
[----:B0-----:R-:W-:Y:S02]  /*b910*/  FSEL R8, R9, R4, !P0 ;  /* 0x0000000409087208 */ /* 0x001fe40004000000 */
[----:B------:R-:W-:-:S07]  /*b920*/  FSEL R9, R3, R5, !P0 ;  /* 0x0000000503097208 */ /* 0x000fce0004000000 */
.L_x_14447:
[----:B------:R-:W-:Y:S05]  /*b930*/  BSYNC.RECONVERGENT B0 ;  /* 0x0000000000007941 */ /* 0x000fea0003800200 */
.L_x_14445:
[----:B01----:R-:W0:Y:S01]  /*b940*/  MUFU.RCP64H R5, R29 ;  /* 0x0000001d00057308 */ /* 0x003e220000001800 */
[----:B------:R-:W1:Y:S01]  /*b950*/  LDCU.64 UR4, c[0x0][0x598] ;  /* 0x0000b300ff0477ac */ /* 0x000e620008000a00 */
[----:B--2---:R-:W-:Y:S01]  /*b960*/  IMAD.MOV.U32 R4, RZ, RZ, 0x1 ;  /* 0x00000001ff047424 */ /* 0x004fe200078e00ff */
        /* <DEDUP_REMOVED lines=32> */
[----:B-1----:R-:W0:Y:S02]  /*bb70*/  DADD R8, -R8, UR4 ;  /* 0x0000000408087e29 */ /* 0x002e240008000100 */
        /* <DEDUP_REMOVED lines=31> */
[----:B0-----:R-:W-:Y:S05]  /*bd70*/  CALL.REL.NOINC `($__internal_12_$__cuda_sm20_div_rn_f64_full) ;  /* 0x0000006400187944 */ /* 0x001fea0003c00000 */
[----:B------:R-:W-:Y:S01]  /*bd80*/  MOV R4, R12 ;  /* 0x0000000c00047202 */ /* 0x000fe20000000f00 */
[----:B------:R-:W-:-:S07]  /*bd90*/  IMAD.MOV.U32 R5, RZ, RZ, R13 ;  /* 0x000000ffff057224 */ /* 0x000fce00078e000d */
.L_x_14453:
[----:B------:R-:W-:Y:S05]  /*bda0*/  BSYNC.RECONVERGENT B2 ;  /* 0x0000000000027941 */ /* 0x000fea0003800200 */
.L_x_14452:
        /* <DEDUP_REMOVED lines=55> */
[----:B------:R-:W-:Y:S02]  /*c120*/  MOV R7, R29 ;  /* 0x0000001d00077202 */ /* 0x000fe40000000f00 */
[----:B------:R-:W-:Y:S01]  /*c130*/  MOV R0, 0xc170 ;  /* 0x0000c17000007802 */ /* 0x000fe20000000f00 */
[----:B-1----:R-:W-:Y:S02]  /*c140*/  IMAD.U32 R8, RZ, RZ, UR4 ;  /* 0x00000004ff087e24 */ /* 0x002fe4000f8e00ff */
[----:B------:R-:W-:-:S07]  /*c150*/  IMAD.U32 R9, RZ, RZ, UR5 ;  /* 0x00000005ff097e24 */ /* 0x000fce000f8e00ff */
[----:B0-----:R-:W-:Y:S05]  /*c160*/  CALL.REL.NOINC `($__internal_12_$__cuda_sm20_div_rn_f64_full) ;  /* 0x00000060001c7944 */ /* 0x001fea0003c00000 */
[----:B------:R-:W-:-:S07]  /*c170*/  IMAD.MOV.U32 R5, RZ, RZ, R13 ;  /* 0x000000ffff057224 */ /* 0x000fce00078e000d */
.L_x_14456:
[----:B------:R-:W-:Y:S05]  /*c180*/  BSYNC.RECONVERGENT B2 ;  /* 0x0000000000027941 */ /* 0x000fea0003800200 */
.L_x_14455:
[----:B------:R-:W-:Y:S02]  /*c190*/  LOP3.LUT R5, RZ, 0x80000000, R5, 0xb8, !PT ;  /* 0x80000000ff057812 */ /* 0x000fe400078eb805 */
[----:B------:R-:W-:Y:S01]  /*c1a0*/  MOV R4, RZ ;  /* 0x000000ff00047202 */ /* 0x000fe20000000f00 */
[----:B------:R-:W-:Y:S06]  /*c1b0*/  BRA `(.L_x_14457) ;  /* 0x0000000400287947 */ /* 0x000fec0003800000 */
.L_x_14454:
        /* <DEDUP_REMOVED lines=19> */
.L_x_14444:
[----:B01----:R-:W0:Y:S01]  /*c2f0*/  MUFU.RCP64H R5, R29 ;  /* 0x0000001d00057308 */ /* 0x003e220000001800 */
[----:B------:R-:W1:Y:S01]  /*c300*/  LDCU.64 UR4, c[0x0][0x598] ;  /* 0x0000b300ff0477ac */ /* 0x000e620008000a00 */
[----:B------:R-:W3:Y:S01]  /*c310*/  LDC R0, c[0x0][0x59c] ;  /* 0x00016700ff007b82 */ /* 0x000ee20000000800 */
[----:B--2---:R-:W-:Y:S01]  /*c320*/  IMAD.MOV.U32 R4, RZ, RZ, 0x1 ;  /* 0x00000001ff047424 */ /* 0x004fe200078e00ff */
[----:B------:R-:W-:Y:S05]  /*c330*/  BSSY.RECONVERGENT B2, `(.L_x_14457) ;  /* 0x0000032000027945 */ /* 0x000fea0003800200 */
[----:B0-----:R-:W0:Y:S01]  /*c340*/  DFMA R6, R4, -R28, 1 ;  /* 0x3ff000000406742b */ /* 0x001e22000000081c */
        /* <DEDUP_REMOVED lines=20> */
[----:B0-----:R-:W1:-:S15]  /*c490*/  DFMA R4, R6, R4, R6 ;  /* 0x000000040604722b */ /* 0x001e5e0000000006 */
[----:B------:R-:W-:-:S15]  /*c4a0*/  NOP ;  /* 0x0000000000007918 */ /* 0x000fde0000000000 */
[----:B------:R-:W-:-:S15]  /*c4b0*/  NOP ;  /* 0x0000000000007918 */ /* 0x000fde0000000000 */
[----:B------:R-:W-:-:S15]  /*c4c0*/  NOP ;  /* 0x0000000000007918 */ /* 0x000fde0000000000 */
[----:B------:R-:W-:-:S04]  /*c4d0*/  NOP ;  /* 0x0000000000007918 */ /* 0x000fc80000000000 */
[----:B-1----:R-:W0:-:S15]  /*c4e0*/  DMUL R6, R4, UR4 ;  /* 0x0000000404067c28 */ /* 0x002e1e0008000000 */
        /* <DEDUP_REMOVED lines=16> */
[----:B------:R-:W-:Y:S01]  /*c5f0*/  IMAD.MOV.U32 R7, RZ, RZ, R29 ;  /* 0x000000ffff077224 */ /* 0x000fe200078e001d */
[----:B0-----:R-:W-:Y:S01]  /*c600*/  MOV R8, UR4 ;  /* 0x0000000400087c02 */ /* 0x001fe20008000f00 */
[----:B------:R-:W-:-:S07]  /*c610*/  IMAD.U32 R9, RZ, RZ, UR5 ;  /* 0x00000005ff097e24 */ /* 0x000fce000f8e00ff */
[----:B------:R-:W-:Y:S05]  /*c620*/  CALL.REL.NOINC `($__internal_12_$__cuda_sm20_div_rn_f64_full) ;  /* 0x0000005800ec7944 */ /* 0x000fea0003c00000 */
[----:B------:R-:W-:Y:S02]  /*c630*/  IMAD.MOV.U32 R4, RZ, RZ, R12 ;  /* 0x000000ffff047224 */ /* 0x000fe400078e000c */
[----:B------:R-:W-:-:S07]  /*c640*/  IMAD.MOV.U32 R5, RZ, RZ, R13 ;  /* 0x000000ffff057224 */ /* 0x000fce00078e000d */
.L_x_14458:
[----:B------:R-:W-:Y:S05]  /*c650*/  BSYNC.RECONVERGENT B2 ;  /* 0x0000000000027941 */ /* 0x000fea0003800200 */
.L_x_14457:
[----:B------:R-:W-:Y:S05]  /*c660*/  BSYNC.RECONVERGENT B1 ;  /* 0x0000000000017941 */ /* 0x000fea0003800200 */
.L_x_14443:
        /* <DEDUP_REMOVED lines=17> */
.L_x_14462:
[----:B------:R-:W1:Y:S02]  /*c780*/  F2I.S64.F64.TRUNC R4, R4 ;  /* 0x0000000400047311 */ /* 0x000e64000030d900 */
[----:B-1----:R-:W-:-:S05]  /*c790*/  IMAD.MOV.U32 R3, RZ, RZ, R4 ;  /* 0x000000ffff037224 */ /* 0x002fca00078e0004 */
[----:B------:R1:W-:Y:S01]  /*c7a0*/  STG.E.U8 desc[UR36][R8.64], R3 ;  /* 0x0000000308007986 */ /* 0x0003e2000c101124 */
[----:B------:R-:W-:Y:S05]  /*c7b0*/  BRA `(.L_x_14464) ;  /* 0x0000001000807947 */ /* 0x000fea0003800000 */
.L_x_14461:
        /* <DEDUP_REMOVED lines=9> */
.L_x_14466:
[----:B------:R-:W1:Y:S02]  /*c850*/  F2I.F64.TRUNC R5, R4 ;  /* 0x0000000400057311 */ /* 0x000e64000030d100 */
[----:B-1----:R1:W-:Y:S01]  /*c860*/  STG.E desc[UR36][R8.64], R5 ;  /* 0x0000000508007986 */ /* 0x0023e2000c101924 */
[----:B------:R-:W-:Y:S05]  /*c870*/  BRA `(.L_x_14464) ;  /* 0x0000001000507947 */ /* 0x000fea0003800000 */
.L_x_14465:
[----:B------:R-:W1:Y:S02]  /*c880*/  F2I.F64.TRUNC R5, R4 ;  /* 0x0000000400057311 */ /* 0x000e64000030d100 */
[----:B-1----:R1:W-:Y:S01]  /*c890*/  STG.E.U16 desc[UR36][R8.64], R5 ;  /* 0x0000000508007986 */ /* 0x0023e2000c101524 */
[----:B------:R-:W-:Y:S05]  /*c8a0*/  BRA `(.L_x_14464) ;  /* 0x0000001000447947 */ /* 0x000fea0003800000 */
.L_x_14460:
        /* <DEDUP_REMOVED lines=17> */
.L_x_14468:
        /* <DEDUP_REMOVED lines=12> */
.L_x_14467:
        /* <DEDUP_REMOVED lines=18> */
.L_x_14470:
        /* <DEDUP_REMOVED lines=13> */
.L_x_14469:
[----:B------:R3:W-:Y:S01]  /*cc70*/  STG.E.64 desc[UR36][R8.64], R4 ;  /* 0x0000000408007986 */ /* 0x0007e2000c101b24 */
[----:B------:R-:W-:Y:S05]  /*cc80*/  BRA `(.L_x_14464) ;  /* 0x0000000c004c7947 */ /* 0x000fea0003800000 */
.L_x_14459:
        /* <DEDUP_REMOVED lines=13> */
.L_x_14474:
        /* <DEDUP_REMOVED lines=26> */
.L_x_14477:
[----:B------:R-:W-:-:S04]  /*cf00*/  SHF.R.U32.HI R3, RZ, 0x18, R7 ;  /* 0x00000018ff037819 */ /* 0x000fc80000011607 */
[----:B------:R-:W-:-:S07]  /*cf10*/  LOP3.LUT R0, R0, 0x80, R3, 0xf8, !PT ;  /* 0x0000008000007812 */ /* 0x000fce00078ef803 */
.L_x_14476:
[----:B------:R-:W-:Y:S05]  /*cf20*/  BSYNC.RECONVERGENT B0 ;  /* 0x0000000000007941 */ /* 0x000fea0003800200 */
.L_x_14475:
[----:B------:R1:W-:Y:S01]  /*cf30*/  STG.E.U8 desc[UR36][R8.64], R0 ;  /* 0x0000000008007986 */ /* 0x0003e2000c101124 */
[----:B------:R-:W-:Y:S05]  /*cf40*/  BRA `(.L_x_14464) ;  /* 0x00000008009c7947 */ /* 0x000fea0003800000 */
.L_x_14473:
        /* <DEDUP_REMOVED lines=26> */
.L_x_14480:
[----:B------:R-:W-:-:S04]  /*d0f0*/  SHF.R.U32.HI R3, RZ, 0x18, R7 ;  /* 0x00000018ff037819 */ /* 0x000fc80000011607 */
[----:B------:R-:W-:-:S07]  /*d100*/  LOP3.LUT R0, R0, 0x80, R3, 0xf8, !PT ;  /* 0x0000008000007812 */ /* 0x000fce00078ef803 */
.L_x_14479:
[----:B------:R-:W-:Y:S05]  /*d110*/  BSYNC.RECONVERGENT B0 ;  /* 0x0000000000007941 */ /* 0x000fea0003800200 */
.L_x_14478:
[----:B------:R1:W-:Y:S01]  /*d120*/  STG.E.U8 desc[UR36][R8.64], R0 ;  /* 0x0000000008007986 */ /* 0x0003e2000c101124 */
[----:B------:R-:W-:Y:S05]  /*d130*/  BRA `(.L_x_14464) ;  /* 0x0000000800207947 */ /* 0x000fea0003800000 */
.L_x_14472:
        /* <DEDUP_REMOVED lines=30> */
.L_x_14482:
[----:B------:R-:W1:Y:S02]  /*d320*/  F2I.U64.F64.TRUNC R4, R4 ;  /* 0x0000000400047311 */ /* 0x000e64000030d800 */
[----:B-1----:R1:W-:Y:S01]  /*d330*/  STG.E.64 desc[UR36][R8.64], R4 ;  /* 0x0000000408007986 */ /* 0x0023e2000c101b24 */
[----:B------:R-:W-:Y:S05]  /*d340*/  BRA `(.L_x_14464) ;  /* 0x00000004009c7947 */ /* 0x000fea0003800000 */
.L_x_14481:
[----:B------:R-:W1:Y:S02]  /*d350*/  F2I.U32.F64.TRUNC R5, R4 ;  /* 0x0000000400057311 */ /* 0x000e64000030d000 */
[----:B-1----:R1:W-:Y:S01]  /*d360*/  STG.E desc[UR36][R8.64], R5 ;  /* 0x0000000508007986 */ /* 0x0023e2000c101924 */
[----:B------:R-:W-:Y:S05]  /*d370*/  BRA `(.L_x_14464) ;  /* 0x0000000400907947 */ /* 0x000fea0003800000 */
.L_x_14471:
        /* <DEDUP_REMOVED lines=10> */
.L_x_14484:
[----:B------:R-:W-:-:S05]  /*d420*/  CS2R R6, SRZ ;  /* 0x0000000000067805 */ /* 0x000fca000001ff00 */
[----:B------:R1:W-:Y:S01]  /*d430*/  STG.E.128 desc[UR36][R8.64], R4 ;  /* 0x0000000408007986 */ /* 0x0003e2000c101d24 */
[----:B------:R-:W-:Y:S05]  /*d440*/  BRA `(.L_x_14464) ;  /* 0x00000004005c7947 */ /* 0x000fea0003800000 */
.L_x_14483:
[----:B------:R-:W-:-:S09]  /*d450*/  UISETP.NE.AND UP0, UPT, UR4, 0xf, UPT ;  /* 0x0000000f0400788c */ /* 0x000fd2000bf05270 */
[----:B------:R-:W-:Y:S05]  /*d460*/  BRA.U !UP0, `(.L_x_14485) ;  /* 0x0000000508287547 */ /* 0x000fea000b800000 */
[----:B------:R-:W-:-:S09]  /*d470*/  UISETP.NE.AND UP0, UPT, UR4, 0x17, UPT ;  /* 0x000000170400788c */ /* 0x000fd2000bf05270 */
[----:B------:R-:W-:Y:S05]  /*d480*/  BRA.U !UP0, `(.L_x_14486) ;  /* 0x0000000108b07547 */ /* 0x000fea000b800000 */
[----:B------:R-:W-:-:S09]  /*d490*/  UISETP.NE.AND UP0, UPT, UR4, 0x18, UPT ;  /* 0x000000180400788c */ /* 0x000fd2000bf05270 */
[----:B------:R-:W-:Y:S05]  /*d4a0*/  BRA.U !UP0, `(.L_x_14487) ;  /* 0x0000000108447547 */ /* 0x000fea000b800000 */
.L_x_14463:
        /* <DEDUP_REMOVED lines=16> */
.L_x_14488:
[----:B------:R-:W-:Y:S05]  /*d5b0*/  BRA `(.L_x_14464) ;  /* 0x0000000400007947 */ /* 0x000fea0003800000 */
.L_x_14487:
        /* <DEDUP_REMOVED lines=21> */
.L_x_14490:
[----:B------:R-:W-:Y:S05]  /*d710*/  BSYNC.RECONVERGENT B0 ;  /* 0x0000000000007941 */ /* 0x000fea0003800200 */
.L_x_14489:
[----:B------:R-:W-:-:S05]  /*d720*/  LOP3.LUT R3, R0, 0x80, R3, 0xf8, !PT ;  /* 0x0000008000037812 */ /* 0x000fca00078ef803 */
[----:B------:R1:W-:Y:S01]  /*d730*/  STG.E.U8 desc[UR36][R8.64], R3 ;  /* 0x0000000308007986 */ /* 0x0003e2000c101124 */
[----:B------:R-:W-:Y:S05]  /*d740*/  BRA `(.L_x_14464) ;  /* 0x00000000009c7947 */ /* 0x000fea0003800000 */
.L_x_14486:
        /* <DEDUP_REMOVED lines=20> */
.L_x_14492:
[----:B------:R-:W-:Y:S01]  /*d890*/  IMAD.MOV.U32 R0, RZ, RZ, 0x7f ;  /* 0x0000007fff007424 */ /* 0x000fe200078e00ff */
[----:B------:R-:W-:-:S04]  /*d8a0*/  ISETP.GT.U32.AND P0, PT, R3, 0x7f800000, PT ;  /* 0x7f8000000300780c */ /* 0x000fc80003f04070 */
[----:B------:R-:W-:-:S09]  /*d8b0*/  SEL R0, R0, 0x7c, P0 ;  /* 0x0000007c00007807 */ /* 0x000fd20000000000 */
.L_x_14493:
[----:B------:R-:W-:Y:S05]  /*d8c0*/  BSYNC.RECONVERGENT B0 ;  /* 0x0000000000007941 */ /* 0x000fea0003800200 */
.L_x_14491:
[----:B------:R-:W-:-:S04]  /*d8d0*/  SHF.R.U32.HI R3, RZ, 0x18, R7 ;  /* 0x00000018ff037819 */ /* 0x000fc80000011607 */
[----:B------:R-:W-:-:S05]  /*d8e0*/  LOP3.LUT R3, R0, 0x80, R3, 0xf8, !PT ;  /* 0x0000008000037812 */ /* 0x000fca00078ef803 */
[----:B------:R1:W-:Y:S01]  /*d8f0*/  STG.E.U8 desc[UR36][R8.64], R3 ;  /* 0x0000000308007986 */ /* 0x0003e2000c101124 */
[----:B------:R-:W-:Y:S05]  /*d900*/  BRA `(.L_x_14464) ;  /* 0x00000000002c7947 */ /* 0x000fea0003800000 */
.L_x_14485:
        /* <DEDUP_REMOVED lines=11> */
.L_x_14464:
[----:B------:R-:W-:-:S07]  /*d9c0*/  VIADD R17, R17, 0x80 ;  /* 0x0000008011117836 */ /* 0x000fce0000000000 */
.L_x_14413:
[----:B------:R-:W-:Y:S05]  /*d9d0*/  BSYNC.RECONVERGENT B6 ;  /* 0x0000000000067941 */ /* 0x000fea0003800200 */
.L_x_14412:
        /* <DEDUP_REMOVED lines=8> */
[----:B------:R-:W3:Y:S01]  /*da60*/  LDCU.64 UR4, c[0x0][0x390] ;  /* 0x00007200ff0477ac */ /* 0x000ee20008000a00 */
[----:B------:R-:W-:Y:S01]  /*da70*/  IMAD.MOV.U32 R16, RZ, RZ, RZ ;  /* 0x000000ffff107224 */ /* 0x000fe200078e00ff */
[----:B------:R-:W1:Y:S01]  /*da80*/  LDCU UR6, c[0x0][0x38c] ;  /* 0x00007180ff0677ac */ /* 0x000e620008000800 */
[----:B------:R-:W2:Y:S01]  /*da90*/  LDCU.64 UR8, c[0x0][0x4b8] ;  /* 0x00009700ff0877ac */ /* 0x000ea20008000a00 */
[----:B------:R-:W-:Y:S01]  /*daa0*/  UISETP.NE.AND UP0, UPT, UR40, URZ, UPT ;  /* 0x000000ff2800728c */ /* 0x000fe2000bf05270 */
[----:B---3--:R-:W-:-:S05]  /*dab0*/  IMAD.HI.U32 R4, R17, UR4, R16 ;  /* 0x0000000411047c27 */ /* 0x008fca000f8e0010 */
[----:B------:R-:W-:-:S05]  /*dac0*/  SHF.R.U32.HI R5, RZ, UR5, R4 ;  /* 0x00000005ff057c19 */ /* 0x000fca0008011604 */
[----:B------:R-:W-:-:S04]  /*dad0*/  IMAD.MOV R0, RZ, RZ, -R5 ;  /* 0x000000ffff007224 */ /* 0x000fc800078e0a05 */
[----:B-1----:R-:W-:-:S04]  /*dae0*/  IMAD R0, R0, UR6, R17 ;  /* 0x0000000600007c24 */ /* 0x002fc8000f8e0211 */
[C---:B--2---:R-:W-:Y:S02]  /*daf0*/  IMAD R16, R0.reuse, UR8, RZ ;  /* 0x0000000800107c24 */ /* 0x044fe4000f8e02ff */
        /* <DEDUP_REMOVED lines=288> */
.L_x_14494:
[----:B------:R-:W3:Y:S01]  /*ed00*/  LDCU.128 UR8, c[0x0][0x580] ;  /* 0x0000b000ff0877ac */ /* 0x000ee20008000c00 */
[----:B------:R-:W-:Y:S01]  /*ed10*/  BSSY.RECONVERGENT B6, `(.L_x_14495) ;  /* 0x00000ef000067945 */ /* 0x000fe20003800200 */
[----:B------:R-:W-:-:S04]  /*ed20*/  UPRMT UR4, UR42, 0x9910, URZ ;  /* 0x000099102a047896 */ /* 0x000fc800080000ff */
[----:B------:R-:W-:Y:S01]  /*ed30*/  UISETP.GT.AND UP0, UPT, UR4, 0x9, UPT ;  /* 0x000000090400788c */ /* 0x000fe2000bf04270 */
[----:B---3--:R-:W-:Y:S02]  /*ed40*/  IADD3 R4, P1, PT, R0, UR10, RZ ;  /* 0x0000000a00047c10 */ /* 0x008fe4000ff3e0ff */
        /* <DEDUP_REMOVED lines=15> */
.L_x_14499:
[----:B------:R-:W0:Y:S02]  /*ee40*/  LDG.E.U8 R4, desc[UR36][R4.64] ;  /* 0x0000002404047981 */ /* 0x000e24000c1e1100 */
[----:B0-----:R0:W1:Y:S02]  /*ee50*/  I2F.F64.U16 R28, R4 ;  /* 0x00000004001c7312 */ /* 0x0010640000101800 */
[----:B01----:R-:W-:Y:S05]  /*ee60*/  BRA `(.L_x_14501) ;  /* 0x0000000c00647947 */ /* 0x003fea0003800000 */
.L_x_14498:
        /* <DEDUP_REMOVED lines=9> */
.L_x_14503:
[----:B------:R-:W0:Y:S02]  /*ef00*/  LDG.E R4, desc[UR36][R4.64] ;  /* 0x0000002404047981 */ /* 0x000e24000c1e1900 */
[----:B0-----:R0:W1:Y:S02]  /*ef10*/  I2F.F64 R28, R4 ;  /* 0x00000004001c7312 */ /* 0x0010640000201c00 */
[----:B01----:R-:W-:Y:S05]  /*ef20*/  BRA `(.L_x_14501) ;  /* 0x0000000c00347947 */ /* 0x003fea0003800000 */
.L_x_14502:
[----:B------:R-:W0:Y:S02]  /*ef30*/  LDG.E.U16 R4, desc[UR36][R4.64] ;  /* 0x0000002404047981 */ /* 0x000e24000c1e1500 */
[----:B0-----:R0:W1:Y:S02]  /*ef40*/  I2F.F64.S16 R28, R4 ;  /* 0x00000004001c7312 */ /* 0x0010640000101c00 */
[----:B01----:R-:W-:Y:S05]  /*ef50*/  BRA `(.L_x_14501) ;  /* 0x0000000c00287947 */ /* 0x003fea0003800000 */
.L_x_14497:
        /* <DEDUP_REMOVED lines=10> */
.L_x_14505:
[----:B------:R-:W2:Y:S02]  /*f000*/  LDG.E.U16 R0, desc[UR36][R4.64] ;  /* 0x0000002404007981 */ /* 0x000ea4000c1e1500 */
[----:B--2---:R-:W-:-:S05]  /*f010*/  HADD2.F32 R0, -RZ, R0.H0_H0 ;  /* 0x20000000ff007230 */ /* 0x004fca0000004100 */
[----:B------:R-:W-:-:S04]  /*f020*/  FMUL.FTZ R0, R0, 1 ;  /* 0x3f80000000007820 */ /* 0x000fc80000410000 */
[----:B0-----:R1:W2:Y:S02]  /*f030*/  F2F.F64.F32 R28, R0 ;  /* 0x00000000001c7310 */ /* 0x0012a40000201800 */
[----:B-12---:R-:W-:Y:S05]  /*f040*/  BRA `(.L_x_14501) ;  /* 0x0000000800ec7947 */ /* 0x006fea0003800000 */
.L_x_14504:
        /* <DEDUP_REMOVED lines=10> */
.L_x_14507:
[----:B------:R-:W2:Y:S02]  /*f0f0*/  LDG.E.U16 R4, desc[UR36][R4.64] ;  /* 0x0000002404047981 */ /* 0x000ea4000c1e1500 */
[----:B--2---:R-:W-:-:S05]  /*f100*/  HADD2.F32 R0, -RZ, R4.H0_H0 ;  /* 0x20000004ff007230 */ /* 0x004fca0000004100 */
[----:B------:R-:W-:-:S04]  /*f110*/  FMUL.FTZ R0, R0, 1 ;  /* 0x3f80000000007820 */ /* 0x000fc80000410000 */
[----:B0-----:R1:W2:Y:S02]  /*f120*/  F2F.F64.F32 R28, R0 ;  /* 0x00000000001c7310 */ /* 0x0012a40000201800 */
[----:B-12---:R-:W-:Y:S05]  /*f130*/  BRA `(.L_x_14501) ;  /* 0x0000000800b07947 */ /* 0x006fea0003800000 */
.L_x_14506:
[----:B0-----:R0:W5:Y:S01]  /*f140*/  LDG.E.64 R28, desc[UR36][R4.64] ;  /* 0x00000024041c7981 */ /* 0x001162000c1e1b00 */
[----:B------:R-:W-:Y:S05]  /*f150*/  BRA `(.L_x_14501) ;  /* 0x0000000800a87947 */ /* 0x000fea0003800000 */
.L_x_14496:
        /* <DEDUP_REMOVED lines=13> */
.L_x_14510:
[----:B0-----:R3:W5:Y:S01]  /*f230*/  LDG.E.64 R28, desc[UR36][R4.64] ;  /* 0x00000024041c7981 */ /* 0x001762000c1e1b00 */
[----:B------:R-:W-:Y:S05]  /*f240*/  BRA `(.L_x_14501) ;  /* 0x00000008006c7947 */ /* 0x000fea0003800000 */
.L_x_14509:
        /* <DEDUP_REMOVED lines=25> */
[----:B0-----:R4:W0:Y:S02]  /*f3e0*/  F2F.F64.F32 R28, R3 ;  /* 0x00000003001c7310 */ /* 0x0018240000201800 */
[----:B0---4-:R-:W-:Y:S05]  /*f3f0*/  BRA `(.L_x_14501) ;  /* 0x0000000800007947 */ /* 0x011fea0003800000 */
.L_x_14512:
        /* <DEDUP_REMOVED lines=13> */
[----:B0-----:R4:W0:Y:S02]  /*f4d0*/  F2F.F64.F32 R28, R0 ;  /* 0x00000000001c7310 */ /* 0x0018240000201800 */
[----:B0---4-:R-:W-:Y:S05]  /*f4e0*/  BRA `(.L_x_14501) ;  /* 0x0000000400c47947 */ /* 0x011fea0003800000 */
.L_x_14511:
[----:B------:R-:W2:Y:S02]  /*f4f0*/  LDG.E.U16 R0, desc[UR36][R4.64] ;  /* 0x0000002404007981 */ /* 0x000ea4000c1e1500 */
[----:B--2---:R-:W-:-:S04]  /*f500*/  IMAD.U32 R0, R0, 0x10000, RZ ;  /* 0x0001000000007824 */ /* 0x004fc800078e00ff */
[----:B------:R-:W-:-:S04]  /*f510*/  FMUL.FTZ R0, R0, 1 ;  /* 0x3f80000000007820 */ /* 0x000fc80000410000 */
[----:B0-----:R4:W0:Y:S02]  /*f520*/  F2F.F64.F32 R28, R0 ;  /* 0x00000000001c7310 */ /* 0x0018240000201800 */
[----:B0---4-:R-:W-:Y:S05]  /*f530*/  BRA `(.L_x_14501) ;  /* 0x0000000400b07947 */ /* 0x011fea0003800000 */
.L_x_14508:
        /* <DEDUP_REMOVED lines=9> */
[----:B0-----:R3:W4:Y:S02]  /*f5d0*/  I2F.F64.U16 R28, R4 ;  /* 0x00000004001c7312 */ /* 0x0017240000101800 */
[----:B---34-:R-:W-:Y:S05]  /*f5e0*/  BRA `(.L_x_14501) ;  /* 0x0000000400847947 */ /* 0x018fea0003800000 */
.L_x_14515:
        /* <DEDUP_REMOVED lines=21> */
.L_x_14517:
[----:B------:R-:W-:Y:S05]  /*f740*/  BSYNC.RECONVERGENT B0 ;  /* 0x0000000000007941 */ /* 0x000fea0003800200 */
.L_x_14516:
[----:B------:R-:W-:Y:S02]  /*f750*/  SHF.L.U32 R0, R0, 0x14, RZ ;  /* 0x0000001400007819 */ /* 0x000fe400000006ff */
[----:B------:R-:W-:-:S04]  /*f760*/  LEA R3, R3, 0x3b800000, 0x17 ;  /* 0x3b80000003037811 */ /* 0x000fc800078eb8ff */
[----:B------:R-:W-:-:S05]  /*f770*/  LOP3.LUT R0, R3, R0, R7, 0xfe, !PT ;  /* 0x0000000003007212 */ /* 0x000fca00078efe07 */
[----:B------:R-:W-:-:S04]  /*f780*/  FMUL.FTZ R0, R0, 1 ;  /* 0x3f80000000007820 */ /* 0x000fc80000410000 */
[----:B------:R3:W4:Y:S02]  /*f790*/  F2F.F64.F32 R28, R0 ;  /* 0x00000000001c7310 */ /* 0x0007240000201800 */
[----:B---34-:R-:W-:Y:S05]  /*f7a0*/  BRA `(.L_x_14501) ;  /* 0x0000000400147947 */ /* 0x018fea0003800000 */
.L_x_14514:
        /* <DEDUP_REMOVED lines=21> */
.L_x_14519:
[----:B------:R-:W-:Y:S05]  /*f900*/  BSYNC.RECONVERGENT B0 ;  /* 0x0000000000007941 */ /* 0x000fea0003800200 */
.L_x_14518:
[----:B------:R-:W-:Y:S01]  /*f910*/  IMAD.SHL.U32 R0, R0, 0x200000, RZ ;  /* 0x0020000000007824 */ /* 0x000fe200078e00ff */
[----:B------:R-:W-:-:S04]  /*f920*/  LEA R3, R3, 0x37800000, 0x17 ;  /* 0x3780000003037811 */ /* 0x000fc800078eb8ff */
[----:B------:R-:W-:-:S05]  /*f930*/  LOP3.LUT R0, R3, R0, R7, 0xfe, !PT ;  /* 0x0000000003007212 */ /* 0x000fca00078efe07 */
[----:B------:R-:W-:-:S04]  /*f940*/  FMUL.FTZ R0, R0, 1 ;  /* 0x3f80000000007820 */ /* 0x000fc80000410000 */
[----:B------:R3:W4:Y:S02]  /*f950*/  F2F.F64.F32 R28, R0 ;  /* 0x00000000001c7310 */ /* 0x0007240000201800 */
[----:B---34-:R-:W-:Y:S05]  /*f960*/  BRA `(.L_x_14501) ;  /* 0x0000000000a47947 */ /* 0x018fea0003800000 */
.L_x_14513:
        /* <DEDUP_REMOVED lines=18> */
.L_x_14500:
        /* <DEDUP_REMOVED lines=16> */
.L_x_14522:
[----:B------:R-:W-:Y:S01]  /*fb90*/  CS2R R28, SRZ ;  /* 0x00000000001c7805 */ /* 0x000fe2000001ff00 */
[----:B------:R-:W-:Y:S06]  /*fba0*/  BRA `(.L_x_14501) ;  /* 0x0000000000147947 */ /* 0x000fec0003800000 */
.L_x_14521:
[----:B0-----:R-:W2:Y:S02]  /*fbb0*/  LDG.E.64 R28, desc[UR36][R4.64] ;  /* 0x00000024041c7981 */ /* 0x001ea4000c1e1b00 */
[----:B--2---:R-:W3:Y:S02]  /*fbc0*/  I2F.F64.U64 R28, R28 ;  /* 0x0000001c001c7312 */ /* 0x004ee40000301800 */
[----:B---3--:R-:W-:Y:S05]  /*fbd0*/  BRA `(.L_x_14501) ;  /* 0x0000000000087947 */ /* 0x008fea0003800000 */
.L_x_14520:
[----:B------:R-:W0:Y:S02]  /*fbe0*/  LDG.E R4, desc[UR36][R4.64] ;  /* 0x0000002404047981 */ /* 0x000e24000c1e1900 */
[----:B0-----:R1:W2:Y:S02]  /*fbf0*/  I2F.F64.U32 R28, R4 ;  /* 0x00000004001c7312 */ /* 0x0012a40000201800 */
.L_x_14501:
[----:B------:R-:W-:Y:S05]  /*fc00*/  BSYNC.RECONVERGENT B6 ;  /* 0x0000000000067941 */ /* 0x000fea0003800200 */
.L_x_14495:
[----:B--2--5:R-:W2:Y:S01]  /*fc10*/  DSETP.NEU.AND P0, PT, R28, RZ, PT ;  /* 0x000000ff1c00722a */ /* 0x024ea20003f0d000 */
[----:B------:R-:W-:Y:S04]  /*fc20*/  BSSY.RECONVERGENT B1, `(.L_x_14523) ;  /* 0x0000128000017945 */ /* 0x000fe80003800200 */
[----:B--2---:R-:W-:Y:S05]  /*fc30*/  @!P0 BRA `(.L_x_14524) ;  /* 0x0000000c00b48947 */ /* 0x004fea0003800000 */
[----:B0--3--:R-:W-:Y:S01]  /*fc40*/  LOP3.LUT R5, R29, 0x7fffffff, RZ, 0xc0, !PT ;  /* 0x7fffffff1d057812 */ /* 0x009fe200078ec0ff */
[----:B------:R-:W-:Y:S01]  /*fc50*/  BSSY.RECONVERGENT B0, `(.L_x_14525) ;  /* 0x0000050000007945 */ /* 0x000fe20003800200 */
[----:B-1----:R-:W-:Y:S02]  /*fc60*/  IMAD.MOV.U32 R4, RZ, RZ, R28 ;  /* 0x000000ffff047224 */ /* 0x002fe400078e001c */
[----:B------:R-:W-:-:S04]  /*fc70*/  VIMNMX.U32 R0, PT, PT, R23, R5, !PT ;  /* 0x0000000517007248 */ /* 0x000fc80007fe0000 */
[----:B------:R-:W-:-:S13]  /*fc80*/  ISETP.GT.U32.AND P0, PT, R0, 0x7fefffff, PT ;  /* 0x7fefffff0000780c */ /* 0x000fda0003f04070 */
[----:B------:R-:W-:Y:S05]  /*fc90*/  @P0 BRA `(.L_x_14526) ;  /* 0x0000000000f00947 */ /* 0x000fea0003800000 */
[----:B------:R-:W0:Y:S01]  /*fca0*/  DSETP.NEU.AND P0, PT, R4, RZ, PT ;  /* 0x000000ff0400722a */ /* 0x000e220003f0d000 */
[----:B------:R-:W-:Y:S01]  /*fcb0*/  MOV R6, 0x0 ;  /* 0x0000000000067802 */ /* 0x000fe20000000f00 */
[----:B------:R-:W-:Y:S01]  /*fcc0*/  IMAD.MOV.U32 R7, RZ, RZ, -0x80000 ;  /* 0xfff80000ff077424 */ /* 0x000fe200078e00ff */
[----:B0-----:R-:W-:Y:S06]  /*fcd0*/  @!P0 BRA `(.L_x_14527) ;  /* 0x00000004001c8947 */ /* 0x001fec0003800000 */
[----:B------:R-:W0:Y:S01]  /*fce0*/  LDCU.64 UR4, c[0x0][0x598] ;  /* 0x0000b300ff0477ac */ /* 0x000e220008000a00 */
[----:B------:R-:W1:Y:S01]  /*fcf0*/  DSETP.GE.AND P0, PT, R22, R4, PT ;  /* 0x000000041600722a */ /* 0x000e620003f06000 */
[----:B0-----:R-:W-:Y:S01]  /*fd00*/  IMAD.U32 R6, RZ, RZ, UR4 ;  /* 0x00000004ff067e24 */ /* 0x001fe2000f8e00ff */
[----:B------:R-:W-:Y:S01]  /*fd10*/  MOV R7, UR5 ;  /* 0x0000000500077c02 */ /* 0x000fe20008000f00 */
[----:B-1----:R-:W-:Y:S06]  /*fd20*/  @!P0 BRA `(.L_x_14527) ;  /* 0x0000000400088947 */ /* 0x002fec0003800000 */
        /* <DEDUP_REMOVED lines=16> */
.L_x_14529:
        /* <DEDUP_REMOVED lines=11> */
.L_x_14528:
        /* <DEDUP_REMOVED lines=21> */
.L_x_14531:
[----:B------:R-:W-:Y:S05]  /*10030*/  BSYNC.RECONVERGENT B2 ;  /* 0x0000000000027941 */ /* 0x000fea0003800200 */
.L_x_14530:
[----:B0-----:R-:W-:Y:S01]  /*10040*/  LOP3.LUT R7, R0, 0x80000000, R9, 0xb8, !PT ;  /* 0x8000000000077812 */ /* 0x001fe200078eb809 */
[----:B------:R-:W-:Y:S06]  /*10050*/  BRA `(.L_x_14527) ;  /* 0x00000000003c7947 */ /* 0x000fec0003800000 */
.L_x_14526:
[----:B------:R-:W0:Y:S01]  /*10060*/  LDCU.64 UR4, c[0x0][0x598] ;  /* 0x0000b300ff0477ac */ /* 0x000e220008000a00 */
[----:B------:R-:W-:-:S15]  /*10070*/  DSETP.NAN.AND P0, PT, R4, R4, PT ;  /* 0x000000040400722a */ /* 0x000fde0003f08000 */
[----:B------:R-:W-:-:S15]  /*10080*/  NOP ;  /* 0x0000000000007918 */ /* 0x000fde0000000000 */
[----:B------:R-:W-:-:S15]  /*10090*/  NOP ;  /* 0x0000000000007918 */ /* 0x000fde0000000000 */
[----:B------:R-:W-:-:S15]  /*100a0*/  NOP ;  /* 0x0000000000007918 */ /* 0x000fde0000000000 */
[----:B------:R-:W-:-:S04]  /*100b0*/  NOP ;  /* 0x0000000000007918 */ /* 0x000fc80000000000 */
[----:B0-----:R-:W0:Y:S02]  /*100c0*/  DADD R2, R28, UR4 ;  /* 0x000000041c027e29 */ /* 0x001e240008000000 */
        /* <DEDUP_REMOVED lines=8> */
.L_x_14527:
[----:B------:R-:W-:Y:S05]  /*10150*/  BSYNC.RECONVERGENT B0 ;  /* 0x0000000000007941 */ /* 0x000fea0003800200 */
.L_x_14525:
[----:B------:R-:W0:Y:S01]  /*10160*/  MUFU.RCP64H R3, R29 ;  /* 0x0000001d00037308 */ /* 0x000e220000001800 */
[----:B------:R-:W1:Y:S01]  /*10170*/  LDCU.64 UR4, c[0x0][0x598] ;  /* 0x0000b300ff0477ac */ /* 0x000e620008000a00 */
        /* <DEDUP_REMOVED lines=66> */
[----:B------:R-:W-:Y:S01]  /*105a0*/  IMAD.MOV.U32 R2, RZ, RZ, R12 ;  /* 0x000000ffff027224 */ /* 0x000fe200078e000c */
[----:B------:R-:W-:-:S07]  /*105b0*/  MOV R3, R13 ;  /* 0x0000000d00037202 */ /* 0x000fce0000000f00 */
.L_x_14533:
[----:B------:R-:W-:Y:S05]  /*105c0*/  BSYNC.RECONVERGENT B2 ;  /* 0x0000000000027941 */ /* 0x000fea0003800200 */
.L_x_14532:
        /* <DEDUP_REMOVED lines=60> */
[----:B------:R-:W-:-:S07]  /*10990*/  MOV R3, R13 ;  /* 0x0000000d00037202 */ /* 0x000fce0000000f00 */
.L_x_14536:
[----:B------:R-:W-:Y:S05]  /*109a0*/  BSYNC.RECONVERGENT B2 ;  /* 0x0000000000027941 */ /* 0x000fea0003800200 */
.L_x_14535:
[----:B------:R-:W-:Y:S01]  /*109b0*/  LOP3.LUT R5, RZ, 0x80000000, R3, 0xb8, !PT ;  /* 0x80000000ff057812 */ /* 0x000fe200078eb803 */
[----:B------:R-:W-:Y:S01]  /*109c0*/  IMAD.MOV.U32 R4, RZ, RZ, RZ ;  /* 0x000000ffff047224 */ /* 0x000fe200078e00ff */
[----:B------:R-:W-:Y:S06]  /*109d0*/  BRA `(.L_x_14537) ;  /* 0x0000000400307947 */ /* 0x000fec0003800000 */
.L_x_14534:
        /* <DEDUP_REMOVED lines=19> */
.L_x_14524:
[----:B------:R-:W0:Y:S01]  /*10b10*/  MUFU.RCP64H R3, R29 ;  /* 0x0000001d00037308 */ /* 0x000e220000001800 */
[----:B------:R-:W2:Y:S01]  /*10b20*/  LDCU.64 UR4, c[0x0][0x598] ;  /* 0x0000b300ff0477ac */ /* 0x000ea20008000a00 */
[----:B------:R-:W4:Y:S01]  /*10b30*/  LDC R0, c[0x0][0x59c] ;  /* 0x00016700ff007b82 */ /* 0x000f220000000800 */
[----:B------:R-:W-:Y:S01]  /*10b40*/  IMAD.MOV.U32 R2, RZ, RZ, 0x1 ;  /* 0x00000001ff027424 */ /* 0x000fe200078e00ff */
[----:B------:R-:W-:Y:S05]  /*10b50*/  BSSY.RECONVERGENT B2, `(.L_x_14538) ;  /* 0x0000032000027945 */ /* 0x000fea0003800200 */
[----:B01-3--:R-:W0:Y:S01]  /*10b60*/  DFMA R4, R2, -R28, 1 ;  /* 0x3ff000000204742b */ /* 0x00be22000000081c */
        /* <DEDUP_REMOVED lines=43> */
[----:B0-----:R-:W-:Y:S01]  /*10e20*/  IMAD.U32 R8, RZ, RZ, UR4 ;  /* 0x00000004ff087e24 */ /* 0x001fe2000f8e00ff */
[----:B------:R-:W-:-:S07]  /*10e30*/  MOV R9, UR5 ;  /* 0x0000000500097c02 */ /* 0x000fce0008000f00 */
[----:B------:R-:W-:Y:S05]  /*10e40*/  CALL.REL.NOINC `($__internal_12_$__cuda_sm20_div_rn_f64_full) ;  /* 0x0000001000e47944 */ /* 0x000fea0003c00000 */
[----:B------:R-:W-:Y:S02]  /*10e50*/  IMAD.MOV.U32 R2, RZ, RZ, R12 ;  /* 0x000000ffff027224 */ /* 0x000fe400078e000c */
[----:B------:R-:W-:-:S07]  /*10e60*/  IMAD.MOV.U32 R3, RZ, RZ, R13 ;  /* 0x000000ffff037224 */ /* 0x000fce00078e000d */
.L_x_14539:
[----:B------:R-:W-:Y:S05]  /*10e70*/  BSYNC.RECONVERGENT B2 ;  /* 0x0000000000027941 */ /* 0x000fea0003800200 */
.L_x_14538:
[----:B------:R-:W-:Y:S01]  /*10e80*/  MOV R4, R2 ;  /* 0x0000000200047202 */ /* 0x000fe20000000f00 */
[----:B------:R-:W-:-:S07]  /*10e90*/  IMAD.MOV.U32 R5, RZ, RZ, R3 ;  /* 0x000000ffff057224 */ /* 0x000fce00078e0003 */
.L_x_14537:
[----:B------:R-:W-:Y:S05]  /*10ea0*/  BSYNC.RECONVERGENT B1 ;  /* 0x0000000000017941 */ /* 0x000fea0003800200 */
.L_x_14523:
        /* <DEDUP_REMOVED lines=14> */
.L_x_14543:
[----:B------:R-:W1:Y:S02]  /*10f90*/  F2I.S64.F64.TRUNC R4, R4 ;  /* 0x0000000400047311 */ /* 0x000e64000030d900 */
[----:B-1----:R-:W-:-:S05]  /*10fa0*/  IMAD.MOV.U32 R3, RZ, RZ, R4 ;  /* 0x000000ffff037224 */ /* 0x002fca00078e0004 */
[----:B------:R-:W-:Y:S01]  /*10fb0*/  STG.E.U8 desc[UR36][R16.64], R3 ;  /* 0x0000000310007986 */ /* 0x000fe2000c101124 */
[----:B------:R-:W-:Y:S05]  /*10fc0*/  EXIT ;  /* 0x000000000000794d */ /* 0x000fea0003800000 */
.L_x_14542:
        /* <DEDUP_REMOVED lines=9> */
.L_x_14546:
[----:B------:R-:W1:Y:S02]  /*11060*/  F2I.F64.TRUNC R5, R4 ;  /* 0x0000000400057311 */ /* 0x000e64000030d100 */
[----:B-1----:R-:W-:Y:S01]  /*11070*/  STG.E desc[UR36][R16.64], R5 ;  /* 0x0000000510007986 */ /* 0x002fe2000c101924 */
[----:B------:R-:W-:Y:S05]  /*11080*/  EXIT ;  /* 0x000000000000794d */ /* 0x000fea0003800000 */
.L_x_14545:
[----:B------:R-:W1:Y:S02]  /*11090*/  F2I.F64.TRUNC R5, R4 ;  /* 0x0000000400057311 */ /* 0x000e64000030d100 */
[----:B-1----:R-:W-:Y:S01]  /*110a0*/  STG.E.U16 desc[UR36][R16.64], R5 ;  /* 0x0000000510007986 */ /* 0x002fe2000c101524 */
[----:B------:R-:W-:Y:S05]  /*110b0*/  EXIT ;  /* 0x000000000000794d */ /* 0x000fea0003800000 */
.L_x_14541:
        /* <DEDUP_REMOVED lines=17> */
.L_x_14548:
        /* <DEDUP_REMOVED lines=12> */
.L_x_14547:
        /* <DEDUP_REMOVED lines=18> */
.L_x_14550:
        /* <DEDUP_REMOVED lines=13> */
.L_x_14549:
[----:B------:R-:W-:Y:S01]  /*11480*/  STG.E.64 desc[UR36][R16.64], R4 ;  /* 0x0000000410007986 */ /* 0x000fe2000c101b24 */
[----:B------:R-:W-:Y:S05]  /*11490*/  EXIT ;  /* 0x000000000000794d */ /* 0x000fea0003800000 */
.L_x_14540:
        /* <DEDUP_REMOVED lines=13> */
.L_x_14554:
        /* <DEDUP_REMOVED lines=25> */
.L_x_14557:
[----:B------:R-:W-:-:S04]  /*11700*/  SHF.R.U32.HI R3, RZ, 0x18, R3 ;  /* 0x00000018ff037819 */ /* 0x000fc80000011603 */
[----:B------:R-:W-:-:S04]  /*11710*/  LOP3.LUT R0, R0, 0x80, R3, 0xf8, !PT ;  /* 0x0000008000007812 */ /* 0x000fc800078ef803 */
[----:B------:R-:W-:-:S07]  /*11720*/  PRMT R8, R0, 0x7610, R8 ;  /* 0x0000761000087816 */ /* 0x000fce0000000008 */
.L_x_14556:
[----:B------:R-:W-:Y:S05]  /*11730*/  BSYNC.RECONVERGENT B0 ;  /* 0x0000000000007941 */ /* 0x000fea0003800200 */
.L_x_14555:
[----:B------:R-:W-:Y:S01]  /*11740*/  STG.E.U8 desc[UR36][R16.64], R8 ;  /* 0x0000000810007986 */ /* 0x000fe2000c101124 */
[----:B------:R-:W-:Y:S05]  /*11750*/  EXIT ;  /* 0x000000000000794d */ /* 0x000fea0003800000 */
.L_x_14553:
        /* <DEDUP_REMOVED lines=25> */
.L_x_14560:
[----:B------:R-:W-:-:S04]  /*118f0*/  SHF.R.U32.HI R3, RZ, 0x18, R3 ;  /* 0x00000018ff037819 */ /* 0x000fc80000011603 */
[----:B------:R-:W-:-:S04]  /*11900*/  LOP3.LUT R0, R0, 0x80, R3, 0xf8, !PT ;  /* 0x0000008000007812 */ /* 0x000fc800078ef803 */
[----:B------:R-:W-:-:S07]  /*11910*/  PRMT R8, R0, 0x7610, R8 ;  /* 0x0000761000087816 */ /* 0x000fce0000000008 */
.L_x_14559:
[----:B------:R-:W-:Y:S05]  /*11920*/  BSYNC.RECONVERGENT B0 ;  /* 0x0000000000007941 */ /* 0x000fea0003800200 */
.L_x_14558:
[----:B------:R-:W-:Y:S01]  /*11930*/  STG.E.U8 desc[UR36][R16.64], R8 ;  /* 0x0000000810007986 */ /* 0x000fe2000c101124 */
[----:B------:R-:W-:Y:S05]  /*11940*/  EXIT ;  /* 0x000000000000794d */ /* 0x000fea0003800000 */
.L_x_14552:
        /* <DEDUP_REMOVED lines=30> */
.L_x_14562:
[----:B------:R-:W1:Y:S02]  /*11b30*/  F2I.U64.F64.TRUNC R4, R4 ;  /* 0x0000000400047311 */ /* 0x000e64000030d800 */
[----:B-1----:R-:W-:Y:S01]  /*11b40*/  STG.E.64 desc[UR36][R16.64], R4 ;  /* 0x0000000410007986 */ /* 0x002fe2000c101b24 */
[----:B------:R-:W-:Y:S05]  /*11b50*/  EXIT ;  /* 0x000000000000794d */ /* 0x000fea0003800000 */
.L_x_14561:
[----:B------:R-:W1:Y:S02]  /*11b60*/  F2I.U32.F64.TRUNC R5, R4 ;  /* 0x0000000400057311 */ /* 0x000e64000030d000 */
[----:B-1----:R-:W-:Y:S01]  /*11b70*/  STG.E desc[UR36][R16.64], R5 ;  /* 0x0000000510007986 */ /* 0x002fe2000c101924 */
[----:B------:R-:W-:Y:S05]  /*11b80*/  EXIT ;  /* 0x000000000000794d */ /* 0x000fea0003800000 */
.L_x_14551:
        /* <DEDUP_REMOVED lines=10> */
.L_x_14564:
[----:B------:R-:W-:-:S05]  /*11c30*/  CS2R R6, SRZ ;  /* 0x0000000000067805 */ /* 0x000fca000001ff00 */
[----:B------:R-:W-:Y:S01]  /*11c40*/  STG.E.128 desc[UR36][R16.64], R4 ;  /* 0x0000000410007986 */ /* 0x000fe2000c101d24 */
[----:B------:R-:W-:Y:S05]  /*11c50*/  EXIT ;  /* 0x000000000000794d */ /* 0x000fea0003800000 */
.L_x_14563:
[----:B------:R-:W-:-:S09]  /*11c60*/  UISETP.NE.AND UP0, UPT, UR4, 0xf, UPT ;  /* 0x0000000f0400788c */ /* 0x000fd2000bf05270 */
[----:B------:R-:W-:Y:S05]  /*11c70*/  BRA.U !UP0, `(.L_x_14565) ;  /* 0x0000000508287547 */ /* 0x000fea000b800000 */
[----:B------:R-:W-:-:S09]  /*11c80*/  UISETP.NE.AND UP0, UPT, UR4, 0x17, UPT ;  /* 0x000000170400788c */ /* 0x000fd2000bf05270 */
[----:B------:R-:W-:Y:S05]  /*11c90*/  BRA.U !UP0, `(.L_x_14566) ;  /* 0x0000000108b07547 */ /* 0x000fea000b800000 */
[----:B------:R-:W-:-:S09]  /*11ca0*/  UISETP.NE.AND UP0, UPT, UR4, 0x18, UPT ;  /* 0x000000180400788c */ /* 0x000fd2000bf05270 */
[----:B------:R-:W-:Y:S05]  /*11cb0*/  BRA.U !UP0, `(.L_x_14567) ;  /* 0x0000000108447547 */ /* 0x000fea000b800000 */
.L_x_14544:
        /* <DEDUP_REMOVED lines=16> */
.L_x_14568:
[----:B------:R-:W-:Y:S05]  /*11dc0*/  EXIT ;  /* 0x000000000000794d */ /* 0x000fea0003800000 */
.L_x_14567:
        /* <DEDUP_REMOVED lines=21> */
.L_x_14570:
[----:B------:R-:W-:Y:S05]  /*11f20*/  BSYNC.RECONVERGENT B0 ;  /* 0x0000000000007941 */ /* 0x000fea0003800200 */
.L_x_14569:
[----:B------:R-:W-:-:S05]  /*11f30*/  LOP3.LUT R3, R0, 0x80, R3, 0xf8, !PT ;  /* 0x0000008000037812 */ /* 0x000fca00078ef803 */
[----:B------:R-:W-:Y:S01]  /*11f40*/  STG.E.U8 desc[UR36][R16.64], R3 ;  /* 0x0000000310007986 */ /* 0x000fe2000c101124 */
[----:B------:R-:W-:Y:S05]  /*11f50*/  EXIT ;  /* 0x000000000000794d */ /* 0x000fea0003800000 */
.L_x_14566:
        /* <DEDUP_REMOVED lines=20> */
.L_x_14572:
[----:B------:R-:W-:Y:S01]  /*120a0*/  IMAD.MOV.U32 R0, RZ, RZ, 0x7f ;  /* 0x0000007fff007424 */ /* 0x000fe200078e00ff */
[----:B------:R-:W-:-:S04]  /*120b0*/  ISETP.GT.U32.AND P0, PT, R2, 0x7f800000, PT ;  /* 0x7f8000000200780c */ /* 0x000fc80003f04070 */
[----:B------:R-:W-:-:S09]  /*120c0*/  SEL R0, R0, 0x7c, P0 ;  /* 0x0000007c00007807 */ /* 0x000fd20000000000 */
.L_x_14573:
[----:B------:R-:W-:Y:S05]  /*120d0*/  BSYNC.RECONVERGENT B0 ;  /* 0x0000000000007941 */ /* 0x000fea0003800200 */
.L_x_14571:
[----:B------:R-:W-:-:S04]  /*120e0*/  SHF.R.U32.HI R3, RZ, 0x18, R3 ;  /* 0x00000018ff037819 */ /* 0x000fc80000011603 */
[----:B------:R-:W-:-:S05]  /*120f0*/  LOP3.LUT R3, R0, 0x80, R3, 0xf8, !PT ;  /* 0x0000008000037812 */ /* 0x000fca00078ef803 */
[----:B------:R-:W-:Y:S01]  /*12100*/  STG.E.U8 desc[UR36][R16.64], R3 ;  /* 0x0000000310007986 */ /* 0x000fe2000c101124 */
[----:B------:R-:W-:Y:S05]  /*12110*/  EXIT ;  /* 0x000000000000794d */ /* 0x000fea0003800000 */
.L_x_14565:
        /* <DEDUP_REMOVED lines=12> */
        .weak           $__internal_12_$__cuda_sm20_div_rn_f64_full
        .type           $__internal_12_$__cuda_sm20_div_rn_f64_full,@function
        .size           $__internal_12_$__cuda_sm20_div_rn_f64_full,(.L_x_32763 - $__internal_12_$__cuda_sm20_div_rn_f64_full)
$__internal_12_$__cuda_sm20_div_rn_f64_full:
[C---:B------:R-:W-:Y:S01]  /*121e0*/  FSETP.GEU.AND P1, PT, |R9|.reuse, 1.469367938527859385e-39, PT ;  /* 0x001000000900780b */ /* 0x040fe20003f2e200 */
[----:B------:R-:W-:Y:S01]  /*121f0*/  IMAD.MOV.U32 R26, RZ, RZ, 0x1ca00000 ;  /* 0x1ca00000ff1a7424 */ /* 0x000fe200078e00ff */
[----:B------:R-:W-:Y:S01]  /*12200*/  LOP3.LUT R3, R9, 0x7ff00000, RZ, 0xc0, !PT ;  /* 0x7ff0000009037812 */ /* 0x000fe200078ec0ff */
[----:B------:R-:W-:Y:S01]  /*12210*/  IMAD.MOV.U32 R14, RZ, RZ, 0x1 ;  /* 0x00000001ff0e7424 */ /* 0x000fe200078e00ff */
[C---:B------:R-:W-:Y:S01]  /*12220*/  LOP3.LUT R31, R7.reuse, 0x7ff00000, RZ, 0xc0, !PT ;  /* 0x7ff00000071f7812 */ /* 0x040fe200078ec0ff */
[----:B------:R-:W-:Y:S01]  /*12230*/  BSSY.RECONVERGENT B0, `(.L_x_14574) ;  /* 0x0000078000007945 */ /* 0x000fe20003800200 */
[----:B------:R-:W-:Y:S01]  /*12240*/  FSETP.GEU.AND P0, PT, |R7|, 1.469367938527859385e-39, PT ;  /* 0x001000000700780b */ /* 0x000fe20003f0e200 */
[----:B------:R-:W-:Y:S01]  /*12250*/  IMAD.MOV.U32 R30, RZ, RZ, R3 ;  /* 0x000000ffff1e7224 */ /* 0x000fe200078e0003 */
[----:B------:R-:W-:Y:S02]  /*12260*/  ISETP.GE.U32.AND P3, PT, R3, R31, PT ;  /* 0x0000001f0300720c */ /* 0x000fe40003f66070 */
[----:B------:R-:W-:-:S02]  /*12270*/  LOP3.LUT R4, R7, 0x800fffff, RZ, 0xc0, !PT ;  /* 0x800fffff07047812 */ /* 0x000fc400078ec0ff */
[----:B------:R-:W-:Y:S01]  /*12280*/  SEL R11, R26, 0x63400000, !P3 ;  /* 0x634000001a0b7807 */ /* 0x000fe20005800000 */
[----:B------:R-:W-:Y:S01]  /*12290*/  @!P1 IMAD.MOV.U32 R20, RZ, RZ, RZ ;  /* 0x000000ffff149224 */ /* 0x000fe200078e00ff */
[----:B------:R-:W-:Y:S02]  /*122a0*/  @!P1 LOP3.LUT R10, R7, 0x7ff00000, RZ, 0xc0, !PT ;  /* 0x7ff00000070a9812 */ /* 0x000fe400078ec0ff */
[----:B------:R-:W-:Y:S02]  /*122b0*/  LOP3.LUT R5, R4, 0x3ff00000, RZ, 0xfc, !PT ;  /* 0x3ff0000004057812 */ /* 0x000fe400078efcff */
[----:B------:R-:W-:Y:S02]  /*122c0*/  @!P1 ISETP.GE.U32.AND P2, PT, R3, R10, PT ;  /* 0x0000000a0300920c */ /* 0x000fe40003f46070 */
[----:B------:R-:W-:Y:S02]  /*122d0*/  MOV R4, R6 ;  /* 0x0000000600047202 */ /* 0x000fe40000000f00 */
[----:B------:R-:W-:-:S02]  /*122e0*/  @!P1 SEL R21, R26, 0x63400000, !P2 ;  /* 0x634000001a159807 */ /* 0x000fc40005000000 */
[--C-:B------:R-:W-:Y:S02]  /*122f0*/  LOP3.LUT R11, R11, 0x800fffff, R9.reuse, 0xf8, !PT ;  /* 0x800fffff0b0b7812 */ /* 0x100fe400078ef809 */
[----:B------:R-:W-:Y:S01]  /*12300*/  @!P1 LOP3.LUT R10, R21, 0x80000000, R9, 0xf8, !PT ;  /* 0x80000000150a9812 */ /* 0x000fe200078ef809 */
[----:B------:R-:W0:Y:S02]  /*12310*/  @!P0 DMUL R4, R6, 8.98846567431157953865e+307 ;  /* 0x7fe0000006048828 */ /* 0x000e240000000000 */
[----:B0-----:R-:W0:Y:S01]  /*12320*/  MUFU.RCP64H R15, R5 ;  /* 0x00000005000f7308 */ /* 0x001e220000001800 */
[----:B------:R-:W-:Y:S02]  /*12330*/  @!P1 LOP3.LUT R21, R10, 0x100000, RZ, 0xfc, !PT ;  /* 0x001000000a159812 */ /* 0x000fe400078efcff */
[----:B------:R-:W-:Y:S02]  /*12340*/  MOV R10, R8 ;  /* 0x00000008000a7202 */ /* 0x000fe40000000f00 */
[----:B------:R-:W-:-:S05]  /*12350*/  @!P0 LOP3.LUT R31, R5, 0x7ff00000, RZ, 0xc0, !PT ;  /* 0x7ff00000051f8812 */ /* 0x000fca00078ec0ff */
[----:B------:R-:W-:-:S15]  /*12360*/  VIADD R33, R31, 0xffffffff ;  /* 0xffffffff1f217836 */ /* 0x000fde0000000000 */
[----:B------:R-:W-:-:S15]  /*12370*/  NOP ;  /* 0x0000000000007918 */ /* 0x000fde0000000000 */
[----:B------:R-:W-:-:S15]  /*12380*/  NOP ;  /* 0x0000000000007918 */ /* 0x000fde0000000000 */
[----:B------:R-:W-:-:S07]  /*12390*/  NOP ;  /* 0x0000000000007918 */ /* 0x000fce0000000000 */
        /* <DEDUP_REMOVED lines=76> */
.L_x_14575:
        /* <DEDUP_REMOVED lines=16> */
.L_x_14578:
[----:B------:R-:W-:Y:S01]  /*12960*/  LOP3.LUT R13, R7, 0x80000, RZ, 0xfc, !PT ;  /* 0x00080000070d7812 */ /* 0x000fe200078efcff */
[----:B------:R-:W-:Y:S01]  /*12970*/  IMAD.MOV.U32 R12, RZ, RZ, R6 ;  /* 0x000000ffff0c7224 */ /* 0x000fe200078e0006 */
[----:B------:R-:W-:Y:S06]  /*12980*/  BRA `(.L_x_14576) ;  /* 0x0000000000087947 */ /* 0x000fec0003800000 */
.L_x_14577:
[----:B------:R-:W-:Y:S01]  /*12990*/  LOP3.LUT R13, R9, 0x80000, RZ, 0xfc, !PT ;  /* 0x00080000090d7812 */ /* 0x000fe200078efcff */
[----:B------:R-:W-:-:S07]  /*129a0*/  IMAD.MOV.U32 R12, RZ, RZ, R8 ;  /* 0x000000ffff0c7224 */ /* 0x000fce00078e0008 */
.L_x_14576:
[----:B------:R-:W-:Y:S05]  /*129b0*/  BSYNC.RECONVERGENT B0 ;  /* 0x0000000000007941 */ /* 0x000fea0003800200 */
.L_x_14574:
[----:B------:R-:W-:Y:S01]  /*129c0*/  MOV R4, R0 ;  /* 0x0000000000047202 */ /* 0x000fe20000000f00 */
[----:B------:R-:W-:-:S04]  /*129d0*/  IMAD.MOV.U32 R5, RZ, RZ, 0x0 ;  /* 0x00000000ff057424 */ /* 0x000fc800078e00ff */
[----:B------:R-:W-:Y:S05]  /*129e0*/  RET.REL.NODEC R4 `(_ZN2at6native18elementwise_kernelILi128ELi4EZNS0_15gpu_kernel_implINS0_13AUnaryFunctorIdddZZZNS0_15binary_internal21div_floor_kernel_cudaERNS_18TensorIteratorBaseEENKUlvE1_clEvENKUlvE_clEvEUlddE_EEEEvS6_RKT_EUliE_EEviT1_) ;  /* 0xfffffed404847950 */ /* 0x000fea0003c3ffff */
.L_x_14579:
        /* <DEDUP_REMOVED lines=9> */
.L_x_32763:


//--------------------- .text._ZN2at6native27unrolled_elementwise_kernelINS0_13AUnaryFunctorIdddZZZNS0_15binary_internal21div_floor_kernel_cudaERNS_18TensorIteratorBaseEENKUlvE1_clEvENKUlvE_clEvEUlddE_EESt5arrayIPcLm2EELi4E23TrivialOffsetCalculatorILi1EjESE_NS0_6memory12LoadWithCastILi1EEENSF_13StoreWithCastILi1EEEEEviT_T0_T2_T3_T4_T5_ --------------------------
	.section	.text._ZN2at6native27unrolled_elementwise_kernelINS0_13AUnaryFunctorIdddZZZNS0_15binary_internal21div_floor_kernel_cudaERNS_18TensorIteratorBaseEENKUlvE1_clEvENKUlvE_clEvEUlddE_EESt5arrayIPcLm2EELi4E23TrivialOffsetCalculatorILi1EjESE_NS0_6memory12LoadWithCastILi1EEENSF_13StoreWithCastILi1EEEEEviT_T0_T2_T3_T4_T5_,"ax",@progbits
	.align	128
        .global         _ZN2at6native27unrolled_elementwise_kernelINS0_13AUnaryFunctorIdddZZZNS0_15binary_internal21div_floor_kernel_cudaERNS_18TensorIteratorBaseEENKUlvE1_clEvENKUlvE_clEvEUlddE_EESt5arrayIPcLm2EELi4E23TrivialOffsetCalculatorILi1EjESE_NS0_6memory12LoadWithCastILi1EEENSF_13StoreWithCastILi1EEEEEviT_T0_T2_T3_T4_T5_
        .type           _ZN2at6native27unrolled_elementwise_kernelINS0_13AUnaryFunctorIdddZZZNS0_15binary_internal21div_floor_kernel_cudaERNS_18TensorIteratorBaseEENKUlvE1_clEvENKUlvE_clEvEUlddE_EESt5arrayIPcLm2EELi4E23TrivialOffsetCalculatorILi1EjESE_NS0_6memory12LoadWithCastILi1EEENSF_13StoreWithCastILi1EEEEEviT_T0_T2_T3_T4_T5_,@function
        .size           _ZN2at6native27unrolled_elementwise_kernelINS0_13AUnaryFunctorIdddZZZNS0_15binary_internal21div_floor_kernel_cudaERNS_18TensorIteratorBaseEENKUlvE1_clEvENKUlvE_clEvEUlddE_EESt5arrayIPcLm2EELi4E23TrivialOffsetCalculatorILi1EjESE_NS0_6memory12LoadWithCastILi1EEENSF_13StoreWithCastILi1EEEEEviT_T0_T2_T3_T4_T5_,(.L_x_32764 - _ZN2at6native27unrolled_elementwise_kernelINS0_13AUnaryFunctorIdddZZZNS0_15binary_internal21div_floor_kernel_cudaERNS_18TensorIteratorBaseEENKUlvE1_clEvENKUlvE_clEvEUlddE_EESt5arrayIPcLm2EELi4E23TrivialOffsetCalculatorILi1EjESE_NS0_6memory12LoadWithCastILi1EEENSF_13StoreWithCastILi1EEEEEviT_T0_T2_T3_T4_T5_)
        .other          _ZN2at6native27unrolled_elementwise_kernelINS0_13AUnaryFunctorIdddZZZNS0_15binary_internal21div_floor_kernel_cudaERNS_18TensorIteratorBaseEENKUlvE1_clEvENKUlvE_clEvEUlddE_EESt5arrayIPcLm2EELi4E23TrivialOffsetCalculatorILi1EjESE_NS0_6memory12LoadWithCastILi1EEENSF_13StoreWithCastILi1EEEEEviT_T0_T2_T3_T4_T5_,@"STO_CUDA_ENTRY STV_DEFAULT"
_ZN2at6native27unrolled_elementwise_kernelINS0_13AUnaryFunctorIdddZZZNS0_15binary_internal21div_floor_kernel_cudaERNS_18TensorIteratorBaseEENKUlvE1_clEvENKUlvE_clEvEUlddE_EESt5arrayIPcLm2EELi4E23TrivialOffsetCalculatorILi1EjESE_NS0_6memory12LoadWithCastILi1EEENSF_13StoreWithCastILi1EEEEEviT_T0_T2_T3_T4_T5_:
.text._ZN2at6native27unrolled_elementwise_kernelINS0_13AUnaryFunctorIdddZZZNS0_15binary_internal21div_floor_kernel_cudaERNS_18TensorIteratorBaseEENKUlvE1_clEvENKUlvE_clEvEUlddE_EESt5arrayIPcLm2EELi4E23TrivialOffsetCalculatorILi1EjESE_NS0_6memory12LoadWithCastILi1EEENSF_13StoreWithCastILi1EEEEEviT_T0_T2_T3_T4_T5_:
        /* <DEDUP_REMOVED lines=33> */
.L_x_14586:
[----:B------:R-:W2:Y:S02]  /*0210*/  LDG.E.U8 R4, desc[UR36][R4.64] ;  /* 0x0000002404047981 */ /* 0x000ea4000c1e1100 */
[----:B--2---:R0:W1:Y:S02]  /*0220*/  I2F.F64.U16 R22, R4 ;  /* 0x0000000400167312 */ /* 0x0040640000101800 */
[----:B01----:R-:W-:Y:S05]  /*0230*/  BRA `(.L_x_14588) ;  /* 0x0000000c00647947 */ /* 0x003fea0003800000 */
.L_x_14585:
        /* <DEDUP_REMOVED lines=9> */
.L_x_14590:
[----:B------:R-:W2:Y:S02]  /*02d0*/  LDG.E R4, desc[UR36][R4.64] ;  /* 0x0000002404047981 */ /* 0x000ea4000c1e1900 */
[----:B--2---:R0:W1:Y:S02]  /*02e0*/  I2F.F64 R22, R4 ;  /* 0x0000000400167312 */ /* 0x0040640000201c00 */
[----:B01----:R-:W-:Y:S05]  /*02f0*/  BRA `(.L_x_14588) ;  /* 0x0000000c00347947 */ /* 0x003fea0003800000 */
.L_x_14589:
[----:B------:R-:W2:Y:S02]  /*0300*/  LDG.E.U16 R4, desc[UR36][R4.64] ;  /* 0x0000002404047981 */ /* 0x000ea4000c1e1500 */
[----:B--2---:R0:W1:Y:S02]  /*0310*/  I2F.F64.S16 R22, R4 ;  /* 0x0000000400167312 */ /* 0x0040640000101c00 */
[----:B01----:R-:W-:Y:S05]  /*0320*/  BRA `(.L_x_14588) ;  /* 0x0000000c00287947 */ /* 0x003fea0003800000 */
.L_x_14584:
        /* <DEDUP_REMOVED lines=10> */
.L_x_14592:
[----:B------:R-:W2:Y:S02]  /*03d0*/  LDG.E.U16 R0, desc[UR36][R4.64] ;  /* 0x0000002404007981 */ /* 0x000ea4000c1e1500 */
[----:B--2---:R-:W-:-:S05]  /*03e0*/  HADD2.F32 R0, -RZ, R0.H0_H0 ;  /* 0x20000000ff007230 */ /* 0x004fca0000004100 */
[----:B------:R-:W-:-:S04]  /*03f0*/  FMUL.FTZ R0, R0, 1 ;  /* 0x3f80000000007820 */ /* 0x000fc80000410000 */
[----:B------:R1:W2:Y:S02]  /*0400*/  F2F.F64.F32 R22, R0 ;  /* 0x0000000000167310 */ /* 0x0002a40000201800 */
[----:B-12---:R-:W-:Y:S05]  /*0410*/  BRA `(.L_x_14588) ;  /* 0x0000000800ec7947 */ /* 0x006fea0003800000 */
.L_x_14591:
        /* <DEDUP_REMOVED lines=10> */
.L_x_14594:
[----:B------:R-:W2:Y:S02]  /*04c0*/  LDG.E.U16 R4, desc[UR36][R4.64] ;  /* 0x0000002404047981 */ /* 0x000ea4000c1e1500 */
[----:B--2---:R-:W-:-:S05]  /*04d0*/  HADD2.F32 R0, -RZ, R4.H0_H0 ;  /* 0x20000004ff007230 */ /* 0x004fca0000004100 */
[----:B------:R-:W-:-:S04]  /*04e0*/  FMUL.FTZ R0, R0, 1 ;  /* 0x3f80000000007820 */ /* 0x000fc80000410000 */
[----:B------:R1:W2:Y:S02]  /*04f0*/  F2F.F64.F32 R22, R0 ;  /* 0x0000000000167310 */ /* 0x0002a40000201800 */
[----:B-12---:R-:W-:Y:S05]  /*0500*/  BRA `(.L_x_14588) ;  /* 0x0000000800b07947 */ /* 0x006fea0003800000 */
.L_x_14593:
[----:B------:R0:W5:Y:S01]  /*0510*/  LDG.E.64 R22, desc[UR36][R4.64] ;  /* 0x0000002404167981 */ /* 0x000162000c1e1b00 */
[----:B------:R-:W-:Y:S05]  /*0520*/  BRA `(.L_x_14588) ;  /* 0x0000000800a87947 */ /* 0x000fea0003800000 */
.L_x_14583:
        /* <DEDUP_REMOVED lines=13> */
.L_x_14597:
[----:B------:R1:W5:Y:S01]  /*0600*/  LDG.E.64 R22, desc[UR36][R4.64] ;  /* 0x0000002404167981 */ /* 0x000362000c1e1b00 */
[----:B------:R-:W-:Y:S05]  /*0610*/  BRA `(.L_x_14588) ;  /* 0x00000008006c7947 */ /* 0x000fea0003800000 */
.L_x_14596:
        /* <DEDUP_REMOVED lines=27> */
.L_x_14599:
        /* <DEDUP_REMOVED lines=15> */
.L_x_14598:
[----:B------:R-:W2:Y:S02]  /*08c0*/  LDG.E.U16 R0, desc[UR36][R4.64] ;  /* 0x0000002404007981 */ /* 0x000ea4000c1e1500 */
[----:B--2---:R-:W-:-:S04]  /*08d0*/  IMAD.U32 R0, R0, 0x10000, RZ ;  /* 0x0001000000007824 */ /* 0x004fc800078e00ff */
[----:B------:R-:W-:-:S04]  /*08e0*/  FMUL.FTZ R0, R0, 1 ;  /* 0x3f80000000007820 */ /* 0x000fc80000410000 */
[----:B------:R2:W3:Y:S02]  /*08f0*/  F2F.F64.F32 R22, R0 ;  /* 0x0000000000167310 */ /* 0x0004e40000201800 */
[----:B--23--:R-:W-:Y:S05]  /*0900*/  BRA `(.L_x_14588) ;  /* 0x0000000400b07947 */ /* 0x00cfea0003800000 */
.L_x_14595:
        /* <DEDUP_REMOVED lines=11> */
.L_x_14602:
        /* <DEDUP_REMOVED lines=21> */
.L_x_14604:
[----:B------:R-:W-:Y:S05]  /*0b10*/  BSYNC.RECONVERGENT B0 ;  /* 0x0000000000007941 */ /* 0x000fea0003800200 */
.L_x_14603:
[----:B------:R-:W-:Y:S01]  /*0b20*/  IMAD.SHL.U32 R0, R0, 0x100000, RZ ;  /* 0x0010000000007824 */ /* 0x000fe200078e00ff */
[----:B------:R-:W-:-:S04]  /*0b30*/  LEA R3, R3, 0x3b800000, 0x17 ;  /* 0x3b80000003037811 */ /* 0x000fc800078eb8ff */
[----:B------:R-:W-:-:S05]  /*0b40*/  LOP3.LUT R0, R3, R0, R7, 0xfe, !PT ;  /* 0x0000000003007212 */ /* 0x000fca00078efe07 */
[----:B------:R-:W-:-:S04]  /*0b50*/  FMUL.FTZ R0, R0, 1 ;  /* 0x3f80000000007820 */ /* 0x000fc80000410000 */
[----:B------:R4:W0:Y:S02]  /*0b60*/  F2F.F64.F32 R22, R0 ;  /* 0x0000000000167310 */ /* 0x0008240000201800 */
[----:B0---4-:R-:W-:Y:S05]  /*0b70*/  BRA `(.L_x_14588) ;  /* 0x0000000400147947 */ /* 0x011fea0003800000 */
.L_x_14601:
        /* <DEDUP_REMOVED lines=21> */
.L_x_14606:
[----:B------:R-:W-:Y:S05]  /*0cd0*/  BSYNC.RECONVERGENT B0 ;  /* 0x0000000000007941 */ /* 0x000fea0003800200 */
.L_x_14605:
[----:B------:R-:W-:Y:S01]  /*0ce0*/  IMAD.SHL.U32 R0, R0, 0x200000, RZ ;  /* 0x0020000000007824 */ /* 0x000fe200078e00ff */
[----:B------:R-:W-:-:S04]  /*0cf0*/  LEA R3, R3, 0x37800000, 0x17 ;  /* 0x3780000003037811 */ /* 0x000fc800078eb8ff */
[----:B------:R-:W-:-:S05]  /*0d00*/  LOP3.LUT R0, R3, R0, R7, 0xfe, !PT ;  /* 0x0000000003007212 */ /* 0x000fca00078efe07 */
[----:B------:R-:W-:-:S04]  /*0d10*/  FMUL.FTZ R0, R0, 1 ;  /* 0x3f80000000007820 */ /* 0x000fc80000410000 */
[----:B------:R4:W0:Y:S02]  /*0d20*/  F2F.F64.F32 R22, R0 ;  /* 0x0000000000167310 */ /* 0x0008240000201800 */
[----:B0---4-:R-:W-:Y:S05]  /*0d30*/  BRA `(.L_x_14588) ;  /* 0x0000000000a47947 */ /* 0x011fea0003800000 */
.L_x_14600:
[----:B------:R-:W-:-:S09]  /*0d40*/  UISETP.NE.AND UP0, UPT, UR4, 0x1c, UPT ;  /* 0x0000001c0400788c */ /* 0x000fd2000bf05270 */
[----:B------:R-:W-:Y:S05]  /*0d50*/  BRA.U !UP0, `(.L_x_14607) ;  /* 0x0000000108947547 */ /* 0x000fea000b800000 */
[----:B------:R-:W-:-:S09]  /*0d60*/  UISETP.NE.AND UP0, UPT, UR4, 0x1d, UPT ;  /* 0x0000001d0400788c */ /* 0x000fd2000bf05270 */
[----:B------:R-:W-:Y:S05]  /*0d70*/  BRA.U !UP0, `(.L_x_14608) ;  /* 0x0000000108807547 */ /* 0x000fea000b800000 */
[----:B------:R-:W-:-:S09]  /*0d80*/  UISETP.NE.AND UP0, UPT, UR4, 0x2c, UPT ;  /* 0x0000002c0400788c */ /* 0x000fd2000bf05270 */
[----:B------:R-:W-:Y:S05]  /*0d90*/  BRA.U !UP0, `(.L_x_14609) ;  /* 0x0000000108487547 */ /* 0x000fea000b800000 */
.L_x_14587:
        /* <DEDUP_REMOVED lines=16> */
.L_x_14610:
[----:B------:R-:W-:Y:S01]  /*0ea0*/  CS2R R22, SRZ ;  /* 0x0000000000167805 */ /* 0x000fe2000001ff00 */
[----:B------:R-:W-:Y:S06]  /*0eb0*/  BRA `(.L_x_14588) ;  /* 0x0000000000447947 */ /* 0x000fec0003800000 */
.L_x_14609:
        /* <DEDUP_REMOVED lines=12> */
.L_x_14608:
[----:B------:R-:W2:Y:S02]  /*0f80*/  LDG.E.64 R22, desc[UR36][R4.64] ;  /* 0x0000002404167981 */ /* 0x000ea4000c1e1b00 */
[----:B--2---:R-:W4:Y:S02]  /*0f90*/  I2F.F64.U64 R22, R22 ;  /* 0x0000001600167312 */ /* 0x004f240000301800 */
[----:B----4-:R-:W-:Y:S05]  /*0fa0*/  BRA `(.L_x_14588) ;  /* 0x0000000000087947 */ /* 0x010fea0003800000 */
.L_x_14607:
[----:B------:R-:W2:Y:S02]  /*0fb0*/  LDG.E R4, desc[UR36][R4.64] ;  /* 0x0000002404047981 */ /* 0x000ea4000c1e1900 */
[----:B--2---:R2:W3:Y:S02]  /*0fc0*/  I2F.F64.U32 R22, R4 ;  /* 0x0000000400167312 */ /* 0x0044e40000201800 */
.L_x_14588:
[----:B------:R-:W-:Y:S05]  /*0fd0*/  BSYNC.RECONVERGENT B7 ;  /* 0x0000000000077941 */ /* 0x000fea0003800200 */
.L_x_14582:
[----:B------:R-:W-:-:S07]  /*0fe0*/  VIADD R27, R33, 0x80 ;  /* 0x00000080211b7836 */ /* 0x000fce0000000000 */
.L_x_14581:
[----:B------:R-:W-:Y:S05]  /*0ff0*/  BSYNC.RECONVERGENT B6 ;  /* 0x0000000000067941 */ /* 0x000fea0003800200 */
.L_x_14580:
        /* <DEDUP_REMOVED lines=25> */
.L_x_14617:
[----:B------:R-:W2:Y:S02]  /*1190*/  LDG.E.U8 R4, desc[UR36][R4.64] ;  /* 0x0000002404047981 */ /* 0x000ea4000c1e1100 */
[----:B--2---:R1:W2:Y:S02]  /*11a0*/  I2F.F64.U16 R24, R4 ;  /* 0x0000000400187312 */ /* 0x0042a40000101800 */
[----:B-12---:R-:W-:Y:S05]  /*11b0*/  BRA `(.L_x_14619) ;  /* 0x0000000c00647947 */ /* 0x006fea0003800000 */
.L_x_14616:
        /* <DEDUP_REMOVED lines=9> */
.L_x_14621:
[----:B------:R-:W2:Y:S02]  /*1250*/  LDG.E R4, desc[UR36][R4.64] ;  /* 0x0000002404047981 */ /* 0x000ea4000c1e1900 */
[----:B--2---:R1:W2:Y:S02]  /*1260*/  I2F.F64 R24, R4 ;  /* 0x0000000400187312 */ /* 0x0042a40000201c00 */
[----:B-12---:R-:W-:Y:S05]  /*1270*/  BRA `(.L_x_14619) ;  /* 0x0000000c00347947 */ /* 0x006fea0003800000 */
.L_x_14620:
[----:B------:R-:W2:Y:S02]  /*1280*/  LDG.E.U16 R4, desc[UR36][R4.64] ;  /* 0x0000002404047981 */ /* 0x000ea4000c1e1500 */
[----:B--2---:R1:W2:Y:S02]  /*1290*/  I2F.F64.S16 R24, R4 ;  /* 0x0000000400187312 */ /* 0x0042a40000101c00 */
[----:B-12---:R-:W-:Y:S05]  /*12a0*/  BRA `(.L_x_14619) ;  /* 0x0000000c00287947 */ /* 0x006fea0003800000 */
.L_x_14615:
        /* <DEDUP_REMOVED lines=10> */
.L_x_14623:
[----:B------:R-:W2:Y:S02]  /*1350*/  LDG.E.U16 R0, desc[UR36][R4.64] ;  /* 0x0000002404007981 */ /* 0x000ea4000c1e1500 */
[----:B--2---:R-:W-:-:S05]  /*1360*/  HADD2.F32 R0, -RZ, R0.H0_H0 ;  /* 0x20000000ff007230 */ /* 0x004fca0000004100 */
[----:B------:R-:W-:-:S04]  /*1370*/  FMUL.FTZ R0, R0, 1 ;  /* 0x3f80000000007820 */ /* 0x000fc80000410000 */
[----:B------:R0:W1:Y:S02]  /*1380*/  F2F.F64.F32 R24, R0 ;  /* 0x0000000000187310 */ /* 0x0000640000201800 */
[----:B01----:R-:W-:Y:S05]  /*1390*/  BRA `(.L_x_14619) ;  /* 0x0000000800ec7947 */ /* 0x003fea0003800000 */
.L_x_14622:
        /* <DEDUP_REMOVED lines=10> */
.L_x_14625:
[----:B------:R-:W2:Y:S02]  /*1440*/  LDG.E.U16 R4, desc[UR36][R4.64] ;  /* 0x0000002404047981 */ /* 0x000ea4000c1e1500 */
[----:B--2---:R-:W-:-:S05]  /*1450*/  HADD2.F32 R0, -RZ, R4.H0_H0 ;  /* 0x20000004ff007230 */ /* 0x004fca0000004100 */
[----:B------:R-:W-:-:S04]  /*1460*/  FMUL.FTZ R0, R0, 1 ;  /* 0x3f80000000007820 */ /* 0x000fc80000410000 */
[----:B------:R0:W1:Y:S02]  /*1470*/  F2F.F64.F32 R24, R0 ;  /* 0x0000000000187310 */ /* 0x0000640000201800 */
[----:B01----:R-:W-:Y:S05]  /*1480*/  BRA `(.L_x_14619) ;  /* 0x0000000800b07947 */ /* 0x003fea0003800000 */
.L_x_14624:
[----:B------:R0:W5:Y:S01]  /*1490*/  LDG.E.64 R24, desc[UR36][R4.64] ;  /* 0x0000002404187981 */ /* 0x000162000c1e1b00 */
[----:B------:R-:W-:Y:S05]  /*14a0*/  BRA `(.L_x_14619) ;  /* 0x0000000800a87947 */ /* 0x000fea0003800000 */
.L_x_14614:
        /* <DEDUP_REMOVED lines=13> */
.L_x_14628:
[----:B------:R4:W5:Y:S01]  /*1580*/  LDG.E.64 R24, desc[UR36][R4.64] ;  /* 0x0000002404187981 */ /* 0x000962000c1e1b00 */
[----:B------:R-:W-:Y:S05]  /*1590*/  BRA `(.L_x_14619) ;  /* 0x00000008006c7947 */ /* 0x000fea0003800000 */
.L_x_14627:
        /* <DEDUP_REMOVED lines=27> */
.L_x_14630:
        /* <DEDUP_REMOVED lines=15> */
.L_x_14629:
[----:B------:R-:W2:Y:S02]  /*1840*/  LDG.E.U16 R0, desc[UR36][R4.64] ;  /* 0x0000002404007981 */ /* 0x000ea4000c1e1500 */
[----:B--2---:R-:W-:-:S04]  /*1850*/  IMAD.U32 R0, R0, 0x10000, RZ ;  /* 0x0001000000007824 */ /* 0x004fc800078e00ff */
[----:B------:R-:W-:-:S04]  /*1860*/  FMUL.FTZ R0, R0, 1 ;  /* 0x3f80000000007820 */ /* 0x000fc80000410000 */
[----:B------:R4:W0:Y:S02]  /*1870*/  F2F.F64.F32 R24, R0 ;  /* 0x0000000000187310 */ /* 0x0008240000201800 */
[----:B0---4-:R-:W-:Y:S05]  /*1880*/  BRA `(.L_x_14619) ;  /* 0x0000000400b07947 */ /* 0x011fea0003800000 */
.L_x_14626:
        /* <DEDUP_REMOVED lines=11> */
.L_x_14633:
        /* <DEDUP_REMOVED lines=21> */
.L_x_14635:
[----:B------:R-:W-:Y:S05]  /*1a90*/  BSYNC.RECONVERGENT B0 ;  /* 0x0000000000007941 */ /* 0x000fea0003800200 */
.L_x_14634:
[----:B------:R-:W-:Y:S01]  /*1aa0*/  IMAD.SHL.U32 R0, R0, 0x100000, RZ ;  /* 0x0010000000007824 */ /* 0x000fe200078e00ff */
[----:B------:R-:W-:-:S04]  /*1ab0*/  LEA R3, R3, 0x3b800000, 0x17 ;  /* 0x3b80000003037811 */ /* 0x000fc800078eb8ff */
[----:B------:R-:W-:-:S05]  /*1ac0*/  LOP3.LUT R0, R3, R0, R7, 0xfe, !PT ;  /* 0x0000000003007212 */ /* 0x000fca00078efe07 */
[----:B------:R-:W-:-:S04]  /*1ad0*/  FMUL.FTZ R0, R0, 1 ;  /* 0x3f80000000007820 */ /* 0x000fc80000410000 */
[----:B------:R4:W0:Y:S02]  /*1ae0*/  F2F.F64.F32 R24, R0 ;  /* 0x0000000000187310 */ /* 0x0008240000201800 */
[----:B0---4-:R-:W-:Y:S05]  /*1af0*/  BRA `(.L_x_14619) ;  /* 0x0000000400147947 */ /* 0x011fea0003800000 */
.L_x_14632:
        /* <DEDUP_REMOVED lines=21> */
.L_x_14637:
[----:B------:R-:W-:Y:S05]  /*1c50*/  BSYNC.RECONVERGENT B0 ;  /* 0x0000000000007941 */ /* 0x000fea0003800200 */
.L_x_14636:
[----:B------:R-:W-:Y:S01]  /*1c60*/  IMAD.SHL.U32 R0, R0, 0x200000, RZ ;  /* 0x0020000000007824 */ /* 0x000fe200078e00ff */
[----:B------:R-:W-:-:S04]  /*1c70*/  LEA R3, R3, 0x37800000, 0x17 ;  /* 0x3780000003037811 */ /* 0x000fc800078eb8ff */
[----:B------:R-:W-:-:S05]  /*1c80*/  LOP3.LUT R0, R3, R0, R7, 0xfe, !PT ;  /* 0x0000000003007212 */ /* 0x000fca00078efe07 */
[----:B------:R-:W-:-:S04]  /*1c90*/  FMUL.FTZ R0, R0, 1 ;  /* 0x3f80000000007820 */ /* 0x000fc80000410000 */
[----:B------:R4:W0:Y:S02]  /*1ca0*/  F2F.F64.F32 R24, R0 ;  /* 0x0000000000187310 */ /* 0x0008240000201800 */
[----:B0---4-:R-:W-:Y:S05]  /*1cb0*/  BRA `(.L_x_14619) ;  /* 0x0000000000a47947 */ /* 0x011fea0003800000 */
.L_x_14631:
        /* <DEDUP_REMOVED lines=18> */
.L_x_14618:
        /* <DEDUP_REMOVED lines=16> */
.L_x_14640:
[----:B------:R-:W-:Y:S01]  /*1ee0*/  CS2R R24, SRZ ;  /* 0x0000000000187805 */ /* 0x000fe2000001ff00 */
[----:B------:R-:W-:Y:S06]  /*1ef0*/  BRA `(.L_x_14619) ;  /* 0x0000000000147947 */ /* 0x000fec0003800000 */
.L_x_14639:
[----:B------:R-:W2:Y:S02]  /*1f00*/  LDG.E.64 R24, desc[UR36][R4.64] ;  /* 0x0000002404187981 */ /* 0x000ea4000c1e1b00 */
[----:B--2---:R-:W1:Y:S02]  /*1f10*/  I2F.F64.U64 R24, R24 ;  /* 0x0000001800187312 */ /* 0x004e640000301800 */
[----:B-1----:R-:W-:Y:S05]  /*1f20*/  BRA `(.L_x_14619) ;  /* 0x0000000000087947 */ /* 0x002fea0003800000 */
.L_x_14638:
[----:B------:R-:W2:Y:S02]  /*1f30*/  LDG.E R4, desc[UR36][R4.64] ;  /* 0x0000002404047981 */ /* 0x000ea4000c1e1900 */
[----:B--2---:R1:W2:Y:S02]  /*1f40*/  I2F.F64.U32 R24, R4 ;  /* 0x0000000400187312 */ /* 0x0042a40000201800 */
.L_x_14619:
[----:B------:R-:W-:Y:S05]  /*1f50*/  BSYNC.RECONVERGENT B7 ;  /* 0x0000000000077941 */ /* 0x000fea0003800200 */
.L_x_14613:
[----:B------:R-:W-:-:S07]  /*1f60*/  VIADD R27, R27, 0x80 ;  /* 0x000000801b1b7836 */ /* 0x000fce0000000000 */
.L_x_14612:
[----:B------:R-:W-:Y:S05]  /*1f70*/  BSYNC.RECONVERGENT B6 ;  /* 0x0000000000067941 */ /* 0x000fea0003800200 */
.L_x_14611:
        /* <DEDUP_REMOVED lines=25> */
.L_x_14647:
[----:B------:R-:W2:Y:S02]  /*2110*/  LDG.E.U8 R4, desc[UR36][R4.64] ;  /* 0x0000002404047981 */ /* 0x000ea4000c1e1100 */
[----:B--2---:R0:W1:Y:S02]  /*2120*/  I2F.F64.U16 R18, R4 ;  /* 0x0000000400127312 */ /* 0x0040640000101800 */
[----:B01----:R-:W-:Y:S05]  /*2130*/  BRA `(.L_x_14649) ;  /* 0x0000000c00647947 */ /* 0x003fea0003800000 */
.L_x_14646:
        /* <DEDUP_REMOVED lines=9> */
.L_x_14651:
[----:B------:R-:W2:Y:S02]  /*21d0*/  LDG.E R4, desc[UR36][R4.64] ;  /* 0x0000002404047981 */ /* 0x000ea4000c1e1900 */
[----:B--2---:R0:W1:Y:S02]  /*21e0*/  I2F.F64 R18, R4 ;  /* 0x0000000400127312 */ /* 0x0040640000201c00 */
[----:B01----:R-:W-:Y:S05]  /*21f0*/  BRA `(.L_x_14649) ;  /* 0x0000000c00347947 */ /* 0x003fea0003800000 */
.L_x_14650:
[----:B------:R-:W2:Y:S02]  /*2200*/  LDG.E.U16 R4, desc[UR36][R4.64] ;  /* 0x0000002404047981 */ /* 0x000ea4000c1e1500 */
[----:B--2---:R0:W1:Y:S02]  /*2210*/  I2F.F64.S16 R18, R4 ;  /* 0x0000000400127312 */ /* 0x0040640000101c00 */
[----:B01----:R-:W-:Y:S05]  /*2220*/  BRA `(.L_x_14649) ;  /* 0x0000000c00287947 */ /* 0x003fea0003800000 */
.L_x_14645:
        /* <DEDUP_REMOVED lines=10> */
.L_x_14653:
[----:B------:R-:W2:Y:S02]  /*22d0*/  LDG.E.U16 R0, desc[UR36][R4.64] ;  /* 0x0000002404007981 */ /* 0x000ea4000c1e1500 */
[----:B--2---:R-:W-:-:S05]  /*22e0*/  HADD2.F32 R0, -RZ, R0.H0_H0 ;  /* 0x20000000ff007230 */ /* 0x004fca0000004100 */
[----:B------:R-:W-:-:S04]  /*22f0*/  FMUL.FTZ R0, R0, 1 ;  /* 0x3f80000000007820 */ /* 0x000fc80000410000 */
[----:B------:R1:W2:Y:S02]  /*2300*/  F2F.F64.F32 R18, R0 ;  /* 0x0000000000127310 */ /* 0x0002a40000201800 */
[----:B-12---:R-:W-:Y:S05]  /*2310*/  BRA `(.L_x_14649) ;  /* 0x0000000800ec7947 */ /* 0x006fea0003800000 */
.L_x_14652:
        /* <DEDUP_REMOVED lines=10> */
.L_x_14655:
[----:B------:R-:W2:Y:S02]  /*23c0*/  LDG.E.U16 R4, desc[UR36][R4.64] ;  /* 0x0000002404047981 */ /* 0x000ea4000c1e1500 */
[----:B--2---:R-:W-:-:S05]  /*23d0*/  HADD2.F32 R0, -RZ, R4.H0_H0 ;  /* 0x20000004ff007230 */ /* 0x004fca0000004100 */
[----:B------:R-:W-:-:S04]  /*23e0*/  FMUL.FTZ R0, R0, 1 ;  /* 0x3f80000000007820 */ /* 0x000fc80000410000 */
[----:B------:R1:W2:Y:S02]  /*23f0*/  F2F.F64.F32 R18, R0 ;  /* 0x0000000000127310 */ /* 0x0002a40000201800 */
[----:B-12---:R-:W-:Y:S05]  /*2400*/  BRA `(.L_x_14649) ;  /* 0x0000000800b07947 */ /* 0x006fea0003800000 */
.L_x_14654:
[----:B------:R0:W5:Y:S01]  /*2410*/  LDG.E.64 R18, desc[UR36][R4.64] ;  /* 0x0000002404127981 */ /* 0x000162000c1e1b00 */
[----:B------:R-:W-:Y:S05]  /*2420*/  BRA `(.L_x_14649) ;  /* 0x0000000800a87947 */ /* 0x000fea0003800000 */
.L_x_14644:
        /* <DEDUP_REMOVED lines=13> */
.L_x_14658:
[----:B------:R1:W5:Y:S01]  /*2500*/  LDG.E.64 R18, desc[UR36][R4.64] ;  /* 0x0000002404127981 */ /* 0x000362000c1e1b00 */
[----:B------:R-:W-:Y:S05]  /*2510*/  BRA `(.L_x_14649) ;  /* 0x00000008006c7947 */ /* 0x000fea0003800000 */
.L_x_14657:
        /* <DEDUP_REMOVED lines=27> */
.L_x_14660:
        /* <DEDUP_REMOVED lines=15> */
.L_x_14659:
[----:B------:R-:W2:Y:S02]  /*27c0*/  LDG.E.U16 R0, desc[UR36][R4.64] ;  /* 0x0000002404007981 */ /* 0x000ea4000c1e1500 */
[----:B--2---:R-:W-:-:S04]  /*27d0*/  IMAD.U32 R0, R0, 0x10000, RZ ;  /* 0x0001000000007824 */ /* 0x004fc800078e00ff */
[----:B------:R-:W-:-:S04]  /*27e0*/  FMUL.FTZ R0, R0, 1 ;  /* 0x3f80000000007820 */ /* 0x000fc80000410000 */
[----:B------:R2:W4:Y:S02]  /*27f0*/  F2F.F64.F32 R18, R0 ;  /* 0x0000000000127310 */ /* 0x0005240000201800 */
[----:B--2-4-:R-:W-:Y:S05]  /*2800*/  BRA `(.L_x_14649) ;  /* 0x0000000400b07947 */ /* 0x014fea0003800000 */
.L_x_14656:
        /* <DEDUP_REMOVED lines=11> */
.L_x_14663:
        /* <DEDUP_REMOVED lines=21> */
.L_x_14665:
[----:B------:R-:W-:Y:S05]  /*2a10*/  BSYNC.RECONVERGENT B0 ;  /* 0x0000000000007941 */ /* 0x000fea0003800200 */
.L_x_14664:
[----:B------:R-:W-:Y:S01]  /*2a20*/  IMAD.SHL.U32 R0, R0, 0x100000, RZ ;  /* 0x0010000000007824 */ /* 0x000fe200078e00ff */
[----:B------:R-:W-:-:S04]  /*2a30*/  LEA R3, R3, 0x3b800000, 0x17 ;  /* 0x3b80000003037811 */ /* 0x000fc800078eb8ff */
[----:B------:R-:W-:-:S05]  /*2a40*/  LOP3.LUT R0, R3, R0, R7, 0xfe, !PT ;  /* 0x0000000003007212 */ /* 0x000fca00078efe07 */
[----:B------:R-:W-:-:S04]  /*2a50*/  FMUL.FTZ R0, R0, 1 ;  /* 0x3f80000000007820 */ /* 0x000fc80000410000 */
[----:B------:R0:W1:Y:S02]  /*2a60*/  F2F.F64.F32 R18, R0 ;  /* 0x0000000000127310 */ /* 0x0000640000201800 */
[----:B01----:R-:W-:Y:S05]  /*2a70*/  BRA `(.L_x_14649) ;  /* 0x0000000400147947 */ /* 0x003fea0003800000 */
.L_x_14662:
        /* <DEDUP_REMOVED lines=21> */
.L_x_14667:
[----:B------:R-:W-:Y:S05]  /*2bd0*/  BSYNC.RECONVERGENT B0 ;  /* 0x0000000000007941 */ /* 0x000fea0003800200 */
.L_x_14666:
[----:B------:R-:W-:Y:S01]  /*2be0*/  IMAD.SHL.U32 R0, R0, 0x200000, RZ ;  /* 0x0020000000007824 */ /* 0x000fe200078e00ff */
[----:B------:R-:W-:-:S04]  /*2bf0*/  LEA R3, R3, 0x37800000, 0x17 ;  /* 0x3780000003037811 */ /* 0x000fc800078eb8ff */
[----:B------:R-:W-:-:S05]  /*2c00*/  LOP3.LUT R0, R3, R0, R7, 0xfe, !PT ;  /* 0x0000000003007212 */ /* 0x000fca00078efe07 */
[----:B------:R-:W-:-:S04]  /*2c10*/  FMUL.FTZ R0, R0, 1 ;  /* 0x3f80000000007820 */ /* 0x000fc80000410000 */
[----:B------:R0:W1:Y:S02]  /*2c20*/  F2F.F64.F32 R18, R0 ;  /* 0x0000000000127310 */ /* 0x0000640000201800 */
[----:B01----:R-:W-:Y:S05]  /*2c30*/  BRA `(.L_x_14649) ;  /* 0x0000000000a47947 */ /* 0x003fea0003800000 */
.L_x_14661:
        /* <DEDUP_REMOVED lines=18> */
.L_x_14648:
        /* <DEDUP_REMOVED lines=16> */
.L_x_14670:
[----:B------:R-:W-:Y:S01]  /*2e60*/  CS2R R18, SRZ ;  /* 0x0000000000127805 */ /* 0x000fe2000001ff00 */
[----:B------:R-:W-:Y:S06]  /*2e70*/  BRA `(.L_x_14649) ;  /* 0x0000000000147947 */ /* 0x000fec0003800000 */
.L_x_14669:
[----:B------:R-:W2:Y:S02]  /*2e80*/  LDG.E.64 R18, desc[UR36][R4.64] ;  /* 0x0000002404127981 */ /* 0x000ea4000c1e1b00 */
[----:B--2---:R-:W0:Y:S02]  /*2e90*/  I2F.F64.U64 R18, R18 ;  /* 0x0000001200127312 */ /* 0x004e240000301800 */
[----:B0-----:R-:W-:Y:S05]  /*2ea0*/  BRA `(.L_x_14649) ;  /* 0x0000000000087947 */ /* 0x001fea0003800000 */
.L_x_14668:
[----:B------:R-:W2:Y:S02]  /*2eb0*/  LDG.E R4, desc[UR36][R4.64] ;  /* 0x0000002404047981 */ /* 0x000ea4000c1e1900 */
[----:B--2---:R2:W4:Y:S02]  /*2ec0*/  I2F.F64.U32 R18, R4 ;  /* 0x0000000400127312 */ /* 0x0045240000201800 */
.L_x_14649:
[----:B------:R-:W-:Y:S05]  /*2ed0*/  BSYNC.RECONVERGENT B7 ;  /* 0x0000000000077941 */ /* 0x000fea0003800200 */
.L_x_14643:
[----:B------:R-:W-:-:S07]  /*2ee0*/  VIADD R27, R27, 0x80 ;  /* 0x000000801b1b7836 */ /* 0x000fce0000000000 */
.L_x_14642:
[----:B------:R-:W-:Y:S05]  /*2ef0*/  BSYNC.RECONVERGENT B6 ;  /* 0x0000000000067941 */ /* 0x000fea0003800200 */
.L_x_14641:
        /* <DEDUP_REMOVED lines=24> */
.L_x_14676:
[----:B------:R-:W2:Y:S02]  /*3080*/  LDG.E.U8 R4, desc[UR36][R4.64] ;  /* 0x0000002404047981 */ /* 0x000ea4000c1e1100 */
[----:B--2---:R0:W1:Y:S02]  /*3090*/  I2F.F64.U16 R16, R4 ;  /* 0x0000000400107312 */ /* 0x0040640000101800 */
[----:B01----:R-:W-:Y:S05]  /*30a0*/  BRA `(.L_x_14672) ;  /* 0x0000000c00587947 */ /* 0x003fea0003800000 */
.L_x_14675:
        /* <DEDUP_REMOVED lines=9> */
.L_x_14679:
[----:B------:R-:W2:Y:S02]  /*3140*/  LDG.E R4, desc[UR36][R4.64] ;  /* 0x0000002404047981 */ /* 0x000ea4000c1e1900 */
[----:B--2---:R0:W1:Y:S02]  /*3150*/  I2F.F64 R16, R4 ;  /* 0x0000000400107312 */ /* 0x0040640000201c00 */
[----:B01----:R-:W-:Y:S05]  /*3160*/  BRA `(.L_x_14672) ;  /* 0x0000000c00287947 */ /* 0x003fea0003800000 */
.L_x_14678:
[----:B------:R-:W2:Y:S02]  /*3170*/  LDG.E.U16 R4, desc[UR36][R4.64] ;  /* 0x0000002404047981 */ /* 0x000ea4000c1e1500 */
[----:B--2---:R0:W1:Y:S02]  /*3180*/  I2F.F64.S16 R16, R4 ;  /* 0x0000000400107312 */ /* 0x0040640000101c00 */
[----:B01----:R-:W-:Y:S05]  /*3190*/  BRA `(.L_x_14672) ;  /* 0x0000000c001c7947 */ /* 0x003fea0003800000 */
.L_x_14674:
        /* <DEDUP_REMOVED lines=10> */
.L_x_14681:
[----:B------:R-:W2:Y:S02]  /*3240*/  LDG.E.U16 R0, desc[UR36][R4.64] ;  /* 0x0000002404007981 */ /* 0x000ea4000c1e1500 */
[----:B--2---:R-:W-:-:S05]  /*3250*/  HADD2.F32 R0, -RZ, R0.H0_H0 ;  /* 0x20000000ff007230 */ /* 0x004fca0000004100 */
[----:B------:R-:W-:-:S04]  /*3260*/  FMUL.FTZ R0, R0, 1 ;  /* 0x3f80000000007820 */ /* 0x000fc80000410000 */
[----:B------:R0:W1:Y:S02]  /*3270*/  F2F.F64.F32 R16, R0 ;  /* 0x0000000000107310 */ /* 0x0000640000201800 */
[----:B01----:R-:W-:Y:S05]  /*3280*/  BRA `(.L_x_14672) ;  /* 0x0000000800e07947 */ /* 0x003fea0003800000 */
.L_x_14680:
        /* <DEDUP_REMOVED lines=10> */
.L_x_14683:
[----:B------:R-:W2:Y:S02]  /*3330*/  LDG.E.U16 R4, desc[UR36][R4.64] ;  /* 0x0000002404047981 */ /* 0x000ea4000c1e1500 */
[----:B--2---:R-:W-:-:S05]  /*3340*/  HADD2.F32 R0, -RZ, R4.H0_H0 ;  /* 0x20000004ff007230 */ /* 0x004fca0000004100 */
[----:B------:R-:W-:-:S04]  /*3350*/  FMUL.FTZ R0, R0, 1 ;  /* 0x3f80000000007820 */ /* 0x000fc80000410000 */
[----:B------:R0:W1:Y:S02]  /*3360*/  F2F.F64.F32 R16, R0 ;  /* 0x0000000000107310 */ /* 0x0000640000201800 */
[----:B01----:R-:W-:Y:S05]  /*3370*/  BRA `(.L_x_14672) ;  /* 0x0000000800a47947 */ /* 0x003fea0003800000 */
.L_x_14682:
[----:B------:R0:W5:Y:S01]  /*3380*/  LDG.E.64 R16, desc[UR36][R4.64] ;  /* 0x0000002404107981 */ /* 0x000162000c1e1b00 */
[----:B------:R-:W-:Y:S05]  /*3390*/  BRA `(.L_x_14672) ;  /* 0x00000008009c7947 */ /* 0x000fea0003800000 */
.L_x_14673:
        /* <DEDUP_REMOVED lines=13> */
.L_x_14686:
[----:B------:R0:W5:Y:S01]  /*3470*/  LDG.E.64 R16, desc[UR36][R4.64] ;  /* 0x0000002404107981 */ /* 0x000162000c1e1b00 */
[----:B------:R-:W-:Y:S05]  /*3480*/  BRA `(.L_x_14672) ;  /* 0x0000000800607947 */ /* 0x000fea0003800000 */
.L_x_14685:
        /* <DEDUP_REMOVED lines=27> */
.L_x_14688:
        /* <DEDUP_REMOVED lines=15> */
.L_x_14687:
[----:B------:R-:W2:Y:S02]  /*3730*/  LDG.E.U16 R0, desc[UR36][R4.64] ;  /* 0x0000002404007981 */ /* 0x000ea4000c1e1500 */
[----:B--2---:R-:W-:-:S04]  /*3740*/  IMAD.U32 R0, R0, 0x10000, RZ ;  /* 0x0001000000007824 */ /* 0x004fc800078e00ff */
[----:B------:R-:W-:-:S04]  /*3750*/  FMUL.FTZ R0, R0, 1 ;  /* 0x3f80000000007820 */ /* 0x000fc80000410000 */
[----:B------:R0:W1:Y:S02]  /*3760*/  F2F.F64.F32 R16, R0 ;  /* 0x0000000000107310 */ /* 0x0000640000201800 */
[----:B01----:R-:W-:Y:S05]  /*3770*/  BRA `(.L_x_14672) ;  /* 0x0000000400a47947 */ /* 0x003fea0003800000 */
.L_x_14684:
        /* <DEDUP_REMOVED lines=11> */
.L_x_14691:
        /* <DEDUP_REMOVED lines=20> */
.L_x_14693:
[----:B------:R-:W-:Y:S05]  /*3970*/  BSYNC.RECONVERGENT B0 ;  /* 0x0000000000007941 */ /* 0x000fea0003800200 */
.L_x_14692:
[----:B------:R-:W-:Y:S01]  /*3980*/  IMAD.SHL.U32 R0, R0, 0x100000, RZ ;  /* 0x0010000000007824 */ /* 0x000fe200078e00ff */
[----:B------:R-:W-:-:S04]  /*3990*/  LEA R3, R3, 0x3b800000, 0x17 ;  /* 0x3b80000003037811 */ /* 0x000fc800078eb8ff */
[----:B------:R-:W-:-:S05]  /*39a0*/  LOP3.LUT R0, R3, R0, R7, 0xfe, !PT ;  /* 0x0000000003007212 */ /* 0x000fca00078efe07 */
[----:B------:R-:W-:-:S04]  /*39b0*/  FMUL.FTZ R0, R0, 1 ;  /* 0x3f80000000007820 */ /* 0x000fc80000410000 */
[----:B------:R0:W1:Y:S02]  /*39c0*/  F2F.F64.F32 R16, R0 ;  /* 0x0000000000107310 */ /* 0x0000640000201800 */
[----:B01----:R-:W-:Y:S05]  /*39d0*/  BRA `(.L_x_14672) ;  /* 0x00000004000c7947 */ /* 0x003fea0003800000 */
.L_x_14690:
        /* <DEDUP_REMOVED lines=20> */
.L_x_14695:
[----:B------:R-:W-:Y:S05]  /*3b20*/  BSYNC.RECONVERGENT B0 ;  /* 0x0000000000007941 */ /* 0x000fea0003800200 */
.L_x_14694:
[----:B------:R-:W-:Y:S01]  /*3b30*/  IMAD.SHL.U32 R0, R0, 0x200000, RZ ;  /* 0x0020000000007824 */ /* 0x000fe200078e00ff */
[----:B------:R-:W-:-:S04]  /*3b40*/  LEA R3, R3, 0x37800000, 0x17 ;  /* 0x3780000003037811 */ /* 0x000fc800078eb8ff */
[----:B------:R-:W-:-:S05]  /*3b50*/  LOP3.LUT R0, R3, R0, R7, 0xfe, !PT ;  /* 0x0000000003007212 */ /* 0x000fca00078efe07 */
[----:B------:R-:W-:-:S04]  /*3b60*/  FMUL.FTZ R0, R0, 1 ;  /* 0x3f80000000007820 */ /* 0x000fc80000410000 */
[----:B------:R0:W1:Y:S02]  /*3b70*/  F2F.F64.F32 R16, R0 ;  /* 0x0000000000107310 */ /* 0x0000640000201800 */
[----:B01----:R-:W-:Y:S05]  /*3b80*/  BRA `(.L_x_14672) ;  /* 0x0000000000a07947 */ /* 0x003fea0003800000 */
.L_x_14689:
        /* <DEDUP_REMOVED lines=18> */
.L_x_14677:
        /* <DEDUP_REMOVED lines=16> */
.L_x_14698:
[----:B------:R-:W-:Y:S05]  /*3db0*/  BRA `(.L_x_14672) ;  /* 0x0000000000147947 */ /* 0x000fea0003800000 */
.L_x_14697:
[----:B------:R-:W2:Y:S02]  /*3dc0*/  LDG.E.64 R16, desc[UR36][R4.64] ;  /* 0x0000002404107981 */ /* 0x000ea4000c1e1b00 */
[----:B--2---:R-:W0:Y:S02]  /*3dd0*/  I2F.F64.U64 R16, R16 ;  /* 0x0000001000107312 */ /* 0x004e240000301800 */
[----:B0-----:R-:W-:Y:S05]  /*3de0*/  BRA `(.L_x_14672) ;  /* 0x0000000000087947 */ /* 0x001fea0003800000 */
.L_x_14696:
[----:B------:R-:W2:Y:S02]  /*3df0*/  LDG.E R4, desc[UR36][R4.64] ;  /* 0x0000002404047981 */ /* 0x000ea4000c1e1900 */
[----:B--2---:R0:W1:Y:S02]  /*3e00*/  I2F.F64.U32 R16, R4 ;  /* 0x0000000400107312 */ /* 0x0040640000201800 */
.L_x_14672:
[----:B------:R-:W-:Y:S05]  /*3e10*/  BSYNC.RECONVERGENT B6 ;  /* 0x0000000000067941 */ /* 0x000fea0003800200 */
.L_x_14671:
[----:B------:R-:W0:Y:S01]  /*3e20*/  LDC.64 R10, c[0x0][0x390] ;  /* 0x0000e400ff0a7b82 */ /* 0x000e220000000a00 */
[----:B------:R-:W-:Y:S01]  /*3e30*/  ISETP.GE.AND P1, PT, R33, R2, PT ;  /* 0x000000022100720c */ /* 0x000fe20003f26270 */
[----:B------:R-:W-:Y:S01]  /*3e40*/  BSSY.RECONVERGENT B1, `(.L_x_14699) ;  /* 0x0000136000017945 */ /* 0x000fe20003800200 */
[----:B0-----:R-:W-:Y:S01]  /*3e50*/  LOP3.LUT R9, R11, 0x7fffffff, RZ, 0xc0, !PT ;  /* 0x7fffffff0b097812 */ /* 0x001fe200078ec0ff */
[----:B------:R-:W-:-:S03]  /*3e60*/  IMAD.MOV.U32 R8, RZ, RZ, R10 ;  /* 0x000000ffff087224 */ /* 0x000fc600078e000a */
[----:B------:R-:W-:-:S03]  /*3e70*/  SHF.R.U32.HI R3, RZ, 0x14, R9 ;  /* 0x00000014ff037819 */ /* 0x000fc60000011609 */
[----:B------:R-:W0:Y:S02]  /*3e80*/  DMUL R6, R8, 1.80143985094819840000e+16 ;  /* 0x4350000008067828 */ /* 0x000e240000000000 */
[----:B0-----:R-:W-:-:S05]  /*3e90*/  LEA.HI R38, R7, R3, RZ, 0xc ;  /* 0x0000000307267211 */ /* 0x001fca00078f60ff */
[----:B------:R-:W-:-:S15]  /*3ea0*/  VIADD R38, R38, 0xffffffca ;  /* 0xffffffca26267836 */ /* 0x000fde0000000000 */
[----:B------:R-:W-:-:S15]  /*3eb0*/  NOP ;  /* 0x0000000000007918 */ /* 0x000fde0000000000 */
[----:B------:R-:W-:-:S15]  /*3ec0*/  NOP ;  /* 0x0000000000007918 */ /* 0x000fde0000000000 */
[----:B------:R-:W-:-:S12]  /*3ed0*/  NOP ;  /* 0x0000000000007918 */ /* 0x000fd80000000000 */
[----:B------:R-:W0:Y:S02]  /*3ee0*/  DSETP.NEU.AND P0, PT, R8, +INF , PT ;  /* 0x7ff000000800742a */ /* 0x000e240003f0d000 */
[----:B0-----:R-:W-:Y:S02]  /*3ef0*/  FSEL R36, R10, RZ, P0 ;  /* 0x000000ff0a247208 */ /* 0x001fe40000000000 */
[----:B------:R-:W-:Y:S01]  /*3f00*/  FSEL R37, R11, -QNAN , P0 ;  /* 0xfff800000b257808 */ /* 0x000fe20000000000 */
[----:B------:R-:W-:Y:S06]  /*3f10*/  @P1 BRA `(.L_x_14700) ;  /* 0x0000001000a01947 */ /* 0x000fec0003800000 */
[----:B---3-5:R-:W0:Y:S02]  /*3f20*/  DSETP.NEU.AND P0, PT, R22, RZ, PT ;  /* 0x000000ff1600722a */ /* 0x028e240003f0d000 */
[----:B0-----:R-:W-:Y:S05]  /*3f30*/  @P0 BRA `(.L_x_14701) ;  /* 0x0000000000dc0947 */ /* 0x001fea0003800000 */
[----:B-1--4-:R-:W0:Y:S01]  /*3f40*/  MUFU.RCP64H R5, R23 ;  /* 0x0000001700057308 */ /* 0x012e220000001800 */
[----:B------:R-:W1:Y:S01]  /*3f50*/  LDCU.64 UR4, c[0x0][0x390] ;  /* 0x00007200ff0477ac */ /* 0x000e620008000a00 */
[----:B--2---:R-:W-:Y:S01]  /*3f60*/  IMAD.MOV.U32 R4, RZ, RZ, 0x1 ;  /* 0x00000001ff047424 */ /* 0x004fe200078e00ff */
        /* <DEDUP_REMOVED lines=45> */
[----:B0-----:R-:W-:Y:S02]  /*4240*/  IMAD.U32 R14, RZ, RZ, UR4 ;  /* 0x00000004ff0e7e24 */ /* 0x001fe4000f8e00ff */
[----:B------:R-:W-:-:S07]  /*4250*/  IMAD.U32 R15, RZ, RZ, UR5 ;  /* 0x00000005ff0f7e24 */ /* 0x000fce000f8e00ff */
[----:B------:R-:W-:Y:S05]  /*4260*/  CALL.REL.NOINC `($__internal_13_$__cuda_sm20_div_rn_f64_full) ;  /* 0x00000098001c7944 */ /* 0x000fea0003c00000 */
[----:B------:R-:W-:Y:S02]  /*4270*/  IMAD.MOV.U32 R4, RZ, RZ, R26 ;  /* 0x000000ffff047224 */ /* 0x000fe400078e001a */
[----:B------:R-:W-:-:S07]  /*4280*/  IMAD.MOV.U32 R5, RZ, RZ, R27 ;  /* 0x000000ffff057224 */ /* 0x000fce00078e001b */
.L_x_14703:
[----:B------:R-:W-:Y:S05]  /*4290*/  BSYNC.RECONVERGENT B2 ;  /* 0x0000000000027941 */ /* 0x000fea0003800200 */
.L_x_14702:
[----:B------:R-:W-:Y:S05]  /*42a0*/  BRA `(.L_x_14700) ;  /* 0x0000000c00bc7947 */ /* 0x000fea0003800000 */
.L_x_14701:
[----:B------:R-:W-:Y:S01]  /*42b0*/  LOP3.LUT R13, R23, 0x7fffffff, RZ, 0xc0, !PT ;  /* 0x7fffffff170d7812 */ /* 0x000fe200078ec0ff */
[----:B------:R-:W-:Y:S01]  /*42c0*/  BSSY.RECONVERGENT B0, `(.L_x_14704) ;  /* 0x000004f000007945 */ /* 0x000fe20003800200 */
[----:B------:R-:W-:Y:S02]  /*42d0*/  IMAD.MOV.U32 R12, RZ, RZ, R22 ;  /* 0x000000ffff0c7224 */ /* 0x000fe400078e0016 */
[----:B------:R-:W-:-:S04]  /*42e0*/  VIMNMX.U32 R0, PT, PT, R9, R13, !PT ;  /* 0x0000000d09007248 */ /* 0x000fc80007fe0000 */
[----:B------:R-:W-:-:S13]  /*42f0*/  ISETP.GE.U32.AND P0, PT, R0, 0x7ff00000, PT ;  /* 0x7ff000000000780c */ /* 0x000fda0003f06070 */
[----:B------:R-:W-:Y:S05]  /*4300*/  @!P0 BRA `(.L_x_14705) ;  /* 0x0000000000408947 */ /* 0x000fea0003800000 */
[----:B------:R-:W1:Y:S01]  /*4310*/  LDCU.64 UR4, c[0x0][0x390] ;  /* 0x00007200ff0477ac */ /* 0x000e620008000a00 */
[----:B------:R-:W-:-:S15]  /*4320*/  DSETP.NAN.AND P0, PT, R12, R12, PT ;  /* 0x0000000c0c00722a */ /* 0x000fde0003f08000 */
[----:B------:R-:W-:-:S15]  /*4330*/  NOP ;  /* 0x0000000000007918 */ /* 0x000fde0000000000 */
[----:B------:R-:W-:-:S15]  /*4340*/  NOP ;  /* 0x0000000000007918 */ /* 0x000fde0000000000 */
[----:B------:R-:W-:-:S15]  /*4350*/  NOP ;  /* 0x0000000000007918 */ /* 0x000fde0000000000 */
[----:B------:R-:W-:-:S04]  /*4360*/  NOP ;  /* 0x0000000000007918 */ /* 0x000fc80000000000 */
[----:B-12-4-:R-:W0:Y:S02]  /*4370*/  DADD R4, R22, UR4 ;  /* 0x0000000416047e29 */ /* 0x016e240008000000 */
        /* <DEDUP_REMOVED lines=9> */
.L_x_14705:
[----:B------:R-:W0:Y:S01]  /*4410*/  DSETP.NEU.AND P0, PT, R12, RZ, PT ;  /* 0x000000ff0c00722a */ /* 0x000e220003f0d000 */
[----:B-12-4-:R-:W-:Y:S02]  /*4420*/  IMAD.MOV.U32 R4, RZ, RZ, 0x0 ;  /* 0x00000000ff047424 */ /* 0x016fe400078e00ff */
[----:B------:R-:W-:Y:S01]  /*4430*/  IMAD.MOV.U32 R5, RZ, RZ, -0x80000 ;  /* 0xfff80000ff057424 */ /* 0x000fe200078e00ff */
[----:B0-----:R-:W-:Y:S06]  /*4440*/  @!P0 BRA `(.L_x_14706) ;  /* 0x0000000000d88947 */ /* 0x001fec0003800000 */
[----:B------:R-:W0:Y:S01]  /*4450*/  LDCU.64 UR4, c[0x0][0x390] ;  /* 0x00007200ff0477ac */ /* 0x000e220008000a00 */
[----:B------:R-:W1:Y:S01]  /*4460*/  DSETP.GE.AND P0, PT, R8, R12, PT ;  /* 0x0000000c0800722a */ /* 0x000e620003f06000 */
[----:B0-----:R-:W-:Y:S02]  /*4470*/  IMAD.U32 R4, RZ, RZ, UR4 ;  /* 0x00000004ff047e24 */ /* 0x001fe4000f8e00ff */
[----:B------:R-:W-:Y:S01]  /*4480*/  IMAD.U32 R5, RZ, RZ, UR5 ;  /* 0x00000005ff057e24 */ /* 0x000fe2000f8e00ff */
[----:B-1----:R-:W-:Y:S06]  /*4490*/  @!P0 BRA `(.L_x_14706) ;  /* 0x0000000000c48947 */ /* 0x002fec0003800000 */
        /* <DEDUP_REMOVED lines=10> */
[----:B------:R-:W-:Y:S01]  /*4540*/  LOP3.LUT R10, R5, 0x100000, RZ, 0xfc, !PT ;  /* 0x00100000050a7812 */ /* 0x000fe200078efcff */
[----:B------:R-:W-:Y:S01]  /*4550*/  @!P0 VIADD R15, R0, 0xffffffca ;  /* 0xffffffca000f8836 */ /* 0x000fe20000000000 */
[----:B------:R-:W-:-:S02]  /*4560*/  SEL R0, R38, R3, !P1 ;  /* 0x0000000326007207 */ /* 0x000fc40004800000 */
[----:B------:R-:W-:-:S03]  /*4570*/  LOP3.LUT R27, R4, 0x100000, RZ, 0xfc, !PT ;  /* 0x00100000041b7812 */ /* 0x000fc600078efcff */
[----:B------:R-:W-:-:S07]  /*4580*/  IMAD.IADD R0, R0, 0x1, -R15 ;  /* 0x0000000100007824 */ /* 0x000fce00078e0a0f */
.L_x_14708:
        /* <DEDUP_REMOVED lines=11> */
.L_x_14707:
        /* <DEDUP_REMOVED lines=14> */
[----:B------:R-:W-:-:S04]  /*4720*/  @!P0 IADD3 R0, PT, PT, -R15, 0x1, RZ ;  /* 0x000000010f008810 */ /* 0x000fc80007ffe1ff */
[--C-:B------:R-:W-:Y:S02]  /*4730*/  @!P0 SHF.R.U64 R13, R4, R0, R5.reuse ;  /* 0x00000000040d8219 */ /* 0x100fe40000001205 */
[----:B------:R-:W-:Y:S01]  /*4740*/  @P0 IADD3 R13, P1, PT, RZ, R4, RZ ;  /* 0x00000004ff0d0210 */ /* 0x000fe20007f3e0ff */
[----:B------:R-:W-:Y:S01]  /*4750*/  @P0 VIADD R4, R15, 0xffffffff ;  /* 0xffffffff0f040836 */ /* 0x000fe20000000000 */
[----:B------:R-:W-:-:S03]  /*4760*/  @!P0 SHF.R.U32.HI R0, RZ, R0, R5 ;  /* 0x00000000ff008219 */ /* 0x000fc60000011605 */
[----:B------:R-:W-:-:S08]  /*4770*/  @P0 IMAD.U32.X R0, R4, 0x100000, R5, P1 ;  /* 0x0010000004000824 */ /* 0x000fd000008e0405 */
.L_x_14710:
[----:B------:R-:W-:Y:S05]  /*4780*/  BSYNC.RECONVERGENT B2 ;  /* 0x0000000000027941 */ /* 0x000fea0003800200 */
.L_x_14709:
[----:B------:R-:W-:Y:S01]  /*4790*/  LOP3.LUT R5, R0, 0x80000000, R11, 0xb8, !PT ;  /* 0x8000000000057812 */ /* 0x000fe200078eb80b */
[----:B------:R-:W-:-:S07]  /*47a0*/  IMAD.MOV.U32 R4, RZ, RZ, R13 ;  /* 0x000000ffff047224 */ /* 0x000fce00078e000d */
.L_x_14706:
[----:B------:R-:W-:Y:S05]  /*47b0*/  BSYNC.RECONVERGENT B0 ;  /* 0x0000000000007941 */ /* 0x000fea0003800200 */
.L_x_14704:
[----:B------:R-:W0:Y:S01]  /*47c0*/  LDCU.64 UR4, c[0x0][0x390] ;  /* 0x00007200ff0477ac */ /* 0x000e220008000a00 */
[----:B------:R-:W1:Y:S01]  /*47d0*/  DSETP.NEU.AND P0, PT, R4, RZ, PT ;  /* 0x000000ff0400722a */ /* 0x000e620003f0d000 */
[----:B------:R-:W-:Y:S01]  /*47e0*/  PLOP3.LUT P4, PT, PT, PT, PT, 0x8, 0x80 ;  /* 0x000000000080781c */ /* 0x000fe20003f8e170 */
[----:B------:R-:W-:-:S15]  /*47f0*/  BSSY.RECONVERGENT B2, `(.L_x_14711) ;  /* 0x0000044000027945 */ /* 0x000fde0003800200 */
[----:B------:R-:W-:-:S15]  /*4800*/  NOP ;  /* 0x0000000000007918 */ /* 0x000fde0000000000 */
[----:B------:R-:W-:-:S15]  /*4810*/  NOP ;  /* 0x0000000000007918 */ /* 0x000fde0000000000 */
[----:B------:R-:W-:-:S15]  /*4820*/  NOP ;  /* 0x0000000000007918 */ /* 0x000fde0000000000 */
[----:B------:R-:W-:-:S02]  /*4830*/  NOP ;  /* 0x0000000000007918 */ /* 0x000fc40000000000 */
[----:B-1----:R-:W-:-:S15]  /*4840*/  @P0 DSETP.GEU.AND P1, PT, R4, RZ, PT ;  /* 0x000000ff0400022a */ /* 0x002fde0003f2e000 */
[----:B------:R-:W-:-:S15]  /*4850*/  NOP ;  /* 0x0000000000007918 */ /* 0x000fde0000000000 */
[----:B------:R-:W-:-:S15]  /*4860*/  NOP ;  /* 0x0000000000007918 */ /* 0x000fde0000000000 */
[----:B------:R-:W-:-:S15]  /*4870*/  NOP ;  /* 0x0000000000007918 */ /* 0x000fde0000000000 */
[----:B------:R-:W-:-:S04]  /*4880*/  NOP ;  /* 0x0000000000007918 */ /* 0x000fc80000000000 */
[----:B0-----:R0:W1:Y:S02]  /*4890*/  DADD R10, -R4, UR4 ;  /* 0x00000004040a7e29 */ /* 0x0010640008000100 */
[----:B0-----:R-:W0:Y:S01]  /*48a0*/  MUFU.RCP64H R5, R23 ;  /* 0x0000001700057308 */ /* 0x001e220000001800 */
[----:B------:R-:W-:Y:S01]  /*48b0*/  IMAD.MOV.U32 R4, RZ, RZ, 0x1 ;  /* 0x00000001ff047424 */ /* 0x000fe200078e00ff */
[----:B-1----:R-:W-:-:S15]  /*48c0*/  FSETP.GEU.AND P3, PT, |R11|, 6.5827683646048100446e-37, PT ;  /* 0x036000000b00780b */ /* 0x002fde0003f6e200 */
[----:B------:R-:W-:-:S15]  /*48d0*/  NOP ;  /* 0x0000000000007918 */ /* 0x000fde0000000000 */
        /* <DEDUP_REMOVED lines=50> */
[----:B0-----:R-:W-:Y:S05]  /*4c00*/  CALL.REL.NOINC `($__internal_13_$__cuda_sm20_div_rn_f64_full) ;  /* 0x0000008c00b47944 */ /* 0x001fea0003c00000 */
[----:B------:R-:W-:Y:S02]  /*4c10*/  IMAD.MOV.U32 R4, RZ, RZ, R26 ;  /* 0x000000ffff047224 */ /* 0x000fe400078e001a */
[----:B------:R-:W-:-:S07]  /*4c20*/  IMAD.MOV.U32 R5, RZ, RZ, R27 ;  /* 0x000000ffff057224 */ /* 0x000fce00078e001b */
.L_x_14712:
[----:B------:R-:W-:Y:S05]  /*4c30*/  BSYNC.RECONVERGENT B2 ;  /* 0x0000000000027941 */ /* 0x000fea0003800200 */
.L_x_14711:
        /* <DEDUP_REMOVED lines=79> */
[----:B-1----:R-:W-:Y:S02]  /*5130*/  IMAD.U32 R14, RZ, RZ, UR4 ;  /* 0x00000004ff0e7e24 */ /* 0x002fe4000f8e00ff */
[----:B------:R-:W-:-:S07]  /*5140*/  IMAD.U32 R15, RZ, RZ, UR5 ;  /* 0x00000005ff0f7e24 */ /* 0x000fce000f8e00ff */
[----:B0-----:R-:W-:Y:S05]  /*5150*/  CALL.REL.NOINC `($__internal_13_$__cuda_sm20_div_rn_f64_full) ;  /* 0x0000008800607944 */ /* 0x001fea0003c00000 */
[----:B------:R-:W-:-:S07]  /*5160*/  IMAD.MOV.U32 R5, RZ, RZ, R27 ;  /* 0x000000ffff057224 */ /* 0x000fce00078e001b */
.L_x_14714:
[----:B------:R-:W-:Y:S05]  /*5170*/  BSYNC.RECONVERGENT B2 ;  /* 0x0000000000027941 */ /* 0x000fea0003800200 */
.L_x_14713:
[----:B------:R-:W-:Y:S01]  /*5180*/  LOP3.LUT R5, RZ, 0x80000000, R5, 0xb8, !PT ;  /* 0x80000000ff057812 */ /* 0x000fe200078eb805 */
[----:B------:R-:W-:-:S07]  /*5190*/  IMAD.MOV.U32 R4, RZ, RZ, RZ ;  /* 0x000000ffff047224 */ /* 0x000fce00078e00ff */
.L_x_14700:
[----:B------:R-:W-:Y:S05]  /*51a0*/  BSYNC.RECONVERGENT B1 ;  /* 0x0000000000017941 */ /* 0x000fea0003800200 */
.L_x_14699:
[----:B0--3-5:R-:W-:Y:S01]  /*51b0*/  VIADD R23, R33, 0x80 ;  /* 0x0000008021177836 */ /* 0x029fe20000000000 */
[----:B------:R-:W-:Y:S04]  /*51c0*/  BSSY.RECONVERGENT B1, `(.L_x_14715) ;  /* 0x000012b000017945 */ /* 0x000fe80003800200 */
[----:B------:R-:W-:-:S13]  /*51d0*/  ISETP.GE.AND P0, PT, R23, R2, PT ;  /* 0x000000021700720c */ /* 0x000fda0003f06270 */
[----:B------:R-:W-:Y:S05]  /*51e0*/  @P0 BRA `(.L_x_14716) ;  /* 0x0000001000a00947 */ /* 0x000fea0003800000 */
[----:B--2---:R-:W0:Y:S02]  /*51f0*/  DSETP.NEU.AND P0, PT, R24, RZ, PT ;  /* 0x000000ff1800722a */ /* 0x004e240003f0d000 */
[----:B0-----:R-:W-:Y:S05]  /*5200*/  @!P0 BRA `(.L_x_14717) ;  /* 0x0000000c00bc8947 */ /* 0x001fea0003800000 */
        /* <DEDUP_REMOVED lines=10> */
[----:B------:R-:W0:Y:S01]  /*52b0*/  LDCU.64 UR4, c[0x0][0x390] ;  /* 0x00007200ff0477ac */ /* 0x000e220008000a00 */
[----:B------:R-:W2:Y:S01]  /*52c0*/  DSETP.GE.AND P0, PT, R8, R12, PT ;  /* 0x0000000c0800722a */ /* 0x000ea20003f06000 */
[----:B0-----:R-:W-:Y:S02]  /*52d0*/  IMAD.U32 R10, RZ, RZ, UR4 ;  /* 0x00000004ff0a7e24 */ /* 0x001fe4000f8e00ff */
[----:B------:R-:W-:Y:S01]  /*52e0*/  IMAD.U32 R11, RZ, RZ, UR5 ;  /* 0x00000005ff0b7e24 */ /* 0x000fe2000f8e00ff */
[----:B--2---:R-:W-:Y:S06]  /*52f0*/  @!P0 BRA `(.L_x_14720) ;  /* 0x00000004000c8947 */ /* 0x004fec0003800000 */
[----:B------:R-:W-:Y:S01]  /*5300*/  ISETP.GT.U32.AND P0, PT, R13, 0xfffff, PT ;  /* 0x000fffff0d00780c */ /* 0x000fe20003f04070 */
[----:B------:R-:W0:Y:S01]  /*5310*/  LDCU UR4, c[0x0][0x390] ;  /* 0x00007200ff0477ac */ /* 0x000e220008000800 */
[----:B------:R-:W-:Y:S01]  /*5320*/  SHF.R.U32.HI R15, RZ, 0x14, R13 ;  /* 0x00000014ff0f7819 */ /* 0x000fe2000001160d */
[----:B------:R-:W-:Y:S01]  /*5330*/  BSSY.RECONVERGENT B2, `(.L_x_14721) ;  /* 0x0000017000027945 */ /* 0x000fe20003800200 */
[----:B------:R-:W-:-:S04]  /*5340*/  ISETP.GE.U32.AND P1, PT, R9, 0x100000, PT ;  /* 0x001000000900780c */ /* 0x000fc80003f26070 */
[----:B------:R-:W-:-:S04]  /*5350*/  FSEL R0, R7, R9, !P1 ;  /* 0x0000000907007208 */ /* 0x000fc80004800000 */
[----:B------:R-:W-:Y:S01]  /*5360*/  LOP3.LUT R14, R0, 0xfffff, RZ, 0xc0, !PT ;  /* 0x000fffff000e7812 */ /* 0x000fe200078ec0ff */
[----:B------:R-:W2:Y:S02]  /*5370*/  @!P0 DMUL R12, R12, 1.80143985094819840000e+16 ;  /* 0x435000000c0c8828 */ /* 0x000ea40000000000 */
[C---:B--2---:R-:W-:Y:S02]  /*5380*/  @!P0 LEA.HI R10, R13.reuse, R15, RZ, 0xc ;  /* 0x0000000f0d0a8211 */ /* 0x044fe400078f60ff */
[----:B------:R-:W-:Y:S02]  /*5390*/  LOP3.LUT R0, R13, 0xfffff, RZ, 0xc0, !PT ;  /* 0x000fffff0d007812 */ /* 0x000fe400078ec0ff */
[----:B0-----:R-:W-:Y:S01]  /*53a0*/  FSEL R21, R6, UR4, !P1 ;  /* 0x0000000406157c08 */ /* 0x001fe2000c800000 */
[----:B------:R-:W-:Y:S01]  /*53b0*/  @!P0 VIADD R15, R10, 0xffffffca ;  /* 0xffffffca0a0f8836 */ /* 0x000fe20000000000 */
[----:B------:R-:W-:Y:S02]  /*53c0*/  SEL R10, R38, R3, !P1 ;  /* 0x00000003260a7207 */ /* 0x000fe40004800000 */
[----:B------:R-:W-:-:S02]  /*53d0*/  LOP3.LUT R27, R0, 0x100000, RZ, 0xfc, !PT ;  /* 0x00100000001b7812 */ /* 0x000fc400078efcff */
[----:B------:R-:W-:Y:S01]  /*53e0*/  LOP3.LUT R14, R14, 0x100000, RZ, 0xfc, !PT ;  /* 0x001000000e0e7812 */ /* 0x000fe200078efcff */
[----:B------:R-:W-:-:S07]  /*53f0*/  IMAD.IADD R0, R10, 0x1, -R15 ;  /* 0x000000010a007824 */ /* 0x000fce00078e0a0f */
.L_x_14722:
        /* <DEDUP_REMOVED lines=11> */
.L_x_14721:
        /* <DEDUP_REMOVED lines=21> */
.L_x_14724:
[----:B------:R-:W-:Y:S05]  /*5600*/  BSYNC.RECONVERGENT B2 ;  /* 0x0000000000027941 */ /* 0x000fea0003800200 */
.L_x_14723:
[----:B0-----:R-:W-:Y:S01]  /*5610*/  LOP3.LUT R11, R0, 0x80000000, R21, 0xb8, !PT ;  /* 0x80000000000b7812 */ /* 0x001fe200078eb815 */
[----:B------:R-:W-:Y:S01]  /*5620*/  IMAD.MOV.U32 R10, RZ, RZ, R13 ;  /* 0x000000ffff0a7224 */ /* 0x000fe200078e000d */
[----:B------:R-:W-:Y:S06]  /*5630*/  BRA `(.L_x_14720) ;  /* 0x00000000003c7947 */ /* 0x000fec0003800000 */
.L_x_14719:
        /* <DEDUP_REMOVED lines=15> */
.L_x_14720:
[----:B------:R-:W-:Y:S05]  /*5730*/  BSYNC.RECONVERGENT B0 ;  /* 0x0000000000007941 */ /* 0x000fea0003800200 */
.L_x_14718:
[----:B------:R-:W0:Y:S01]  /*5740*/  LDCU.64 UR4, c[0x0][0x390] ;  /* 0x00007200ff0477ac */ /* 0x000e220008000a00 */
[----:B------:R-:W2:Y:S01]  /*5750*/  DSETP.NEU.AND P0, PT, R10, RZ, PT ;  /* 0x000000ff0a00722a */ /* 0x000ea20003f0d000 */
[----:B------:R-:W-:Y:S01]  /*5760*/  PLOP3.LUT P4, PT, PT, PT, PT, 0x8, 0x80 ;  /* 0x000000000080781c */ /* 0x000fe20003f8e170 */
[----:B------:R-:W-:-:S15]  /*5770*/  BSSY.RECONVERGENT B2, `(.L_x_14725) ;  /* 0x0000044000027945 */ /* 0x000fde0003800200 */
[----:B------:R-:W-:-:S15]  /*5780*/  NOP ;  /* 0x0000000000007918 */ /* 0x000fde0000000000 */
[----:B------:R-:W-:-:S15]  /*5790*/  NOP ;  /* 0x0000000000007918 */ /* 0x000fde0000000000 */
[----:B------:R-:W-:-:S15]  /*57a0*/  NOP ;  /* 0x0000000000007918 */ /* 0x000fde0000000000 */
[----:B------:R-:W-:-:S02]  /*57b0*/  NOP ;  /* 0x0000000000007918 */ /* 0x000fc40000000000 */
[----:B--2---:R-:W-:-:S15]  /*57c0*/  @P0 DSETP.GEU.AND P1, PT, R10, RZ, PT ;  /* 0x000000ff0a00022a */ /* 0x004fde0003f2e000 */
[----:B------:R-:W-:-:S15]  /*57d0*/  NOP ;  /* 0x0000000000007918 */ /* 0x000fde0000000000 */
[----:B------:R-:W-:-:S15]  /*57e0*/  NOP ;  /* 0x0000000000007918 */ /* 0x000fde0000000000 */
[----:B------:R-:W-:-:S15]  /*57f0*/  NOP ;  /* 0x0000000000007918 */ /* 0x000fde0000000000 */
[----:B------:R-:W-:-:S04]  /*5800*/  NOP ;  /* 0x0000000000007918 */ /* 0x000fc80000000000 */
[----:B0-----:R0:W2:Y:S02]  /*5810*/  DADD R12, -R10, UR4 ;  /* 0x000000040a0c7e29 */ /* 0x0010a40008000100 */
[----:B0-----:R-:W0:Y:S01]  /*5820*/  MUFU.RCP64H R11, R25 ;  /* 0x00000019000b7308 */ /* 0x001e220000001800 */
[----:B------:R-:W-:Y:S01]  /*5830*/  IMAD.MOV.U32 R10, RZ, RZ, 0x1 ;  /* 0x00000001ff0a7424 */ /* 0x000fe200078e00ff */
[----:B--2---:R-:W-:-:S15]  /*5840*/  FSETP.GEU.AND P3, PT, |R13|, 6.5827683646048100446e-37, PT ;  /* 0x036000000d00780b */ /* 0x004fde0003f6e200 */
        /* <DEDUP_REMOVED lines=44> */
[----:B------:R0:W2:Y:S02]  /*5b10*/  @P0 DSETP.LT.XOR P4, PT, R24, RZ, !P1 ;  /* 0x000000ff1800022a */ /* 0x0000a40004f81800 */
[----:B--2---:R-:W-:Y:S05]  /*5b20*/  @P2 BRA P3, `(.L_x_14726) ;  /* 0x0000000000202947 */ /* 0x004fea0001800000 */
[----:B------:R-:W-:Y:S01]  /*5b30*/  IMAD.MOV.U32 R14, RZ, RZ, R12 ;  /* 0x000000ffff0e7224 */ /* 0x000fe200078e000c */
[----:B------:R-:W-:Y:S01]  /*5b40*/  MOV R0, 0x5b90 ;  /* 0x00005b9000007802 */ /* 0x000fe20000000f00 */
[----:B------:R-:W-:Y:S02]  /*5b50*/  IMAD.MOV.U32 R15, RZ, RZ, R13 ;  /* 0x000000ffff0f7224 */ /* 0x000fe400078e000d */
[----:B------:R-:W-:Y:S02]  /*5b60*/  IMAD.MOV.U32 R12, RZ, RZ, R24 ;  /* 0x000000ffff0c7224 */ /* 0x000fe400078e0018 */
[----:B------:R-:W-:-:S07]  /*5b70*/  IMAD.MOV.U32 R13, RZ, RZ, R25 ;  /* 0x000000ffff0d7224 */ /* 0x000fce00078e0019 */
[----:B01--4-:R-:W-:Y:S05]  /*5b80*/  CALL.REL.NOINC `($__internal_13_$__cuda_sm20_div_rn_f64_full) ;  /* 0x0000007c00d47944 */ /* 0x013fea0003c00000 */
[----:B------:R-:W-:Y:S02]  /*5b90*/  IMAD.MOV.U32 R10, RZ, RZ, R26 ;  /* 0x000000ffff0a7224 */ /* 0x000fe400078e001a */
[----:B------:R-:W-:-:S07]  /*5ba0*/  IMAD.MOV.U32 R11, RZ, RZ, R27 ;  /* 0x000000ffff0b7224 */ /* 0x000fce00078e001b */
.L_x_14726:
[----:B------:R-:W-:Y:S05]  /*5bb0*/  BSYNC.RECONVERGENT B2 ;  /* 0x0000000000027941 */ /* 0x000fea0003800200 */
.L_x_14725:
        /* <DEDUP_REMOVED lines=9> */
[----:B------:R-:W3:Y:S01]  /*5c50*/  LDCU.64 UR4, c[0x0][0x390] ;  /* 0x00007200ff0477ac */ /* 0x000ee20008000a00 */
[----:B------:R-:W5:Y:S01]  /*5c60*/  LDC R0, c[0x0][0x394] ;  /* 0x0000e500ff007b82 */ /* 0x000f620000000800 */
[----:B------:R-:W-:Y:S01]  /*5c70*/  IMAD.MOV.U32 R10, RZ, RZ, 0x1 ;  /* 0x00000001ff0a7424 */ /* 0x000fe200078e00ff */
[----:B------:R-:W-:Y:S05]  /*5c80*/  BSSY.RECONVERGENT B2, `(.L_x_14728) ;  /* 0x0000031000027945 */ /* 0x000fea0003800200 */
[----:B--2---:R-:W2:Y:S01]  /*5c90*/  DFMA R12, R10, -R24, 1 ;  /* 0x3ff000000a0c742b */ /* 0x004ea20000000818 */
[----:B-----5:R-:W-:-:S15]  /*5ca0*/  FSETP.GEU.AND P1, PT, |R0|, 6.5827683646048100446e-37, PT ;  /* 0x036000000000780b */ /* 0x020fde0003f2e200 */
[----:B------:R-:W-:-:S15]  /*5cb0*/  NOP ;  /* 0x0000000000007918 */ /* 0x000fde0000000000 */
[----:B------:R-:W-:-:S15]  /*5cc0*/  NOP ;  /* 0x0000000000007918 */ /* 0x000fde0000000000 */
[----:B------:R-:W-:-:S15]  /*5cd0*/  NOP ;  /* 0x0000000000007918 */ /* 0x000fde0000000000 */
[----:B------:R-:W-:-:S03]  /*5ce0*/  NOP ;  /* 0x0000000000007918 */ /* 0x000fc60000000000 */
        /* <DEDUP_REMOVED lines=15> */
[----:B--2---:R-:W3:-:S15]  /*5de0*/  DFMA R14, R12, R10, R12 ;  /* 0x0000000a0c0e722b */ /* 0x004ede000000000c */
[----:B------:R-:W-:-:S15]  /*5df0*/  NOP ;  /* 0x0000000000007918 */ /* 0x000fde0000000000 */
[----:B------:R-:W-:-:S15]  /*5e00*/  NOP ;  /* 0x0000000000007918 */ /* 0x000fde0000000000 */
[----:B------:R-:W-:-:S15]  /*5e10*/  NOP ;  /* 0x0000000000007918 */ /* 0x000fde0000000000 */
[----:B------:R-:W-:-:S04]  /*5e20*/  NOP ;  /* 0x0000000000007918 */ /* 0x000fc80000000000 */
[----:B---3--:R-:W2:-:S15]  /*5e30*/  DMUL R10, R14, UR4 ;  /* 0x000000040e0a7c28 */ /* 0x008e9e0008000000 */
[----:B------:R-:W-:-:S15]  /*5e40*/  NOP ;  /* 0x0000000000007918 */ /* 0x000fde0000000000 */
[----:B------:R-:W-:-:S15]  /*5e50*/  NOP ;  /* 0x0000000000007918 */ /* 0x000fde0000000000 */
[----:B------:R-:W-:-:S15]  /*5e60*/  NOP ;  /* 0x0000000000007918 */ /* 0x000fde0000000000 */
[----:B------:R-:W-:-:S04]  /*5e70*/  NOP ;  /* 0x0000000000007918 */ /* 0x000fc80000000000 */
[----:B--2---:R-:W2:-:S15]  /*5e80*/  DFMA R12, R10, -R24, UR4 ;  /* 0x000000040a0c7e2b */ /* 0x004e9e0008000818 */
        /* <DEDUP_REMOVED lines=8> */
[----:B------:R-:W2:Y:S01]  /*5f10*/  LDCU.64 UR4, c[0x0][0x390] ;  /* 0x00007200ff0477ac */ /* 0x000ea20008000a00 */
[----:B------:R-:W-:Y:S01]  /*5f20*/  IMAD.MOV.U32 R12, RZ, RZ, R24 ;  /* 0x000000ffff0c7224 */ /* 0x000fe200078e0018 */
[----:B------:R-:W-:Y:S01]  /*5f30*/  MOV R0, 0x5f80 ;  /* 0x00005f8000007802 */ /* 0x000fe20000000f00 */
[----:B------:R-:W-:Y:S02]  /*5f40*/  IMAD.MOV.U32 R13, RZ, RZ, R25 ;  /* 0x000000ffff0d7224 */ /* 0x000fe400078e0019 */
[----:B--2---:R-:W-:Y:S02]  /*5f50*/  IMAD.U32 R14, RZ, RZ, UR4 ;  /* 0x00000004ff0e7e24 */ /* 0x004fe4000f8e00ff */
[----:B------:R-:W-:-:S07]  /*5f60*/  IMAD.U32 R15, RZ, RZ, UR5 ;  /* 0x00000005ff0f7e24 */ /* 0x000fce000f8e00ff */
[----:B01--4-:R-:W-:Y:S05]  /*5f70*/  CALL.REL.NOINC `($__internal_13_$__cuda_sm20_div_rn_f64_full) ;  /* 0x0000007800d87944 */ /* 0x013fea0003c00000 */
[----:B------:R-:W-:-:S07]  /*5f80*/  IMAD.MOV.U32 R11, RZ, RZ, R27 ;  /* 0x000000ffff0b7224 */ /* 0x000fce00078e001b */
.L_x_14729:
[----:B------:R-:W-:Y:S05]  /*5f90*/  BSYNC.RECONVERGENT B2 ;  /* 0x0000000000027941 */ /* 0x000fea0003800200 */
.L_x_14728:
[----:B------:R-:W-:Y:S01]  /*5fa0*/  LOP3.LUT R29, RZ, 0x80000000, R11, 0xb8, !PT ;  /* 0x80000000ff1d7812 */ /* 0x000fe200078eb80b */
[----:B------:R-:W-:Y:S01]  /*5fb0*/  IMAD.MOV.U32 R28, RZ, RZ, RZ ;  /* 0x000000ffff1c7224 */ /* 0x000fe200078e00ff */
[----:B------:R-:W-:Y:S06]  /*5fc0*/  BRA `(.L_x_14716) ;  /* 0x0000000400287947 */ /* 0x000fec0003800000 */
.L_x_14727:
        /* <DEDUP_REMOVED lines=19> */
.L_x_14717:
[----:B------:R-:W0:Y:S01]  /*6100*/  MUFU.RCP64H R11, R25 ;  /* 0x00000019000b7308 */ /* 0x000e220000001800 */
[----:B------:R-:W2:Y:S01]  /*6110*/  LDCU.64 UR4, c[0x0][0x390] ;  /* 0x00007200ff0477ac */ /* 0x000ea20008000a00 */
[----:B------:R-:W3:Y:S01]  /*6120*/  LDC R0, c[0x0][0x394] ;  /* 0x0000e500ff007b82 */ /* 0x000ee20000000800 */
[----:B------:R-:W-:Y:S01]  /*6130*/  IMAD.MOV.U32 R10, RZ, RZ, 0x1 ;  /* 0x00000001ff0a7424 */ /* 0x000fe200078e00ff */
        /* <DEDUP_REMOVED lines=47> */
[----:B-1--4-:R-:W-:Y:S05]  /*6430*/  CALL.REL.NOINC `($__internal_13_$__cuda_sm20_div_rn_f64_full) ;  /* 0x0000007400a87944 */ /* 0x012fea0003c00000 */
[----:B------:R-:W-:Y:S02]  /*6440*/  IMAD.MOV.U32 R28, RZ, RZ, R26 ;  /* 0x000000ffff1c7224 */ /* 0x000fe400078e001a */
[----:B------:R-:W-:-:S07]  /*6450*/  IMAD.MOV.U32 R29, RZ, RZ, R27 ;  /* 0x000000ffff1d7224 */ /* 0x000fce00078e001b */
.L_x_14730:
[----:B------:R-:W-:Y:S05]  /*6460*/  BSYNC.RECONVERGENT B2 ;  /* 0x0000000000027941 */ /* 0x000fea0003800200 */
.L_x_14716:
[----:B------:R-:W-:Y:S05]  /*6470*/  BSYNC.RECONVERGENT B1 ;  /* 0x0000000000017941 */ /* 0x000fea0003800200 */
.L_x_14715:
[----:B------:R-:W-:Y:S01]  /*6480*/  VIADD R11, R33, 0x100 ;  /* 0x00000100210b7836 */ /* 0x000fe20000000000 */
[----:B------:R-:W-:Y:S04]  /*6490*/  BSSY.RECONVERGENT B1, `(.L_x_14731) ;  /* 0x000012b000017945 */ /* 0x000fe80003800200 */
[----:B------:R-:W-:-:S13]  /*64a0*/  ISETP.GE.AND P0, PT, R11, R2, PT ;  /* 0x000000020b00720c */ /* 0x000fda0003f06270 */
[----:B------:R-:W-:Y:S05]  /*64b0*/  @P0 BRA `(.L_x_14732) ;  /* 0x0000001000a00947 */ /* 0x000fea0003800000 */
[----:B----4-:R-:W3:Y:S02]  /*64c0*/  DSETP.NEU.AND P0, PT, R18, RZ, PT ;  /* 0x000000ff1200722a */ /* 0x010ee40003f0d000 */
        /* <DEDUP_REMOVED lines=8> */
[----:B------:R-:W-:Y:S02]  /*6550*/  IMAD.MOV.U32 R10, RZ, RZ, 0x0 ;  /* 0x00000000ff0a7424 */ /* 0x000fe400078e00ff */
[----:B------:R-:W-:Y:S01]  /*6560*/  IMAD.MOV.U32 R11, RZ, RZ, -0x80000 ;  /* 0xfff80000ff0b7424 */ /* 0x000fe200078e00ff */
        /* <DEDUP_REMOVED lines=8> */
[----:B------:R-:W-:Y:S01]  /*65f0*/  SHF.R.U32.HI R15, RZ, 0x14, R13 ;  /* 0x00000014ff0f7819 */ /* 0x000fe2000001160d */
[----:B------:R-:W-:Y:S01]  /*6600*/  BSSY.RECONVERGENT B2, `(.L_x_14737) ;  /* 0x0000017000027945 */ /* 0x000fe20003800200 */
[----:B------:R-:W-:-:S04]  /*6610*/  ISETP.GE.U32.AND P1, PT, R9, 0x100000, PT ;  /* 0x001000000900780c */ /* 0x000fc80003f26070 */
[----:B------:R-:W-:-:S04]  /*6620*/  FSEL R0, R7, R9, !P1 ;  /* 0x0000000907007208 */ /* 0x000fc80004800000 */
[----:B------:R-:W-:Y:S01]  /*6630*/  LOP3.LUT R14, R0, 0xfffff, RZ, 0xc0, !PT ;  /* 0x000fffff000e7812 */ /* 0x000fe200078ec0ff */
[----:B------:R-:W4:Y:S02]  /*6640*/  @!P0 DMUL R12, R12, 1.80143985094819840000e+16 ;  /* 0x435000000c0c8828 */ /* 0x000f240000000000 */
[C---:B----4-:R-:W-:Y:S02]  /*6650*/  @!P0 LEA.HI R10, R13.reuse, R15, RZ, 0xc ;  /* 0x0000000f0d0a8211 */ /* 0x050fe400078f60ff */
[----:B------:R-:W-:Y:S02]  /*6660*/  LOP3.LUT R0, R13, 0xfffff, RZ, 0xc0, !PT ;  /* 0x000fffff0d007812 */ /* 0x000fe400078ec0ff */
[----:B---3--:R-:W-:Y:S01]  /*6670*/  FSEL R21, R6, UR4, !P1 ;  /* 0x0000000406157c08 */ /* 0x008fe2000c800000 */
[----:B------:R-:W-:Y:S01]  /*6680*/  @!P0 VIADD R15, R10, 0xffffffca ;  /* 0xffffffca0a0f8836 */ /* 0x000fe20000000000 */
[----:B------:R-:W-:Y:S02]  /*6690*/  SEL R10, R38, R3, !P1 ;  /* 0x00000003260a7207 */ /* 0x000fe40004800000 */
[----:B0-2---:R-:W-:-:S02]  /*66a0*/  LOP3.LUT R25, R0, 0x100000, RZ, 0xfc, !PT ;  /* 0x0010000000197812 */ /* 0x005fc400078efcff */
[----:B------:R-:W-:Y:S01]  /*66b0*/  LOP3.LUT R14, R14, 0x100000, RZ, 0xfc, !PT ;  /* 0x001000000e0e7812 */ /* 0x000fe200078efcff */
[----:B------:R-:W-:-:S07]  /*66c0*/  IMAD.IADD R0, R10, 0x1, -R15 ;  /* 0x000000010a007824 */ /* 0x000fce00078e0a0f */
.L_x_14738:
        /* <DEDUP_REMOVED lines=11> */
.L_x_14737:
        /* <DEDUP_REMOVED lines=21> */
.L_x_14740:
[----:B------:R-:W-:Y:S05]  /*68d0*/  BSYNC.RECONVERGENT B2 ;  /* 0x0000000000027941 */ /* 0x000fea0003800200 */
.L_x_14739:
[----:B0-----:R-:W-:Y:S01]  /*68e0*/  LOP3.LUT R11, R0, 0x80000000, R21, 0xb8, !PT ;  /* 0x80000000000b7812 */ /* 0x001fe200078eb815 */
[----:B------:R-:W-:Y:S01]  /*68f0*/  IMAD.MOV.U32 R10, RZ, RZ, R13 ;  /* 0x000000ffff0a7224 */ /* 0x000fe200078e000d */
[----:B------:R-:W-:Y:S06]  /*6900*/  BRA `(.L_x_14736) ;  /* 0x00000000003c7947 */ /* 0x000fec0003800000 */
.L_x_14735:
[----:B------:R-:W3:Y:S01]  /*6910*/  LDCU.64 UR4, c[0x0][0x390] ;  /* 0x00007200ff0477ac */ /* 0x000ee20008000a00 */
[----:B------:R-:W-:-:S15]  /*6920*/  DSETP.NAN.AND P0, PT, R12, R12, PT ;  /* 0x0000000c0c00722a */ /* 0x000fde0003f08000 */
[----:B------:R-:W-:-:S15]  /*6930*/  NOP ;  /* 0x0000000000007918 */ /* 0x000fde0000000000 */
[----:B------:R-:W-:-:S15]  /*6940*/  NOP ;  /* 0x0000000000007918 */ /* 0x000fde0000000000 */
[----:B------:R-:W-:-:S15]  /*6950*/  NOP ;  /* 0x0000000000007918 */ /* 0x000fde0000000000 */
[----:B------:R-:W-:-:S04]  /*6960*/  NOP ;  /* 0x0000000000007918 */ /* 0x000fc80000000000 */
[----:B---3--:R-:W3:Y:S02]  /*6970*/  DADD R10, R18, UR4 ;  /* 0x00000004120a7e29 */ /* 0x008ee40008000000 */
[----:B---3--:R-:W-:Y:S02]  /*6980*/  FSEL R13, R36, R10, !P0 ;  /* 0x0000000a240d7208 */ /* 0x008fe40004000000 */
[----:B------:R-:W-:-:S15]  /*6990*/  FSEL R15, R37, R11, !P0 ;  /* 0x0000000b250f7208 */ /* 0x000fde0004000000 */
[----:B------:R-:W-:-:S15]  /*69a0*/  NOP ;  /* 0x0000000000007918 */ /* 0x000fde0000000000 */
[----:B------:R-:W-:-:S15]  /*69b0*/  NOP ;  /* 0x0000000000007918 */ /* 0x000fde0000000000 */
[----:B------:R-:W-:-:S15]  /*69c0*/  NOP ;  /* 0x0000000000007918 */ /* 0x000fde0000000000 */
[----:B------:R-:W3:Y:S02]  /*69d0*/  DSETP.NAN.AND P0, PT, R8, R8, PT ;  /* 0x000000080800722a */ /* 0x000ee40003f08000 */
[----:B---3--:R-:W-:Y:S02]  /*69e0*/  FSEL R10, R13, R10, !P0 ;  /* 0x0000000a0d0a7208 */ /* 0x008fe40004000000 */
[----:B------:R-:W-:-:S07]  /*69f0*/  FSEL R11, R15, R11, !P0 ;  /* 0x0000000b0f0b7208 */ /* 0x000fce0004000000 */
.L_x_14736:
[----:B------:R-:W-:Y:S05]  /*6a00*/  BSYNC.RECONVERGENT B0 ;  /* 0x0000000000007941 */ /* 0x000fea0003800200 */
.L_x_14734:
[----:B------:R-:W3:Y:S01]  /*6a10*/  LDCU.64 UR4, c[0x0][0x390] ;  /* 0x00007200ff0477ac */ /* 0x000ee20008000a00 */
[----:B------:R-:W4:Y:S01]  /*6a20*/  DSETP.NEU.AND P0, PT, R10, RZ, PT ;  /* 0x000000ff0a00722a */ /* 0x000f220003f0d000 */
[----:B------:R-:W-:Y:S01]  /*6a30*/  PLOP3.LUT P4, PT, PT, PT, PT, 0x8, 0x80 ;  /* 0x000000000080781c */ /* 0x000fe20003f8e170 */
[----:B------:R-:W-:-:S15]  /*6a40*/  BSSY.RECONVERGENT B2, `(.L_x_14741) ;  /* 0x0000044000027945 */ /* 0x000fde0003800200 */
[----:B------:R-:W-:-:S15]  /*6a50*/  NOP ;  /* 0x0000000000007918 */ /* 0x000fde0000000000 */
[----:B------:R-:W-:-:S15]  /*6a60*/  NOP ;  /* 0x0000000000007918 */ /* 0x000fde0000000000 */
[----:B------:R-:W-:-:S15]  /*6a70*/  NOP ;  /* 0x0000000000007918 */ /* 0x000fde0000000000 */
[----:B------:R-:W-:-:S02]  /*6a80*/  NOP ;  /* 0x0000000000007918 */ /* 0x000fc40000000000 */
[----:B----4-:R-:W-:-:S15]  /*6a90*/  @P0 DSETP.GEU.AND P1, PT, R10, RZ, PT ;  /* 0x000000ff0a00022a */ /* 0x010fde0003f2e000 */
[----:B------:R-:W-:-:S15]  /*6aa0*/  NOP ;  /* 0x0000000000007918 */ /* 0x000fde0000000000 */
[----:B------:R-:W-:-:S15]  /*6ab0*/  NOP ;  /* 0x0000000000007918 */ /* 0x000fde0000000000 */
[----:B------:R-:W-:-:S15]  /*6ac0*/  NOP ;  /* 0x0000000000007918 */ /* 0x000fde0000000000 */
[----:B------:R-:W-:-:S04]  /*6ad0*/  NOP ;  /* 0x0000000000007918 */ /* 0x000fc80000000000 */
[----:B---3--:R3:W4:Y:S02]  /*6ae0*/  DADD R12, -R10, UR4 ;  /* 0x000000040a0c7e29 */ /* 0x0087240008000100 */
[----:B---3--:R-:W3:Y:S01]  /*6af0*/  MUFU.RCP64H R11, R19 ;  /* 0x00000013000b7308 */ /* 0x008ee20000001800 */
[----:B------:R-:W-:Y:S01]  /*6b00*/  IMAD.MOV.U32 R10, RZ, RZ, 0x1 ;  /* 0x00000001ff0a7424 */ /* 0x000fe200078e00ff */
[----:B----4-:R-:W-:-:S15]  /*6b10*/  FSETP.GEU.AND P3, PT, |R13|, 6.5827683646048100446e-37, PT ;  /* 0x036000000d00780b */ /* 0x010fde0003f6e200 */
[----:B------:R-:W-:-:S15]  /*6b20*/  NOP ;  /* 0x0000000000007918 */ /* 0x000fde0000000000 */
[----:B------:R-:W-:-:S15]  /*6b30*/  NOP ;  /* 0x0000000000007918 */ /* 0x000fde0000000000 */
[----:B------:R-:W-:-:S15]  /*6b40*/  NOP ;  /* 0x0000000000007918 */ /* 0x000fde0000000000 */
[----:B---3--:R-:W3:-:S15]  /*6b50*/  DFMA R14, R10, -R18, 1 ;  /* 0x3ff000000a0e742b */ /* 0x008ede0000000812 */
        /* <DEDUP_REMOVED lines=29> */
[----:B---3--:R-:W3:-:S15]  /*6d30*/  DFMA R20, R14, -R18, R12 ;  /* 0x800000120e14722b */ /* 0x008ede000000000c */
        /* <DEDUP_REMOVED lines=14> */
[----:B------:R-:W-:Y:S02]  /*6e20*/  IMAD.MOV.U32 R15, RZ, RZ, R13 ;  /* 0x000000ffff0f7224 */ /* 0x000fe400078e000d */
[----:B------:R-:W-:Y:S02]  /*6e30*/  IMAD.MOV.U32 R12, RZ, RZ, R18 ;  /* 0x000000ffff0c7224 */ /* 0x000fe400078e0012 */
[----:B------:R-:W-:-:S07]  /*6e40*/  IMAD.MOV.U32 R13, RZ, RZ, R19 ;  /* 0x000000ffff0d7224 */ /* 0x000fce00078e0013 */
[----:B0123--:R-:W-:Y:S05]  /*6e50*/  CALL.REL.NOINC `($__internal_13_$__cuda_sm20_div_rn_f64_full) ;  /* 0x0000006c00207944 */ /* 0x00ffea0003c00000 */
[----:B------:R-:W-:Y:S02]  /*6e60*/  IMAD.MOV.U32 R10, RZ, RZ, R26 ;  /* 0x000000ffff0a7224 */ /* 0x000fe400078e001a */
[----:B------:R-:W-:-:S07]  /*6e70*/  IMAD.MOV.U32 R11, RZ, RZ, R27 ;  /* 0x000000ffff0b7224 */ /* 0x000fce00078e001b */
.L_x_14742:
[----:B------:R-:W-:Y:S05]  /*6e80*/  BSYNC.RECONVERGENT B2 ;  /* 0x0000000000027941 */ /* 0x000fea0003800200 */
.L_x_14741:
        /* <DEDUP_REMOVED lines=9> */
[----:B------:R-:W5:Y:S01]  /*6f20*/  LDCU.64 UR4, c[0x0][0x390] ;  /* 0x00007200ff0477ac */ /* 0x000f620008000a00 */
[----:B------:R-:W0:Y:S01]  /*6f30*/  LDC R0, c[0x0][0x394] ;  /* 0x0000e500ff007b82 */ /* 0x000e220000000800 */
[----:B------:R-:W-:Y:S01]  /*6f40*/  IMAD.MOV.U32 R10, RZ, RZ, 0x1 ;  /* 0x00000001ff0a7424 */ /* 0x000fe200078e00ff */
[----:B------:R-:W-:Y:S05]  /*6f50*/  BSSY.RECONVERGENT B2, `(.L_x_14744) ;  /* 0x0000031000027945 */ /* 0x000fea0003800200 */
[----:B----4-:R-:W4:Y:S01]  /*6f60*/  DFMA R12, R10, -R18, 1 ;  /* 0x3ff000000a0c742b */ /* 0x010f220000000812 */
[----:B0-----:R-:W-:-:S15]  /*6f70*/  FSETP.GEU.AND P1, PT, |R0|, 6.5827683646048100446e-37, PT ;  /* 0x036000000000780b */ /* 0x001fde0003f2e200 */
[----:B------:R-:W-:-:S15]  /*6f80*/  NOP ;  /* 0x0000000000007918 */ /* 0x000fde0000000000 */
[----:B------:R-:W-:-:S15]  /*6f90*/  NOP ;  /* 0x0000000000007918 */ /* 0x000fde0000000000 */
[----:B------:R-:W-:-:S15]  /*6fa0*/  NOP ;  /* 0x0000000000007918 */ /* 0x000fde0000000000 */
[----:B------:R-:W-:-:S03]  /*6fb0*/  NOP ;  /* 0x0000000000007918 */ /* 0x000fc60000000000 */
[----:B----4-:R-:W0:-:S15]  /*6fc0*/  DFMA R12, R12, R12, R12 ;  /* 0x0000000c0c0c722b */ /* 0x010e1e000000000c */
        /* <DEDUP_REMOVED lines=14> */
[----:B0-----:R-:W5:-:S15]  /*70b0*/  DFMA R14, R12, R10, R12 ;  /* 0x0000000a0c0e722b */ /* 0x001f5e000000000c */
[----:B------:R-:W-:-:S15]  /*70c0*/  NOP ;  /* 0x0000000000007918 */ /* 0x000fde0000000000 */
[----:B------:R-:W-:-:S15]  /*70d0*/  NOP ;  /* 0x0000000000007918 */ /* 0x000fde0000000000 */
[----:B------:R-:W-:-:S15]  /*70e0*/  NOP ;  /* 0x0000000000007918 */ /* 0x000fde0000000000 */
[----:B------:R-:W-:-:S04]  /*70f0*/  NOP ;  /* 0x0000000000007918 */ /* 0x000fc80000000000 */
[----:B-----5:R-:W0:-:S15]  /*7100*/  DMUL R10, R14, UR4 ;  /* 0x000000040e0a7c28 */ /* 0x020e1e0008000000 */
        /* <DEDUP_REMOVED lines=19> */
[----:B-123--:R-:W-:Y:S05]  /*7240*/  CALL.REL.NOINC `($__internal_13_$__cuda_sm20_div_rn_f64_full) ;  /* 0x0000006800247944 */ /* 0x00efea0003c00000 */
[----:B------:R-:W-:-:S07]  /*7250*/  IMAD.MOV.U32 R11, RZ, RZ, R27 ;  /* 0x000000ffff0b7224 */ /* 0x000fce00078e001b */
.L_x_14745:
[----:B------:R-:W-:Y:S05]  /*7260*/  BSYNC.RECONVERGENT B2 ;  /* 0x0000000000027941 */ /* 0x000fea0003800200 */
.L_x_14744:
[----:B--2---:R-:W-:Y:S01]  /*7270*/  LOP3.LUT R25, RZ, 0x80000000, R11, 0xb8, !PT ;  /* 0x80000000ff197812 */ /* 0x004fe200078eb80b */
[----:B------:R-:W-:Y:S01]  /*7280*/  IMAD.MOV.U32 R24, RZ, RZ, RZ ;  /* 0x000000ffff187224 */ /* 0x000fe200078e00ff */
[----:B------:R-:W-:Y:S06]  /*7290*/  BRA `(.L_x_14732) ;  /* 0x0000000400287947 */ /* 0x000fec0003800000 */
.L_x_14743:
        /* <DEDUP_REMOVED lines=15> */
[----:B----4-:R-:W0:Y:S02]  /*7390*/  DSETP.GT.AND P0, PT, R12, 0.5, PT ;  /* 0x3fe000000c00742a */ /* 0x010e240003f04000 */
[----:B0-2---:R-:W-:Y:S02]  /*73a0*/  FSEL R24, R14, R10, P0 ;  /* 0x0000000a0e187208 */ /* 0x005fe40000000000 */
[----:B------:R-:W-:Y:S01]  /*73b0*/  FSEL R25, R15, R11, P0 ;  /* 0x0000000b0f197208 */ /* 0x000fe20000000000 */
[----:B------:R-:W-:Y:S06]  /*73c0*/  BRA `(.L_x_14732) ;  /* 0x0000000000dc7947 */ /* 0x000fec0003800000 */
.L_x_14733:
[----:B------:R-:W3:Y:S01]  /*73d0*/  MUFU.RCP64H R11, R19 ;  /* 0x00000013000b7308 */ /* 0x000ee20000001800 */
[----:B------:R-:W0:Y:S01]  /*73e0*/  LDCU.64 UR4, c[0x0][0x390] ;  /* 0x00007200ff0477ac */ /* 0x000e220008000a00 */
[----:B------:R-:W4:Y:S01]  /*73f0*/  LDC R0, c[0x0][0x394] ;  /* 0x0000e500ff007b82 */ /* 0x000f220000000800 */
[----:B------:R-:W-:Y:S01]  /*7400*/  IMAD.MOV.U32 R10, RZ, RZ, 0x1 ;  /* 0x00000001ff0a7424 */ /* 0x000fe200078e00ff */
[----:B------:R-:W-:Y:S05]  /*7410*/  BSSY.RECONVERGENT B2, `(.L_x_14732) ;  /* 0x0000032000027945 */ /* 0x000fea0003800200 */
[----:B---3--:R-:W3:Y:S01]  /*7420*/  DFMA R12, R10, -R18, 1 ;  /* 0x3ff000000a0c742b */ /* 0x008ee20000000812 */
[----:B----4-:R-:W-:-:S15]  /*7430*/  FSETP.GEU.AND P1, PT, |R0|, 6.5827683646048100446e-37, PT ;  /* 0x036000000000780b */ /* 0x010fde0003f2e200 */
[----:B------:R-:W-:-:S15]  /*7440*/  NOP ;  /* 0x0000000000007918 */ /* 0x000fde0000000000 */
[----:B------:R-:W-:-:S15]  /*7450*/  NOP ;  /* 0x0000000000007918 */ /* 0x000fde0000000000 */
[----:B------:R-:W-:-:S15]  /*7460*/  NOP ;  /* 0x0000000000007918 */ /* 0x000fde0000000000 */
[----:B------:R-:W-:-:S03]  /*7470*/  NOP ;  /* 0x0000000000007918 */ /* 0x000fc60000000000 */
        /* <DEDUP_REMOVED lines=15> */
[----:B---3--:R-:W0:-:S15]  /*7570*/  DFMA R10, R12, R10, R12 ;  /* 0x0000000a0c0a722b */ /* 0x008e1e000000000c */
[----:B------:R-:W-:-:S15]  /*7580*/  NOP ;  /* 0x0000000000007918 */ /* 0x000fde0000000000 */
[----:B------:R-:W-:-:S15]  /*7590*/  NOP ;  /* 0x0000000000007918 */ /* 0x000fde0000000000 */
[----:B------:R-:W-:-:S15]  /*75a0*/  NOP ;  /* 0x0000000000007918 */ /* 0x000fde0000000000 */
[----:B------:R-:W-:-:S04]  /*75b0*/  NOP ;  /* 0x0000000000007918 */ /* 0x000fc80000000000 */
[----:B0-2---:R-:W0:-:S15]  /*75c0*/  DMUL R24, R10, UR4 ;  /* 0x000000040a187c28 */ /* 0x005e1e0008000000 */
        /* <DEDUP_REMOVED lines=19> */
[----:B-1----:R-:W-:Y:S05]  /*7700*/  CALL.REL.NOINC `($__internal_13_$__cuda_sm20_div_rn_f64_full) ;  /* 0x0000006000f47944 */ /* 0x002fea0003c00000 */
[----:B------:R-:W-:Y:S02]  /*7710*/  IMAD.MOV.U32 R24, RZ, RZ, R26 ;  /* 0x000000ffff187224 */ /* 0x000fe400078e001a */
[----:B------:R-:W-:-:S07]  /*7720*/  IMAD.MOV.U32 R25, RZ, RZ, R27 ;  /* 0x000000ffff197224 */ /* 0x000fce00078e001b */
.L_x_14746:
[----:B------:R-:W-:Y:S05]  /*7730*/  BSYNC.RECONVERGENT B2 ;  /* 0x0000000000027941 */ /* 0x000fea0003800200 */
.L_x_14732:
[----:B------:R-:W-:Y:S05]  /*7740*/  BSYNC.RECONVERGENT B1 ;  /* 0x0000000000017941 */ /* 0x000fea0003800200 */
.L_x_14731:
[----:B------:R-:W-:Y:S01]  /*7750*/  VIADD R11, R33, 0x180 ;  /* 0x00000180210b7836 */ /* 0x000fe20000000000 */
[----:B------:R-:W-:Y:S04]  /*7760*/  BSSY.RECONVERGENT B1, `(.L_x_14747) ;  /* 0x000012d000017945 */ /* 0x000fe80003800200 */
[----:B------:R-:W-:-:S13]  /*7770*/  ISETP.GE.AND P0, PT, R11, R2, PT ;  /* 0x000000020b00720c */ /* 0x000fda0003f06270 */
[----:B------:R-:W-:Y:S05]  /*7780*/  @P0 BRA `(.L_x_14748) ;  /* 0x0000001000a80947 */ /* 0x000fea0003800000 */
[----:B-1----:R-:W1:Y:S02]  /*7790*/  DSETP.NEU.AND P0, PT, R16, RZ, PT ;  /* 0x000000ff1000722a */ /* 0x002e640003f0d000 */
[----:B-1----:R-:W-:Y:S05]  /*77a0*/  @!P0 BRA `(.L_x_14749) ;  /* 0x0000000c00bc8947 */ /* 0x002fea0003800000 */
[----:B------:R-:W-:Y:S01]  /*77b0*/  LOP3.LUT R11, R17, 0x7fffffff, RZ, 0xc0, !PT ;  /* 0x7fffffff110b7812 */ /* 0x000fe200078ec0ff */
        /* <DEDUP_REMOVED lines=9> */
[----:B------:R-:W1:Y:S01]  /*7850*/  LDCU.64 UR4, c[0x0][0x390] ;  /* 0x00007200ff0477ac */ /* 0x000e620008000a00 */
[----:B------:R-:W5:Y:S01]  /*7860*/  DSETP.GE.AND P0, PT, R8, R10, PT ;  /* 0x0000000a0800722a */ /* 0x000f620003f06000 */
[----:B-1----:R-:W-:Y:S02]  /*7870*/  IMAD.U32 R12, RZ, RZ, UR4 ;  /* 0x00000004ff0c7e24 */ /* 0x002fe4000f8e00ff */
[----:B------:R-:W-:Y:S01]  /*7880*/  IMAD.U32 R13, RZ, RZ, UR5 ;  /* 0x00000005ff0d7e24 */ /* 0x000fe2000f8e00ff */
[----:B-----5:R-:W-:Y:S06]  /*7890*/  @!P0 BRA `(.L_x_14752) ;  /* 0x0000000400088947 */ /* 0x020fec0003800000 */
[----:B------:R-:W-:Y:S01]  /*78a0*/  ISETP.GT.U32.AND P0, PT, R11, 0xfffff, PT ;  /* 0x000fffff0b00780c */ /* 0x000fe20003f04070 */
[----:B------:R-:W1:Y:S01]  /*78b0*/  LDCU UR4, c[0x0][0x390] ;  /* 0x00007200ff0477ac */ /* 0x000e620008000800 */
[----:B------:R-:W-:Y:S01]  /*78c0*/  ISETP.GE.U32.AND P1, PT, R9, 0x100000, PT ;  /* 0x001000000900780c */ /* 0x000fe20003f26070 */
[----:B------:R-:W-:Y:S01]  /*78d0*/  BSSY.RECONVERGENT B2, `(.L_x_14753) ;  /* 0x0000017000027945 */ /* 0x000fe20003800200 */
[----:B------:R-:W-:Y:S02]  /*78e0*/  SHF.R.U32.HI R13, RZ, 0x14, R11 ;  /* 0x00000014ff0d7819 */ /* 0x000fe4000001160b */
[----:B------:R-:W-:Y:S02]  /*78f0*/  FSEL R8, R7, R9, !P1 ;  /* 0x0000000907087208 */ /* 0x000fe40004800000 */
[----:B------:R-:W-:Y:S02]  /*7900*/  SEL R38, R38, R3, !P1 ;  /* 0x0000000326267207 */ /* 0x000fe40004800000 */
[----:B------:R-:W-:-:S03]  /*7910*/  LOP3.LUT R8, R8, 0xfffff, RZ, 0xc0, !PT ;  /* 0x000fffff08087812 */ /* 0x000fc600078ec0ff */
[----:B------:R-:W5:Y:S01]  /*7920*/  @!P0 DMUL R10, R10, 1.80143985094819840000e+16 ;  /* 0x435000000a0a8828 */ /* 0x000f620000000000 */
[----:B------:R-:W-:Y:S02]  /*7930*/  LOP3.LUT R8, R8, 0x100000, RZ, 0xfc, !PT ;  /* 0x0010000008087812 */ /* 0x000fe400078efcff */
[C---:B-----5:R-:W-:Y:S02]  /*7940*/  @!P0 LEA.HI R7, R11.reuse, R13, RZ, 0xc ;  /* 0x0000000d0b078211 */ /* 0x060fe400078f60ff */
[----:B------:R-:W-:Y:S02]  /*7950*/  LOP3.LUT R0, R11, 0xfffff, RZ, 0xc0, !PT ;  /* 0x000fffff0b007812 */ /* 0x000fe400078ec0ff */
[----:B-1----:R-:W-:Y:S01]  /*7960*/  FSEL R9, R6, UR4, !P1 ;  /* 0x0000000406097c08 */ /* 0x002fe2000c800000 */
[----:B------:R-:W-:Y:S01]  /*7970*/  @!P0 VIADD R13, R7, 0xffffffca ;  /* 0xffffffca070d8836 */ /* 0x000fe20000000000 */
[----:B------:R-:W-:-:S03]  /*7980*/  LOP3.LUT R7, R0, 0x100000, RZ, 0xfc, !PT ;  /* 0x0010000000077812 */ /* 0x000fc600078efcff */
[----:B------:R-:W-:-:S07]  /*7990*/  IMAD.IADD R0, R38, 0x1, -R13 ;  /* 0x0000000126007824 */ /* 0x000fce00078e0a0d */
.L_x_14754:
        /* <DEDUP_REMOVED lines=11> */
.L_x_14753:
[----:B------:R-:W1:Y:S01]  /*7a50*/  LDC R11, c[0x0][0x394] ;  /* 0x0000e500ff0b7b82 */ /* 0x000e620000000800 */
[----:B------:R-:W-:Y:S01]  /*7a60*/  LOP3.LUT R7, R3, 0x7fffffff, RZ, 0xc0, !PT ;  /* 0x7fffffff03077812 */ /* 0x000fe200078ec0ff */
[----:B------:R-:W-:Y:S01]  /*7a70*/  BSSY.RECONVERGENT B2, `(.L_x_14755) ;  /* 0x0000013000027945 */ /* 0x000fe20003800200 */
[----:B------:R-:W-:Y:S01]  /*7a80*/  ISETP.NE.U32.AND P0, PT, R6, RZ, PT ;  /* 0x000000ff0600720c */ /* 0x000fe20003f05070 */
[----:B------:R-:W-:Y:S02]  /*7a90*/  IMAD.MOV.U32 R12, RZ, RZ, RZ ;  /* 0x000000ffff0c7224 */ /* 0x000fe400078e00ff */
[----:B------:R-:W-:Y:S01]  /*7aa0*/  IMAD.MOV.U32 R0, RZ, RZ, RZ ;  /* 0x000000ffff007224 */ /* 0x000fe200078e00ff */
[----:B------:R-:W-:-:S13]  /*7ab0*/  ISETP.NE.AND.EX P0, PT, R7, RZ, PT, P0 ;  /* 0x000000ff0700720c */ /* 0x000fda0003f05300 */
[----:B------:R-:W-:Y:S05]  /*7ac0*/  @!P0 BRA `(.L_x_14756) ;  /* 0x0000000000348947 */ /* 0x000fea0003800000 */
[----:B------:R-:W5:Y:S02]  /*7ad0*/  DMUL R8, R6, 1.80143985094819840000e+16 ;  /* 0x4350000006087828 */ /* 0x000f640000000000 */
[----:B-----5:R-:W-:-:S04]  /*7ae0*/  SHF.R.U32.HI R8, RZ, 0x14, R9 ;  /* 0x00000014ff087819 */ /* 0x020fc80000011609 */
        /* <DEDUP_REMOVED lines=11> */
.L_x_14756:
[----:B------:R-:W-:Y:S05]  /*7ba0*/  BSYNC.RECONVERGENT B2 ;  /* 0x0000000000027941 */ /* 0x000fea0003800200 */
.L_x_14755:
[----:B-1----:R-:W-:Y:S01]  /*7bb0*/  LOP3.LUT R13, R0, 0x80000000, R11, 0xb8, !PT ;  /* 0x80000000000d7812 */ /* 0x002fe200078eb80b */
[----:B------:R-:W-:Y:S06]  /*7bc0*/  BRA `(.L_x_14752) ;  /* 0x00000000003c7947 */ /* 0x000fec0003800000 */
.L_x_14751:
[----:B------:R-:W1:Y:S01]  /*7bd0*/  LDCU.64 UR4, c[0x0][0x390] ;  /* 0x00007200ff0477ac */ /* 0x000e620008000a00 */
[----:B------:R-:W-:-:S15]  /*7be0*/  DSETP.NAN.AND P0, PT, R10, R10, PT ;  /* 0x0000000a0a00722a */ /* 0x000fde0003f08000 */
[----:B------:R-:W-:-:S15]  /*7bf0*/  NOP ;  /* 0x0000000000007918 */ /* 0x000fde0000000000 */
[----:B------:R-:W-:-:S15]  /*7c00*/  NOP ;  /* 0x0000000000007918 */ /* 0x000fde0000000000 */
[----:B------:R-:W-:-:S15]  /*7c10*/  NOP ;  /* 0x0000000000007918 */ /* 0x000fde0000000000 */
[----:B------:R-:W-:-:S04]  /*7c20*/  NOP ;  /* 0x0000000000007918 */ /* 0x000fc80000000000 */
[----:B-1----:R-:W1:Y:S02]  /*7c30*/  DADD R6, R16, UR4 ;  /* 0x0000000410067e29 */ /* 0x002e640008000000 */
[----:B-1----:R-:W-:Y:S02]  /*7c40*/  FSEL R13, R36, R6, !P0 ;  /* 0x00000006240d7208 */ /* 0x002fe40004000000 */
[----:B------:R-:W-:-:S15]  /*7c50*/  FSEL R37, R37, R7, !P0 ;  /* 0x0000000725257208 */ /* 0x000fde0004000000 */
[----:B------:R-:W-:-:S15]  /*7c60*/  NOP ;  /* 0x0000000000007918 */ /* 0x000fde0000000000 */
[----:B------:R-:W-:-:S15]  /*7c70*/  NOP ;  /* 0x0000000000007918 */ /* 0x000fde0000000000 */
[----:B------:R-:W-:-:S15]  /*7c80*/  NOP ;  /* 0x0000000000007918 */ /* 0x000fde0000000000 */
[----:B------:R-:W1:Y:S02]  /*7c90*/  DSETP.NAN.AND P0, PT, R8, R8, PT ;  /* 0x000000080800722a */ /* 0x000e640003f08000 */
[----:B-1----:R-:W-:Y:S02]  /*7ca0*/  FSEL R12, R13, R6, !P0 ;  /* 0x000000060d0c7208 */ /* 0x002fe40004000000 */
[----:B------:R-:W-:-:S07]  /*7cb0*/  FSEL R13, R37, R7, !P0 ;  /* 0x00000007250d7208 */ /* 0x000fce0004000000 */
.L_x_14752:
[----:B------:R-:W-:Y:S05]  /*7cc0*/  BSYNC.RECONVERGENT B0 ;  /* 0x0000000000007941 */ /* 0x000fea0003800200 */
.L_x_14750:
[----:B------:R-:W1:Y:S01]  /*7cd0*/  MUFU.RCP64H R7, R17 ;  /* 0x0000001100077308 */ /* 0x000e620000001800 */
[----:B------:R-:W5:Y:S01]  /*7ce0*/  LDCU.64 UR4, c[0x0][0x390] ;  /* 0x00007200ff0477ac */ /* 0x000f620008000a00 */
        /* <DEDUP_REMOVED lines=33> */
[----:B-----5:R-:W1:Y:S02]  /*7f00*/  DADD R12, -R12, UR4 ;  /* 0x000000040c0c7e29 */ /* 0x020e640008000100 */
        /* <DEDUP_REMOVED lines=30> */
[----:B------:R-:W-:Y:S02]  /*80f0*/  IMAD.MOV.U32 R15, RZ, RZ, R13 ;  /* 0x000000ffff0f7224 */ /* 0x000fe400078e000d */
[----:B------:R-:W-:Y:S02]  /*8100*/  IMAD.MOV.U32 R12, RZ, RZ, R16 ;  /* 0x000000ffff0c7224 */ /* 0x000fe400078e0010 */
[----:B------:R-:W-:-:S07]  /*8110*/  IMAD.MOV.U32 R13, RZ, RZ, R17 ;  /* 0x000000ffff0d7224 */ /* 0x000fce00078e0011 */
[----:B-1234-:R-:W-:Y:S05]  /*8120*/  CALL.REL.NOINC `($__internal_13_$__cuda_sm20_div_rn_f64_full) ;  /* 0x00000058006c7944 */ /* 0x01efea0003c00000 */
[----:B------:R-:W-:Y:S02]  /*8130*/  IMAD.MOV.U32 R6, RZ, RZ, R26 ;  /* 0x000000ffff067224 */ /* 0x000fe400078e001a */
[----:B------:R-:W-:-:S07]  /*8140*/  IMAD.MOV.U32 R7, RZ, RZ, R27 ;  /* 0x000000ffff077224 */ /* 0x000fce00078e001b */
.L_x_14758:
[----:B------:R-:W-:Y:S05]  /*8150*/  BSYNC.RECONVERGENT B2 ;  /* 0x0000000000027941 */ /* 0x000fea0003800200 */
.L_x_14757:
        /* <DEDUP_REMOVED lines=9> */
[----:B------:R-:W5:Y:S01]  /*81f0*/  LDCU.64 UR4, c[0x0][0x390] ;  /* 0x00007200ff0477ac */ /* 0x000f620008000a00 */
[----:B------:R-:W1:Y:S01]  /*8200*/  LDC R0, c[0x0][0x394] ;  /* 0x0000e500ff007b82 */ /* 0x000e620000000800 */
[----:B------:R-:W-:Y:S01]  /*8210*/  IMAD.MOV.U32 R6, RZ, RZ, 0x1 ;  /* 0x00000001ff067424 */ /* 0x000fe200078e00ff */
[----:B------:R-:W-:Y:S05]  /*8220*/  BSSY.RECONVERGENT B2, `(.L_x_14760) ;  /* 0x0000031000027945 */ /* 0x000fea0003800200 */
[----:B0-----:R-:W0:Y:S01]  /*8230*/  DFMA R8, R6, -R16, 1 ;  /* 0x3ff000000608742b */ /* 0x001e220000000810 */
[----:B-1----:R-:W-:-:S15]  /*8240*/  FSETP.GEU.AND P1, PT, |R0|, 6.5827683646048100446e-37, PT ;  /* 0x036000000000780b */ /* 0x002fde0003f2e200 */
        /* <DEDUP_REMOVED lines=44> */
[----:B--234-:R-:W-:Y:S05]  /*8510*/  CALL.REL.NOINC `($__internal_13_$__cuda_sm20_div_rn_f64_full) ;  /* 0x0000005400707944 */ /* 0x01cfea0003c00000 */
[----:B------:R-:W-:-:S07]  /*8520*/  IMAD.MOV.U32 R7, RZ, RZ, R27 ;  /* 0x000000ffff077224 */ /* 0x000fce00078e001b */
.L_x_14761:
[----:B------:R-:W-:Y:S05]  /*8530*/  BSYNC.RECONVERGENT B2 ;  /* 0x0000000000027941 */ /* 0x000fea0003800200 */
.L_x_14760:
[----:B------:R-:W-:Y:S01]  /*8540*/  LOP3.LUT R17, RZ, 0x80000000, R7, 0xb8, !PT ;  /* 0x80000000ff117812 */ /* 0x000fe200078eb807 */
[----:B------:R-:W-:Y:S01]  /*8550*/  IMAD.MOV.U32 R16, RZ, RZ, RZ ;  /* 0x000000ffff107224 */ /* 0x000fe200078e00ff */
[----:B------:R-:W-:Y:S06]  /*8560*/  BRA `(.L_x_14748) ;  /* 0x0000000400307947 */ /* 0x000fec0003800000 */
.L_x_14759:
        /* <DEDUP_REMOVED lines=19> */
.L_x_14749:
[----:B------:R-:W1:Y:S01]  /*86a0*/  MUFU.RCP64H R7, R17 ;  /* 0x0000001100077308 */ /* 0x000e620000001800 */
[----:B------:R-:W5:Y:S01]  /*86b0*/  LDCU.64 UR4, c[0x0][0x390] ;  /* 0x00007200ff0477ac */ /* 0x000f620008000a00 */
[----:B------:R-:W0:Y:S01]  /*86c0*/  LDC R0, c[0x0][0x394] ;  /* 0x0000e500ff007b82 */ /* 0x000e220000000800 */
[----:B------:R-:W-:Y:S01]  /*86d0*/  IMAD.MOV.U32 R6, RZ, RZ, 0x1 ;  /* 0x00000001ff067424 */ /* 0x000fe200078e00ff */
[----:B------:R-:W-:Y:S05]  /*86e0*/  BSSY.RECONVERGENT B2, `(.L_x_14762) ;  /* 0x0000032000027945 */ /* 0x000fea0003800200 */
[----:B-1----:R-:W1:Y:S01]  /*86f0*/  DFMA R8, R6, -R16, 1 ;  /* 0x3ff000000608742b */ /* 0x002e620000000810 */
[----:B0-----:R-:W-:-:S15]  /*8700*/  FSETP.GEU.AND P1, PT, |R0|, 6.5827683646048100446e-37, PT ;  /* 0x036000000000780b */ /* 0x001fde0003f2e200 */
[----:B------:R-:W-:-:S15]  /*8710*/  NOP ;  /* 0x0000000000007918 */ /* 0x000fde0000000000 */
[----:B------:R-:W-:-:S15]  /*8720*/  NOP ;  /* 0x0000000000007918 */ /* 0x000fde0000000000 */
[----:B------:R-:W-:-:S15]  /*8730*/  NOP ;  /* 0x0000000000007918 */ /* 0x000fde0000000000 */
[----:B------:R-:W-:-:S03]  /*8740*/  NOP ;  /* 0x0000000000007918 */ /* 0x000fc60000000000 */
[----:B-1----:R-:W0:-:S15]  /*8750*/  DFMA R8, R8, R8, R8 ;  /* 0x000000080808722b */ /* 0x002e1e0000000008 */
        /* <DEDUP_REMOVED lines=40> */
[----:B------:R-:W-:Y:S02]  /*89e0*/  IMAD.MOV.U32 R6, RZ, RZ, R26 ;  /* 0x000000ffff067224 */ /* 0x000fe400078e001a */
[----:B------:R-:W-:-:S07]  /*89f0*/  IMAD.MOV.U32 R7, RZ, RZ, R27 ;  /* 0x000000ffff077224 */ /* 0x000fce00078e001b */
.L_x_14763:
[----:B------:R-:W-:Y:S05]  /*8a00*/  BSYNC.RECONVERGENT B2 ;  /* 0x0000000000027941 */ /* 0x000fea0003800200 */
.L_x_14762:
[----:B------:R-:W-:Y:S02]  /*8a10*/  IMAD.MOV.U32 R16, RZ, RZ, R6 ;  /* 0x000000ffff107224 */ /* 0x000fe400078e0006 */
[----:B------:R-:W-:-:S07]  /*8a20*/  IMAD.MOV.U32 R17, RZ, RZ, R7 ;  /* 0x000000ffff117224 */ /* 0x000fce00078e0007 */
.L_x_14748:
[----:B------:R-:W-:Y:S05]  /*8a30*/  BSYNC.RECONVERGENT B1 ;  /* 0x0000000000017941 */ /* 0x000fea0003800200 */
.L_x_14747:
[----:B---34-:R-:W3:Y:S01]  /*8a40*/  LDC.U8 R18, c[0x0][0x3b4] ;  /* 0x0000ed00ff127b82 */ /* 0x018ee20000000000 */
[----:B------:R-:W-:Y:S01]  /*8a50*/  ISETP.GE.AND P0, PT, R33, R2, PT ;  /* 0x000000022100720c */ /* 0x000fe20003f06270 */
[----:B------:R-:W-:Y:S04]  /*8a60*/  BSSY.RECONVERGENT B7, `(.L_x_14764) ;  /* 0x00003cc000077945 */ /* 0x000fe80003800200 */
[----:B------:R-:W-:Y:S08]  /*8a70*/  BSSY.RELIABLE B6, `(.L_x_14765) ;  /* 0x0000290000067945 */ /* 0x000ff00003800100 */
[----:B------:R-:W-:Y:S05]  /*8a80*/  @P0 BRA `(.L_x_14766) ;  /* 0x00000028002c0947 */ /* 0x000fea0003800000 */
[----:B------:R-:W4:Y:S01]  /*8a90*/  LDCU UR4, c[0x0][0x3b8] ;  /* 0x00007700ff0477ac */ /* 0x000f220008000800 */
[----:B------:R-:W5:Y:S01]  /*8aa0*/  LDC.64 R8, c[0x0][0x398] ;  /* 0x0000e600ff087b82 */ /* 0x000f620000000a00 */
[----:B------:R-:W-:Y:S01]  /*8ab0*/  IMAD R0, R32, 0x200, R33 ;  /* 0x0000020020007824 */ /* 0x000fe200078e0221 */
[----:B---3--:R-:W-:-:S03]  /*8ac0*/  PRMT R6, R18, 0x9910, RZ ;  /* 0x0000991012067816 */ /* 0x008fc600000000ff */
[----:B----4-:R-:W-:Y:S02]  /*8ad0*/  IMAD R3, R0, UR4, RZ ;  /* 0x0000000400037c24 */ /* 0x010fe4000f8e02ff */
        /* <DEDUP_REMOVED lines=13> */
[----:B-1----:R-:W1:Y:S01]  /*8bb0*/  F2I.F64.TRUNC R5, R4 ;  /* 0x0000000400057311 */ /* 0x002e62000030d100 */
[----:B------:R-:W-:Y:S01]  /*8bc0*/  IMAD.MOV.U32 R33, RZ, RZ, R23 ;  /* 0x000000ffff217224 */ /* 0x000fe200078e0017 */
[----:B-1----:R1:W-:Y:S01]  /*8bd0*/  STG.E.U8 desc[UR36][R8.64], R5 ;  /* 0x0000000508007986 */ /* 0x0023e2000c101124 */
[----:B------:R-:W-:Y:S05]  /*8be0*/  BRA `(.L_x_14772) ;  /* 0x0000001000e07947 */ /* 0x000fea0003800000 */
.L_x_14770:
[----:B-12---:R-:W1:Y:S01]  /*8bf0*/  F2I.S64.F64.TRUNC R4, R4 ;  /* 0x0000000400047311 */ /* 0x006e62000030d900 */
[----:B------:R-:W-:Y:S02]  /*8c00*/  IMAD.MOV.U32 R33, RZ, RZ, R23 ;  /* 0x000000ffff217224 */ /* 0x000fe400078e0017 */
[----:B-1----:R-:W-:-:S05]  /*8c10*/  IMAD.MOV.U32 R3, RZ, RZ, R4 ;  /* 0x000000ffff037224 */ /* 0x002fca00078e0004 */
[----:B------:R1:W-:Y:S01]  /*8c20*/  STG.E.U8 desc[UR36][R8.64], R3 ;  /* 0x0000000308007986 */ /* 0x0003e2000c101124 */
[----:B------:R-:W-:Y:S05]  /*8c30*/  BRA `(.L_x_14772) ;  /* 0x0000001000cc7947 */ /* 0x000fea0003800000 */
.L_x_14769:
[----:B------:R-:W-:-:S13]  /*8c40*/  ISETP.NE.AND P0, PT, R0, 0x2, PT ;  /* 0x000000020000780c */ /* 0x000fda0003f05270 */
[----:B------:R-:W-:Y:S05]  /*8c50*/  @!P0 BRA `(.L_x_14773) ;  /* 0x0000000000308947 */ /* 0x000fea0003800000 */
[----:B------:R-:W-:-:S13]  /*8c60*/  ISETP.NE.AND P0, PT, R0, 0x3, PT ;  /* 0x000000030000780c */ /* 0x000fda0003f05270 */
[----:B------:R-:W-:Y:S05]  /*8c70*/  @!P0 BRA `(.L_x_14774) ;  /* 0x0000000000188947 */ /* 0x000fea0003800000 */
[----:B------:R-:W-:-:S13]  /*8c80*/  ISETP.NE.AND P0, PT, R0, 0x4, PT ;  /* 0x000000040000780c */ /* 0x000fda0003f05270 */
[----:B------:R-:W-:Y:S05]  /*8c90*/  @P0 BRA `(.L_x_14771) ;  /* 0x0000000c00ec0947 */ /* 0x000fea0003800000 */
[----:B-12---:R-:W1:Y:S01]  /*8ca0*/  F2I.S64.F64.TRUNC R4, R4 ;  /* 0x0000000400047311 */ /* 0x006e62000030d900 */
[----:B------:R-:W-:Y:S01]  /*8cb0*/  IMAD.MOV.U32 R33, RZ, RZ, R23 ;  /* 0x000000ffff217224 */ /* 0x000fe200078e0017 */
[----:B-1----:R1:W-:Y:S01]  /*8cc0*/  STG.E.64 desc[UR36][R8.64], R4 ;  /* 0x0000000408007986 */ /* 0x0023e2000c101b24 */
[----:B------:R-:W-:Y:S05]  /*8cd0*/  BRA `(.L_x_14772) ;  /* 0x0000001000a47947 */ /* 0x000fea0003800000 */
.L_x_14774:
[----:B-1----:R-:W1:Y:S01]  /*8ce0*/  F2I.F64.TRUNC R5, R4 ;  /* 0x0000000400057311 */ /* 0x002e62000030d100 */
[----:B------:R-:W-:Y:S01]  /*8cf0*/  IMAD.MOV.U32 R33, RZ, RZ, R23 ;  /* 0x000000ffff217224 */ /* 0x000fe200078e0017 */
[----:B-1----:R1:W-:Y:S01]  /*8d00*/  STG.E desc[UR36][R8.64], R5 ;  /* 0x0000000508007986 */ /* 0x0023e2000c101924 */
[----:B------:R-:W-:Y:S05]  /*8d10*/  BRA `(.L_x_14772) ;  /* 0x0000001000947947 */ /* 0x000fea0003800000 */
.L_x_14773:
[----:B-1----:R-:W1:Y:S01]  /*8d20*/  F2I.F64.TRUNC R5, R4 ;  /* 0x0000000400057311 */ /* 0x002e62000030d100 */
[----:B------:R-:W-:Y:S01]  /*8d30*/  IMAD.MOV.U32 R33, RZ, RZ, R23 ;  /* 0x000000ffff217224 */ /* 0x000fe200078e0017 */
[----:B-1----:R1:W-:Y:S01]  /*8d40*/  STG.E.U16 desc[UR36][R8.64], R5 ;  /* 0x0000000508007986 */ /* 0x0023e2000c101524 */
[----:B------:R-:W-:Y:S05]  /*8d50*/  BRA `(.L_x_14772) ;  /* 0x0000001000847947 */ /* 0x000fea0003800000 */
.L_x_14768:
        /* <DEDUP_REMOVED lines=8> */
[----:B------:R-:W3:-:S15]  /*8de0*/  F2F.F32.F64 R3, R4 ;  /* 0x0000000400037310 */ /* 0x000ede0000301000 */
[----:B------:R-:W-:-:S15]  /*8df0*/  NOP ;  /* 0x0000000000007918 */ /* 0x000fde0000000000 */
[----:B------:R-:W-:-:S15]  /*8e00*/  NOP ;  /* 0x0000000000007918 */ /* 0x000fde0000000000 */
[----:B------:R-:W-:-:S15]  /*8e10*/  NOP ;  /* 0x0000000000007918 */ /* 0x000fde0000000000 */
[----:B------:R-:W-:-:S04]  /*8e20*/  NOP ;  /* 0x0000000000007918 */ /* 0x000fc80000000000 */
[----:B------:R-:W3:Y:S01]  /*8e30*/  DSETP.GEU.AND P0, PT, |R4|, UR4, PT ;  /* 0x0000000404007e2a */ /* 0x000ee2000bf0e200 */
[----:B------:R-:W-:Y:S02]  /*8e40*/  IMAD.MOV.U32 R33, RZ, RZ, R23 ;  /* 0x000000ffff217224 */ /* 0x000fe400078e0017 */
[----:B---3--:R-:W-:-:S05]  /*8e50*/  @!P0 FMUL R3, R3, 1.175494350822287508e-38 ;  /* 0x0080000003038820 */ /* 0x008fca0000400000 */
[----:B------:R3:W-:Y:S01]  /*8e60*/  STG.E desc[UR36][R8.64], R3 ;  /* 0x0000000308007986 */ /* 0x0007e2000c101924 */
[----:B------:R-:W-:Y:S05]  /*8e70*/  BRA `(.L_x_14772) ;  /* 0x00000010003c7947 */ /* 0x000fea0003800000 */
.L_x_14776:
        /* <DEDUP_REMOVED lines=10> */
[----:B------:R-:W-:-:S05]  /*8f20*/  F2FP.F16.F32.PACK_AB R0, RZ, R0 ;  /* 0x00000000ff00723e */ /* 0x000fca00000000ff */
[----:B------:R3:W-:Y:S01]  /*8f30*/  STG.E.U16 desc[UR36][R8.64], R0 ;  /* 0x0000000008007986 */ /* 0x0007e2000c101524 */
[----:B------:R-:W-:Y:S05]  /*8f40*/  BRA `(.L_x_14772) ;  /* 0x0000001000087947 */ /* 0x000fea0003800000 */
.L_x_14775:
        /* <DEDUP_REMOVED lines=14> */
[----:B------:R-:W-:Y:S02]  /*9030*/  IMAD.MOV.U32 R7, RZ, RZ, RZ ;  /* 0x000000ffff077224 */ /* 0x000fe400078e00ff */
[----:B---3--:R-:W-:Y:S01]  /*9040*/  @!P0 FMUL R6, R6, 1.175494350822287508e-38 ;  /* 0x0080000006068820 */ /* 0x008fe20000400000 */
[----:B------:R-:W-:-:S04]  /*9050*/  IMAD.MOV.U32 R33, RZ, RZ, R23 ;  /* 0x000000ffff217224 */ /* 0x000fc800078e0017 */
[----:B------:R3:W-:Y:S01]  /*9060*/  STG.E.64 desc[UR36][R8.64], R6 ;  /* 0x0000000608007986 */ /* 0x0007e2000c101b24 */
[----:B------:R-:W-:Y:S05]  /*9070*/  BRA `(.L_x_14772) ;  /* 0x0000000c00bc7947 */ /* 0x000fea0003800000 */
.L_x_14778:
        /* <DEDUP_REMOVED lines=10> */
[----:B------:R-:W-:-:S04]  /*9120*/  F2FP.F16.F32.PACK_AB R3, RZ, R0 ;  /* 0x00000000ff03723e */ /* 0x000fc800000000ff */
[----:B------:R-:W-:-:S05]  /*9130*/  PRMT R3, R3, 0x5410, RZ ;  /* 0x0000541003037816 */ /* 0x000fca00000000ff */
[----:B------:R3:W-:Y:S01]  /*9140*/  STG.E desc[UR36][R8.64], R3 ;  /* 0x0000000308007986 */ /* 0x0007e2000c101924 */
[----:B------:R-:W-:Y:S05]  /*9150*/  BRA `(.L_x_14772) ;  /* 0x0000000c00847947 */ /* 0x000fea0003800000 */
.L_x_14777:
[----:B------:R3:W-:Y:S01]  /*9160*/  STG.E.64 desc[UR36][R8.64], R4 ;  /* 0x0000000408007986 */ /* 0x0007e2000c101b24 */
[----:B------:R-:W-:Y:S01]  /*9170*/  IMAD.MOV.U32 R33, RZ, RZ, R23 ;  /* 0x000000ffff217224 */ /* 0x000fe200078e0017 */
[----:B------:R-:W-:Y:S06]  /*9180*/  BRA `(.L_x_14772) ;  /* 0x0000000c00787947 */ /* 0x000fec0003800000 */
.L_x_14767:
        /* <DEDUP_REMOVED lines=8> */
[----:B------:R-:W3:Y:S01]  /*9210*/  DSETP.NEU.AND P0, PT, R4, RZ, PT ;  /* 0x000000ff0400722a */ /* 0x000ee20003f0d000 */
[----:B------:R-:W-:Y:S01]  /*9220*/  IMAD.MOV.U32 R33, RZ, RZ, R23 ;  /* 0x000000ffff217224 */ /* 0x000fe200078e0017 */
[----:B---3--:R-:W-:-:S05]  /*9230*/  SEL R3, RZ, 0x1, !P0 ;  /* 0x00000001ff037807 */ /* 0x008fca0004000000 */
[----:B------:R3:W-:Y:S01]  /*9240*/  STG.E.U8 desc[UR36][R8.64], R3 ;  /* 0x0000000308007986 */ /* 0x0007e2000c101124 */
[----:B------:R-:W-:Y:S05]  /*9250*/  BRA `(.L_x_14772) ;  /* 0x0000000c00447947 */ /* 0x000fea0003800000 */
.L_x_14781:
[----:B------:R-:W-:Y:S01]  /*9260*/  CS2R R6, SRZ ;  /* 0x0000000000067805 */ /* 0x000fe2000001ff00 */
[----:B------:R-:W-:-:S04]  /*9270*/  IMAD.MOV.U32 R33, RZ, RZ, R23 ;  /* 0x000000ffff217224 */ /* 0x000fc800078e0017 */
[----:B------:R3:W-:Y:S01]  /*9280*/  STG.E.128 desc[UR36][R8.64], R4 ;  /* 0x0000000408007986 */ /* 0x0007e2000c101d24 */
[----:B------:R-:W-:Y:S05]  /*9290*/  BRA `(.L_x_14772) ;  /* 0x0000000c00347947 */ /* 0x000fea0003800000 */
.L_x_14780:
        /* <DEDUP_REMOVED lines=14> */
[----:B------:R-:W-:Y:S01]  /*9380*/  BSSY.RECONVERGENT B0, `(.L_x_14784) ;  /* 0x000000d000007945 */ /* 0x000fe20003800200 */
[----:B---3--:R-:W-:Y:S01]  /*9390*/  @!P0 FMUL R10, R10, 1.175494350822287508e-38 ;  /* 0x008000000a0a8820 */ /* 0x008fe20000400000 */
        /* <DEDUP_REMOVED lines=11> */
.L_x_14785:
[----:B------:R-:W-:Y:S05]  /*9450*/  BSYNC.RECONVERGENT B0 ;  /* 0x0000000000007941 */ /* 0x000fea0003800200 */
.L_x_14784:
[----:B------:R-:W-:Y:S01]  /*9460*/  LOP3.LUT R7, R0, 0x80, R7, 0xf8, !PT ;  /* 0x0000008000077812 */ /* 0x000fe200078ef807 */
[----:B------:R-:W-:-:S04]  /*9470*/  IMAD.MOV.U32 R33, RZ, RZ, R23 ;  /* 0x000000ffff217224 */ /* 0x000fc800078e0017 */
[----:B------:R3:W-:Y:S01]  /*9480*/  STG.E.U8 desc[UR36][R8.64], R7 ;  /* 0x0000000708007986 */ /* 0x0007e2000c101124 */
[----:B------:R-:W-:Y:S05]  /*9490*/  BRA `(.L_x_14772) ;  /* 0x0000000800b47947 */ /* 0x000fea0003800000 */
.L_x_14783:
        /* <DEDUP_REMOVED lines=9> */
[----:B---3--:R-:W-:-:S05]  /*9530*/  @!P0 FMUL R10, R10, 1.175494350822287508e-38 ;  /* 0x008000000a0a8820 */ /* 0x008fca0000400000 */
        /* <DEDUP_REMOVED lines=13> */
.L_x_14787:
[----:B------:R-:W-:Y:S05]  /*9610*/  BSYNC.RECONVERGENT B0 ;  /* 0x0000000000007941 */ /* 0x000fea0003800200 */
.L_x_14786:
[----:B------:R-:W-:Y:S01]  /*9620*/  LOP3.LUT R7, R0, 0x80, R7, 0xf8, !PT ;  /* 0x0000008000077812 */ /* 0x000fe200078ef807 */
[----:B------:R-:W-:-:S04]  /*9630*/  IMAD.MOV.U32 R33, RZ, RZ, R23 ;  /* 0x000000ffff217224 */ /* 0x000fc800078e0017 */
[----:B------:R4:W-:Y:S01]  /*9640*/  STG.E.U8 desc[UR36][R8.64], R7 ;  /* 0x0000000708007986 */ /* 0x0009e2000c101124 */
[----:B------:R-:W-:Y:S05]  /*9650*/  BRA `(.L_x_14772) ;  /* 0x0000000800447947 */ /* 0x000fea0003800000 */
.L_x_14782:
        /* <DEDUP_REMOVED lines=10> */
[----:B------:R-:W-:-:S05]  /*9700*/  F2FP.BF16.F32.PACK_AB R0, RZ, R0 ;  /* 0x00000000ff00723e */ /* 0x000fca00000010ff */
[----:B------:R3:W-:Y:S01]  /*9710*/  STG.E.U16 desc[UR36][R8.64], R0 ;  /* 0x0000000008007986 */ /* 0x0007e2000c101524 */
[----:B------:R-:W-:Y:S05]  /*9720*/  BRA `(.L_x_14772) ;  /* 0x0000000800107947 */ /* 0x000fea0003800000 */
.L_x_14779:
        /* <DEDUP_REMOVED lines=8> */
[----:B-1----:R-:W1:Y:S01]  /*97b0*/  F2I.U32.F64.TRUNC R5, R4 ;  /* 0x0000000400057311 */ /* 0x002e62000030d000 */
[----:B------:R-:W-:Y:S01]  /*97c0*/  IMAD.MOV.U32 R33, RZ, RZ, R23 ;  /* 0x000000ffff217224 */ /* 0x000fe200078e0017 */
[----:B-1----:R1:W-:Y:S01]  /*97d0*/  STG.E.U16 desc[UR36][R8.64], R5 ;  /* 0x0000000508007986 */ /* 0x0023e2000c101524 */
[----:B------:R-:W-:Y:S05]  /*97e0*/  BRA `(.L_x_14772) ;  /* 0x0000000400e07947 */ /* 0x000fea0003800000 */
.L_x_14790:
        /* <DEDUP_REMOVED lines=21> */
.L_x_14793:
[----:B------:R-:W-:-:S04]  /*9940*/  SHF.R.U32.HI R0, RZ, 0x14, R7 ;  /* 0x00000014ff007819 */ /* 0x000fc80000011607 */
[----:B------:R-:W-:-:S04]  /*9950*/  LOP3.LUT R0, R0, 0x1, RZ, 0xc0, !PT ;  /* 0x0000000100007812 */ /* 0x000fc800078ec0ff */
[----:B------:R-:W-:-:S04]  /*9960*/  IADD3 R0, PT, PT, R7, 0x487ffff, R0 ;  /* 0x0487ffff07007810 */ /* 0x000fc80007ffe000 */
[----:B------:R-:W-:-:S04]  /*9970*/  SHF.R.U32.HI R0, RZ, 0x14, R0 ;  /* 0x00000014ff007819 */ /* 0x000fc80000011600 */
[----:B------:R-:W-:-:S07]  /*9980*/  LOP3.LUT R3, R0, 0xff, RZ, 0xc0, !PT ;  /* 0x000000ff00037812 */ /* 0x000fce00078ec0ff */
.L_x_14794:
[----:B------:R-:W-:-:S04]  /*9990*/  SHF.R.U32.HI R0, RZ, 0x18, R7 ;  /* 0x00000018ff007819 */ /* 0x000fc80000011607 */
[----:B------:R-:W-:-:S07]  /*99a0*/  LOP3.LUT R0, R3, 0x80, R0, 0xf8, !PT ;  /* 0x0000008003007812 */ /* 0x000fce00078ef800 */
.L_x_14792:
[----:B------:R-:W-:Y:S05]  /*99b0*/  BSYNC.RECONVERGENT B0 ;  /* 0x0000000000007941 */ /* 0x000fea0003800200 */
.L_x_14791:
[----:B------:R3:W-:Y:S01]  /*99c0*/  STG.E.U8 desc[UR36][R8.64], R0 ;  /* 0x0000000008007986 */ /* 0x0007e2000c101124 */
[----:B------:R-:W-:Y:S01]  /*99d0*/  IMAD.MOV.U32 R33, RZ, RZ, R23 ;  /* 0x000000ffff217224 */ /* 0x000fe200078e0017 */
[----:B------:R-:W-:Y:S06]  /*99e0*/  BRA `(.L_x_14772) ;  /* 0x0000000400607947 */ /* 0x000fec0003800000 */
.L_x_14789:
        /* <DEDUP_REMOVED lines=21> */
.L_x_14797:
[----:B------:R-:W-:-:S04]  /*9b40*/  SHF.R.U32.HI R0, RZ, 0x15, R7 ;  /* 0x00000015ff007819 */ /* 0x000fc80000011607 */
[----:B------:R-:W-:-:S04]  /*9b50*/  LOP3.LUT R0, R0, 0x1, RZ, 0xc0, !PT ;  /* 0x0000000100007812 */ /* 0x000fc800078ec0ff */
[----:B------:R-:W-:-:S04]  /*9b60*/  IADD3 R0, PT, PT, R7, 0x88fffff, R0 ;  /* 0x088fffff07007810 */ /* 0x000fc80007ffe000 */
[----:B------:R-:W-:-:S04]  /*9b70*/  SHF.R.U32.HI R0, RZ, 0x15, R0 ;  /* 0x00000015ff007819 */ /* 0x000fc80000011600 */
[----:B------:R-:W-:-:S07]  /*9b80*/  LOP3.LUT R3, R0, 0xff, RZ, 0xc0, !PT ;  /* 0x000000ff00037812 */ /* 0x000fce00078ec0ff */
.L_x_14798:
[----:B------:R-:W-:-:S04]  /*9b90*/  SHF.R.U32.HI R0, RZ, 0x18, R7 ;  /* 0x00000018ff007819 */ /* 0x000fc80000011607 */
[----:B------:R-:W-:-:S07]  /*9ba0*/  LOP3.LUT R0, R3, 0x80, R0, 0xf8, !PT ;  /* 0x0000008003007812 */ /* 0x000fce00078ef800 */
.L_x_14796:
[----:B------:R-:W-:Y:S05]  /*9bb0*/  BSYNC.RECONVERGENT B0 ;  /* 0x0000000000007941 */ /* 0x000fea0003800200 */
.L_x_14795:
[----:B------:R3:W-:Y:S01]  /*9bc0*/  STG.E.U8 desc[UR36][R8.64], R0 ;  /* 0x0000000008007986 */ /* 0x0007e2000c101124 */
[----:B------:R-:W-:Y:S01]  /*9bd0*/  IMAD.MOV.U32 R33, RZ, RZ, R23 ;  /* 0x000000ffff217224 */ /* 0x000fe200078e0017 */
[----:B------:R-:W-:Y:S06]  /*9be0*/  BRA `(.L_x_14772) ;  /* 0x0000000000e07947 */ /* 0x000fec0003800000 */
.L_x_14788:
[----:B------:R-:W-:-:S13]  /*9bf0*/  ISETP.NE.AND P0, PT, R0, 0x1c, PT ;  /* 0x0000001c0000780c */ /* 0x000fda0003f05270 */
[----:B------:R-:W-:Y:S05]  /*9c00*/  @!P0 BRA `(.L_x_14799) ;  /* 0x0000000000cc8947 */ /* 0x000fea0003800000 */
[----:B------:R-:W-:-:S13]  /*9c10*/  ISETP.NE.AND P0, PT, R0, 0x1d, PT ;  /* 0x0000001d0000780c */ /* 0x000fda0003f05270 */
[----:B------:R-:W-:Y:S05]  /*9c20*/  @!P0 BRA `(.L_x_14800) ;  /* 0x0000000000b48947 */ /* 0x000fea0003800000 */
[----:B------:R-:W-:-:S13]  /*9c30*/  ISETP.NE.AND P0, PT, R0, 0x2c, PT ;  /* 0x0000002c0000780c */ /* 0x000fda0003f05270 */
[----:B------:R-:W-:Y:S05]  /*9c40*/  @!P0 BRA `(.L_x_14801) ;  /* 0x0000000000488947 */ /* 0x000fea0003800000 */
.L_x_14771:
[----:B------:R-:W-:Y:S01]  /*9c50*/  MOV R0, 0x0 ;  /* 0x0000000000007802 */ /* 0x000fe20000000f00 */
[----:B------:R-:W1:Y:S01]  /*9c60*/  LDCU.64 UR6, c[0x4][0x178] ;  /* 0x01002f00ff0677ac */ /* 0x000e620008000a00 */
[----:B------:R-:W-:Y:S02]  /*9c70*/  IMAD.MOV.U32 R8, RZ, RZ, 0x65 ;  /* 0x00000065ff087424 */ /* 0x000fe400078e00ff */
[----:B------:R3:W4:Y:S01]  /*9c80*/  LDC.64 R14, c[0x4][R0] ;  /* 0x01000000000e7b82 */ /* 0x0007220000000a00 */
[----:B------:R-:W5:Y:S01]  /*9c90*/  LDCU.64 UR8, c[0x4][0x180] ;  /* 0x01003000ff0877ac */ /* 0x000f620008000a00 */
[----:B------:R-:W-:Y:S02]  /*9ca0*/  IMAD.MOV.U32 R12, RZ, RZ, 0x1 ;  /* 0x00000001ff0c7424 */ /* 0x000fe400078e00ff */
[----:B------:R-:W-:Y:S01]  /*9cb0*/  IMAD.MOV.U32 R13, RZ, RZ, RZ ;  /* 0x000000ffff0d7224 */ /* 0x000fe200078e00ff */
[----:B------:R-:W0:Y:S01]  /*9cc0*/  LDCU.64 UR4, c[0x4][0x60] ;  /* 0x01000c00ff0477ac */ /* 0x000e220008000a00 */
[----:B-12---:R-:W-:-:S02]  /*9cd0*/  IMAD.U32 R4, RZ, RZ, UR6 ;  /* 0x00000006ff047e24 */ /* 0x006fc4000f8e00ff */
[----:B------:R-:W-:Y:S02]  /*9ce0*/  IMAD.U32 R5, RZ, RZ, UR7 ;  /* 0x00000007ff057e24 */ /* 0x000fe4000f8e00ff */
[----:B-----5:R-:W-:Y:S02]  /*9cf0*/  IMAD.U32 R6, RZ, RZ, UR8 ;  /* 0x00000008ff067e24 */ /* 0x020fe4000f8e00ff */
[----:B------:R-:W-:Y:S02]  /*9d00*/  IMAD.U32 R7, RZ, RZ, UR9 ;  /* 0x00000009ff077e24 */ /* 0x000fe4000f8e00ff */
[----:B0-----:R-:W-:Y:S02]  /*9d10*/  IMAD.U32 R10, RZ, RZ, UR4 ;  /* 0x00000004ff0a7e24 */ /* 0x001fe4000f8e00ff */
[----:B---3--:R-:W-:-:S07]  /*9d20*/  IMAD.U32 R11, RZ, RZ, UR5 ;  /* 0x00000005ff0b7e24 */ /* 0x008fce000f8e00ff */
[----:B------:R-:W-:-:S07]  /*9d30*/  LEPC R20, `(.L_x_14802) ;  /* 0x000000001014794e */ /* 0x000fce0000000000 */
[----:B----4-:R-:W-:Y:S05]  /*9d40*/  CALL.ABS.NOINC R14 ;  /* 0x000000000e007343 */ /* 0x010fea0003c00000 */
.L_x_14802:
[----:B------:R-:W-:Y:S01]  /*9d50*/  IMAD.MOV.U32 R33, RZ, RZ, R23 ;  /* 0x000000ffff217224 */ /* 0x000fe200078e0017 */
[----:B------:R-:W-:Y:S06]  /*9d60*/  BRA `(.L_x_14772) ;  /* 0x0000000000807947 */ /* 0x000fec0003800000 */
.L_x_14801:
        /* <DEDUP_REMOVED lines=25> */
.L_x_14800:
[----:B-12---:R-:W1:Y:S01]  /*9f00*/  F2I.U64.F64.TRUNC R4, R4 ;  /* 0x0000000400047311 */ /* 0x006e62000030d800 */
[----:B------:R-:W-:Y:S01]  /*9f10*/  IMAD.MOV.U32 R33, RZ, RZ, R23 ;  /* 0x000000ffff217224 */ /* 0x000fe200078e0017 */
[----:B-1----:R1:W-:Y:S01]  /*9f20*/  STG.E.64 desc[UR36][R8.64], R4 ;  /* 0x0000000408007986 */ /* 0x0023e2000c101b24 */
[----:B------:R-:W-:Y:S05]  /*9f30*/  BRA `(.L_x_14772) ;  /* 0x00000000000c7947 */ /* 0x000fea0003800000 */
.L_x_14799:
[----:B-1----:R-:W1:Y:S01]  /*9f40*/  F2I.U32.F64.TRUNC R5, R4 ;  /* 0x0000000400057311 */ /* 0x002e62000030d000 */
[----:B------:R-:W-:Y:S01]  /*9f50*/  IMAD.MOV.U32 R33, RZ, RZ, R23 ;  /* 0x000000ffff217224 */ /* 0x000fe200078e0017 */
[----:B-1----:R1:W-:Y:S06]  /*9f60*/  STG.E desc[UR36][R8.64], R5 ;  /* 0x0000000508007986 */ /* 0x0023ec000c101924 */
.L_x_14772:
[----:B------:R-:W-:-:S13]  /*9f70*/  ISETP.GE.AND P0, PT, R33, R2, PT ;  /* 0x000000022100720c */ /* 0x000fda0003f06270 */
[----:B------:R-:W-:Y:S05]  /*9f80*/  @P0 BREAK.RELIABLE B6 ;  /* 0x0000000000060942 */ /* 0x000fea0003800100 */
[----:B------:R-:W-:Y:S05]  /*9f90*/  @P0 BRA `(.L_x_14803) ;  /* 0x0000002400e00947 */ /* 0x000fea0003800000 */
[----:B------:R-:W5:Y:S01]  /*9fa0*/  LDCU UR4, c[0x0][0x3b8] ;  /* 0x00007700ff0477ac */ /* 0x000f620008000800 */
[----:B-123--:R-:W1:Y:S01]  /*9fb0*/  LDC.64 R4, c[0x0][0x398] ;  /* 0x0000e600ff047b82 */ /* 0x00ee620000000a00 */
        /* <DEDUP_REMOVED lines=16> */
[----:B------:R-:W1:Y:S02]  /*a0c0*/  F2I.F64.TRUNC R29, R28 ;  /* 0x0000001c001d7311 */ /* 0x000e64000030d100 */
[----:B-1----:R2:W-:Y:S01]  /*a0d0*/  STG.E.U8 desc[UR36][R4.64], R29 ;  /* 0x0000001d04007986 */ /* 0x0025e2000c101124 */
[----:B------:R-:W-:Y:S05]  /*a0e0*/  BRA `(.L_x_14809) ;  /* 0x0000001000907947 */ /* 0x000fea0003800000 */
.L_x_14807:
[----:B------:R-:W1:Y:S02]  /*a0f0*/  F2I.S64.F64.TRUNC R28, R28 ;  /* 0x0000001c001c7311 */ /* 0x000e64000030d900 */
[----:B-1----:R-:W-:-:S05]  /*a100*/  IMAD.MOV.U32 R3, RZ, RZ, R28 ;  /* 0x000000ffff037224 */ /* 0x002fca00078e001c */
[----:B------:R1:W-:Y:S01]  /*a110*/  STG.E.U8 desc[UR36][R4.64], R3 ;  /* 0x0000000304007986 */ /* 0x0003e2000c101124 */
[----:B------:R-:W-:Y:S05]  /*a120*/  BRA `(.L_x_14809) ;  /* 0x0000001000807947 */ /* 0x000fea0003800000 */
.L_x_14806:
[----:B------:R-:W-:-:S13]  /*a130*/  ISETP.NE.AND P0, PT, R0, 0x2, PT ;  /* 0x000000020000780c */ /* 0x000fda0003f05270 */
[----:B------:R-:W-:Y:S05]  /*a140*/  @!P0 BRA `(.L_x_14810) ;  /* 0x0000000000288947 */ /* 0x000fea0003800000 */
[----:B------:R-:W-:-:S13]  /*a150*/  ISETP.NE.AND P0, PT, R0, 0x3, PT ;  /* 0x000000030000780c */ /* 0x000fda0003f05270 */
[----:B------:R-:W-:Y:S05]  /*a160*/  @!P0 BRA `(.L_x_14811) ;  /* 0x0000000000148947 */ /* 0x000fea0003800000 */
[----:B------:R-:W-:-:S13]  /*a170*/  ISETP.NE.AND P0, PT, R0, 0x4, PT ;  /* 0x000000040000780c */ /* 0x000fda0003f05270 */
[----:B------:R-:W-:Y:S05]  /*a180*/  @P0 BRA `(.L_x_14808) ;  /* 0x0000000c00240947 */ /* 0x000fea0003800000 */
[----:B------:R-:W1:Y:S02]  /*a190*/  F2I.S64.F64.TRUNC R28, R28 ;  /* 0x0000001c001c7311 */ /* 0x000e64000030d900 */
[----:B-1----:R1:W-:Y:S01]  /*a1a0*/  STG.E.64 desc[UR36][R4.64], R28 ;  /* 0x0000001c04007986 */ /* 0x0023e2000c101b24 */
[----:B------:R-:W-:Y:S05]  /*a1b0*/  BRA `(.L_x_14809) ;  /* 0x00000010005c7947 */ /* 0x000fea0003800000 */
.L_x_14811:
[----:B------:R-:W1:Y:S02]  /*a1c0*/  F2I.F64.TRUNC R29, R28 ;  /* 0x0000001c001d7311 */ /* 0x000e64000030d100 */
[----:B-1----:R1:W-:Y:S01]  /*a1d0*/  STG.E desc[UR36][R4.64], R29 ;  /* 0x0000001d04007986 */ /* 0x0023e2000c101924 */
[----:B------:R-:W-:Y:S05]  /*a1e0*/  BRA `(.L_x_14809) ;  /* 0x0000001000507947 */ /* 0x000fea0003800000 */
.L_x_14810:
[----:B------:R-:W1:Y:S02]  /*a1f0*/  F2I.F64.TRUNC R29, R28 ;  /* 0x0000001c001d7311 */ /* 0x000e64000030d100 */
[----:B-1----:R3:W-:Y:S01]  /*a200*/  STG.E.U16 desc[UR36][R4.64], R29 ;  /* 0x0000001d04007986 */ /* 0x0027e2000c101524 */
[----:B------:R-:W-:Y:S05]  /*a210*/  BRA `(.L_x_14809) ;  /* 0x0000001000447947 */ /* 0x000fea0003800000 */
.L_x_14805:
        /* <DEDUP_REMOVED lines=17> */
.L_x_14813:
        /* <DEDUP_REMOVED lines=12> */
.L_x_14812:
        /* <DEDUP_REMOVED lines=14> */
[----:B----4-:R-:W-:Y:S02]  /*a4d0*/  IMAD.MOV.U32 R7, RZ, RZ, RZ ;  /* 0x000000ffff077224 */ /* 0x010fe400078e00ff */
[----:B-1----:R-:W-:-:S05]  /*a4e0*/  @!P0 FMUL R6, R6, 1.175494350822287508e-38 ;  /* 0x0080000006068820 */ /* 0x002fca0000400000 */
[----:B------:R1:W-:Y:S01]  /*a4f0*/  STG.E.64 desc[UR36][R4.64], R6 ;  /* 0x0000000604007986 */ /* 0x0003e2000c101b24 */
[----:B------:R-:W-:Y:S05]  /*a500*/  BRA `(.L_x_14809) ;  /* 0x0000000c00887947 */ /* 0x000fea0003800000 */
.L_x_14815:
        /* <DEDUP_REMOVED lines=13> */
.L_x_14814:
[----:B------:R1:W-:Y:S01]  /*a5e0*/  STG.E.64 desc[UR36][R4.64], R28 ;  /* 0x0000001c04007986 */ /* 0x0003e2000c101b24 */
[----:B------:R-:W-:Y:S05]  /*a5f0*/  BRA `(.L_x_14809) ;  /* 0x0000000c004c7947 */ /* 0x000fea0003800000 */
.L_x_14804:
        /* <DEDUP_REMOVED lines=10> */
[----:B------:R-:W1:Y:S02]  /*a6a0*/  F2I.U32.F64.TRUNC R29, R28 ;  /* 0x0000001c001d7311 */ /* 0x000e64000030d000 */
[----:B-1----:R1:W-:Y:S01]  /*a6b0*/  STG.E.U16 desc[UR36][R4.64], R29 ;  /* 0x0000001d04007986 */ /* 0x0023e2000c101524 */
[----:B------:R-:W-:Y:S05]  /*a6c0*/  BRA `(.L_x_14809) ;  /* 0x0000000c00187947 */ /* 0x000fea0003800000 */
.L_x_14819:
[----:B------:R-:W-:Y:S01]  /*a6d0*/  UMOV UR4, 0xf0000000 ;  /* 0xf000000000047882 */ /* 0x000fe20000000000 */
[----:B------:R-:W-:Y:S01]  /*a6e0*/  UMOV UR5, 0x380fffff ;  /* 0x380fffff00057882 */ /* 0x000fe20000000000 */
[----:B----4-:R-:W1:-:S15]  /*a6f0*/  F2F.F32.F64 R7, R28 ;  /* 0x0000001c00077310 */ /* 0x010e5e0000301000 */
        /* <DEDUP_REMOVED lines=23> */
.L_x_14822:
[----:B------:R-:W-:-:S04]  /*a870*/  SHF.R.U32.HI R3, RZ, 0x18, R7 ;  /* 0x00000018ff037819 */ /* 0x000fc80000011607 */
[----:B------:R-:W-:-:S07]  /*a880*/  LOP3.LUT R0, R0, 0x80, R3, 0xf8, !PT ;  /* 0x0000008000007812 */ /* 0x000fce00078ef803 */
.L_x_14821:
[----:B------:R-:W-:Y:S05]  /*a890*/  BSYNC.RECONVERGENT B0 ;  /* 0x0000000000007941 */ /* 0x000fea0003800200 */
.L_x_14820:
[----:B------:R1:W-:Y:S01]  /*a8a0*/  STG.E.U8 desc[UR36][R4.64], R0 ;  /* 0x0000000004007986 */ /* 0x0003e2000c101124 */
[----:B------:R-:W-:Y:S05]  /*a8b0*/  BRA `(.L_x_14809) ;  /* 0x00000008009c7947 */ /* 0x000fea0003800000 */
.L_x_14818:
        /* <DEDUP_REMOVED lines=26> */
.L_x_14825:
[----:B------:R-:W-:-:S04]  /*aa60*/  SHF.R.U32.HI R3, RZ, 0x18, R7 ;  /* 0x00000018ff037819 */ /* 0x000fc80000011607 */
[----:B------:R-:W-:-:S07]  /*aa70*/  LOP3.LUT R0, R0, 0x80, R3, 0xf8, !PT ;  /* 0x0000008000007812 */ /* 0x000fce00078ef803 */
.L_x_14824:
[----:B------:R-:W-:Y:S05]  /*aa80*/  BSYNC.RECONVERGENT B0 ;  /* 0x0000000000007941 */ /* 0x000fea0003800200 */
.L_x_14823:
[----:B------:R1:W-:Y:S01]  /*aa90*/  STG.E.U8 desc[UR36][R4.64], R0 ;  /* 0x0000000004007986 */ /* 0x0003e2000c101124 */
[----:B------:R-:W-:Y:S05]  /*aaa0*/  BRA `(.L_x_14809) ;  /* 0x0000000800207947 */ /* 0x000fea0003800000 */
.L_x_14817:
        /* <DEDUP_REMOVED lines=8> */
[----:B----4-:R-:W1:-:S15]  /*ab30*/  F2F.F32.F64 R8, R28 ;  /* 0x0000001c00087310 */ /* 0x010e5e0000301000 */
        /* <DEDUP_REMOVED lines=21> */
.L_x_14827:
[----:B------:R-:W1:Y:S02]  /*ac90*/  F2I.U64.F64.TRUNC R28, R28 ;  /* 0x0000001c001c7311 */ /* 0x000e64000030d800 */
[----:B-1----:R1:W-:Y:S01]  /*aca0*/  STG.E.64 desc[UR36][R4.64], R28 ;  /* 0x0000001c04007986 */ /* 0x0023e2000c101b24 */
[----:B------:R-:W-:Y:S05]  /*acb0*/  BRA `(.L_x_14809) ;  /* 0x00000004009c7947 */ /* 0x000fea0003800000 */
.L_x_14826:
[----:B------:R-:W1:Y:S02]  /*acc0*/  F2I.U32.F64.TRUNC R29, R28 ;  /* 0x0000001c001d7311 */ /* 0x000e64000030d000 */
[----:B-1----:R1:W-:Y:S01]  /*acd0*/  STG.E desc[UR36][R4.64], R29 ;  /* 0x0000001d04007986 */ /* 0x0023e2000c101924 */
[----:B------:R-:W-:Y:S05]  /*ace0*/  BRA `(.L_x_14809) ;  /* 0x0000000400907947 */ /* 0x000fea0003800000 */
.L_x_14816:
[----:B------:R-:W-:-:S13]  /*acf0*/  ISETP.GT.AND P0, PT, R0, 0xe, PT ;  /* 0x0000000e0000780c */ /* 0x000fda0003f04270 */
[----:B------:R-:W-:Y:S05]  /*ad00*/  @P0 BRA `(.L_x_14828) ;  /* 0x00000000002c0947 */ /* 0x000fea0003800000 */
[----:B------:R-:W-:-:S13]  /*ad10*/  ISETP.NE.AND P0, PT, R0, 0xa, PT ;  /* 0x0000000a0000780c */ /* 0x000fda0003f05270 */
[----:B------:R-:W-:Y:S05]  /*ad20*/  @!P0 BRA `(.L_x_14829) ;  /* 0x0000000000188947 */ /* 0x000fea0003800000 */
[----:B------:R-:W-:-:S13]  /*ad30*/  ISETP.NE.AND P0, PT, R0, 0xb, PT ;  /* 0x0000000b0000780c */ /* 0x000fda0003f05270 */
[----:B------:R-:W-:Y:S05]  /*ad40*/  @P0 BRA `(.L_x_14808) ;  /* 0x0000000000340947 */ /* 0x000fea0003800000 */
[----:B------:R-:W1:Y:S02]  /*ad50*/  DSETP.NEU.AND P0, PT, R28, RZ, PT ;  /* 0x000000ff1c00722a */ /* 0x000e640003f0d000 */
[----:B-1----:R-:W-:-:S05]  /*ad60*/  SEL R3, RZ, 0x1, !P0 ;  /* 0x00000001ff037807 */ /* 0x002fca0004000000 */
[----:B------:R1:W-:Y:S01]  /*ad70*/  STG.E.U8 desc[UR36][R4.64], R3 ;  /* 0x0000000304007986 */ /* 0x0003e2000c101124 */
[----:B------:R-:W-:Y:S05]  /*ad80*/  BRA `(.L_x_14809) ;  /* 0x0000000400687947 */ /* 0x000fea0003800000 */
.L_x_14829:
[----:B------:R-:W-:-:S05]  /*ad90*/  CS2R R30, SRZ ;  /* 0x00000000001e7805 */ /* 0x000fca000001ff00 */
[----:B------:R1:W-:Y:S01]  /*ada0*/  STG.E.128 desc[UR36][R4.64], R28 ;  /* 0x0000001c04007986 */ /* 0x0003e2000c101d24 */
[----:B------:R-:W-:Y:S05]  /*adb0*/  BRA `(.L_x_14809) ;  /* 0x00000004005c7947 */ /* 0x000fea0003800000 */
.L_x_14828:
[----:B------:R-:W-:-:S13]  /*adc0*/  ISETP.NE.AND P0, PT, R0, 0xf, PT ;  /* 0x0000000f0000780c */ /* 0x000fda0003f05270 */
[----:B------:R-:W-:Y:S05]  /*add0*/  @!P0 BRA `(.L_x_14830) ;  /* 0x0000000400288947 */ /* 0x000fea0003800000 */
[----:B------:R-:W-:-:S13]  /*ade0*/  ISETP.NE.AND P0, PT, R0, 0x17, PT ;  /* 0x000000170000780c */ /* 0x000fda0003f05270 */
[----:B------:R-:W-:Y:S05]  /*adf0*/  @!P0 BRA `(.L_x_14831) ;  /* 0x0000000000b08947 */ /* 0x000fea0003800000 */
[----:B------:R-:W-:-:S13]  /*ae00*/  ISETP.NE.AND P0, PT, R0, 0x18, PT ;  /* 0x000000180000780c */ /* 0x000fda0003f05270 */
[----:B------:R-:W-:Y:S05]  /*ae10*/  @!P0 BRA `(.L_x_14832) ;  /* 0x0000000000448947 */ /* 0x000fea0003800000 */
.L_x_14808:
[----:B------:R-:W-:Y:S01]  /*ae20*/  MOV R0, 0x0 ;  /* 0x0000000000007802 */ /* 0x000fe20000000f00 */
[----:B------:R-:W1:Y:S01]  /*ae30*/  LDCU.64 UR4, c[0x4][0x178] ;  /* 0x01002f00ff0477ac */ /* 0x000e620008000a00 */
[----:B----4-:R-:W-:Y:S02]  /*ae40*/  IMAD.MOV.U32 R8, RZ, RZ, 0x65 ;  /* 0x00000065ff087424 */ /* 0x010fe400078e00ff */
        /* <DEDUP_REMOVED lines=10> */
[----:B--2---:R-:W-:-:S07]  /*aef0*/  IMAD.U32 R11, RZ, RZ, UR9 ;  /* 0x00000009ff0b7e24 */ /* 0x004fce000f8e00ff */
[----:B------:R-:W-:-:S07]  /*af00*/  LEPC R20, `(.L_x_14833) ;  /* 0x000000001014794e */ /* 0x000fce0000000000 */
[----:B0--3--:R-:W-:Y:S05]  /*af10*/  CALL.ABS.NOINC R14 ;  /* 0x000000000e007343 */ /* 0x009fea0003c00000 */
.L_x_14833:
[----:B------:R-:W-:Y:S05]  /*af20*/  BRA `(.L_x_14809) ;  /* 0x0000000400007947 */ /* 0x000fea0003800000 */
.L_x_14832:
        /* <DEDUP_REMOVED lines=21> */
.L_x_14835:
[----:B------:R-:W-:Y:S05]  /*b080*/  BSYNC.RECONVERGENT B0 ;  /* 0x0000000000007941 */ /* 0x000fea0003800200 */
.L_x_14834:
[----:B------:R-:W-:-:S05]  /*b090*/  LOP3.LUT R3, R0, 0x80, R3, 0xf8, !PT ;  /* 0x0000008000037812 */ /* 0x000fca00078ef803 */
[----:B------:R1:W-:Y:S01]  /*b0a0*/  STG.E.U8 desc[UR36][R4.64], R3 ;  /* 0x0000000304007986 */ /* 0x0003e2000c101124 */
[----:B------:R-:W-:Y:S05]  /*b0b0*/  BRA `(.L_x_14809) ;  /* 0x00000000009c7947 */ /* 0x000fea0003800000 */
.L_x_14831:
        /* <DEDUP_REMOVED lines=20> */
.L_x_14837:
[----:B------:R-:W-:Y:S01]  /*b200*/  IMAD.MOV.U32 R0, RZ, RZ, 0x7f ;  /* 0x0000007fff007424 */ /* 0x000fe200078e00ff */
[----:B------:R-:W-:-:S04]  /*b210*/  ISETP.GT.U32.AND P0, PT, R3, 0x7f800000, PT ;  /* 0x7f8000000300780c */ /* 0x000fc80003f04070 */
[----:B------:R-:W-:-:S09]  /*b220*/  SEL R0, R0, 0x7c, P0 ;  /* 0x0000007c00007807 */ /* 0x000fd20000000000 */
.L_x_14838:
[----:B------:R-:W-:Y:S05]  /*b230*/  BSYNC.RECONVERGENT B0 ;  /* 0x0000000000007941 */ /* 0x000fea0003800200 */
.L_x_14836:
[----:B------:R-:W-:-:S04]  /*b240*/  SHF.R.U32.HI R3, RZ, 0x18, R7 ;  /* 0x00000018ff037819 */ /* 0x000fc80000011607 */
[----:B------:R-:W-:-:S05]  /*b250*/  LOP3.LUT R3, R0, 0x80, R3, 0xf8, !PT ;  /* 0x0000008000037812 */ /* 0x000fca00078ef803 */
[----:B------:R1:W-:Y:S01]  /*b260*/  STG.E.U8 desc[UR36][R4.64], R3 ;  /* 0x0000000304007986 */ /* 0x0003e2000c101124 */
[----:B------:R-:W-:Y:S05]  /*b270*/  BRA `(.L_x_14809) ;  /* 0x00000000002c7947 */ /* 0x000fea0003800000 */
.L_x_14830:
        /* <DEDUP_REMOVED lines=11> */
.L_x_14809:
[----:B------:R-:W-:-:S07]  /*b330*/  VIADD R33, R33, 0x80 ;  /* 0x0000008021217836 */ /* 0x000fce0000000000 */
.L_x_14766:
[----:B------:R-:W-:-:S13]  /*b340*/  ISETP.GE.AND P0, PT, R33, R2, PT ;  /* 0x000000022100720c */ /* 0x000fda0003f06270 */
[----:B------:R-:W-:Y:S05]  /*b350*/  @P0 BREAK.RELIABLE B6 ;  /* 0x0000000000060942 */ /* 0x000fea0003800100 */
[----:B------:R-:W-:Y:S05]  /*b360*/  @P0 BRA `(.L_x_14803) ;  /* 0x0000001000ec0947 */ /* 0x000fea0003800000 */
[----:B------:R-:W-:Y:S05]  /*b370*/  BSYNC.RELIABLE B6 ;  /* 0x0000000000067941 */ /* 0x000fea0003800100 */
.L_x_14765:
        /* <DEDUP_REMOVED lines=18> */
[----:B0-----:R-:W0:Y:S02]  /*b4a0*/  F2I.F64.TRUNC R25, R24 ;  /* 0x0000001800197311 */ /* 0x001e24000030d100 */
[----:B0-----:R0:W-:Y:S01]  /*b4b0*/  STG.E.U8 desc[UR36][R4.64], R25 ;  /* 0x0000001904007986 */ /* 0x0011e2000c101124 */
[----:B------:R-:W-:Y:S05]  /*b4c0*/  BRA `(.L_x_14844) ;  /* 0x0000001000907947 */ /* 0x000fea0003800000 */
.L_x_14842:
[----:B0-----:R-:W0:Y:S02]  /*b4d0*/  F2I.S64.F64.TRUNC R24, R24 ;  /* 0x0000001800187311 */ /* 0x001e24000030d900 */
[----:B0-----:R-:W-:-:S05]  /*b4e0*/  IMAD.MOV.U32 R3, RZ, RZ, R24 ;  /* 0x000000ffff037224 */ /* 0x001fca00078e0018 */
[----:B------:R0:W-:Y:S01]  /*b4f0*/  STG.E.U8 desc[UR36][R4.64], R3 ;  /* 0x0000000304007986 */ /* 0x0001e2000c101124 */
[----:B------:R-:W-:Y:S05]  /*b500*/  BRA `(.L_x_14844) ;  /* 0x0000001000807947 */ /* 0x000fea0003800000 */
.L_x_14841:
[----:B------:R-:W-:-:S13]  /*b510*/  ISETP.NE.AND P0, PT, R0, 0x2, PT ;  /* 0x000000020000780c */ /* 0x000fda0003f05270 */
[----:B------:R-:W-:Y:S05]  /*b520*/  @!P0 BRA `(.L_x_14845) ;  /* 0x0000000000288947 */ /* 0x000fea0003800000 */
[----:B------:R-:W-:-:S13]  /*b530*/  ISETP.NE.AND P0, PT, R0, 0x3, PT ;  /* 0x000000030000780c */ /* 0x000fda0003f05270 */
[----:B------:R-:W-:Y:S05]  /*b540*/  @!P0 BRA `(.L_x_14846) ;  /* 0x0000000000148947 */ /* 0x000fea0003800000 */
[----:B------:R-:W-:-:S13]  /*b550*/  ISETP.NE.AND P0, PT, R0, 0x4, PT ;  /* 0x000000040000780c */ /* 0x000fda0003f05270 */
[----:B------:R-:W-:Y:S05]  /*b560*/  @P0 BRA `(.L_x_14843) ;  /* 0x0000000c00240947 */ /* 0x000fea0003800000 */
[----:B0-----:R-:W0:Y:S02]  /*b570*/  F2I.S64.F64.TRUNC R24, R24 ;  /* 0x0000001800187311 */ /* 0x001e24000030d900 */
[----:B0-----:R0:W-:Y:S01]  /*b580*/  STG.E.64 desc[UR36][R4.64], R24 ;  /* 0x0000001804007986 */ /* 0x0011e2000c101b24 */
[----:B------:R-:W-:Y:S05]  /*b590*/  BRA `(.L_x_14844) ;  /* 0x00000010005c7947 */ /* 0x000fea0003800000 */
.L_x_14846:
[----:B0-----:R-:W0:Y:S02]  /*b5a0*/  F2I.F64.TRUNC R25, R24 ;  /* 0x0000001800197311 */ /* 0x001e24000030d100 */
[----:B0-----:R0:W-:Y:S01]  /*b5b0*/  STG.E desc[UR36][R4.64], R25 ;  /* 0x0000001904007986 */ /* 0x0011e2000c101924 */
[----:B------:R-:W-:Y:S05]  /*b5c0*/  BRA `(.L_x_14844) ;  /* 0x0000001000507947 */ /* 0x000fea0003800000 */
.L_x_14845:
[----:B0-----:R-:W0:Y:S02]  /*b5d0*/  F2I.F64.TRUNC R25, R24 ;  /* 0x0000001800197311 */ /* 0x001e24000030d100 */
[----:B0-----:R0:W-:Y:S01]  /*b5e0*/  STG.E.U16 desc[UR36][R4.64], R25 ;  /* 0x0000001904007986 */ /* 0x0011e2000c101524 */
[----:B------:R-:W-:Y:S05]  /*b5f0*/  BRA `(.L_x_14844) ;  /* 0x0000001000447947 */ /* 0x000fea0003800000 */
.L_x_14840:
        /* <DEDUP_REMOVED lines=17> */
.L_x_14848:
        /* <DEDUP_REMOVED lines=12> */
.L_x_14847:
        /* <DEDUP_REMOVED lines=18> */
.L_x_14850:
        /* <DEDUP_REMOVED lines=13> */
.L_x_14849:
[----:B------:R3:W-:Y:S01]  /*b9c0*/  STG.E.64 desc[UR36][R4.64], R24 ;  /* 0x0000001804007986 */ /* 0x0007e2000c101b24 */
[----:B------:R-:W-:Y:S05]  /*b9d0*/  BRA `(.L_x_14844) ;  /* 0x0000000c004c7947 */ /* 0x000fea0003800000 */
.L_x_14839:
        /* <DEDUP_REMOVED lines=10> */
[----:B0-----:R-:W0:Y:S02]  /*ba80*/  F2I.U32.F64.TRUNC R25, R24 ;  /* 0x0000001800197311 */ /* 0x001e24000030d000 */
[----:B0-----:R0:W-:Y:S01]  /*ba90*/  STG.E.U16 desc[UR36][R4.64], R25 ;  /* 0x0000001904007986 */ /* 0x0011e2000c101524 */
[----:B------:R-:W-:Y:S05]  /*baa0*/  BRA `(.L_x_14844) ;  /* 0x0000000c00187947 */ /* 0x000fea0003800000 */
.L_x_14854:
        /* <DEDUP_REMOVED lines=26> */
.L_x_14857:
[----:B------:R-:W-:-:S04]  /*bc50*/  SHF.R.U32.HI R3, RZ, 0x18, R7 ;  /* 0x00000018ff037819 */ /* 0x000fc80000011607 */
[----:B------:R-:W-:-:S07]  /*bc60*/  LOP3.LUT R0, R0, 0x80, R3, 0xf8, !PT ;  /* 0x0000008000007812 */ /* 0x000fce00078ef803 */
.L_x_14856:
[----:B------:R-:W-:Y:S05]  /*bc70*/  BSYNC.RECONVERGENT B0 ;  /* 0x0000000000007941 */ /* 0x000fea0003800200 */
.L_x_14855:
[----:B------:R1:W-:Y:S01]  /*bc80*/  STG.E.U8 desc[UR36][R4.64], R0 ;  /* 0x0000000004007986 */ /* 0x0003e2000c101124 */
[----:B------:R-:W-:Y:S05]  /*bc90*/  BRA `(.L_x_14844) ;  /* 0x00000008009c7947 */ /* 0x000fea0003800000 */
.L_x_14853:
        /* <DEDUP_REMOVED lines=26> */
.L_x_14860:
[----:B------:R-:W-:-:S04]  /*be40*/  SHF.R.U32.HI R3, RZ, 0x18, R7 ;  /* 0x00000018ff037819 */ /* 0x000fc80000011607 */
[----:B------:R-:W-:-:S07]  /*be50*/  LOP3.LUT R0, R0, 0x80, R3, 0xf8, !PT ;  /* 0x0000008000007812 */ /* 0x000fce00078ef803 */
.L_x_14859:
[----:B------:R-:W-:Y:S05]  /*be60*/  BSYNC.RECONVERGENT B0 ;  /* 0x0000000000007941 */ /* 0x000fea0003800200 */
.L_x_14858:
[----:B------:R1:W-:Y:S01]  /*be70*/  STG.E.U8 desc[UR36][R4.64], R0 ;  /* 0x0000000004007986 */ /* 0x0003e2000c101124 */
[----:B------:R-:W-:Y:S05]  /*be80*/  BRA `(.L_x_14844) ;  /* 0x0000000800207947 */ /* 0x000fea0003800000 */
.L_x_14852:
        /* <DEDUP_REMOVED lines=30> */
.L_x_14862:
[----:B0-----:R-:W0:Y:S02]  /*c070*/  F2I.U64.F64.TRUNC R24, R24 ;  /* 0x0000001800187311 */ /* 0x001e24000030d800 */
[----:B0-----:R0:W-:Y:S01]  /*c080*/  STG.E.64 desc[UR36][R4.64], R24 ;  /* 0x0000001804007986 */ /* 0x0011e2000c101b24 */
[----:B------:R-:W-:Y:S05]  /*c090*/  BRA `(.L_x_14844) ;  /* 0x00000004009c7947 */ /* 0x000fea0003800000 */
.L_x_14861:
[----:B0-----:R-:W0:Y:S02]  /*c0a0*/  F2I.U32.F64.TRUNC R25, R24 ;  /* 0x0000001800197311 */ /* 0x001e24000030d000 */
[----:B0-----:R0:W-:Y:S01]  /*c0b0*/  STG.E desc[UR36][R4.64], R25 ;  /* 0x0000001904007986 */ /* 0x0011e2000c101924 */
[----:B------:R-:W-:Y:S05]  /*c0c0*/  BRA `(.L_x_14844) ;  /* 0x0000000400907947 */ /* 0x000fea0003800000 */
.L_x_14851:
        /* <DEDUP_REMOVED lines=10> */
.L_x_14864:
[----:B------:R-:W-:-:S05]  /*c170*/  CS2R R26, SRZ ;  /* 0x00000000001a7805 */ /* 0x000fca000001ff00 */
[----:B------:R1:W-:Y:S01]  /*c180*/  STG.E.128 desc[UR36][R4.64], R24 ;  /* 0x0000001804007986 */ /* 0x0003e2000c101d24 */
[----:B------:R-:W-:Y:S05]  /*c190*/  BRA `(.L_x_14844) ;  /* 0x00000004005c7947 */ /* 0x000fea0003800000 */
.L_x_14863:
[----:B------:R-:W-:-:S13]  /*c1a0*/  ISETP.NE.AND P0, PT, R0, 0xf, PT ;  /* 0x0000000f0000780c */ /* 0x000fda0003f05270 */
[----:B------:R-:W-:Y:S05]  /*c1b0*/  @!P0 BRA `(.L_x_14865) ;  /* 0x0000000400288947 */ /* 0x000fea0003800000 */
[----:B------:R-:W-:-:S13]  /*c1c0*/  ISETP.NE.AND P0, PT, R0, 0x17, PT ;  /* 0x000000170000780c */ /* 0x000fda0003f05270 */
[----:B------:R-:W-:Y:S05]  /*c1d0*/  @!P0 BRA `(.L_x_14866) ;  /* 0x0000000000b08947 */ /* 0x000fea0003800000 */
[----:B------:R-:W-:-:S13]  /*c1e0*/  ISETP.NE.AND P0, PT, R0, 0x18, PT ;  /* 0x000000180000780c */ /* 0x000fda0003f05270 */
[----:B------:R-:W-:Y:S05]  /*c1f0*/  @!P0 BRA `(.L_x_14867) ;  /* 0x0000000000448947 */ /* 0x000fea0003800000 */
.L_x_14843:
        /* <DEDUP_REMOVED lines=16> */
.L_x_14868:
[----:B------:R-:W-:Y:S05]  /*c300*/  BRA `(.L_x_14844) ;  /* 0x0000000400007947 */ /* 0x000fea0003800000 */
.L_x_14867:
        /* <DEDUP_REMOVED lines=21> */
.L_x_14870:
[----:B------:R-:W-:Y:S05]  /*c460*/  BSYNC.RECONVERGENT B0 ;  /* 0x0000000000007941 */ /* 0x000fea0003800200 */
.L_x_14869:
[----:B------:R-:W-:-:S05]  /*c470*/  LOP3.LUT R3, R0, 0x80, R3, 0xf8, !PT ;  /* 0x0000008000037812 */ /* 0x000fca00078ef803 */
[----:B------:R1:W-:Y:S01]  /*c480*/  STG.E.U8 desc[UR36][R4.64], R3 ;  /* 0x0000000304007986 */ /* 0x0003e2000c101124 */
[----:B------:R-:W-:Y:S05]  /*c490*/  BRA `(.L_x_14844) ;  /* 0x00000000009c7947 */ /* 0x000fea0003800000 */
.L_x_14866:
        /* <DEDUP_REMOVED lines=20> */
.L_x_14872:
[----:B------:R-:W-:Y:S01]  /*c5e0*/  IMAD.MOV.U32 R0, RZ, RZ, 0x7f ;  /* 0x0000007fff007424 */ /* 0x000fe200078e00ff */
[----:B------:R-:W-:-:S04]  /*c5f0*/  ISETP.GT.U32.AND P0, PT, R3, 0x7f800000, PT ;  /* 0x7f8000000300780c */ /* 0x000fc80003f04070 */
[----:B------:R-:W-:-:S09]  /*c600*/  SEL R0, R0, 0x7c, P0 ;  /* 0x0000007c00007807 */ /* 0x000fd20000000000 */
.L_x_14873:
[----:B------:R-:W-:Y:S05]  /*c610*/  BSYNC.RECONVERGENT B0 ;  /* 0x0000000000007941 */ /* 0x000fea0003800200 */
.L_x_14871:
[----:B------:R-:W-:-:S04]  /*c620*/  SHF.R.U32.HI R3, RZ, 0x18, R7 ;  /* 0x00000018ff037819 */ /* 0x000fc80000011607 */
[----:B------:R-:W-:-:S05]  /*c630*/  LOP3.LUT R3, R0, 0x80, R3, 0xf8, !PT ;  /* 0x0000008000037812 */ /* 0x000fca00078ef803 */
[----:B------:R1:W-:Y:S01]  /*c640*/  STG.E.U8 desc[UR36][R4.64], R3 ;  /* 0x0000000304007986 */ /* 0x0003e2000c101124 */
[----:B------:R-:W-:Y:S05]  /*c650*/  BRA `(.L_x_14844) ;  /* 0x00000000002c7947 */ /* 0x000fea0003800000 */
.L_x_14865:
        /* <DEDUP_REMOVED lines=11> */
.L_x_14844:
[----:B------:R-:W-:-:S07]  /*c710*/  VIADD R33, R33, 0x80 ;  /* 0x0000008021217836 */ /* 0x000fce0000000000 */
.L_x_14803:
[----:B------:R-:W-:Y:S05]  /*c720*/  BSYNC.RECONVERGENT B7 ;  /* 0x0000000000077941 */ /* 0x000fea0003800200 */
.L_x_14764:
[----:B------:R-:W-:-:S13]  /*c730*/  ISETP.GE.AND P0, PT, R33, R2, PT ;  /* 0x000000022100720c */ /* 0x000fda0003f06270 */
[----:B------:R-:W-:Y:S05]  /*c740*/  @P0 EXIT ;  /* 0x000000000000094d */ /* 0x000fea0003800000 */
[----:B01-3--:R-:W0:Y:S01]  /*c750*/  LDC.64 R2, c[0x0][0x398] ;  /* 0x0000e600ff027b82 */ /* 0x00be220000000a00 */
[----:B------:R-:W1:Y:S01]  /*c760*/  LDCU UR4, c[0x0][0x3b8] ;  /* 0x00007700ff0477ac */ /* 0x000e620008000800 */
[----:B--2---:R-:W-:Y:S01]  /*c770*/  PRMT R0, R18, 0x9910, RZ ;  /* 0x0000991012007816 */ /* 0x004fe200000000ff */
        /* <DEDUP_REMOVED lines=17> */
.L_x_14877:
[----:B------:R-:W0:Y:S02]  /*c890*/  F2I.S64.F64.TRUNC R16, R16 ;  /* 0x0000001000107311 */ /* 0x000e24000030d900 */
[----:B0-----:R-:W-:-:S05]  /*c8a0*/  IMAD.MOV.U32 R5, RZ, RZ, R16 ;  /* 0x000000ffff057224 */ /* 0x001fca00078e0010 */
[----:B------:R-:W-:Y:S01]  /*c8b0*/  STG.E.U8 desc[UR36][R2.64], R5 ;  /* 0x0000000502007986 */ /* 0x000fe2000c101124 */
[----:B------:R-:W-:Y:S05]  /*c8c0*/  EXIT ;  /* 0x000000000000794d */ /* 0x000fea0003800000 */
.L_x_14876:
        /* <DEDUP_REMOVED lines=9> */
.L_x_14880:
[----:B------:R-:W0:Y:S02]  /*c960*/  F2I.F64.TRUNC R17, R16 ;  /* 0x0000001000117311 */ /* 0x000e24000030d100 */
[----:B0-----:R-:W-:Y:S01]  /*c970*/  STG.E desc[UR36][R2.64], R17 ;  /* 0x0000001102007986 */ /* 0x001fe2000c101924 */
[----:B------:R-:W-:Y:S05]  /*c980*/  EXIT ;  /* 0x000000000000794d */ /* 0x000fea0003800000 */
.L_x_14879:
[----:B------:R-:W0:Y:S02]  /*c990*/  F2I.F64.TRUNC R17, R16 ;  /* 0x0000001000117311 */ /* 0x000e24000030d100 */
[----:B0-----:R-:W-:Y:S01]  /*c9a0*/  STG.E.U16 desc[UR36][R2.64], R17 ;  /* 0x0000001102007986 */ /* 0x001fe2000c101524 */
[----:B------:R-:W-:Y:S05]  /*c9b0*/  EXIT ;  /* 0x000000000000794d */ /* 0x000fea0003800000 */
.L_x_14875:
        /* <DEDUP_REMOVED lines=17> */
.L_x_14882:
        /* <DEDUP_REMOVED lines=12> */
.L_x_14881:
        /* <DEDUP_REMOVED lines=18> */
.L_x_14884:
        /* <DEDUP_REMOVED lines=13> */
.L_x_14883:
[----:B------:R-:W-:Y:S01]  /*cd80*/  STG.E.64 desc[UR36][R2.64], R16 ;  /* 0x0000001002007986 */ /* 0x000fe2000c101b24 */
[----:B------:R-:W-:Y:S05]  /*cd90*/  EXIT ;  /* 0x000000000000794d */ /* 0x000fea0003800000 */
.L_x_14874:
        /* <DEDUP_REMOVED lines=13> */
.L_x_14888:
        /* <DEDUP_REMOVED lines=26> */
.L_x_14891:
[----:B------:R-:W-:-:S04]  /*d010*/  SHF.R.U32.HI R5, RZ, 0x18, R5 ;  /* 0x00000018ff057819 */ /* 0x000fc80000011605 */
[----:B------:R-:W-:-:S07]  /*d020*/  LOP3.LUT R0, R0, 0x80, R5, 0xf8, !PT ;  /* 0x0000008000007812 */ /* 0x000fce00078ef805 */
.L_x_14890:
[----:B------:R-:W-:Y:S05]  /*d030*/  BSYNC.RECONVERGENT B0 ;  /* 0x0000000000007941 */ /* 0x000fea0003800200 */
.L_x_14889:
[----:B------:R-:W-:Y:S01]  /*d040*/  STG.E.U8 desc[UR36][R2.64], R0 ;  /* 0x0000000002007986 */ /* 0x000fe2000c101124 */
[----:B------:R-:W-:Y:S05]  /*d050*/  EXIT ;  /* 0x000000000000794d */ /* 0x000fea0003800000 */
.L_x_14887:
        /* <DEDUP_REMOVED lines=26> */
.L_x_14894:
[----:B------:R-:W-:-:S04]  /*d200*/  SHF.R.U32.HI R5, RZ, 0x18, R5 ;  /* 0x00000018ff057819 */ /* 0x000fc80000011605 */
[----:B------:R-:W-:-:S07]  /*d210*/  LOP3.LUT R0, R0, 0x80, R5, 0xf8, !PT ;  /* 0x0000008000007812 */ /* 0x000fce00078ef805 */
.L_x_14893:
[----:B------:R-:W-:Y:S05]  /*d220*/  BSYNC.RECONVERGENT B0 ;  /* 0x0000000000007941 */ /* 0x000fea0003800200 */
.L_x_14892:
[----:B------:R-:W-:Y:S01]  /*d230*/  STG.E.U8 desc[UR36][R2.64], R0 ;  /* 0x0000000002007986 */ /* 0x000fe2000c101124 */
[----:B------:R-:W-:Y:S05]  /*d240*/  EXIT ;  /* 0x000000000000794d */ /* 0x000fea0003800000 */
.L_x_14886:
        /* <DEDUP_REMOVED lines=30> */
.L_x_14896:
[----:B------:R-:W0:Y:S02]  /*d430*/  F2I.U64.F64.TRUNC R16, R16 ;  /* 0x0000001000107311 */ /* 0x000e24000030d800 */
[----:B0-----:R-:W-:Y:S01]  /*d440*/  STG.E.64 desc[UR36][R2.64], R16 ;  /* 0x0000001002007986 */ /* 0x001fe2000c101b24 */
[----:B------:R-:W-:Y:S05]  /*d450*/  EXIT ;  /* 0x000000000000794d */ /* 0x000fea0003800000 */
.L_x_14895:
[----:B------:R-:W0:Y:S02]  /*d460*/  F2I.U32.F64.TRUNC R17, R16 ;  /* 0x0000001000117311 */ /* 0x000e24000030d000 */
[----:B0-----:R-:W-:Y:S01]  /*d470*/  STG.E desc[UR36][R2.64], R17 ;  /* 0x0000001102007986 */ /* 0x001fe2000c101924 */
[----:B------:R-:W-:Y:S05]  /*d480*/  EXIT ;  /* 0x000000000000794d */ /* 0x000fea0003800000 */
.L_x_14885:
        /* <DEDUP_REMOVED lines=10> */
.L_x_14898:
[----:B------:R-:W-:-:S05]  /*d530*/  CS2R R18, SRZ ;  /* 0x0000000000127805 */ /* 0x000fca000001ff00 */
[----:B------:R-:W-:Y:S01]  /*d540*/  STG.E.128 desc[UR36][R2.64], R16 ;  /* 0x0000001002007986 */ /* 0x000fe2000c101d24 */
[----:B------:R-:W-:Y:S05]  /*d550*/  EXIT ;  /* 0x000000000000794d */ /* 0x000fea0003800000 */
.L_x_14897:
[----:B------:R-:W-:-:S13]  /*d560*/  ISETP.NE.AND P0, PT, R0, 0xf, PT ;  /* 0x0000000f0000780c */ /* 0x000fda0003f05270 */
[----:B------:R-:W-:Y:S05]  /*d570*/  @!P0 BRA `(.L_x_14899) ;  /* 0x0000000400288947 */ /* 0x000fea0003800000 */
[----:B------:R-:W-:-:S13]  /*d580*/  ISETP.NE.AND P0, PT, R0, 0x17, PT ;  /* 0x000000170000780c */ /* 0x000fda0003f05270 */
[----:B------:R-:W-:Y:S05]  /*d590*/  @!P0 BRA `(.L_x_14900) ;  /* 0x0000000000b08947 */ /* 0x000fea0003800000 */
[----:B------:R-:W-:-:S13]  /*d5a0*/  ISETP.NE.AND P0, PT, R0, 0x18, PT ;  /* 0x000000180000780c */ /* 0x000fda0003f05270 */
[----:B------:R-:W-:Y:S05]  /*d5b0*/  @!P0 BRA `(.L_x_14901) ;  /* 0x0000000000448947 */ /* 0x000fea0003800000 */
.L_x_14878:
[----:B------:R-:W-:Y:S01]  /*d5c0*/  MOV R0, 0x0 ;  /* 0x0000000000007802 */ /* 0x000fe20000000f00 */
[----:B------:R-:W0:Y:S01]  /*d5d0*/  LDCU.64 UR4, c[0x4][0x178] ;  /* 0x01002f00ff0477ac */ /* 0x000e220008000a00 */
[----:B----4-:R-:W-:Y:S02]  /*d5e0*/  IMAD.MOV.U32 R8, RZ, RZ, 0x65 ;  /* 0x00000065ff087424 */ /* 0x010fe400078e00ff */
        /* <DEDUP_REMOVED lines=13> */
.L_x_14902:
[----:B------:R-:W-:Y:S05]  /*d6c0*/  EXIT ;  /* 0x000000000000794d */ /* 0x000fea0003800000 */
.L_x_14901:
[----:B------:R-:W-:Y:S01]  /*d6d0*/  UMOV UR4, 0xf0000000 ;  /* 0xf000000000047882 */ /* 0x000fe20000000000 */
[----:B------:R-:W-:Y:S01]  /*d6e0*/  UMOV UR5, 0x380fffff ;  /* 0x380fffff00057882 */ /* 0x000fe20000000000 */
[----:B----4-:R-:W0:-:S15]  /*d6f0*/  F2F.F32.F64 R7, R16 ;  /* 0x0000001000077310 */ /* 0x010e1e0000301000 */
        /* <DEDUP_REMOVED lines=18> */
.L_x_14904:
[----:B------:R-:W-:Y:S05]  /*d820*/  BSYNC.RECONVERGENT B0 ;  /* 0x0000000000007941 */ /* 0x000fea0003800200 */
.L_x_14903:
[----:B------:R-:W-:-:S05]  /*d830*/  LOP3.LUT R5, R0, 0x80, R5, 0xf8, !PT ;  /* 0x0000008000057812 */ /* 0x000fca00078ef805 */
[----:B------:R-:W-:Y:S01]  /*d840*/  STG.E.U8 desc[UR36][R2.64], R5 ;  /* 0x0000000502007986 */ /* 0x000fe2000c101124 */
[----:B------:R-:W-:Y:S05]  /*d850*/  EXIT ;  /* 0x000000000000794d */ /* 0x000fea0003800000 */
.L_x_14900:
        /* <DEDUP_REMOVED lines=20> */
.L_x_14906:
[----:B------:R-:W-:Y:S01]  /*d9a0*/  IMAD.MOV.U32 R0, RZ, RZ, 0x7f ;  /* 0x0000007fff007424 */ /* 0x000fe200078e00ff */
[----:B------:R-:W-:-:S04]  /*d9b0*/  ISETP.GT.U32.AND P0, PT, R4, 0x7f800000, PT ;  /* 0x7f8000000400780c */ /* 0x000fc80003f04070 */
[----:B------:R-:W-:-:S09]  /*d9c0*/  SEL R0, R0, 0x7c, P0 ;  /* 0x0000007c00007807 */ /* 0x000fd20000000000 */
.L_x_14907:
[----:B------:R-:W-:Y:S05]  /*d9d0*/  BSYNC.RECONVERGENT B0 ;  /* 0x0000000000007941 */ /* 0x000fea0003800200 */
.L_x_14905:
[----:B------:R-:W-:-:S04]  /*d9e0*/  SHF.R.U32.HI R5, RZ, 0x18, R5 ;  /* 0x00000018ff057819 */ /* 0x000fc80000011605 */
[----:B------:R-:W-:-:S05]  /*d9f0*/  LOP3.LUT R5, R0, 0x80, R5, 0xf8, !PT ;  /* 0x0000008000057812 */ /* 0x000fca00078ef805 */
[----:B------:R-:W-:Y:S01]  /*da00*/  STG.E.U8 desc[UR36][R2.64], R5 ;  /* 0x0000000502007986 */ /* 0x000fe2000c101124 */
[----:B------:R-:W-:Y:S05]  /*da10*/  EXIT ;  /* 0x000000000000794d */ /* 0x000fea0003800000 */
.L_x_14899:
        /* <DEDUP_REMOVED lines=12> */
        .weak           $__internal_13_$__cuda_sm20_div_rn_f64_full
        .type           $__internal_13_$__cuda_sm20_div_rn_f64_full,@function
        .size           $__internal_13_$__cuda_sm20_div_rn_f64_full,(.L_x_32764 - $__internal_13_$__cuda_sm20_div_rn_f64_full)
$__internal_13_$__cuda_sm20_div_rn_f64_full:
[C---:B------:R-:W-:Y:S01]  /*dae0*/  FSETP.GEU.AND P1, PT, |R15|.reuse, 1.469367938527859385e-39, PT ;  /* 0x001000000f00780b */ /* 0x040fe20003f2e200 */
[----:B------:R-:W-:Y:S01]  /*daf0*/  IMAD.MOV.U32 R40, RZ, RZ, 0x1ca00000 ;  /* 0x1ca00000ff287424 */ /* 0x000fe200078e00ff */
[----:B------:R-:W-:Y:S01]  /*db00*/  LOP3.LUT R39, R15, 0x7ff00000, RZ, 0xc0, !PT ;  /* 0x7ff000000f277812 */ /* 0x000fe200078ec0ff */
[----:B------:R-:W-:Y:S01]  /*db10*/  BSSY.RECONVERGENT B0, `(.L_x_14908) ;  /* 0x000007b000007945 */ /* 0x000fe20003800200 */
[C---:B------:R-:W-:Y:S02]  /*db20*/  LOP3.LUT R42, R13.reuse, 0x7ff00000, RZ, 0xc0, !PT ;  /* 0x7ff000000d2a7812 */ /* 0x040fe400078ec0ff */
[----:B------:R-:W-:Y:S02]  /*db30*/  FSETP.GEU.AND P0, PT, |R13|, 1.469367938527859385e-39, PT ;  /* 0x001000000d00780b */ /* 0x000fe40003f0e200 */
[----:B------:R-:W-:Y:S02]  /*db40*/  ISETP.GE.U32.AND P3, PT, R39, R42, PT ;  /* 0x0000002a2700720c */ /* 0x000fe40003f66070 */
[----:B------:R-:W-:-:S02]  /*db50*/  LOP3.LUT R10, R13, 0x800fffff, RZ, 0xc0, !PT ;  /* 0x800fffff0d0a7812 */ /* 0x000fc400078ec0ff */
[----:B------:R-:W-:Y:S01]  /*db60*/  SEL R21, R40, 0x63400000, !P3 ;  /* 0x6340000028157807 */ /* 0x000fe20005800000 */
[----:B------:R-:W-:Y:S01]  /*db70*/  @!P1 IMAD.MOV.U32 R26, RZ, RZ, RZ ;  /* 0x000000ffff1a9224 */ /* 0x000fe200078e00ff */
[----:B------:R-:W-:Y:S02]  /*db80*/  @!P1 LOP3.LUT R20, R13, 0x7ff00000, RZ, 0xc0, !PT ;  /* 0x7ff000000d149812 */ /* 0x000fe400078ec0ff */
[----:B------:R-:W-:Y:S01]  /*db90*/  LOP3.LUT R11, R10, 0x3ff00000, RZ, 0xfc, !PT ;  /* 0x3ff000000a0b7812 */ /* 0x000fe200078efcff */
[----:B------:R-:W-:Y:S01]  /*dba0*/  IMAD.MOV.U32 R10, RZ, RZ, R12 ;  /* 0x000000ffff0a7224 */ /* 0x000fe200078e000c */
        /* <DEDUP_REMOVED lines=64> */
[----:B------:R-:W-:Y:S02]  /*dfb0*/  VIMNMX R14, PT, PT, R14, 0x46a00000, PT ;  /* 0x46a000000e0e7848 */ /* 0x000fe40003fe0100 */
[----:B------:R-:W-:-:S05]  /*dfc0*/  SEL R15, R40, 0x63400000, !P0 ;  /* 0x63400000280f7807 */ /* 0x000fca0004000000 */
[----:B------:R-:W-:Y:S02]  /*dfd0*/  IMAD.IADD R30, R14, 0x1, -R15 ;  /* 0x000000010e1e7824 */ /* 0x000fe400078e0a0f */
[----:B------:R-:W-:Y:S02]  /*dfe0*/  IMAD.MOV.U32 R14, RZ, RZ, RZ ;  /* 0x000000ffff0e7224 */ /* 0x000fe400078e00ff */
        /* <DEDUP_REMOVED lines=24> */
.L_x_14909:
        /* <DEDUP_REMOVED lines=16> */
.L_x_14912:
[----:B------:R-:W-:Y:S01]  /*e270*/  LOP3.LUT R27, R13, 0x80000, RZ, 0xfc, !PT ;  /* 0x000800000d1b7812 */ /* 0x000fe200078efcff */
[----:B------:R-:W-:Y:S01]  /*e280*/  IMAD.MOV.U32 R26, RZ, RZ, R12 ;  /* 0x000000ffff1a7224 */ /* 0x000fe200078e000c */
[----:B------:R-:W-:Y:S06]  /*e290*/  BRA `(.L_x_14910) ;  /* 0x0000000000087947 */ /* 0x000fec0003800000 */
.L_x_14911:
[----:B------:R-:W-:Y:S01]  /*e2a0*/  LOP3.LUT R27, R15, 0x80000, RZ, 0xfc, !PT ;  /* 0x000800000f1b7812 */ /* 0x000fe200078efcff */
[----:B------:R-:W-:-:S07]  /*e2b0*/  IMAD.MOV.U32 R26, RZ, RZ, R14 ;  /* 0x000000ffff1a7224 */ /* 0x000fce00078e000e */
.L_x_14910:
[----:B------:R-:W-:Y:S05]  /*e2c0*/  BSYNC.RECONVERGENT B0 ;  /* 0x0000000000007941 */ /* 0x000fea0003800200 */
.L_x_14908:
[----:B------:R-:W-:Y:S02]  /*e2d0*/  IMAD.MOV.U32 R10, RZ, RZ, R0 ;  /* 0x000000ffff0a7224 */ /* 0x000fe400078e0000 */
[----:B------:R-:W-:-:S04]  /*e2e0*/  IMAD.MOV.U32 R11, RZ, RZ, 0x0 ;  /* 0x00000000ff0b7424 */ /* 0x000fc800078e00ff */
[----:B------:R-:W-:Y:S05]  /*e2f0*/  RET.REL.NODEC R10 `(_ZN2at6native27unrolled_elementwise_kernelINS0_13AUnaryFunctorIdddZZZNS0_15binary_internal21div_floor_kernel_cudaERNS_18TensorIteratorBaseEENKUlvE1_clEvENKUlvE_clEvEUlddE_EESt5arrayIPcLm2EELi4E23TrivialOffsetCalculatorILi1EjESE_NS0_6memory12LoadWithCastILi1EEENSF_13StoreWithCastILi1EEEEEviT_T0_T2_T3_T4_T5_) ;  /* 0xffffff1c0a407950 */ /* 0x000fea0003c3ffff */
.L_x_14913:
        /* <DEDUP_REMOVED lines=16> */
.L_x_32764:


//--------------------- .text._ZN2at6native18elementwise_kernelILi128ELi2EZNS0_22gpu_kernel_impl_nocastINS0_13AUnaryFunctorIdddZZZNS0_15binary_internal21div_floor_kernel_cudaERNS_18TensorIteratorBaseEENKUlvE1_clEvENKUlvE_clEvEUlddE_EEEEvS6_RKT_EUliE_EEviT1_ --------------------------
	.section	.text._ZN2at6native18elementwise_kernelILi128ELi2EZNS0_22gpu_kernel_impl_nocastINS0_13AUnaryFunctorIdddZZZNS0_15binary_internal21div_floor_kernel_cudaERNS_18TensorIteratorBaseEENKUlvE1_clEvENKUlvE_clEvEUlddE_EEEEvS6_RKT_EUliE_EEviT1_,"ax",@progbits
	.align	128
        .global         _ZN2at6native18elementwise_kernelILi128ELi2EZNS0_22gpu_kernel_impl_nocastINS0_13AUnaryFunctorIdddZZZNS0_15binary_internal21div_floor_kernel_cudaERNS_18TensorIteratorBaseEENKUlvE1_clEvENKUlvE_clEvEUlddE_EEEEvS6_RKT_EUliE_EEviT1_
        .type           _ZN2at6native18elementwise_kernelILi128ELi2EZNS0_22gpu_kernel_impl_nocastINS0_13AUnaryFunctorIdddZZZNS0_15binary_internal21div_floor_kernel_cudaERNS_18TensorIteratorBaseEENKUlvE1_clEvENKUlvE_clEvEUlddE_EEEEvS6_RKT_EUliE_EEviT1_,@function
        .size           _ZN2at6native18elementwise_kernelILi128ELi2EZNS0_22gpu_kernel_impl_nocastINS0_13AUnaryFunctorIdddZZZNS0_15binary_internal21div_floor_kernel_cudaERNS_18TensorIteratorBaseEENKUlvE1_clEvENKUlvE_clEvEUlddE_EEEEvS6_RKT_EUliE_EEviT1_,(.L_x_32765 - _ZN2at6native18elementwise_kernelILi128ELi2EZNS0_22gpu_kernel_impl_nocastINS0_13AUnaryFunctorIdddZZZNS0_15binary_internal21div_floor_kernel_cudaERNS_18TensorIteratorBaseEENKUlvE1_clEvENKUlvE_clEvEUlddE_EEEEvS6_RKT_EUliE_EEviT1_)
        .other          _ZN2at6native18elementwise_kernelILi128ELi2EZNS0_22gpu_kernel_impl_nocastINS0_13AUnaryFunctorIdddZZZNS0_15binary_internal21div_floor_kernel_cudaERNS_18TensorIteratorBaseEENKUlvE1_clEvENKUlvE_clEvEUlddE_EEEEvS6_RKT_EUliE_EEviT1_,@"STO_CUDA_ENTRY STV_DEFAULT"
_ZN2at6native18elementwise_kernelILi128ELi2EZNS0_22gpu_kernel_impl_nocastINS0_13AUnaryFunctorIdddZZZNS0_15binary_internal21div_floor_kernel_cudaERNS_18TensorIteratorBaseEENKUlvE1_clEvENKUlvE_clEvEUlddE_EEEEvS6_RKT_EUliE_EEviT1_:
.text._ZN2at6native18elementwise_kernelILi128ELi2EZNS0_22gpu_kernel_impl_nocastINS0_13AUnaryFunctorIdddZZZNS0_15binary_internal21div_floor_kernel_cudaERNS_18TensorIteratorBaseEENKUlvE1_clEvENKUlvE_clEvEUlddE_EEEEvS6_RKT_EUliE_EEviT1_:
[----:B------:R-:W-:Y:S08]  /*0000*/  LDC R1, c[0x0][0x37c] ;  /* 0x0000df00ff017b82 */ /* 0x000ff00000000800 */
[----:B------:R-:W0:Y:S01]  /*0010*/  LDC R18, c[0x0][0x388] ;  /* 0x0000e200ff127b82 */ /* 0x000e220000000800 */
[----:B------:R-:W1:Y:S01]  /*0020*/  S2R R19, SR_TID.X ;  /* 0x0000000000137919 */ /* 0x000e620000002100 */
[----:B------:R-:W2:Y:S06]  /*0030*/  LDCU.64 UR6, c[0x0][0x358] ;  /* 0x00006b00ff0677ac */ /* 0x000eac0008000a00 */
[----:B------:R-:W3:Y:S08]  /*0040*/  LDC.64 R12, c[0x0][0x598] ;  /* 0x00016600ff0c7b82 */ /* 0x000ef00000000a00 */
[----:B------:R-:W4:Y:S01]  /*0050*/  S2UR UR4, SR_CTAID.X ;  /* 0x00000000000479c3 */ /* 0x000f220000002500 */
[----:B0-----:R-:W-:-:S02]  /*0060*/  ISETP.NE.AND P1, PT, R18, RZ, PT ;  /* 0x000000ff1200720c */ /* 0x001fc40003f25270 */
[----:B---3--:R-:W-:Y:S01]  /*0070*/  LOP3.LUT R23, R13, 0x7fffffff, RZ, 0xc0, !PT ;  /* 0x7fffffff0d177812 */ /* 0x008fe200078ec0ff */
[----:B------:R-:W-:-:S03]  /*0080*/  IMAD.MOV.U32 R22, RZ, RZ, R12 ;  /* 0x000000ffff167224 */ /* 0x000fc600078e000c */
[----:B------:R-:W-:-:S03]  /*0090*/  SHF.R.U32.HI R3, RZ, 0x14, R23 ;  /* 0x00000014ff037819 */ /* 0x000fc60000011617 */
[----:B------:R-:W0:Y:S01]  /*00a0*/  DMUL R20, R22, 1.80143985094819840000e+16 ;  /* 0x4350000016147828 */ /* 0x000e220000000000 */
[----:B----4-:R-:W-:Y:S01]  /*00b0*/  USHF.L.U32 UR4, UR4, 0x8, URZ ;  /* 0x0000000804047899 */ /* 0x010fe200080006ff */
[----:B0-----:R-:W-:-:S05]  /*00c0*/  LEA.HI R8, R21, R3, RZ, 0xc ;  /* 0x0000000315087211 */ /* 0x001fca00078f60ff */
[----:B-1----:R-:W-:Y:S01]  /*00d0*/  LOP3.LUT R19, R19, UR4, RZ, 0xfc, !PT ;  /* 0x0000000413137c12 */ /* 0x002fe2000f8efcff */
[----:B------:R-:W-:-:S15]  /*00e0*/  VIADD R8, R8, 0xffffffca ;  /* 0xffffffca08087836 */ /* 0x000fde0000000000 */
[----:B------:R-:W-:-:S15]  /*00f0*/  NOP ;  /* 0x0000000000007918 */ /* 0x000fde0000000000 */
[----:B------:R-:W-:-:S15]  /*0100*/  NOP ;  /* 0x0000000000007918 */ /* 0x000fde0000000000 */
[----:B------:R-:W-:-:S11]  /*0110*/  NOP ;  /* 0x0000000000007918 */ /* 0x000fd60000000000 */
[----:B------:R-:W0:Y:S02]  /*0120*/  DSETP.NEU.AND P0, PT, R22, +INF , PT ;  /* 0x7ff000001600742a */ /* 0x000e240003f0d000 */
[----:B0-----:R-:W-:Y:S02]  /*0130*/  FSEL R5, R12, RZ, P0 ;  /* 0x000000ff0c057208 */ /* 0x001fe40000000000 */
[----:B------:R-:W-:Y:S01]  /*0140*/  FSEL R6, R13, -QNAN , P0 ;  /* 0xfff800000d067808 */ /* 0x000fe20000000000 */
[----:B--2---:R-:W-:Y:S06]  /*0150*/  @P1 BRA `(.L_x_14914) ;  /* 0x0000002400141947 */ /* 0x004fec0003800000 */
[----:B------:R-:W0:Y:S01]  /*0160*/  LDCU UR4, c[0x0][0x380] ;  /* 0x00007000ff0477ac */ /* 0x000e220008000800 */
[----:B------:R-:W-:Y:S01]  /*0170*/  BSSY.RECONVERGENT B0, `(.L_x_14915) ;  /* 0x0000121000007945 */ /* 0x000fe20003800200 */
[----:B0-----:R-:W-:-:S13]  /*0180*/  ISETP.GE.AND P0, PT, R19, UR4, PT ;  /* 0x0000000413007c0c */ /* 0x001fda000bf06270 */
[----:B------:R-:W-:Y:S05]  /*0190*/  @P0 BRA `(.L_x_14916) ;  /* 0x0000001000780947 */ /* 0x000fea0003800000 */
[----:B------:R-:W0:Y:S02]  /*01a0*/  LDC.64 R16, c[0x0][0x588] ;  /* 0x00016200ff107b82 */ /* 0x000e240000000a00 */
[----:B0-----:R-:W2:Y:S01]  /*01b0*/  LDG.E.64 R16, desc[UR6][R16.64] ;  /* 0x0000000610107981 */ /* 0x001ea2000c1e1b00 */
[----:B------:R-:W-:Y:S01]  /*01c0*/  BSSY.RECONVERGENT B1, `(.L_x_14917) ;  /* 0x0000118000017945 */ /* 0x000fe20003800200 */
[----:B--2---:R-:W0:Y:S03]  /*01d0*/  DSETP.NEU.AND P0, PT, R16, RZ, PT ;  /* 0x000000ff1000722a */ /* 0x004e260003f0d000 */
[----:B0-----:R-:W-:Y:S05]  /*01e0*/  @!P0 BRA `(.L_x_14918) ;  /* 0x0000000c00848947 */ /* 0x001fea0003800000 */
[----:B------:R-:W-:Y:S01]  /*01f0*/  LOP3.LUT R15, R17, 0x7fffffff, RZ, 0xc0, !PT ;  /* 0x7fffffff110f7812 */ /* 0x000fe200078ec0ff */
        /* <DEDUP_REMOVED lines=8> */
[----:B------:R-:W0:Y:S01]  /*0280*/  LDC.64 R10, c[0x0][0x598] ;  /* 0x00016600ff0a7b82 */ /* 0x000e220000000a00 */
[----:B------:R-:W1:Y:S02]  /*0290*/  DSETP.GE.AND P0, PT, R22, R14, PT ;  /* 0x0000000e1600722a */ /* 0x000e640003f06000 */
[----:B-1----:R-:W-:Y:S05]  /*02a0*/  @!P0 BRA `(.L_x_14920) ;  /* 0x0000000000f48947 */ /* 0x002fea0003800000 */
[----:B------:R-:W-:Y:S02]  /*02b0*/  ISETP.GT.U32.AND P0, PT, R15, 0xfffff, PT ;  /* 0x000fffff0f00780c */ /* 0x000fe40003f04070 */
[----:B------:R-:W-:Y:S02]  /*02c0*/  SHF.R.U32.HI R7, RZ, 0x14, R15 ;  /* 0x00000014ff077819 */ /* 0x000fe4000001160f */
[----:B------:R-:W-:-:S04]  /*02d0*/  ISETP.GE.U32.AND P1, PT, R23, 0x100000, PT ;  /* 0x001000001700780c */ /* 0x000fc80003f26070 */
[----:B------:R-:W-:Y:S02]  /*02e0*/  FSEL R25, R21, R23, !P1 ;  /* 0x0000001715197208 */ /* 0x000fe40004800000 */
[----:B------:R-:W-:Y:S02]  /*02f0*/  FSEL R9, R20, R12, !P1 ;  /* 0x0000000c14097208 */ /* 0x000fe40004800000 */
[----:B------:R-:W-:Y:S01]  /*0300*/  LOP3.LUT R25, R25, 0xfffff, RZ, 0xc0, !PT ;  /* 0x000fffff19197812 */ /* 0x000fe200078ec0ff */
[----:B------:R-:W1:Y:S02]  /*0310*/  @!P0 DMUL R14, R14, 1.80143985094819840000e+16 ;  /* 0x435000000e0e8828 */ /* 0x000e640000000000 */
[C---:B-1----:R-:W-:Y:S02]  /*0320*/  @!P0 LEA.HI R0, R15.reuse, R7, RZ, 0xc ;  /* 0x000000070f008211 */ /* 0x042fe400078f60ff */
[----:B------:R-:W-:Y:S02]  /*0330*/  LOP3.LUT R2, R15, 0xfffff, RZ, 0xc0, !PT ;  /* 0x000fffff0f027812 */ /* 0x000fe400078ec0ff */
[----:B------:R-:W-:Y:S01]  /*0340*/  LOP3.LUT R25, R25, 0x100000, RZ, 0xfc, !PT ;  /* 0x0010000019197812 */ /* 0x000fe200078efcff */
[----:B------:R-:W-:Y:S01]  /*0350*/  @!P0 VIADD R7, R0, 0xffffffca ;  /* 0xffffffca00078836 */ /* 0x000fe20000000000 */
[----:B------:R-:W-:-:S02]  /*0360*/  SEL R0, R8, R3, !P1 ;  /* 0x0000000308007207 */ /* 0x000fc40004800000 */
[----:B------:R-:W-:-:S03]  /*0370*/  LOP3.LUT R4, R2, 0x100000, RZ, 0xfc, !PT ;  /* 0x0010000002047812 */ /* 0x000fc600078efcff */
[----:B------:R-:W-:-:S07]  /*0380*/  IMAD.IADD R0, R0, 0x1, -R7 ;  /* 0x0000000100007824 */ /* 0x000fce00078e0a07 */
.L_x_14921:
[----:B0-----:R-:W-:Y:S02]  /*0390*/  IADD3 R10, P0, PT, -R14, R9, RZ ;  /* 0x000000090e0a7210 */ /* 0x001fe40007f1e1ff */
        /* <DEDUP_REMOVED lines=28> */
.L_x_14922:
[----:B------:R-:W-:Y:S01]  /*0560*/  LOP3.LUT R11, R0, 0x80000000, R13, 0xb8, !PT ;  /* 0x80000000000b7812 */ /* 0x000fe200078eb80d */
[----:B------:R-:W-:Y:S01]  /*0570*/  IMAD.MOV.U32 R10, RZ, RZ, R9 ;  /* 0x000000ffff0a7224 */ /* 0x000fe200078e0009 */
[----:B------:R-:W-:Y:S06]  /*0580*/  BRA `(.L_x_14920) ;  /* 0x00000000003c7947 */ /* 0x000fec0003800000 */
.L_x_14919:
        /* <DEDUP_REMOVED lines=15> */
.L_x_14920:
[----:B------:R-:W1:Y:S01]  /*0680*/  LDCU.64 UR4, c[0x0][0x598] ;  /* 0x0000b300ff0477ac */ /* 0x000e620008000a00 */
[----:B0-----:R-:W0:Y:S01]  /*0690*/  DSETP.NEU.AND P0, PT, R10, RZ, PT ;  /* 0x000000ff0a00722a */ /* 0x001e220003f0d000 */
[----:B------:R-:W-:-:S15]  /*06a0*/  PLOP3.LUT P4, PT, PT, PT, PT, 0x8, 0x80 ;  /* 0x000000000080781c */ /* 0x000fde0003f8e170 */
[----:B------:R-:W-:-:S15]  /*06b0*/  NOP ;  /* 0x0000000000007918 */ /* 0x000fde0000000000 */
[----:B------:R-:W-:-:S15]  /*06c0*/  NOP ;  /* 0x0000000000007918 */ /* 0x000fde0000000000 */
[----:B------:R-:W-:-:S15]  /*06d0*/  NOP ;  /* 0x0000000000007918 */ /* 0x000fde0000000000 */
[----:B------:R-:W-:-:S03]  /*06e0*/  NOP ;  /* 0x0000000000007918 */ /* 0x000fc60000000000 */
[----:B0-----:R-:W-:-:S15]  /*06f0*/  @P0 DSETP.GEU.AND P1, PT, R10, RZ, PT ;  /* 0x000000ff0a00022a */ /* 0x001fde0003f2e000 */
[----:B------:R-:W-:-:S15]  /*0700*/  NOP ;  /* 0x0000000000007918 */ /* 0x000fde0000000000 */
[----:B------:R-:W-:-:S15]  /*0710*/  NOP ;  /* 0x0000000000007918 */ /* 0x000fde0000000000 */
[----:B------:R-:W-:-:S15]  /*0720*/  NOP ;  /* 0x0000000000007918 */ /* 0x000fde0000000000 */
[----:B------:R-:W-:-:S04]  /*0730*/  NOP ;  /* 0x0000000000007918 */ /* 0x000fc80000000000 */
[----:B-1----:R0:W1:Y:S02]  /*0740*/  DADD R12, -R10, UR4 ;  /* 0x000000040a0c7e29 */ /* 0x0020640008000100 */
[----:B0-----:R-:W0:Y:S01]  /*0750*/  MUFU.RCP64H R11, R17 ;  /* 0x00000011000b7308 */ /* 0x001e220000001800 */
[----:B------:R-:W-:Y:S01]  /*0760*/  IMAD.MOV.U32 R10, RZ, RZ, 0x1 ;  /* 0x00000001ff0a7424 */ /* 0x000fe200078e00ff */
[----:B-1----:R-:W-:-:S15]  /*0770*/  FSETP.GEU.AND P3, PT, |R13|, 6.5827683646048100446e-37, PT ;  /* 0x036000000d00780b */ /* 0x002fde0003f6e200 */
[----:B------:R-:W-:-:S15]  /*0780*/  NOP ;  /* 0x0000000000007918 */ /* 0x000fde0000000000 */
[----:B------:R-:W-:-:S15]  /*0790*/  NOP ;  /* 0x0000000000007918 */ /* 0x000fde0000000000 */
[----:B------:R-:W-:-:S15]  /*07a0*/  NOP ;  /* 0x0000000000007918 */ /* 0x000fde0000000000 */
        /* <DEDUP_REMOVED lines=48> */
[----:B0-----:R-:W-:Y:S05]  /*0ab0*/  CALL.REL.NOINC `($__internal_14_$__cuda_sm20_div_rn_f64_full) ;  /* 0x0000006400bc7944 */ /* 0x001fea0003c00000 */
[----:B------:R-:W-:Y:S02]  /*0ac0*/  IMAD.MOV.U32 R10, RZ, RZ, R2 ;  /* 0x000000ffff0a7224 */ /* 0x000fe400078e0002 */
[----:B------:R-:W-:-:S07]  /*0ad0*/  IMAD.MOV.U32 R11, RZ, RZ, R27 ;  /* 0x000000ffff0b7224 */ /* 0x000fce00078e001b */
.L_x_14923:
        /* <DEDUP_REMOVED lines=11> */
[----:B------:R-:W-:-:S06]  /*0b90*/  IMAD.MOV.U32 R10, RZ, RZ, 0x1 ;  /* 0x00000001ff0a7424 */ /* 0x000fcc00078e00ff */
[----:B-1----:R-:W1:Y:S01]  /*0ba0*/  DFMA R12, -R16, R10, 1 ;  /* 0x3ff00000100c742b */ /* 0x002e62000000010a */
        /* <DEDUP_REMOVED lines=30> */
[----:B-1----:R-:W1:-:S15]  /*0d90*/  DFMA R12, -R16, R10, UR4 ;  /* 0x00000004100c7e2b */ /* 0x002e5e000800010a */
        /* <DEDUP_REMOVED lines=14> */
[----:B0-----:R-:W-:Y:S05]  /*0e80*/  CALL.REL.NOINC `($__internal_14_$__cuda_sm20_div_rn_f64_full) ;  /* 0x0000006000c87944 */ /* 0x001fea0003c00000 */
[----:B------:R-:W-:-:S07]  /*0e90*/  IMAD.MOV.U32 R11, RZ, RZ, R27 ;  /* 0x000000ffff0b7224 */ /* 0x000fce00078e001b */
.L_x_14925:
[----:B------:R-:W-:Y:S02]  /*0ea0*/  LOP3.LUT R11, RZ, 0x80000000, R11, 0xb8, !PT ;  /* 0x80000000ff0b7812 */ /* 0x000fe400078eb80b */
[----:B------:R-:W-:Y:S01]  /*0eb0*/  MOV R10, RZ ;  /* 0x000000ff000a7202 */ /* 0x000fe20000000f00 */
[----:B------:R-:W-:Y:S06]  /*0ec0*/  BRA `(.L_x_14926) ;  /* 0x00000004001c7947 */ /* 0x000fec0003800000 */
.L_x_14924:
        /* <DEDUP_REMOVED lines=19> */
.L_x_14918:
[----:B------:R-:W0:Y:S01]  /*1000*/  MUFU.RCP64H R11, R17 ;  /* 0x00000011000b7308 */ /* 0x000e220000001800 */
[----:B------:R-:W1:Y:S01]  /*1010*/  LDCU.64 UR4, c[0x0][0x598] ;  /* 0x0000b300ff0477ac */ /* 0x000e620008000a00 */
[----:B------:R-:W-:Y:S01]  /*1020*/  IMAD.MOV.U32 R10, RZ, RZ, 0x1 ;  /* 0x00000001ff0a7424 */ /* 0x000fe200078e00ff */
[----:B------:R-:W-:-:S05]  /*1030*/  FSETP.GEU.AND P1, PT, |R13|, 6.5827683646048100446e-37, PT ;  /* 0x036000000d00780b */ /* 0x000fca0003f2e200 */
        /* <DEDUP_REMOVED lines=30> */
[----:B0-----:R-:W0:-:S15]  /*1220*/  DFMA R24, -R16, R14, UR4 ;  /* 0x0000000410187e2b */ /* 0x001e1e000800010e */
        /* <DEDUP_REMOVED lines=14> */
[----:B------:R-:W-:Y:S05]  /*1310*/  CALL.REL.NOINC `($__internal_14_$__cuda_sm20_div_rn_f64_full) ;  /* 0x0000005c00a47944 */ /* 0x000fea0003c00000 */
[----:B------:R-:W-:Y:S02]  /*1320*/  IMAD.MOV.U32 R10, RZ, RZ, R2 ;  /* 0x000000ffff0a7224 */ /* 0x000fe400078e0002 */
[----:B------:R-:W-:-:S07]  /*1330*/  IMAD.MOV.U32 R11, RZ, RZ, R27 ;  /* 0x000000ffff0b7224 */ /* 0x000fce00078e001b */
.L_x_14926:
[----:B------:R-:W-:Y:S05]  /*1340*/  BSYNC.RECONVERGENT B1 ;  /* 0x0000000000017941 */ /* 0x000fea0003800200 */
.L_x_14917:
[----:B------:R-:W1:Y:S01]  /*1350*/  LDC.64 R12, c[0x0][0x580] ;  /* 0x00016000ff0c7b82 */ /* 0x000e620000000a00 */
[----:B------:R-:W-:Y:S01]  /*1360*/  VIADD R19, R19, 0x80 ;  /* 0x0000008013137836 */ /* 0x000fe20000000000 */
[----:B-1----:R1:W-:Y:S06]  /*1370*/  STG.E.64 desc[UR6][R12.64], R10 ;  /* 0x0000000a0c007986 */ /* 0x0023ec000c101b06 */
.L_x_14916:
[----:B------:R-:W-:Y:S05]  /*1380*/  BSYNC.RECONVERGENT B0 ;  /* 0x0000000000007941 */ /* 0x000fea0003800200 */
.L_x_14915:
[----:B------:R-:W2:Y:S02]  /*1390*/  LDCU UR4, c[0x0][0x380] ;  /* 0x00007000ff0477ac */ /* 0x000ea40008000800 */
[----:B--2---:R-:W-:-:S13]  /*13a0*/  ISETP.GE.AND P0, PT, R19, UR4, PT ;  /* 0x0000000413007c0c */ /* 0x004fda000bf06270 */
[----:B------:R-:W-:Y:S05]  /*13b0*/  @P0 EXIT ;  /* 0x000000000000094d */ /* 0x000fea0003800000 */
[----:B0-----:R-:W0:Y:S02]  /*13c0*/  LDC.64 R16, c[0x0][0x588] ;  /* 0x00016200ff107b82 */ /* 0x001e240000000a00 */
[----:B0-----:R-:W2:Y:S02]  /*13d0*/  LDG.E.64 R16, desc[UR6][R16.64] ;  /* 0x0000000610107981 */ /* 0x001ea4000c1e1b00 */
[----:B--2---:R-:W0:Y:S02]  /*13e0*/  DSETP.NEU.AND P0, PT, R16, RZ, PT ;  /* 0x000000ff1000722a */ /* 0x004e240003f0d000 */
[----:B0-----:R-:W-:Y:S05]  /*13f0*/  @!P0 BRA `(.L_x_14927) ;  /* 0x0000000c00908947 */ /* 0x001fea0003800000 */
[----:B-1----:R-:W-:Y:S01]  /*1400*/  LOP3.LUT R11, R17, 0x7fffffff, RZ, 0xc0, !PT ;  /* 0x7fffffff110b7812 */ /* 0x002fe200078ec0ff */
        /* <DEDUP_REMOVED lines=8> */
[----:B------:R-:W0:Y:S01]  /*1490*/  LDC.64 R4, c[0x0][0x598] ;  /* 0x00016600ff047b82 */ /* 0x000e220000000a00 */
[----:B------:R-:W1:Y:S02]  /*14a0*/  DSETP.GE.AND P0, PT, R22, R10, PT ;  /* 0x0000000a1600722a */ /* 0x000e640003f06000 */
[----:B-1----:R-:W-:Y:S05]  /*14b0*/  @!P0 BRA `(.L_x_14929) ;  /* 0x0000000000f88947 */ /* 0x002fea0003800000 */
[----:B------:R-:W-:Y:S01]  /*14c0*/  ISETP.GT.U32.AND P0, PT, R11, 0xfffff, PT ;  /* 0x000fffff0b00780c */ /* 0x000fe20003f04070 */
[----:B------:R-:W1:Y:S01]  /*14d0*/  LDCU UR4, c[0x0][0x598] ;  /* 0x0000b300ff0477ac */ /* 0x000e620008000800 */
[----:B------:R-:W-:Y:S02]  /*14e0*/  SHF.R.U32.HI R7, RZ, 0x14, R11 ;  /* 0x00000014ff077819 */ /* 0x000fe4000001160b */
[----:B------:R-:W-:-:S04]  /*14f0*/  ISETP.GE.U32.AND P1, PT, R23, 0x100000, PT ;  /* 0x001000001700780c */ /* 0x000fc80003f26070 */
[----:B------:R-:W-:Y:S02]  /*1500*/  FSEL R22, R21, R23, !P1 ;  /* 0x0000001715167208 */ /* 0x000fe40004800000 */
[----:B------:R-:W-:Y:S02]  /*1510*/  SEL R8, R8, R3, !P1 ;  /* 0x0000000308087207 */ /* 0x000fe40004800000 */
[----:B------:R-:W-:Y:S01]  /*1520*/  LOP3.LUT R22, R22, 0xfffff, RZ, 0xc0, !PT ;  /* 0x000fffff16167812 */ /* 0x000fe200078ec0ff */
[----:B------:R-:W2:Y:S02]  /*1530*/  @!P0 DMUL R10, R10, 1.80143985094819840000e+16 ;  /* 0x435000000a0a8828 */ /* 0x000ea40000000000 */
[C---:B--2---:R-:W-:Y:S02]  /*1540*/  @!P0 LEA.HI R2, R11.reuse, R7, RZ, 0xc ;  /* 0x000000070b028211 */ /* 0x044fe400078f60ff */
[----:B------:R-:W-:Y:S02]  /*1550*/  LOP3.LUT R0, R11, 0xfffff, RZ, 0xc0, !PT ;  /* 0x000fffff0b007812 */ /* 0x000fe400078ec0ff */
[----:B-1----:R-:W-:Y:S01]  /*1560*/  FSEL R21, R20, UR4, !P1 ;  /* 0x0000000414157c08 */ /* 0x002fe2000c800000 */
[----:B------:R-:W-:Y:S01]  /*1570*/  @!P0 VIADD R7, R2, 0xffffffca ;  /* 0xffffffca02078836 */ /* 0x000fe20000000000 */
[----:B0-----:R-:W-:-:S02]  /*1580*/  LOP3.LUT R5, R0, 0x100000, RZ, 0xfc, !PT ;  /* 0x0010000000057812 */ /* 0x001fc400078efcff */
[----:B------:R-:W-:Y:S01]  /*1590*/  LOP3.LUT R4, R22, 0x100000, RZ, 0xfc, !PT ;  /* 0x0010000016047812 */ /* 0x000fe200078efcff */
[----:B------:R-:W-:-:S07]  /*15a0*/  IMAD.IADD R0, R8, 0x1, -R7 ;  /* 0x0000000108007824 */ /* 0x000fce00078e0a07 */
.L_x_14930:
        /* <DEDUP_REMOVED lines=10> */
[----:B------:R-:W0:Y:S01]  /*1650*/  LDC R11, c[0x0][0x59c] ;  /* 0x00016700ff0b7b82 */ /* 0x000e220000000800 */
[----:B------:R-:W-:Y:S01]  /*1660*/  LOP3.LUT R3, R9, 0x7fffffff, RZ, 0xc0, !PT ;  /* 0x7fffffff09037812 */ /* 0x000fe200078ec0ff */
[----:B------:R-:W-:Y:S01]  /*1670*/  IMAD.MOV.U32 R4, RZ, RZ, RZ ;  /* 0x000000ffff047224 */ /* 0x000fe200078e00ff */
[----:B------:R-:W-:Y:S01]  /*1680*/  ISETP.NE.U32.AND P0, PT, R2, RZ, PT ;  /* 0x000000ff0200720c */ /* 0x000fe20003f05070 */
[----:B------:R-:W-:-:S03]  /*1690*/  IMAD.MOV.U32 R0, RZ, RZ, RZ ;  /* 0x000000ffff007224 */ /* 0x000fc600078e00ff */
        /* <DEDUP_REMOVED lines=15> */
.L_x_14931:
[----:B0-----:R-:W-:Y:S01]  /*1790*/  LOP3.LUT R5, R0, 0x80000000, R11, 0xb8, !PT ;  /* 0x8000000000057812 */ /* 0x001fe200078eb80b */
[----:B------:R-:W-:Y:S06]  /*17a0*/  BRA `(.L_x_14929) ;  /* 0x00000000003c7947 */ /* 0x000fec0003800000 */
.L_x_14928:
        /* <DEDUP_REMOVED lines=15> */
.L_x_14929:
[----:B------:R-:W1:Y:S01]  /*18a0*/  LDCU.64 UR4, c[0x0][0x598] ;  /* 0x0000b300ff0477ac */ /* 0x000e620008000a00 */
[----:B------:R-:W2:Y:S01]  /*18b0*/  MUFU.RCP64H R3, R17 ;  /* 0x0000001100037308 */ /* 0x000ea20000001800 */
[----:B------:R-:W-:Y:S01]  /*18c0*/  IMAD.MOV.U32 R2, RZ, RZ, 0x1 ;  /* 0x00000001ff027424 */ /* 0x000fe200078e00ff */
        /* <DEDUP_REMOVED lines=17> */
[----:B--2---:R-:W0:-:S15]  /*19e0*/  DFMA R4, -R16, R2, 1 ;  /* 0x3ff000001004742b */ /* 0x004e1e0000000102 */
        /* <DEDUP_REMOVED lines=45> */
[----:B0-----:R-:W-:Y:S05]  /*1cc0*/  CALL.REL.NOINC `($__internal_14_$__cuda_sm20_div_rn_f64_full) ;  /* 0x0000005400387944 */ /* 0x001fea0003c00000 */
[----:B------:R-:W-:-:S07]  /*1cd0*/  MOV R3, R27 ;  /* 0x0000001b00037202 */ /* 0x000fce0000000f00 */
.L_x_14932:
        /* <DEDUP_REMOVED lines=58> */
[----:B0-----:R-:W-:Y:S05]  /*2080*/  CALL.REL.NOINC `($__internal_14_$__cuda_sm20_div_rn_f64_full) ;  /* 0x0000005000487944 */ /* 0x001fea0003c00000 */
[----:B------:R-:W-:-:S07]  /*2090*/  IMAD.MOV.U32 R3, RZ, RZ, R27 ;  /* 0x000000ffff037224 */ /* 0x000fce00078e001b */
.L_x_14934:
[----:B------:R-:W1:Y:S01]  /*20a0*/  LDC.64 R4, c[0x0][0x580] ;  /* 0x00016000ff047b82 */ /* 0x000e620000000a00 */
[----:B------:R-:W-:Y:S01]  /*20b0*/  LOP3.LUT R3, RZ, 0x80000000, R3, 0xb8, !PT ;  /* 0x80000000ff037812 */ /* 0x000fe200078eb803 */
[----:B------:R-:W-:-:S05]  /*20c0*/  IMAD.MOV.U32 R2, RZ, RZ, RZ ;  /* 0x000000ffff027224 */ /* 0x000fca00078e00ff */
[----:B-1----:R-:W-:Y:S01]  /*20d0*/  STG.E.64 desc[UR6][R4.64], R2 ;  /* 0x0000000204007986 */ /* 0x002fe2000c101b06 */
[----:B------:R-:W-:Y:S05]  /*20e0*/  EXIT ;  /* 0x000000000000794d */ /* 0x000fea0003800000 */
.L_x_14933:
        /* <DEDUP_REMOVED lines=21> */
.L_x_14927:
[----:B------:R-:W0:Y:S01]  /*2240*/  MUFU.RCP64H R3, R17 ;  /* 0x0000001100037308 */ /* 0x000e220000001800 */
[----:B------:R-:W2:Y:S01]  /*2250*/  LDCU.64 UR4, c[0x0][0x598] ;  /* 0x0000b300ff0477ac */ /* 0x000ea20008000a00 */
[----:B------:R-:W3:Y:S01]  /*2260*/  LDC R0, c[0x0][0x59c] ;  /* 0x00016700ff007b82 */ /* 0x000ee20000000800 */
[----:B------:R-:W-:-:S06]  /*2270*/  IMAD.MOV.U32 R2, RZ, RZ, 0x1 ;  /* 0x00000001ff027424 */ /* 0x000fcc00078e00ff */
[----:B0-----:R-:W0:Y:S01]  /*2280*/  DFMA R4, -R16, R2, 1 ;  /* 0x3ff000001004742b */ /* 0x001e220000000102 */
        /* <DEDUP_REMOVED lines=40> */
[----:B-1----:R-:W-:Y:S01]  /*2510*/  IMAD.MOV.U32 R12, RZ, RZ, R16 ;  /* 0x000000ffff0c7224 */ /* 0x002fe200078e0010 */
[----:B------:R-:W-:Y:S02]  /*2520*/  MOV R13, R17 ;  /* 0x00000011000d7202 */ /* 0x000fe40000000f00 */
[----:B------:R-:W-:Y:S01]  /*2530*/  MOV R4, 0x2570 ;  /* 0x0000257000047802 */ /* 0x000fe20000000f00 */
[----:B0-----:R-:W-:Y:S02]  /*2540*/  IMAD.U32 R10, RZ, RZ, UR4 ;  /* 0x00000004ff0a7e24 */ /* 0x001fe4000f8e00ff */
[----:B------:R-:W-:-:S07]  /*2550*/  IMAD.U32 R11, RZ, RZ, UR5 ;  /* 0x00000005ff0b7e24 */ /* 0x000fce000f8e00ff */
[----:B------:R-:W-:Y:S05]  /*2560*/  CALL.REL.NOINC `($__internal_14_$__cuda_sm20_div_rn_f64_full) ;  /* 0x0000004c00107944 */ /* 0x000fea0003c00000 */
[----:B------:R-:W-:-:S07]  /*2570*/  IMAD.MOV.U32 R3, RZ, RZ, R27 ;  /* 0x000000ffff037224 */ /* 0x000fce00078e001b */
.L_x_14935:
[----:B------:R-:W0:Y:S02]  /*2580*/  LDC.64 R4, c[0x0][0x580] ;  /* 0x00016000ff047b82 */ /* 0x000e240000000a00 */
[----:B0-----:R-:W-:Y:S01]  /*2590*/  STG.E.64 desc[UR6][R4.64], R2 ;  /* 0x0000000204007986 */ /* 0x001fe2000c101b06 */
[----:B------:R-:W-:Y:S05]  /*25a0*/  EXIT ;  /* 0x000000000000794d */ /* 0x000fea0003800000 */
.L_x_14914:
[----:B------:R-:W0:Y:S01]  /*25b0*/  LDCU UR4, c[0x0][0x380] ;  /* 0x00007000ff0477ac */ /* 0x000e220008000800 */
[----:B------:R-:W-:Y:S01]  /*25c0*/  VIADD R18, R18, 0xffffffff ;  /* 0xffffffff12127836 */ /* 0x000fe20000000000 */
[----:B------:R-:W-:Y:S04]  /*25d0*/  BSSY.RECONVERGENT B0, `(.L_x_14936) ;  /* 0x0000262000007945 */ /* 0x000fe80003800200 */
[----:B------:R-:W-:-:S04]  /*25e0*/  VIMNMX.U32 R34, PT, PT, R18, 0x18, PT ;  /* 0x0000001812227848 */ /* 0x000fc80003fe0000 */
[----:B------:R-:W-:Y:S02]  /*25f0*/  IADD3 R34, PT, PT, R34, 0x1, RZ ;  /* 0x0000000122227810 */ /* 0x000fe40007ffe0ff */
[----:B0-----:R-:W-:-:S13]  /*2600*/  ISETP.GE.AND P0, PT, R19, UR4, PT ;  /* 0x0000000413007c0c */ /* 0x001fda000bf06270 */
[----:B------:R-:W-:Y:S05]  /*2610*/  @P0 BRA `(.L_x_14937) ;  /* 0x0000002400740947 */ /* 0x000fea0003800000 */
[----:B------:R-:W0:Y:S01]  /*2620*/  LDCU.64 UR4, c[0x0][0x390] ;  /* 0x00007200ff0477ac */ /* 0x000e220008000a00 */
[----:B------:R-:W-:Y:S01]  /*2630*/  IMAD.MOV.U32 R10, RZ, RZ, RZ ;  /* 0x000000ffff0a7224 */ /* 0x000fe200078e00ff */
[----:B------:R-:W-:Y:S01]  /*2640*/  ISETP.NE.AND P0, PT, R18, RZ, PT ;  /* 0x000000ff1200720c */ /* 0x000fe20003f05270 */
[----:B------:R-:W-:Y:S01]  /*2650*/  IMAD.MOV.U32 R11, RZ, RZ, R19 ;  /* 0x000000ffff0b7224 */ /* 0x000fe200078e0013 */
[----:B------:R-:W1:Y:S01]  /*2660*/  LDCU UR8, c[0x0][0x38c] ;  /* 0x00007180ff0877ac */ /* 0x000e620008000800 */
        /* <DEDUP_REMOVED lines=274> */
[----:B------:R-:W-:Y:S01]  /*3790*/  IMAD.MOV.U32 R10, RZ, RZ, RZ ;  /* 0x000000ffff0a7224 */ /* 0x000fe200078e00ff */
        /* <DEDUP_REMOVED lines=13> */
[----:B------:R-:W-:Y:S02]  /*3870*/  IMAD R0, R10, UR5, R0 ;  /* 0x000000050a007c24 */ /* 0x000fe4000f8e0200 */
[----:B------:R-:W-:-:S04]  /*3880*/  @P0 IMAD.MOV R16, RZ, RZ, -R24 ;  /* 0x000000ffff100224 */ /* 0x000fc800078e0a18 */
[----:B0-----:R-:W-:-:S04]  /*3890*/  @P0 IMAD R16, R16, R7, R17 ;  /* 0x0000000710100224 */ /* 0x001fc800078e0211 */
[C---:B---3--:R-:W-:Y:S02]  /*38a0*/  @P0 IMAD R35, R16.reuse, R14, R35 ;  /* 0x0000000e10230224 */ /* 0x048fe400078e0223 */
[----:B------:R-:W-:-:S07]  /*38b0*/  @P0 IMAD R0, R16, R15, R0 ;  /* 0x0000000f10000224 */ /* 0x000fce00078e0200 */
.L_x_14938:
[----:B------:R-:W0:Y:S02]  /*38c0*/  LDCU.64 UR4, c[0x0][0x588] ;  /* 0x0000b100ff0477ac */ /* 0x000e240008000a00 */
[----:B0-----:R-:W-:-:S05]  /*38d0*/  IADD3 R16, P0, PT, R0, UR4, RZ ;  /* 0x0000000400107c10 */ /* 0x001fca000ff1e0ff */
[----:B------:R-:W-:-:S06]  /*38e0*/  IMAD.X R17, RZ, RZ, UR5, P0 ;  /* 0x00000005ff117e24 */ /* 0x000fcc00080e06ff */
[----:B------:R-:W2:Y:S01]  /*38f0*/  LDG.E.64 R16, desc[UR6][R16.64] ;  /* 0x0000000610107981 */ /* 0x000ea2000c1e1b00 */
[----:B------:R-:W-:Y:S01]  /*3900*/  BSSY.RECONVERGENT B1, `(.L_x_14939) ;  /* 0x0000129000017945 */ /* 0x000fe20003800200 */
[----:B--2---:R-:W0:Y:S03]  /*3910*/  DSETP.NEU.AND P0, PT, R16, RZ, PT ;  /* 0x000000ff1000722a */ /* 0x004e260003f0d000 */
[----:B0-----:R-:W-:Y:S05]  /*3920*/  @P0 BRA `(.L_x_14940) ;  /* 0x0000000000dc0947 */ /* 0x001fea0003800000 */
[----:B------:R-:W0:Y:S01]  /*3930*/  MUFU.RCP64H R11, R17 ;  /* 0x00000011000b7308 */ /* 0x000e220000001800 */
[----:B------:R-:W1:Y:S01]  /*3940*/  LDCU.64 UR4, c[0x0][0x598] ;  /* 0x0000b300ff0477ac */ /* 0x000e620008000a00 */
        /* <DEDUP_REMOVED lines=48> */
[----:B------:R-:W-:Y:S05]  /*3c50*/  CALL.REL.NOINC `($__internal_14_$__cuda_sm20_div_rn_f64_full) ;  /* 0x0000003400547944 */ /* 0x000fea0003c00000 */
[----:B------:R-:W-:Y:S01]  /*3c60*/  MOV R10, R2 ;  /* 0x00000002000a7202 */ /* 0x000fe20000000f00 */
[----:B------:R-:W-:-:S07]  /*3c70*/  IMAD.MOV.U32 R11, RZ, RZ, R27 ;  /* 0x000000ffff0b7224 */ /* 0x000fce00078e001b */
.L_x_14942:
[----:B------:R-:W-:Y:S05]  /*3c80*/  BSYNC.RECONVERGENT B2 ;  /* 0x0000000000027941 */ /* 0x000fea0003800200 */
.L_x_14941:
[----:B------:R-:W-:Y:S05]  /*3c90*/  BRA `(.L_x_14943) ;  /* 0x0000000c00bc7947 */ /* 0x000fea0003800000 */
.L_x_14940:
        /* <DEDUP_REMOVED lines=22> */
.L_x_14945:
[----:B------:R-:W0:Y:S01]  /*3e00*/  DSETP.NEU.AND P0, PT, R14, RZ, PT ;  /* 0x000000ff0e00722a */ /* 0x000e220003f0d000 */
[----:B------:R-:W-:Y:S01]  /*3e10*/  IMAD.MOV.U32 R10, RZ, RZ, 0x0 ;  /* 0x00000000ff0a7424 */ /* 0x000fe200078e00ff */
[----:B------:R-:W-:Y:S01]  /*3e20*/  MOV R11, 0xfff80000 ;  /* 0xfff80000000b7802 */ /* 0x000fe20000000f00 */
        /* <DEDUP_REMOVED lines=8> */
[----:B------:R-:W-:Y:S02]  /*3eb0*/  ISETP.GE.U32.AND P1, PT, R23, 0x100000, PT ;  /* 0x001000001700780c */ /* 0x000fe40003f26070 */
[----:B------:R-:W-:Y:S02]  /*3ec0*/  SHF.R.U32.HI R7, RZ, 0x14, R15 ;  /* 0x00000014ff077819 */ /* 0x000fe4000001160f */
[----:B------:R-:W-:Y:S02]  /*3ed0*/  FSEL R0, R21, R23, !P1 ;  /* 0x0000001715007208 */ /* 0x000fe40004800000 */
[----:B------:R-:W-:Y:S02]  /*3ee0*/  FSEL R9, R20, R12, !P1 ;  /* 0x0000000c14097208 */ /* 0x000fe40004800000 */
[----:B------:R-:W-:-:S03]  /*3ef0*/  LOP3.LUT R25, R0, 0xfffff, RZ, 0xc0, !PT ;  /* 0x000fffff00197812 */ /* 0x000fc600078ec0ff */
[----:B------:R-:W0:Y:S01]  /*3f00*/  @!P0 DMUL R14, R14, 1.80143985094819840000e+16 ;  /* 0x435000000e0e8828 */ /* 0x000e220000000000 */
[----:B------:R-:W-:Y:S02]  /*3f10*/  LOP3.LUT R25, R25, 0x100000, RZ, 0xfc, !PT ;  /* 0x0010000019197812 */ /* 0x000fe400078efcff */
[C---:B0-----:R-:W-:Y:S02]  /*3f20*/  @!P0 LEA.HI R2, R15.reuse, R7, RZ, 0xc ;  /* 0x000000070f028211 */ /* 0x041fe400078f60ff */
[----:B------:R-:W-:-:S03]  /*3f30*/  LOP3.LUT R0, R15, 0xfffff, RZ, 0xc0, !PT ;  /* 0x000fffff0f007812 */ /* 0x000fc600078ec0ff */
[----:B------:R-:W-:Y:S01]  /*3f40*/  @!P0 VIADD R7, R2, 0xffffffca ;  /* 0xffffffca02078836 */ /* 0x000fe20000000000 */
[----:B------:R-:W-:Y:S02]  /*3f50*/  SEL R2, R8, R3, !P1 ;  /* 0x0000000308027207 */ /* 0x000fe40004800000 */
[----:B------:R-:W-:Y:S02]  /*3f60*/  LOP3.LUT R4, R0, 0x100000, RZ, 0xfc, !PT ;  /* 0x0010000000047812 */ /* 0x000fe400078efcff */
[----:B------:R-:W-:-:S07]  /*3f70*/  IADD3 R0, PT, PT, R2, -R7, RZ ;  /* 0x8000000702007210 */ /* 0x000fce0007ffe0ff */
.L_x_14948:
        /* <DEDUP_REMOVED lines=11> */
.L_x_14947:
        /* <DEDUP_REMOVED lines=9> */
[----:B------:R-:W-:-:S05]  /*40c0*/  IADD3 R9, PT, PT, -R14, 0x37, RZ ;  /* 0x000000370e097810 */ /* 0x000fca0007ffe1ff */
[----:B------:R-:W-:Y:S01]  /*40d0*/  IMAD.IADD R2, R7, 0x1, -R9 ;  /* 0x0000000107027824 */ /* 0x000fe200078e0a09 */
[CC--:B------:R-:W-:Y:S02]  /*40e0*/  SHF.L.U64.HI R7, R10.reuse, R9.reuse, R11 ;  /* 0x000000090a077219 */ /* 0x0c0fe4000001020b */
[----:B------:R-:W-:Y:S02]  /*40f0*/  SHF.L.U32 R10, R10, R9, RZ ;  /* 0x000000090a0a7219 */ /* 0x000fe400000006ff */
[----:B------:R-:W-:-:S13]  /*4100*/  ISETP.GT.AND P0, PT, R2, RZ, PT ;  /* 0x000000ff0200720c */ /* 0x000fda0003f04270 */
[C---:B------:R-:W-:Y:S01]  /*4110*/  @!P0 IADD3 R0, PT, PT, -R2.reuse, 0x1, RZ ;  /* 0x0000000102008810 */ /* 0x040fe20007ffe1ff */
[----:B------:R-:W-:-:S03]  /*4120*/  @P0 VIADD R2, R2, 0xffffffff ;  /* 0xffffffff02020836 */ /* 0x000fc60000000000 */
[--C-:B------:R-:W-:Y:S02]  /*4130*/  @!P0 SHF.R.U64 R9, R10, R0, R7.reuse ;  /* 0x000000000a098219 */ /* 0x100fe40000001207 */
[----:B------:R-:W-:Y:S02]  /*4140*/  @P0 IADD3 R9, P1, PT, RZ, R10, RZ ;  /* 0x0000000aff090210 */ /* 0x000fe40007f3e0ff */
[----:B------:R-:W-:Y:S02]  /*4150*/  @!P0 SHF.R.U32.HI R0, RZ, R0, R7 ;  /* 0x00000000ff008219 */ /* 0x000fe40000011607 */
[----:B------:R-:W-:-:S09]  /*4160*/  @P0 LEA.X R0, R2, R7, 0x14, P1 ;  /* 0x0000000702000211 */ /* 0x000fd200008ea4ff */
.L_x_14950:
[----:B------:R-:W-:Y:S05]  /*4170*/  BSYNC.RECONVERGENT B3 ;  /* 0x0000000000037941 */ /* 0x000fea0003800200 */
.L_x_14949:
[----:B------:R-:W-:Y:S01]  /*4180*/  LOP3.LUT R11, R0, 0x80000000, R13, 0xb8, !PT ;  /* 0x80000000000b7812 */ /* 0x000fe200078eb80d */
[----:B------:R-:W-:-:S07]  /*4190*/  IMAD.MOV.U32 R10, RZ, RZ, R9 ;  /* 0x000000ffff0a7224 */ /* 0x000fce00078e0009 */
.L_x_14946:
[----:B------:R-:W-:Y:S05]  /*41a0*/  BSYNC.RECONVERGENT B2 ;  /* 0x0000000000027941 */ /* 0x000fea0003800200 */
.L_x_14944:
        /* <DEDUP_REMOVED lines=69> */
[----:B------:R-:W-:Y:S01]  /*4600*/  IMAD.MOV.U32 R10, RZ, RZ, R2 ;  /* 0x000000ffff0a7224 */ /* 0x000fe200078e0002 */
[----:B------:R-:W-:-:S07]  /*4610*/  MOV R11, R27 ;  /* 0x0000001b000b7202 */ /* 0x000fce0000000f00 */
.L_x_14952:
[----:B------:R-:W-:Y:S05]  /*4620*/  BSYNC.RECONVERGENT B2 ;  /* 0x0000000000027941 */ /* 0x000fea0003800200 */
.L_x_14951:
        /* <DEDUP_REMOVED lines=78> */
[----:B------:R-:W-:Y:S01]  /*4b10*/  IMAD.MOV.U32 R13, RZ, RZ, R17 ;  /* 0x000000ffff0d7224 */ /* 0x000fe200078e0011 */
[----:B-1----:R-:W-:Y:S01]  /*4b20*/  MOV R10, UR4 ;  /* 0x00000004000a7c02 */ /* 0x002fe20008000f00 */
[----:B------:R-:W-:-:S07]  /*4b30*/  IMAD.U32 R11, RZ, RZ, UR5 ;  /* 0x00000005ff0b7e24 */ /* 0x000fce000f8e00ff */
[----:B0-----:R-:W-:Y:S05]  /*4b40*/  CALL.REL.NOINC `($__internal_14_$__cuda_sm20_div_rn_f64_full) ;  /* 0x0000002400987944 */ /* 0x001fea0003c00000 */
[----:B------:R-:W-:-:S07]  /*4b50*/  IMAD.MOV.U32 R11, RZ, RZ, R27 ;  /* 0x000000ffff0b7224 */ /* 0x000fce00078e001b */
.L_x_14954:
[----:B------:R-:W-:Y:S05]  /*4b60*/  BSYNC.RECONVERGENT B2 ;  /* 0x0000000000027941 */ /* 0x000fea0003800200 */
.L_x_14953:
[----:B------:R-:W-:Y:S01]  /*4b70*/  LOP3.LUT R11, RZ, 0x80000000, R11, 0xb8, !PT ;  /* 0x80000000ff0b7812 */ /* 0x000fe200078eb80b */
[----:B------:R-:W-:-:S07]  /*4b80*/  IMAD.MOV.U32 R10, RZ, RZ, RZ ;  /* 0x000000ffff0a7224 */ /* 0x000fce00078e00ff */
.L_x_14943:
[----:B------:R-:W-:Y:S05]  /*4b90*/  BSYNC.RECONVERGENT B1 ;  /* 0x0000000000017941 */ /* 0x000fea0003800200 */
.L_x_14939:
[----:B------:R-:W1:Y:S01]  /*4ba0*/  LDCU.64 UR4, c[0x0][0x580] ;  /* 0x0000b000ff0477ac */ /* 0x000e620008000a00 */
[----:B------:R-:W-:Y:S01]  /*4bb0*/  VIADD R19, R19, 0x80 ;  /* 0x0000008013137836 */ /* 0x000fe20000000000 */
[----:B-1----:R-:W-:-:S04]  /*4bc0*/  IADD3 R12, P0, PT, R35, UR4, RZ ;  /* 0x00000004230c7c10 */ /* 0x002fc8000ff1e0ff */
[----:B------:R-:W-:-:S05]  /*4bd0*/  IADD3.X R13, PT, PT, RZ, UR5, RZ, P0, !PT ;  /* 0x00000005ff0d7c10 */ /* 0x000fca00087fe4ff */
[----:B------:R1:W-:Y:S04]  /*4be0*/  STG.E.64 desc[UR6][R12.64], R10 ;  /* 0x0000000a0c007986 */ /* 0x0003e8000c101b06 */
.L_x_14937:
[----:B------:R-:W-:Y:S05]  /*4bf0*/  BSYNC.RECONVERGENT B0 ;  /* 0x0000000000007941 */ /* 0x000fea0003800200 */
.L_x_14936:
[----:B------:R-:W2:Y:S02]  /*4c00*/  LDCU UR4, c[0x0][0x380] ;  /* 0x00007000ff0477ac */ /* 0x000ea40008000800 */
[----:B--2---:R-:W-:-:S13]  /*4c10*/  ISETP.GE.AND P0, PT, R19, UR4, PT ;  /* 0x0000000413007c0c */ /* 0x004fda000bf06270 */
[----:B------:R-:W-:Y:S05]  /*4c20*/  @P0 EXIT ;  /* 0x000000000000094d */ /* 0x000fea0003800000 */
[----:B------:R-:W2:Y:S01]  /*4c30*/  LDCU.64 UR4, c[0x0][0x390] ;  /* 0x00007200ff0477ac */ /* 0x000ea20008000a00 */
[----:B-1----:R-:W-:Y:S01]  /*4c40*/  IMAD.MOV.U32 R10, RZ, RZ, RZ ;  /* 0x000000ffff0a7224 */ /* 0x002fe200078e00ff */
[----:B------:R-:W-:Y:S01]  /*4c50*/  ISETP.NE.AND P0, PT, R18, RZ, PT ;  /* 0x000000ff1200720c */ /* 0x000fe20003f05270 */
[----:B------:R-:W-:Y:S01]  /*4c60*/  IMAD.MOV.U32 R11, RZ, RZ, R19 ;  /* 0x000000ffff0b7224 */ /* 0x000fe200078e0013 */
[----:B------:R-:W1:Y:S01]  /*4c70*/  LDCU UR8, c[0x0][0x38c] ;  /* 0x00007180ff0877ac */ /* 0x000e620008000800 */
[----:B------:R-:W0:Y:S01]  /*4c80*/  LDCU.64 UR10, c[0x0][0x4b8] ;  /* 0x00009700ff0a77ac */ /* 0x000e220008000a00 */
[----:B--2---:R-:W-:-:S05]  /*4c90*/  IMAD.HI.U32 R10, R19, UR4, R10 ;  /* 0x00000004130a7c27 */ /* 0x004fca000f8e000a */
[----:B------:R-:W-:-:S04]  /*4ca0*/  SHF.R.U32.HI R11, RZ, UR5, R10 ;  /* 0x00000005ff0b7c19 */ /* 0x000fc8000801160a */
[----:B------:R-:W-:-:S05]  /*4cb0*/  IADD3 R0, PT, PT, -R11, RZ, RZ ;  /* 0x000000ff0b007210 */ /* 0x000fca0007ffe1ff */
[----:B-1----:R-:W-:-:S04]  /*4cc0*/  IMAD R0, R0, UR8, R19 ;  /* 0x0000000800007c24 */ /* 0x002fc8000f8e0213 */
[C---:B0-----:R-:W-:Y:S02]  /*4cd0*/  IMAD R17, R0.reuse, UR10, RZ ;  /* 0x0000000a00117c24 */ /* 0x041fe4000f8e02ff */
        /* <DEDUP_REMOVED lines=275> */
[----:B------:R-:W-:-:S05]  /*5e10*/  @P0 IMAD.MOV.U32 R14, RZ, RZ, RZ ;  /* 0x000000ffff0e0224 */ /* 0x000fca00078e00ff */
        /* <DEDUP_REMOVED lines=11> */
.L_x_14955:
[----:B------:R-:W0:Y:S02]  /*5ed0*/  LDCU.128 UR8, c[0x0][0x580] ;  /* 0x0000b000ff0877ac */ /* 0x000e240008000c00 */
[----:B0-----:R-:W-:-:S05]  /*5ee0*/  IADD3 R18, P0, PT, R0, UR10, RZ ;  /* 0x0000000a00127c10 */ /* 0x001fca000ff1e0ff */
[----:B------:R-:W-:-:S06]  /*5ef0*/  IMAD.X R19, RZ, RZ, UR11, P0 ;  /* 0x0000000bff137e24 */ /* 0x000fcc00080e06ff */
[----:B------:R-:W2:Y:S01]  /*5f00*/  LDG.E.64 R18, desc[UR6][R18.64] ;  /* 0x0000000612127981 */ /* 0x000ea2000c1e1b00 */
[----:B------:R-:W-:Y:S01]  /*5f10*/  IADD3 R16, P0, PT, R17, UR8, RZ ;  /* 0x0000000811107c10 */ /* 0x000fe2000ff1e0ff */
[----:B------:R-:W-:Y:S04]  /*5f20*/  BSSY.RECONVERGENT B0, `(.L_x_14956) ;  /* 0x0000126000007945 */ /* 0x000fe80003800200 */
[----:B------:R-:W-:-:S07]  /*5f30*/  IMAD.X R17, RZ, RZ, UR9, P0 ;  /* 0x00000009ff117e24 */ /* 0x000fce00080e06ff */
        /* <DEDUP_REMOVED lines=29> */
[----:B------:R-:W-:Y:S02]  /*6110*/  LOP3.LUT R5, R0, 0x100000, RZ, 0xfc, !PT ;  /* 0x0010000000057812 */ /* 0x000fe400078efcff */
[----:B0-----:R-:W-:Y:S01]  /*6120*/  FSEL R21, R20, UR4, !P1 ;  /* 0x0000000414157c08 */ /* 0x001fe2000c800000 */
[----:B------:R-:W-:Y:S01]  /*6130*/  IMAD.IADD R0, R8, 0x1, -R7 ;  /* 0x0000000108007824 */ /* 0x000fe200078e0a07 */
[----:B------:R-:W-:-:S07]  /*6140*/  LOP3.LUT R4, R22, 0x100000, RZ, 0xfc, !PT ;  /* 0x0010000016047812 */ /* 0x000fce00078efcff */
.L_x_14962:
        /* <DEDUP_REMOVED lines=11> */
.L_x_14961:
        /* <DEDUP_REMOVED lines=21> */
.L_x_14964:
[----:B------:R-:W-:Y:S05]  /*6350*/  BSYNC.RECONVERGENT B2 ;  /* 0x0000000000027941 */ /* 0x000fea0003800200 */
.L_x_14963:
[----:B0-----:R-:W-:Y:S01]  /*6360*/  LOP3.LUT R5, R0, 0x80000000, R11, 0xb8, !PT ;  /* 0x8000000000057812 */ /* 0x001fe200078eb80b */
[----:B------:R-:W-:Y:S06]  /*6370*/  BRA `(.L_x_14960) ;  /* 0x00000000003c7947 */ /* 0x000fec0003800000 */
.L_x_14959:
        /* <DEDUP_REMOVED lines=15> */
.L_x_14960:
[----:B------:R-:W-:Y:S05]  /*6470*/  BSYNC.RECONVERGENT B1 ;  /* 0x0000000000017941 */ /* 0x000fea0003800200 */
.L_x_14958:
[----:B------:R-:W0:Y:S01]  /*6480*/  LDCU.64 UR4, c[0x0][0x598] ;  /* 0x0000b300ff0477ac */ /* 0x000e220008000a00 */
[----:B------:R-:W1:Y:S01]  /*6490*/  MUFU.RCP64H R3, R19 ;  /* 0x0000001300037308 */ /* 0x000e620000001800 */
[----:B------:R-:W-:Y:S01]  /*64a0*/  IMAD.MOV.U32 R2, RZ, RZ, 0x1 ;  /* 0x00000001ff027424 */ /* 0x000fe200078e00ff */
        /* <DEDUP_REMOVED lines=12> */
[----:B0-----:R-:W0:Y:S02]  /*6570*/  DADD R10, -R4, UR4 ;  /* 0x00000004040a7e29 */ /* 0x001e240008000100 */
[----:B0-----:R-:W-:-:S15]  /*6580*/  FSETP.GEU.AND P3, PT, |R11|, 6.5827683646048100446e-37, PT ;  /* 0x036000000b00780b */ /* 0x001fde0003f6e200 */
[----:B------:R-:W-:-:S15]  /*6590*/  NOP ;  /* 0x0000000000007918 */ /* 0x000fde0000000000 */
[----:B------:R-:W-:-:S15]  /*65a0*/  NOP ;  /* 0x0000000000007918 */ /* 0x000fde0000000000 */
[----:B------:R-:W-:-:S15]  /*65b0*/  NOP ;  /* 0x0000000000007918 */ /* 0x000fde0000000000 */
[----:B------:R-:W-:-:S02]  /*65c0*/  NOP ;  /* 0x0000000000007918 */ /* 0x000fc40000000000 */
[----:B-1----:R-:W0:-:S15]  /*65d0*/  DFMA R4, -R18, R2, 1 ;  /* 0x3ff000001204742b */ /* 0x002e1e0000000102 */
        /* <DEDUP_REMOVED lines=45> */
[----:B0-----:R-:W-:Y:S05]  /*68b0*/  CALL.REL.NOINC `($__internal_14_$__cuda_sm20_div_rn_f64_full) ;  /* 0x00000008003c7944 */ /* 0x001fea0003c00000 */
[----:B------:R-:W-:-:S07]  /*68c0*/  IMAD.MOV.U32 R3, RZ, RZ, R27 ;  /* 0x000000ffff037224 */ /* 0x000fce00078e001b */
.L_x_14966:
[----:B------:R-:W-:Y:S05]  /*68d0*/  BSYNC.RECONVERGENT B1 ;  /* 0x0000000000017941 */ /* 0x000fea0003800200 */
.L_x_14965:
        /* <DEDUP_REMOVED lines=59> */
[----:B0-----:R-:W-:Y:S05]  /*6c90*/  CALL.REL.NOINC `($__internal_14_$__cuda_sm20_div_rn_f64_full) ;  /* 0x0000000400447944 */ /* 0x001fea0003c00000 */
[----:B------:R-:W-:-:S07]  /*6ca0*/  IMAD.MOV.U32 R3, RZ, RZ, R27 ;  /* 0x000000ffff037224 */ /* 0x000fce00078e001b */
.L_x_14969:
[----:B------:R-:W-:Y:S05]  /*6cb0*/  BSYNC.RECONVERGENT B1 ;  /* 0x0000000000017941 */ /* 0x000fea0003800200 */
.L_x_14968:
[----:B------:R-:W-:Y:S02]  /*6cc0*/  LOP3.LUT R3, RZ, 0x80000000, R3, 0xb8, !PT ;  /* 0x80000000ff037812 */ /* 0x000fe400078eb803 */
[----:B------:R-:W-:Y:S01]  /*6cd0*/  MOV R2, RZ ;  /* 0x000000ff00027202 */ /* 0x000fe20000000f00 */
[----:B------:R-:W-:Y:S06]  /*6ce0*/  BRA `(.L_x_14970) ;  /* 0x0000000400247947 */ /* 0x000fec0003800000 */
.L_x_14967:
        /* <DEDUP_REMOVED lines=19> */
.L_x_14957:
[----:B------:R-:W0:Y:S01]  /*6e20*/  MUFU.RCP64H R3, R19 ;  /* 0x0000001300037308 */ /* 0x000e220000001800 */
[----:B------:R-:W1:Y:S01]  /*6e30*/  LDCU.64 UR4, c[0x0][0x598] ;  /* 0x0000b300ff0477ac */ /* 0x000e620008000a00 */
[----:B------:R-:W2:Y:S01]  /*6e40*/  LDC R0, c[0x0][0x59c] ;  /* 0x00016700ff007b82 */ /* 0x000ea20000000800 */
[----:B------:R-:W-:Y:S01]  /*6e50*/  IMAD.MOV.U32 R2, RZ, RZ, 0x1 ;  /* 0x00000001ff027424 */ /* 0x000fe200078e00ff */
[----:B------:R-:W-:Y:S05]  /*6e60*/  BSSY.RECONVERGENT B1, `(.L_x_14970) ;  /* 0x0000031000017945 */ /* 0x000fea0003800200 */
[----:B0-----:R-:W0:Y:S01]  /*6e70*/  DFMA R4, -R18, R2, 1 ;  /* 0x3ff000001204742b */ /* 0x001e220000000102 */
[----:B--2---:R-:W-:-:S15]  /*6e80*/  FSETP.GEU.AND P1, PT, |R0|, 6.5827683646048100446e-37, PT ;  /* 0x036000000000780b */ /* 0x004fde0003f2e200 */
        /* <DEDUP_REMOVED lines=44> */
[----:B------:R-:W-:Y:S05]  /*7150*/  CALL.REL.NOINC `($__internal_14_$__cuda_sm20_div_rn_f64_full) ;  /* 0x0000000000147944 */ /* 0x000fea0003c00000 */
[----:B------:R-:W-:-:S07]  /*7160*/  IMAD.MOV.U32 R3, RZ, RZ, R27 ;  /* 0x000000ffff037224 */ /* 0x000fce00078e001b */
.L_x_14971:
[----:B------:R-:W-:Y:S05]  /*7170*/  BSYNC.RECONVERGENT B1 ;  /* 0x0000000000017941 */ /* 0x000fea0003800200 */
.L_x_14970:
[----:B------:R-:W-:Y:S05]  /*7180*/  BSYNC.RECONVERGENT B0 ;  /* 0x0000000000007941 */ /* 0x000fea0003800200 */
.L_x_14956:
[----:B------:R-:W-:Y:S01]  /*7190*/  STG.E.64 desc[UR6][R16.64], R2 ;  /* 0x0000000210007986 */ /* 0x000fe2000c101b06 */
[----:B------:R-:W-:Y:S05]  /*71a0*/  EXIT ;  /* 0x000000000000794d */ /* 0x000fea0003800000 */
        .weak           $__internal_14_$__cuda_sm20_div_rn_f64_full
        .type           $__internal_14_$__cuda_sm20_div_rn_f64_full,@function
        .size           $__internal_14_$__cuda_sm20_div_rn_f64_full,(.L_x_32765 - $__internal_14_$__cuda_sm20_div_rn_f64_full)
$__internal_14_$__cuda_sm20_div_rn_f64_full:
[C---:B------:R-:W-:Y:S01]  /*71b0*/  FSETP.GEU.AND P1, PT, |R11|.reuse, 1.469367938527859385e-39, PT ;  /* 0x001000000b00780b */ /* 0x040fe20003f2e200 */
[----:B------:R-:W-:Y:S01]  /*71c0*/  IMAD.MOV.U32 R2, RZ, RZ, 0x1ca00000 ;  /* 0x1ca00000ff027424 */ /* 0x000fe200078e00ff */
[----:B------:R-:W-:Y:S01]  /*71d0*/  LOP3.LUT R7, R11, 0x7ff00000, RZ, 0xc0, !PT ;  /* 0x7ff000000b077812 */ /* 0x000fe200078ec0ff */
[----:B------:R-:W-:Y:S01]  /*71e0*/  IMAD.MOV.U32 R24, RZ, RZ, R10 ;  /* 0x000000ffff187224 */ /* 0x000fe200078e000a */
[C---:B------:R-:W-:Y:S01]  /*71f0*/  LOP3.LUT R9, R13.reuse, 0x7ff00000, RZ, 0xc0, !PT ;  /* 0x7ff000000d097812 */ /* 0x040fe200078ec0ff */
[----:B------:R-:W-:Y:S01]  /*7200*/  BSSY.RECONVERGENT B3, `(.L_x_14972) ;  /* 0x0000078000037945 */ /* 0x000fe20003800200 */
[----:B------:R-:W-:Y:S02]  /*7210*/  FSETP.GEU.AND P0, PT, |R13|, 1.469367938527859385e-39, PT ;  /* 0x001000000d00780b */ /* 0x000fe40003f0e200 */
[----:B------:R-:W-:Y:S02]  /*7220*/  ISETP.GE.U32.AND P3, PT, R7, R9, PT ;  /* 0x000000090700720c */ /* 0x000fe40003f66070 */
[----:B------:R-:W-:-:S02]  /*7230*/  LOP3.LUT R14, R13, 0x800fffff, RZ, 0xc0, !PT ;  /* 0x800fffff0d0e7812 */ /* 0x000fc400078ec0ff */
[----:B------:R-:W-:Y:S01]  /*7240*/  SEL R25, R2, 0x63400000, !P3 ;  /* 0x6340000002197807 */ /* 0x000fe20005800000 */
[----:B------:R-:W-:Y:S01]  /*7250*/  @!P1 IMAD.MOV.U32 R30, RZ, RZ, RZ ;  /* 0x000000ffff1e9224 */ /* 0x000fe200078e00ff */
[----:B------:R-:W-:Y:S02]  /*7260*/  @!P1 LOP3.LUT R0, R13, 0x7ff00000, RZ, 0xc0, !PT ;  /* 0x7ff000000d009812 */ /* 0x000fe400078ec0ff */
[----:B------:R-:W-:Y:S02]  /*7270*/  LOP3.LUT R25, R25, 0x800fffff, R11, 0xf8, !PT ;  /* 0x800fffff19197812 */ /* 0x000fe400078ef80b */
[----:B------:R-:W-:Y:S02]  /*7280*/  @!P1 ISETP.GE.U32.AND P2, PT, R7, R0, PT ;  /* 0x000000000700920c */ /* 0x000fe40003f46070 */
[----:B------:R-:W-:Y:S01]  /*7290*/  LOP3.LUT R15, R14, 0x3ff00000, RZ, 0xfc, !PT ;  /* 0x3ff000000e0f7812 */ /* 0x000fe200078efcff */
[----:B------:R-:W-:Y:S01]  /*72a0*/  IMAD.MOV.U32 R14, RZ, RZ, R12 ;  /* 0x000000ffff0e7224 */ /* 0x000fe200078e000c */
[----:B------:R-:W-:-:S02]  /*72b0*/  @!P1 SEL R31, R2, 0x63400000, !P2 ;  /* 0x63400000021f9807 */ /* 0x000fc40005000000 */
[----:B------:R-:W-:Y:S02]  /*72c0*/  MOV R28, 0x1 ;  /* 0x00000001001c7802 */ /* 0x000fe40000000f00 */
        /* <DEDUP_REMOVED lines=11> */
[----:B-1----:R-:W-:-:S05]  /*7380*/  @!P1 LOP3.LUT R0, R25, 0x7ff00000, RZ, 0xc0, !PT ;  /* 0x7ff0000019009812 */ /* 0x002fca00078ec0ff */
[----:B------:R-:W-:-:S05]  /*7390*/  VIADD R32, R0, 0xffffffff ;  /* 0xffffffff00207836 */ /* 0x000fca0000000000 */
[----:B------:R-:W-:-:S04]  /*73a0*/  ISETP.GT.U32.AND P0, PT, R32, 0x7feffffe, PT ;  /* 0x7feffffe2000780c */ /* 0x000fc80003f04070 */
[----:B------:R-:W-:-:S15]  /*73b0*/  ISETP.GT.U32.OR P0, PT, R33, 0x7feffffe, P0 ;  /* 0x7feffffe2100780c */ /* 0x000fde0000704470 */
[----:B------:R-:W-:-:S15]  /*73c0*/  NOP ;  /* 0x0000000000007918 */ /* 0x000fde0000000000 */
[----:B------:R-:W-:-:S15]  /*73d0*/  NOP ;  /* 0x0000000000007918 */ /* 0x000fde0000000000 */
[----:B------:R-:W-:-:S03]  /*73e0*/  NOP ;  /* 0x0000000000007918 */ /* 0x000fc60000000000 */
        /* <DEDUP_REMOVED lines=55> */
[----:B------:R-:W-:Y:S01]  /*7760*/  MOV R10, RZ ;  /* 0x000000ff000a7202 */ /* 0x000fe20000000f00 */
[----:B------:R-:W0:Y:S01]  /*7770*/  DMUL.RP R12, R30, R12 ;  /* 0x0000000c1e0c7228 */ /* 0x000e220000008000 */
[----:B------:R-:W-:Y:S02]  /*7780*/  IADD3 R9, PT, PT, -R0, -0x43300000, RZ ;  /* 0xbcd0000000097810 */ /* 0x000fe40007ffe1ff */
[----:B0-----:R-:W-:-:S15]  /*7790*/  LOP3.LUT R7, R13, R7, RZ, 0x3c, !PT ;  /* 0x000000070d077212 */ /* 0x001fde00078e3cff */
[----:B------:R-:W-:-:S15]  /*77a0*/  NOP ;  /* 0x0000000000007918 */ /* 0x000fde0000000000 */
[----:B------:R-:W-:-:S15]  /*77b0*/  NOP ;  /* 0x0000000000007918 */ /* 0x000fde0000000000 */
[----:B------:R-:W-:-:S15]  /*77c0*/  NOP ;  /* 0x0000000000007918 */ /* 0x000fde0000000000 */
[----:B------:R-:W-:-:S01]  /*77d0*/  NOP ;  /* 0x0000000000007918 */ /* 0x000fc20000000000 */
[----:B------:R-:W0:Y:S02]  /*77e0*/  DFMA R10, R26, -R10, R30 ;  /* 0x8000000a1a0a722b */ /* 0x000e24000000001e */
[----:B0-----:R-:W-:-:S04]  /*77f0*/  FSETP.NEU.AND P0, PT, |R11|, R9, PT ;  /* 0x000000090b00720b */ /* 0x001fc80003f0d200 */
[----:B------:R-:W-:Y:S02]  /*7800*/  FSEL R26, R12, R26, !P0 ;  /* 0x0000001a0c1a7208 */ /* 0x000fe40004000000 */
[----:B------:R-:W-:Y:S01]  /*7810*/  FSEL R27, R7, R27, !P0 ;  /* 0x0000001b071b7208 */ /* 0x000fe20004000000 */
[----:B------:R-:W-:Y:S06]  /*7820*/  BRA `(.L_x_14974) ;  /* 0x0000000000547947 */ /* 0x000fec0003800000 */
.L_x_14973:
        /* <DEDUP_REMOVED lines=12> */
[----:B------:R-:W-:Y:S01]  /*78f0*/  @!P0 IMAD.MOV.U32 R26, RZ, RZ, RZ ;  /* 0x000000ffff1a8224 */ /* 0x000fe200078e00ff */
[----:B------:R-:W-:-:S03]  /*7900*/  @P0 MOV R26, RZ ;  /* 0x000000ff001a0202 */ /* 0x000fc60000000f00 */
[----:B------:R-:W-:Y:S01]  /*7910*/  @P0 IMAD.MOV.U32 R27, RZ, RZ, R0 ;  /* 0x000000ffff1b0224 */ /* 0x000fe200078e0000 */
[----:B------:R-:W-:Y:S06]  /*7920*/  BRA `(.L_x_14974) ;  /* 0x0000000000147947 */ /* 0x000fec0003800000 */
.L_x_14976:
[----:B------:R-:W-:Y:S01]  /*7930*/  LOP3.LUT R27, R13, 0x80000, RZ, 0xfc, !PT ;  /* 0x000800000d1b7812 */ /* 0x000fe200078efcff */
[----:B------:R-:W-:Y:S01]  /*7940*/  IMAD.MOV.U32 R26, RZ, RZ, R12 ;  /* 0x000000ffff1a7224 */ /* 0x000fe200078e000c */
[----:B------:R-:W-:Y:S06]  /*7950*/  BRA `(.L_x_14974) ;  /* 0x0000000000087947 */ /* 0x000fec0003800000 */
.L_x_14975:
[----:B------:R-:W-:Y:S01]  /*7960*/  LOP3.LUT R27, R11, 0x80000, RZ, 0xfc, !PT ;  /* 0x000800000b1b7812 */ /* 0x000fe200078efcff */
[----:B------:R-:W-:-:S07]  /*7970*/  IMAD.MOV.U32 R26, RZ, RZ, R10 ;  /* 0x000000ffff1a7224 */ /* 0x000fce00078e000a */
.L_x_14974:
[----:B------:R-:W-:Y:S05]  /*7980*/  BSYNC.RECONVERGENT B3 ;  /* 0x0000000000037941 */ /* 0x000fea0003800200 */
.L_x_14972:
[----:B------:R-:W-:Y:S01]  /*7990*/  IMAD.MOV.U32 R10, RZ, RZ, R4 ;  /* 0x000000ffff0a7224 */ /* 0x000fe200078e0004 */
[----:B------:R-:W-:Y:S01]  /*79a0*/  MOV R2, R26 ;  /* 0x0000001a00027202 */ /* 0x000fe20000000f00 */
[----:B------:R-:W-:-:S04]  /*79b0*/  IMAD.MOV.U32 R11, RZ, RZ, 0x0 ;  /* 0x00000000ff0b7424 */ /* 0x000fc800078e00ff */
[----:B------:R-:W-:Y:S05]  /*79c0*/  RET.REL.NODEC R10 `(_ZN2at6native18elementwise_kernelILi128ELi2EZNS0_22gpu_kernel_impl_nocastINS0_13AUnaryFunctorIdddZZZNS0_15binary_internal21div_floor_kernel_cudaERNS_18TensorIteratorBaseEENKUlvE1_clEvENKUlvE_clEvEUlddE_EEEEvS6_RKT_EUliE_EEviT1_) ;  /* 0xffffff840a8c7950 */ /* 0x000fea0003c3ffff */
.L_x_14977:
        /* <DEDUP_REMOVED lines=11> */
.L_x_32765:


//--------------------- .text._ZN2at6native27unrolled_elementwise_kernelINS0_13AUnaryFunctorIdddZZZNS0_15binary_internal21div_floor_kernel_cudaERNS_18TensorIteratorBaseEENKUlvE1_clEvENKUlvE_clEvEUlddE_EESt5arrayIPcLm2EELi4E23TrivialOffsetCalculatorILi1EjESE_NS0_6memory15LoadWithoutCastENSF_16StoreWithoutCastEEEviT_T0_T2_T3_T4_T5_ --------------------------
	.section	.text._ZN2at6native27unrolled_elementwise_kernelINS0_13AUnaryFunctorIdddZZZNS0_15binary_internal21div_floor_kernel_cudaERNS_18TensorIteratorBaseEENKUlvE1_clEvENKUlvE_clEvEUlddE_EESt5arrayIPcLm2EELi4E23TrivialOffsetCalculatorILi1EjESE_NS0_6memory15LoadWithoutCastENSF_16StoreWithoutCastEEEviT_T0_T2_T3_T4_T5_,"ax",@progbits
	.align	128
        .global         _ZN2at6native27unrolled_elementwise_kernelINS0_13AUnaryFunctorIdddZZZNS0_15binary_internal21div_floor_kernel_cudaERNS_18TensorIteratorBaseEENKUlvE1_clEvENKUlvE_clEvEUlddE_EESt5arrayIPcLm2EELi4E23TrivialOffsetCalculatorILi1EjESE_NS0_6memory15LoadWithoutCastENSF_16StoreWithoutCastEEEviT_T0_T2_T3_T4_T5_
        .type           _ZN2at6native27unrolled_elementwise_kernelINS0_13AUnaryFunctorIdddZZZNS0_15binary_internal21div_floor_kernel_cudaERNS_18TensorIteratorBaseEENKUlvE1_clEvENKUlvE_clEvEUlddE_EESt5arrayIPcLm2EELi4E23TrivialOffsetCalculatorILi1EjESE_NS0_6memory15LoadWithoutCastENSF_16StoreWithoutCastEEEviT_T0_T2_T3_T4_T5_,@function
        .size           _ZN2at6native27unrolled_elementwise_kernelINS0_13AUnaryFunctorIdddZZZNS0_15binary_internal21div_floor_kernel_cudaERNS_18TensorIteratorBaseEENKUlvE1_clEvENKUlvE_clEvEUlddE_EESt5arrayIPcLm2EELi4E23TrivialOffsetCalculatorILi1EjESE_NS0_6memory15LoadWithoutCastENSF_16StoreWithoutCastEEEviT_T0_T2_T3_T4_T5_,(.L_x_32766 - _ZN2at6native27unrolled_elementwise_kernelINS0_13AUnaryFunctorIdddZZZNS0_15binary_internal21div_floor_kernel_cudaERNS_18TensorIteratorBaseEENKUlvE1_clEvENKUlvE_clEvEUlddE_EESt5arrayIPcLm2EELi4E23TrivialOffsetCalculatorILi1EjESE_NS0_6memory15LoadWithoutCastENSF_16StoreWithoutCastEEEviT_T0_T2_T3_T4_T5_)
        .other          _ZN2at6native27unrolled_elementwise_kernelINS0_13AUnaryFunctorIdddZZZNS0_15binary_internal21div_floor_kernel_cudaERNS_18TensorIteratorBaseEENKUlvE1_clEvENKUlvE_clEvEUlddE_EESt5arrayIPcLm2EELi4E23TrivialOffsetCalculatorILi1EjESE_NS0_6memory15LoadWithoutCastENSF_16StoreWithoutCastEEEviT_T0_T2_T3_T4_T5_,@"STO_CUDA_ENTRY STV_DEFAULT"
_ZN2at6native27unrolled_elementwise_kernelINS0_13AUnaryFunctorIdddZZZNS0_15binary_internal21div_floor_kernel_cudaERNS_18TensorIteratorBaseEENKUlvE1_clEvENKUlvE_clEvEUlddE_EESt5arrayIPcLm2EELi4E23TrivialOffsetCalculatorILi1EjESE_NS0_6memory15LoadWithoutCastENSF_16StoreWithoutCastEEEviT_T0_T2_T3_T4_T5_:
.text._ZN2at6native27unrolled_elementwise_kernelINS0_13AUnaryFunctorIdddZZZNS0_15binary_internal21div_floor_kernel_cudaERNS_18TensorIteratorBaseEENKUlvE1_clEvENKUlvE_clEvEUlddE_EESt5arrayIPcLm2EELi4E23TrivialOffsetCalculatorILi1EjESE_NS0_6memory15LoadWithoutCastENSF_16StoreWithoutCastEEEviT_T0_T2_T3_T4_T5_:
        /* <DEDUP_REMOVED lines=8> */
[----:B------:R-:W-:Y:S01]  /*0080*/  CS2R R24, SRZ ;  /* 0x0000000000187805 */ /* 0x000fe2000001ff00 */
[----:B------:R-:W3:Y:S01]  /*0090*/  LDCU.64 UR8, c[0x0][0x390] ;  /* 0x00007200ff0877ac */ /* 0x000ee20008000a00 */
[----:B-1----:R-:W-:Y:S02]  /*00a0*/  UIMAD UR6, UR14, -0x200, UR6 ;  /* 0xfffffe000e0678a4 */ /* 0x002fe4000f8e0206 */
[----:B------:R-:W-:Y:S02]  /*00b0*/  IMAD.U32 R11, RZ, RZ, UR14 ;  /* 0x0000000eff0b7e24 */ /* 0x000fe4000f8e00ff */
[----:B------:R-:W-:-:S02]  /*00c0*/  IMAD.U32 R17, RZ, RZ, UR14 ;  /* 0x0000000eff117e24 */ /* 0x000fc4000f8e00ff */
[----:B------:R-:W-:Y:S01]  /*00d0*/  IMAD.U32 R15, RZ, RZ, UR14 ;  /* 0x0000000eff0f7e24 */ /* 0x000fe2000f8e00ff */
[----:B0-----:R-:W-:Y:S01]  /*00e0*/  ISETP.GE.AND P0, PT, R0, UR6, PT ;  /* 0x0000000600007c0c */ /* 0x001fe2000bf06270 */
[----:B------:R-:W-:Y:S02]  /*00f0*/  IMAD.MOV.U32 R2, RZ, RZ, R0 ;  /* 0x000000ffff027224 */ /* 0x000fe400078e0000 */
[----:B------:R-:W-:-:S10]  /*0100*/  IMAD.U32 R3, RZ, RZ, UR14 ;  /* 0x0000000eff037e24 */ /* 0x000fd4000f8e00ff */
[----:B------:R-:W-:Y:S01]  /*0110*/  @!P0 VIADD R0, R2, 0x80 ;  /* 0x0000008002008836 */ /* 0x000fe20000000000 */
[----:B------:R-:W0:Y:S01]  /*0120*/  @!P0 LDC.64 R4, c[0x0][0x3a0] ;  /* 0x0000e800ff048b82 */ /* 0x000e220000000a00 */
[----:B---3--:R-:W-:Y:S01]  /*0130*/  ULOP3.LUT UR5, UR9, 0x7fffffff, URZ, 0xc0, !UPT ;  /* 0x7fffffff09057892 */ /* 0x008fe2000f8ec0ff */
[----:B------:R-:W-:Y:S02]  /*0140*/  @!P0 IMAD R3, R3, 0x200, R2 ;  /* 0x0000020003038824 */ /* 0x000fe400078e0202 */
[----:B------:R-:W-:-:S13]  /*0150*/  ISETP.GE.AND P1, PT, R0, UR6, PT ;  /* 0x0000000600007c0c */ /* 0x000fda000bf26270 */
[----:B------:R-:W-:Y:S01]  /*0160*/  @!P1 IMAD R11, R11, 0x200, R0 ;  /* 0x000002000b0b9824 */ /* 0x000fe200078e0200 */
[----:B------:R-:W1:Y:S01]  /*0170*/  @!P1 LDC.64 R6, c[0x0][0x3a0] ;  /* 0x0000e800ff069b82 */ /* 0x000e620000000a00 */
[----:B------:R-:W-:-:S05]  /*0180*/  @!P1 VIADD R0, R0, 0x80 ;  /* 0x0000008000009836 */ /* 0x000fca0000000000 */
[----:B------:R-:W-:Y:S01]  /*0190*/  ISETP.GE.AND P3, PT, R0, UR6, PT ;  /* 0x0000000600007c0c */ /* 0x000fe2000bf66270 */
[----:B------:R-:W-:Y:S01]  /*01a0*/  UMOV UR4, UR8 ;  /* 0x0000000800047c82 */ /* 0x000fe20008000000 */
[----:B0-----:R-:W-:Y:S01]  /*01b0*/  @!P0 IMAD.WIDE.U32 R4, R3, 0x8, R4 ;  /* 0x0000000803048825 */ /* 0x001fe200078e0004 */
[----:B------:R-:W-:-:S04]  /*01c0*/  USHF.R.U32.HI UR15, URZ, 0x14, UR5 ;  /* 0x00000014ff0f7899 */ /* 0x000fc80008011605 */
[----:B--2---:R0:W5:Y:S06]  /*01d0*/  @!P0 LDG.E.64 R24, desc[UR10][R4.64] ;  /* 0x0000000a04188981 */ /* 0x00416c000c1e1b00 */
[----:B------:R-:W-:Y:S01]  /*01e0*/  @!P3 IMAD R17, R17, 0x200, R0 ;  /* 0x000002001111b824 */ /* 0x000fe200078e0200 */
[----:B------:R-:W2:Y:S01]  /*01f0*/  @!P3 LDC.64 R8, c[0x0][0x3a0] ;  /* 0x0000e800ff08bb82 */ /* 0x000ea20000000a00 */
[----:B------:R-:W-:Y:S02]  /*0200*/  @!P3 VIADD R0, R0, 0x80 ;  /* 0x000000800000b836 */ /* 0x000fe40000000000 */
[----:B-1----:R-:W-:-:S03]  /*0210*/  @!P1 IMAD.WIDE.U32 R6, R11, 0x8, R6 ;  /* 0x000000080b069825 */ /* 0x002fc600078e0006 */
[----:B------:R-:W-:Y:S02]  /*0220*/  ISETP.GE.AND P2, PT, R0, UR6, PT ;  /* 0x0000000600007c0c */ /* 0x000fe4000bf46270 */
[----:B------:R1:W5:Y:S11]  /*0230*/  @!P1 LDG.E.64 R22, desc[UR10][R6.64] ;  /* 0x0000000a06169981 */ /* 0x000376000c1e1b00 */
[----:B------:R-:W3:Y:S01]  /*0240*/  @!P2 LDC.64 R12, c[0x0][0x3a0] ;  /* 0x0000e800ff0cab82 */ /* 0x000ee20000000a00 */
[----:B------:R-:W-:-:S02]  /*0250*/  @!P2 IMAD R15, R15, 0x200, R0 ;  /* 0x000002000f0fa824 */ /* 0x000fc400078e0200 */
[----:B--2---:R-:W-:-:S05]  /*0260*/  @!P3 IMAD.WIDE.U32 R10, R17, 0x8, R8 ;  /* 0x00000008110ab825 */ /* 0x004fca00078e0008 */
[----:B------:R1:W5:Y:S01]  /*0270*/  @!P3 LDG.E.64 R20, desc[UR10][R10.64] ;  /* 0x0000000a0a14b981 */ /* 0x000362000c1e1b00 */
[----:B---3--:R-:W-:-:S05]  /*0280*/  @!P2 IMAD.WIDE.U32 R8, R15, 0x8, R12 ;  /* 0x000000080f08a825 */ /* 0x008fca00078e000c */
[----:B------:R1:W5:Y:S01]  /*0290*/  @!P2 LDG.E.64 R18, desc[UR10][R8.64] ;  /* 0x0000000a0812a981 */ /* 0x000362000c1e1b00 */
[----:B------:R-:W-:Y:S02]  /*02a0*/  IMAD.U32 R12, RZ, RZ, UR4 ;  /* 0x00000004ff0c7e24 */ /* 0x000fe4000f8e00ff */
[----:B------:R-:W-:-:S06]  /*02b0*/  IMAD.U32 R13, RZ, RZ, UR5 ;  /* 0x00000005ff0d7e24 */ /* 0x000fcc000f8e00ff */
[----:B------:R-:W2:Y:S02]  /*02c0*/  DMUL R12, R12, 1.80143985094819840000e+16 ;  /* 0x435000000c0c7828 */ /* 0x000ea40000000000 */
[----:B--2---:R-:W-:Y:S02]  /*02d0*/  R2UR UR13, R13 ;  /* 0x000000000d0d72ca */ /* 0x004fe400000e0000 */
[----:B------:R-:W-:Y:S01]  /*02e0*/  ISETP.GE.AND P1, PT, R2, UR6, PT ;  /* 0x0000000602007c0c */ /* 0x000fe2000bf26270 */
[----:B0-----:R-:W-:Y:S02]  /*02f0*/  IMAD.U32 R4, RZ, RZ, UR4 ;  /* 0x00000004ff047e24 */ /* 0x001fe4000f8e00ff */
[----:B------:R-:W-:Y:S02]  /*0300*/  IMAD.U32 R5, RZ, RZ, UR5 ;  /* 0x00000005ff057e24 */ /* 0x000fe4000f8e00ff */
[----:B------:R-:W-:Y:S01]  /*0310*/  IMAD.U32 R3, RZ, RZ, UR9 ;  /* 0x00000009ff037e24 */ /* 0x000fe2000f8e00ff */
[----:B------:R-:W-:Y:S01]  /*0320*/  R2UR UR12, R12 ;  /* 0x000000000c0c72ca */ /* 0x000fe200000e0000 */
[----:B------:R-:W-:Y:S04]  /*0330*/  BSSY.RECONVERGENT B1, `(.L_x_14978) ;  /* 0x0000136000017945 */ /* 0x000fe80003800200 */
[----:B------:R-:W-:-:S04]  /*0340*/  ULEA.HI UR7, UR13, UR15, URZ, 0xc ;  /* 0x0000000f0d077291 */ /* 0x000fc8000f8f60ff */
[----:B------:R-:W-:-:S15]  /*0350*/  UIADD3 UR7, UPT, UPT, UR7, -0x36, URZ ;  /* 0xffffffca07077890 */ /* 0x000fde000fffe0ff */
[----:B------:R-:W-:-:S15]  /*0360*/  NOP ;  /* 0x0000000000007918 */ /* 0x000fde0000000000 */
[----:B------:R-:W-:-:S15]  /*0370*/  NOP ;  /* 0x0000000000007918 */ /* 0x000fde0000000000 */
[----:B------:R-:W0:Y:S02]  /*0380*/  DSETP.NEU.AND P0, PT, R4, +INF , PT ;  /* 0x7ff000000400742a */ /* 0x000e240003f0d000 */
[----:B0-----:R-:W-:Y:S02]  /*0390*/  FSEL R3, R3, -QNAN , P0 ;  /* 0xfff8000003037808 */ /* 0x001fe40000000000 */
[----:B------:R-:W-:Y:S01]  /*03a0*/  FSEL R4, RZ, UR8, !P0 ;  /* 0x00000008ff047c08 */ /* 0x000fe2000c000000 */
[----:B-1----:R-:W-:Y:S06]  /*03b0*/  @P1 BRA `(.L_x_14979) ;  /* 0x0000001000b41947 */ /* 0x002fec0003800000 */
[----:B-----5:R-:W0:Y:S02]  /*03c0*/  DSETP.NEU.AND P0, PT, R24, RZ, PT ;  /* 0x000000ff1800722a */ /* 0x020e240003f0d000 */
[----:B0-----:R-:W-:Y:S05]  /*03d0*/  @P0 BRA `(.L_x_14980) ;  /* 0x0000000000e00947 */ /* 0x001fea0003800000 */
[----:B------:R-:W0:Y:S01]  /*03e0*/  MUFU.RCP64H R7, R25 ;  /* 0x0000001900077308 */ /* 0x000e220000001800 */
[----:B------:R-:W1:Y:S01]  /*03f0*/  LDCU.64 UR16, c[0x0][0x390] ;  /* 0x00007200ff1077ac */ /* 0x000e620008000a00 */
[----:B------:R-:W-:Y:S01]  /*0400*/  IMAD.MOV.U32 R6, RZ, RZ, 0x1 ;  /* 0x00000001ff067424 */ /* 0x000fe200078e00ff */
[----:B------:R-:W-:Y:S01]  /*0410*/  BSSY.RECONVERGENT B2, `(.L_x_14981) ;  /* 0x0000033000027945 */ /* 0x000fe20003800200 */
[----:B------:R-:W-:-:S05]  /*0420*/  IMAD.U32 R5, RZ, RZ, UR9 ;  /* 0x00000009ff057e24 */ /* 0x000fca000f8e00ff */
[----:B------:R-:W-:Y:S01]  /*0430*/  FSETP.GEU.AND P1, PT, |R5|, 6.5827683646048100446e-37, PT ;  /* 0x036000000500780b */ /* 0x000fe20003f2e200 */
        /* <DEDUP_REMOVED lines=45> */
[----:B------:R-:W-:Y:S05]  /*0710*/  CALL.REL.NOINC `($__internal_15_$__cuda_sm20_div_rn_f64_full) ;  /* 0x0000004800cc7944 */ /* 0x000fea0003c00000 */
[----:B------:R-:W-:Y:S02]  /*0720*/  IMAD.MOV.U32 R16, RZ, RZ, R26 ;  /* 0x000000ffff107224 */ /* 0x000fe400078e001a */
[----:B------:R-:W-:-:S07]  /*0730*/  IMAD.MOV.U32 R17, RZ, RZ, R27 ;  /* 0x000000ffff117224 */ /* 0x000fce00078e001b */
.L_x_14982:
[----:B------:R-:W-:Y:S05]  /*0740*/  BSYNC.RECONVERGENT B2 ;  /* 0x0000000000027941 */ /* 0x000fea0003800200 */
.L_x_14981:
[----:B------:R-:W-:Y:S05]  /*0750*/  BRA `(.L_x_14979) ;  /* 0x0000000c00cc7947 */ /* 0x000fea0003800000 */
.L_x_14980:
[----:B------:R-:W-:Y:S01]  /*0760*/  LOP3.LUT R9, R25, 0x7fffffff, RZ, 0xc0, !PT ;  /* 0x7fffffff19097812 */ /* 0x000fe200078ec0ff */
[----:B------:R-:W-:Y:S01]  /*0770*/  BSSY.RECONVERGENT B0, `(.L_x_14983) ;  /* 0x0000055000007945 */ /* 0x000fe20003800200 */
[----:B------:R-:W-:Y:S02]  /*0780*/  IMAD.MOV.U32 R8, RZ, RZ, R24 ;  /* 0x000000ffff087224 */ /* 0x000fe400078e0018 */
[----:B------:R-:W-:-:S04]  /*0790*/  VIMNMX.U32 R0, PT, PT, R9, UR5, !PT ;  /* 0x0000000509007c48 */ /* 0x000fc8000ffe0000 */
[----:B------:R-:W-:-:S13]  /*07a0*/  ISETP.GE.U32.AND P0, PT, R0, 0x7ff00000, PT ;  /* 0x7ff000000000780c */ /* 0x000fda0003f06070 */
[----:B------:R-:W-:Y:S05]  /*07b0*/  @!P0 BRA `(.L_x_14984) ;  /* 0x0000000000488947 */ /* 0x000fea0003800000 */
[----:B------:R-:W0:Y:S01]  /*07c0*/  LDCU.64 UR16, c[0x0][0x390] ;  /* 0x00007200ff1077ac */ /* 0x000e220008000a00 */
[----:B------:R-:W-:Y:S01]  /*07d0*/  IMAD.U32 R10, RZ, RZ, UR4 ;  /* 0x00000004ff0a7e24 */ /* 0x000fe2000f8e00ff */
[----:B------:R-:W-:Y:S01]  /*07e0*/  DSETP.NAN.AND P0, PT, R8, R8, PT ;  /* 0x000000080800722a */ /* 0x000fe20003f08000 */
[----:B------:R-:W-:-:S15]  /*07f0*/  IMAD.U32 R11, RZ, RZ, UR5 ;  /* 0x00000005ff0b7e24 */ /* 0x000fde000f8e00ff */
[----:B------:R-:W-:-:S15]  /*0800*/  NOP ;  /* 0x0000000000007918 */ /* 0x000fde0000000000 */
[----:B------:R-:W-:-:S15]  /*0810*/  NOP ;  /* 0x0000000000007918 */ /* 0x000fde0000000000 */
[----:B------:R-:W-:-:S15]  /*0820*/  NOP ;  /* 0x0000000000007918 */ /* 0x000fde0000000000 */
[----:B------:R-:W-:-:S03]  /*0830*/  NOP ;  /* 0x0000000000007918 */ /* 0x000fc60000000000 */
[----:B0-----:R-:W0:Y:S02]  /*0840*/  DADD R6, R24, UR16 ;  /* 0x0000001018067e29 */ /* 0x001e240008000000 */
[----:B0-----:R-:W-:Y:S02]  /*0850*/  FSEL R5, R4, R6, !P0 ;  /* 0x0000000604057208 */ /* 0x001fe40004000000 */
[----:B------:R-:W-:-:S15]  /*0860*/  FSEL R9, R3, R7, !P0 ;  /* 0x0000000703097208 */ /* 0x000fde0004000000 */
[----:B------:R-:W-:-:S15]  /*0870*/  NOP ;  /* 0x0000000000007918 */ /* 0x000fde0000000000 */
[----:B------:R-:W-:-:S15]  /*0880*/  NOP ;  /* 0x0000000000007918 */ /* 0x000fde0000000000 */
[----:B------:R-:W-:-:S15]  /*0890*/  NOP ;  /* 0x0000000000007918 */ /* 0x000fde0000000000 */
[----:B------:R-:W0:Y:S02]  /*08a0*/  DSETP.NAN.AND P0, PT, R10, UR4, PT ;  /* 0x000000040a007e2a */ /* 0x000e24000bf08000 */
[----:B0-----:R-:W-:Y:S02]  /*08b0*/  FSEL R6, R5, R6, !P0 ;  /* 0x0000000605067208 */ /* 0x001fe40004000000 */
[----:B------:R-:W-:Y:S01]  /*08c0*/  FSEL R7, R9, R7, !P0 ;  /* 0x0000000709077208 */ /* 0x000fe20004000000 */
[----:B------:R-:W-:Y:S06]  /*08d0*/  BRA `(.L_x_14985) ;  /* 0x0000000000f87947 */ /* 0x000fec0003800000 */
.L_x_14984:
[----:B------:R-:W0:Y:S01]  /*08e0*/  DSETP.NEU.AND P0, PT, R8, RZ, PT ;  /* 0x000000ff0800722a */ /* 0x000e220003f0d000 */
[----:B------:R-:W-:Y:S02]  /*08f0*/  IMAD.MOV.U32 R6, RZ, RZ, 0x0 ;  /* 0x00000000ff067424 */ /* 0x000fe400078e00ff */
[----:B------:R-:W-:Y:S01]  /*0900*/  IMAD.MOV.U32 R7, RZ, RZ, -0x80000 ;  /* 0xfff80000ff077424 */ /* 0x000fe200078e00ff */
[----:B0-----:R-:W-:Y:S06]  /*0910*/  @!P0 BRA `(.L_x_14985) ;  /* 0x0000000000e88947 */ /* 0x001fec0003800000 */
[----:B------:R-:W0:Y:S01]  /*0920*/  LDCU.64 UR16, c[0x0][0x390] ;  /* 0x00007200ff1077ac */ /* 0x000e220008000a00 */
[----:B------:R-:W1:Y:S01]  /*0930*/  DSETP.LE.AND P0, PT, R8, UR4, PT ;  /* 0x0000000408007e2a */ /* 0x000e62000bf03000 */
[----:B0-----:R-:W-:Y:S02]  /*0940*/  IMAD.U32 R6, RZ, RZ, UR16 ;  /* 0x00000010ff067e24 */ /* 0x001fe4000f8e00ff */
[----:B------:R-:W-:Y:S01]  /*0950*/  IMAD.U32 R7, RZ, RZ, UR17 ;  /* 0x00000011ff077e24 */ /* 0x000fe2000f8e00ff */
[----:B-1----:R-:W-:Y:S06]  /*0960*/  @!P0 BRA `(.L_x_14985) ;  /* 0x0000000000d48947 */ /* 0x002fec0003800000 */
[----:B------:R-:W-:Y:S01]  /*0970*/  ISETP.GT.U32.AND P0, PT, R9, 0xfffff, PT ;  /* 0x000fffff0900780c */ /* 0x000fe20003f04070 */
[----:B------:R-:W-:Y:S01]  /*0980*/  UISETP.GE.U32.AND UP0, UPT, UR5, 0x100000, UPT ;  /* 0x001000000500788c */ /* 0x000fe2000bf06070 */
[----:B------:R-:W-:Y:S01]  /*0990*/  SHF.R.U32.HI R5, RZ, 0x14, R9 ;  /* 0x00000014ff057819 */ /* 0x000fe20000011609 */
[----:B------:R-:W-:Y:S01]  /*09a0*/  IMAD.U32 R10, RZ, RZ, UR13 ;  /* 0x0000000dff0a7e24 */ /* 0x000fe2000f8e00ff */
[----:B------:R-:W-:Y:S01]  /*09b0*/  BSSY.RECONVERGENT B2, `(.L_x_14986) ;  /* 0x0000018000027945 */ /* 0x000fe20003800200 */
[----:B------:R-:W-:Y:S01]  /*09c0*/  USEL UR16, UR7, UR15, !UP0 ;  /* 0x0000000f07107287 */ /* 0x000fe2000c000000 */
[----:B------:R-:W-:Y:S01]  /*09d0*/  IMAD.U32 R11, RZ, RZ, UR12 ;  /* 0x0000000cff0b7e24 */ /* 0x000fe2000f8e00ff */
[----:B------:R-:W-:-:S04]  /*09e0*/  PLOP3.LUT P1, PT, PT, PT, UP0, 0x80, 0x8 ;  /* 0x000000000008781c */ /* 0x000fc80003f2f008 */
[----:B------:R-:W-:Y:S02]  /*09f0*/  FSEL R10, R10, UR5, !P1 ;  /* 0x000000050a0a7c08 */ /* 0x000fe4000c800000 */
[----:B------:R-:W0:Y:S01]  /*0a00*/  @!P0 DMUL R8, R8, 1.80143985094819840000e+16 ;  /* 0x4350000008088828 */ /* 0x000e220000000000 */
[----:B------:R-:W-:Y:S02]  /*0a10*/  FSEL R11, R11, UR8, !P1 ;  /* 0x000000080b0b7c08 */ /* 0x000fe4000c800000 */
[C---:B0-----:R-:W-:Y:S02]  /*0a20*/  @!P0 LEA.HI R6, R9.reuse, R5, RZ, 0xc ;  /* 0x0000000509068211 */ /* 0x041fe400078f60ff */
[----:B------:R-:W-:Y:S02]  /*0a30*/  LOP3.LUT R0, R9, 0xfffff, RZ, 0xc0, !PT ;  /* 0x000fffff09007812 */ /* 0x000fe400078ec0ff */
[----:B------:R-:W-:Y:S01]  /*0a40*/  LOP3.LUT R10, R10, 0xfffff, RZ, 0xc0, !PT ;  /* 0x000fffff0a0a7812 */ /* 0x000fe200078ec0ff */
[----:B------:R-:W-:Y:S01]  /*0a50*/  @!P0 VIADD R5, R6, 0xffffffca ;  /* 0xffffffca06058836 */ /* 0x000fe20000000000 */
[----:B------:R-:W-:-:S02]  /*0a60*/  LOP3.LUT R13, R0, 0x100000, RZ, 0xfc, !PT ;  /* 0x00100000000d7812 */ /* 0x000fc400078efcff */
[----:B------:R-:W-:Y:S02]  /*0a70*/  LOP3.LUT R10, R10, 0x100000, RZ, 0xfc, !PT ;  /* 0x001000000a0a7812 */ /* 0x000fe400078efcff */
[----:B------:R-:W-:-:S07]  /*0a80*/  IADD3 R0, PT, PT, -R5, UR16, RZ ;  /* 0x0000001005007c10 */ /* 0x000fce000fffe1ff */
.L_x_14987:
        /* <DEDUP_REMOVED lines=11> */
.L_x_14986:
[----:B------:R-:W-:Y:S01]  /*0b40*/  LOP3.LUT R7, R15, 0x7fffffff, RZ, 0xc0, !PT ;  /* 0x7fffffff0f077812 */ /* 0x000fe200078ec0ff */
[----:B------:R-:W-:Y:S01]  /*0b50*/  BSSY.RECONVERGENT B2, `(.L_x_14988) ;  /* 0x0000014000027945 */ /* 0x000fe20003800200 */
[----:B------:R-:W-:Y:S01]  /*0b60*/  ISETP.NE.U32.AND P0, PT, R6, RZ, PT ;  /* 0x000000ff0600720c */ /* 0x000fe20003f05070 */
[----:B------:R-:W-:Y:S02]  /*0b70*/  IMAD.MOV.U32 R9, RZ, RZ, RZ ;  /* 0x000000ffff097224 */ /* 0x000fe400078e00ff */
[----:B------:R-:W-:Y:S01]  /*0b80*/  IMAD.U32 R11, RZ, RZ, UR9 ;  /* 0x00000009ff0b7e24 */ /* 0x000fe2000f8e00ff */
[----:B------:R-:W-:Y:S01]  /*0b90*/  ISETP.NE.AND.EX P0, PT, R7, RZ, PT, P0 ;  /* 0x000000ff0700720c */ /* 0x000fe20003f05300 */
[----:B------:R-:W-:-:S12]  /*0ba0*/  IMAD.MOV.U32 R0, RZ, RZ, RZ ;  /* 0x000000ffff007224 */ /* 0x000fd800078e00ff */
        /* <DEDUP_REMOVED lines=14> */
.L_x_14989:
[----:B------:R-:W-:Y:S05]  /*0c90*/  BSYNC.RECONVERGENT B2 ;  /* 0x0000000000027941 */ /* 0x000fea0003800200 */
.L_x_14988:
[----:B------:R-:W-:Y:S01]  /*0ca0*/  LOP3.LUT R7, R0, 0x80000000, R11, 0xb8, !PT ;  /* 0x8000000000077812 */ /* 0x000fe200078eb80b */
[----:B------:R-:W-:-:S07]  /*0cb0*/  IMAD.MOV.U32 R6, RZ, RZ, R9 ;  /* 0x000000ffff067224 */ /* 0x000fce00078e0009 */
.L_x_14985:
[----:B------:R-:W-:Y:S05]  /*0cc0*/  BSYNC.RECONVERGENT B0 ;  /* 0x0000000000007941 */ /* 0x000fea0003800200 */
.L_x_14983:
        /* <DEDUP_REMOVED lines=66> */
[----:B0-----:R-:W-:Y:S05]  /*10f0*/  CALL.REL.NOINC `($__internal_15_$__cuda_sm20_div_rn_f64_full) ;  /* 0x0000004000547944 */ /* 0x001fea0003c00000 */
[----:B------:R-:W-:Y:S02]  /*1100*/  IMAD.MOV.U32 R6, RZ, RZ, R26 ;  /* 0x000000ffff067224 */ /* 0x000fe400078e001a */
[----:B------:R-:W-:-:S07]  /*1110*/  IMAD.MOV.U32 R7, RZ, RZ, R27 ;  /* 0x000000ffff077224 */ /* 0x000fce00078e001b */
.L_x_14991:
[----:B------:R-:W-:Y:S05]  /*1120*/  BSYNC.RECONVERGENT B2 ;  /* 0x0000000000027941 */ /* 0x000fea0003800200 */
.L_x_14990:
        /* <DEDUP_REMOVED lines=81> */
[----:B0-----:R-:W-:Y:S05]  /*1640*/  CALL.REL.NOINC `($__internal_15_$__cuda_sm20_div_rn_f64_full) ;  /* 0x0000003c00007944 */ /* 0x001fea0003c00000 */
[----:B------:R-:W-:-:S07]  /*1650*/  IMAD.MOV.U32 R7, RZ, RZ, R27 ;  /* 0x000000ffff077224 */ /* 0x000fce00078e001b */
.L_x_14993:
[----:B------:R-:W-:Y:S05]  /*1660*/  BSYNC.RECONVERGENT B2 ;  /* 0x0000000000027941 */ /* 0x000fea0003800200 */
.L_x_14992:
[----:B------:R-:W-:Y:S01]  /*1670*/  LOP3.LUT R17, RZ, 0x80000000, R7, 0xb8, !PT ;  /* 0x80000000ff117812 */ /* 0x000fe200078eb807 */
[----:B------:R-:W-:-:S07]  /*1680*/  IMAD.MOV.U32 R16, RZ, RZ, RZ ;  /* 0x000000ffff107224 */ /* 0x000fce00078e00ff */
.L_x_14979:
[----:B------:R-:W-:Y:S05]  /*1690*/  BSYNC.RECONVERGENT B1 ;  /* 0x0000000000017941 */ /* 0x000fea0003800200 */
.L_x_14978:
[----:B0----5:R-:W-:Y:S01]  /*16a0*/  VIADD R24, R2, 0x80 ;  /* 0x0000008002187836 */ /* 0x021fe20000000000 */
[----:B------:R-:W-:Y:S04]  /*16b0*/  BSSY.RECONVERGENT B1, `(.L_x_14994) ;  /* 0x0000130000017945 */ /* 0x000fe80003800200 */
[----:B------:R-:W-:-:S13]  /*16c0*/  ISETP.GE.AND P0, PT, R24, UR6, PT ;  /* 0x0000000618007c0c */ /* 0x000fda000bf06270 */
[----:B------:R-:W-:Y:S05]  /*16d0*/  @P0 BRA `(.L_x_14995) ;  /* 0x0000001000b40947 */ /* 0x000fea0003800000 */
[----:B------:R-:W0:Y:S02]  /*16e0*/  DSETP.NEU.AND P0, PT, R22, RZ, PT ;  /* 0x000000ff1600722a */ /* 0x000e240003f0d000 */
[----:B0-----:R-:W-:Y:S05]  /*16f0*/  @!P0 BRA `(.L_x_14996) ;  /* 0x0000000c00c88947 */ /* 0x001fea0003800000 */
[----:B------:R-:W-:Y:S01]  /*1700*/  LOP3.LUT R9, R23, 0x7fffffff, RZ, 0xc0, !PT ;  /* 0x7fffffff17097812 */ /* 0x000fe200078ec0ff */
[----:B------:R-:W-:Y:S01]  /*1710*/  BSSY.RECONVERGENT B0, `(.L_x_14997) ;  /* 0x0000056000007945 */ /* 0x000fe20003800200 */
[----:B------:R-:W-:Y:S02]  /*1720*/  IMAD.MOV.U32 R8, RZ, RZ, R22 ;  /* 0x000000ffff087224 */ /* 0x000fe400078e0016 */
[----:B------:R-:W-:-:S04]  /*1730*/  VIMNMX.U32 R0, PT, PT, R9, UR5, !PT ;  /* 0x0000000509007c48 */ /* 0x000fc8000ffe0000 */
[----:B------:R-:W-:-:S13]  /*1740*/  ISETP.GT.U32.AND P0, PT, R0, 0x7fefffff, PT ;  /* 0x7fefffff0000780c */ /* 0x000fda0003f04070 */
[----:B------:R-:W-:Y:S05]  /*1750*/  @P0 BRA `(.L_x_14998) ;  /* 0x0000000400000947 */ /* 0x000fea0003800000 */
        /* <DEDUP_REMOVED lines=10> */
[----:B------:R-:W0:Y:S01]  /*1800*/  LDCU UR8, c[0x0][0x390] ;  /* 0x00007200ff0877ac */ /* 0x000e220008000800 */
[----:B------:R-:W-:Y:S01]  /*1810*/  SHF.R.U32.HI R5, RZ, 0x14, R9 ;  /* 0x00000014ff057819 */ /* 0x000fe20000011609 */
[----:B------:R-:W-:Y:S01]  /*1820*/  IMAD.U32 R6, RZ, RZ, UR13 ;  /* 0x0000000dff067e24 */ /* 0x000fe2000f8e00ff */
[----:B------:R-:W-:Y:S01]  /*1830*/  BSSY.RECONVERGENT B2, `(.L_x_15000) ;  /* 0x0000019000027945 */ /* 0x000fe20003800200 */
[----:B------:R-:W-:Y:S01]  /*1840*/  UISETP.GE.U32.AND UP0, UPT, UR5, 0x100000, UPT ;  /* 0x001000000500788c */ /* 0x000fe2000bf06070 */
[----:B------:R-:W-:-:S03]  /*1850*/  IMAD.U32 R11, RZ, RZ, UR12 ;  /* 0x0000000cff0b7e24 */ /* 0x000fc6000f8e00ff */
[----:B------:R-:W-:Y:S02]  /*1860*/  USEL UR9, UR7, UR15, !UP0 ;  /* 0x0000000f07097287 */ /* 0x000fe4000c000000 */
[----:B------:R-:W-:Y:S02]  /*1870*/  PLOP3.LUT P1, PT, PT, PT, UP0, 0x80, 0x8 ;  /* 0x000000000008781c */ /* 0x000fe40003f2f008 */
[----:B------:R-:W1:Y:S02]  /*1880*/  @!P0 DMUL R8, R8, 1.80143985094819840000e+16 ;  /* 0x4350000008088828 */ /* 0x000e640000000000 */
[C---:B-1----:R-:W-:Y:S02]  /*1890*/  @!P0 LEA.HI R7, R9.reuse, R5, RZ, 0xc ;  /* 0x0000000509078211 */ /* 0x042fe400078f60ff */
[----:B------:R-:W-:Y:S02]  /*18a0*/  FSEL R6, R6, UR5, !P1 ;  /* 0x0000000506067c08 */ /* 0x000fe4000c800000 */
[----:B------:R-:W-:Y:S01]  /*18b0*/  LOP3.LUT R0, R9, 0xfffff, RZ, 0xc0, !PT ;  /* 0x000fffff09007812 */ /* 0x000fe200078ec0ff */
[----:B------:R-:W-:Y:S01]  /*18c0*/  @!P0 VIADD R5, R7, 0xffffffca ;  /* 0xffffffca07058836 */ /* 0x000fe20000000000 */
[----:B------:R-:W-:-:S02]  /*18d0*/  LOP3.LUT R6, R6, 0xfffff, RZ, 0xc0, !PT ;  /* 0x000fffff06067812 */ /* 0x000fc400078ec0ff */
[----:B------:R-:W-:Y:S02]  /*18e0*/  LOP3.LUT R13, R0, 0x100000, RZ, 0xfc, !PT ;  /* 0x00100000000d7812 */ /* 0x000fe400078efcff */
[----:B0-----:R-:W-:Y:S02]  /*18f0*/  FSEL R11, R11, UR8, !P1 ;  /* 0x000000080b0b7c08 */ /* 0x001fe4000c800000 */
[----:B------:R-:W-:Y:S02]  /*1900*/  LOP3.LUT R10, R6, 0x100000, RZ, 0xfc, !PT ;  /* 0x00100000060a7812 */ /* 0x000fe400078efcff */
[----:B------:R-:W-:-:S07]  /*1910*/  IADD3 R0, PT, PT, -R5, UR9, RZ ;  /* 0x0000000905007c10 */ /* 0x000fce000fffe1ff */
.L_x_15001:
        /* <DEDUP_REMOVED lines=11> */
.L_x_15000:
        /* <DEDUP_REMOVED lines=21> */
.L_x_15003:
[----:B------:R-:W-:Y:S05]  /*1b20*/  BSYNC.RECONVERGENT B2 ;  /* 0x0000000000027941 */ /* 0x000fea0003800200 */
.L_x_15002:
[----:B0-----:R-:W-:Y:S01]  /*1b30*/  LOP3.LUT R7, R0, 0x80000000, R11, 0xb8, !PT ;  /* 0x8000000000077812 */ /* 0x001fe200078eb80b */
[----:B------:R-:W-:Y:S01]  /*1b40*/  IMAD.MOV.U32 R6, RZ, RZ, R9 ;  /* 0x000000ffff067224 */ /* 0x000fe200078e0009 */
[----:B------:R-:W-:Y:S06]  /*1b50*/  BRA `(.L_x_14999) ;  /* 0x0000000000447947 */ /* 0x000fec0003800000 */
.L_x_14998:
        /* <DEDUP_REMOVED lines=16> */
[----:B------:R-:W-:-:S07]  /*1c60*/  FSEL R7, R9, R7, !P0 ;  /* 0x0000000709077208 */ /* 0x000fce0004000000 */
.L_x_14999:
[----:B------:R-:W-:Y:S05]  /*1c70*/  BSYNC.RECONVERGENT B0 ;  /* 0x0000000000007941 */ /* 0x000fea0003800200 */
.L_x_14997:
        /* <DEDUP_REMOVED lines=69> */
.L_x_15005:
[----:B------:R-:W-:Y:S05]  /*20d0*/  BSYNC.RECONVERGENT B2 ;  /* 0x0000000000027941 */ /* 0x000fea0003800200 */
.L_x_15004:
        /* <DEDUP_REMOVED lines=61> */
.L_x_15008:
[----:B------:R-:W-:Y:S05]  /*24b0*/  BSYNC.RECONVERGENT B2 ;  /* 0x0000000000027941 */ /* 0x000fea0003800200 */
.L_x_15007:
[----:B0-----:R-:W-:Y:S01]  /*24c0*/  LOP3.LUT R23, RZ, 0x80000000, R7, 0xb8, !PT ;  /* 0x80000000ff177812 */ /* 0x001fe200078eb807 */
[----:B------:R-:W-:Y:S01]  /*24d0*/  IMAD.MOV.U32 R22, RZ, RZ, RZ ;  /* 0x000000ffff167224 */ /* 0x000fe200078e00ff */
[----:B------:R-:W-:Y:S06]  /*24e0*/  BRA `(.L_x_14995) ;  /* 0x0000000400307947 */ /* 0x000fec0003800000 */
.L_x_15006:
        /* <DEDUP_REMOVED lines=19> */
.L_x_14996:
[----:B------:R-:W0:Y:S01]  /*2620*/  MUFU.RCP64H R7, R23 ;  /* 0x0000001700077308 */ /* 0x000e220000001800 */
[----:B------:R-:W1:Y:S01]  /*2630*/  LDCU.64 UR8, c[0x0][0x390] ;  /* 0x00007200ff0877ac */ /* 0x000e620008000a00 */
[----:B------:R-:W2:Y:S01]  /*2640*/  LDC R0, c[0x0][0x394] ;  /* 0x0000e500ff007b82 */ /* 0x000ea20000000800 */
[----:B------:R-:W-:Y:S01]  /*2650*/  IMAD.MOV.U32 R6, RZ, RZ, 0x1 ;  /* 0x00000001ff067424 */ /* 0x000fe200078e00ff */
[----:B------:R-:W-:Y:S05]  /*2660*/  BSSY.RECONVERGENT B2, `(.L_x_15009) ;  /* 0x0000032000027945 */ /* 0x000fea0003800200 */
[----:B0-----:R-:W0:Y:S01]  /*2670*/  DFMA R8, R6, -R22, 1 ;  /* 0x3ff000000608742b */ /* 0x001e220000000816 */
        /* <DEDUP_REMOVED lines=48> */
.L_x_15010:
[----:B------:R-:W-:Y:S05]  /*2980*/  BSYNC.RECONVERGENT B2 ;  /* 0x0000000000027941 */ /* 0x000fea0003800200 */
.L_x_15009:
[----:B------:R-:W-:Y:S02]  /*2990*/  IMAD.MOV.U32 R22, RZ, RZ, R6 ;  /* 0x000000ffff167224 */ /* 0x000fe400078e0006 */
[----:B------:R-:W-:-:S07]  /*29a0*/  IMAD.MOV.U32 R23, RZ, RZ, R7 ;  /* 0x000000ffff177224 */ /* 0x000fce00078e0007 */
.L_x_14995:
[----:B------:R-:W-:Y:S05]  /*29b0*/  BSYNC.RECONVERGENT B1 ;  /* 0x0000000000017941 */ /* 0x000fea0003800200 */
.L_x_14994:
[----:B------:R-:W-:Y:S01]  /*29c0*/  VIADD R0, R2, 0x100 ;  /* 0x0000010002007836 */ /* 0x000fe20000000000 */
        /* <DEDUP_REMOVED lines=39> */
.L_x_15018:
        /* <DEDUP_REMOVED lines=11> */
.L_x_15017:
        /* <DEDUP_REMOVED lines=21> */
.L_x_15020:
[----:B------:R-:W-:Y:S05]  /*2e40*/  BSYNC.RECONVERGENT B2 ;  /* 0x0000000000027941 */ /* 0x000fea0003800200 */
.L_x_15019:
[----:B0-----:R-:W-:Y:S01]  /*2e50*/  LOP3.LUT R7, R0, 0x80000000, R11, 0xb8, !PT ;  /* 0x8000000000077812 */ /* 0x001fe200078eb80b */
[----:B------:R-:W-:Y:S01]  /*2e60*/  IMAD.MOV.U32 R6, RZ, RZ, R9 ;  /* 0x000000ffff067224 */ /* 0x000fe200078e0009 */
[----:B------:R-:W-:Y:S06]  /*2e70*/  BRA `(.L_x_15016) ;  /* 0x0000000000447947 */ /* 0x000fec0003800000 */
.L_x_15015:
        /* <DEDUP_REMOVED lines=17> */
.L_x_15016:
[----:B------:R-:W-:Y:S05]  /*2f90*/  BSYNC.RECONVERGENT B0 ;  /* 0x0000000000007941 */ /* 0x000fea0003800200 */
.L_x_15014:
        /* <DEDUP_REMOVED lines=69> */
.L_x_15022:
[----:B------:R-:W-:Y:S05]  /*33f0*/  BSYNC.RECONVERGENT B2 ;  /* 0x0000000000027941 */ /* 0x000fea0003800200 */
.L_x_15021:
        /* <DEDUP_REMOVED lines=61> */
.L_x_15025:
[----:B------:R-:W-:Y:S05]  /*37d0*/  BSYNC.RECONVERGENT B2 ;  /* 0x0000000000027941 */ /* 0x000fea0003800200 */
.L_x_15024:
[----:B0-----:R-:W-:Y:S01]  /*37e0*/  LOP3.LUT R21, RZ, 0x80000000, R7, 0xb8, !PT ;  /* 0x80000000ff157812 */ /* 0x001fe200078eb807 */
[----:B------:R-:W-:Y:S01]  /*37f0*/  IMAD.MOV.U32 R20, RZ, RZ, RZ ;  /* 0x000000ffff147224 */ /* 0x000fe200078e00ff */
[----:B------:R-:W-:Y:S06]  /*3800*/  BRA `(.L_x_15012) ;  /* 0x0000000400307947 */ /* 0x000fec0003800000 */
.L_x_15023:
        /* <DEDUP_REMOVED lines=19> */
.L_x_15013:
        /* <DEDUP_REMOVED lines=54> */
.L_x_15027:
[----:B------:R-:W-:Y:S05]  /*3ca0*/  BSYNC.RECONVERGENT B2 ;  /* 0x0000000000027941 */ /* 0x000fea0003800200 */
.L_x_15026:
[----:B------:R-:W-:Y:S02]  /*3cb0*/  IMAD.MOV.U32 R20, RZ, RZ, R6 ;  /* 0x000000ffff147224 */ /* 0x000fe400078e0006 */
[----:B------:R-:W-:-:S07]  /*3cc0*/  IMAD.MOV.U32 R21, RZ, RZ, R7 ;  /* 0x000000ffff157224 */ /* 0x000fce00078e0007 */
.L_x_15012:
[----:B------:R-:W-:Y:S05]  /*3cd0*/  BSYNC.RECONVERGENT B1 ;  /* 0x0000000000017941 */ /* 0x000fea0003800200 */
.L_x_15011:
        /* <DEDUP_REMOVED lines=40> */
.L_x_15035:
        /* <DEDUP_REMOVED lines=11> */
.L_x_15034:
        /* <DEDUP_REMOVED lines=21> */
.L_x_15037:
[----:B------:R-:W-:Y:S05]  /*4160*/  BSYNC.RECONVERGENT B2 ;  /* 0x0000000000027941 */ /* 0x000fea0003800200 */
.L_x_15036:
[----:B0-----:R-:W-:Y:S01]  /*4170*/  LOP3.LUT R5, R0, 0x80000000, R9, 0xb8, !PT ;  /* 0x8000000000057812 */ /* 0x001fe200078eb809 */
[----:B------:R-:W-:Y:S01]  /*4180*/  IMAD.MOV.U32 R4, RZ, RZ, R7 ;  /* 0x000000ffff047224 */ /* 0x000fe200078e0007 */
[----:B------:R-:W-:Y:S06]  /*4190*/  BRA `(.L_x_15033) ;  /* 0x0000000000447947 */ /* 0x000fec0003800000 */
.L_x_15032:
        /* <DEDUP_REMOVED lines=17> */
.L_x_15033:
[----:B------:R-:W-:Y:S05]  /*42b0*/  BSYNC.RECONVERGENT B0 ;  /* 0x0000000000007941 */ /* 0x000fea0003800200 */
.L_x_15031:
        /* <DEDUP_REMOVED lines=68> */
[----:B0-----:R-:W-:Y:S05]  /*4700*/  CALL.REL.NOINC `($__internal_15_$__cuda_sm20_div_rn_f64_full) ;  /* 0x0000000800d07944 */ /* 0x001fea0003c00000 */
[----:B------:R-:W-:Y:S02]  /*4710*/  IMAD.MOV.U32 R4, RZ, RZ, R26 ;  /* 0x000000ffff047224 */ /* 0x000fe400078e001a */
[----:B------:R-:W-:-:S07]  /*4720*/  IMAD.MOV.U32 R5, RZ, RZ, R27 ;  /* 0x000000ffff057224 */ /* 0x000fce00078e001b */
.L_x_15039:
[----:B------:R-:W-:Y:S05]  /*4730*/  BSYNC.RECONVERGENT B2 ;  /* 0x0000000000027941 */ /* 0x000fea0003800200 */
.L_x_15038:
        /* <DEDUP_REMOVED lines=61> */
.L_x_15042:
[----:B------:R-:W-:Y:S05]  /*4b10*/  BSYNC.RECONVERGENT B2 ;  /* 0x0000000000027941 */ /* 0x000fea0003800200 */
.L_x_15041:
[----:B------:R-:W-:Y:S01]  /*4b20*/  LOP3.LUT R5, RZ, 0x80000000, R5, 0xb8, !PT ;  /* 0x80000000ff057812 */ /* 0x000fe200078eb805 */
[----:B------:R-:W-:Y:S01]  /*4b30*/  IMAD.MOV.U32 R4, RZ, RZ, RZ ;  /* 0x000000ffff047224 */ /* 0x000fe200078e00ff */
[----:B------:R-:W-:Y:S06]  /*4b40*/  BRA `(.L_x_15029) ;  /* 0x0000000400287947 */ /* 0x000fec0003800000 */
.L_x_15040:
        /* <DEDUP_REMOVED lines=19> */
.L_x_15030:
        /* <DEDUP_REMOVED lines=54> */
.L_x_15043:
[----:B------:R-:W-:Y:S05]  /*4fe0*/  BSYNC.RECONVERGENT B2 ;  /* 0x0000000000027941 */ /* 0x000fea0003800200 */
.L_x_15029:
[----:B------:R-:W-:Y:S05]  /*4ff0*/  BSYNC.RECONVERGENT B1 ;  /* 0x0000000000017941 */ /* 0x000fea0003800200 */
.L_x_15028:
[----:B------:R-:W-:Y:S01]  /*5000*/  ISETP.GE.AND P0, PT, R2, UR6, PT ;  /* 0x0000000602007c0c */ /* 0x000fe2000bf06270 */
[----:B------:R-:W-:Y:S04]  /*5010*/  BSSY.RECONVERGENT B0, `(.L_x_15044) ;  /* 0x000001a000007945 */ /* 0x000fe80003800200 */
[----:B------:R-:W-:Y:S08]  /*5020*/  BSSY.RELIABLE B1, `(.L_x_15045) ;  /* 0x0000011000017945 */ /* 0x000ff00003800100 */
[----:B------:R-:W-:Y:S05]  /*5030*/  @P0 BRA `(.L_x_15046) ;  /* 0x00000000003c0947 */ /* 0x000fea0003800000 */
[----:B------:R-:W1:Y:S01]  /*5040*/  LDC.64 R6, c[0x0][0x398] ;  /* 0x0000e600ff067b82 */ /* 0x000e620000000a00 */
[----:B------:R-:W-:-:S04]  /*5050*/  IMAD.U32 R3, RZ, RZ, UR14 ;  /* 0x0000000eff037e24 */ /* 0x000fc8000f8e00ff */
[----:B------:R-:W-:Y:S02]  /*5060*/  IMAD R3, R3, 0x200, R2 ;  /* 0x0000020003037824 */ /* 0x000fe400078e0202 */
[----:B------:R-:W-:-:S05]  /*5070*/  IMAD.MOV.U32 R2, RZ, RZ, R24 ;  /* 0x000000ffff027224 */ /* 0x000fca00078e0018 */
[----:B------:R-:W-:Y:S01]  /*5080*/  ISETP.GE.AND P0, PT, R2, UR6, PT ;  /* 0x0000000602007c0c */ /* 0x000fe2000bf06270 */
[----:B-1----:R-:W-:-:S12]  /*5090*/  IMAD.WIDE.U32 R6, R3, 0x8, R6 ;  /* 0x0000000803067825 */ /* 0x002fd800078e0006 */
[----:B------:R-:W-:Y:S05]  /*50a0*/  @P0 BREAK.RELIABLE B1 ;  /* 0x0000000000010942 */ /* 0x000fea0003800100 */
[----:B------:R1:W-:Y:S01]  /*50b0*/  STG.E.64 desc[UR10][R6.64], R16 ;  /* 0x0000001006007986 */ /* 0x0003e2000c101b0a */
[----:B------:R-:W-:Y:S05]  /*50c0*/  @P0 BRA `(.L_x_15047) ;  /* 0x0000000000380947 */ /* 0x000fea0003800000 */
[----:B-1----:R-:W1:Y:S01]  /*50d0*/  LDC.64 R6, c[0x0][0x398] ;  /* 0x0000e600ff067b82 */ /* 0x002e620000000a00 */
[----:B------:R-:W-:-:S04]  /*50e0*/  IMAD.U32 R3, RZ, RZ, UR14 ;  /* 0x0000000eff037e24 */ /* 0x000fc8000f8e00ff */
[----:B------:R-:W-:Y:S02]  /*50f0*/  IMAD R3, R3, 0x200, R2 ;  /* 0x0000020003037824 */ /* 0x000fe400078e0202 */
[----:B------:R-:W-:Y:S02]  /*5100*/  VIADD R2, R2, 0x80 ;  /* 0x0000008002027836 */ /* 0x000fe40000000000 */
[----:B-1----:R-:W-:-:S05]  /*5110*/  IMAD.WIDE.U32 R6, R3, 0x8, R6 ;  /* 0x0000000803067825 */ /* 0x002fca00078e0006 */
[----:B------:R1:W-:Y:S02]  /*5120*/  STG.E.64 desc[UR10][R6.64], R22 ;  /* 0x0000001606007986 */ /* 0x0003e4000c101b0a */
.L_x_15046:
[----:B------:R-:W-:Y:S05]  /*5130*/  BSYNC.RELIABLE B1 ;  /* 0x0000000000017941 */ /* 0x000fea0003800100 */
.L_x_15045:
[----:B------:R-:W-:Y:S01]  /*5140*/  ISETP.GE.AND P0, PT, R2, UR6, PT ;  /* 0x0000000602007c0c */ /* 0x000fe2000bf06270 */
[----:B------:R-:W-:-:S12]  /*5150*/  IMAD.U32 R3, RZ, RZ, UR14 ;  /* 0x0000000eff037e24 */ /* 0x000fd8000f8e00ff */
[----:B-1----:R-:W1:Y:S01]  /*5160*/  @!P0 LDC.64 R6, c[0x0][0x398] ;  /* 0x0000e600ff068b82 */ /* 0x002e620000000a00 */
[----:B------:R-:W-:Y:S02]  /*5170*/  @!P0 IMAD R3, R3, 0x200, R2 ;  /* 0x0000020003038824 */ /* 0x000fe400078e0202 */
[----:B------:R-:W-:Y:S02]  /*5180*/  @!P0 VIADD R2, R2, 0x80 ;  /* 0x0000008002028836 */ /* 0x000fe40000000000 */
[----:B-1----:R-:W-:-:S05]  /*5190*/  @!P0 IMAD.WIDE.U32 R6, R3, 0x8, R6 ;  /* 0x0000000803068825 */ /* 0x002fca00078e0006 */
[----:B------:R2:W-:Y:S02]  /*51a0*/  @!P0 STG.E.64 desc[UR10][R6.64], R20 ;  /* 0x0000001406008986 */ /* 0x0005e4000c101b0a */
.L_x_15047:
[----:B------:R-:W-:Y:S05]  /*51b0*/  BSYNC.RECONVERGENT B0 ;  /* 0x0000000000007941 */ /* 0x000fea0003800200 */
.L_x_15044:
[----:B------:R-:W-:Y:S05]  /*51c0*/  WARPSYNC.ALL ;  /* 0x0000000000007948 */ /* 0x000fea0003800000 */
[----:B------:R-:W-:-:S13]  /*51d0*/  ISETP.GE.AND P0, PT, R2, UR6, PT ;  /* 0x0000000602007c0c */ /* 0x000fda000bf06270 */
[----:B------:R-:W-:Y:S05]  /*51e0*/  @P0 EXIT ;  /* 0x000000000000094d */ /* 0x000fea0003800000 */
[----:B-12---:R-:W1:Y:S01]  /*51f0*/  LDC.64 R6, c[0x0][0x398] ;  /* 0x0000e600ff067b82 */ /* 0x006e620000000a00 */
[----:B------:R-:W-:-:S04]  /*5200*/  IMAD.U32 R3, RZ, RZ, UR14 ;  /* 0x0000000eff037e24 */ /* 0x000fc8000f8e00ff */
[----:B------:R-:W-:-:S04]  /*5210*/  IMAD R3, R3, 0x200, R2 ;  /* 0x0000020003037824 */ /* 0x000fc800078e0202 */
[----:B-1----:R-:W-:-:S05]  /*5220*/  IMAD.WIDE.U32 R2, R3, 0x8, R6 ;  /* 0x0000000803027825 */ /* 0x002fca00078e0006 */
[----:B------:R-:W-:Y:S01]  /*5230*/  STG.E.64 desc[UR10][R2.64], R4 ;  /* 0x0000000402007986 */ /* 0x000fe2000c101b0a */
[----:B------:R-:W-:Y:S05]  /*5240*/  EXIT ;  /* 0x000000000000794d */ /* 0x000fea0003800000 */
        .weak           $__internal_15_$__cuda_sm20_div_rn_f64_full
        .type           $__internal_15_$__cuda_sm20_div_rn_f64_full,@function
        .size           $__internal_15_$__cuda_sm20_div_rn_f64_full,(.L_x_32766 - $__internal_15_$__cuda_sm20_div_rn_f64_full)
$__internal_15_$__cuda_sm20_div_rn_f64_full:
[----:B------:R-:W-:Y:S01]  /*5250*/  IMAD.MOV.U32 R11, RZ, RZ, R9 ;  /* 0x000000ffff0b7224 */ /* 0x000fe200078e0009 */
[C---:B------:R-:W-:Y:S01]  /*5260*/  LOP3.LUT R32, R13.reuse, 0x7ff00000, RZ, 0xc0, !PT ;  /* 0x7ff000000d207812 */ /* 0x040fe200078ec0ff */
[----:B------:R-:W-:Y:S01]  /*5270*/  IMAD.MOV.U32 R10, RZ, RZ, R8 ;  /* 0x000000ffff0a7224 */ /* 0x000fe200078e0008 */
[----:B------:R-:W-:Y:S01]  /*5280*/  FSETP.GEU.AND P0, PT, |R13|, 1.469367938527859385e-39, PT ;  /* 0x001000000d00780b */ /* 0x000fe20003f0e200 */
[----:B------:R-:W-:Y:S01]  /*5290*/  BSSY.RECONVERGENT B0, `(.L_x_15048) ;  /* 0x000007b000007945 */ /* 0x000fe20003800200 */
[C---:B------:R-:W-:Y:S01]  /*52a0*/  FSETP.GEU.AND P1, PT, |R11|.reuse, 1.469367938527859385e-39, PT ;  /* 0x001000000b00780b */ /* 0x040fe20003f2e200 */
[----:B------:R-:W-:Y:S01]  /*52b0*/  IMAD.MOV.U32 R8, RZ, RZ, R10 ;  /* 0x000000ffff087224 */ /* 0x000fe200078e000a */
[----:B------:R-:W-:Y:S02]  /*52c0*/  LOP3.LUT R5, R11, 0x7ff00000, RZ, 0xc0, !PT ;  /* 0x7ff000000b057812 */ /* 0x000fe400078ec0ff */
[----:B------:R-:W-:Y:S02]  /*52d0*/  LOP3.LUT R14, R13, 0x800fffff, RZ, 0xc0, !PT ;  /* 0x800fffff0d0e7812 */ /* 0x000fe400078ec0ff */
[----:B------:R-:W-:-:S02]  /*52e0*/  ISETP.GE.U32.AND P3, PT, R5, R32, PT ;  /* 0x000000200500720c */ /* 0x000fc40003f66070 */
[----:B------:R-:W-:Y:S01]  /*52f0*/  LOP3.LUT R15, R14, 0x3ff00000, RZ, 0xfc, !PT ;  /* 0x3ff000000e0f7812 */ /* 0x000fe200078efcff */
[----:B------:R-:W-:-:S04]  /*5300*/  IMAD.MOV.U32 R14, RZ, RZ, R12 ;  /* 0x000000ffff0e7224 */ /* 0x000fc800078e000c */
[----:B------:R-:W-:Y:S01]  /*5310*/  @!P1 LOP3.LUT R6, R13, 0x7ff00000, RZ, 0xc0, !PT ;  /* 0x7ff000000d069812 */ /* 0x000fe200078ec0ff */
[----:B------:R-:W-:Y:S01]  /*5320*/  @!P1 IMAD.MOV.U32 R26, RZ, RZ, RZ ;  /* 0x000000ffff1a9224 */ /* 0x000fe200078e00ff */
[----:B------:R-:W0:Y:S02]  /*5330*/  @!P0 DMUL R14, R12, 8.98846567431157953865e+307 ;  /* 0x7fe000000c0e8828 */ /* 0x000e240000000000 */
[----:B------:R-:W-:Y:S01]  /*5340*/  @!P1 ISETP.GE.U32.AND P2, PT, R5, R6, PT ;  /* 0x000000060500920c */ /* 0x000fe20003f46070 */
[----:B------:R-:W-:Y:S01]  /*5350*/  IMAD.MOV.U32 R6, RZ, RZ, 0x1ca00000 ;  /* 0x1ca00000ff067424 */ /* 0x000fe200078e00ff */
[----:B0-----:R-:W-:-:S04]  /*5360*/  @!P0 LOP3.LUT R32, R15, 0x7ff00000, RZ, 0xc0, !PT ;  /* 0x7ff000000f208812 */ /* 0x001fc800078ec0ff */
        /* <DEDUP_REMOVED lines=8> */
[----:B------:R-:W-:-:S02]  /*53f0*/  NOP ;  /* 0x0000000000007918 */ /* 0x000fc40000000000 */
        /* <DEDUP_REMOVED lines=79> */
.L_x_15049:
        /* <DEDUP_REMOVED lines=16> */
.L_x_15052:
[----:B------:R-:W-:Y:S01]  /*59f0*/  LOP3.LUT R27, R13, 0x80000, RZ, 0xfc, !PT ;  /* 0x000800000d1b7812 */ /* 0x000fe200078efcff */
[----:B------:R-:W-:Y:S01]  /*5a00*/  IMAD.MOV.U32 R26, RZ, RZ, R12 ;  /* 0x000000ffff1a7224 */ /* 0x000fe200078e000c */
[----:B------:R-:W-:Y:S06]  /*5a10*/  BRA `(.L_x_15050) ;  /* 0x0000000000087947 */ /* 0x000fec0003800000 */
.L_x_15051:
[----:B------:R-:W-:Y:S01]  /*5a20*/  LOP3.LUT R27, R11, 0x80000, RZ, 0xfc, !PT ;  /* 0x000800000b1b7812 */ /* 0x000fe200078efcff */
[----:B------:R-:W-:-:S07]  /*5a30*/  IMAD.MOV.U32 R26, RZ, RZ, R10 ;  /* 0x000000ffff1a7224 */ /* 0x000fce00078e000a */
.L_x_15050:
[----:B------:R-:W-:Y:S05]  /*5a40*/  BSYNC.RECONVERGENT B0 ;  /* 0x0000000000007941 */ /* 0x000fea0003800200 */
.L_x_15048:
[----:B------:R-:W-:Y:S02]  /*5a50*/  IMAD.MOV.U32 R6, RZ, RZ, R0 ;  /* 0x000000ffff067224 */ /* 0x000fe400078e0000 */
[----:B------:R-:W-:-:S04]  /*5a60*/  IMAD.MOV.U32 R7, RZ, RZ, 0x0 ;  /* 0x00000000ff077424 */ /* 0x000fc800078e00ff */
[----:B------:R-:W-:Y:S05]  /*5a70*/  RET.REL.NODEC R6 `(_ZN2at6native27unrolled_elementwise_kernelINS0_13AUnaryFunctorIdddZZZNS0_15binary_internal21div_floor_kernel_cudaERNS_18TensorIteratorBaseEENKUlvE1_clEvENKUlvE_clEvEUlddE_EESt5arrayIPcLm2EELi4E23TrivialOffsetCalculatorILi1EjESE_NS0_6memory15LoadWithoutCastENSF_16StoreWithoutCastEEEviT_T0_T2_T3_T4_T5_) ;  /* 0xffffffa406607950 */ /* 0x000fea0003c3ffff */
.L_x_15053:
        /* <DEDUP_REMOVED lines=16> */
.L_x_32766:


//--------------------- .text._ZN2at6native29vectorized_elementwise_kernelILi2ENS0_13AUnaryFunctorIdddZZZNS0_15binary_internal21div_floor_kernel_cudaERNS_18TensorIteratorBaseEENKUlvE1_clEvENKUlvE_clEvEUlddE_EESt5arrayIPcLm2EEEEviT0_T1_ --------------------------
	.section	.text._ZN2at6native29vectorized_elementwise_kernelILi2ENS0_13AUnaryFunctorIdddZZZNS0_15binary_internal21div_floor_kernel_cudaERNS_18TensorIteratorBaseEENKUlvE1_clEvENKUlvE_clEvEUlddE_EESt5arrayIPcLm2EEEEviT0_T1_,"ax",@progbits
	.align	128
        .global         _ZN2at6native29vectorized_elementwise_kernelILi2ENS0_13AUnaryFunctorIdddZZZNS0_15binary_internal21div_floor_kernel_cudaERNS_18TensorIteratorBaseEENKUlvE1_clEvENKUlvE_clEvEUlddE_EESt5arrayIPcLm2EEEEviT0_T1_
        .type           _ZN2at6native29vectorized_elementwise_kernelILi2ENS0_13AUnaryFunctorIdddZZZNS0_15binary_internal21div_floor_kernel_cudaERNS_18TensorIteratorBaseEENKUlvE1_clEvENKUlvE_clEvEUlddE_EESt5arrayIPcLm2EEEEviT0_T1_,@function
        .size           _ZN2at6native29vectorized_elementwise_kernelILi2ENS0_13AUnaryFunctorIdddZZZNS0_15binary_internal21div_floor_kernel_cudaERNS_18TensorIteratorBaseEENKUlvE1_clEvENKUlvE_clEvEUlddE_EESt5arrayIPcLm2EEEEviT0_T1_,(.L_x_32767 - _ZN2at6native29vectorized_elementwise_kernelILi2ENS0_13AUnaryFunctorIdddZZZNS0_15binary_internal21div_floor_kernel_cudaERNS_18TensorIteratorBaseEENKUlvE1_clEvENKUlvE_clEvEUlddE_EESt5arrayIPcLm2EEEEviT0_T1_)
        .other          _ZN2at6native29vectorized_elementwise_kernelILi2ENS0_13AUnaryFunctorIdddZZZNS0_15binary_internal21div_floor_kernel_cudaERNS_18TensorIteratorBaseEENKUlvE1_clEvENKUlvE_clEvEUlddE_EESt5arrayIPcLm2EEEEviT0_T1_,@"STO_CUDA_ENTRY STV_DEFAULT"
_ZN2at6native29vectorized_elementwise_kernelILi2ENS0_13AUnaryFunctorIdddZZZNS0_15binary_internal21div_floor_kernel_cudaERNS_18TensorIteratorBaseEENKUlvE1_clEvENKUlvE_clEvEUlddE_EESt5arrayIPcLm2EEEEviT0_T1_:
.text._ZN2at6native29vectorized_elementwise_kernelILi2ENS0_13AUnaryFunctorIdddZZZNS0_15binary_internal21div_floor_kernel_cudaERNS_18TensorIteratorBaseEENKUlvE1_clEvENKUlvE_clEvEUlddE_EESt5arrayIPcLm2EEEEviT0_T1_:
[----:B------:R-:W-:Y:S08]  /*0000*/  LDC R1, c[0x0][0x37c] ;  /* 0x0000df00ff017b82 */ /* 0x000ff00000000800 */
[----:B------:R-:W0:Y:S01]  /*0010*/  S2UR UR4, SR_CTAID.X ;  /* 0x00000000000479c3 */ /* 0x000e220000002500 */
[----:B------:R-:W1:Y:S01]  /*0020*/  LDCU UR5, c[0x0][0x380] ;  /* 0x00007000ff0577ac */ /* 0x000e620008000800 */
[----:B------:R-:W2:Y:S01]  /*0030*/  LDCU.64 UR12, c[0x0][0x358] ;  /* 0x00006b00ff0c77ac */ /* 0x000ea20008000a00 */
[----:B0-----:R-:W-:-:S04]  /*0040*/  USHF.L.U32 UR4, UR4, 0xa, URZ ;  /* 0x0000000a04047899 */ /* 0x001fc800080006ff */
[----:B-1----:R-:W-:-:S04]  /*0050*/  UIADD3 UR5, UPT, UPT, -UR4, UR5, URZ ;  /* 0x0000000504057290 */ /* 0x002fc8000fffe1ff */
[----:B------:R-:W-:-:S09]  /*0060*/  UISETP.GT.U32.AND UP0, UPT, UR5, 0x3ff, UPT ;  /* 0x000003ff0500788c */ /* 0x000fd2000bf04070 */
[----:B--2---:R-:W-:Y:S05]  /*0070*/  BRA.U UP0, `(.L_x_15054) ;  /* 0x000000a100f87547 */ /* 0x004fea000b800000 */
[----:B------:R-:W0:Y:S01]  /*0080*/  S2R R18, SR_TID.X ;  /* 0x0000000000127919 */ /* 0x000e220000002100 */
[----:B------:R-:W-:Y:S01]  /*0090*/  CS2R R24, SRZ ;  /* 0x0000000000187805 */ /* 0x000fe2000001ff00 */
[----:B------:R-:W1:Y:S01]  /*00a0*/  LDCU.64 UR10, c[0x0][0x390] ;  /* 0x00007200ff0a77ac */ /* 0x000e620008000a00 */
[----:B0-----:R-:W-:Y:S01]  /*00b0*/  ISETP.GE.U32.AND P6, PT, R18, UR5, PT ;  /* 0x0000000512007c0c */ /* 0x001fe2000bfc6070 */
[----:B------:R-:W-:-:S12]  /*00c0*/  IMAD.MOV.U32 R0, RZ, RZ, R18 ;  /* 0x000000ffff007224 */ /* 0x000fd800078e0012 */
[C---:B------:R-:W-:Y:S01]  /*00d0*/  @!P6 VIADD R18, R0.reuse, 0x80 ;  /* 0x000000800012e836 */ /* 0x040fe20000000000 */
[----:B------:R-:W0:Y:S01]  /*00e0*/  @!P6 LDC.64 R2, c[0x0][0x3a0] ;  /* 0x0000e800ff02eb82 */ /* 0x000e220000000a00 */
[----:B------:R-:W-:-:S03]  /*00f0*/  @!P6 VIADD R5, R0, UR4 ;  /* 0x000000040005ec36 */ /* 0x000fc60008000000 */
[----:B------:R-:W-:-:S13]  /*0100*/  ISETP.GE.U32.AND P5, PT, R18, UR5, PT ;  /* 0x0000000512007c0c */ /* 0x000fda000bfa6070 */
[C---:B------:R-:W-:Y:S02]  /*0110*/  @!P5 VIADD R19, R18.reuse, UR4 ;  /* 0x000000041213dc36 */ /* 0x040fe40008000000 */
[----:B------:R-:W-:-:S05]  /*0120*/  @!P5 VIADD R18, R18, 0x80 ;  /* 0x000000801212d836 */ /* 0x000fca0000000000 */
[C---:B------:R-:W-:Y:S01]  /*0130*/  ISETP.GE.U32.AND P4, PT, R18.reuse, UR5, PT ;  /* 0x0000000512007c0c */ /* 0x040fe2000bf86070 */
[----:B0-----:R-:W-:Y:S02]  /*0140*/  @!P6 IMAD.WIDE.U32 R2, R5, 0x8, R2 ;  /* 0x000000080502e825 */ /* 0x001fe400078e0002 */
[----:B------:R-:W0:Y:S03]  /*0150*/  @!P5 LDC.64 R4, c[0x0][0x3a0] ;  /* 0x0000e800ff04db82 */ /* 0x000e260000000a00 */
[----:B------:R2:W5:Y:S07]  /*0160*/  @!P6 LDG.E.64 R24, desc[UR12][R2.64] ;  /* 0x0000000c0218e981 */ /* 0x00056e000c1e1b00 */
[C---:B------:R-:W-:Y:S01]  /*0170*/  @!P4 VIADD R21, R18.reuse, UR4 ;  /* 0x000000041215cc36 */ /* 0x040fe20008000000 */
[----:B------:R-:W3:Y:S01]  /*0180*/  @!P4 LDC.64 R6, c[0x0][0x3a0] ;  /* 0x0000e800ff06cb82 */ /* 0x000ee20000000a00 */
[----:B------:R-:W-:-:S05]  /*0190*/  @!P4 VIADD R18, R18, 0x80 ;  /* 0x000000801212c836 */ /* 0x000fca0000000000 */
[----:B------:R-:W-:-:S13]  /*01a0*/  ISETP.GE.U32.AND P3, PT, R18, UR5, PT ;  /* 0x0000000512007c0c */ /* 0x000fda000bf66070 */
[C---:B------:R-:W-:Y:S01]  /*01b0*/  @!P3 VIADD R27, R18.reuse, UR4 ;  /* 0x00000004121bbc36 */ /* 0x040fe20008000000 */
[----:B------:R-:W4:Y:S01]  /*01c0*/  @!P3 LDC.64 R8, c[0x0][0x3a0] ;  /* 0x0000e800ff08bb82 */ /* 0x000f220000000a00 */
[----:B------:R-:W-:-:S05]  /*01d0*/  @!P3 VIADD R18, R18, 0x80 ;  /* 0x000000801212b836 */ /* 0x000fca0000000000 */
[----:B------:R-:W-:-:S13]  /*01e0*/  ISETP.GE.U32.AND P2, PT, R18, UR5, PT ;  /* 0x0000000512007c0c */ /* 0x000fda000bf46070 */
[C---:B------:R-:W-:Y:S01]  /*01f0*/  @!P2 VIADD R29, R18.reuse, UR4 ;  /* 0x00000004121dac36 */ /* 0x040fe20008000000 */
[----:B------:R-:W1:Y:S01]  /*0200*/  @!P2 LDC.64 R10, c[0x0][0x3a0] ;  /* 0x0000e800ff0aab82 */ /* 0x000e620000000a00 */
[----:B------:R-:W-:-:S05]  /*0210*/  @!P2 VIADD R18, R18, 0x80 ;  /* 0x000000801212a836 */ /* 0x000fca0000000000 */
[----:B------:R-:W-:-:S13]  /*0220*/  ISETP.GE.U32.AND P1, PT, R18, UR5, PT ;  /* 0x0000000512007c0c */ /* 0x000fda000bf26070 */
[C---:B------:R-:W-:Y:S01]  /*0230*/  @!P1 VIADD R31, R18.reuse, UR4 ;  /* 0x00000004121f9c36 */ /* 0x040fe20008000000 */
[----:B------:R-:W3:Y:S01]  /*0240*/  @!P1 LDC.64 R12, c[0x0][0x3a0] ;  /* 0x0000e800ff0c9b82 */ /* 0x000ee20000000a00 */
[----:B------:R-:W-:-:S05]  /*0250*/  @!P1 VIADD R18, R18, 0x80 ;  /* 0x0000008012129836 */ /* 0x000fca0000000000 */
[----:B------:R-:W-:-:S13]  /*0260*/  ISETP.GE.U32.AND P0, PT, R18, UR5, PT ;  /* 0x0000000512007c0c */ /* 0x000fda000bf06070 */
[C---:B------:R-:W-:Y:S01]  /*0270*/  @!P0 VIADD R33, R18.reuse, UR4 ;  /* 0x0000000412218c36 */ /* 0x040fe20008000000 */
[----:B------:R-:W3:Y:S01]  /*0280*/  @!P0 LDC.64 R14, c[0x0][0x3a0] ;  /* 0x0000e800ff0e8b82 */ /* 0x000ee20000000a00 */
[----:B------:R-:W-:-:S05]  /*0290*/  @!P0 VIADD R18, R18, 0x80 ;  /* 0x0000008012128836 */ /* 0x000fca0000000000 */
[----:B------:R-:W-:-:S13]  /*02a0*/  ISETP.GE.U32.AND P6, PT, R18, UR5, PT ;  /* 0x0000000512007c0c */ /* 0x000fda000bfc6070 */
[----:B------:R-:W3:Y:S01]  /*02b0*/  @!P6 LDC.64 R16, c[0x0][0x3a0] ;  /* 0x0000e800ff10eb82 */ /* 0x000ee20000000a00 */
[----:B--2---:R-:W-:Y:S02]  /*02c0*/  @!P6 VIADD R3, R18, UR4 ;  /* 0x000000041203ec36 */ /* 0x004fe40008000000 */
[----:B0-----:R-:W-:-:S04]  /*02d0*/  @!P5 IMAD.WIDE.U32 R4, R19, 0x8, R4 ;  /* 0x000000081304d825 */ /* 0x001fc800078e0004 */
[----:B----4-:R-:W-:Y:S01]  /*02e0*/  @!P3 IMAD.WIDE.U32 R18, R27, 0x8, R8 ;  /* 0x000000081b12b825 */ /* 0x010fe200078e0008 */
[----:B------:R-:W-:-:S03]  /*02f0*/  CS2R R8, SRZ ;  /* 0x0000000000087805 */ /* 0x000fc6000001ff00 */
[----:B-1----:R-:W-:Y:S01]  /*0300*/  @!P2 IMAD.WIDE.U32 R26, R29, 0x8, R10 ;  /* 0x000000081d1aa825 */ /* 0x002fe200078e000a */
[----:B------:R-:W-:Y:S02]  /*0310*/  CS2R R10, SRZ ;  /* 0x00000000000a7805 */ /* 0x000fe4000001ff00 */
[----:B------:R-:W5:Y:S01]  /*0320*/  @!P3 LDG.E.64 R8, desc[UR12][R18.64] ;  /* 0x0000000c1208b981 */ /* 0x000f62000c1e1b00 */
[----:B---3--:R-:W-:Y:S01]  /*0330*/  @!P4 IMAD.WIDE.U32 R6, R21, 0x8, R6 ;  /* 0x000000081506c825 */ /* 0x008fe200078e0006 */
[----:B------:R-:W-:Y:S02]  /*0340*/  CS2R R20, SRZ ;  /* 0x0000000000147805 */ /* 0x000fe4000001ff00 */
[----:B------:R-:W5:Y:S01]  /*0350*/  @!P2 LDG.E.64 R10, desc[UR12][R26.64] ;  /* 0x0000000c1a0aa981 */ /* 0x000f62000c1e1b00 */
[----:B------:R-:W-:Y:S01]  /*0360*/  @!P1 IMAD.WIDE.U32 R28, R31, 0x8, R12 ;  /* 0x000000081f1c9825 */ /* 0x000fe200078e000c */
[----:B------:R-:W-:Y:S02]  /*0370*/  CS2R R12, SRZ ;  /* 0x00000000000c7805 */ /* 0x000fe4000001ff00 */
[----:B------:R-:W5:Y:S01]  /*0380*/  @!P4 LDG.E.64 R20, desc[UR12][R6.64] ;  /* 0x0000000c0614c981 */ /* 0x000f62000c1e1b00 */
[----:B------:R-:W-:Y:S01]  /*0390*/  @!P6 IMAD.WIDE.U32 R2, R3, 0x8, R16 ;  /* 0x000000080302e825 */ /* 0x000fe200078e0010 */
[----:B------:R-:W-:-:S02]  /*03a0*/  CS2R R16, SRZ ;  /* 0x0000000000107805 */ /* 0x000fc4000001ff00 */
[----:B------:R-:W5:Y:S04]  /*03b0*/  @!P1 LDG.E.64 R12, desc[UR12][R28.64] ;  /* 0x0000000c1c0c9981 */ /* 0x000f68000c1e1b00 */
[----:B------:R-:W5:Y:S01]  /*03c0*/  @!P6 LDG.E.64 R16, desc[UR12][R2.64] ;  /* 0x0000000c0210e981 */ /* 0x000f62000c1e1b00 */
[----:B------:R-:W-:Y:S01]  /*03d0*/  CS2R R22, SRZ ;  /* 0x0000000000167805 */ /* 0x000fe2000001ff00 */
[----:B------:R-:W-:Y:S01]  /*03e0*/  ULOP3.LUT UR7, UR11, 0x7fffffff, URZ, 0xc0, !UPT ;  /* 0x7fffffff0b077892 */ /* 0x000fe2000f8ec0ff */
[----:B------:R-:W-:-:S04]  /*03f0*/  UMOV UR6, UR10 ;  /* 0x0000000a00067c82 */ /* 0x000fc80008000000 */
[----:B------:R0:W5:Y:S01]  /*0400*/  @!P5 LDG.E.64 R22, desc[UR12][R4.64] ;  /* 0x0000000c0416d981 */ /* 0x000162000c1e1b00 */
[----:B------:R-:W-:Y:S01]  /*0410*/  @!P0 IMAD.WIDE.U32 R30, R33, 0x8, R14 ;  /* 0x00000008211e8825 */ /* 0x000fe200078e000e */
[----:B------:R-:W-:Y:S01]  /*0420*/  CS2R R14, SRZ ;  /* 0x00000000000e7805 */ /* 0x000fe2000001ff00 */
[----:B------:R-:W-:-:S05]  /*0430*/  USHF.R.U32.HI UR9, URZ, 0x14, UR7 ;  /* 0x00000014ff097899 */ /* 0x000fca0008011607 */
[----:B------:R1:W5:Y:S01]  /*0440*/  @!P0 LDG.E.64 R14, desc[UR12][R30.64] ;  /* 0x0000000c1e0e8981 */ /* 0x000362000c1e1b00 */
[----:B0-----:R-:W-:Y:S02]  /*0450*/  IMAD.U32 R4, RZ, RZ, UR6 ;  /* 0x00000006ff047e24 */ /* 0x001fe4000f8e00ff */
[----:B------:R-:W-:-:S06]  /*0460*/  IMAD.U32 R5, RZ, RZ, UR7 ;  /* 0x00000007ff057e24 */ /* 0x000fcc000f8e00ff */
[----:B------:R-:W0:Y:S02]  /*0470*/  DMUL R4, R4, 1.80143985094819840000e+16 ;  /* 0x4350000004047828 */ /* 0x000e240000000000 */
[----:B0-----:R-:W-:Y:S02]  /*0480*/  R2UR UR15, R5 ;  /* 0x00000000050f72ca */ /* 0x001fe400000e0000 */
[----:B------:R-:W-:Y:S01]  /*0490*/  ISETP.GE.U32.AND P0, PT, R0, UR5, PT ;  /* 0x0000000500007c0c */ /* 0x000fe2000bf06070 */
[----:B------:R-:W-:Y:S01]  /*04a0*/  BSSY.RECONVERGENT B1, `(.L_x_15055) ;  /* 0x0000138000017945 */ /* 0x000fe20003800200 */
[----:B------:R-:W-:-:S09]  /*04b0*/  R2UR UR14, R4 ;  /* 0x00000000040e72ca */ /* 0x000fd200000e0000 */
[----:B------:R-:W-:-:S04]  /*04c0*/  ULEA.HI UR8, UR15, UR9, URZ, 0xc ;  /* 0x000000090f087291 */ /* 0x000fc8000f8f60ff */
[----:B------:R-:W-:Y:S01]  /*04d0*/  UIADD3 UR8, UPT, UPT, UR8, -0x36, URZ ;  /* 0xffffffca08087890 */ /* 0x000fe2000fffe0ff */
[----:B-1----:R-:W-:Y:S11]  /*04e0*/  @P0 BRA `(.L_x_15056) ;  /* 0x0000001000cc0947 */ /* 0x002ff60003800000 */
[----:B-----5:R-:W0:Y:S02]  /*04f0*/  DSETP.NEU.AND P0, PT, R24, RZ, PT ;  /* 0x000000ff1800722a */ /* 0x020e240003f0d000 */
[----:B0-----:R-:W-:Y:S05]  /*0500*/  @P0 BRA `(.L_x_15057) ;  /* 0x0000000000e40947 */ /* 0x001fea0003800000 */
[----:B------:R-:W0:Y:S01]  /*0510*/  MUFU.RCP64H R3, R25 ;  /* 0x0000001900037308 */ /* 0x000e220000001800 */
[----:B------:R-:W1:Y:S01]  /*0520*/  LDCU.64 UR16, c[0x0][0x390] ;  /* 0x00007200ff1077ac */ /* 0x000e620008000a00 */
[----:B------:R-:W-:Y:S01]  /*0530*/  IMAD.MOV.U32 R2, RZ, RZ, 0x1 ;  /* 0x00000001ff027424 */ /* 0x000fe200078e00ff */
[----:B------:R-:W-:Y:S05]  /*0540*/  BSSY.RECONVERGENT B2, `(.L_x_15058) ;  /* 0x0000032000027945 */ /* 0x000fea0003800200 */
        /* <DEDUP_REMOVED lines=35> */
[----:B0-----:R0:W1:Y:S02]  /*0780*/  DFMA R4, R2, R6, R4 ;  /* 0x000000060204722b */ /* 0x0010640000000004 */
[----:B0-----:R-:W-:Y:S02]  /*0790*/  IMAD.U32 R3, RZ, RZ, UR11 ;  /* 0x0000000bff037e24 */ /* 0x001fe4000f8e00ff */
[----:B-1----:R-:W-:-:S03]  /*07a0*/  FFMA R2, RZ, R25, R5 ;  /* 0x00000019ff027223 */ /* 0x002fc60000000005 */
[----:B------:R-:W-:Y:S02]  /*07b0*/  FSETP.GEU.AND P1, PT, |R3|, 6.5827683646048100446e-37, PT ;  /* 0x036000000300780b */ /* 0x000fe40003f2e200 */
        /* <DEDUP_REMOVED lines=8> */
[----:B------:R-:W-:Y:S05]  /*0840*/  CALL.REL.NOINC `($__internal_16_$__cuda_sm20_div_rn_f64_full) ;  /* 0x00000138002c7944 */ /* 0x000fea0003c00000 */
[----:B------:R-:W-:-:S07]  /*0850*/  IMAD.MOV.U32 R5, RZ, RZ, R3 ;  /* 0x000000ffff057224 */ /* 0x000fce00078e0003 */
.L_x_15059:
[----:B------:R-:W-:Y:S05]  /*0860*/  BSYNC.RECONVERGENT B2 ;  /* 0x0000000000027941 */ /* 0x000fea0003800200 */
.L_x_15058:
[----:B------:R-:W-:Y:S02]  /*0870*/  IMAD.MOV.U32 R18, RZ, RZ, R4 ;  /* 0x000000ffff127224 */ /* 0x000fe400078e0004 */
[----:B------:R-:W-:Y:S01]  /*0880*/  IMAD.MOV.U32 R19, RZ, RZ, R5 ;  /* 0x000000ffff137224 */ /* 0x000fe200078e0005 */
[----:B------:R-:W-:Y:S06]  /*0890*/  BRA `(.L_x_15056) ;  /* 0x0000000c00e07947 */ /* 0x000fec0003800000 */
.L_x_15057:
[----:B------:R-:W-:Y:S01]  /*08a0*/  LOP3.LUT R5, R25, 0x7fffffff, RZ, 0xc0, !PT ;  /* 0x7fffffff19057812 */ /* 0x000fe200078ec0ff */
[----:B------:R-:W-:Y:S01]  /*08b0*/  IMAD.U32 R26, RZ, RZ, UR6 ;  /* 0x00000006ff1a7e24 */ /* 0x000fe2000f8e00ff */
[----:B------:R-:W-:Y:S01]  /*08c0*/  BSSY.RECONVERGENT B0, `(.L_x_15060) ;  /* 0x0000059000007945 */ /* 0x000fe20003800200 */
[----:B------:R-:W-:Y:S01]  /*08d0*/  IMAD.U32 R27, RZ, RZ, UR7 ;  /* 0x00000007ff1b7e24 */ /* 0x000fe2000f8e00ff */
[----:B------:R-:W-:Y:S01]  /*08e0*/  VIMNMX.U32 R2, PT, PT, R5, UR7, !PT ;  /* 0x0000000705027c48 */ /* 0x000fe2000ffe0000 */
[----:B------:R-:W-:Y:S02]  /*08f0*/  IMAD.U32 R7, RZ, RZ, UR10 ;  /* 0x0000000aff077e24 */ /* 0x000fe4000f8e00ff */
[----:B------:R-:W-:Y:S01]  /*0900*/  IMAD.U32 R19, RZ, RZ, UR11 ;  /* 0x0000000bff137e24 */ /* 0x000fe2000f8e00ff */
[----:B------:R-:W-:Y:S01]  /*0910*/  ISETP.GE.U32.AND P1, PT, R2, 0x7ff00000, PT ;  /* 0x7ff000000200780c */ /* 0x000fe20003f26070 */
[----:B------:R-:W0:Y:S01]  /*0920*/  DSETP.NEU.AND P0, PT, R26, +INF , PT ;  /* 0x7ff000001a00742a */ /* 0x000e220003f0d000 */
[----:B------:R-:W-:Y:S01]  /*0930*/  IMAD.MOV.U32 R4, RZ, RZ, R24 ;  /* 0x000000ffff047224 */ /* 0x000fe200078e0018 */
[----:B0-----:R-:W-:-:S02]  /*0940*/  FSEL R7, R7, RZ, P0 ;  /* 0x000000ff07077208 */ /* 0x001fc40000000000 */
[----:B------:R-:W-:-:S08]  /*0950*/  FSEL R19, R19, -QNAN , P0 ;  /* 0xfff8000013137808 */ /* 0x000fd00000000000 */
[----:B------:R-:W-:Y:S05]  /*0960*/  @!P1 BRA `(.L_x_15061) ;  /* 0x0000000000449947 */ /* 0x000fea0003800000 */
[----:B------:R-:W0:Y:S01]  /*0970*/  LDCU.64 UR16, c[0x0][0x390] ;  /* 0x00007200ff1077ac */ /* 0x000e220008000a00 */
[----:B------:R1:W-:Y:S02]  /*0980*/  DSETP.NAN.AND P0, PT, R4, R4, PT ;  /* 0x000000040400722a */ /* 0x0003e40003f08000 */
[----:B-1----:R-:W-:Y:S02]  /*0990*/  IMAD.U32 R4, RZ, RZ, UR6 ;  /* 0x00000006ff047e24 */ /* 0x002fe4000f8e00ff */
[----:B------:R-:W-:-:S15]  /*09a0*/  IMAD.U32 R5, RZ, RZ, UR7 ;  /* 0x00000007ff057e24 */ /* 0x000fde000f8e00ff */
[----:B------:R-:W-:-:S15]  /*09b0*/  NOP ;  /* 0x0000000000007918 */ /* 0x000fde0000000000 */
[----:B------:R-:W-:-:S15]  /*09c0*/  NOP ;  /* 0x0000000000007918 */ /* 0x000fde0000000000 */
[----:B------:R-:W-:-:S15]  /*09d0*/  NOP ;  /* 0x0000000000007918 */ /* 0x000fde0000000000 */
        /* <DEDUP_REMOVED lines=10> */
.L_x_15061:
        /* <DEDUP_REMOVED lines=27> */
.L_x_15064:
        /* <DEDUP_REMOVED lines=11> */
.L_x_15063:
[----:B------:R-:W-:Y:S01]  /*0ce0*/  LOP3.LUT R3, R29, 0x7fffffff, RZ, 0xc0, !PT ;  /* 0x7fffffff1d037812 */ /* 0x000fe200078ec0ff */
[----:B------:R-:W-:Y:S01]  /*0cf0*/  BSSY.RECONVERGENT B2, `(.L_x_15065) ;  /* 0x0000013000027945 */ /* 0x000fe20003800200 */
[----:B------:R-:W-:Y:S02]  /*0d00*/  ISETP.NE.U32.AND P0, PT, R2, RZ, PT ;  /* 0x000000ff0200720c */ /* 0x000fe40003f05070 */
[----:B------:R-:W-:Y:S01]  /*0d10*/  CS2R R4, SRZ ;  /* 0x0000000000047805 */ /* 0x000fe2000001ff00 */
[----:B------:R-:W-:Y:S01]  /*0d20*/  IMAD.U32 R27, RZ, RZ, UR11 ;  /* 0x0000000bff1b7e24 */ /* 0x000fe2000f8e00ff */
        /* <DEDUP_REMOVED lines=15> */
.L_x_15066:
[----:B------:R-:W-:Y:S05]  /*0e20*/  BSYNC.RECONVERGENT B2 ;  /* 0x0000000000027941 */ /* 0x000fea0003800200 */
.L_x_15065:
[----:B------:R-:W-:Y:S01]  /*0e30*/  LOP3.LUT R3, R4, 0x80000000, R27, 0xb8, !PT ;  /* 0x8000000004037812 */ /* 0x000fe200078eb81b */
[----:B------:R-:W-:-:S07]  /*0e40*/  IMAD.MOV.U32 R2, RZ, RZ, R5 ;  /* 0x000000ffff027224 */ /* 0x000fce00078e0005 */
.L_x_15062:
[----:B------:R-:W-:Y:S05]  /*0e50*/  BSYNC.RECONVERGENT B0 ;  /* 0x0000000000007941 */ /* 0x000fea0003800200 */
.L_x_15060:
        /* <DEDUP_REMOVED lines=68> */
[----:B0-----:R-:W-:Y:S05]  /*12a0*/  CALL.REL.NOINC `($__internal_16_$__cuda_sm20_div_rn_f64_full) ;  /* 0x0000012c00947944 */ /* 0x001fea0003c00000 */
[----:B------:R-:W-:-:S07]  /*12b0*/  IMAD.MOV.U32 R5, RZ, RZ, R3 ;  /* 0x000000ffff057224 */ /* 0x000fce00078e0003 */
.L_x_15068:
[----:B------:R-:W-:Y:S05]  /*12c0*/  BSYNC.RECONVERGENT B2 ;  /* 0x0000000000027941 */ /* 0x000fea0003800200 */
.L_x_15067:
        /* <DEDUP_REMOVED lines=81> */
[----:B0-----:R-:W-:Y:S05]  /*17e0*/  CALL.REL.NOINC `($__internal_16_$__cuda_sm20_div_rn_f64_full) ;  /* 0x0000012800447944 */ /* 0x001fea0003c00000 */
.L_x_15070:
[----:B------:R-:W-:Y:S05]  /*17f0*/  BSYNC.RECONVERGENT B2 ;  /* 0x0000000000027941 */ /* 0x000fea0003800200 */
.L_x_15069:
[----:B------:R-:W-:Y:S01]  /*1800*/  LOP3.LUT R19, RZ, 0x80000000, R3, 0xb8, !PT ;  /* 0x80000000ff137812 */ /* 0x000fe200078eb803 */
[----:B------:R-:W-:-:S07]  /*1810*/  IMAD.MOV.U32 R18, RZ, RZ, RZ ;  /* 0x000000ffff127224 */ /* 0x000fce00078e00ff */
.L_x_15056:
[----:B------:R-:W-:Y:S05]  /*1820*/  BSYNC.RECONVERGENT B1 ;  /* 0x0000000000017941 */ /* 0x000fea0003800200 */
.L_x_15055:
[----:B------:R-:W-:Y:S01]  /*1830*/  VIADD R2, R0, 0x80 ;  /* 0x0000008000027836 */ /* 0x000fe20000000000 */
[----:B------:R-:W-:Y:S04]  /*1840*/  BSSY.RECONVERGENT B1, `(.L_x_15071) ;  /* 0x0000136000017945 */ /* 0x000fe80003800200 */
[----:B------:R-:W-:-:S13]  /*1850*/  ISETP.GE.U32.AND P0, PT, R2, UR5, PT ;  /* 0x0000000502007c0c */ /* 0x000fda000bf06070 */
[----:B------:R-:W-:Y:S05]  /*1860*/  @P0 BRA `(.L_x_15072) ;  /* 0x0000001000cc0947 */ /* 0x000fea0003800000 */
[----:B-----5:R-:W1:Y:S02]  /*1870*/  DSETP.NEU.AND P0, PT, R22, RZ, PT ;  /* 0x000000ff1600722a */ /* 0x020e640003f0d000 */
[----:B-1----:R-:W-:Y:S05]  /*1880*/  @!P0 BRA `(.L_x_15073) ;  /* 0x0000000c00e48947 */ /* 0x002fea0003800000 */
[----:B------:R-:W-:Y:S01]  /*1890*/  LOP3.LUT R5, R23, 0x7fffffff, RZ, 0xc0, !PT ;  /* 0x7fffffff17057812 */ /* 0x000fe200078ec0ff */
[----:B------:R-:W-:Y:S01]  /*18a0*/  BSSY.RECONVERGENT B0, `(.L_x_15074) ;  /* 0x000005d000007945 */ /* 0x000fe20003800200 */
[----:B------:R-:W-:Y:S02]  /*18b0*/  IMAD.MOV.U32 R4, RZ, RZ, R22 ;  /* 0x000000ffff047224 */ /* 0x000fe400078e0016 */
[----:B------:R-:W-:-:S04]  /*18c0*/  VIMNMX.U32 R2, PT, PT, R5, UR7, !PT ;  /* 0x0000000705027c48 */ /* 0x000fc8000ffe0000 */
[----:B------:R-:W-:-:S13]  /*18d0*/  ISETP.GT.U32.AND P0, PT, R2, 0x7fefffff, PT ;  /* 0x7fefffff0200780c */ /* 0x000fda0003f04070 */
[----:B------:R-:W-:Y:S05]  /*18e0*/  @P0 BRA `(.L_x_15075) ;  /* 0x0000000000fc0947 */ /* 0x000fea0003800000 */
[----:B------:R-:W1:Y:S01]  /*18f0*/  DSETP.NEU.AND P0, PT, R4, RZ, PT ;  /* 0x000000ff0400722a */ /* 0x000e620003f0d000 */
[----:B------:R-:W-:Y:S02]  /*1900*/  IMAD.MOV.U32 R2, RZ, RZ, 0x0 ;  /* 0x00000000ff027424 */ /* 0x000fe400078e00ff */
[----:B------:R-:W-:Y:S01]  /*1910*/  IMAD.MOV.U32 R3, RZ, RZ, -0x80000 ;  /* 0xfff80000ff037424 */ /* 0x000fe200078e00ff */
[----:B-1----:R-:W-:Y:S06]  /*1920*/  @!P0 BRA `(.L_x_15076) ;  /* 0x0000000400508947 */ /* 0x002fec0003800000 */
[----:B------:R-:W1:Y:S01]  /*1930*/  LDCU.64 UR10, c[0x0][0x390] ;  /* 0x00007200ff0a77ac */ /* 0x000e620008000a00 */
[----:B------:R-:W2:Y:S01]  /*1940*/  DSETP.LE.AND P0, PT, R4, UR6, PT ;  /* 0x0000000604007e2a */ /* 0x000ea2000bf03000 */
[----:B-1----:R-:W-:Y:S02]  /*1950*/  IMAD.U32 R2, RZ, RZ, UR10 ;  /* 0x0000000aff027e24 */ /* 0x002fe4000f8e00ff */
[----:B------:R-:W-:Y:S01]  /*1960*/  IMAD.U32 R3, RZ, RZ, UR11 ;  /* 0x0000000bff037e24 */ /* 0x000fe2000f8e00ff */
[----:B--2---:R-:W-:Y:S06]  /*1970*/  @!P0 BRA `(.L_x_15076) ;  /* 0x00000004003c8947 */ /* 0x004fec0003800000 */
[----:B------:R-:W-:Y:S01]  /*1980*/  ISETP.GT.U32.AND P0, PT, R5, 0xfffff, PT ;  /* 0x000fffff0500780c */ /* 0x000fe20003f04070 */
[----:B------:R-:W1:Y:S01]  /*1990*/  LDCU UR10, c[0x0][0x390] ;  /* 0x00007200ff0a77ac */ /* 0x000e620008000800 */
[----:B------:R-:W-:Y:S01]  /*19a0*/  SHF.R.U32.HI R7, RZ, 0x14, R5 ;  /* 0x00000014ff077819 */ /* 0x000fe20000011605 */
[----:B------:R-:W-:Y:S01]  /*19b0*/  IMAD.U32 R3, RZ, RZ, UR15 ;  /* 0x0000000fff037e24 */ /* 0x000fe2000f8e00ff */
[----:B------:R-:W-:Y:S01]  /*19c0*/  BSSY.RECONVERGENT B2, `(.L_x_15077) ;  /* 0x0000019000027945 */ /* 0x000fe20003800200 */
[----:B------:R-:W-:Y:S01]  /*19d0*/  UISETP.GE.U32.AND UP0, UPT, UR7, 0x100000, UPT ;  /* 0x001000000700788c */ /* 0x000fe2000bf06070 */
[----:B0-----:R-:W-:-:S03]  /*19e0*/  IMAD.U32 R25, RZ, RZ, UR14 ;  /* 0x0000000eff197e24 */ /* 0x001fc6000f8e00ff */
[----:B------:R-:W-:Y:S02]  /*19f0*/  USEL UR11, UR8, UR9, !UP0 ;  /* 0x00000009080b7287 */ /* 0x000fe4000c000000 */
[----:B------:R-:W-:Y:S02]  /*1a00*/  PLOP3.LUT P1, PT, PT, PT, UP0, 0x80, 0x8 ;  /* 0x000000000008781c */ /* 0x000fe40003f2f008 */
[----:B------:R-:W0:Y:S02]  /*1a10*/  @!P0 DMUL R4, R4, 1.80143985094819840000e+16 ;  /* 0x4350000004048828 */ /* 0x000e240000000000 */
[----:B0-----:R-:W-:Y:S02]  /*1a20*/  @!P0 LEA.HI R6, R5, R7, RZ, 0xc ;  /* 0x0000000705068211 */ /* 0x001fe400078f60ff */
[----:B------:R-:W-:Y:S02]  /*1a30*/  FSEL R3, R3, UR7, !P1 ;  /* 0x0000000703037c08 */ /* 0x000fe4000c800000 */
[----:B------:R-:W-:Y:S01]  /*1a40*/  LOP3.LUT R2, R5, 0xfffff, RZ, 0xc0, !PT ;  /* 0x000fffff05027812 */ /* 0x000fe200078ec0ff */
[----:B------:R-:W-:Y:S01]  /*1a50*/  @!P0 VIADD R7, R6, 0xffffffca ;  /* 0xffffffca06078836 */ /* 0x000fe20000000000 */
[----:B------:R-:W-:-:S02]  /*1a60*/  LOP3.LUT R3, R3, 0xfffff, RZ, 0xc0, !PT ;  /* 0x000fffff03037812 */ /* 0x000fc400078ec0ff */
[----:B-1----:R-:W-:Y:S02]  /*1a70*/  FSEL R25, R25, UR10, !P1 ;  /* 0x0000000a19197c08 */ /* 0x002fe4000c800000 */
[----:B------:R-:W-:Y:S02]  /*1a80*/  LOP3.LUT R27, R2, 0x100000, RZ, 0xfc, !PT ;  /* 0x00100000021b7812 */ /* 0x000fe400078efcff */
[----:B------:R-:W-:Y:S02]  /*1a90*/  LOP3.LUT R24, R3, 0x100000, RZ, 0xfc, !PT ;  /* 0x0010000003187812 */ /* 0x000fe400078efcff */
[----:B------:R-:W-:-:S07]  /*1aa0*/  IADD3 R6, PT, PT, -R7, UR11, RZ ;  /* 0x0000000b07067c10 */ /* 0x000fce000fffe1ff */
.L_x_15078:
        /* <DEDUP_REMOVED lines=11> */
.L_x_15077:
[----:B------:R-:W0:Y:S01]  /*1b60*/  LDC R25, c[0x0][0x394] ;  /* 0x0000e500ff197b82 */ /* 0x000e220000000800 */
        /* <DEDUP_REMOVED lines=19> */
.L_x_15080:
[----:B------:R-:W-:Y:S05]  /*1ca0*/  BSYNC.RECONVERGENT B2 ;  /* 0x0000000000027941 */ /* 0x000fea0003800200 */
.L_x_15079:
[----:B0-----:R-:W-:Y:S01]  /*1cb0*/  LOP3.LUT R3, R4, 0x80000000, R25, 0xb8, !PT ;  /* 0x8000000004037812 */ /* 0x001fe200078eb819 */
[----:B------:R-:W-:Y:S01]  /*1cc0*/  IMAD.MOV.U32 R2, RZ, RZ, R5 ;  /* 0x000000ffff027224 */ /* 0x000fe200078e0005 */
[----:B------:R-:W-:Y:S06]  /*1cd0*/  BRA `(.L_x_15076) ;  /* 0x0000000000647947 */ /* 0x000fec0003800000 */
.L_x_15075:
[----:B------:R1:W-:Y:S01]  /*1ce0*/  DSETP.NAN.AND P0, PT, R4, R4, PT ;  /* 0x000000040400722a */ /* 0x0003e20003f08000 */
[----:B------:R-:W2:Y:S01]  /*1cf0*/  LDCU.64 UR10, c[0x0][0x390] ;  /* 0x00007200ff0a77ac */ /* 0x000ea20008000a00 */
[----:B-1----:R-:W1:Y:S01]  /*1d00*/  LDC.64 R4, c[0x0][0x390] ;  /* 0x0000e400ff047b82 */ /* 0x002e620000000a00 */
[----:B------:R-:W-:Y:S02]  /*1d10*/  IMAD.U32 R2, RZ, RZ, UR6 ;  /* 0x00000006ff027e24 */ /* 0x000fe4000f8e00ff */
[----:B------:R-:W-:Y:S02]  /*1d20*/  IMAD.U32 R3, RZ, RZ, UR7 ;  /* 0x00000007ff037e24 */ /* 0x000fe4000f8e00ff */
[----:B------:R-:W-:Y:S02]  /*1d30*/  IMAD.U32 R26, RZ, RZ, UR6 ;  /* 0x00000006ff1a7e24 */ /* 0x000fe4000f8e00ff */
[----:B------:R-:W-:-:S15]  /*1d40*/  IMAD.U32 R27, RZ, RZ, UR7 ;  /* 0x00000007ff1b7e24 */ /* 0x000fde000f8e00ff */
[----:B------:R-:W-:-:S15]  /*1d50*/  NOP ;  /* 0x0000000000007918 */ /* 0x000fde0000000000 */
[----:B------:R-:W-:-:S15]  /*1d60*/  NOP ;  /* 0x0000000000007918 */ /* 0x000fde0000000000 */
[----:B------:R-:W-:-:S10]  /*1d70*/  NOP ;  /* 0x0000000000007918 */ /* 0x000fd40000000000 */
[----:B------:R-:W1:Y:S02]  /*1d80*/  DSETP.NEU.AND P1, PT, R2, +INF , PT ;  /* 0x7ff000000200742a */ /* 0x000e640003f2d000 */
[----:B-1----:R-:W-:Y:S02]  /*1d90*/  FSEL R7, R4, RZ, P1 ;  /* 0x000000ff04077208 */ /* 0x002fe40000800000 */
[----:B0-----:R-:W-:-:S15]  /*1da0*/  FSEL R25, R5, -QNAN , P1 ;  /* 0xfff8000005197808 */ /* 0x001fde0000800000 */
[----:B------:R-:W-:-:S15]  /*1db0*/  NOP ;  /* 0x0000000000007918 */ /* 0x000fde0000000000 */
[----:B------:R-:W-:-:S15]  /*1dc0*/  NOP ;  /* 0x0000000000007918 */ /* 0x000fde0000000000 */
[----:B------:R-:W-:-:S15]  /*1dd0*/  NOP ;  /* 0x0000000000007918 */ /* 0x000fde0000000000 */
[----:B--2---:R-:W0:Y:S02]  /*1de0*/  DADD R2, R22, UR10 ;  /* 0x0000000a16027e29 */ /* 0x004e240008000000 */
        /* <DEDUP_REMOVED lines=8> */
.L_x_15076:
[----:B------:R-:W-:Y:S05]  /*1e70*/  BSYNC.RECONVERGENT B0 ;  /* 0x0000000000007941 */ /* 0x000fea0003800200 */
.L_x_15074:
        /* <DEDUP_REMOVED lines=70> */
.L_x_15082:
[----:B------:R-:W-:Y:S05]  /*22e0*/  BSYNC.RECONVERGENT B2 ;  /* 0x0000000000027941 */ /* 0x000fea0003800200 */
.L_x_15081:
        /* <DEDUP_REMOVED lines=60> */
.L_x_15085:
[----:B------:R-:W-:Y:S05]  /*26b0*/  BSYNC.RECONVERGENT B2 ;  /* 0x0000000000027941 */ /* 0x000fea0003800200 */
.L_x_15084:
[----:B0-----:R-:W-:Y:S01]  /*26c0*/  LOP3.LUT R23, RZ, 0x80000000, R3, 0xb8, !PT ;  /* 0x80000000ff177812 */ /* 0x001fe200078eb803 */
[----:B------:R-:W-:Y:S01]  /*26d0*/  IMAD.MOV.U32 R22, RZ, RZ, RZ ;  /* 0x000000ffff167224 */ /* 0x000fe200078e00ff */
[----:B------:R-:W-:Y:S06]  /*26e0*/  BRA `(.L_x_15072) ;  /* 0x00000004002c7947 */ /* 0x000fec0003800000 */
.L_x_15083:
        /* <DEDUP_REMOVED lines=19> */
.L_x_15073:
[----:B------:R-:W1:Y:S01]  /*2820*/  MUFU.RCP64H R3, R23 ;  /* 0x0000001700037308 */ /* 0x000e620000001800 */
[----:B------:R-:W2:Y:S01]  /*2830*/  LDCU.64 UR10, c[0x0][0x390] ;  /* 0x00007200ff0a77ac */ /* 0x000ea20008000a00 */
[----:B0-----:R-:W0:Y:S01]  /*2840*/  LDC R24, c[0x0][0x394] ;  /* 0x0000e500ff187b82 */ /* 0x001e220000000800 */
        /* <DEDUP_REMOVED lines=50> */
.L_x_15087:
[----:B------:R-:W-:Y:S05]  /*2b70*/  BSYNC.RECONVERGENT B2 ;  /* 0x0000000000027941 */ /* 0x000fea0003800200 */
.L_x_15086:
[----:B------:R-:W-:Y:S02]  /*2b80*/  IMAD.MOV.U32 R22, RZ, RZ, R4 ;  /* 0x000000ffff167224 */ /* 0x000fe400078e0004 */
[----:B------:R-:W-:-:S07]  /*2b90*/  IMAD.MOV.U32 R23, RZ, RZ, R5 ;  /* 0x000000ffff177224 */ /* 0x000fce00078e0005 */
.L_x_15072:
[----:B------:R-:W-:Y:S05]  /*2ba0*/  BSYNC.RECONVERGENT B1 ;  /* 0x0000000000017941 */ /* 0x000fea0003800200 */
.L_x_15071:
        /* <DEDUP_REMOVED lines=40> */
.L_x_15095:
        /* <DEDUP_REMOVED lines=11> */
.L_x_15094:
        /* <DEDUP_REMOVED lines=20> */
.L_x_15097:
[----:B------:R-:W-:Y:S05]  /*3020*/  BSYNC.RECONVERGENT B2 ;  /* 0x0000000000027941 */ /* 0x000fea0003800200 */
.L_x_15096:
[----:B0-----:R-:W-:Y:S01]  /*3030*/  LOP3.LUT R3, R4, 0x80000000, R25, 0xb8, !PT ;  /* 0x8000000004037812 */ /* 0x001fe200078eb819 */
[----:B------:R-:W-:Y:S01]  /*3040*/  IMAD.MOV.U32 R2, RZ, RZ, R5 ;  /* 0x000000ffff027224 */ /* 0x000fe200078e0005 */
[----:B------:R-:W-:Y:S06]  /*3050*/  BRA `(.L_x_15093) ;  /* 0x0000000000647947 */ /* 0x000fec0003800000 */
.L_x_15092:
        /* <DEDUP_REMOVED lines=25> */
.L_x_15093:
[----:B------:R-:W-:Y:S05]  /*31f0*/  BSYNC.RECONVERGENT B0 ;  /* 0x0000000000007941 */ /* 0x000fea0003800200 */
.L_x_15091:
        /* <DEDUP_REMOVED lines=70> */
.L_x_15099:
[----:B------:R-:W-:Y:S05]  /*3660*/  BSYNC.RECONVERGENT B2 ;  /* 0x0000000000027941 */ /* 0x000fea0003800200 */
.L_x_15098:
        /* <DEDUP_REMOVED lines=60> */
.L_x_15102:
[----:B------:R-:W-:Y:S05]  /*3a30*/  BSYNC.RECONVERGENT B2 ;  /* 0x0000000000027941 */ /* 0x000fea0003800200 */
.L_x_15101:
[----:B0-----:R-:W-:Y:S01]  /*3a40*/  LOP3.LUT R21, RZ, 0x80000000, R3, 0xb8, !PT ;  /* 0x80000000ff157812 */ /* 0x001fe200078eb803 */
[----:B------:R-:W-:Y:S01]  /*3a50*/  IMAD.MOV.U32 R20, RZ, RZ, RZ ;  /* 0x000000ffff147224 */ /* 0x000fe200078e00ff */
[----:B------:R-:W-:Y:S06]  /*3a60*/  BRA `(.L_x_15089) ;  /* 0x00000004002c7947 */ /* 0x000fec0003800000 */
.L_x_15100:
        /* <DEDUP_REMOVED lines=19> */
.L_x_15090:
        /* <DEDUP_REMOVED lines=53> */
.L_x_15104:
[----:B------:R-:W-:Y:S05]  /*3ef0*/  BSYNC.RECONVERGENT B2 ;  /* 0x0000000000027941 */ /* 0x000fea0003800200 */
.L_x_15103:
[----:B------:R-:W-:Y:S02]  /*3f00*/  IMAD.MOV.U32 R20, RZ, RZ, R4 ;  /* 0x000000ffff147224 */ /* 0x000fe400078e0004 */
[----:B------:R-:W-:-:S07]  /*3f10*/  IMAD.MOV.U32 R21, RZ, RZ, R5 ;  /* 0x000000ffff157224 */ /* 0x000fce00078e0005 */
.L_x_15089:
[----:B------:R-:W-:Y:S05]  /*3f20*/  BSYNC.RECONVERGENT B1 ;  /* 0x0000000000017941 */ /* 0x000fea0003800200 */
.L_x_15088:
        /* <DEDUP_REMOVED lines=40> */
.L_x_15112:
        /* <DEDUP_REMOVED lines=11> */
.L_x_15111:
        /* <DEDUP_REMOVED lines=20> */
.L_x_15114:
[----:B------:R-:W-:Y:S05]  /*43a0*/  BSYNC.RECONVERGENT B2 ;  /* 0x0000000000027941 */ /* 0x000fea0003800200 */
.L_x_15113:
[----:B0-----:R-:W-:Y:S01]  /*43b0*/  LOP3.LUT R3, R4, 0x80000000, R25, 0xb8, !PT ;  /* 0x8000000004037812 */ /* 0x001fe200078eb819 */
[----:B------:R-:W-:Y:S01]  /*43c0*/  IMAD.MOV.U32 R2, RZ, RZ, R5 ;  /* 0x000000ffff027224 */ /* 0x000fe200078e0005 */
[----:B------:R-:W-:Y:S06]  /*43d0*/  BRA `(.L_x_15110) ;  /* 0x0000000000647947 */ /* 0x000fec0003800000 */
.L_x_15109:
        /* <DEDUP_REMOVED lines=25> */
.L_x_15110:
[----:B------:R-:W-:Y:S05]  /*4570*/  BSYNC.RECONVERGENT B0 ;  /* 0x0000000000007941 */ /* 0x000fea0003800200 */
.L_x_15108:
        /* <DEDUP_REMOVED lines=70> */
.L_x_15116:
[----:B------:R-:W-:Y:S05]  /*49e0*/  BSYNC.RECONVERGENT B2 ;  /* 0x0000000000027941 */ /* 0x000fea0003800200 */
.L_x_15115:
        /* <DEDUP_REMOVED lines=60> */
.L_x_15119:
[----:B------:R-:W-:Y:S05]  /*4db0*/  BSYNC.RECONVERGENT B2 ;  /* 0x0000000000027941 */ /* 0x000fea0003800200 */
.L_x_15118:
[----:B0-----:R-:W-:Y:S01]  /*4dc0*/  LOP3.LUT R9, RZ, 0x80000000, R3, 0xb8, !PT ;  /* 0x80000000ff097812 */ /* 0x001fe200078eb803 */
[----:B------:R-:W-:Y:S01]  /*4dd0*/  IMAD.MOV.U32 R8, RZ, RZ, RZ ;  /* 0x000000ffff087224 */ /* 0x000fe200078e00ff */
[----:B------:R-:W-:Y:S06]  /*4de0*/  BRA `(.L_x_15106) ;  /* 0x00000004002c7947 */ /* 0x000fec0003800000 */
.L_x_15117:
        /* <DEDUP_REMOVED lines=19> */
.L_x_15107:
        /* <DEDUP_REMOVED lines=53> */
.L_x_15121:
[----:B------:R-:W-:Y:S05]  /*5270*/  BSYNC.RECONVERGENT B2 ;  /* 0x0000000000027941 */ /* 0x000fea0003800200 */
.L_x_15120:
[----:B------:R-:W-:Y:S02]  /*5280*/  IMAD.MOV.U32 R8, RZ, RZ, R4 ;  /* 0x000000ffff087224 */ /* 0x000fe400078e0004 */
[----:B------:R-:W-:-:S07]  /*5290*/  IMAD.MOV.U32 R9, RZ, RZ, R5 ;  /* 0x000000ffff097224 */ /* 0x000fce00078e0005 */
.L_x_15106:
[----:B------:R-:W-:Y:S05]  /*52a0*/  BSYNC.RECONVERGENT B1 ;  /* 0x0000000000017941 */ /* 0x000fea0003800200 */
.L_x_15105:
        /* <DEDUP_REMOVED lines=40> */
.L_x_15129:
        /* <DEDUP_REMOVED lines=11> */
.L_x_15128:
        /* <DEDUP_REMOVED lines=20> */
.L_x_15131:
[----:B------:R-:W-:Y:S05]  /*5720*/  BSYNC.RECONVERGENT B2 ;  /* 0x0000000000027941 */ /* 0x000fea0003800200 */
.L_x_15130:
[----:B0-----:R-:W-:Y:S01]  /*5730*/  LOP3.LUT R3, R4, 0x80000000, R25, 0xb8, !PT ;  /* 0x8000000004037812 */ /* 0x001fe200078eb819 */
[----:B------:R-:W-:Y:S01]  /*5740*/  IMAD.MOV.U32 R2, RZ, RZ, R5 ;  /* 0x000000ffff027224 */ /* 0x000fe200078e0005 */
[----:B------:R-:W-:Y:S06]  /*5750*/  BRA `(.L_x_15127) ;  /* 0x0000000000647947 */ /* 0x000fec0003800000 */
.L_x_15126:
        /* <DEDUP_REMOVED lines=25> */
.L_x_15127:
[----:B------:R-:W-:Y:S05]  /*58f0*/  BSYNC.RECONVERGENT B0 ;  /* 0x0000000000007941 */ /* 0x000fea0003800200 */
.L_x_15125:
        /* <DEDUP_REMOVED lines=70> */
.L_x_15133:
[----:B------:R-:W-:Y:S05]  /*5d60*/  BSYNC.RECONVERGENT B2 ;  /* 0x0000000000027941 */ /* 0x000fea0003800200 */
.L_x_15132:
        /* <DEDUP_REMOVED lines=60> */
.L_x_15136:
[----:B------:R-:W-:Y:S05]  /*6130*/  BSYNC.RECONVERGENT B2 ;  /* 0x0000000000027941 */ /* 0x000fea0003800200 */
.L_x_15135:
[----:B0-----:R-:W-:Y:S01]  /*6140*/  LOP3.LUT R11, RZ, 0x80000000, R3, 0xb8, !PT ;  /* 0x80000000ff0b7812 */ /* 0x001fe200078eb803 */
[----:B------:R-:W-:Y:S01]  /*6150*/  IMAD.MOV.U32 R10, RZ, RZ, RZ ;  /* 0x000000ffff0a7224 */ /* 0x000fe200078e00ff */
[----:B------:R-:W-:Y:S06]  /*6160*/  BRA `(.L_x_15123) ;  /* 0x00000004002c7947 */ /* 0x000fec0003800000 */
.L_x_15134:
        /* <DEDUP_REMOVED lines=19> */
.L_x_15124:
        /* <DEDUP_REMOVED lines=53> */
.L_x_15138:
[----:B------:R-:W-:Y:S05]  /*65f0*/  BSYNC.RECONVERGENT B2 ;  /* 0x0000000000027941 */ /* 0x000fea0003800200 */
.L_x_15137:
[----:B------:R-:W-:Y:S02]  /*6600*/  IMAD.MOV.U32 R10, RZ, RZ, R4 ;  /* 0x000000ffff0a7224 */ /* 0x000fe400078e0004 */
[----:B------:R-:W-:-:S07]  /*6610*/  IMAD.MOV.U32 R11, RZ, RZ, R5 ;  /* 0x000000ffff0b7224 */ /* 0x000fce00078e0005 */
.L_x_15123:
[----:B------:R-:W-:Y:S05]  /*6620*/  BSYNC.RECONVERGENT B1 ;  /* 0x0000000000017941 */ /* 0x000fea0003800200 */
.L_x_15122:
        /* <DEDUP_REMOVED lines=40> */
.L_x_15146:
        /* <DEDUP_REMOVED lines=11> */
.L_x_15145:
        /* <DEDUP_REMOVED lines=20> */
.L_x_15148:
[----:B------:R-:W-:Y:S05]  /*6aa0*/  BSYNC.RECONVERGENT B2 ;  /* 0x0000000000027941 */ /* 0x000fea0003800200 */
.L_x_15147:
[----:B0-----:R-:W-:Y:S01]  /*6ab0*/  LOP3.LUT R3, R4, 0x80000000, R25, 0xb8, !PT ;  /* 0x8000000004037812 */ /* 0x001fe200078eb819 */
[----:B------:R-:W-:Y:S01]  /*6ac0*/  IMAD.MOV.U32 R2, RZ, RZ, R5 ;  /* 0x000000ffff027224 */ /* 0x000fe200078e0005 */
[----:B------:R-:W-:Y:S06]  /*6ad0*/  BRA `(.L_x_15144) ;  /* 0x0000000000647947 */ /* 0x000fec0003800000 */
.L_x_15143:
        /* <DEDUP_REMOVED lines=25> */
.L_x_15144:
[----:B------:R-:W-:Y:S05]  /*6c70*/  BSYNC.RECONVERGENT B0 ;  /* 0x0000000000007941 */ /* 0x000fea0003800200 */
.L_x_15142:
        /* <DEDUP_REMOVED lines=70> */
.L_x_15150:
[----:B------:R-:W-:Y:S05]  /*70e0*/  BSYNC.RECONVERGENT B2 ;  /* 0x0000000000027941 */ /* 0x000fea0003800200 */
.L_x_15149:
        /* <DEDUP_REMOVED lines=60> */
.L_x_15153:
[----:B------:R-:W-:Y:S05]  /*74b0*/  BSYNC.RECONVERGENT B2 ;  /* 0x0000000000027941 */ /* 0x000fea0003800200 */
.L_x_15152:
[----:B0-----:R-:W-:Y:S01]  /*74c0*/  LOP3.LUT R13, RZ, 0x80000000, R3, 0xb8, !PT ;  /* 0x80000000ff0d7812 */ /* 0x001fe200078eb803 */
[----:B------:R-:W-:Y:S01]  /*74d0*/  IMAD.MOV.U32 R12, RZ, RZ, RZ ;  /* 0x000000ffff0c7224 */ /* 0x000fe200078e00ff */
[----:B------:R-:W-:Y:S06]  /*74e0*/  BRA `(.L_x_15140) ;  /* 0x00000004002c7947 */ /* 0x000fec0003800000 */
.L_x_15151:
        /* <DEDUP_REMOVED lines=19> */
.L_x_15141:
        /* <DEDUP_REMOVED lines=53> */
.L_x_15155:
[----:B------:R-:W-:Y:S05]  /*7970*/  BSYNC.RECONVERGENT B2 ;  /* 0x0000000000027941 */ /* 0x000fea0003800200 */
.L_x_15154:
[----:B------:R-:W-:Y:S02]  /*7980*/  IMAD.MOV.U32 R12, RZ, RZ, R4 ;  /* 0x000000ffff0c7224 */ /* 0x000fe400078e0004 */
[----:B------:R-:W-:-:S07]  /*7990*/  IMAD.MOV.U32 R13, RZ, RZ, R5 ;  /* 0x000000ffff0d7224 */ /* 0x000fce00078e0005 */
.L_x_15140:
[----:B------:R-:W-:Y:S05]  /*79a0*/  BSYNC.RECONVERGENT B1 ;  /* 0x0000000000017941 */ /* 0x000fea0003800200 */
.L_x_15139:
        /* <DEDUP_REMOVED lines=40> */
.L_x_15163:
        /* <DEDUP_REMOVED lines=11> */
.L_x_15162:
        /* <DEDUP_REMOVED lines=20> */
.L_x_15165:
[----:B------:R-:W-:Y:S05]  /*7e20*/  BSYNC.RECONVERGENT B2 ;  /* 0x0000000000027941 */ /* 0x000fea0003800200 */
.L_x_15164:
[----:B0-----:R-:W-:Y:S01]  /*7e30*/  LOP3.LUT R3, R4, 0x80000000, R25, 0xb8, !PT ;  /* 0x8000000004037812 */ /* 0x001fe200078eb819 */
[----:B------:R-:W-:Y:S01]  /*7e40*/  IMAD.MOV.U32 R2, RZ, RZ, R5 ;  /* 0x000000ffff027224 */ /* 0x000fe200078e0005 */
[----:B------:R-:W-:Y:S06]  /*7e50*/  BRA `(.L_x_15161) ;  /* 0x0000000000647947 */ /* 0x000fec0003800000 */
.L_x_15160:
        /* <DEDUP_REMOVED lines=25> */
.L_x_15161:
[----:B------:R-:W-:Y:S05]  /*7ff0*/  BSYNC.RECONVERGENT B0 ;  /* 0x0000000000007941 */ /* 0x000fea0003800200 */
.L_x_15159:
        /* <DEDUP_REMOVED lines=70> */
.L_x_15167:
[----:B------:R-:W-:Y:S05]  /*8460*/  BSYNC.RECONVERGENT B2 ;  /* 0x0000000000027941 */ /* 0x000fea0003800200 */
.L_x_15166:
        /* <DEDUP_REMOVED lines=60> */
.L_x_15170:
[----:B------:R-:W-:Y:S05]  /*8830*/  BSYNC.RECONVERGENT B2 ;  /* 0x0000000000027941 */ /* 0x000fea0003800200 */
.L_x_15169:
[----:B0-----:R-:W-:Y:S01]  /*8840*/  LOP3.LUT R15, RZ, 0x80000000, R3, 0xb8, !PT ;  /* 0x80000000ff0f7812 */ /* 0x001fe200078eb803 */
[----:B------:R-:W-:Y:S01]  /*8850*/  IMAD.MOV.U32 R14, RZ, RZ, RZ ;  /* 0x000000ffff0e7224 */ /* 0x000fe200078e00ff */
[----:B------:R-:W-:Y:S06]  /*8860*/  BRA `(.L_x_15157) ;  /* 0x00000004002c7947 */ /* 0x000fec0003800000 */
.L_x_15168:
        /* <DEDUP_REMOVED lines=19> */
.L_x_15158:
        /* <DEDUP_REMOVED lines=53> */
.L_x_15172:
[----:B------:R-:W-:Y:S05]  /*8cf0*/  BSYNC.RECONVERGENT B2 ;  /* 0x0000000000027941 */ /* 0x000fea0003800200 */
.L_x_15171:
[----:B------:R-:W-:Y:S02]  /*8d00*/  IMAD.MOV.U32 R14, RZ, RZ, R4 ;  /* 0x000000ffff0e7224 */ /* 0x000fe400078e0004 */
[----:B------:R-:W-:-:S07]  /*8d10*/  IMAD.MOV.U32 R15, RZ, RZ, R5 ;  /* 0x000000ffff0f7224 */ /* 0x000fce00078e0005 */
.L_x_15157:
[----:B------:R-:W-:Y:S05]  /*8d20*/  BSYNC.RECONVERGENT B1 ;  /* 0x0000000000017941 */ /* 0x000fea0003800200 */
.L_x_15156:
        /* <DEDUP_REMOVED lines=40> */
.L_x_15180:
        /* <DEDUP_REMOVED lines=11> */
.L_x_15179:
        /* <DEDUP_REMOVED lines=20> */
.L_x_15182:
[----:B------:R-:W-:Y:S05]  /*91a0*/  BSYNC.RECONVERGENT B2 ;  /* 0x0000000000027941 */ /* 0x000fea0003800200 */
.L_x_15181:
[----:B0-----:R-:W-:Y:S01]  /*91b0*/  LOP3.LUT R3, R4, 0x80000000, R25, 0xb8, !PT ;  /* 0x8000000004037812 */ /* 0x001fe200078eb819 */
[----:B------:R-:W-:Y:S01]  /*91c0*/  IMAD.MOV.U32 R2, RZ, RZ, R5 ;  /* 0x000000ffff027224 */ /* 0x000fe200078e0005 */
[----:B------:R-:W-:Y:S06]  /*91d0*/  BRA `(.L_x_15178) ;  /* 0x0000000000647947 */ /* 0x000fec0003800000 */
.L_x_15177:
        /* <DEDUP_REMOVED lines=25> */
.L_x_15178:
[----:B------:R-:W-:Y:S05]  /*9370*/  BSYNC.RECONVERGENT B0 ;  /* 0x0000000000007941 */ /* 0x000fea0003800200 */
.L_x_15176:
        /* <DEDUP_REMOVED lines=70> */
.L_x_15184:
[----:B------:R-:W-:Y:S05]  /*97e0*/  BSYNC.RECONVERGENT B2 ;  /* 0x0000000000027941 */ /* 0x000fea0003800200 */
.L_x_15183:
        /* <DEDUP_REMOVED lines=60> */
.L_x_15187:
[----:B------:R-:W-:Y:S05]  /*9bb0*/  BSYNC.RECONVERGENT B2 ;  /* 0x0000000000027941 */ /* 0x000fea0003800200 */
.L_x_15186:
[----:B------:R-:W-:Y:S01]  /*9bc0*/  LOP3.LUT R5, RZ, 0x80000000, R3, 0xb8, !PT ;  /* 0x80000000ff057812 */ /* 0x000fe200078eb803 */
[----:B------:R-:W-:Y:S01]  /*9bd0*/  IMAD.MOV.U32 R4, RZ, RZ, RZ ;  /* 0x000000ffff047224 */ /* 0x000fe200078e00ff */
[----:B------:R-:W-:Y:S06]  /*9be0*/  BRA `(.L_x_15174) ;  /* 0x0000000400247947 */ /* 0x000fec0003800000 */
.L_x_15185:
        /* <DEDUP_REMOVED lines=19> */
.L_x_15175:
        /* <DEDUP_REMOVED lines=53> */
.L_x_15188:
[----:B------:R-:W-:Y:S05]  /*a070*/  BSYNC.RECONVERGENT B2 ;  /* 0x0000000000027941 */ /* 0x000fea0003800200 */
.L_x_15174:
[----:B------:R-:W-:Y:S05]  /*a080*/  BSYNC.RECONVERGENT B1 ;  /* 0x0000000000017941 */ /* 0x000fea0003800200 */
.L_x_15173:
[----:B------:R-:W-:Y:S01]  /*a090*/  ISETP.GE.U32.AND P0, PT, R0, UR5, PT ;  /* 0x0000000500007c0c */ /* 0x000fe2000bf06070 */
[----:B------:R-:W-:Y:S04]  /*a0a0*/  BSSY.RECONVERGENT B0, `(.L_x_15189) ;  /* 0x0000033000007945 */ /* 0x000fe80003800200 */
[----:B------:R-:W-:Y:S08]  /*a0b0*/  BSSY.RELIABLE B1, `(.L_x_15190) ;  /* 0x000002b000017945 */ /* 0x000ff00003800100 */
[----:B------:R-:W-:Y:S05]  /*a0c0*/  @P0 BRA `(.L_x_15191) ;  /* 0x0000000000300947 */ /* 0x000fea0003800000 */
[----:B------:R-:W1:Y:S01]  /*a0d0*/  LDC.64 R2, c[0x0][0x398] ;  /* 0x0000e600ff027b82 */ /* 0x000e620000000a00 */
[C---:B------:R-:W-:Y:S02]  /*a0e0*/  VIADD R7, R0.reuse, UR4 ;  /* 0x0000000400077c36 */ /* 0x040fe40008000000 */
[----:B------:R-:W-:-:S05]  /*a0f0*/  VIADD R0, R0, 0x80 ;  /* 0x0000008000007836 */ /* 0x000fca0000000000 */
[----:B------:R-:W-:Y:S01]  /*a100*/  ISETP.GE.U32.AND P0, PT, R0, UR5, PT ;  /* 0x0000000500007c0c */ /* 0x000fe2000bf06070 */
[----:B-1----:R-:W-:-:S05]  /*a110*/  IMAD.WIDE.U32 R2, R7, 0x8, R2 ;  /* 0x0000000807027825 */ /* 0x002fca00078e0002 */
[----:B------:R1:W-:Y:S07]  /*a120*/  STG.E.64 desc[UR12][R2.64], R18 ;  /* 0x0000001202007986 */ /* 0x0003ee000c101b0c */
[----:B------:R-:W-:Y:S05]  /*a130*/  @P0 BRA `(.L_x_15192) ;  /* 0x0000000000300947 */ /* 0x000fea0003800000 */
[----:B-1----:R-:W1:Y:S01]  /*a140*/  LDC.64 R2, c[0x0][0x398] ;  /* 0x0000e600ff027b82 */ /* 0x002e620000000a00 */
[C---:B------:R-:W-:Y:S02]  /*a150*/  VIADD R7, R0.reuse, UR4 ;  /* 0x0000000400077c36 */ /* 0x040fe40008000000 */
[----:B------:R-:W-:Y:S02]  /*a160*/  VIADD R0, R0, 0x80 ;  /* 0x0000008000007836 */ /* 0x000fe40000000000 */
[----:B-1----:R-:W-:-:S05]  /*a170*/  IMAD.WIDE.U32 R2, R7, 0x8, R2 ;  /* 0x0000000807027825 */ /* 0x002fca00078e0002 */
[----:B-----5:R1:W-:Y:S02]  /*a180*/  STG.E.64 desc[UR12][R2.64], R22 ;  /* 0x0000001602007986 */ /* 0x0203e4000c101b0c */
.L_x_15191:
[----:B------:R-:W-:-:S13]  /*a190*/  ISETP.GE.U32.AND P0, PT, R0, UR5, PT ;  /* 0x0000000500007c0c */ /* 0x000fda000bf06070 */
[----:B------:R-:W-:Y:S05]  /*a1a0*/  @P0 BRA `(.L_x_15193) ;  /* 0x0000000000300947 */ /* 0x000fea0003800000 */
[----:B-1----:R-:W1:Y:S01]  /*a1b0*/  LDC.64 R2, c[0x0][0x398] ;  /* 0x0000e600ff027b82 */ /* 0x002e620000000a00 */
[C---:B------:R-:W-:Y:S02]  /*a1c0*/  VIADD R7, R0.reuse, UR4 ;  /* 0x0000000400077c36 */ /* 0x040fe40008000000 */
[----:B------:R-:W-:Y:S02]  /*a1d0*/  VIADD R0, R0, 0x80 ;  /* 0x0000008000007836 */ /* 0x000fe40000000000 */
[----:B-1----:R-:W-:-:S05]  /*a1e0*/  IMAD.WIDE.U32 R2, R7, 0x8, R2 ;  /* 0x0000000807027825 */ /* 0x002fca00078e0002 */
[----:B-----5:R2:W-:Y:S02]  /*a1f0*/  STG.E.64 desc[UR12][R2.64], R20 ;  /* 0x0000001402007986 */ /* 0x0205e4000c101b0c */
.L_x_15192:
[----:B------:R-:W-:-:S13]  /*a200*/  ISETP.GE.U32.AND P0, PT, R0, UR5, PT ;  /* 0x0000000500007c0c */ /* 0x000fda000bf06070 */
[----:B------:R-:W-:Y:S05]  /*a210*/  @P0 BRA `(.L_x_15194) ;  /* 0x0000000000300947 */ /* 0x000fea0003800000 */
[----:B-12---:R-:W1:Y:S01]  /*a220*/  LDC.64 R2, c[0x0][0x398] ;  /* 0x0000e600ff027b82 */ /* 0x006e620000000a00 */
[C---:B------:R-:W-:Y:S02]  /*a230*/  VIADD R7, R0.reuse, UR4 ;  /* 0x0000000400077c36 */ /* 0x040fe40008000000 */
[----:B------:R-:W-:Y:S02]  /*a240*/  VIADD R0, R0, 0x80 ;  /* 0x0000008000007836 */ /* 0x000fe40000000000 */
[----:B-1----:R-:W-:-:S05]  /*a250*/  IMAD.WIDE.U32 R2, R7, 0x8, R2 ;  /* 0x0000000807027825 */ /* 0x002fca00078e0002 */
[----:B-----5:R2:W-:Y:S02]  /*a260*/  STG.E.64 desc[UR12][R2.64], R8 ;  /* 0x0000000802007986 */ /* 0x0205e4000c101b0c */
.L_x_15193:
[----:B------:R-:W-:-:S13]  /*a270*/  ISETP.GE.U32.AND P0, PT, R0, UR5, PT ;  /* 0x0000000500007c0c */ /* 0x000fda000bf06070 */
[----:B------:R-:W-:Y:S05]  /*a280*/  @P0 BRA `(.L_x_15195) ;  /* 0x0000000000340947 */ /* 0x000fea0003800000 */
[----:B-12---:R-:W1:Y:S01]  /*a290*/  LDC.64 R2, c[0x0][0x398] ;  /* 0x0000e600ff027b82 */ /* 0x006e620000000a00 */
[C---:B------:R-:W-:Y:S02]  /*a2a0*/  VIADD R7, R0.reuse, UR4 ;  /* 0x0000000400077c36 */ /* 0x040fe40008000000 */
[----:B------:R-:W-:Y:S02]  /*a2b0*/  VIADD R0, R0, 0x80 ;  /* 0x0000008000007836 */ /* 0x000fe40000000000 */
[----:B-1----:R-:W-:-:S05]  /*a2c0*/  IMAD.WIDE.U32 R2, R7, 0x8, R2 ;  /* 0x0000000807027825 */ /* 0x002fca00078e0002 */
[----:B-----5:R3:W-:Y:S02]  /*a2d0*/  STG.E.64 desc[UR12][R2.64], R10 ;  /* 0x0000000a02007986 */ /* 0x0207e4000c101b0c */
.L_x_15194:
[----:B------:R-:W-:-:S13]  /*a2e0*/  ISETP.GE.U32.AND P0, PT, R0, UR5, PT ;  /* 0x0000000500007c0c */ /* 0x000fda000bf06070 */
[----:B------:R-:W-:Y:S05]  /*a2f0*/  @P0 BREAK.RELIABLE B1 ;  /* 0x0000000000010942 */ /* 0x000fea0003800100 */
[----:B------:R-:W-:Y:S05]  /*a300*/  @P0 BRA `(.L_x_15196) ;  /* 0x0000000000300947 */ /* 0x000fea0003800000 */
[----:B-123--:R-:W1:Y:S01]  /*a310*/  LDC.64 R2, c[0x0][0x398] ;  /* 0x0000e600ff027b82 */ /* 0x00ee620000000a00 */
[C---:B------:R-:W-:Y:S02]  /*a320*/  VIADD R7, R0.reuse, UR4 ;  /* 0x0000000400077c36 */ /* 0x040fe40008000000 */
[----:B------:R-:W-:Y:S02]  /*a330*/  VIADD R0, R0, 0x80 ;  /* 0x0000008000007836 */ /* 0x000fe40000000000 */
[----:B-1----:R-:W-:-:S05]  /*a340*/  IMAD.WIDE.U32 R2, R7, 0x8, R2 ;  /* 0x0000000807027825 */ /* 0x002fca00078e0002 */
[----:B-----5:R3:W-:Y:S02]  /*a350*/  STG.E.64 desc[UR12][R2.64], R12 ;  /* 0x0000000c02007986 */ /* 0x0207e4000c101b0c */
.L_x_15195:
[----:B------:R-:W-:Y:S05]  /*a360*/  BSYNC.RELIABLE B1 ;  /* 0x0000000000017941 */ /* 0x000fea0003800100 */
.L_x_15190:
[----:B------:R-:W-:-:S13]  /*a370*/  ISETP.GE.U32.AND P0, PT, R0, UR5, PT ;  /* 0x0000000500007c0c */ /* 0x000fda000bf06070 */
[----:B-123--:R-:W1:Y:S01]  /*a380*/  @!P0 LDC.64 R2, c[0x0][0x398] ;  /* 0x0000e600ff028b82 */ /* 0x00ee620000000a00 */
[C---:B------:R-:W-:Y:S02]  /*a390*/  @!P0 VIADD R7, R0.reuse, UR4 ;  /* 0x0000000400078c36 */ /* 0x040fe40008000000 */
[----:B------:R-:W-:Y:S02]  /*a3a0*/  @!P0 VIADD R0, R0, 0x80 ;  /* 0x0000008000008836 */ /* 0x000fe40000000000 */
[----:B-1----:R-:W-:-:S05]  /*a3b0*/  @!P0 IMAD.WIDE.U32 R2, R7, 0x8, R2 ;  /* 0x0000000807028825 */ /* 0x002fca00078e0002 */
[----:B-----5:R4:W-:Y:S02]  /*a3c0*/  @!P0 STG.E.64 desc[UR12][R2.64], R14 ;  /* 0x0000000e02008986 */ /* 0x0209e4000c101b0c */
.L_x_15196:
[----:B------:R-:W-:Y:S05]  /*a3d0*/  BSYNC.RECONVERGENT B0 ;  /* 0x0000000000007941 */ /* 0x000fea0003800200 */
.L_x_15189:
[----:B------:R-:W-:Y:S05]  /*a3e0*/  WARPSYNC.ALL ;  /* 0x0000000000007948 */ /* 0x000fea0003800000 */
[----:B------:R-:W-:-:S13]  /*a3f0*/  ISETP.GE.U32.AND P0, PT, R0, UR5, PT ;  /* 0x0000000500007c0c */ /* 0x000fda000bf06070 */
[----:B------:R-:W-:Y:S05]  /*a400*/  @P0 EXIT ;  /* 0x000000000000094d */ /* 0x000fea0003800000 */
[----:B-1234-:R-:W1:Y:S01]  /*a410*/  LDC.64 R2, c[0x0][0x398] ;  /* 0x0000e600ff027b82 */ /* 0x01ee620000000a00 */
[----:B------:R-:W-:-:S04]  /*a420*/  VIADD R7, R0, UR4 ;  /* 0x0000000400077c36 */ /* 0x000fc80008000000 */
[----:B-1----:R-:W-:-:S05]  /*a430*/  IMAD.WIDE.U32 R2, R7, 0x8, R2 ;  /* 0x0000000807027825 */ /* 0x002fca00078e0002 */
[----:B------:R-:W-:Y:S01]  /*a440*/  STG.E.64 desc[UR12][R2.64], R4 ;  /* 0x0000000402007986 */ /* 0x000fe2000c101b0c */
[----:B------:R-:W-:Y:S05]  /*a450*/  EXIT ;  /* 0x000000000000794d */ /* 0x000fea0003800000 */
.L_x_15054:
[----:B------:R-:W0:Y:S01]  /*a460*/  S2R R0, SR_TID.X ;  /* 0x0000000000007919 */ /* 0x000e220000002100 */
[----:B------:R-:W1:Y:S01]  /*a470*/  LDCU.64 UR6, c[0x0][0x3a0] ;  /* 0x00007400ff0677ac */ /* 0x000e620008000a00 */
[----:B------:R-:W2:Y:S01]  /*a480*/  LDCU.64 UR8, c[0x0][0x390] ;  /* 0x00007200ff0877ac */ /* 0x000ea20008000a00 */
[----:B-1----:R-:W-:-:S06]  /*a490*/  UIMAD.WIDE.U32 UR6, UR4, 0x8, UR6 ;  /* 0x00000008040678a5 */ /* 0x002fcc000f8e0006 */
[----:B------:R-:W-:Y:S02]  /*a4a0*/  IMAD.U32 R2, RZ, RZ, UR6 ;  /* 0x00000006ff027e24 */ /* 0x000fe4000f8e00ff */
[----:B------:R-:W-:Y:S02]  /*a4b0*/  IMAD.U32 R3, RZ, RZ, UR7 ;  /* 0x00000007ff037e24 */ /* 0x000fe4000f8e00ff */
[----:B0-----:R-:W-:-:S05]  /*a4c0*/  IMAD.WIDE.U32 R2, R0, 0x10, R2 ;  /* 0x0000001000027825 */ /* 0x001fca00078e0002 */
[----:B------:R-:W3:Y:S04]  /*a4d0*/  LDG.E.128 R8, desc[UR12][R2.64] ;  /* 0x0000000c02087981 */ /* 0x000ee8000c1e1d00 */
[----:B------:R0:W5:Y:S04]  /*a4e0*/  LDG.E.128 R12, desc[UR12][R2.64+0x800] ;  /* 0x0008000c020c7981 */ /* 0x000168000c1e1d00 */
[----:B------:R0:W5:Y:S04]  /*a4f0*/  LDG.E.128 R16, desc[UR12][R2.64+0x1000] ;  /* 0x0010000c02107981 */ /* 0x000168000c1e1d00 */
[----:B------:R0:W5:Y:S01]  /*a500*/  LDG.E.128 R20, desc[UR12][R2.64+0x1800] ;  /* 0x0018000c02147981 */ /* 0x000162000c1e1d00 */
[----:B--2---:R-:W-:Y:S01]  /*a510*/  ULOP3.LUT UR7, UR9, 0x7fffffff, URZ, 0xc0, !UPT ;  /* 0x7fffffff09077892 */ /* 0x004fe2000f8ec0ff */
[----:B------:R-:W-:Y:S01]  /*a520*/  BSSY.RECONVERGENT B1, `(.L_x_15197) ;  /* 0x0000140000017945 */ /* 0x000fe20003800200 */
[----:B------:R-:W-:-:S02]  /*a530*/  UMOV UR6, UR8 ;  /* 0x0000000800067c82 */ /* 0x000fc40008000000 */
[----:B------:R-:W-:Y:S01]  /*a540*/  IMAD.U32 R4, RZ, RZ, UR6 ;  /* 0x00000006ff047e24 */ /* 0x000fe2000f8e00ff */
[----:B------:R-:W-:Y:S02]  /*a550*/  USHF.R.U32.HI UR14, URZ, 0x14, UR7 ;  /* 0x00000014ff0e7899 */ /* 0x000fe40008011607 */
[----:B------:R-:W-:-:S06]  /*a560*/  IMAD.U32 R5, RZ, RZ, UR7 ;  /* 0x00000007ff057e24 */ /* 0x000fcc000f8e00ff */
[----:B------:R-:W1:Y:S02]  /*a570*/  DMUL R4, R4, 1.80143985094819840000e+16 ;  /* 0x4350000004047828 */ /* 0x000e640000000000 */
[----:B-1----:R-:W-:Y:S02]  /*a580*/  R2UR UR11, R5 ;  /* 0x00000000050b72ca */ /* 0x002fe400000e0000 */
[----:B------:R-:W-:-:S11]  /*a590*/  R2UR UR10, R4 ;  /* 0x00000000040a72ca */ /* 0x000fd600000e0000 */
[----:B------:R-:W-:-:S04]  /*a5a0*/  ULEA.HI UR5, UR11, UR14, URZ, 0xc ;  /* 0x0000000e0b057291 */ /* 0x000fc8000f8f60ff */
[----:B------:R-:W-:-:S15]  /*a5b0*/  UIADD3 UR5, UPT, UPT, UR5, -0x36, URZ ;  /* 0xffffffca05057890 */ /* 0x000fde000fffe0ff */
[----:B------:R-:W-:-:S15]  /*a5c0*/  NOP ;  /* 0x0000000000007918 */ /* 0x000fde0000000000 */
[----:B------:R-:W-:-:S15]  /*a5d0*/  NOP ;  /* 0x0000000000007918 */ /* 0x000fde0000000000 */
[----:B---3--:R-:W1:Y:S02]  /*a5e0*/  DSETP.NEU.AND P0, PT, R8, RZ, PT ;  /* 0x000000ff0800722a */ /* 0x008e640003f0d000 */
[----:B01----:R-:W-:Y:S05]  /*a5f0*/  @P0 BRA `(.L_x_15198) ;  /* 0x0000000000e40947 */ /* 0x003fea0003800000 */
[----:B------:R-:W0:Y:S01]  /*a600*/  MUFU.RCP64H R3, R9 ;  /* 0x0000000900037308 */ /* 0x000e220000001800 */
[----:B------:R-:W1:Y:S01]  /*a610*/  LDCU.64 UR16, c[0x0][0x390] ;  /* 0x00007200ff1077ac */ /* 0x000e620008000a00 */
[----:B------:R-:W-:Y:S01]  /*a620*/  IMAD.MOV.U32 R2, RZ, RZ, 0x1 ;  /* 0x00000001ff027424 */ /* 0x000fe200078e00ff */
[----:B------:R-:W-:Y:S05]  /*a630*/  BSSY.RECONVERGENT B2, `(.L_x_15199) ;  /* 0x0000032000027945 */ /* 0x000fea0003800200 */
        /* <DEDUP_REMOVED lines=47> */
[----:B-----5:R-:W-:Y:S05]  /*a930*/  CALL.REL.NOINC `($__internal_16_$__cuda_sm20_div_rn_f64_full) ;  /* 0x0000009400f07944 */ /* 0x020fea0003c00000 */
[----:B------:R-:W-:-:S07]  /*a940*/  IMAD.MOV.U32 R5, RZ, RZ, R3 ;  /* 0x000000ffff057224 */ /* 0x000fce00078e0003 */
.L_x_15200:
[----:B------:R-:W-:Y:S05]  /*a950*/  BSYNC.RECONVERGENT B2 ;  /* 0x0000000000027941 */ /* 0x000fea0003800200 */
.L_x_15199:
[----:B------:R-:W-:Y:S02]  /*a960*/  IMAD.MOV.U32 R24, RZ, RZ, R4 ;  /* 0x000000ffff187224 */ /* 0x000fe400078e0004 */
[----:B------:R-:W-:Y:S01]  /*a970*/  IMAD.MOV.U32 R25, RZ, RZ, R5 ;  /* 0x000000ffff197224 */ /* 0x000fe200078e0005 */
[----:B------:R-:W-:Y:S06]  /*a980*/  BRA `(.L_x_15201) ;  /* 0x0000000c00e47947 */ /* 0x000fec0003800000 */
.L_x_15198:
        /* <DEDUP_REMOVED lines=31> */
.L_x_15203:
        /* <DEDUP_REMOVED lines=27> */
.L_x_15206:
        /* <DEDUP_REMOVED lines=11> */
.L_x_15205:
        /* <DEDUP_REMOVED lines=20> */
.L_x_15208:
[----:B------:R-:W-:Y:S05]  /*af20*/  BSYNC.RECONVERGENT B2 ;  /* 0x0000000000027941 */ /* 0x000fea0003800200 */
.L_x_15207:
[----:B------:R-:W-:Y:S01]  /*af30*/  LOP3.LUT R3, R4, 0x80000000, R27, 0xb8, !PT ;  /* 0x8000000004037812 */ /* 0x000fe200078eb81b */
[----:B------:R-:W-:-:S07]  /*af40*/  IMAD.MOV.U32 R2, RZ, RZ, R5 ;  /* 0x000000ffff027224 */ /* 0x000fce00078e0005 */
.L_x_15204:
[----:B------:R-:W-:Y:S05]  /*af50*/  BSYNC.RECONVERGENT B0 ;  /* 0x0000000000007941 */ /* 0x000fea0003800200 */
.L_x_15202:
        /* <DEDUP_REMOVED lines=68> */
[----:B0----5:R-:W-:Y:S05]  /*b3a0*/  CALL.REL.NOINC `($__internal_16_$__cuda_sm20_div_rn_f64_full) ;  /* 0x0000008c00547944 */ /* 0x021fea0003c00000 */
[----:B------:R-:W-:-:S07]  /*b3b0*/  IMAD.MOV.U32 R5, RZ, RZ, R3 ;  /* 0x000000ffff057224 */ /* 0x000fce00078e0003 */
.L_x_15210:
[----:B------:R-:W-:Y:S05]  /*b3c0*/  BSYNC.RECONVERGENT B2 ;  /* 0x0000000000027941 */ /* 0x000fea0003800200 */
.L_x_15209:
        /* <DEDUP_REMOVED lines=81> */
[----:B0----5:R-:W-:Y:S05]  /*b8e0*/  CALL.REL.NOINC `($__internal_16_$__cuda_sm20_div_rn_f64_full) ;  /* 0x0000008800047944 */ /* 0x021fea0003c00000 */
.L_x_15212:
[----:B------:R-:W-:Y:S05]  /*b8f0*/  BSYNC.RECONVERGENT B2 ;  /* 0x0000000000027941 */ /* 0x000fea0003800200 */
.L_x_15211:
[----:B------:R-:W-:Y:S01]  /*b900*/  LOP3.LUT R25, RZ, 0x80000000, R3, 0xb8, !PT ;  /* 0x80000000ff197812 */ /* 0x000fe200078eb803 */
[----:B------:R-:W-:-:S07]  /*b910*/  IMAD.MOV.U32 R24, RZ, RZ, RZ ;  /* 0x000000ffff187224 */ /* 0x000fce00078e00ff */
.L_x_15201:
[----:B------:R-:W-:Y:S05]  /*b920*/  BSYNC.RECONVERGENT B1 ;  /* 0x0000000000017941 */ /* 0x000fea0003800200 */
.L_x_15197:
[----:B------:R-:W1:Y:S01]  /*b930*/  DSETP.NEU.AND P0, PT, R10, RZ, PT ;  /* 0x000000ff0a00722a */ /* 0x000e620003f0d000 */
[----:B------:R-:W-:Y:S04]  /*b940*/  BSSY.RECONVERGENT B1, `(.L_x_15213) ;  /* 0x0000133000017945 */ /* 0x000fe80003800200 */
        /* <DEDUP_REMOVED lines=35> */
.L_x_15219:
        /* <DEDUP_REMOVED lines=11> */
.L_x_15218:
        /* <DEDUP_REMOVED lines=20> */
.L_x_15221:
[----:B------:R-:W-:Y:S05]  /*bd70*/  BSYNC.RECONVERGENT B2 ;  /* 0x0000000000027941 */ /* 0x000fea0003800200 */
.L_x_15220:
[----:B0-----:R-:W-:Y:S01]  /*bd80*/  LOP3.LUT R3, R4, 0x80000000, R9, 0xb8, !PT ;  /* 0x8000000004037812 */ /* 0x001fe200078eb809 */
[----:B------:R-:W-:Y:S01]  /*bd90*/  IMAD.MOV.U32 R2, RZ, RZ, R5 ;  /* 0x000000ffff027224 */ /* 0x000fe200078e0005 */
[----:B------:R-:W-:Y:S06]  /*bda0*/  BRA `(.L_x_15217) ;  /* 0x0000000000647947 */ /* 0x000fec0003800000 */
.L_x_15216:
        /* <DEDUP_REMOVED lines=25> */
.L_x_15217:
[----:B------:R-:W-:Y:S05]  /*bf40*/  BSYNC.RECONVERGENT B0 ;  /* 0x0000000000007941 */ /* 0x000fea0003800200 */
.L_x_15215:
        /* <DEDUP_REMOVED lines=70> */
.L_x_15223:
[----:B------:R-:W-:Y:S05]  /*c3b0*/  BSYNC.RECONVERGENT B2 ;  /* 0x0000000000027941 */ /* 0x000fea0003800200 */
.L_x_15222:
        /* <DEDUP_REMOVED lines=60> */
.L_x_15226:
[----:B------:R-:W-:Y:S05]  /*c780*/  BSYNC.RECONVERGENT B2 ;  /* 0x0000000000027941 */ /* 0x000fea0003800200 */
.L_x_15225:
[----:B------:R-:W-:Y:S01]  /*c790*/  LOP3.LUT R27, RZ, 0x80000000, R3, 0xb8, !PT ;  /* 0x80000000ff1b7812 */ /* 0x000fe200078eb803 */
[----:B------:R-:W-:Y:S01]  /*c7a0*/  IMAD.MOV.U32 R26, RZ, RZ, RZ ;  /* 0x000000ffff1a7224 */ /* 0x000fe200078e00ff */
[----:B------:R-:W-:Y:S06]  /*c7b0*/  BRA `(.L_x_15227) ;  /* 0x00000004002c7947 */ /* 0x000fec0003800000 */
.L_x_15224:
        /* <DEDUP_REMOVED lines=19> */
.L_x_15214:
[----:B------:R-:W1:Y:S01]  /*c8f0*/  MUFU.RCP64H R3, R11 ;  /* 0x0000000b00037308 */ /* 0x000e620000001800 */
[----:B------:R-:W2:Y:S01]  /*c900*/  LDCU.64 UR8, c[0x0][0x390] ;  /* 0x00007200ff0877ac */ /* 0x000ea20008000a00 */
[----:B0-----:R-:W0:Y:S01]  /*c910*/  LDC R8, c[0x0][0x394] ;  /* 0x0000e500ff087b82 */ /* 0x001e220000000800 */
[----:B------:R-:W-:Y:S01]  /*c920*/  IMAD.MOV.U32 R2, RZ, RZ, 0x1 ;  /* 0x00000001ff027424 */ /* 0x000fe200078e00ff */
[----:B------:R-:W-:Y:S05]  /*c930*/  BSSY.RECONVERGENT B2, `(.L_x_15228) ;  /* 0x0000031000027945 */ /* 0x000fea0003800200 */
[----:B-1----:R-:W1:Y:S01]  /*c940*/  DFMA R4, -R10, R2, 1 ;  /* 0x3ff000000a04742b */ /* 0x002e620000000102 */
        /* <DEDUP_REMOVED lines=47> */
.L_x_15229:
[----:B------:R-:W-:Y:S05]  /*cc40*/  BSYNC.RECONVERGENT B2 ;  /* 0x0000000000027941 */ /* 0x000fea0003800200 */
.L_x_15228:
[----:B------:R-:W-:Y:S02]  /*cc50*/  IMAD.MOV.U32 R26, RZ, RZ, R4 ;  /* 0x000000ffff1a7224 */ /* 0x000fe400078e0004 */
[----:B------:R-:W-:-:S07]  /*cc60*/  IMAD.MOV.U32 R27, RZ, RZ, R5 ;  /* 0x000000ffff1b7224 */ /* 0x000fce00078e0005 */
.L_x_15227:
[----:B------:R-:W-:Y:S05]  /*cc70*/  BSYNC.RECONVERGENT B1 ;  /* 0x0000000000017941 */ /* 0x000fea0003800200 */
.L_x_15213:
[----:B-----5:R-:W1:Y:S01]  /*cc80*/  DSETP.NEU.AND P0, PT, R12, RZ, PT ;  /* 0x000000ff0c00722a */ /* 0x020e620003f0d000 */
        /* <DEDUP_REMOVED lines=23> */
[----:B------:R-:W-:-:S03]  /*ce00*/  IMAD.U32 R9, RZ, RZ, UR10 ;  /* 0x0000000aff097e24 */ /* 0x000fc6000f8e00ff */
[----:B------:R-:W-:Y:S02]  /*ce10*/  USEL UR9, UR5, UR14, !UP0 ;  /* 0x0000000e05097287 */ /* 0x000fe4000c000000 */
[----:B------:R-:W-:Y:S02]  /*ce20*/  PLOP3.LUT P1, PT, PT, PT, UP0, 0x80, 0x8 ;  /* 0x000000000008781c */ /* 0x000fe40003f2f008 */
[----:B------:R-:W2:Y:S02]  /*ce30*/  @!P0 DMUL R4, R4, 1.80143985094819840000e+16 ;  /* 0x4350000004048828 */ /* 0x000ea40000000000 */
[----:B--2---:R-:W-:Y:S02]  /*ce40*/  @!P0 LEA.HI R6, R5, R7, RZ, 0xc ;  /* 0x0000000705068211 */ /* 0x004fe400078f60ff */
[----:B------:R-:W-:Y:S02]  /*ce50*/  FSEL R3, R3, UR7, !P1 ;  /* 0x0000000703037c08 */ /* 0x000fe4000c800000 */
[----:B------:R-:W-:Y:S01]  /*ce60*/  LOP3.LUT R2, R5, 0xfffff, RZ, 0xc0, !PT ;  /* 0x000fffff05027812 */ /* 0x000fe200078ec0ff */
[----:B------:R-:W-:Y:S01]  /*ce70*/  @!P0 VIADD R7, R6, 0xffffffca ;  /* 0xffffffca06078836 */ /* 0x000fe20000000000 */
[----:B------:R-:W-:-:S02]  /*ce80*/  LOP3.LUT R3, R3, 0xfffff, RZ, 0xc0, !PT ;  /* 0x000fffff03037812 */ /* 0x000fc400078ec0ff */
[----:B-1----:R-:W-:Y:S02]  /*ce90*/  FSEL R9, R9, UR8, !P1 ;  /* 0x0000000809097c08 */ /* 0x002fe4000c800000 */
[----:B0-----:R-:W-:Y:S02]  /*cea0*/  LOP3.LUT R11, R2, 0x100000, RZ, 0xfc, !PT ;  /* 0x00100000020b7812 */ /* 0x001fe400078efcff */
[----:B------:R-:W-:Y:S02]  /*ceb0*/  LOP3.LUT R8, R3, 0x100000, RZ, 0xfc, !PT ;  /* 0x0010000003087812 */ /* 0x000fe400078efcff */
[----:B------:R-:W-:-:S07]  /*cec0*/  IADD3 R6, PT, PT, -R7, UR9, RZ ;  /* 0x0000000907067c10 */ /* 0x000fce000fffe1ff */
.L_x_15236:
        /* <DEDUP_REMOVED lines=11> */
.L_x_15235:
        /* <DEDUP_REMOVED lines=20> */
.L_x_15238:
[----:B------:R-:W-:Y:S05]  /*d0c0*/  BSYNC.RECONVERGENT B2 ;  /* 0x0000000000027941 */ /* 0x000fea0003800200 */
.L_x_15237:
[----:B0-----:R-:W-:Y:S01]  /*d0d0*/  LOP3.LUT R3, R4, 0x80000000, R9, 0xb8, !PT ;  /* 0x8000000004037812 */ /* 0x001fe200078eb809 */
[----:B------:R-:W-:Y:S01]  /*d0e0*/  IMAD.MOV.U32 R2, RZ, RZ, R5 ;  /* 0x000000ffff027224 */ /* 0x000fe200078e0005 */
[----:B------:R-:W-:Y:S06]  /*d0f0*/  BRA `(.L_x_15234) ;  /* 0x0000000000647947 */ /* 0x000fec0003800000 */
.L_x_15233:
[----:B------:R1:W-:Y:S01]  /*d100*/  DSETP.NAN.AND P0, PT, R4, R4, PT ;  /* 0x000000040400722a */ /* 0x0003e20003f08000 */
[----:B------:R-:W2:Y:S01]  /*d110*/  LDCU.64 UR8, c[0x0][0x390] ;  /* 0x00007200ff0877ac */ /* 0x000ea20008000a00 */
[----:B-1----:R-:W1:Y:S01]  /*d120*/  LDC.64 R4, c[0x0][0x390] ;  /* 0x0000e400ff047b82 */ /* 0x002e620000000a00 */
[----:B------:R-:W-:Y:S02]  /*d130*/  IMAD.U32 R2, RZ, RZ, UR6 ;  /* 0x00000006ff027e24 */ /* 0x000fe4000f8e00ff */
[----:B------:R-:W-:Y:S02]  /*d140*/  IMAD.U32 R3, RZ, RZ, UR7 ;  /* 0x00000007ff037e24 */ /* 0x000fe4000f8e00ff */
[----:B0-----:R-:W-:Y:S02]  /*d150*/  IMAD.U32 R10, RZ, RZ, UR6 ;  /* 0x00000006ff0a7e24 */ /* 0x001fe4000f8e00ff */
[----:B------:R-:W-:-:S15]  /*d160*/  IMAD.U32 R11, RZ, RZ, UR7 ;  /* 0x00000007ff0b7e24 */ /* 0x000fde000f8e00ff */
[----:B------:R-:W-:-:S15]  /*d170*/  NOP ;  /* 0x0000000000007918 */ /* 0x000fde0000000000 */
[----:B------:R-:W-:-:S15]  /*d180*/  NOP ;  /* 0x0000000000007918 */ /* 0x000fde0000000000 */
[----:B------:R-:W-:-:S10]  /*d190*/  NOP ;  /* 0x0000000000007918 */ /* 0x000fd40000000000 */
[----:B------:R-:W1:Y:S02]  /*d1a0*/  DSETP.NEU.AND P1, PT, R2, +INF , PT ;  /* 0x7ff000000200742a */ /* 0x000e640003f2d000 */
[----:B-1----:R-:W-:Y:S02]  /*d1b0*/  FSEL R7, R4, RZ, P1 ;  /* 0x000000ff04077208 */ /* 0x002fe40000800000 */
[----:B------:R-:W-:-:S15]  /*d1c0*/  FSEL R9, R5, -QNAN , P1 ;  /* 0xfff8000005097808 */ /* 0x000fde0000800000 */
        /* <DEDUP_REMOVED lines=12> */
.L_x_15234:
[----:B------:R-:W-:Y:S05]  /*d290*/  BSYNC.RECONVERGENT B0 ;  /* 0x0000000000007941 */ /* 0x000fea0003800200 */
.L_x_15232:
[----:B------:R-:W1:Y:S01]  /*d2a0*/  LDCU.64 UR8, c[0x0][0x390] ;  /* 0x00007200ff0877ac */ /* 0x000e620008000a00 */
        /* <DEDUP_REMOVED lines=12> */
[----:B-1----:R1:W2:Y:S02]  /*d370*/  DADD R8, -R2, UR8 ;  /* 0x0000000802087e29 */ /* 0x0022a40008000100 */
[----:B-1----:R-:W1:Y:S01]  /*d380*/  MUFU.RCP64H R3, R13 ;  /* 0x0000000d00037308 */ /* 0x002e620000001800 */
[----:B------:R-:W-:Y:S01]  /*d390*/  IMAD.MOV.U32 R2, RZ, RZ, 0x1 ;  /* 0x00000001ff027424 */ /* 0x000fe200078e00ff */
[----:B--2---:R-:W-:-:S15]  /*d3a0*/  FSETP.GEU.AND P4, PT, |R9|, 6.5827683646048100446e-37, PT ;  /* 0x036000000900780b */ /* 0x004fde0003f8e200 */
[----:B------:R-:W-:-:S15]  /*d3b0*/  NOP ;  /* 0x0000000000007918 */ /* 0x000fde0000000000 */
[----:B------:R-:W-:-:S15]  /*d3c0*/  NOP ;  /* 0x0000000000007918 */ /* 0x000fde0000000000 */
[----:B------:R-:W-:-:S15]  /*d3d0*/  NOP ;  /* 0x0000000000007918 */ /* 0x000fde0000000000 */
        /* <DEDUP_REMOVED lines=48> */
[----:B01----:R-:W-:Y:S05]  /*d6e0*/  CALL.REL.NOINC `($__internal_16_$__cuda_sm20_div_rn_f64_full) ;  /* 0x0000006800847944 */ /* 0x003fea0003c00000 */
[----:B------:R-:W-:-:S07]  /*d6f0*/  IMAD.MOV.U32 R5, RZ, RZ, R3 ;  /* 0x000000ffff057224 */ /* 0x000fce00078e0003 */
.L_x_15240:
[----:B------:R-:W-:Y:S05]  /*d700*/  BSYNC.RECONVERGENT B2 ;  /* 0x0000000000027941 */ /* 0x000fea0003800200 */
.L_x_15239:
        /* <DEDUP_REMOVED lines=10> */
[----:B------:R-:W4:Y:S01]  /*d7b0*/  LDC R8, c[0x0][0x394] ;  /* 0x0000e500ff087b82 */ /* 0x000f220000000800 */
[----:B------:R-:W-:Y:S01]  /*d7c0*/  IMAD.MOV.U32 R2, RZ, RZ, 0x1 ;  /* 0x00000001ff027424 */ /* 0x000fe200078e00ff */
[----:B------:R-:W-:Y:S05]  /*d7d0*/  BSSY.RECONVERGENT B2, `(.L_x_15242) ;  /* 0x0000030000027945 */ /* 0x000fea0003800200 */
[----:B--2---:R-:W2:Y:S01]  /*d7e0*/  DFMA R4, -R12, R2, 1 ;  /* 0x3ff000000c04742b */ /* 0x004ea20000000102 */
[----:B----4-:R-:W-:-:S15]  /*d7f0*/  FSETP.GEU.AND P1, PT, |R8|, 6.5827683646048100446e-37, PT ;  /* 0x036000000800780b */ /* 0x010fde0003f2e200 */
        /* <DEDUP_REMOVED lines=29> */
[----:B--2---:R-:W2:-:S15]  /*d9d0*/  DFMA R4, -R12, R2, UR8 ;  /* 0x000000080c047e2b */ /* 0x004e9e0008000102 */
        /* <DEDUP_REMOVED lines=14> */
[----:B01----:R-:W-:Y:S05]  /*dac0*/  CALL.REL.NOINC `($__internal_16_$__cuda_sm20_div_rn_f64_full) ;  /* 0x00000064008c7944 */ /* 0x003fea0003c00000 */
.L_x_15243:
[----:B------:R-:W-:Y:S05]  /*dad0*/  BSYNC.RECONVERGENT B2 ;  /* 0x0000000000027941 */ /* 0x000fea0003800200 */
.L_x_15242:
[----:B------:R-:W-:Y:S01]  /*dae0*/  LOP3.LUT R9, RZ, 0x80000000, R3, 0xb8, !PT ;  /* 0x80000000ff097812 */ /* 0x000fe200078eb803 */
[----:B------:R-:W-:Y:S01]  /*daf0*/  IMAD.MOV.U32 R8, RZ, RZ, RZ ;  /* 0x000000ffff087224 */ /* 0x000fe200078e00ff */
[----:B------:R-:W-:Y:S06]  /*db00*/  BRA `(.L_x_15244) ;  /* 0x00000004002c7947 */ /* 0x000fec0003800000 */
.L_x_15241:
        /* <DEDUP_REMOVED lines=19> */
.L_x_15231:
        /* <DEDUP_REMOVED lines=52> */
[----:B------:R-:W-:-:S07]  /*df80*/  IMAD.MOV.U32 R5, RZ, RZ, R3 ;  /* 0x000000ffff057224 */ /* 0x000fce00078e0003 */
.L_x_15246:
[----:B------:R-:W-:Y:S05]  /*df90*/  BSYNC.RECONVERGENT B2 ;  /* 0x0000000000027941 */ /* 0x000fea0003800200 */
.L_x_15245:
[----:B------:R-:W-:Y:S02]  /*dfa0*/  IMAD.MOV.U32 R8, RZ, RZ, R4 ;  /* 0x000000ffff087224 */ /* 0x000fe400078e0004 */
[----:B------:R-:W-:-:S07]  /*dfb0*/  IMAD.MOV.U32 R9, RZ, RZ, R5 ;  /* 0x000000ffff097224 */ /* 0x000fce00078e0005 */
.L_x_15244:
[----:B------:R-:W-:Y:S05]  /*dfc0*/  BSYNC.RECONVERGENT B1 ;  /* 0x0000000000017941 */ /* 0x000fea0003800200 */
.L_x_15230:
[----:B------:R-:W2:Y:S01]  /*dfd0*/  DSETP.NEU.AND P0, PT, R14, RZ, PT ;  /* 0x000000ff0e00722a */ /* 0x000ea20003f0d000 */
[----:B------:R-:W-:Y:S04]  /*dfe0*/  BSSY.RECONVERGENT B1, `(.L_x_15247) ;  /* 0x0000133000017945 */ /* 0x000fe80003800200 */
[----:B--2---:R-:W-:Y:S05]  /*dff0*/  @!P0 BRA `(.L_x_15248) ;  /* 0x0000000c00e48947 */ /* 0x004fea0003800000 */
[----:B------:R-:W-:Y:S01]  /*e000*/  LOP3.LUT R5, R15, 0x7fffffff, RZ, 0xc0, !PT ;  /* 0x7fffffff0f057812 */ /* 0x000fe200078ec0ff */
[----:B------:R-:W-:Y:S01]  /*e010*/  BSSY.RECONVERGENT B0, `(.L_x_15249) ;  /* 0x000005d000007945 */ /* 0x000fe20003800200 */
[----:B------:R-:W-:Y:S02]  /*e020*/  IMAD.MOV.U32 R4, RZ, RZ, R14 ;  /* 0x000000ffff047224 */ /* 0x000fe400078e000e */
[----:B------:R-:W-:-:S04]  /*e030*/  VIMNMX.U32 R2, PT, PT, R5, UR7, !PT ;  /* 0x0000000705027c48 */ /* 0x000fc8000ffe0000 */
[----:B------:R-:W-:-:S13]  /*e040*/  ISETP.GT.U32.AND P0, PT, R2, 0x7fefffff, PT ;  /* 0x7fefffff0200780c */ /* 0x000fda0003f04070 */
[----:B------:R-:W-:Y:S05]  /*e050*/  @P0 BRA `(.L_x_15250) ;  /* 0x0000000000fc0947 */ /* 0x000fea0003800000 */
[----:B------:R-:W2:Y:S01]  /*e060*/  DSETP.NEU.AND P0, PT, R4, RZ, PT ;  /* 0x000000ff0400722a */ /* 0x000ea20003f0d000 */
[----:B------:R-:W-:Y:S02]  /*e070*/  IMAD.MOV.U32 R2, RZ, RZ, 0x0 ;  /* 0x00000000ff027424 */ /* 0x000fe400078e00ff */
[----:B------:R-:W-:Y:S01]  /*e080*/  IMAD.MOV.U32 R3, RZ, RZ, -0x80000 ;  /* 0xfff80000ff037424 */ /* 0x000fe200078e00ff */
[----:B--2---:R-:W-:Y:S06]  /*e090*/  @!P0 BRA `(.L_x_15251) ;  /* 0x0000000400508947 */ /* 0x004fec0003800000 */
[----:B------:R-:W2:Y:S01]  /*e0a0*/  LDCU.64 UR8, c[0x0][0x390] ;  /* 0x00007200ff0877ac */ /* 0x000ea20008000a00 */
[----:B------:R-:W3:Y:S01]  /*e0b0*/  DSETP.LE.AND P0, PT, R4, UR6, PT ;  /* 0x0000000604007e2a */ /* 0x000ee2000bf03000 */
[----:B--2---:R-:W-:Y:S02]  /*e0c0*/  IMAD.U32 R2, RZ, RZ, UR8 ;  /* 0x00000008ff027e24 */ /* 0x004fe4000f8e00ff */
[----:B------:R-:W-:Y:S01]  /*e0d0*/  IMAD.U32 R3, RZ, RZ, UR9 ;  /* 0x00000009ff037e24 */ /* 0x000fe2000f8e00ff */
[----:B---3--:R-:W-:Y:S06]  /*e0e0*/  @!P0 BRA `(.L_x_15251) ;  /* 0x00000004003c8947 */ /* 0x008fec0003800000 */
[----:B------:R-:W-:Y:S01]  /*e0f0*/  ISETP.GT.U32.AND P0, PT, R5, 0xfffff, PT ;  /* 0x000fffff0500780c */ /* 0x000fe20003f04070 */
[----:B------:R-:W2:Y:S01]  /*e100*/  LDCU UR8, c[0x0][0x390] ;  /* 0x00007200ff0877ac */ /* 0x000ea20008000800 */
        /* <DEDUP_REMOVED lines=13> */
[----:B--2---:R-:W-:Y:S02]  /*e1e0*/  FSEL R11, R11, UR8, !P1 ;  /* 0x000000080b0b7c08 */ /* 0x004fe4000c800000 */
[----:B-1----:R-:W-:Y:S02]  /*e1f0*/  LOP3.LUT R13, R2, 0x100000, RZ, 0xfc, !PT ;  /* 0x00100000020d7812 */ /* 0x002fe400078efcff */
[----:B------:R-:W-:Y:S02]  /*e200*/  LOP3.LUT R10, R3, 0x100000, RZ, 0xfc, !PT ;  /* 0x00100000030a7812 */ /* 0x000fe400078efcff */
[----:B------:R-:W-:-:S07]  /*e210*/  IADD3 R6, PT, PT, -R7, UR9, RZ ;  /* 0x0000000907067c10 */ /* 0x000fce000fffe1ff */
.L_x_15253:
        /* <DEDUP_REMOVED lines=11> */
.L_x_15252:
        /* <DEDUP_REMOVED lines=20> */
.L_x_15255:
[----:B------:R-:W-:Y:S05]  /*e410*/  BSYNC.RECONVERGENT B2 ;  /* 0x0000000000027941 */ /* 0x000fea0003800200 */
.L_x_15254:
[----:B0-----:R-:W-:Y:S01]  /*e420*/  LOP3.LUT R3, R4, 0x80000000, R11, 0xb8, !PT ;  /* 0x8000000004037812 */ /* 0x001fe200078eb80b */
[----:B------:R-:W-:Y:S01]  /*e430*/  IMAD.MOV.U32 R2, RZ, RZ, R5 ;  /* 0x000000ffff027224 */ /* 0x000fe200078e0005 */
[----:B------:R-:W-:Y:S06]  /*e440*/  BRA `(.L_x_15251) ;  /* 0x0000000000647947 */ /* 0x000fec0003800000 */
.L_x_15250:
[----:B------:R2:W-:Y:S01]  /*e450*/  DSETP.NAN.AND P0, PT, R4, R4, PT ;  /* 0x000000040400722a */ /* 0x0005e20003f08000 */
[----:B------:R-:W3:Y:S01]  /*e460*/  LDCU.64 UR8, c[0x0][0x390] ;  /* 0x00007200ff0877ac */ /* 0x000ee20008000a00 */
[----:B--2---:R-:W2:Y:S01]  /*e470*/  LDC.64 R4, c[0x0][0x390] ;  /* 0x0000e400ff047b82 */ /* 0x004ea20000000a00 */
[----:B------:R-:W-:Y:S02]  /*e480*/  IMAD.U32 R2, RZ, RZ, UR6 ;  /* 0x00000006ff027e24 */ /* 0x000fe4000f8e00ff */
[----:B------:R-:W-:Y:S02]  /*e490*/  IMAD.U32 R3, RZ, RZ, UR7 ;  /* 0x00000007ff037e24 */ /* 0x000fe4000f8e00ff */
[----:B-1----:R-:W-:Y:S02]  /*e4a0*/  IMAD.U32 R12, RZ, RZ, UR6 ;  /* 0x00000006ff0c7e24 */ /* 0x002fe4000f8e00ff */
[----:B------:R-:W-:-:S15]  /*e4b0*/  IMAD.U32 R13, RZ, RZ, UR7 ;  /* 0x00000007ff0d7e24 */ /* 0x000fde000f8e00ff */
[----:B------:R-:W-:-:S15]  /*e4c0*/  NOP ;  /* 0x0000000000007918 */ /* 0x000fde0000000000 */
[----:B------:R-:W-:-:S15]  /*e4d0*/  NOP ;  /* 0x0000000000007918 */ /* 0x000fde0000000000 */
[----:B------:R-:W-:-:S10]  /*e4e0*/  NOP ;  /* 0x0000000000007918 */ /* 0x000fd40000000000 */
[----:B------:R-:W2:Y:S02]  /*e4f0*/  DSETP.NEU.AND P1, PT, R2, +INF , PT ;  /* 0x7ff000000200742a */ /* 0x000ea40003f2d000 */
[----:B--2---:R-:W-:Y:S02]  /*e500*/  FSEL R7, R4, RZ, P1 ;  /* 0x000000ff04077208 */ /* 0x004fe40000800000 */
[----:B0-----:R-:W-:-:S15]  /*e510*/  FSEL R11, R5, -QNAN , P1 ;  /* 0xfff80000050b7808 */ /* 0x001fde0000800000 */
[----:B------:R-:W-:-:S15]  /*e520*/  NOP ;  /* 0x0000000000007918 */ /* 0x000fde0000000000 */
[----:B------:R-:W-:-:S15]  /*e530*/  NOP ;  /* 0x0000000000007918 */ /* 0x000fde0000000000 */
[----:B------:R-:W-:-:S15]  /*e540*/  NOP ;  /* 0x0000000000007918 */ /* 0x000fde0000000000 */
[----:B---3--:R-:W0:Y:S02]  /*e550*/  DADD R2, R14, UR8 ;  /* 0x000000080e027e29 */ /* 0x008e240008000000 */
        /* <DEDUP_REMOVED lines=8> */
.L_x_15251:
[----:B------:R-:W-:Y:S05]  /*e5e0*/  BSYNC.RECONVERGENT B0 ;  /* 0x0000000000007941 */ /* 0x000fea0003800200 */
.L_x_15249:
        /* <DEDUP_REMOVED lines=70> */
.L_x_15257:
[----:B------:R-:W-:Y:S05]  /*ea50*/  BSYNC.RECONVERGENT B2 ;  /* 0x0000000000027941 */ /* 0x000fea0003800200 */
.L_x_15256:
        /* <DEDUP_REMOVED lines=60> */
.L_x_15260:
[----:B------:R-:W-:Y:S05]  /*ee20*/  BSYNC.RECONVERGENT B2 ;  /* 0x0000000000027941 */ /* 0x000fea0003800200 */
.L_x_15259:
[----:B------:R-:W-:Y:S01]  /*ee30*/  LOP3.LUT R11, RZ, 0x80000000, R3, 0xb8, !PT ;  /* 0x80000000ff0b7812 */ /* 0x000fe200078eb803 */
[----:B------:R-:W-:Y:S01]  /*ee40*/  IMAD.MOV.U32 R10, RZ, RZ, RZ ;  /* 0x000000ffff0a7224 */ /* 0x000fe200078e00ff */
[----:B------:R-:W-:Y:S06]  /*ee50*/  BRA `(.L_x_15261) ;  /* 0x00000004002c7947 */ /* 0x000fec0003800000 */
.L_x_15258:
        /* <DEDUP_REMOVED lines=19> */
.L_x_15248:
[----:B------:R-:W2:Y:S01]  /*ef90*/  MUFU.RCP64H R3, R15 ;  /* 0x0000000f00037308 */ /* 0x000ea20000001800 */
[----:B------:R-:W3:Y:S01]  /*efa0*/  LDCU.64 UR8, c[0x0][0x390] ;  /* 0x00007200ff0877ac */ /* 0x000ee20008000a00 */
[----:B0-----:R-:W0:Y:S01]  /*efb0*/  LDC R10, c[0x0][0x394] ;  /* 0x0000e500ff0a7b82 */ /* 0x001e220000000800 */
[----:B------:R-:W-:Y:S01]  /*efc0*/  IMAD.MOV.U32 R2, RZ, RZ, 0x1 ;  /* 0x00000001ff027424 */ /* 0x000fe200078e00ff */
[----:B------:R-:W-:Y:S05]  /*efd0*/  BSSY.RECONVERGENT B2, `(.L_x_15262) ;  /* 0x0000031000027945 */ /* 0x000fea0003800200 */
[----:B--2---:R-:W2:Y:S01]  /*efe0*/  DFMA R4, -R14, R2, 1 ;  /* 0x3ff000000e04742b */ /* 0x004ea20000000102 */
[----:B0-----:R-:W-:-:S15]  /*eff0*/  FSETP.GEU.AND P1, PT, |R10|, 6.5827683646048100446e-37, PT ;  /* 0x036000000a00780b */ /* 0x001fde0003f2e200 */
[----:B------:R-:W-:-:S15]  /*f000*/  NOP ;  /* 0x0000000000007918 */ /* 0x000fde0000000000 */
[----:B------:R-:W-:-:S15]  /*f010*/  NOP ;  /* 0x0000000000007918 */ /* 0x000fde0000000000 */
[----:B------:R-:W-:-:S15]  /*f020*/  NOP ;  /* 0x0000000000007918 */ /* 0x000fde0000000000 */
[----:B------:R-:W-:-:S03]  /*f030*/  NOP ;  /* 0x0000000000007918 */ /* 0x000fc60000000000 */
[----:B--2---:R-:W0:-:S15]  /*f040*/  DFMA R4, R4, R4, R4 ;  /* 0x000000040404722b */ /* 0x004e1e0000000004 */
        /* <DEDUP_REMOVED lines=19> */
[----:B---3--:R-:W0:-:S15]  /*f180*/  DMUL R4, R2, UR8 ;  /* 0x0000000802047c28 */ /* 0x008e1e0008000000 */
        /* <DEDUP_REMOVED lines=19> */
[----:B-1----:R-:W-:Y:S05]  /*f2c0*/  CALL.REL.NOINC `($__internal_16_$__cuda_sm20_div_rn_f64_full) ;  /* 0x0000004c008c7944 */ /* 0x002fea0003c00000 */
[----:B------:R-:W-:-:S07]  /*f2d0*/  IMAD.MOV.U32 R5, RZ, RZ, R3 ;  /* 0x000000ffff057224 */ /* 0x000fce00078e0003 */
.L_x_15263:
[----:B------:R-:W-:Y:S05]  /*f2e0*/  BSYNC.RECONVERGENT B2 ;  /* 0x0000000000027941 */ /* 0x000fea0003800200 */
.L_x_15262:
[----:B------:R-:W-:Y:S02]  /*f2f0*/  IMAD.MOV.U32 R10, RZ, RZ, R4 ;  /* 0x000000ffff0a7224 */ /* 0x000fe400078e0004 */
[----:B------:R-:W-:-:S07]  /*f300*/  IMAD.MOV.U32 R11, RZ, RZ, R5 ;  /* 0x000000ffff0b7224 */ /* 0x000fce00078e0005 */
.L_x_15261:
[----:B------:R-:W-:Y:S05]  /*f310*/  BSYNC.RECONVERGENT B1 ;  /* 0x0000000000017941 */ /* 0x000fea0003800200 */
.L_x_15247:
        /* <DEDUP_REMOVED lines=24> */
[----:B-1----:R-:W-:-:S03]  /*f4a0*/  IMAD.U32 R13, RZ, RZ, UR10 ;  /* 0x0000000aff0d7e24 */ /* 0x002fc6000f8e00ff */
[----:B------:R-:W-:Y:S02]  /*f4b0*/  USEL UR9, UR5, UR14, !UP0 ;  /* 0x0000000e05097287 */ /* 0x000fe4000c000000 */
[----:B------:R-:W-:Y:S02]  /*f4c0*/  PLOP3.LUT P1, PT, PT, PT, UP0, 0x80, 0x8 ;  /* 0x000000000008781c */ /* 0x000fe40003f2f008 */
[----:B------:R-:W1:Y:S02]  /*f4d0*/  @!P0 DMUL R4, R4, 1.80143985094819840000e+16 ;  /* 0x4350000004048828 */ /* 0x000e640000000000 */
[----:B-1----:R-:W-:Y:S02]  /*f4e0*/  @!P0 LEA.HI R6, R5, R7, RZ, 0xc ;  /* 0x0000000705068211 */ /* 0x002fe400078f60ff */
[----:B------:R-:W-:Y:S02]  /*f4f0*/  FSEL R3, R3, UR7, !P1 ;  /* 0x0000000703037c08 */ /* 0x000fe4000c800000 */
[----:B------:R-:W-:Y:S01]  /*f500*/  LOP3.LUT R2, R5, 0xfffff, RZ, 0xc0, !PT ;  /* 0x000fffff05027812 */ /* 0x000fe200078ec0ff */
[----:B------:R-:W-:Y:S01]  /*f510*/  @!P0 VIADD R7, R6, 0xffffffca ;  /* 0xffffffca06078836 */ /* 0x000fe20000000000 */
[----:B------:R-:W-:-:S02]  /*f520*/  LOP3.LUT R3, R3, 0xfffff, RZ, 0xc0, !PT ;  /* 0x000fffff03037812 */ /* 0x000fc400078ec0ff */
[----:B--2---:R-:W-:Y:S02]  /*f530*/  FSEL R13, R13, UR8, !P1 ;  /* 0x000000080d0d7c08 */ /* 0x004fe4000c800000 */
[----:B0-----:R-:W-:Y:S02]  /*f540*/  LOP3.LUT R15, R2, 0x100000, RZ, 0xfc, !PT ;  /* 0x00100000020f7812 */ /* 0x001fe400078efcff */
[----:B------:R-:W-:Y:S02]  /*f550*/  LOP3.LUT R12, R3, 0x100000, RZ, 0xfc, !PT ;  /* 0x00100000030c7812 */ /* 0x000fe400078efcff */
[----:B------:R-:W-:-:S07]  /*f560*/  IADD3 R6, PT, PT, -R7, UR9, RZ ;  /* 0x0000000907067c10 */ /* 0x000fce000fffe1ff */
.L_x_15270:
        /* <DEDUP_REMOVED lines=11> */
.L_x_15269:
        /* <DEDUP_REMOVED lines=20> */
.L_x_15272:
[----:B------:R-:W-:Y:S05]  /*f760*/  BSYNC.RECONVERGENT B2 ;  /* 0x0000000000027941 */ /* 0x000fea0003800200 */
.L_x_15271:
[----:B0-----:R-:W-:Y:S01]  /*f770*/  LOP3.LUT R3, R4, 0x80000000, R13, 0xb8, !PT ;  /* 0x8000000004037812 */ /* 0x001fe200078eb80d */
[----:B------:R-:W-:Y:S01]  /*f780*/  IMAD.MOV.U32 R2, RZ, RZ, R5 ;  /* 0x000000ffff027224 */ /* 0x000fe200078e0005 */
[----:B------:R-:W-:Y:S06]  /*f790*/  BRA `(.L_x_15268) ;  /* 0x0000000000647947 */ /* 0x000fec0003800000 */
.L_x_15267:
[----:B------:R2:W-:Y:S01]  /*f7a0*/  DSETP.NAN.AND P0, PT, R4, R4, PT ;  /* 0x000000040400722a */ /* 0x0005e20003f08000 */
[----:B------:R-:W3:Y:S01]  /*f7b0*/  LDCU.64 UR8, c[0x0][0x390] ;  /* 0x00007200ff0877ac */ /* 0x000ee20008000a00 */
[----:B--2---:R-:W2:Y:S01]  /*f7c0*/  LDC.64 R4, c[0x0][0x390] ;  /* 0x0000e400ff047b82 */ /* 0x004ea20000000a00 */
[----:B------:R-:W-:Y:S02]  /*f7d0*/  IMAD.U32 R2, RZ, RZ, UR6 ;  /* 0x00000006ff027e24 */ /* 0x000fe4000f8e00ff */
[----:B------:R-:W-:Y:S02]  /*f7e0*/  IMAD.U32 R3, RZ, RZ, UR7 ;  /* 0x00000007ff037e24 */ /* 0x000fe4000f8e00ff */
[----:B0-----:R-:W-:Y:S02]  /*f7f0*/  IMAD.U32 R14, RZ, RZ, UR6 ;  /* 0x00000006ff0e7e24 */ /* 0x001fe4000f8e00ff */
[----:B------:R-:W-:-:S15]  /*f800*/  IMAD.U32 R15, RZ, RZ, UR7 ;  /* 0x00000007ff0f7e24 */ /* 0x000fde000f8e00ff */
[----:B------:R-:W-:-:S15]  /*f810*/  NOP ;  /* 0x0000000000007918 */ /* 0x000fde0000000000 */
[----:B------:R-:W-:-:S15]  /*f820*/  NOP ;  /* 0x0000000000007918 */ /* 0x000fde0000000000 */
[----:B------:R-:W-:-:S10]  /*f830*/  NOP ;  /* 0x0000000000007918 */ /* 0x000fd40000000000 */
[----:B------:R-:W2:Y:S02]  /*f840*/  DSETP.NEU.AND P1, PT, R2, +INF , PT ;  /* 0x7ff000000200742a */ /* 0x000ea40003f2d000 */
[----:B--2---:R-:W-:Y:S02]  /*f850*/  FSEL R7, R4, RZ, P1 ;  /* 0x000000ff04077208 */ /* 0x004fe40000800000 */
[----:B-1----:R-:W-:-:S15]  /*f860*/  FSEL R13, R5, -QNAN , P1 ;  /* 0xfff80000050d7808 */ /* 0x002fde0000800000 */
        /* <DEDUP_REMOVED lines=12> */
.L_x_15268:
[----:B------:R-:W-:Y:S05]  /*f930*/  BSYNC.RECONVERGENT B0 ;  /* 0x0000000000007941 */ /* 0x000fea0003800200 */
.L_x_15266:
        /* <DEDUP_REMOVED lines=70> */
.L_x_15274:
[----:B------:R-:W-:Y:S05]  /*fda0*/  BSYNC.RECONVERGENT B2 ;  /* 0x0000000000027941 */ /* 0x000fea0003800200 */
.L_x_15273:
        /* <DEDUP_REMOVED lines=60> */
.L_x_15277:
[----:B------:R-:W-:Y:S05]  /*10170*/  BSYNC.RECONVERGENT B2 ;  /* 0x0000000000027941 */ /* 0x000fea0003800200 */
.L_x_15276:
[----:B------:R-:W-:Y:S01]  /*10180*/  LOP3.LUT R13, RZ, 0x80000000, R3, 0xb8, !PT ;  /* 0x80000000ff0d7812 */ /* 0x000fe200078eb803 */
[----:B------:R-:W-:Y:S01]  /*10190*/  IMAD.MOV.U32 R12, RZ, RZ, RZ ;  /* 0x000000ffff0c7224 */ /* 0x000fe200078e00ff */
[----:B------:R-:W-:Y:S06]  /*101a0*/  BRA `(.L_x_15278) ;  /* 0x00000004002c7947 */ /* 0x000fec0003800000 */
.L_x_15275:
        /* <DEDUP_REMOVED lines=19> */
.L_x_15265:
[----:B------:R-:W2:Y:S01]  /*102e0*/  MUFU.RCP64H R3, R17 ;  /* 0x0000001100037308 */ /* 0x000ea20000001800 */
[----:B------:R-:W3:Y:S01]  /*102f0*/  LDCU.64 UR8, c[0x0][0x390] ;  /* 0x00007200ff0877ac */ /* 0x000ee20008000a00 */
[----:B-1----:R-:W1:Y:S01]  /*10300*/  LDC R12, c[0x0][0x394] ;  /* 0x0000e500ff0c7b82 */ /* 0x002e620000000800 */
[----:B------:R-:W-:Y:S01]  /*10310*/  IMAD.MOV.U32 R2, RZ, RZ, 0x1 ;  /* 0x00000001ff027424 */ /* 0x000fe200078e00ff */
[----:B------:R-:W-:Y:S05]  /*10320*/  BSSY.RECONVERGENT B2, `(.L_x_15279) ;  /* 0x0000031000027945 */ /* 0x000fea0003800200 */
[----:B--2---:R-:W2:Y:S01]  /*10330*/  DFMA R4, -R16, R2, 1 ;  /* 0x3ff000001004742b */ /* 0x004ea20000000102 */
[----:B-1----:R-:W-:-:S15]  /*10340*/  FSETP.GEU.AND P1, PT, |R12|, 6.5827683646048100446e-37, PT ;  /* 0x036000000c00780b */ /* 0x002fde0003f2e200 */
[----:B------:R-:W-:-:S15]  /*10350*/  NOP ;  /* 0x0000000000007918 */ /* 0x000fde0000000000 */
[----:B------:R-:W-:-:S15]  /*10360*/  NOP ;  /* 0x0000000000007918 */ /* 0x000fde0000000000 */
[----:B------:R-:W-:-:S15]  /*10370*/  NOP ;  /* 0x0000000000007918 */ /* 0x000fde0000000000 */
[----:B------:R-:W-:-:S03]  /*10380*/  NOP ;  /* 0x0000000000007918 */ /* 0x000fc60000000000 */
[----:B--2---:R-:W1:-:S15]  /*10390*/  DFMA R4, R4, R4, R4 ;  /* 0x000000040404722b */ /* 0x004e5e0000000004 */
        /* <DEDUP_REMOVED lines=14> */
[----:B-1----:R-:W3:-:S15]  /*10480*/  DFMA R2, R4, R2, R4 ;  /* 0x000000020402722b */ /* 0x002ede0000000004 */
[----:B------:R-:W-:-:S15]  /*10490*/  NOP ;  /* 0x0000000000007918 */ /* 0x000fde0000000000 */
[----:B------:R-:W-:-:S15]  /*104a0*/  NOP ;  /* 0x0000000000007918 */ /* 0x000fde0000000000 */
[----:B------:R-:W-:-:S15]  /*104b0*/  NOP ;  /* 0x0000000000007918 */ /* 0x000fde0000000000 */
[----:B------:R-:W-:-:S04]  /*104c0*/  NOP ;  /* 0x0000000000007918 */ /* 0x000fc80000000000 */
[----:B---3--:R-:W1:-:S15]  /*104d0*/  DMUL R4, R2, UR8 ;  /* 0x0000000802047c28 */ /* 0x008e5e0008000000 */
        /* <DEDUP_REMOVED lines=21> */
.L_x_15280:
[----:B------:R-:W-:Y:S05]  /*10630*/  BSYNC.RECONVERGENT B2 ;  /* 0x0000000000027941 */ /* 0x000fea0003800200 */
.L_x_15279:
[----:B------:R-:W-:Y:S02]  /*10640*/  IMAD.MOV.U32 R12, RZ, RZ, R4 ;  /* 0x000000ffff0c7224 */ /* 0x000fe400078e0004 */
[----:B------:R-:W-:-:S07]  /*10650*/  IMAD.MOV.U32 R13, RZ, RZ, R5 ;  /* 0x000000ffff0d7224 */ /* 0x000fce00078e0005 */
.L_x_15278:
[----:B------:R-:W-:Y:S05]  /*10660*/  BSYNC.RECONVERGENT B1 ;  /* 0x0000000000017941 */ /* 0x000fea0003800200 */
.L_x_15264:
        /* <DEDUP_REMOVED lines=37> */
.L_x_15287:
        /* <DEDUP_REMOVED lines=11> */
.L_x_15286:
        /* <DEDUP_REMOVED lines=20> */
.L_x_15289:
[----:B------:R-:W-:Y:S05]  /*10ab0*/  BSYNC.RECONVERGENT B2 ;  /* 0x0000000000027941 */ /* 0x000fea0003800200 */
.L_x_15288:
[----:B0-----:R-:W-:Y:S01]  /*10ac0*/  LOP3.LUT R3, R4, 0x80000000, R15, 0xb8, !PT ;  /* 0x8000000004037812 */ /* 0x001fe200078eb80f */
[----:B------:R-:W-:Y:S01]  /*10ad0*/  IMAD.MOV.U32 R2, RZ, RZ, R5 ;  /* 0x000000ffff027224 */ /* 0x000fe200078e0005 */
[----:B------:R-:W-:Y:S06]  /*10ae0*/  BRA `(.L_x_15285) ;  /* 0x0000000000647947 */ /* 0x000fec0003800000 */
.L_x_15284:
        /* <DEDUP_REMOVED lines=25> */
.L_x_15285:
[----:B------:R-:W-:Y:S05]  /*10c80*/  BSYNC.RECONVERGENT B0 ;  /* 0x0000000000007941 */ /* 0x000fea0003800200 */
.L_x_15283:
        /* <DEDUP_REMOVED lines=70> */
.L_x_15291:
[----:B------:R-:W-:Y:S05]  /*110f0*/  BSYNC.RECONVERGENT B2 ;  /* 0x0000000000027941 */ /* 0x000fea0003800200 */
.L_x_15290:
        /* <DEDUP_REMOVED lines=60> */
.L_x_15294:
[----:B------:R-:W-:Y:S05]  /*114c0*/  BSYNC.RECONVERGENT B2 ;  /* 0x0000000000027941 */ /* 0x000fea0003800200 */
.L_x_15293:
[----:B------:R-:W-:Y:S01]  /*114d0*/  LOP3.LUT R15, RZ, 0x80000000, R3, 0xb8, !PT ;  /* 0x80000000ff0f7812 */ /* 0x000fe200078eb803 */
[----:B------:R-:W-:Y:S01]  /*114e0*/  IMAD.MOV.U32 R14, RZ, RZ, RZ ;  /* 0x000000ffff0e7224 */ /* 0x000fe200078e00ff */
[----:B------:R-:W-:Y:S06]  /*114f0*/  BRA `(.L_x_15295) ;  /* 0x00000004002c7947 */ /* 0x000fec0003800000 */
.L_x_15292:
        /* <DEDUP_REMOVED lines=19> */
.L_x_15282:
        /* <DEDUP_REMOVED lines=53> */
.L_x_15297:
[----:B------:R-:W-:Y:S05]  /*11980*/  BSYNC.RECONVERGENT B2 ;  /* 0x0000000000027941 */ /* 0x000fea0003800200 */
.L_x_15296:
[----:B------:R-:W-:Y:S02]  /*11990*/  IMAD.MOV.U32 R14, RZ, RZ, R4 ;  /* 0x000000ffff0e7224 */ /* 0x000fe400078e0004 */
[----:B------:R-:W-:-:S07]  /*119a0*/  IMAD.MOV.U32 R15, RZ, RZ, R5 ;  /* 0x000000ffff0f7224 */ /* 0x000fce00078e0005 */
.L_x_15295:
[----:B------:R-:W-:Y:S05]  /*119b0*/  BSYNC.RECONVERGENT B1 ;  /* 0x0000000000017941 */ /* 0x000fea0003800200 */
.L_x_15281:
        /* <DEDUP_REMOVED lines=37> */
.L_x_15304:
        /* <DEDUP_REMOVED lines=11> */
.L_x_15303:
        /* <DEDUP_REMOVED lines=20> */
.L_x_15306:
[----:B------:R-:W-:Y:S05]  /*11e00*/  BSYNC.RECONVERGENT B2 ;  /* 0x0000000000027941 */ /* 0x000fea0003800200 */
.L_x_15305:
[----:B0-----:R-:W-:Y:S01]  /*11e10*/  LOP3.LUT R3, R4, 0x80000000, R17, 0xb8, !PT ;  /* 0x8000000004037812 */ /* 0x001fe200078eb811 */
[----:B------:R-:W-:Y:S01]  /*11e20*/  IMAD.MOV.U32 R2, RZ, RZ, R5 ;  /* 0x000000ffff027224 */ /* 0x000fe200078e0005 */
[----:B------:R-:W-:Y:S06]  /*11e30*/  BRA `(.L_x_15302) ;  /* 0x0000000000647947 */ /* 0x000fec0003800000 */
.L_x_15301:
        /* <DEDUP_REMOVED lines=25> */
.L_x_15302:
[----:B------:R-:W-:Y:S05]  /*11fd0*/  BSYNC.RECONVERGENT B0 ;  /* 0x0000000000007941 */ /* 0x000fea0003800200 */
.L_x_15300:
        /* <DEDUP_REMOVED lines=70> */
.L_x_15308:
[----:B------:R-:W-:Y:S05]  /*12440*/  BSYNC.RECONVERGENT B2 ;  /* 0x0000000000027941 */ /* 0x000fea0003800200 */
.L_x_15307:
        /* <DEDUP_REMOVED lines=60> */
.L_x_15311:
[----:B------:R-:W-:Y:S05]  /*12810*/  BSYNC.RECONVERGENT B2 ;  /* 0x0000000000027941 */ /* 0x000fea0003800200 */
.L_x_15310:
[----:B------:R-:W-:Y:S01]  /*12820*/  LOP3.LUT R17, RZ, 0x80000000, R3, 0xb8, !PT ;  /* 0x80000000ff117812 */ /* 0x000fe200078eb803 */
[----:B------:R-:W-:Y:S01]  /*12830*/  IMAD.MOV.U32 R16, RZ, RZ, RZ ;  /* 0x000000ffff107224 */ /* 0x000fe200078e00ff */
[----:B------:R-:W-:Y:S06]  /*12840*/  BRA `(.L_x_15312) ;  /* 0x00000004002c7947 */ /* 0x000fec0003800000 */
.L_x_15309:
        /* <DEDUP_REMOVED lines=19> */
.L_x_15299:
        /* <DEDUP_REMOVED lines=53> */
.L_x_15314:
[----:B------:R-:W-:Y:S05]  /*12cd0*/  BSYNC.RECONVERGENT B2 ;  /* 0x0000000000027941 */ /* 0x000fea0003800200 */
.L_x_15313:
[----:B------:R-:W-:Y:S02]  /*12ce0*/  IMAD.MOV.U32 R16, RZ, RZ, R4 ;  /* 0x000000ffff107224 */ /* 0x000fe400078e0004 */
[----:B------:R-:W-:-:S07]  /*12cf0*/  IMAD.MOV.U32 R17, RZ, RZ, R5 ;  /* 0x000000ffff117224 */ /* 0x000fce00078e0005 */
.L_x_15312:
[----:B------:R-:W-:Y:S05]  /*12d00*/  BSYNC.RECONVERGENT B1 ;  /* 0x0000000000017941 */ /* 0x000fea0003800200 */
.L_x_15298:
        /* <DEDUP_REMOVED lines=37> */
.L_x_15321:
        /* <DEDUP_REMOVED lines=11> */
.L_x_15320:
        /* <DEDUP_REMOVED lines=20> */
.L_x_15323:
[----:B------:R-:W-:Y:S05]  /*13150*/  BSYNC.RECONVERGENT B2 ;  /* 0x0000000000027941 */ /* 0x000fea0003800200 */
.L_x_15322:
[----:B0-----:R-:W-:Y:S01]  /*13160*/  LOP3.LUT R3, R4, 0x80000000, R19, 0xb8, !PT ;  /* 0x8000000004037812 */ /* 0x001fe200078eb813 */
[----:B------:R-:W-:Y:S01]  /*13170*/  IMAD.MOV.U32 R2, RZ, RZ, R5 ;  /* 0x000000ffff027224 */ /* 0x000fe200078e0005 */
[----:B------:R-:W-:Y:S06]  /*13180*/  BRA `(.L_x_15319) ;  /* 0x0000000000647947 */ /* 0x000fec0003800000 */
.L_x_15318:
        /* <DEDUP_REMOVED lines=25> */
.L_x_15319:
[----:B------:R-:W-:Y:S05]  /*13320*/  BSYNC.RECONVERGENT B0 ;  /* 0x0000000000007941 */ /* 0x000fea0003800200 */
.L_x_15317:
        /* <DEDUP_REMOVED lines=70> */
.L_x_15325:
[----:B------:R-:W-:Y:S05]  /*13790*/  BSYNC.RECONVERGENT B2 ;  /* 0x0000000000027941 */ /* 0x000fea0003800200 */
.L_x_15324:
        /* <DEDUP_REMOVED lines=60> */
.L_x_15328:
[----:B------:R-:W-:Y:S05]  /*13b60*/  BSYNC.RECONVERGENT B2 ;  /* 0x0000000000027941 */ /* 0x000fea0003800200 */
.L_x_15327:
[----:B------:R-:W-:Y:S01]  /*13b70*/  LOP3.LUT R19, RZ, 0x80000000, R3, 0xb8, !PT ;  /* 0x80000000ff137812 */ /* 0x000fe200078eb803 */
[----:B------:R-:W-:Y:S01]  /*13b80*/  IMAD.MOV.U32 R18, RZ, RZ, RZ ;  /* 0x000000ffff127224 */ /* 0x000fe200078e00ff */
[----:B------:R-:W-:Y:S06]  /*13b90*/  BRA `(.L_x_15329) ;  /* 0x00000004002c7947 */ /* 0x000fec0003800000 */
.L_x_15326:
        /* <DEDUP_REMOVED lines=19> */
.L_x_15316:
        /* <DEDUP_REMOVED lines=53> */
.L_x_15331:
[----:B------:R-:W-:Y:S05]  /*14020*/  BSYNC.RECONVERGENT B2 ;  /* 0x0000000000027941 */ /* 0x000fea0003800200 */
.L_x_15330:
[----:B------:R-:W-:Y:S02]  /*14030*/  IMAD.MOV.U32 R18, RZ, RZ, R4 ;  /* 0x000000ffff127224 */ /* 0x000fe400078e0004 */
[----:B------:R-:W-:-:S07]  /*14040*/  IMAD.MOV.U32 R19, RZ, RZ, R5 ;  /* 0x000000ffff137224 */ /* 0x000fce00078e0005 */
.L_x_15329:
[----:B------:R-:W-:Y:S05]  /*14050*/  BSYNC.RECONVERGENT B1 ;  /* 0x0000000000017941 */ /* 0x000fea0003800200 */
.L_x_15315:
[----:B------:R-:W2:Y:S02]  /*14060*/  LDCU.64 UR8, c[0x0][0x398] ;  /* 0x00007300ff0877ac */ /* 0x000ea40008000a00 */
[----:B--2---:R-:W-:-:S06]  /*14070*/  UIMAD.WIDE.U32 UR8, UR4, 0x8, UR8 ;  /* 0x00000008040878a5 */ /* 0x004fcc000f8e0008 */
[----:B------:R-:W-:Y:S02]  /*14080*/  IMAD.U32 R2, RZ, RZ, UR8 ;  /* 0x00000008ff027e24 */ /* 0x000fe4000f8e00ff */
[----:B------:R-:W-:Y:S02]  /*14090*/  IMAD.U32 R3, RZ, RZ, UR9 ;  /* 0x00000009ff037e24 */ /* 0x000fe4000f8e00ff */
[----:B------:R-:W-:-:S05]  /*140a0*/  IMAD.WIDE.U32 R2, R0, 0x10, R2 ;  /* 0x0000001000027825 */ /* 0x000fca00078e0002 */
[----:B------:R-:W-:Y:S04]  /*140b0*/  STG.E.128 desc[UR12][R2.64], R24 ;  /* 0x0000001802007986 */ /* 0x000fe8000c101d0c */
[----:B------:R-:W-:Y:S04]  /*140c0*/  STG.E.128 desc[UR12][R2.64+0x800], R8 ;  /* 0x0008000802007986 */ /* 0x000fe8000c101d0c */
[----:B------:R-:W-:Y:S04]  /*140d0*/  STG.E.128 desc[UR12][R2.64+0x1000], R12 ;  /* 0x0010000c02007986 */ /* 0x000fe8000c101d0c */
[----:B------:R-:W-:Y:S01]  /*140e0*/  STG.E.128 desc[UR12][R2.64+0x1800], R16 ;  /* 0x0018001002007986 */ /* 0x000fe2000c101d0c */
[----:B------:R-:W-:Y:S05]  /*140f0*/  EXIT ;  /* 0x000000000000794d */ /* 0x000fea0003800000 */
        .weak           $__internal_16_$__cuda_sm20_div_rn_f64_full
        .type           $__internal_16_$__cuda_sm20_div_rn_f64_full,@function
        .size           $__internal_16_$__cuda_sm20_div_rn_f64_full,(.L_x_32767 - $__internal_16_$__cuda_sm20_div_rn_f64_full)
$__internal_16_$__cuda_sm20_div_rn_f64_full:
[----:B------:R-:W-:Y:S01]  /*14100*/  IMAD.MOV.U32 R33, RZ, RZ, R5 ;  /* 0x000000ffff217224 */ /* 0x000fe200078e0005 */
[C---:B------:R-:W-:Y:S01]  /*14110*/  LOP3.LUT R6, R29.reuse, 0x7ff00000, RZ, 0xc0, !PT ;  /* 0x7ff000001d067812 */ /* 0x040fe200078ec0ff */
[----:B------:R-:W-:Y:S01]  /*14120*/  IMAD.MOV.U32 R32, RZ, RZ, R4 ;  /* 0x000000ffff207224 */ /* 0x000fe200078e0004 */
[----:B------:R-:W-:Y:S01]  /*14130*/  FSETP.GEU.AND P2, PT, |R29|, 1.469367938527859385e-39, PT ;  /* 0x001000001d00780b */ /* 0x000fe20003f4e200 */
[----:B------:R-:W-:Y:S01]  /*14140*/  IMAD.MOV.U32 R38, RZ, RZ, 0x1 ;  /* 0x00000001ff267424 */ /* 0x000fe200078e00ff */
[C---:B------:R-:W-:Y:S01]  /*14150*/  FSETP.GEU.AND P0, PT, |R33|.reuse, 1.469367938527859385e-39, PT ;  /* 0x001000002100780b */ /* 0x040fe20003f0e200 */
[----:B------:R-:W-:Y:S01]  /*14160*/  IMAD.MOV.U32 R34, RZ, RZ, R32 ;  /* 0x000000ffff227224 */ /* 0x000fe200078e0020 */
[----:B------:R-:W-:Y:S01]  /*14170*/  LOP3.LUT R3, R33, 0x7ff00000, RZ, 0xc0, !PT ;  /* 0x7ff0000021037812 */ /* 0x000fe200078ec0ff */
[----:B------:R-:W-:Y:S01]  /*14180*/  BSSY.RECONVERGENT B0, `(.L_x_15332) ;  /* 0x000007c000007945 */ /* 0x000fe20003800200 */
        /* <DEDUP_REMOVED lines=9> */
[----:B0-----:R-:W0:Y:S01]  /*14220*/  MUFU.RCP64H R39, R31 ;  /* 0x0000001f00277308 */ /* 0x001e220000001800 */
[----:B------:R-:W-:-:S03]  /*14230*/  @!P2 LOP3.LUT R6, R31, 0x7ff00000, RZ, 0xc0, !PT ;  /* 0x7ff000001f06a812 */ /* 0x000fc600078ec0ff */
[C---:B------:R-:W-:Y:S02]  /*14240*/  @!P0 SEL R7, R4.reuse, 0x63400000, !P3 ;  /* 0x6340000004078807 */ /* 0x040fe40005800000 */
[----:B------:R-:W-:Y:S02]  /*14250*/  SEL R5, R4, 0x63400000, !P4 ;  /* 0x6340000004057807 */ /* 0x000fe40006000000 */
[--C-:B------:R-:W-:Y:S02]  /*14260*/  @!P0 LOP3.LUT R7, R7, 0x80000000, R33.reuse, 0xf8, !PT ;  /* 0x8000000007078812 */ /* 0x100fe400078ef821 */
[----:B------:R-:W-:Y:S01]  /*14270*/  LOP3.LUT R35, R5, 0x800fffff, R33, 0xf8, !PT ;  /* 0x800fffff05237812 */ /* 0x000fe200078ef821 */
[----:B------:R-:W-:Y:S01]  /*14280*/  IMAD.MOV.U32 R5, RZ, RZ, R3 ;  /* 0x000000ffff057224 */ /* 0x000fe200078e0003 */
[----:B------:R-:W-:-:S15]  /*14290*/  @!P0 LOP3.LUT R41, R7, 0x100000, RZ, 0xfc, !PT ;  /* 0x0010000007298812 */ /* 0x000fde00078efcff */
[----:B------:R-:W-:-:S15]  /*142a0*/  NOP ;  /* 0x0000000000007918 */ /* 0x000fde0000000000 */
[----:B------:R-:W-:-:S15]  /*142b0*/  NOP ;  /* 0x0000000000007918 */ /* 0x000fde0000000000 */
[----:B------:R-:W-:-:S03]  /*142c0*/  NOP ;  /* 0x0000000000007918 */ /* 0x000fc60000000000 */
[----:B------:R-:W1:Y:S02]  /*142d0*/  @!P0 DFMA R34, R34, 2, -R40 ;  /* 0x400000002222882b */ /* 0x000e640000000828 */
[----:B-1----:R-:W-:-:S05]  /*142e0*/  @!P0 LOP3.LUT R5, R35, 0x7ff00000, RZ, 0xc0, !PT ;  /* 0x7ff0000023058812 */ /* 0x002fca00078ec0ff */
        /* <DEDUP_REMOVED lines=77> */
.L_x_15333:
        /* <DEDUP_REMOVED lines=17> */
.L_x_15336:
[----:B------:R-:W-:Y:S01]  /*148d0*/  LOP3.LUT R3, R29, 0x80000, RZ, 0xfc, !PT ;  /* 0x000800001d037812 */ /* 0x000fe200078efcff */
[----:B------:R-:W-:-:S04]  /*148e0*/  IMAD.MOV.U32 R38, RZ, RZ, R28 ;  /* 0x000000ffff267224 */ /* 0x000fc800078e001c */
[----:B------:R-:W-:Y:S01]  /*148f0*/  IMAD.MOV.U32 R39, RZ, RZ, R3 ;  /* 0x000000ffff277224 */ /* 0x000fe200078e0003 */
[----:B------:R-:W-:Y:S06]  /*14900*/  BRA `(.L_x_15334) ;  /* 0x00000000000c7947 */ /* 0x000fec0003800000 */
.L_x_15335:
[----:B------:R-:W-:Y:S01]  /*14910*/  LOP3.LUT R3, R33, 0x80000, RZ, 0xfc, !PT ;  /* 0x0008000021037812 */ /* 0x000fe200078efcff */
[----:B------:R-:W-:-:S04]  /*14920*/  IMAD.MOV.U32 R38, RZ, RZ, R32 ;  /* 0x000000ffff267224 */ /* 0x000fc800078e0020 */
[----:B------:R-:W-:-:S07]  /*14930*/  IMAD.MOV.U32 R39, RZ, RZ, R3 ;  /* 0x000000ffff277224 */ /* 0x000fce00078e0003 */
.L_x_15334:
[----:B------:R-:W-:Y:S05]  /*14940*/  BSYNC.RECONVERGENT B0 ;  /* 0x0000000000007941 */ /* 0x000fea0003800200 */
.L_x_15332:
[----:B------:R-:W-:Y:S02]  /*14950*/  IMAD.MOV.U32 R6, RZ, RZ, R2 ;  /* 0x000000ffff067224 */ /* 0x000fe400078e0002 */
[----:B------:R-:W-:Y:S02]  /*14960*/  IMAD.MOV.U32 R7, RZ, RZ, 0x0 ;  /* 0x00000000ff077424 */ /* 0x000fe400078e00ff */
[----:B------:R-:W-:Y:S02]  /*14970*/  IMAD.MOV.U32 R4, RZ, RZ, R38 ;  /* 0x000000ffff047224 */ /* 0x000fe400078e0026 */
[----:B------:R-:W-:Y:S01]  /*14980*/  IMAD.MOV.U32 R3, RZ, RZ, R39 ;  /* 0x000000ffff037224 */ /* 0x000fe200078e0027 */
[----:B------:R-:W-:Y:S06]  /*14990*/  RET.REL.NODEC R6 `(_ZN2at6native29vectorized_elementwise_kernelILi2ENS0_13AUnaryFunctorIdddZZZNS0_15binary_internal21div_floor_kernel_cudaERNS_18TensorIteratorBaseEENKUlvE1_clEvENKUlvE_clEvEUlddE_EESt5arrayIPcLm2EEEEviT0_T1_) ;  /* 0xfffffeb406987950 */ /* 0x000fec0003c3ffff */
.L_x_15337:
        /* <DEDUP_REMOVED lines=14> */
.L_x_32767:


//--------------------- .text._ZN2at6native29vectorized_elementwise_kernelILi4ENS0_13AUnaryFunctorIdddZZZNS0_15binary_internal21div_floor_kernel_cudaERNS_18TensorIteratorBaseEENKUlvE1_clEvENKUlvE_clEvEUlddE_EESt5arrayIPcLm2EEEEviT0_T1_ --------------------------
	.section	.text._ZN2at6native29vectorized_elementwise_kernelILi4ENS0_13AUnaryFunctorIdddZZZNS0_15binary_internal21div_floor_kernel_cudaERNS_18TensorIteratorBaseEENKUlvE1_clEvENKUlvE_clEvEUlddE_EESt5arrayIPcLm2EEEEviT0_T1_,"ax",@progbits
	.align	128
        .global         _ZN2at6native29vectorized_elementwise_kernelILi4ENS0_13AUnaryFunctorIdddZZZNS0_15binary_internal21div_floor_kernel_cudaERNS_18TensorIteratorBaseEENKUlvE1_clEvENKUlvE_clEvEUlddE_EESt5arrayIPcLm2EEEEviT0_T1_
        .type           _ZN2at6native29vectorized_elementwise_kernelILi4ENS0_13AUnaryFunctorIdddZZZNS0_15binary_internal21div_floor_kernel_cudaERNS_18TensorIteratorBaseEENKUlvE1_clEvENKUlvE_clEvEUlddE_EESt5arrayIPcLm2EEEEviT0_T1_,@function
        .size           _ZN2at6native29vectorized_elementwise_kernelILi4ENS0_13AUnaryFunctorIdddZZZNS0_15binary_internal21div_floor_kernel_cudaERNS_18TensorIteratorBaseEENKUlvE1_clEvENKUlvE_clEvEUlddE_EESt5arrayIPcLm2EEEEviT0_T1_,(.L_x_32768 - _ZN2at6native29vectorized_elementwise_kernelILi4ENS0_13AUnaryFunctorIdddZZZNS0_15binary_internal21div_floor_kernel_cudaERNS_18TensorIteratorBaseEENKUlvE1_clEvENKUlvE_clEvEUlddE_EESt5arrayIPcLm2EEEEviT0_T1_)
        .other          _ZN2at6native29vectorized_elementwise_kernelILi4ENS0_13AUnaryFunctorIdddZZZNS0_15binary_internal21div_floor_kernel_cudaERNS_18TensorIteratorBaseEENKUlvE1_clEvENKUlvE_clEvEUlddE_EESt5arrayIPcLm2EEEEviT0_T1_,@"STO_CUDA_ENTRY STV_DEFAULT"
_ZN2at6native29vectorized_elementwise_kernelILi4ENS0_13AUnaryFunctorIdddZZZNS0_15binary_internal21div_floor_kernel_cudaERNS_18TensorIteratorBaseEENKUlvE1_clEvENKUlvE_clEvEUlddE_EESt5arrayIPcLm2EEEEviT0_T1_:
.text._ZN2at6native29vectorized_elementwise_kernelILi4ENS0_13AUnaryFunctorIdddZZZNS0_15binary_internal21div_floor_kernel_cudaERNS_18TensorIteratorBaseEENKUlvE1_clEvENKUlvE_clEvEUlddE_EESt5arrayIPcLm2EEEEviT0_T1_:
        /* <DEDUP_REMOVED lines=132> */
[----:B------:R-:W-:Y:S05]  /*0840*/  CALL.REL.NOINC `($__internal_17_$__cuda_sm20_div_rn_f64_full) ;  /* 0x00000138001c7944 */ /* 0x000fea0003c00000 */
[----:B------:R-:W-:-:S07]  /*0850*/  IMAD.MOV.U32 R5, RZ, RZ, R3 ;  /* 0x000000ffff057224 */ /* 0x000fce00078e0003 */
.L_x_15343:
[----:B------:R-:W-:Y:S05]  /*0860*/  BSYNC.RECONVERGENT B2 ;  /* 0x0000000000027941 */ /* 0x000fea0003800200 */
.L_x_15342:
[----:B------:R-:W-:Y:S02]  /*0870*/  IMAD.MOV.U32 R18, RZ, RZ, R4 ;  /* 0x000000ffff127224 */ /* 0x000fe400078e0004 */
[----:B------:R-:W-:Y:S01]  /*0880*/  IMAD.MOV.U32 R19, RZ, RZ, R5 ;  /* 0x000000ffff137224 */ /* 0x000fe200078e0005 */
[----:B------:R-:W-:Y:S06]  /*0890*/  BRA `(.L_x_15340) ;  /* 0x0000000c00e07947 */ /* 0x000fec0003800000 */
.L_x_15341:
        /* <DEDUP_REMOVED lines=30> */
.L_x_15345:
        /* <DEDUP_REMOVED lines=27> */
.L_x_15348:
        /* <DEDUP_REMOVED lines=11> */
.L_x_15347:
        /* <DEDUP_REMOVED lines=20> */
.L_x_15350:
[----:B------:R-:W-:Y:S05]  /*0e20*/  BSYNC.RECONVERGENT B2 ;  /* 0x0000000000027941 */ /* 0x000fea0003800200 */
.L_x_15349:
[----:B------:R-:W-:Y:S01]  /*0e30*/  LOP3.LUT R3, R4, 0x80000000, R27, 0xb8, !PT ;  /* 0x8000000004037812 */ /* 0x000fe200078eb81b */
[----:B------:R-:W-:-:S07]  /*0e40*/  IMAD.MOV.U32 R2, RZ, RZ, R5 ;  /* 0x000000ffff027224 */ /* 0x000fce00078e0005 */
.L_x_15346:
[----:B------:R-:W-:Y:S05]  /*0e50*/  BSYNC.RECONVERGENT B0 ;  /* 0x0000000000007941 */ /* 0x000fea0003800200 */
.L_x_15344:
        /* <DEDUP_REMOVED lines=68> */
[----:B0-----:R-:W-:Y:S05]  /*12a0*/  CALL.REL.NOINC `($__internal_17_$__cuda_sm20_div_rn_f64_full) ;  /* 0x0000012c00847944 */ /* 0x001fea0003c00000 */
[----:B------:R-:W-:-:S07]  /*12b0*/  IMAD.MOV.U32 R5, RZ, RZ, R3 ;  /* 0x000000ffff057224 */ /* 0x000fce00078e0003 */
.L_x_15352:
[----:B------:R-:W-:Y:S05]  /*12c0*/  BSYNC.RECONVERGENT B2 ;  /* 0x0000000000027941 */ /* 0x000fea0003800200 */
.L_x_15351:
        /* <DEDUP_REMOVED lines=81> */
[----:B0-----:R-:W-:Y:S05]  /*17e0*/  CALL.REL.NOINC `($__internal_17_$__cuda_sm20_div_rn_f64_full) ;  /* 0x0000012800347944 */ /* 0x001fea0003c00000 */
.L_x_15354:
[----:B------:R-:W-:Y:S05]  /*17f0*/  BSYNC.RECONVERGENT B2 ;  /* 0x0000000000027941 */ /* 0x000fea0003800200 */
.L_x_15353:
[----:B------:R-:W-:Y:S01]  /*1800*/  LOP3.LUT R19, RZ, 0x80000000, R3, 0xb8, !PT ;  /* 0x80000000ff137812 */ /* 0x000fe200078eb803 */
[----:B------:R-:W-:-:S07]  /*1810*/  IMAD.MOV.U32 R18, RZ, RZ, RZ ;  /* 0x000000ffff127224 */ /* 0x000fce00078e00ff */
.L_x_15340:
[----:B------:R-:W-:Y:S05]  /*1820*/  BSYNC.RECONVERGENT B1 ;  /* 0x0000000000017941 */ /* 0x000fea0003800200 */
.L_x_15339:
        /* <DEDUP_REMOVED lines=40> */
.L_x_15362:
        /* <DEDUP_REMOVED lines=11> */
.L_x_15361:
        /* <DEDUP_REMOVED lines=20> */
.L_x_15364:
[----:B------:R-:W-:Y:S05]  /*1ca0*/  BSYNC.RECONVERGENT B2 ;  /* 0x0000000000027941 */ /* 0x000fea0003800200 */
.L_x_15363:
[----:B0-----:R-:W-:Y:S01]  /*1cb0*/  LOP3.LUT R3, R4, 0x80000000, R25, 0xb8, !PT ;  /* 0x8000000004037812 */ /* 0x001fe200078eb819 */
[----:B------:R-:W-:Y:S01]  /*1cc0*/  IMAD.MOV.U32 R2, RZ, RZ, R5 ;  /* 0x000000ffff027224 */ /* 0x000fe200078e0005 */
[----:B------:R-:W-:Y:S06]  /*1cd0*/  BRA `(.L_x_15360) ;  /* 0x0000000000647947 */ /* 0x000fec0003800000 */
.L_x_15359:
        /* <DEDUP_REMOVED lines=25> */
.L_x_15360:
[----:B------:R-:W-:Y:S05]  /*1e70*/  BSYNC.RECONVERGENT B0 ;  /* 0x0000000000007941 */ /* 0x000fea0003800200 */
.L_x_15358:
        /* <DEDUP_REMOVED lines=70> */
.L_x_15366:
[----:B------:R-:W-:Y:S05]  /*22e0*/  BSYNC.RECONVERGENT B2 ;  /* 0x0000000000027941 */ /* 0x000fea0003800200 */
.L_x_15365:
        /* <DEDUP_REMOVED lines=60> */
.L_x_15369:
[----:B------:R-:W-:Y:S05]  /*26b0*/  BSYNC.RECONVERGENT B2 ;  /* 0x0000000000027941 */ /* 0x000fea0003800200 */
.L_x_15368:
[----:B0-----:R-:W-:Y:S01]  /*26c0*/  LOP3.LUT R23, RZ, 0x80000000, R3, 0xb8, !PT ;  /* 0x80000000ff177812 */ /* 0x001fe200078eb803 */
[----:B------:R-:W-:Y:S01]  /*26d0*/  IMAD.MOV.U32 R22, RZ, RZ, RZ ;  /* 0x000000ffff167224 */ /* 0x000fe200078e00ff */
[----:B------:R-:W-:Y:S06]  /*26e0*/  BRA `(.L_x_15356) ;  /* 0x00000004002c7947 */ /* 0x000fec0003800000 */
.L_x_15367:
        /* <DEDUP_REMOVED lines=19> */
.L_x_15357:
        /* <DEDUP_REMOVED lines=53> */
.L_x_15371:
[----:B------:R-:W-:Y:S05]  /*2b70*/  BSYNC.RECONVERGENT B2 ;  /* 0x0000000000027941 */ /* 0x000fea0003800200 */
.L_x_15370:
[----:B------:R-:W-:Y:S02]  /*2b80*/  IMAD.MOV.U32 R22, RZ, RZ, R4 ;  /* 0x000000ffff167224 */ /* 0x000fe400078e0004 */
[----:B------:R-:W-:-:S07]  /*2b90*/  IMAD.MOV.U32 R23, RZ, RZ, R5 ;  /* 0x000000ffff177224 */ /* 0x000fce00078e0005 */
.L_x_15356:
[----:B------:R-:W-:Y:S05]  /*2ba0*/  BSYNC.RECONVERGENT B1 ;  /* 0x0000000000017941 */ /* 0x000fea0003800200 */
.L_x_15355:
        /* <DEDUP_REMOVED lines=40> */
.L_x_15379:
        /* <DEDUP_REMOVED lines=11> */
.L_x_15378:
        /* <DEDUP_REMOVED lines=20> */
.L_x_15381:
[----:B------:R-:W-:Y:S05]  /*3020*/  BSYNC.RECONVERGENT B2 ;  /* 0x0000000000027941 */ /* 0x000fea0003800200 */
.L_x_15380:
[----:B0-----:R-:W-:Y:S01]  /*3030*/  LOP3.LUT R3, R4, 0x80000000, R25, 0xb8, !PT ;  /* 0x8000000004037812 */ /* 0x001fe200078eb819 */
[----:B------:R-:W-:Y:S01]  /*3040*/  IMAD.MOV.U32 R2, RZ, RZ, R5 ;  /* 0x000000ffff027224 */ /* 0x000fe200078e0005 */
[----:B------:R-:W-:Y:S06]  /*3050*/  BRA `(.L_x_15377) ;  /* 0x0000000000647947 */ /* 0x000fec0003800000 */
.L_x_15376:
        /* <DEDUP_REMOVED lines=25> */
.L_x_15377:
[----:B------:R-:W-:Y:S05]  /*31f0*/  BSYNC.RECONVERGENT B0 ;  /* 0x0000000000007941 */ /* 0x000fea0003800200 */
.L_x_15375:
        /* <DEDUP_REMOVED lines=70> */
.L_x_15383:
[----:B------:R-:W-:Y:S05]  /*3660*/  BSYNC.RECONVERGENT B2 ;  /* 0x0000000000027941 */ /* 0x000fea0003800200 */
.L_x_15382:
        /* <DEDUP_REMOVED lines=60> */
.L_x_15386:
[----:B------:R-:W-:Y:S05]  /*3a30*/  BSYNC.RECONVERGENT B2 ;  /* 0x0000000000027941 */ /* 0x000fea0003800200 */
.L_x_15385:
[----:B0-----:R-:W-:Y:S01]  /*3a40*/  LOP3.LUT R21, RZ, 0x80000000, R3, 0xb8, !PT ;  /* 0x80000000ff157812 */ /* 0x001fe200078eb803 */
[----:B------:R-:W-:Y:S01]  /*3a50*/  IMAD.MOV.U32 R20, RZ, RZ, RZ ;  /* 0x000000ffff147224 */ /* 0x000fe200078e00ff */
[----:B------:R-:W-:Y:S06]  /*3a60*/  BRA `(.L_x_15373) ;  /* 0x00000004002c7947 */ /* 0x000fec0003800000 */
.L_x_15384:
        /* <DEDUP_REMOVED lines=19> */
.L_x_15374:
        /* <DEDUP_REMOVED lines=53> */
.L_x_15388:
[----:B------:R-:W-:Y:S05]  /*3ef0*/  BSYNC.RECONVERGENT B2 ;  /* 0x0000000000027941 */ /* 0x000fea0003800200 */
.L_x_15387:
[----:B------:R-:W-:Y:S02]  /*3f00*/  IMAD.MOV.U32 R20, RZ, RZ, R4 ;  /* 0x000000ffff147224 */ /* 0x000fe400078e0004 */
[----:B------:R-:W-:-:S07]  /*3f10*/  IMAD.MOV.U32 R21, RZ, RZ, R5 ;  /* 0x000000ffff157224 */ /* 0x000fce00078e0005 */
.L_x_15373:
[----:B------:R-:W-:Y:S05]  /*3f20*/  BSYNC.RECONVERGENT B1 ;  /* 0x0000000000017941 */ /* 0x000fea0003800200 */
.L_x_15372:
        /* <DEDUP_REMOVED lines=40> */
.L_x_15396:
        /* <DEDUP_REMOVED lines=11> */
.L_x_15395:
        /* <DEDUP_REMOVED lines=20> */
.L_x_15398:
[----:B------:R-:W-:Y:S05]  /*43a0*/  BSYNC.RECONVERGENT B2 ;  /* 0x0000000000027941 */ /* 0x000fea0003800200 */
.L_x_15397:
[----:B0-----:R-:W-:Y:S01]  /*43b0*/  LOP3.LUT R3, R4, 0x80000000, R25, 0xb8, !PT ;  /* 0x8000000004037812 */ /* 0x001fe200078eb819 */
[----:B------:R-:W-:Y:S01]  /*43c0*/  IMAD.MOV.U32 R2, RZ, RZ, R5 ;  /* 0x000000ffff027224 */ /* 0x000fe200078e0005 */
[----:B------:R-:W-:Y:S06]  /*43d0*/  BRA `(.L_x_15394) ;  /* 0x0000000000647947 */ /* 0x000fec0003800000 */
.L_x_15393:
        /* <DEDUP_REMOVED lines=25> */
.L_x_15394:
[----:B------:R-:W-:Y:S05]  /*4570*/  BSYNC.RECONVERGENT B0 ;  /* 0x0000000000007941 */ /* 0x000fea0003800200 */
.L_x_15392:
        /* <DEDUP_REMOVED lines=70> */
.L_x_15400:
[----:B------:R-:W-:Y:S05]  /*49e0*/  BSYNC.RECONVERGENT B2 ;  /* 0x0000000000027941 */ /* 0x000fea0003800200 */
.L_x_15399:
        /* <DEDUP_REMOVED lines=60> */
.L_x_15403:
[----:B------:R-:W-:Y:S05]  /*4db0*/  BSYNC.RECONVERGENT B2 ;  /* 0x0000000000027941 */ /* 0x000fea0003800200 */
.L_x_15402:
[----:B0-----:R-:W-:Y:S01]  /*4dc0*/  LOP3.LUT R9, RZ, 0x80000000, R3, 0xb8, !PT ;  /* 0x80000000ff097812 */ /* 0x001fe200078eb803 */
[----:B------:R-:W-:Y:S01]  /*4dd0*/  IMAD.MOV.U32 R8, RZ, RZ, RZ ;  /* 0x000000ffff087224 */ /* 0x000fe200078e00ff */
[----:B------:R-:W-:Y:S06]  /*4de0*/  BRA `(.L_x_15390) ;  /* 0x00000004002c7947 */ /* 0x000fec0003800000 */
.L_x_15401:
        /* <DEDUP_REMOVED lines=19> */
.L_x_15391:
        /* <DEDUP_REMOVED lines=53> */
.L_x_15405:
[----:B------:R-:W-:Y:S05]  /*5270*/  BSYNC.RECONVERGENT B2 ;  /* 0x0000000000027941 */ /* 0x000fea0003800200 */
.L_x_15404:
[----:B------:R-:W-:Y:S02]  /*5280*/  IMAD.MOV.U32 R8, RZ, RZ, R4 ;  /* 0x000000ffff087224 */ /* 0x000fe400078e0004 */
[----:B------:R-:W-:-:S07]  /*5290*/  IMAD.MOV.U32 R9, RZ, RZ, R5 ;  /* 0x000000ffff097224 */ /* 0x000fce00078e0005 */
.L_x_15390:
[----:B------:R-:W-:Y:S05]  /*52a0*/  BSYNC.RECONVERGENT B1 ;  /* 0x0000000000017941 */ /* 0x000fea0003800200 */
.L_x_15389:
        /* <DEDUP_REMOVED lines=40> */
.L_x_15413:
        /* <DEDUP_REMOVED lines=11> */
.L_x_15412:
        /* <DEDUP_REMOVED lines=20> */
.L_x_15415:
[----:B------:R-:W-:Y:S05]  /*5720*/  BSYNC.RECONVERGENT B2 ;  /* 0x0000000000027941 */ /* 0x000fea0003800200 */
.L_x_15414:
[----:B0-----:R-:W-:Y:S01]  /*5730*/  LOP3.LUT R3, R4, 0x80000000, R25, 0xb8, !PT ;  /* 0x8000000004037812 */ /* 0x001fe200078eb819 */
[----:B------:R-:W-:Y:S01]  /*5740*/  IMAD.MOV.U32 R2, RZ, RZ, R5 ;  /* 0x000000ffff027224 */ /* 0x000fe200078e0005 */
[----:B------:R-:W-:Y:S06]  /*5750*/  BRA `(.L_x_15411) ;  /* 0x0000000000647947 */ /* 0x000fec0003800000 */
.L_x_15410:
        /* <DEDUP_REMOVED lines=25> */
.L_x_15411:
[----:B------:R-:W-:Y:S05]  /*58f0*/  BSYNC.RECONVERGENT B0 ;  /* 0x0000000000007941 */ /* 0x000fea0003800200 */
.L_x_15409:
        /* <DEDUP_REMOVED lines=70> */
.L_x_15417:
[----:B------:R-:W-:Y:S05]  /*5d60*/  BSYNC.RECONVERGENT B2 ;  /* 0x0000000000027941 */ /* 0x000fea0003800200 */
.L_x_15416:
        /* <DEDUP_REMOVED lines=60> */
.L_x_15420:
[----:B------:R-:W-:Y:S05]  /*6130*/  BSYNC.RECONVERGENT B2 ;  /* 0x0000000000027941 */ /* 0x000fea0003800200 */
.L_x_15419:
[----:B0-----:R-:W-:Y:S01]  /*6140*/  LOP3.LUT R11, RZ, 0x80000000, R3, 0xb8, !PT ;  /* 0x80000000ff0b7812 */ /* 0x001fe200078eb803 */
[----:B------:R-:W-:Y:S01]  /*6150*/  IMAD.MOV.U32 R10, RZ, RZ, RZ ;  /* 0x000000ffff0a7224 */ /* 0x000fe200078e00ff */
[----:B------:R-:W-:Y:S06]  /*6160*/  BRA `(.L_x_15407) ;  /* 0x00000004002c7947 */ /* 0x000fec0003800000 */
.L_x_15418:
        /* <DEDUP_REMOVED lines=19> */
.L_x_15408:
        /* <DEDUP_REMOVED lines=53> */
.L_x_15422:
[----:B------:R-:W-:Y:S05]  /*65f0*/  BSYNC.RECONVERGENT B2 ;  /* 0x0000000000027941 */ /* 0x000fea0003800200 */
.L_x_15421:
[----:B------:R-:W-:Y:S02]  /*6600*/  IMAD.MOV.U32 R10, RZ, RZ, R4 ;  /* 0x000000ffff0a7224 */ /* 0x000fe400078e0004 */
[----:B------:R-:W-:-:S07]  /*6610*/  IMAD.MOV.U32 R11, RZ, RZ, R5 ;  /* 0x000000ffff0b7224 */ /* 0x000fce00078e0005 */
.L_x_15407:
[----:B------:R-:W-:Y:S05]  /*6620*/  BSYNC.RECONVERGENT B1 ;  /* 0x0000000000017941 */ /* 0x000fea0003800200 */
.L_x_15406:
        /* <DEDUP_REMOVED lines=40> */
.L_x_15430:
        /* <DEDUP_REMOVED lines=11> */
.L_x_15429:
        /* <DEDUP_REMOVED lines=20> */
.L_x_15432:
[----:B------:R-:W-:Y:S05]  /*6aa0*/  BSYNC.RECONVERGENT B2 ;  /* 0x0000000000027941 */ /* 0x000fea0003800200 */
.L_x_15431:
[----:B0-----:R-:W-:Y:S01]  /*6ab0*/  LOP3.LUT R3, R4, 0x80000000, R25, 0xb8, !PT ;  /* 0x8000000004037812 */ /* 0x001fe200078eb819 */
[----:B------:R-:W-:Y:S01]  /*6ac0*/  IMAD.MOV.U32 R2, RZ, RZ, R5 ;  /* 0x000000ffff027224 */ /* 0x000fe200078e0005 */
[----:B------:R-:W-:Y:S06]  /*6ad0*/  BRA `(.L_x_15428) ;  /* 0x0000000000647947 */ /* 0x000fec0003800000 */
.L_x_15427:
        /* <DEDUP_REMOVED lines=25> */
.L_x_15428:
[----:B------:R-:W-:Y:S05]  /*6c70*/  BSYNC.RECONVERGENT B0 ;  /* 0x0000000000007941 */ /* 0x000fea0003800200 */
.L_x_15426:
        /* <DEDUP_REMOVED lines=70> */
.L_x_15434:
[----:B------:R-:W-:Y:S05]  /*70e0*/  BSYNC.RECONVERGENT B2 ;  /* 0x0000000000027941 */ /* 0x000fea0003800200 */
.L_x_15433:
        /* <DEDUP_REMOVED lines=60> */
.L_x_15437:
[----:B------:R-:W-:Y:S05]  /*74b0*/  BSYNC.RECONVERGENT B2 ;  /* 0x0000000000027941 */ /* 0x000fea0003800200 */
.L_x_15436:
[----:B0-----:R-:W-:Y:S01]  /*74c0*/  LOP3.LUT R13, RZ, 0x80000000, R3, 0xb8, !PT ;  /* 0x80000000ff0d7812 */ /* 0x001fe200078eb803 */
[----:B------:R-:W-:Y:S01]  /*74d0*/  IMAD.MOV.U32 R12, RZ, RZ, RZ ;  /* 0x000000ffff0c7224 */ /* 0x000fe200078e00ff */
[----:B------:R-:W-:Y:S06]  /*74e0*/  BRA `(.L_x_15424) ;  /* 0x00000004002c7947 */ /* 0x000fec0003800000 */
.L_x_15435:
        /* <DEDUP_REMOVED lines=19> */
.L_x_15425:
        /* <DEDUP_REMOVED lines=53> */
.L_x_15439:
[----:B------:R-:W-:Y:S05]  /*7970*/  BSYNC.RECONVERGENT B2 ;  /* 0x0000000000027941 */ /* 0x000fea0003800200 */
.L_x_15438:
[----:B------:R-:W-:Y:S02]  /*7980*/  IMAD.MOV.U32 R12, RZ, RZ, R4 ;  /* 0x000000ffff0c7224 */ /* 0x000fe400078e0004 */
[----:B------:R-:W-:-:S07]  /*7990*/  IMAD.MOV.U32 R13, RZ, RZ, R5 ;  /* 0x000000ffff0d7224 */ /* 0x000fce00078e0005 */
.L_x_15424:
[----:B------:R-:W-:Y:S05]  /*79a0*/  BSYNC.RECONVERGENT B1 ;  /* 0x0000000000017941 */ /* 0x000fea0003800200 */
.L_x_15423:
        /* <DEDUP_REMOVED lines=40> */
.L_x_15447:
        /* <DEDUP_REMOVED lines=11> */
.L_x_15446:
        /* <DEDUP_REMOVED lines=20> */
.L_x_15449:
[----:B------:R-:W-:Y:S05]  /*7e20*/  BSYNC.RECONVERGENT B2 ;  /* 0x0000000000027941 */ /* 0x000fea0003800200 */
.L_x_15448:
[----:B0-----:R-:W-:Y:S01]  /*7e30*/  LOP3.LUT R3, R4, 0x80000000, R25, 0xb8, !PT ;  /* 0x8000000004037812 */ /* 0x001fe200078eb819 */
[----:B------:R-:W-:Y:S01]  /*7e40*/  IMAD.MOV.U32 R2, RZ, RZ, R5 ;  /* 0x000000ffff027224 */ /* 0x000fe200078e0005 */
[----:B------:R-:W-:Y:S06]  /*7e50*/  BRA `(.L_x_15445) ;  /* 0x0000000000647947 */ /* 0x000fec0003800000 */
.L_x_15444:
        /* <DEDUP_REMOVED lines=25> */
.L_x_15445:
[----:B------:R-:W-:Y:S05]  /*7ff0*/  BSYNC.RECONVERGENT B0 ;  /* 0x0000000000007941 */ /* 0x000fea0003800200 */
.L_x_15443:
        /* <DEDUP_REMOVED lines=70> */
.L_x_15451:
[----:B------:R-:W-:Y:S05]  /*8460*/  BSYNC.RECONVERGENT B2 ;  /* 0x0000000000027941 */ /* 0x000fea0003800200 */
.L_x_15450:
        /* <DEDUP_REMOVED lines=60> */
.L_x_15454:
[----:B------:R-:W-:Y:S05]  /*8830*/  BSYNC.RECONVERGENT B2 ;  /* 0x0000000000027941 */ /* 0x000fea0003800200 */
.L_x_15453:
[----:B0-----:R-:W-:Y:S01]  /*8840*/  LOP3.LUT R15, RZ, 0x80000000, R3, 0xb8, !PT ;  /* 0x80000000ff0f7812 */ /* 0x001fe200078eb803 */
[----:B------:R-:W-:Y:S01]  /*8850*/  IMAD.MOV.U32 R14, RZ, RZ, RZ ;  /* 0x000000ffff0e7224 */ /* 0x000fe200078e00ff */
[----:B------:R-:W-:Y:S06]  /*8860*/  BRA `(.L_x_15441) ;  /* 0x00000004002c7947 */ /* 0x000fec0003800000 */
.L_x_15452:
        /* <DEDUP_REMOVED lines=19> */
.L_x_15442:
        /* <DEDUP_REMOVED lines=53> */
.L_x_15456:
[----:B------:R-:W-:Y:S05]  /*8cf0*/  BSYNC.RECONVERGENT B2 ;  /* 0x0000000000027941 */ /* 0x000fea0003800200 */
.L_x_15455:
[----:B------:R-:W-:Y:S02]  /*8d00*/  IMAD.MOV.U32 R14, RZ, RZ, R4 ;  /* 0x000000ffff0e7224 */ /* 0x000fe400078e0004 */
[----:B------:R-:W-:-:S07]  /*8d10*/  IMAD.MOV.U32 R15, RZ, RZ, R5 ;  /* 0x000000ffff0f7224 */ /* 0x000fce00078e0005 */
.L_x_15441:
[----:B------:R-:W-:Y:S05]  /*8d20*/  BSYNC.RECONVERGENT B1 ;  /* 0x0000000000017941 */ /* 0x000fea0003800200 */
.L_x_15440:
        /* <DEDUP_REMOVED lines=40> */
.L_x_15464:
        /* <DEDUP_REMOVED lines=11> */
.L_x_15463:
        /* <DEDUP_REMOVED lines=20> */
.L_x_15466:
[----:B------:R-:W-:Y:S05]  /*91a0*/  BSYNC.RECONVERGENT B2 ;  /* 0x0000000000027941 */ /* 0x000fea0003800200 */
.L_x_15465:
[----:B0-----:R-:W-:Y:S01]  /*91b0*/  LOP3.LUT R3, R4, 0x80000000, R25, 0xb8, !PT ;  /* 0x8000000004037812 */ /* 0x001fe200078eb819 */
[----:B------:R-:W-:Y:S01]  /*91c0*/  IMAD.MOV.U32 R2, RZ, RZ, R5 ;  /* 0x000000ffff027224 */ /* 0x000fe200078e0005 */
[----:B------:R-:W-:Y:S06]  /*91d0*/  BRA `(.L_x_15462) ;  /* 0x0000000000647947 */ /* 0x000fec0003800000 */
.L_x_15461:
        /* <DEDUP_REMOVED lines=25> */
.L_x_15462:
[----:B------:R-:W-:Y:S05]  /*9370*/  BSYNC.RECONVERGENT B0 ;  /* 0x0000000000007941 */ /* 0x000fea0003800200 */
.L_x_15460:
        /* <DEDUP_REMOVED lines=70> */
.L_x_15468:
[----:B------:R-:W-:Y:S05]  /*97e0*/  BSYNC.RECONVERGENT B2 ;  /* 0x0000000000027941 */ /* 0x000fea0003800200 */
.L_x_15467:
        /* <DEDUP_REMOVED lines=60> */
.L_x_15471:
[----:B------:R-:W-:Y:S05]  /*9bb0*/  BSYNC.RECONVERGENT B2 ;  /* 0x0000000000027941 */ /* 0x000fea0003800200 */
.L_x_15470:
[----:B------:R-:W-:Y:S01]  /*9bc0*/  LOP3.LUT R5, RZ, 0x80000000, R3, 0xb8, !PT ;  /* 0x80000000ff057812 */ /* 0x000fe200078eb803 */
[----:B------:R-:W-:Y:S01]  /*9bd0*/  IMAD.MOV.U32 R4, RZ, RZ, RZ ;  /* 0x000000ffff047224 */ /* 0x000fe200078e00ff */
[----:B------:R-:W-:Y:S06]  /*9be0*/  BRA `(.L_x_15458) ;  /* 0x0000000400247947 */ /* 0x000fec0003800000 */
.L_x_15469:
        /* <DEDUP_REMOVED lines=19> */
.L_x_15459:
        /* <DEDUP_REMOVED lines=53> */
.L_x_15472:
[----:B------:R-:W-:Y:S05]  /*a070*/  BSYNC.RECONVERGENT B2 ;  /* 0x0000000000027941 */ /* 0x000fea0003800200 */
.L_x_15458:
[----:B------:R-:W-:Y:S05]  /*a080*/  BSYNC.RECONVERGENT B1 ;  /* 0x0000000000017941 */ /* 0x000fea0003800200 */
.L_x_15457:
        /* <DEDUP_REMOVED lines=16> */
.L_x_15475:
[----:B------:R-:W-:-:S13]  /*a190*/  ISETP.GE.U32.AND P0, PT, R0, UR5, PT ;  /* 0x0000000500007c0c */ /* 0x000fda000bf06070 */
[----:B------:R-:W-:Y:S05]  /*a1a0*/  @P0 BRA `(.L_x_15477) ;  /* 0x0000000000300947 */ /* 0x000fea0003800000 */
[----:B-1----:R-:W1:Y:S01]  /*a1b0*/  LDC.64 R2, c[0x0][0x398] ;  /* 0x0000e600ff027b82 */ /* 0x002e620000000a00 */
[C---:B------:R-:W-:Y:S02]  /*a1c0*/  VIADD R7, R0.reuse, UR4 ;  /* 0x0000000400077c36 */ /* 0x040fe40008000000 */
[----:B------:R-:W-:Y:S02]  /*a1d0*/  VIADD R0, R0, 0x80 ;  /* 0x0000008000007836 */ /* 0x000fe40000000000 */
[----:B-1----:R-:W-:-:S05]  /*a1e0*/  IMAD.WIDE.U32 R2, R7, 0x8, R2 ;  /* 0x0000000807027825 */ /* 0x002fca00078e0002 */
[----:B-----5:R2:W-:Y:S02]  /*a1f0*/  STG.E.64 desc[UR12][R2.64], R20 ;  /* 0x0000001402007986 */ /* 0x0205e4000c101b0c */
.L_x_15476:
[----:B------:R-:W-:-:S13]  /*a200*/  ISETP.GE.U32.AND P0, PT, R0, UR5, PT ;  /* 0x0000000500007c0c */ /* 0x000fda000bf06070 */
[----:B------:R-:W-:Y:S05]  /*a210*/  @P0 BRA `(.L_x_15478) ;  /* 0x0000000000300947 */ /* 0x000fea0003800000 */
[----:B-12---:R-:W1:Y:S01]  /*a220*/  LDC.64 R2, c[0x0][0x398] ;  /* 0x0000e600ff027b82 */ /* 0x006e620000000a00 */
[C---:B------:R-:W-:Y:S02]  /*a230*/  VIADD R7, R0.reuse, UR4 ;  /* 0x0000000400077c36 */ /* 0x040fe40008000000 */
[----:B------:R-:W-:Y:S02]  /*a240*/  VIADD R0, R0, 0x80 ;  /* 0x0000008000007836 */ /* 0x000fe40000000000 */
[----:B-1----:R-:W-:-:S05]  /*a250*/  IMAD.WIDE.U32 R2, R7, 0x8, R2 ;  /* 0x0000000807027825 */ /* 0x002fca00078e0002 */
[----:B-----5:R2:W-:Y:S02]  /*a260*/  STG.E.64 desc[UR12][R2.64], R8 ;  /* 0x0000000802007986 */ /* 0x0205e4000c101b0c */
.L_x_15477:
[----:B------:R-:W-:-:S13]  /*a270*/  ISETP.GE.U32.AND P0, PT, R0, UR5, PT ;  /* 0x0000000500007c0c */ /* 0x000fda000bf06070 */
[----:B------:R-:W-:Y:S05]  /*a280*/  @P0 BRA `(.L_x_15479) ;  /* 0x0000000000340947 */ /* 0x000fea0003800000 */
[----:B-12---:R-:W1:Y:S01]  /*a290*/  LDC.64 R2, c[0x0][0x398] ;  /* 0x0000e600ff027b82 */ /* 0x006e620000000a00 */
[C---:B------:R-:W-:Y:S02]  /*a2a0*/  VIADD R7, R0.reuse, UR4 ;  /* 0x0000000400077c36 */ /* 0x040fe40008000000 */
[----:B------:R-:W-:Y:S02]  /*a2b0*/  VIADD R0, R0, 0x80 ;  /* 0x0000008000007836 */ /* 0x000fe40000000000 */
[----:B-1----:R-:W-:-:S05]  /*a2c0*/  IMAD.WIDE.U32 R2, R7, 0x8, R2 ;  /* 0x0000000807027825 */ /* 0x002fca00078e0002 */
[----:B-----5:R3:W-:Y:S02]  /*a2d0*/  STG.E.64 desc[UR12][R2.64], R10 ;  /* 0x0000000a02007986 */ /* 0x0207e4000c101b0c */
.L_x_15478:
        /* <DEDUP_REMOVED lines=8> */
.L_x_15479:
[----:B------:R-:W-:Y:S05]  /*a360*/  BSYNC.RELIABLE B1 ;  /* 0x0000000000017941 */ /* 0x000fea0003800100 */
.L_x_15474:
[----:B------:R-:W-:-:S13]  /*a370*/  ISETP.GE.U32.AND P0, PT, R0, UR5, PT ;  /* 0x0000000500007c0c */ /* 0x000fda000bf06070 */
[----:B-123--:R-:W1:Y:S01]  /*a380*/  @!P0 LDC.64 R2, c[0x0][0x398] ;  /* 0x0000e600ff028b82 */ /* 0x00ee620000000a00 */
[C---:B------:R-:W-:Y:S02]  /*a390*/  @!P0 VIADD R7, R0.reuse, UR4 ;  /* 0x0000000400078c36 */ /* 0x040fe40008000000 */
[----:B------:R-:W-:Y:S02]  /*a3a0*/  @!P0 VIADD R0, R0, 0x80 ;  /* 0x0000008000008836 */ /* 0x000fe40000000000 */
[----:B-1----:R-:W-:-:S05]  /*a3b0*/  @!P0 IMAD.WIDE.U32 R2, R7, 0x8, R2 ;  /* 0x0000000807028825 */ /* 0x002fca00078e0002 */
[----:B-----5:R4:W-:Y:S02]  /*a3c0*/  @!P0 STG.E.64 desc[UR12][R2.64], R14 ;  /* 0x0000000e02008986 */ /* 0x0209e4000c101b0c */
.L_x_15480:
[----:B------:R-:W-:Y:S05]  /*a3d0*/  BSYNC.RECONVERGENT B0 ;  /* 0x0000000000007941 */ /* 0x000fea0003800200 */
.L_x_15473:
        /* <DEDUP_REMOVED lines=8> */
.L_x_15338:
[----:B------:R-:W0:Y:S01]  /*a460*/  S2R R0, SR_TID.X ;  /* 0x0000000000007919 */ /* 0x000e220000002100 */
[----:B------:R-:W1:Y:S01]  /*a470*/  LDCU.64 UR6, c[0x0][0x3a0] ;  /* 0x00007400ff0677ac */ /* 0x000e620008000a00 */
[----:B------:R-:W2:Y:S01]  /*a480*/  LDCU.64 UR8, c[0x0][0x390] ;  /* 0x00007200ff0877ac */ /* 0x000ea20008000a00 */
[----:B-1----:R-:W-:-:S06]  /*a490*/  UIMAD.WIDE.U32 UR6, UR4, 0x8, UR6 ;  /* 0x00000008040678a5 */ /* 0x002fcc000f8e0006 */
[----:B------:R-:W-:Y:S02]  /*a4a0*/  IMAD.U32 R2, RZ, RZ, UR6 ;  /* 0x00000006ff027e24 */ /* 0x000fe4000f8e00ff */
[----:B------:R-:W-:Y:S02]  /*a4b0*/  IMAD.U32 R3, RZ, RZ, UR7 ;  /* 0x00000007ff037e24 */ /* 0x000fe4000f8e00ff */
[----:B0-----:R-:W-:-:S05]  /*a4c0*/  IMAD.WIDE.U32 R2, R0, 0x20, R2 ;  /* 0x0000002000027825 */ /* 0x001fca00078e0002 */
[----:B------:R-:W3:Y:S04]  /*a4d0*/  LDG.E.ENL2.256 R12, R8, desc[UR12][R2.64] ;  /* 0xfe00000c0208797e */ /* 0x000ee8000812190c */
[----:B------:R0:W5:Y:S01]  /*a4e0*/  LDG.E.ENL2.256 R20, R16, desc[UR12][R2.64+0x1000] ;  /* 0xfe00800c0210797e */ /* 0x0001620008121914 */
[----:B--2---:R-:W-:Y:S01]  /*a4f0*/  ULOP3.LUT UR7, UR9, 0x7fffffff, URZ, 0xc0, !UPT ;  /* 0x7fffffff09077892 */ /* 0x004fe2000f8ec0ff */
[----:B------:R-:W-:Y:S01]  /*a500*/  BSSY.RECONVERGENT B1, `(.L_x_15481) ;  /* 0x0000140000017945 */ /* 0x000fe20003800200 */
[----:B------:R-:W-:Y:S02]  /*a510*/  UMOV UR6, UR8 ;  /* 0x0000000800067c82 */ /* 0x000fe40008000000 */
[----:B------:R-:W-:Y:S01]  /*a520*/  IMAD.U32 R4, RZ, RZ, UR6 ;  /* 0x00000006ff047e24 */ /* 0x000fe2000f8e00ff */
[----:B------:R-:W-:-:S02]  /*a530*/  USHF.R.U32.HI UR14, URZ, 0x14, UR7 ;  /* 0x00000014ff0e7899 */ /* 0x000fc40008011607 */
        /* <DEDUP_REMOVED lines=61> */
[----:B-----5:R-:W-:Y:S05]  /*a910*/  CALL.REL.NOINC `($__internal_17_$__cuda_sm20_div_rn_f64_full) ;  /* 0x0000009400e87944 */ /* 0x020fea0003c00000 */
[----:B------:R-:W-:-:S07]  /*a920*/  IMAD.MOV.U32 R5, RZ, RZ, R3 ;  /* 0x000000ffff057224 */ /* 0x000fce00078e0003 */
.L_x_15484:
[----:B------:R-:W-:Y:S05]  /*a930*/  BSYNC.RECONVERGENT B2 ;  /* 0x0000000000027941 */ /* 0x000fea0003800200 */
.L_x_15483:
[----:B------:R-:W-:Y:S02]  /*a940*/  IMAD.MOV.U32 R24, RZ, RZ, R4 ;  /* 0x000000ffff187224 */ /* 0x000fe400078e0004 */
[----:B------:R-:W-:Y:S01]  /*a950*/  IMAD.MOV.U32 R25, RZ, RZ, R5 ;  /* 0x000000ffff197224 */ /* 0x000fe200078e0005 */
[----:B------:R-:W-:Y:S06]  /*a960*/  BRA `(.L_x_15485) ;  /* 0x0000000c00e47947 */ /* 0x000fec0003800000 */
.L_x_15482:
        /* <DEDUP_REMOVED lines=31> */
.L_x_15487:
        /* <DEDUP_REMOVED lines=27> */
.L_x_15490:
        /* <DEDUP_REMOVED lines=11> */
.L_x_15489:
        /* <DEDUP_REMOVED lines=20> */
.L_x_15492:
[----:B------:R-:W-:Y:S05]  /*af00*/  BSYNC.RECONVERGENT B2 ;  /* 0x0000000000027941 */ /* 0x000fea0003800200 */
.L_x_15491:
[----:B------:R-:W-:Y:S01]  /*af10*/  LOP3.LUT R3, R4, 0x80000000, R27, 0xb8, !PT ;  /* 0x8000000004037812 */ /* 0x000fe200078eb81b */
[----:B------:R-:W-:-:S07]  /*af20*/  IMAD.MOV.U32 R2, RZ, RZ, R5 ;  /* 0x000000ffff027224 */ /* 0x000fce00078e0005 */
.L_x_15488:
[----:B------:R-:W-:Y:S05]  /*af30*/  BSYNC.RECONVERGENT B0 ;  /* 0x0000000000007941 */ /* 0x000fea0003800200 */
.L_x_15486:
        /* <DEDUP_REMOVED lines=68> */
[----:B0----5:R-:W-:Y:S05]  /*b380*/  CALL.REL.NOINC `($__internal_17_$__cuda_sm20_div_rn_f64_full) ;  /* 0x0000008c004c7944 */ /* 0x021fea0003c00000 */
[----:B------:R-:W-:-:S07]  /*b390*/  IMAD.MOV.U32 R5, RZ, RZ, R3 ;  /* 0x000000ffff057224 */ /* 0x000fce00078e0003 */
.L_x_15494:
[----:B------:R-:W-:Y:S05]  /*b3a0*/  BSYNC.RECONVERGENT B2 ;  /* 0x0000000000027941 */ /* 0x000fea0003800200 */
.L_x_15493:
        /* <DEDUP_REMOVED lines=81> */
[----:B0----5:R-:W-:Y:S05]  /*b8c0*/  CALL.REL.NOINC `($__internal_17_$__cuda_sm20_div_rn_f64_full) ;  /* 0x0000008400fc7944 */ /* 0x021fea0003c00000 */
.L_x_15496:
[----:B------:R-:W-:Y:S05]  /*b8d0*/  BSYNC.RECONVERGENT B2 ;  /* 0x0000000000027941 */ /* 0x000fea0003800200 */
.L_x_15495:
[----:B------:R-:W-:Y:S01]  /*b8e0*/  LOP3.LUT R25, RZ, 0x80000000, R3, 0xb8, !PT ;  /* 0x80000000ff197812 */ /* 0x000fe200078eb803 */
[----:B------:R-:W-:-:S07]  /*b8f0*/  IMAD.MOV.U32 R24, RZ, RZ, RZ ;  /* 0x000000ffff187224 */ /* 0x000fce00078e00ff */
.L_x_15485:
[----:B------:R-:W-:Y:S05]  /*b900*/  BSYNC.RECONVERGENT B1 ;  /* 0x0000000000017941 */ /* 0x000fea0003800200 */
.L_x_15481:
        /* <DEDUP_REMOVED lines=37> */
.L_x_15503:
        /* <DEDUP_REMOVED lines=11> */
.L_x_15502:
        /* <DEDUP_REMOVED lines=20> */
.L_x_15505:
[----:B------:R-:W-:Y:S05]  /*bd50*/  BSYNC.RECONVERGENT B2 ;  /* 0x0000000000027941 */ /* 0x000fea0003800200 */
.L_x_15504:
[----:B0-----:R-:W-:Y:S01]  /*bd60*/  LOP3.LUT R3, R4, 0x80000000, R9, 0xb8, !PT ;  /* 0x8000000004037812 */ /* 0x001fe200078eb809 */
[----:B------:R-:W-:Y:S01]  /*bd70*/  IMAD.MOV.U32 R2, RZ, RZ, R5 ;  /* 0x000000ffff027224 */ /* 0x000fe200078e0005 */
[----:B------:R-:W-:Y:S06]  /*bd80*/  BRA `(.L_x_15501) ;  /* 0x0000000000647947 */ /* 0x000fec0003800000 */
.L_x_15500:
        /* <DEDUP_REMOVED lines=25> */
.L_x_15501:
[----:B------:R-:W-:Y:S05]  /*bf20*/  BSYNC.RECONVERGENT B0 ;  /* 0x0000000000007941 */ /* 0x000fea0003800200 */
.L_x_15499:
        /* <DEDUP_REMOVED lines=70> */
.L_x_15507:
[----:B------:R-:W-:Y:S05]  /*c390*/  BSYNC.RECONVERGENT B2 ;  /* 0x0000000000027941 */ /* 0x000fea0003800200 */
.L_x_15506:
        /* <DEDUP_REMOVED lines=60> */
.L_x_15510:
[----:B------:R-:W-:Y:S05]  /*c760*/  BSYNC.RECONVERGENT B2 ;  /* 0x0000000000027941 */ /* 0x000fea0003800200 */
.L_x_15509:
[----:B------:R-:W-:Y:S01]  /*c770*/  LOP3.LUT R27, RZ, 0x80000000, R3, 0xb8, !PT ;  /* 0x80000000ff1b7812 */ /* 0x000fe200078eb803 */
[----:B------:R-:W-:Y:S01]  /*c780*/  IMAD.MOV.U32 R26, RZ, RZ, RZ ;  /* 0x000000ffff1a7224 */ /* 0x000fe200078e00ff */
[----:B------:R-:W-:Y:S06]  /*c790*/  BRA `(.L_x_15511) ;  /* 0x00000004002c7947 */ /* 0x000fec0003800000 */
.L_x_15508:
        /* <DEDUP_REMOVED lines=19> */
.L_x_15498:
        /* <DEDUP_REMOVED lines=53> */
.L_x_15513:
[----:B------:R-:W-:Y:S05]  /*cc20*/  BSYNC.RECONVERGENT B2 ;  /* 0x0000000000027941 */ /* 0x000fea0003800200 */
.L_x_15512:
[----:B------:R-:W-:Y:S02]  /*cc30*/  IMAD.MOV.U32 R26, RZ, RZ, R4 ;  /* 0x000000ffff1a7224 */ /* 0x000fe400078e0004 */
[----:B------:R-:W-:-:S07]  /*cc40*/  IMAD.MOV.U32 R27, RZ, RZ, R5 ;  /* 0x000000ffff1b7224 */ /* 0x000fce00078e0005 */
.L_x_15511:
[----:B------:R-:W-:Y:S05]  /*cc50*/  BSYNC.RECONVERGENT B1 ;  /* 0x0000000000017941 */ /* 0x000fea0003800200 */
.L_x_15497:
        /* <DEDUP_REMOVED lines=37> */
.L_x_15520:
        /* <DEDUP_REMOVED lines=11> */
.L_x_15519:
        /* <DEDUP_REMOVED lines=20> */
.L_x_15522:
[----:B------:R-:W-:Y:S05]  /*d0a0*/  BSYNC.RECONVERGENT B2 ;  /* 0x0000000000027941 */ /* 0x000fea0003800200 */
.L_x_15521:
[----:B0-----:R-:W-:Y:S01]  /*d0b0*/  LOP3.LUT R3, R4, 0x80000000, R9, 0xb8, !PT ;  /* 0x8000000004037812 */ /* 0x001fe200078eb809 */
[----:B------:R-:W-:Y:S01]  /*d0c0*/  IMAD.MOV.U32 R2, RZ, RZ, R5 ;  /* 0x000000ffff027224 */ /* 0x000fe200078e0005 */
[----:B------:R-:W-:Y:S06]  /*d0d0*/  BRA `(.L_x_15518) ;  /* 0x0000000000647947 */ /* 0x000fec0003800000 */
.L_x_15517:
        /* <DEDUP_REMOVED lines=25> */
.L_x_15518:
[----:B------:R-:W-:Y:S05]  /*d270*/  BSYNC.RECONVERGENT B0 ;  /* 0x0000000000007941 */ /* 0x000fea0003800200 */
.L_x_15516:
        /* <DEDUP_REMOVED lines=68> */
[----:B01---5:R-:W-:Y:S05]  /*d6c0*/  CALL.REL.NOINC `($__internal_17_$__cuda_sm20_div_rn_f64_full) ;  /* 0x00000068007c7944 */ /* 0x023fea0003c00000 */
[----:B------:R-:W-:-:S07]  /*d6d0*/  IMAD.MOV.U32 R5, RZ, RZ, R3 ;  /* 0x000000ffff057224 */ /* 0x000fce00078e0003 */
.L_x_15524:
[----:B------:R-:W-:Y:S05]  /*d6e0*/  BSYNC.RECONVERGENT B2 ;  /* 0x0000000000027941 */ /* 0x000fea0003800200 */
.L_x_15523:
        /* <DEDUP_REMOVED lines=59> */
[----:B01---5:R-:W-:Y:S05]  /*daa0*/  CALL.REL.NOINC `($__internal_17_$__cuda_sm20_div_rn_f64_full) ;  /* 0x0000006400847944 */ /* 0x023fea0003c00000 */
.L_x_15527:
[----:B------:R-:W-:Y:S05]  /*dab0*/  BSYNC.RECONVERGENT B2 ;  /* 0x0000000000027941 */ /* 0x000fea0003800200 */
.L_x_15526:
[----:B------:R-:W-:Y:S01]  /*dac0*/  LOP3.LUT R9, RZ, 0x80000000, R3, 0xb8, !PT ;  /* 0x80000000ff097812 */ /* 0x000fe200078eb803 */
[----:B------:R-:W-:Y:S01]  /*dad0*/  IMAD.MOV.U32 R8, RZ, RZ, RZ ;  /* 0x000000ffff087224 */ /* 0x000fe200078e00ff */
[----:B------:R-:W-:Y:S06]  /*dae0*/  BRA `(.L_x_15528) ;  /* 0x00000004002c7947 */ /* 0x000fec0003800000 */
.L_x_15525:
        /* <DEDUP_REMOVED lines=19> */
.L_x_15515:
        /* <DEDUP_REMOVED lines=52> */
[----:B------:R-:W-:-:S07]  /*df60*/  IMAD.MOV.U32 R5, RZ, RZ, R3 ;  /* 0x000000ffff057224 */ /* 0x000fce00078e0003 */
.L_x_15530:
[----:B------:R-:W-:Y:S05]  /*df70*/  BSYNC.RECONVERGENT B2 ;  /* 0x0000000000027941 */ /* 0x000fea0003800200 */
.L_x_15529:
[----:B------:R-:W-:Y:S02]  /*df80*/  IMAD.MOV.U32 R8, RZ, RZ, R4 ;  /* 0x000000ffff087224 */ /* 0x000fe400078e0004 */
[----:B------:R-:W-:-:S07]  /*df90*/  IMAD.MOV.U32 R9, RZ, RZ, R5 ;  /* 0x000000ffff097224 */ /* 0x000fce00078e0005 */
.L_x_15528:
[----:B------:R-:W-:Y:S05]  /*dfa0*/  BSYNC.RECONVERGENT B1 ;  /* 0x0000000000017941 */ /* 0x000fea0003800200 */
.L_x_15514:
        /* <DEDUP_REMOVED lines=37> */
.L_x_15537:
        /* <DEDUP_REMOVED lines=11> */
.L_x_15536:
        /* <DEDUP_REMOVED lines=20> */
.L_x_15539:
[----:B------:R-:W-:Y:S05]  /*e3f0*/  BSYNC.RECONVERGENT B2 ;  /* 0x0000000000027941 */ /* 0x000fea0003800200 */
.L_x_15538:
[----:B0-----:R-:W-:Y:S01]  /*e400*/  LOP3.LUT R3, R4, 0x80000000, R11, 0xb8, !PT ;  /* 0x8000000004037812 */ /* 0x001fe200078eb80b */
[----:B------:R-:W-:Y:S01]  /*e410*/  IMAD.MOV.U32 R2, RZ, RZ, R5 ;  /* 0x000000ffff027224 */ /* 0x000fe200078e0005 */
[----:B------:R-:W-:Y:S06]  /*e420*/  BRA `(.L_x_15535) ;  /* 0x0000000000647947 */ /* 0x000fec0003800000 */
.L_x_15534:
        /* <DEDUP_REMOVED lines=25> */
.L_x_15535:
[----:B------:R-:W-:Y:S05]  /*e5c0*/  BSYNC.RECONVERGENT B0 ;  /* 0x0000000000007941 */ /* 0x000fea0003800200 */
.L_x_15533:
        /* <DEDUP_REMOVED lines=70> */
.L_x_15541:
[----:B------:R-:W-:Y:S05]  /*ea30*/  BSYNC.RECONVERGENT B2 ;  /* 0x0000000000027941 */ /* 0x000fea0003800200 */
.L_x_15540:
        /* <DEDUP_REMOVED lines=60> */
.L_x_15544:
[----:B------:R-:W-:Y:S05]  /*ee00*/  BSYNC.RECONVERGENT B2 ;  /* 0x0000000000027941 */ /* 0x000fea0003800200 */
.L_x_15543:
[----:B------:R-:W-:Y:S01]  /*ee10*/  LOP3.LUT R11, RZ, 0x80000000, R3, 0xb8, !PT ;  /* 0x80000000ff0b7812 */ /* 0x000fe200078eb803 */
[----:B------:R-:W-:Y:S01]  /*ee20*/  IMAD.MOV.U32 R10, RZ, RZ, RZ ;  /* 0x000000ffff0a7224 */ /* 0x000fe200078e00ff */
[----:B------:R-:W-:Y:S06]  /*ee30*/  BRA `(.L_x_15545) ;  /* 0x00000004002c7947 */ /* 0x000fec0003800000 */
.L_x_15542:
        /* <DEDUP_REMOVED lines=19> */
.L_x_15532:
        /* <DEDUP_REMOVED lines=51> */
[----:B-1---5:R-:W-:Y:S05]  /*f2a0*/  CALL.REL.NOINC `($__internal_17_$__cuda_sm20_div_rn_f64_full) ;  /* 0x0000004c00847944 */ /* 0x022fea0003c00000 */
[----:B------:R-:W-:-:S07]  /*f2b0*/  IMAD.MOV.U32 R5, RZ, RZ, R3 ;  /* 0x000000ffff057224 */ /* 0x000fce00078e0003 */
.L_x_15547:
[----:B------:R-:W-:Y:S05]  /*f2c0*/  BSYNC.RECONVERGENT B2 ;  /* 0x0000000000027941 */ /* 0x000fea0003800200 */
.L_x_15546:
[----:B------:R-:W-:Y:S02]  /*f2d0*/  IMAD.MOV.U32 R10, RZ, RZ, R4 ;  /* 0x000000ffff0a7224 */ /* 0x000fe400078e0004 */
[----:B------:R-:W-:-:S07]  /*f2e0*/  IMAD.MOV.U32 R11, RZ, RZ, R5 ;  /* 0x000000ffff0b7224 */ /* 0x000fce00078e0005 */
.L_x_15545:
[----:B------:R-:W-:Y:S05]  /*f2f0*/  BSYNC.RECONVERGENT B1 ;  /* 0x0000000000017941 */ /* 0x000fea0003800200 */
.L_x_15531:
[----:B-----5:R-:W2:Y:S01]  /*f300*/  DSETP.NEU.AND P0, PT, R16, RZ, PT ;  /* 0x000000ff1000722a */ /* 0x020ea20003f0d000 */
        /* <DEDUP_REMOVED lines=36> */
.L_x_15554:
        /* <DEDUP_REMOVED lines=11> */
.L_x_15553:
        /* <DEDUP_REMOVED lines=20> */
.L_x_15556:
[----:B------:R-:W-:Y:S05]  /*f740*/  BSYNC.RECONVERGENT B2 ;  /* 0x0000000000027941 */ /* 0x000fea0003800200 */
.L_x_15555:
[----:B0-----:R-:W-:Y:S01]  /*f750*/  LOP3.LUT R3, R4, 0x80000000, R13, 0xb8, !PT ;  /* 0x8000000004037812 */ /* 0x001fe200078eb80d */
[----:B------:R-:W-:Y:S01]  /*f760*/  IMAD.MOV.U32 R2, RZ, RZ, R5 ;  /* 0x000000ffff027224 */ /* 0x000fe200078e0005 */
[----:B------:R-:W-:Y:S06]  /*f770*/  BRA `(.L_x_15552) ;  /* 0x0000000000647947 */ /* 0x000fec0003800000 */
.L_x_15551:
        /* <DEDUP_REMOVED lines=25> */
.L_x_15552:
[----:B------:R-:W-:Y:S05]  /*f910*/  BSYNC.RECONVERGENT B0 ;  /* 0x0000000000007941 */ /* 0x000fea0003800200 */
.L_x_15550:
        /* <DEDUP_REMOVED lines=68> */
[----:B01----:R-:W-:Y:S05]  /*fd60*/  CALL.REL.NOINC `($__internal_17_$__cuda_sm20_div_rn_f64_full) ;  /* 0x0000004000d47944 */ /* 0x003fea0003c00000 */
[----:B------:R-:W-:-:S07]  /*fd70*/  IMAD.MOV.U32 R5, RZ, RZ, R3 ;  /* 0x000000ffff057224 */ /* 0x000fce00078e0003 */
.L_x_15558:
[----:B------:R-:W-:Y:S05]  /*fd80*/  BSYNC.RECONVERGENT B2 ;  /* 0x0000000000027941 */ /* 0x000fea0003800200 */
.L_x_15557:
        /* <DEDUP_REMOVED lines=59> */
[----:B01----:R-:W-:Y:S05]  /*10140*/  CALL.REL.NOINC `($__internal_17_$__cuda_sm20_div_rn_f64_full) ;  /* 0x0000003c00dc7944 */ /* 0x003fea0003c00000 */
.L_x_15561:
[----:B------:R-:W-:Y:S05]  /*10150*/  BSYNC.RECONVERGENT B2 ;  /* 0x0000000000027941 */ /* 0x000fea0003800200 */
.L_x_15560:
[----:B------:R-:W-:Y:S01]  /*10160*/  LOP3.LUT R13, RZ, 0x80000000, R3, 0xb8, !PT ;  /* 0x80000000ff0d7812 */ /* 0x000fe200078eb803 */
[----:B------:R-:W-:Y:S01]  /*10170*/  IMAD.MOV.U32 R12, RZ, RZ, RZ ;  /* 0x000000ffff0c7224 */ /* 0x000fe200078e00ff */
[----:B------:R-:W-:Y:S06]  /*10180*/  BRA `(.L_x_15562) ;  /* 0x00000004002c7947 */ /* 0x000fec0003800000 */
.L_x_15559:
        /* <DEDUP_REMOVED lines=19> */
.L_x_15549:
        /* <DEDUP_REMOVED lines=52> */
[----:B------:R-:W-:-:S07]  /*10600*/  IMAD.MOV.U32 R5, RZ, RZ, R3 ;  /* 0x000000ffff057224 */ /* 0x000fce00078e0003 */
.L_x_15564:
[----:B------:R-:W-:Y:S05]  /*10610*/  BSYNC.RECONVERGENT B2 ;  /* 0x0000000000027941 */ /* 0x000fea0003800200 */
.L_x_15563:
[----:B------:R-:W-:Y:S02]  /*10620*/  IMAD.MOV.U32 R12, RZ, RZ, R4 ;  /* 0x000000ffff0c7224 */ /* 0x000fe400078e0004 */
[----:B------:R-:W-:-:S07]  /*10630*/  IMAD.MOV.U32 R13, RZ, RZ, R5 ;  /* 0x000000ffff0d7224 */ /* 0x000fce00078e0005 */
.L_x_15562:
[----:B------:R-:W-:Y:S05]  /*10640*/  BSYNC.RECONVERGENT B1 ;  /* 0x0000000000017941 */ /* 0x000fea0003800200 */
.L_x_15548:
        /* <DEDUP_REMOVED lines=37> */
.L_x_15571:
        /* <DEDUP_REMOVED lines=11> */
.L_x_15570:
        /* <DEDUP_REMOVED lines=20> */
.L_x_15573:
[----:B------:R-:W-:Y:S05]  /*10a90*/  BSYNC.RECONVERGENT B2 ;  /* 0x0000000000027941 */ /* 0x000fea0003800200 */
.L_x_15572:
[----:B0-----:R-:W-:Y:S01]  /*10aa0*/  LOP3.LUT R3, R4, 0x80000000, R15, 0xb8, !PT ;  /* 0x8000000004037812 */ /* 0x001fe200078eb80f */
[----:B------:R-:W-:Y:S01]  /*10ab0*/  IMAD.MOV.U32 R2, RZ, RZ, R5 ;  /* 0x000000ffff027224 */ /* 0x000fe200078e0005 */
[----:B------:R-:W-:Y:S06]  /*10ac0*/  BRA `(.L_x_15569) ;  /* 0x0000000000647947 */ /* 0x000fec0003800000 */
.L_x_15568:
        /* <DEDUP_REMOVED lines=25> */
.L_x_15569:
[----:B------:R-:W-:Y:S05]  /*10c60*/  BSYNC.RECONVERGENT B0 ;  /* 0x0000000000007941 */ /* 0x000fea0003800200 */
.L_x_15567:
        /* <DEDUP_REMOVED lines=70> */
.L_x_15575:
[----:B------:R-:W-:Y:S05]  /*110d0*/  BSYNC.RECONVERGENT B2 ;  /* 0x0000000000027941 */ /* 0x000fea0003800200 */
.L_x_15574:
        /* <DEDUP_REMOVED lines=60> */
.L_x_15578:
[----:B------:R-:W-:Y:S05]  /*114a0*/  BSYNC.RECONVERGENT B2 ;  /* 0x0000000000027941 */ /* 0x000fea0003800200 */
.L_x_15577:
[----:B------:R-:W-:Y:S01]  /*114b0*/  LOP3.LUT R15, RZ, 0x80000000, R3, 0xb8, !PT ;  /* 0x80000000ff0f7812 */ /* 0x000fe200078eb803 */
[----:B------:R-:W-:Y:S01]  /*114c0*/  IMAD.MOV.U32 R14, RZ, RZ, RZ ;  /* 0x000000ffff0e7224 */ /* 0x000fe200078e00ff */
[----:B------:R-:W-:Y:S06]  /*114d0*/  BRA `(.L_x_15579) ;  /* 0x00000004002c7947 */ /* 0x000fec0003800000 */
.L_x_15576:
        /* <DEDUP_REMOVED lines=19> */
.L_x_15566:
        /* <DEDUP_REMOVED lines=51> */
[----:B-1----:R-:W-:Y:S05]  /*11940*/  CALL.REL.NOINC `($__internal_17_$__cuda_sm20_div_rn_f64_full) ;  /* 0x0000002400dc7944 */ /* 0x002fea0003c00000 */
[----:B------:R-:W-:-:S07]  /*11950*/  IMAD.MOV.U32 R5, RZ, RZ, R3 ;  /* 0x000000ffff057224 */ /* 0x000fce00078e0003 */
.L_x_15581:
[----:B------:R-:W-:Y:S05]  /*11960*/  BSYNC.RECONVERGENT B2 ;  /* 0x0000000000027941 */ /* 0x000fea0003800200 */
.L_x_15580:
[----:B------:R-:W-:Y:S02]  /*11970*/  IMAD.MOV.U32 R14, RZ, RZ, R4 ;  /* 0x000000ffff0e7224 */ /* 0x000fe400078e0004 */
[----:B------:R-:W-:-:S07]  /*11980*/  IMAD.MOV.U32 R15, RZ, RZ, R5 ;  /* 0x000000ffff0f7224 */ /* 0x000fce00078e0005 */
.L_x_15579:
[----:B------:R-:W-:Y:S05]  /*11990*/  BSYNC.RECONVERGENT B1 ;  /* 0x0000000000017941 */ /* 0x000fea0003800200 */
.L_x_15565:
        /* <DEDUP_REMOVED lines=37> */
.L_x_15588:
        /* <DEDUP_REMOVED lines=11> */
.L_x_15587:
        /* <DEDUP_REMOVED lines=20> */
.L_x_15590:
[----:B------:R-:W-:Y:S05]  /*11de0*/  BSYNC.RECONVERGENT B2 ;  /* 0x0000000000027941 */ /* 0x000fea0003800200 */
.L_x_15589:
[----:B0-----:R-:W-:Y:S01]  /*11df0*/  LOP3.LUT R3, R4, 0x80000000, R17, 0xb8, !PT ;  /* 0x8000000004037812 */ /* 0x001fe200078eb811 */
[----:B------:R-:W-:Y:S01]  /*11e00*/  IMAD.MOV.U32 R2, RZ, RZ, R5 ;  /* 0x000000ffff027224 */ /* 0x000fe200078e0005 */
[----:B------:R-:W-:Y:S06]  /*11e10*/  BRA `(.L_x_15586) ;  /* 0x0000000000647947 */ /* 0x000fec0003800000 */
.L_x_15585:
        /* <DEDUP_REMOVED lines=25> */
.L_x_15586:
[----:B------:R-:W-:Y:S05]  /*11fb0*/  BSYNC.RECONVERGENT B0 ;  /* 0x0000000000007941 */ /* 0x000fea0003800200 */
.L_x_15584:
        /* <DEDUP_REMOVED lines=70> */
.L_x_15592:
[----:B------:R-:W-:Y:S05]  /*12420*/  BSYNC.RECONVERGENT B2 ;  /* 0x0000000000027941 */ /* 0x000fea0003800200 */
.L_x_15591:
        /* <DEDUP_REMOVED lines=60> */
.L_x_15595:
[----:B------:R-:W-:Y:S05]  /*127f0*/  BSYNC.RECONVERGENT B2 ;  /* 0x0000000000027941 */ /* 0x000fea0003800200 */
.L_x_15594:
[----:B------:R-:W-:Y:S01]  /*12800*/  LOP3.LUT R17, RZ, 0x80000000, R3, 0xb8, !PT ;  /* 0x80000000ff117812 */ /* 0x000fe200078eb803 */
[----:B------:R-:W-:Y:S01]  /*12810*/  IMAD.MOV.U32 R16, RZ, RZ, RZ ;  /* 0x000000ffff107224 */ /* 0x000fe200078e00ff */
[----:B------:R-:W-:Y:S06]  /*12820*/  BRA `(.L_x_15596) ;  /* 0x00000004002c7947 */ /* 0x000fec0003800000 */
.L_x_15593:
        /* <DEDUP_REMOVED lines=19> */
.L_x_15583:
        /* <DEDUP_REMOVED lines=53> */
.L_x_15598:
[----:B------:R-:W-:Y:S05]  /*12cb0*/  BSYNC.RECONVERGENT B2 ;  /* 0x0000000000027941 */ /* 0x000fea0003800200 */
.L_x_15597:
[----:B------:R-:W-:Y:S02]  /*12cc0*/  IMAD.MOV.U32 R16, RZ, RZ, R4 ;  /* 0x000000ffff107224 */ /* 0x000fe400078e0004 */
[----:B------:R-:W-:-:S07]  /*12cd0*/  IMAD.MOV.U32 R17, RZ, RZ, R5 ;  /* 0x000000ffff117224 */ /* 0x000fce00078e0005 */
.L_x_15596:
[----:B------:R-:W-:Y:S05]  /*12ce0*/  BSYNC.RECONVERGENT B1 ;  /* 0x0000000000017941 */ /* 0x000fea0003800200 */
.L_x_15582:
        /* <DEDUP_REMOVED lines=37> */
.L_x_15605:
        /* <DEDUP_REMOVED lines=11> */
.L_x_15604:
        /* <DEDUP_REMOVED lines=20> */
.L_x_15607:
[----:B------:R-:W-:Y:S05]  /*13130*/  BSYNC.RECONVERGENT B2 ;  /* 0x0000000000027941 */ /* 0x000fea0003800200 */
.L_x_15606:
[----:B0-----:R-:W-:Y:S01]  /*13140*/  LOP3.LUT R3, R4, 0x80000000, R19, 0xb8, !PT ;  /* 0x8000000004037812 */ /* 0x001fe200078eb813 */
[----:B------:R-:W-:Y:S01]  /*13150*/  IMAD.MOV.U32 R2, RZ, RZ, R5 ;  /* 0x000000ffff027224 */ /* 0x000fe200078e0005 */
[----:B------:R-:W-:Y:S06]  /*13160*/  BRA `(.L_x_15603) ;  /* 0x0000000000647947 */ /* 0x000fec0003800000 */
.L_x_15602:
        /* <DEDUP_REMOVED lines=25> */
.L_x_15603:
[----:B------:R-:W-:Y:S05]  /*13300*/  BSYNC.RECONVERGENT B0 ;  /* 0x0000000000007941 */ /* 0x000fea0003800200 */
.L_x_15601:
        /* <DEDUP_REMOVED lines=70> */
.L_x_15609:
[----:B------:R-:W-:Y:S05]  /*13770*/  BSYNC.RECONVERGENT B2 ;  /* 0x0000000000027941 */ /* 0x000fea0003800200 */
.L_x_15608:
        /* <DEDUP_REMOVED lines=60> */
.L_x_15612:
[----:B------:R-:W-:Y:S05]  /*13b40*/  BSYNC.RECONVERGENT B2 ;  /* 0x0000000000027941 */ /* 0x000fea0003800200 */
.L_x_15611:
[----:B------:R-:W-:Y:S01]  /*13b50*/  LOP3.LUT R19, RZ, 0x80000000, R3, 0xb8, !PT ;  /* 0x80000000ff137812 */ /* 0x000fe200078eb803 */
[----:B------:R-:W-:Y:S01]  /*13b60*/  IMAD.MOV.U32 R18, RZ, RZ, RZ ;  /* 0x000000ffff127224 */ /* 0x000fe200078e00ff */
[----:B------:R-:W-:Y:S06]  /*13b70*/  BRA `(.L_x_15613) ;  /* 0x00000004002c7947 */ /* 0x000fec0003800000 */
.L_x_15610:
        /* <DEDUP_REMOVED lines=19> */
.L_x_15600:
        /* <DEDUP_REMOVED lines=53> */
.L_x_15615:
[----:B------:R-:W-:Y:S05]  /*14000*/  BSYNC.RECONVERGENT B2 ;  /* 0x0000000000027941 */ /* 0x000fea0003800200 */
.L_x_15614:
[----:B------:R-:W-:Y:S02]  /*14010*/  IMAD.MOV.U32 R18, RZ, RZ, R4 ;  /* 0x000000ffff127224 */ /* 0x000fe400078e0004 */
[----:B------:R-:W-:-:S07]  /*14020*/  IMAD.MOV.U32 R19, RZ, RZ, R5 ;  /* 0x000000ffff137224 */ /* 0x000fce00078e0005 */
.L_x_15613:
[----:B------:R-:W-:Y:S05]  /*14030*/  BSYNC.RECONVERGENT B1 ;  /* 0x0000000000017941 */ /* 0x000fea0003800200 */
.L_x_15599:
[----:B------:R-:W2:Y:S02]  /*14040*/  LDCU.64 UR8, c[0x0][0x398] ;  /* 0x00007300ff0877ac */ /* 0x000ea40008000a00 */
[----:B--2---:R-:W-:-:S06]  /*14050*/  UIMAD.WIDE.U32 UR8, UR4, 0x8, UR8 ;  /* 0x00000008040878a5 */ /* 0x004fcc000f8e0008 */
[----:B------:R-:W-:Y:S02]  /*14060*/  IMAD.U32 R2, RZ, RZ, UR8 ;  /* 0x00000008ff027e24 */ /* 0x000fe4000f8e00ff */
[----:B------:R-:W-:Y:S02]  /*14070*/  IMAD.U32 R3, RZ, RZ, UR9 ;  /* 0x00000009ff037e24 */ /* 0x000fe4000f8e00ff */
[----:B------:R-:W-:-:S05]  /*14080*/  IMAD.WIDE.U32 R2, R0, 0x20, R2 ;  /* 0x0000002000027825 */ /* 0x000fca00078e0002 */
[----:B------:R-:W-:Y:S04]  /*14090*/  STG.E.ENL2.256 desc[UR12][R2.64], R24, R8 ;  /* 0xf80000180208797f */ /* 0x000fe8000f12180c */
[----:B------:R-:W-:Y:S01]  /*140a0*/  STG.E.ENL2.256 desc[UR12][R2.64+0x1000], R12, R16 ;  /* 0xf800800c0210797f */ /* 0x000fe2000f12180c */
[----:B------:R-:W-:Y:S05]  /*140b0*/  EXIT ;  /* 0x000000000000794d */ /* 0x000fea0003800000 */
        .weak           $__internal_17_$__cuda_sm20_div_rn_f64_full
        .type           $__internal_17_$__cuda_sm20_div_rn_f64_full,@function
        .size           $__internal_17_$__cuda_sm20_div_rn_f64_full,(.L_x_32768 - $__internal_17_$__cuda_sm20_div_rn_f64_full)
$__internal_17_$__cuda_sm20_div_rn_f64_full:
        /* <DEDUP_REMOVED lines=108> */
.L_x_15617:
        /* <DEDUP_REMOVED lines=17> */
.L_x_15620:
[----:B------:R-:W-:Y:S01]  /*14890*/  LOP3.LUT R3, R29, 0x80000, RZ, 0xfc, !PT ;  /* 0x000800001d037812 */ /* 0x000fe200078efcff */
[----:B------:R-:W-:-:S04]  /*148a0*/  IMAD.MOV.U32 R38, RZ, RZ, R28 ;  /* 0x000000ffff267224 */ /* 0x000fc800078e001c */
[----:B------:R-:W-:Y:S01]  /*148b0*/  IMAD.MOV.U32 R39, RZ, RZ, R3 ;  /* 0x000000ffff277224 */ /* 0x000fe200078e0003 */
[----:B------:R-:W-:Y:S06]  /*148c0*/  BRA `(.L_x_15618) ;  /* 0x00000000000c7947 */ /* 0x000fec0003800000 */
.L_x_15619:
[----:B------:R-:W-:Y:S01]  /*148d0*/  LOP3.LUT R3, R33, 0x80000, RZ, 0xfc, !PT ;  /* 0x0008000021037812 */ /* 0x000fe200078efcff */
[----:B------:R-:W-:-:S04]  /*148e0*/  IMAD.MOV.U32 R38, RZ, RZ, R32 ;  /* 0x000000ffff267224 */ /* 0x000fc800078e0020 */
[----:B------:R-:W-:-:S07]  /*148f0*/  IMAD.MOV.U32 R39, RZ, RZ, R3 ;  /* 0x000000ffff277224 */ /* 0x000fce00078e0003 */
.L_x_15618:
[----:B------:R-:W-:Y:S05]  /*14900*/  BSYNC.RECONVERGENT B0 ;  /* 0x0000000000007941 */ /* 0x000fea0003800200 */
.L_x_15616:
[----:B------:R-:W-:Y:S02]  /*14910*/  IMAD.MOV.U32 R6, RZ, RZ, R2 ;  /* 0x000000ffff067224 */ /* 0x000fe400078e0002 */
[----:B------:R-:W-:Y:S02]  /*14920*/  IMAD.MOV.U32 R7, RZ, RZ, 0x0 ;  /* 0x00000000ff077424 */ /* 0x000fe400078e00ff */
[----:B------:R-:W-:Y:S02]  /*14930*/  IMAD.MOV.U32 R4, RZ, RZ, R38 ;  /* 0x000000ffff047224 */ /* 0x000fe400078e0026 */
[----:B------:R-:W-:Y:S01]  /*14940*/  IMAD.MOV.U32 R3, RZ, RZ, R39 ;  /* 0x000000ffff037224 */ /* 0x000fe200078e0027 */
[----:B------:R-:W-:Y:S06]  /*14950*/  RET.REL.NODEC R6 `(_ZN2at6native29vectorized_elementwise_kernelILi4ENS0_13AUnaryFunctorIdddZZZNS0_15binary_internal21div_floor_kernel_cudaERNS_18TensorIteratorBaseEENKUlvE1_clEvENKUlvE_clEvEUlddE_EESt5arrayIPcLm2EEEEviT0_T1_) ;  /* 0xfffffeb406a87950 */ /* 0x000fec0003c3ffff */
.L_x_15621:
        /* <DEDUP_REMOVED lines=10> */
.L_x_32768:


//--------------------- .text._ZN2at6native29vectorized_elementwise_kernelILi8ENS0_13AUnaryFunctorIdddZZZNS0_15binary_internal21div_floor_kernel_cudaERNS_18TensorIteratorBaseEENKUlvE1_clEvENKUlvE_clEvEUlddE_EESt5arrayIPcLm2EEEEviT0_T1_ --------------------------
	.section	.text._ZN2at6native29vectorized_elementwise_kernelILi8ENS0_13AUnaryFunctorIdddZZZNS0_15binary_internal21div_floor_kernel_cudaERNS_18TensorIteratorBaseEENKUlvE1_clEvENKUlvE_clEvEUlddE_EESt5arrayIPcLm2EEEEviT0_T1_,"ax",@progbits
	.align	128
        .global         _ZN2at6native29vectorized_elementwise_kernelILi8ENS0_13AUnaryFunctorIdddZZZNS0_15binary_internal21div_floor_kernel_cudaERNS_18TensorIteratorBaseEENKUlvE1_clEvENKUlvE_clEvEUlddE_EESt5arrayIPcLm2EEEEviT0_T1_
        .type           _ZN2at6native29vectorized_elementwise_kernelILi8ENS0_13AUnaryFunctorIdddZZZNS0_15binary_internal21div_floor_kernel_cudaERNS_18TensorIteratorBaseEENKUlvE1_clEvENKUlvE_clEvEUlddE_EESt5arrayIPcLm2EEEEviT0_T1_,@function
        .size           _ZN2at6native29vectorized_elementwise_kernelILi8ENS0_13AUnaryFunctorIdddZZZNS0_15binary_internal21div_floor_kernel_cudaERNS_18TensorIteratorBaseEENKUlvE1_clEvENKUlvE_clEvEUlddE_EESt5arrayIPcLm2EEEEviT0_T1_,(.L_x_32906 - _ZN2at6native29vectorized_elementwise_kernelILi8ENS0_13AUnaryFunctorIdddZZZNS0_15binary_internal21div_floor_kernel_cudaERNS_18TensorIteratorBaseEENKUlvE1_clEvENKUlvE_clEvEUlddE_EESt5arrayIPcLm2EEEEviT0_T1_)
        .other          _ZN2at6native29vectorized_elementwise_kernelILi8ENS0_13AUnaryFunctorIdddZZZNS0_15binary_internal21div_floor_kernel_cudaERNS_18TensorIteratorBaseEENKUlvE1_clEvENKUlvE_clEvEUlddE_EESt5arrayIPcLm2EEEEviT0_T1_,@"STO_CUDA_ENTRY STV_DEFAULT"
_ZN2at6native29vectorized_elementwise_kernelILi8ENS0_13AUnaryFunctorIdddZZZNS0_15binary_internal21div_floor_kernel_cudaERNS_18TensorIteratorBaseEENKUlvE1_clEvENKUlvE_clEvEUlddE_EESt5arrayIPcLm2EEEEviT0_T1_:
.text._ZN2at6native29vectorized_elementwise_kernelILi8ENS0_13AUnaryFunctorIdddZZZNS0_15binary_internal21div_floor_kernel_cudaERNS_18TensorIteratorBaseEENKUlvE1_clEvENKUlvE_clEvEUlddE_EESt5arrayIPcLm2EEEEviT0_T1_:
[----:B------:R-:W-:Y:S01]  /*0000*/  LDC R1, c[0x0][0x37c] ;  /* 0x0000df00ff017b82 */ /* 0x000fe20000000800 */
[----:B------:R-:W-:Y:S05]  /*0010*/  EXIT ;  /* 0x000000000000794d */ /* 0x000fea0003800000 */
.L_x_15622:
        /* <DEDUP_REMOVED lines=14> */
.L_x_32906:


//--------------------- .text._ZN2at6native18elementwise_kernelILi128ELi4EZNS0_15gpu_kernel_implIZZZNS0_15binary_internal21div_floor_kernel_cudaERNS_18TensorIteratorBaseEENKUlvE0_clEvENKUlvE2_clEvEUlN3c108BFloat16EE_EEvS5_RKT_EUliE_EEviT1_ --------------------------
	.section	.text._ZN2at6native18elementwise_kernelILi128ELi4EZNS0_15gpu_kernel_implIZZZNS0_15binary_internal21div_floor_kernel_cudaERNS_18TensorIteratorBaseEENKUlvE0_clEvENKUlvE2_clEvEUlN3c108BFloat16EE_EEvS5_RKT_EUliE_EEviT1_,"ax",@progbits
	.align	128
        .global         _ZN2at6native18elementwise_kernelILi128ELi4EZNS0_15gpu_kernel_implIZZZNS0_15binary_internal21div_floor_kernel_cudaERNS_18TensorIteratorBaseEENKUlvE0_clEvENKUlvE2_clEvEUlN3c108BFloat16EE_EEvS5_RKT_EUliE_EEviT1_
        .type           _ZN2at6native18elementwise_kernelILi128ELi4EZNS0_15gpu_kernel_implIZZZNS0_15binary_internal21div_floor_kernel_cudaERNS_18TensorIteratorBaseEENKUlvE0_clEvENKUlvE2_clEvEUlN3c108BFloat16EE_EEvS5_RKT_EUliE_EEviT1_,@function
        .size           _ZN2at6native18elementwise_kernelILi128ELi4EZNS0_15gpu_kernel_implIZZZNS0_15binary_internal21div_floor_kernel_cudaERNS_18TensorIteratorBaseEENKUlvE0_clEvENKUlvE2_clEvEUlN3c108BFloat16EE_EEvS5_RKT_EUliE_EEviT1_,(.L_x_32907 - _ZN2at6native18elementwise_kernelILi128ELi4EZNS0_15gpu_kernel_implIZZZNS0_15binary_internal21div_floor_kernel_cudaERNS_18TensorIteratorBaseEENKUlvE0_clEvENKUlvE2_clEvEUlN3c108BFloat16EE_EEvS5_RKT_EUliE_EEviT1_)
        .other          _ZN2at6native18elementwise_kernelILi128ELi4EZNS0_15gpu_kernel_implIZZZNS0_15binary_internal21div_floor_kernel_cudaERNS_18TensorIteratorBaseEENKUlvE0_clEvENKUlvE2_clEvEUlN3c108BFloat16EE_EEvS5_RKT_EUliE_EEviT1_,@"STO_CUDA_ENTRY STV_DEFAULT"
_ZN2at6native18elementwise_kernelILi128ELi4EZNS0_15gpu_kernel_implIZZZNS0_15binary_internal21div_floor_kernel_cudaERNS_18TensorIteratorBaseEENKUlvE0_clEvENKUlvE2_clEvEUlN3c108BFloat16EE_EEvS5_RKT_EUliE_EEviT1_:
.text._ZN2at6native18elementwise_kernelILi128ELi4EZNS0_15gpu_kernel_implIZZZNS0_15binary_internal21div_floor_kernel_cudaERNS_18TensorIteratorBaseEENKUlvE0_clEvENKUlvE2_clEvEUlN3c108BFloat16EE_EEvS5_RKT_EUliE_EEviT1_:
        /* <DEDUP_REMOVED lines=329> */
.L_x_15625:
        /* <DEDUP_REMOVED lines=19> */
.L_x_15629:
[----:B------:R-:W2:Y:S02]  /*15c0*/  LDG.E.U8 R4, desc[UR36][R4.64] ;  /* 0x0000002404047981 */ /* 0x000ea4000c1e1100 */
[----:B--2---:R-:W-:-:S04]  /*15d0*/  I2FP.F32.U32 R0, R4 ;  /* 0x0000000400007245 */ /* 0x004fc80000201000 */
[----:B------:R-:W-:-:S04]  /*15e0*/  F2FP.BF16.F32.PACK_AB R0, RZ, R0 ;  /* 0x00000000ff00723e */ /* 0x000fc800000010ff */
[----:B------:R-:W-:Y:S01]  /*15f0*/  PRMT R3, R0, 0x7610, R3 ;  /* 0x0000761000037816 */ /* 0x000fe20000000003 */
[----:B------:R-:W-:Y:S06]  /*1600*/  BRA `(.L_x_15631) ;  /* 0x0000000c00e07947 */ /* 0x000fec0003800000 */
.L_x_15628:
        /* <DEDUP_REMOVED lines=11> */
.L_x_15633:
[----:B------:R-:W2:Y:S02]  /*16c0*/  LDG.E R4, desc[UR36][R4.64] ;  /* 0x0000002404047981 */ /* 0x000ea4000c1e1900 */
[----:B--2---:R-:W-:-:S04]  /*16d0*/  I2FP.F32.S32 R0, R4 ;  /* 0x0000000400007245 */ /* 0x004fc80000201400 */
[----:B------:R-:W-:-:S04]  /*16e0*/  F2FP.BF16.F32.PACK_AB R0, RZ, R0 ;  /* 0x00000000ff00723e */ /* 0x000fc800000010ff */
[----:B------:R-:W-:Y:S01]  /*16f0*/  PRMT R3, R0, 0x7610, R3 ;  /* 0x0000761000037816 */ /* 0x000fe20000000003 */
[----:B------:R-:W-:Y:S06]  /*1700*/  BRA `(.L_x_15631) ;  /* 0x0000000c00a07947 */ /* 0x000fec0003800000 */
.L_x_15632:
[----:B------:R-:W2:Y:S02]  /*1710*/  LDG.E.U16 R4, desc[UR36][R4.64] ;  /* 0x0000002404047981 */ /* 0x000ea4000c1e1500 */
[----:B--2---:R-:W0:Y:S02]  /*1720*/  I2F.S16 R0, R4 ;  /* 0x0000000400007306 */ /* 0x004e240000101400 */
[----:B0-----:R-:W-:-:S04]  /*1730*/  F2FP.BF16.F32.PACK_AB R0, RZ, R0 ;  /* 0x00000000ff00723e */ /* 0x001fc800000010ff */
[----:B------:R-:W-:Y:S01]  /*1740*/  PRMT R3, R0, 0x7610, R3 ;  /* 0x0000761000037816 */ /* 0x000fe20000000003 */
[----:B------:R-:W-:Y:S06]  /*1750*/  BRA `(.L_x_15631) ;  /* 0x0000000c008c7947 */ /* 0x000fec0003800000 */
.L_x_15627:
        /* <DEDUP_REMOVED lines=9> */
.L_x_15635:
[----:B------:R-:W2:Y:S02]  /*17f0*/  LDG.E.U16 R0, desc[UR36][R4.64] ;  /* 0x0000002404007981 */ /* 0x000ea4000c1e1500 */
[----:B--2---:R-:W-:-:S05]  /*1800*/  HADD2.F32 R0, -RZ, R0.H0_H0 ;  /* 0x20000000ff007230 */ /* 0x004fca0000004100 */
[----:B------:R-:W-:-:S04]  /*1810*/  F2FP.BF16.F32.PACK_AB R0, RZ, R0 ;  /* 0x00000000ff00723e */ /* 0x000fc800000010ff */
[----:B------:R-:W-:Y:S01]  /*1820*/  PRMT R3, R0, 0x7610, R3 ;  /* 0x0000761000037816 */ /* 0x000fe20000000003 */
[----:B------:R-:W-:Y:S06]  /*1830*/  BRA `(.L_x_15631) ;  /* 0x0000000c00547947 */ /* 0x000fec0003800000 */
.L_x_15634:
        /* <DEDUP_REMOVED lines=9> */
.L_x_15637:
[----:B------:R-:W2:Y:S02]  /*18d0*/  LDG.E.U16 R4, desc[UR36][R4.64] ;  /* 0x0000002404047981 */ /* 0x000ea4000c1e1500 */
[----:B--2---:R-:W-:-:S05]  /*18e0*/  HADD2.F32 R0, -RZ, R4.H0_H0 ;  /* 0x20000004ff007230 */ /* 0x004fca0000004100 */
[----:B------:R-:W-:-:S04]  /*18f0*/  F2FP.BF16.F32.PACK_AB R0, RZ, R0 ;  /* 0x00000000ff00723e */ /* 0x000fc800000010ff */
[----:B------:R-:W-:Y:S01]  /*1900*/  PRMT R3, R0, 0x7610, R3 ;  /* 0x0000761000037816 */ /* 0x000fe20000000003 */
[----:B------:R-:W-:Y:S06]  /*1910*/  BRA `(.L_x_15631) ;  /* 0x0000000c001c7947 */ /* 0x000fec0003800000 */
.L_x_15636:
        /* <DEDUP_REMOVED lines=13> */
.L_x_15626:
        /* <DEDUP_REMOVED lines=14> */
.L_x_15640:
        /* <DEDUP_REMOVED lines=13> */
.L_x_15639:
        /* <DEDUP_REMOVED lines=24> */
[----:B------:R-:W-:Y:S01]  /*1d20*/  F2FP.BF16.F32.PACK_AB R3, RZ, R3 ;  /* 0x00000003ff03723e */ /* 0x000fe200000010ff */
[----:B------:R-:W-:Y:S06]  /*1d30*/  BRA `(.L_x_15631) ;  /* 0x0000000800147947 */ /* 0x000fec0003800000 */
.L_x_15642:
        /* <DEDUP_REMOVED lines=15> */
.L_x_15641:
[----:B------:R0:W5:Y:S01]  /*1e30*/  LDG.E.U16 R3, desc[UR36][R4.64] ;  /* 0x0000002404037981 */ /* 0x000162000c1e1500 */
[----:B------:R-:W-:Y:S05]  /*1e40*/  BRA `(.L_x_15631) ;  /* 0x0000000400d07947 */ /* 0x000fea0003800000 */
.L_x_15638:
        /* <DEDUP_REMOVED lines=13> */
.L_x_15645:
        /* <DEDUP_REMOVED lines=21> */
.L_x_15649:
[----:B------:R-:W-:Y:S05]  /*2070*/  BSYNC.RECONVERGENT B1 ;  /* 0x0000000000017941 */ /* 0x000fea0003800200 */
.L_x_15648:
[----:B------:R-:W-:Y:S01]  /*2080*/  IMAD.SHL.U32 R0, R0, 0x100000, RZ ;  /* 0x0010000000007824 */ /* 0x000fe200078e00ff */
[----:B------:R-:W-:-:S04]  /*2090*/  LEA R3, R3, 0x3b800000, 0x17 ;  /* 0x3b80000003037811 */ /* 0x000fc800078eb8ff */
[----:B------:R-:W-:-:S07]  /*20a0*/  LOP3.LUT R0, R3, R0, R7, 0xfe, !PT ;  /* 0x0000000003007212 */ /* 0x000fce00078efe07 */
.L_x_15647:
[----:B------:R-:W-:Y:S05]  /*20b0*/  BSYNC.RECONVERGENT B0 ;  /* 0x0000000000007941 */ /* 0x000fea0003800200 */
.L_x_15646:
[----:B------:R-:W-:-:S04]  /*20c0*/  F2FP.BF16.F32.PACK_AB R0, RZ, R0 ;  /* 0x00000000ff00723e */ /* 0x000fc800000010ff */
[----:B------:R-:W-:Y:S01]  /*20d0*/  PRMT R3, R0, 0x7610, R3 ;  /* 0x0000761000037816 */ /* 0x000fe20000000003 */
[----:B------:R-:W-:Y:S06]  /*20e0*/  BRA `(.L_x_15631) ;  /* 0x0000000400287947 */ /* 0x000fec0003800000 */
.L_x_15644:
        /* <DEDUP_REMOVED lines=21> */
.L_x_15653:
[----:B------:R-:W-:Y:S05]  /*2240*/  BSYNC.RECONVERGENT B1 ;  /* 0x0000000000017941 */ /* 0x000fea0003800200 */
.L_x_15652:
[----:B------:R-:W-:Y:S01]  /*2250*/  IMAD.SHL.U32 R0, R0, 0x200000, RZ ;  /* 0x0020000000007824 */ /* 0x000fe200078e00ff */
[----:B------:R-:W-:-:S04]  /*2260*/  LEA R3, R3, 0x37800000, 0x17 ;  /* 0x3780000003037811 */ /* 0x000fc800078eb8ff */
[----:B------:R-:W-:-:S07]  /*2270*/  LOP3.LUT R0, R3, R0, R7, 0xfe, !PT ;  /* 0x0000000003007212 */ /* 0x000fce00078efe07 */
.L_x_15651:
[----:B------:R-:W-:Y:S05]  /*2280*/  BSYNC.RECONVERGENT B0 ;  /* 0x0000000000007941 */ /* 0x000fea0003800200 */
.L_x_15650:
[----:B------:R-:W-:-:S04]  /*2290*/  F2FP.BF16.F32.PACK_AB R0, RZ, R0 ;  /* 0x00000000ff00723e */ /* 0x000fc800000010ff */
[----:B------:R-:W-:Y:S01]  /*22a0*/  PRMT R3, R0, 0x7610, R3 ;  /* 0x0000761000037816 */ /* 0x000fe20000000003 */
[----:B------:R-:W-:Y:S06]  /*22b0*/  BRA `(.L_x_15631) ;  /* 0x0000000000b47947 */ /* 0x000fec0003800000 */
.L_x_15643:
[----:B------:R-:W-:-:S09]  /*22c0*/  UISETP.NE.AND UP0, UPT, UR4, 0x1c, UPT ;  /* 0x0000001c0400788c */ /* 0x000fd2000bf05270 */
[----:B------:R-:W-:Y:S05]  /*22d0*/  BRA.U !UP0, `(.L_x_15654) ;  /* 0x00000001089c7547 */ /* 0x000fea000b800000 */
[----:B------:R-:W-:-:S09]  /*22e0*/  UISETP.NE.AND UP0, UPT, UR4, 0x1d, UPT ;  /* 0x0000001d0400788c */ /* 0x000fd2000bf05270 */
[----:B------:R-:W-:Y:S05]  /*22f0*/  BRA.U !UP0, `(.L_x_15655) ;  /* 0x0000000108807547 */ /* 0x000fea000b800000 */
[----:B------:R-:W-:-:S09]  /*2300*/  UISETP.NE.AND UP0, UPT, UR4, 0x2c, UPT ;  /* 0x0000002c0400788c */ /* 0x000fd2000bf05270 */
[----:B------:R-:W-:Y:S05]  /*2310*/  BRA.U !UP0, `(.L_x_15656) ;  /* 0x0000000108487547 */ /* 0x000fea000b800000 */
.L_x_15630:
        /* <DEDUP_REMOVED lines=12> */
[----:B---3--:R-:W-:Y:S01]  /*23e0*/  IMAD.U32 R10, RZ, RZ, UR8 ;  /* 0x00000008ff0a7e24 */ /* 0x008fe2000f8e00ff */
[----:B------:R-:W-:-:S07]  /*23f0*/  MOV R11, UR9 ;  /* 0x00000009000b7c02 */ /* 0x000fce0008000f00 */
[----:B------:R-:W-:-:S07]  /*2400*/  LEPC R20, `(.L_x_15657) ;  /* 0x000000001014794e */ /* 0x000fce0000000000 */
[----:B--2---:R-:W-:Y:S05]  /*2410*/  CALL.ABS.NOINC R14 ;  /* 0x000000000e007343 */ /* 0x004fea0003c00000 */
.L_x_15657:
[----:B------:R-:W-:Y:S01]  /*2420*/  PRMT R3, RZ, 0x7610, R3 ;  /* 0x00007610ff037816 */ /* 0x000fe20000000003 */
[----:B------:R-:W-:Y:S06]  /*2430*/  BRA `(.L_x_15631) ;  /* 0x0000000000547947 */ /* 0x000fec0003800000 */
.L_x_15656:
        /* <DEDUP_REMOVED lines=8> */
.L_x_15659:
[----:B------:R-:W-:Y:S05]  /*24c0*/  BSYNC.RECONVERGENT B0 ;  /* 0x0000000000007941 */ /* 0x000fea0003800200 */
.L_x_15658:
[----:B------:R-:W-:-:S04]  /*24d0*/  F2FP.BF16.F32.PACK_AB R0, RZ, R0 ;  /* 0x00000000ff00723e */ /* 0x000fc800000010ff */
[----:B------:R-:W-:Y:S01]  /*24e0*/  PRMT R3, R0, 0x7610, R3 ;  /* 0x0000761000037816 */ /* 0x000fe20000000003 */
[----:B------:R-:W-:Y:S06]  /*24f0*/  BRA `(.L_x_15631) ;  /* 0x0000000000247947 */ /* 0x000fec0003800000 */
.L_x_15655:
[----:B------:R-:W2:Y:S02]  /*2500*/  LDG.E.64 R4, desc[UR36][R4.64] ;  /* 0x0000002404047981 */ /* 0x000ea4000c1e1b00 */
[----:B--2---:R-:W0:Y:S02]  /*2510*/  I2F.U64 R0, R4 ;  /* 0x0000000400007312 */ /* 0x004e240000301000 */
[----:B0-----:R-:W-:-:S04]  /*2520*/  F2FP.BF16.F32.PACK_AB R0, RZ, R0 ;  /* 0x00000000ff00723e */ /* 0x001fc800000010ff */
[----:B------:R-:W-:Y:S01]  /*2530*/  PRMT R3, R0, 0x7610, R3 ;  /* 0x0000761000037816 */ /* 0x000fe20000000003 */
[----:B------:R-:W-:Y:S06]  /*2540*/  BRA `(.L_x_15631) ;  /* 0x0000000000107947 */ /* 0x000fec0003800000 */
.L_x_15654:
[----:B------:R-:W2:Y:S02]  /*2550*/  LDG.E R4, desc[UR36][R4.64] ;  /* 0x0000002404047981 */ /* 0x000ea4000c1e1900 */
[----:B--2---:R-:W-:-:S04]  /*2560*/  I2FP.F32.U32 R0, R4 ;  /* 0x0000000400007245 */ /* 0x004fc80000201000 */
[----:B------:R-:W-:-:S04]  /*2570*/  F2FP.BF16.F32.PACK_AB R0, RZ, R0 ;  /* 0x00000000ff00723e */ /* 0x000fc800000010ff */
[----:B------:R-:W-:-:S07]  /*2580*/  PRMT R3, R0, 0x7610, R3 ;  /* 0x0000761000037816 */ /* 0x000fce0000000003 */
.L_x_15631:
[----:B------:R-:W1:Y:S01]  /*2590*/  LDC R0, c[0x0][0x590] ;  /* 0x00016400ff007b82 */ /* 0x000e620000000800 */
[----:B-----5:R-:W-:Y:S01]  /*25a0*/  IMAD.U32 R3, R3, 0x10000, RZ ;  /* 0x0001000003037824 */ /* 0x020fe200078e00ff */
[----:B------:R-:W-:Y:S03]  /*25b0*/  BSSY.RECONVERGENT B0, `(.L_x_15660) ;  /* 0x0000037000007945 */ /* 0x000fe60003800200 */
[C---:B0-----:R-:W-:Y:S01]  /*25c0*/  FADD.FTZ R5, |R3|.reuse, -RZ ;  /* 0x800000ff03057221 */ /* 0x041fe20000010200 */
[----:B-1----:R-:W-:-:S13]  /*25d0*/  FSETP.GEU.FTZ.AND P0, PT, |R3|, |R0|, PT ;  /* 0x400000000300720b */ /* 0x002fda0003f1e200 */
        /* <DEDUP_REMOVED lines=23> */
.L_x_15664:
[----:B------:R-:W-:Y:S05]  /*2750*/  BSYNC.RECONVERGENT B1 ;  /* 0x0000000000017941 */ /* 0x000fea0003800200 */
.L_x_15663:
[----:B------:R-:W-:Y:S01]  /*2760*/  FFMA.FTZ R5, -R24, R4, R5 ;  /* 0x0000000418057223 */ /* 0x000fe20000010105 */
[----:B------:R-:W-:Y:S06]  /*2770*/  BRA `(.L_x_15661) ;  /* 0x0000000000687947 */ /* 0x000fec0003800000 */
.L_x_15662:
        /* <DEDUP_REMOVED lines=10> */
.L_x_15667:
        /* <DEDUP_REMOVED lines=13> */
.L_x_15666:
[----:B------:R-:W-:Y:S05]  /*28f0*/  BSYNC.RECONVERGENT B1 ;  /* 0x0000000000017941 */ /* 0x000fea0003800200 */
.L_x_15665:
[----:B------:R-:W-:-:S04]  /*2900*/  FMUL.FTZ R4, R5, 1.1920928955078125e-07 ;  /* 0x3400000005047820 */ /* 0x000fc80000410000 */
[----:B------:R-:W-:-:S07]  /*2910*/  FMUL.FTZ R5, R9, R4 ;  /* 0x0000000409057220 */ /* 0x000fce0000410000 */
.L_x_15661:
[----:B------:R-:W-:Y:S05]  /*2920*/  BSYNC.RECONVERGENT B0 ;  /* 0x0000000000007941 */ /* 0x000fea0003800200 */
.L_x_15660:
[----:B------:R-:W0:Y:S01]  /*2930*/  LDC R6, c[0x0][0x594] ;  /* 0x00016500ff067b82 */ /* 0x000e220000000800 */
[C---:B------:R-:W-:Y:S01]  /*2940*/  FSETP.NAN.FTZ.AND P0, PT, |R5|.reuse, |R5|, PT ;  /* 0x400000050500720b */ /* 0x040fe20003f18200 */
[----:B------:R-:W-:Y:S01]  /*2950*/  BSSY.RECONVERGENT B0, `(.L_x_15668) ;  /* 0x000001a000007945 */ /* 0x000fe20003800200 */
        /* <DEDUP_REMOVED lines=22> */
.L_x_15669:
[----:B------:R-:W-:-:S05]  /*2ac0*/  FMUL.FTZ R3, R3, R6 ;  /* 0x0000000603037220 */ /* 0x000fca0000410000 */
[----:B------:R-:W-:-:S04]  /*2ad0*/  LOP3.LUT R3, RZ, 0x80000000, R3, 0xb8, !PT ;  /* 0x80000000ff037812 */ /* 0x000fc800078eb803 */
[----:B------:R-:W-:-:S07]  /*2ae0*/  F2FP.BF16.F32.PACK_AB R3, RZ, R3 ;  /* 0x00000003ff03723e */ /* 0x000fce00000010ff */
.L_x_15670:
[----:B------:R-:W-:Y:S05]  /*2af0*/  BSYNC.RECONVERGENT B0 ;  /* 0x0000000000007941 */ /* 0x000fea0003800200 */
.L_x_15668:
        /* <DEDUP_REMOVED lines=18> */
.L_x_15674:
[----:B------:R-:W-:-:S06]  /*2c20*/  SHF.L.U32 R5, R3, 0x10, RZ ;  /* 0x0000001003057819 */ /* 0x000fcc00000006ff */
[----:B------:R-:W0:Y:S02]  /*2c30*/  F2I.S64.TRUNC R4, R5 ;  /* 0x0000000500047311 */ /* 0x000e24000020d900 */
[----:B0-----:R0:W-:Y:S01]  /*2c40*/  STG.E.U8 desc[UR36][R8.64], R4 ;  /* 0x0000000408007986 */ /* 0x0011e2000c101124 */
[----:B------:R-:W-:Y:S05]  /*2c50*/  BRA `(.L_x_15676) ;  /* 0x0000000c00707947 */ /* 0x000fea0003800000 */
.L_x_15673:
        /* <DEDUP_REMOVED lines=10> */
.L_x_15678:
[----:B------:R-:W-:-:S06]  /*2d00*/  IMAD.U32 R3, R3, 0x10000, RZ ;  /* 0x0001000003037824 */ /* 0x000fcc00078e00ff */
[----:B------:R-:W0:Y:S02]  /*2d10*/  F2I.FTZ.TRUNC.NTZ R3, R3 ;  /* 0x0000000300037305 */ /* 0x000e24000021f100 */
[----:B0-----:R0:W-:Y:S01]  /*2d20*/  STG.E desc[UR36][R8.64], R3 ;  /* 0x0000000308007986 */ /* 0x0011e2000c101924 */
[----:B------:R-:W-:Y:S05]  /*2d30*/  BRA `(.L_x_15676) ;  /* 0x0000000c00387947 */ /* 0x000fea0003800000 */
.L_x_15677:
[----:B------:R-:W-:-:S06]  /*2d40*/  IMAD.U32 R3, R3, 0x10000, RZ ;  /* 0x0001000003037824 */ /* 0x000fcc00078e00ff */
[----:B------:R-:W0:Y:S02]  /*2d50*/  F2I.FTZ.TRUNC.NTZ R3, R3 ;  /* 0x0000000300037305 */ /* 0x000e24000021f100 */
[----:B0-----:R0:W-:Y:S01]  /*2d60*/  STG.E.U16 desc[UR36][R8.64], R3 ;  /* 0x0000000308007986 */ /* 0x0011e2000c101524 */
[----:B------:R-:W-:Y:S05]  /*2d70*/  BRA `(.L_x_15676) ;  /* 0x0000000c00287947 */ /* 0x000fea0003800000 */
.L_x_15672:
        /* <DEDUP_REMOVED lines=9> */
.L_x_15680:
[----:B------:R-:W-:-:S04]  /*2e10*/  SHF.L.U32 R0, R3, 0x10, RZ ;  /* 0x0000001003007819 */ /* 0x000fc800000006ff */
[----:B------:R-:W-:-:S05]  /*2e20*/  F2FP.F16.F32.PACK_AB R0, RZ, R0 ;  /* 0x00000000ff00723e */ /* 0x000fca00000000ff */
[----:B------:R0:W-:Y:S01]  /*2e30*/  STG.E.U16 desc[UR36][R8.64], R0 ;  /* 0x0000000008007986 */ /* 0x0001e2000c101524 */
[----:B------:R-:W-:Y:S05]  /*2e40*/  BRA `(.L_x_15676) ;  /* 0x0000000800f47947 */ /* 0x000fea0003800000 */
.L_x_15679:
        /* <DEDUP_REMOVED lines=10> */
.L_x_15682:
[----:B------:R-:W-:-:S05]  /*2ef0*/  IMAD.U32 R3, R3, 0x10000, RZ ;  /* 0x0001000003037824 */ /* 0x000fca00078e00ff */
[----:B------:R-:W-:-:S04]  /*2f00*/  F2FP.F16.F32.PACK_AB R3, RZ, R3 ;  /* 0x00000003ff03723e */ /* 0x000fc800000000ff */
[----:B------:R-:W-:-:S05]  /*2f10*/  PRMT R3, R3, 0x5410, RZ ;  /* 0x0000541003037816 */ /* 0x000fca00000000ff */
[----:B------:R0:W-:Y:S01]  /*2f20*/  STG.E desc[UR36][R8.64], R3 ;  /* 0x0000000308007986 */ /* 0x0001e2000c101924 */
[----:B------:R-:W-:Y:S05]  /*2f30*/  BRA `(.L_x_15676) ;  /* 0x0000000800b87947 */ /* 0x000fea0003800000 */
.L_x_15681:
[----:B------:R-:W-:-:S04]  /*2f40*/  IMAD.U32 R4, R3, 0x10000, RZ ;  /* 0x0001000003047824 */ /* 0x000fc800078e00ff */
[----:B------:R-:W-:-:S06]  /*2f50*/  FMUL.FTZ R4, R4, 1 ;  /* 0x3f80000004047820 */ /* 0x000fcc0000410000 */
[----:B------:R-:W0:Y:S02]  /*2f60*/  F2F.F64.F32 R4, R4 ;  /* 0x0000000400047310 */ /* 0x000e240000201800 */
[----:B0-----:R0:W-:Y:S01]  /*2f70*/  STG.E.64 desc[UR36][R8.64], R4 ;  /* 0x0000000408007986 */ /* 0x0011e2000c101b24 */
[----:B------:R-:W-:Y:S05]  /*2f80*/  BRA `(.L_x_15676) ;  /* 0x0000000800a47947 */ /* 0x000fea0003800000 */
.L_x_15671:
        /* <DEDUP_REMOVED lines=13> */
.L_x_15685:
[----:B------:R-:W-:Y:S01]  /*3060*/  IMAD.U32 R3, R3, 0x10000, RZ ;  /* 0x0001000003037824 */ /* 0x000fe200078e00ff */
[----:B------:R-:W-:-:S03]  /*3070*/  CS2R R6, SRZ ;  /* 0x0000000000067805 */ /* 0x000fc6000001ff00 */
[----:B------:R-:W-:-:S04]  /*3080*/  FMUL.FTZ R3, R3, 1 ;  /* 0x3f80000003037820 */ /* 0x000fc80000410000 */
[----:B------:R-:W0:Y:S02]  /*3090*/  F2F.F64.F32 R4, R3 ;  /* 0x0000000300047310 */ /* 0x000e240000201800 */
[----:B0-----:R3:W-:Y:S01]  /*30a0*/  STG.E.128 desc[UR36][R8.64], R4 ;  /* 0x0000000408007986 */ /* 0x0017e2000c101d24 */
[----:B------:R-:W-:Y:S05]  /*30b0*/  BRA `(.L_x_15676) ;  /* 0x0000000800587947 */ /* 0x000fea0003800000 */
.L_x_15684:
        /* <DEDUP_REMOVED lines=19> */
.L_x_15689:
[----:B------:R-:W-:Y:S05]  /*31f0*/  BSYNC.RECONVERGENT B0 ;  /* 0x0000000000007941 */ /* 0x000fea0003800200 */
.L_x_15688:
[----:B------:R-:W-:-:S05]  /*3200*/  LOP3.LUT R5, R0, 0x80, R5, 0xf8, !PT ;  /* 0x0000008000057812 */ /* 0x000fca00078ef805 */
[----:B------:R1:W-:Y:S01]  /*3210*/  STG.E.U8 desc[UR36][R8.64], R5 ;  /* 0x0000000508007986 */ /* 0x0003e2000c101124 */
[----:B------:R-:W-:Y:S05]  /*3220*/  BRA `(.L_x_15676) ;  /* 0x0000000400fc7947 */ /* 0x000fea0003800000 */
.L_x_15687:
[----:B------:R-:W-:Y:S01]  /*3230*/  IMAD.U32 R6, R3, 0x10000, RZ ;  /* 0x0001000003067824 */ /* 0x000fe200078e00ff */
[----:B------:R-:W-:Y:S04]  /*3240*/  BSSY.RECONVERGENT B0, `(.L_x_15690) ;  /* 0x000000e000007945 */ /* 0x000fe80003800200 */
        /* <DEDUP_REMOVED lines=13> */
.L_x_15691:
[----:B------:R-:W-:Y:S05]  /*3320*/  BSYNC.RECONVERGENT B0 ;  /* 0x0000000000007941 */ /* 0x000fea0003800200 */
.L_x_15690:
[----:B------:R-:W-:-:S05]  /*3330*/  LOP3.LUT R5, R0, 0x80, R5, 0xf8, !PT ;  /* 0x0000008000057812 */ /* 0x000fca00078ef805 */
[----:B------:R2:W-:Y:S01]  /*3340*/  STG.E.U8 desc[UR36][R8.64], R5 ;  /* 0x0000000508007986 */ /* 0x0005e2000c101124 */
[----:B------:R-:W-:Y:S05]  /*3350*/  BRA `(.L_x_15676) ;  /* 0x0000000400b07947 */ /* 0x000fea0003800000 */
.L_x_15686:
[----:B------:R0:W-:Y:S01]  /*3360*/  STG.E.U16 desc[UR36][R8.64], R3 ;  /* 0x0000000308007986 */ /* 0x0001e2000c101524 */
[----:B------:R-:W-:Y:S05]  /*3370*/  BRA `(.L_x_15676) ;  /* 0x0000000400a87947 */ /* 0x000fea0003800000 */
.L_x_15683:
        /* <DEDUP_REMOVED lines=12> */
.L_x_15694:
        /* <DEDUP_REMOVED lines=13> */
.L_x_15697:
[----:B------:R-:W-:-:S04]  /*3510*/  SHF.R.U32.HI R0, RZ, 0x14, R3 ;  /* 0x00000014ff007819 */ /* 0x000fc80000011603 */
[----:B------:R-:W-:-:S04]  /*3520*/  LOP3.LUT R0, R0, 0x1, RZ, 0xc0, !PT ;  /* 0x0000000100007812 */ /* 0x000fc800078ec0ff */
[----:B------:R-:W-:-:S04]  /*3530*/  IADD3 R0, PT, PT, R3, 0x487ffff, R0 ;  /* 0x0487ffff03007810 */ /* 0x000fc80007ffe000 */
[----:B------:R-:W-:-:S04]  /*3540*/  SHF.R.U32.HI R0, RZ, 0x14, R0 ;  /* 0x00000014ff007819 */ /* 0x000fc80000011600 */
[----:B------:R-:W-:-:S07]  /*3550*/  LOP3.LUT R0, R0, 0xff, RZ, 0xc0, !PT ;  /* 0x000000ff00007812 */ /* 0x000fce00078ec0ff */
.L_x_15698:
[----:B------:R-:W-:-:S04]  /*3560*/  SHF.R.U32.HI R3, RZ, 0x18, R3 ;  /* 0x00000018ff037819 */ /* 0x000fc80000011603 */
[----:B------:R-:W-:-:S04]  /*3570*/  LOP3.LUT R0, R0, 0x80, R3, 0xf8, !PT ;  /* 0x0000008000007812 */ /* 0x000fc800078ef803 */
[----:B------:R-:W-:-:S07]  /*3580*/  PRMT R4, R0, 0x7610, R4 ;  /* 0x0000761000047816 */ /* 0x000fce0000000004 */
.L_x_15696:
[----:B------:R-:W-:Y:S05]  /*3590*/  BSYNC.RECONVERGENT B0 ;  /* 0x0000000000007941 */ /* 0x000fea0003800200 */
.L_x_15695:
[----:B------:R0:W-:Y:S01]  /*35a0*/  STG.E.U8 desc[UR36][R8.64], R4 ;  /* 0x0000000408007986 */ /* 0x0001e2000c101124 */
[----:B------:R-:W-:Y:S05]  /*35b0*/  BRA `(.L_x_15676) ;  /* 0x0000000400187947 */ /* 0x000fea0003800000 */
.L_x_15693:
        /* <DEDUP_REMOVED lines=13> */
.L_x_15701:
[----:B------:R-:W-:-:S04]  /*3690*/  SHF.R.U32.HI R0, RZ, 0x15, R3 ;  /* 0x00000015ff007819 */ /* 0x000fc80000011603 */
[----:B------:R-:W-:-:S04]  /*36a0*/  LOP3.LUT R0, R0, 0x1, RZ, 0xc0, !PT ;  /* 0x0000000100007812 */ /* 0x000fc800078ec0ff */
[----:B------:R-:W-:-:S04]  /*36b0*/  IADD3 R0, PT, PT, R3, 0x88fffff, R0 ;  /* 0x088fffff03007810 */ /* 0x000fc80007ffe000 */
[----:B------:R-:W-:-:S04]  /*36c0*/  SHF.R.U32.HI R0, RZ, 0x15, R0 ;  /* 0x00000015ff007819 */ /* 0x000fc80000011600 */
[----:B------:R-:W-:-:S07]  /*36d0*/  LOP3.LUT R0, R0, 0xff, RZ, 0xc0, !PT ;  /* 0x000000ff00007812 */ /* 0x000fce00078ec0ff */
.L_x_15702:
[----:B------:R-:W-:-:S04]  /*36e0*/  SHF.R.U32.HI R3, RZ, 0x18, R3 ;  /* 0x00000018ff037819 */ /* 0x000fc80000011603 */
[----:B------:R-:W-:-:S04]  /*36f0*/  LOP3.LUT R0, R0, 0x80, R3, 0xf8, !PT ;  /* 0x0000008000007812 */ /* 0x000fc800078ef803 */
[----:B------:R-:W-:-:S07]  /*3700*/  PRMT R4, R0, 0x7610, R4 ;  /* 0x0000761000047816 */ /* 0x000fce0000000004 */
.L_x_15700:
[----:B------:R-:W-:Y:S05]  /*3710*/  BSYNC.RECONVERGENT B0 ;  /* 0x0000000000007941 */ /* 0x000fea0003800200 */
.L_x_15699:
[----:B------:R0:W-:Y:S01]  /*3720*/  STG.E.U8 desc[UR36][R8.64], R4 ;  /* 0x0000000408007986 */ /* 0x0001e2000c101124 */
[----:B------:R-:W-:Y:S05]  /*3730*/  BRA `(.L_x_15676) ;  /* 0x0000000000b87947 */ /* 0x000fea0003800000 */
.L_x_15692:
[----:B------:R-:W-:-:S09]  /*3740*/  UISETP.NE.AND UP0, UPT, UR4, 0x1c, UPT ;  /* 0x0000001c0400788c */ /* 0x000fd2000bf05270 */
[----:B------:R-:W-:Y:S05]  /*3750*/  BRA.U !UP0, `(.L_x_15703) ;  /* 0x0000000108a47547 */ /* 0x000fea000b800000 */
[----:B------:R-:W-:-:S09]  /*3760*/  UISETP.NE.AND UP0, UPT, UR4, 0x1d, UPT ;  /* 0x0000001d0400788c */ /* 0x000fd2000bf05270 */
[----:B------:R-:W-:Y:S05]  /*3770*/  BRA.U !UP0, `(.L_x_15704) ;  /* 0x00000001088c7547 */ /* 0x000fea000b800000 */
[----:B------:R-:W-:-:S09]  /*3780*/  UISETP.NE.AND UP0, UPT, UR4, 0x2c, UPT ;  /* 0x0000002c0400788c */ /* 0x000fd2000bf05270 */
[----:B------:R-:W-:Y:S05]  /*3790*/  BRA.U !UP0, `(.L_x_15705) ;  /* 0x0000000108447547 */ /* 0x000fea000b800000 */
.L_x_15675:
        /* <DEDUP_REMOVED lines=11> */
[----:B------:R-:W-:Y:S01]  /*3850*/  IMAD.U32 R7, RZ, RZ, UR9 ;  /* 0x00000009ff077e24 */ /* 0x000fe2000f8e00ff */
[----:B---3--:R-:W-:Y:S01]  /*3860*/  MOV R10, UR4 ;  /* 0x00000004000a7c02 */ /* 0x008fe20008000f00 */
[----:B------:R-:W-:-:S07]  /*3870*/  IMAD.U32 R11, RZ, RZ, UR5 ;  /* 0x00000005ff0b7e24 */ /* 0x000fce000f8e00ff */
[----:B------:R-:W-:-:S07]  /*3880*/  LEPC R20, `(.L_x_15706) ;  /* 0x000000001014794e */ /* 0x000fce0000000000 */
[----:B--2---:R-:W-:Y:S05]  /*3890*/  CALL.ABS.NOINC R14 ;  /* 0x000000000e007343 */ /* 0x004fea0003c00000 */
.L_x_15706:
[----:B------:R-:W-:Y:S05]  /*38a0*/  BRA `(.L_x_15676) ;  /* 0x00000000005c7947 */ /* 0x000fea0003800000 */
.L_x_15705:
        /* <DEDUP_REMOVED lines=16> */
.L_x_15704:
[----:B------:R-:W-:-:S06]  /*39b0*/  SHF.L.U32 R4, R3, 0x10, RZ ;  /* 0x0000001003047819 */ /* 0x000fcc00000006ff */
[----:B------:R-:W0:Y:S02]  /*39c0*/  F2I.U64.TRUNC R4, R4 ;  /* 0x0000000400047311 */ /* 0x000e24000020d800 */
[----:B0-----:R0:W-:Y:S01]  /*39d0*/  STG.E.64 desc[UR36][R8.64], R4 ;  /* 0x0000000408007986 */ /* 0x0011e2000c101b24 */
[----:B------:R-:W-:Y:S05]  /*39e0*/  BRA `(.L_x_15676) ;  /* 0x00000000000c7947 */ /* 0x000fea0003800000 */
.L_x_15703:
[----:B------:R-:W-:-:S06]  /*39f0*/  IMAD.U32 R3, R3, 0x10000, RZ ;  /* 0x0001000003037824 */ /* 0x000fcc00078e00ff */
[----:B------:R-:W0:Y:S02]  /*3a00*/  F2I.FTZ.U32.TRUNC.NTZ R3, R3 ;  /* 0x0000000300037305 */ /* 0x000e24000021f000 */
[----:B0-----:R0:W-:Y:S02]  /*3a10*/  STG.E desc[UR36][R8.64], R3 ;  /* 0x0000000308007986 */ /* 0x0011e4000c101924 */
.L_x_15676:
[----:B------:R-:W-:-:S07]  /*3a20*/  VIADD R17, R17, 0x80 ;  /* 0x0000008011117836 */ /* 0x000fce0000000000 */
.L_x_15624:
[----:B------:R-:W-:Y:S05]  /*3a30*/  BSYNC.RECONVERGENT B6 ;  /* 0x0000000000067941 */ /* 0x000fea0003800200 */
.L_x_15623:
        /* <DEDUP_REMOVED lines=10> */
[----:B---3--:R-:W-:Y:S02]  /*3ae0*/  HFMA2 R4, -RZ, RZ, 0, 0 ;  /* 0x00000000ff047431 */ /* 0x008fe400000001ff */
[----:B-12---:R-:W-:Y:S01]  /*3af0*/  IMAD.MOV.U32 R5, RZ, RZ, R17 ;  /* 0x000000ffff057224 */ /* 0x006fe200078e0011 */
        /* <DEDUP_REMOVED lines=286> */
[----:B------:R-:W4:Y:S01]  /*4ce0*/  LDCU.64 UR4, c[0x0][0x4b0] ;  /* 0x00009600ff0477ac */ /* 0x000f220008000a00 */
[----:B------:R-:W-:Y:S01]  /*4cf0*/  IMAD.MOV.U32 R4, RZ, RZ, RZ ;  /* 0x000000ffff047224 */ /* 0x000fe200078e00ff */
[----:B------:R-:W0:Y:S01]  /*4d00*/  LDCU UR6, c[0x0][0x4ac] ;  /* 0x00009580ff0677ac */ /* 0x000e220008000800 */
[----:B------:R-:W1:Y:S02]  /*4d10*/  LDCU.64 UR8, c[0x0][0x578] ;  /* 0x0000af00ff0877ac */ /* 0x000e640008000a00 */
[----:B----4-:R-:W-:-:S05]  /*4d20*/  IMAD.HI.U32 R3, R5, UR4, R4 ;  /* 0x0000000405037c27 */ /* 0x010fca000f8e0004 */
[----:B------:R-:W-:-:S04]  /*4d30*/  SHF.R.U32.HI R3, RZ, UR5, R3 ;  /* 0x00000005ff037c19 */ /* 0x000fc80008011603 */
[----:B------:R-:W-:-:S05]  /*4d40*/  IADD3 R3, PT, PT, -R3, RZ, RZ ;  /* 0x000000ff03037210 */ /* 0x000fca0007ffe1ff */
[----:B0-----:R-:W-:-:S04]  /*4d50*/  IMAD R4, R3, UR6, R5 ;  /* 0x0000000603047c24 */ /* 0x001fc8000f8e0205 */
[C---:B-1----:R-:W-:Y:S02]  /*4d60*/  IMAD R25, R4.reuse, UR8, R25 ;  /* 0x0000000804197c24 */ /* 0x042fe4000f8e0219 */
[----:B------:R-:W-:-:S07]  /*4d70*/  IMAD R0, R4, UR9, R0 ;  /* 0x0000000904007c24 */ /* 0x000fce000f8e0200 */
.L_x_15709:
[----:B------:R-:W3:Y:S01]  /*4d80*/  LDCU.64 UR6, c[0x0][0x588] ;  /* 0x0000b100ff0677ac */ /* 0x000ee20008000a00 */
[----:B------:R-:W-:-:S04]  /*4d90*/  UPRMT UR4, UR42, 0x9910, URZ ;  /* 0x000099102a047896 */ /* 0x000fc800080000ff */
[----:B------:R-:W-:Y:S01]  /*4da0*/  UISETP.GT.AND UP0, UPT, UR4, 0x9, UPT ;  /* 0x000000090400788c */ /* 0x000fe2000bf04270 */
[----:B---3--:R-:W-:-:S05]  /*4db0*/  IADD3 R4, P0, PT, R0, UR6, RZ ;  /* 0x0000000600047c10 */ /* 0x008fca000ff1e0ff */
[----:B-12---:R-:W-:-:S03]  /*4dc0*/  IMAD.X R5, RZ, RZ, UR7, P0 ;  /* 0x00000007ff057e24 */ /* 0x006fc600080e06ff */
        /* <DEDUP_REMOVED lines=12> */
[----:B----4-:R-:W-:Y:S01]  /*4e90*/  PRMT R3, R0, 0x7610, R3 ;  /* 0x0000761000037816 */ /* 0x010fe20000000003 */
[----:B------:R-:W-:Y:S06]  /*4ea0*/  BRA `(.L_x_15715) ;  /* 0x0000000c00f47947 */ /* 0x000fec0003800000 */
.L_x_15713:
[----:B------:R-:W2:Y:S02]  /*4eb0*/  LDG.E.U8 R4, desc[UR36][R4.64] ;  /* 0x0000002404047981 */ /* 0x000ea4000c1e1100 */
[----:B--2---:R-:W-:-:S04]  /*4ec0*/  I2FP.F32.U32 R0, R4 ;  /* 0x0000000400007245 */ /* 0x004fc80000201000 */
[----:B------:R-:W-:-:S04]  /*4ed0*/  F2FP.BF16.F32.PACK_AB R0, RZ, R0 ;  /* 0x00000000ff00723e */ /* 0x000fc800000010ff */
[----:B----4-:R-:W-:Y:S01]  /*4ee0*/  PRMT R3, R0, 0x7610, R3 ;  /* 0x0000761000037816 */ /* 0x010fe20000000003 */
[----:B------:R-:W-:Y:S06]  /*4ef0*/  BRA `(.L_x_15715) ;  /* 0x0000000c00e07947 */ /* 0x000fec0003800000 */
.L_x_15712:
        /* <DEDUP_REMOVED lines=9> */
[----:B----4-:R-:W-:Y:S01]  /*4f90*/  PRMT R3, R0, 0x7610, R3 ;  /* 0x0000761000037816 */ /* 0x010fe20000000003 */
[----:B------:R-:W-:Y:S06]  /*4fa0*/  BRA `(.L_x_15715) ;  /* 0x0000000c00b47947 */ /* 0x000fec0003800000 */
.L_x_15717:
[----:B------:R-:W2:Y:S02]  /*4fb0*/  LDG.E R4, desc[UR36][R4.64] ;  /* 0x0000002404047981 */ /* 0x000ea4000c1e1900 */
[----:B--2---:R-:W-:-:S04]  /*4fc0*/  I2FP.F32.S32 R0, R4 ;  /* 0x0000000400007245 */ /* 0x004fc80000201400 */
[----:B------:R-:W-:-:S04]  /*4fd0*/  F2FP.BF16.F32.PACK_AB R0, RZ, R0 ;  /* 0x00000000ff00723e */ /* 0x000fc800000010ff */
[----:B----4-:R-:W-:Y:S01]  /*4fe0*/  PRMT R3, R0, 0x7610, R3 ;  /* 0x0000761000037816 */ /* 0x010fe20000000003 */
[----:B------:R-:W-:Y:S06]  /*4ff0*/  BRA `(.L_x_15715) ;  /* 0x0000000c00a07947 */ /* 0x000fec0003800000 */
.L_x_15716:
[----:B------:R-:W2:Y:S02]  /*5000*/  LDG.E.U16 R4, desc[UR36][R4.64] ;  /* 0x0000002404047981 */ /* 0x000ea4000c1e1500 */
[----:B--2---:R-:W0:Y:S02]  /*5010*/  I2F.S16 R0, R4 ;  /* 0x0000000400007306 */ /* 0x004e240000101400 */
[----:B0-----:R-:W-:-:S04]  /*5020*/  F2FP.BF16.F32.PACK_AB R0, RZ, R0 ;  /* 0x00000000ff00723e */ /* 0x001fc800000010ff */
[----:B----4-:R-:W-:Y:S01]  /*5030*/  PRMT R3, R0, 0x7610, R3 ;  /* 0x0000761000037816 */ /* 0x010fe20000000003 */
[----:B------:R-:W-:Y:S06]  /*5040*/  BRA `(.L_x_15715) ;  /* 0x0000000c008c7947 */ /* 0x000fec0003800000 */
.L_x_15711:
[----:B------:R-:W-:-:S09]  /*5050*/  UISETP.GT.AND UP0, UPT, UR4, 0x6, UPT ;  /* 0x000000060400788c */ /* 0x000fd2000bf04270 */
[----:B------:R-:W-:Y:S05]  /*5060*/  BRA.U UP0, `(.L_x_15718) ;  /* 0x0000000100307547 */ /* 0x000fea000b800000 */
[----:B------:R-:W-:-:S09]  /*5070*/  UISETP.NE.AND UP0, UPT, UR4, 0x5, UPT ;  /* 0x000000050400788c */ /* 0x000fd2000bf05270 */
[----:B------:R-:W-:Y:S05]  /*5080*/  BRA.U !UP0, `(.L_x_15719) ;  /* 0x0000000108147547 */ /* 0x000fea000b800000 */
[----:B------:R-:W-:-:S09]  /*5090*/  UISETP.NE.AND UP0, UPT, UR4, 0x6, UPT ;  /* 0x000000060400788c */ /* 0x000fd2000bf05270 */
[----:B------:R-:W-:Y:S05]  /*50a0*/  BRA.U UP0, `(.L_x_15714) ;  /* 0x0000000d00087547 */ /* 0x000fea000b800000 */
[----:B------:R-:W4:Y:S02]  /*50b0*/  LDG.E R4, desc[UR36][R4.64] ;  /* 0x0000002404047981 */ /* 0x000f24000c1e1900 */
[----:B----4-:R-:W-:Y:S01]  /*50c0*/  F2FP.BF16.F32.PACK_AB R3, RZ, R4 ;  /* 0x00000004ff03723e */ /* 0x010fe200000010ff */
[----:B------:R-:W-:Y:S06]  /*50d0*/  BRA `(.L_x_15715) ;  /* 0x0000000c00687947 */ /* 0x000fec0003800000 */
.L_x_15719:
[----:B------:R-:W2:Y:S02]  /*50e0*/  LDG.E.U16 R0, desc[UR36][R4.64] ;  /* 0x0000002404007981 */ /* 0x000ea4000c1e1500 */
[----:B--2---:R-:W-:-:S05]  /*50f0*/  HADD2.F32 R0, -RZ, R0.H0_H0 ;  /* 0x20000000ff007230 */ /* 0x004fca0000004100 */
[----:B------:R-:W-:-:S04]  /*5100*/  F2FP.BF16.F32.PACK_AB R0, RZ, R0 ;  /* 0x00000000ff00723e */ /* 0x000fc800000010ff */
[----:B----4-:R-:W-:Y:S01]  /*5110*/  PRMT R3, R0, 0x7610, R3 ;  /* 0x0000761000037816 */ /* 0x010fe20000000003 */
[----:B------:R-:W-:Y:S06]  /*5120*/  BRA `(.L_x_15715) ;  /* 0x0000000c00547947 */ /* 0x000fec0003800000 */
.L_x_15718:
[----:B------:R-:W-:-:S09]  /*5130*/  UISETP.NE.AND UP0, UPT, UR4, 0x7, UPT ;  /* 0x000000070400788c */ /* 0x000fd2000bf05270 */
[----:B------:R-:W-:Y:S05]  /*5140*/  BRA.U !UP0, `(.L_x_15720) ;  /* 0x0000000108307547 */ /* 0x000fea000b800000 */
[----:B------:R-:W-:-:S09]  /*5150*/  UISETP.NE.AND UP0, UPT, UR4, 0x8, UPT ;  /* 0x000000080400788c */ /* 0x000fd2000bf05270 */
[----:B------:R-:W-:Y:S05]  /*5160*/  BRA.U !UP0, `(.L_x_15721) ;  /* 0x0000000108147547 */ /* 0x000fea000b800000 */
[----:B------:R-:W-:-:S09]  /*5170*/  UISETP.NE.AND UP0, UPT, UR4, 0x9, UPT ;  /* 0x000000090400788c */ /* 0x000fd2000bf05270 */
[----:B------:R-:W-:Y:S05]  /*5180*/  BRA.U UP0, `(.L_x_15714) ;  /* 0x0000000900d07547 */ /* 0x000fea000b800000 */
[----:B------:R-:W4:Y:S02]  /*5190*/  LDG.E R4, desc[UR36][R4.64] ;  /* 0x0000002404047981 */ /* 0x000f24000c1e1900 */
[----:B----4-:R-:W-:Y:S01]  /*51a0*/  F2FP.BF16.F32.PACK_AB R3, RZ, R4 ;  /* 0x00000004ff03723e */ /* 0x010fe200000010ff */
[----:B------:R-:W-:Y:S06]  /*51b0*/  BRA `(.L_x_15715) ;  /* 0x0000000c00307947 */ /* 0x000fec0003800000 */
.L_x_15721:
[----:B------:R-:W2:Y:S02]  /*51c0*/  LDG.E.U16 R4, desc[UR36][R4.64] ;  /* 0x0000002404047981 */ /* 0x000ea4000c1e1500 */
[----:B--2---:R-:W-:-:S05]  /*51d0*/  HADD2.F32 R0, -RZ, R4.H0_H0 ;  /* 0x20000004ff007230 */ /* 0x004fca0000004100 */
[----:B------:R-:W-:-:S04]  /*51e0*/  F2FP.BF16.F32.PACK_AB R0, RZ, R0 ;  /* 0x00000000ff00723e */ /* 0x000fc800000010ff */
[----:B----4-:R-:W-:Y:S01]  /*51f0*/  PRMT R3, R0, 0x7610, R3 ;  /* 0x0000761000037816 */ /* 0x010fe20000000003 */
[----:B------:R-:W-:Y:S06]  /*5200*/  BRA `(.L_x_15715) ;  /* 0x0000000c001c7947 */ /* 0x000fec0003800000 */
.L_x_15720:
        /* <DEDUP_REMOVED lines=11> */
[----:B----4-:R-:W-:Y:S01]  /*52c0*/  PRMT R3, R0, 0x7610, R3 ;  /* 0x0000761000037816 */ /* 0x010fe20000000003 */
[----:B------:R-:W-:Y:S06]  /*52d0*/  BRA `(.L_x_15715) ;  /* 0x0000000800e87947 */ /* 0x000fec0003800000 */
.L_x_15710:
        /* <DEDUP_REMOVED lines=12> */
[----:B----4-:R-:W-:Y:S01]  /*53a0*/  PRMT R3, R0, 0x7610, R3 ;  /* 0x0000761000037816 */ /* 0x010fe20000000003 */
[----:B------:R-:W-:Y:S06]  /*53b0*/  BRA `(.L_x_15715) ;  /* 0x0000000800b07947 */ /* 0x000fec0003800000 */
.L_x_15724:
        /* <DEDUP_REMOVED lines=13> */
.L_x_15723:
        /* <DEDUP_REMOVED lines=9> */
[C---:B----4-:R-:W-:Y:S02]  /*5520*/  LOP3.LUT R3, R0.reuse, 0x7f000000, RZ, 0xc0, !PT ;  /* 0x7f00000000037812 */ /* 0x050fe400078ec0ff */
        /* <DEDUP_REMOVED lines=16> */
.L_x_15726:
[----:B------:R-:W2:Y:S02]  /*5630*/  LDG.E.U8 R4, desc[UR36][R4.64] ;  /* 0x0000002404047981 */ /* 0x000ea4000c1e1100 */
[C---:B--2---:R-:W-:Y:S01]  /*5640*/  IMAD.SHL.U32 R0, R4.reuse, 0x2000000, RZ ;  /* 0x0200000004007824 */ /* 0x044fe200078e00ff */
[----:B------:R-:W-:-:S04]  /*5650*/  SHF.L.U32 R6, R4, 0x8, RZ ;  /* 0x0000000804067819 */ /* 0x000fc800000006ff */
[----:B------:R-:W-:-:S13]  /*5660*/  ISETP.GE.U32.AND P0, PT, R0, 0x8000000, PT ;  /* 0x080000000000780c */ /* 0x000fda0003f06070 */
[----:B----4-:R-:W-:Y:S02]  /*5670*/  @!P0 LOP3.LUT R3, R6, 0x7f00, RZ, 0xc0, !PT ;  /* 0x00007f0006038812 */ /* 0x010fe400078ec0ff */
        /* <DEDUP_REMOVED lines=10> */
.L_x_15725:
[----:B----4-:R0:W5:Y:S01]  /*5720*/  LDG.E.U16 R3, desc[UR36][R4.64] ;  /* 0x0000002404037981 */ /* 0x010162000c1e1500 */
[----:B------:R-:W-:Y:S05]  /*5730*/  BRA `(.L_x_15715) ;  /* 0x0000000400d07947 */ /* 0x000fea0003800000 */
.L_x_15722:
        /* <DEDUP_REMOVED lines=11> */
[----:B----4-:R-:W-:Y:S01]  /*57f0*/  PRMT R3, R0, 0x7610, R3 ;  /* 0x0000761000037816 */ /* 0x010fe20000000003 */
[----:B------:R-:W-:Y:S06]  /*5800*/  BRA `(.L_x_15715) ;  /* 0x00000004009c7947 */ /* 0x000fec0003800000 */
.L_x_15729:
        /* <DEDUP_REMOVED lines=10> */
[----:B----4-:R-:W-:Y:S02]  /*58b0*/  LOP3.LUT P0, R3, R0, 0xf, RZ, 0xc0, !PT ;  /* 0x0000000f00037812 */ /* 0x010fe4000780c0ff */
        /* <DEDUP_REMOVED lines=10> */
.L_x_15733:
[----:B------:R-:W-:Y:S05]  /*5960*/  BSYNC.RECONVERGENT B1 ;  /* 0x0000000000017941 */ /* 0x000fea0003800200 */
.L_x_15732:
[----:B------:R-:W-:Y:S01]  /*5970*/  IMAD.SHL.U32 R0, R0, 0x100000, RZ ;  /* 0x0010000000007824 */ /* 0x000fe200078e00ff */
[----:B------:R-:W-:-:S04]  /*5980*/  LEA R3, R3, 0x3b800000, 0x17 ;  /* 0x3b80000003037811 */ /* 0x000fc800078eb8ff */
[----:B------:R-:W-:-:S07]  /*5990*/  LOP3.LUT R0, R3, R0, R7, 0xfe, !PT ;  /* 0x0000000003007212 */ /* 0x000fce00078efe07 */
.L_x_15731:
[----:B------:R-:W-:Y:S05]  /*59a0*/  BSYNC.RECONVERGENT B0 ;  /* 0x0000000000007941 */ /* 0x000fea0003800200 */
.L_x_15730:
[----:B------:R-:W-:-:S04]  /*59b0*/  F2FP.BF16.F32.PACK_AB R0, RZ, R0 ;  /* 0x00000000ff00723e */ /* 0x000fc800000010ff */
[----:B----4-:R-:W-:Y:S01]  /*59c0*/  PRMT R3, R0, 0x7610, R3 ;  /* 0x0000761000037816 */ /* 0x010fe20000000003 */
[----:B------:R-:W-:Y:S06]  /*59d0*/  BRA `(.L_x_15715) ;  /* 0x0000000400287947 */ /* 0x000fec0003800000 */
.L_x_15728:
        /* <DEDUP_REMOVED lines=21> */
.L_x_15737:
[----:B------:R-:W-:Y:S05]  /*5b30*/  BSYNC.RECONVERGENT B1 ;  /* 0x0000000000017941 */ /* 0x000fea0003800200 */
.L_x_15736:
[----:B------:R-:W-:Y:S01]  /*5b40*/  IMAD.SHL.U32 R0, R0, 0x200000, RZ ;  /* 0x0020000000007824 */ /* 0x000fe200078e00ff */
[----:B------:R-:W-:-:S04]  /*5b50*/  LEA R3, R3, 0x37800000, 0x17 ;  /* 0x3780000003037811 */ /* 0x000fc800078eb8ff */
[----:B------:R-:W-:-:S07]  /*5b60*/  LOP3.LUT R0, R3, R0, R7, 0xfe, !PT ;  /* 0x0000000003007212 */ /* 0x000fce00078efe07 */
.L_x_15735:
[----:B------:R-:W-:Y:S05]  /*5b70*/  BSYNC.RECONVERGENT B0 ;  /* 0x0000000000007941 */ /* 0x000fea0003800200 */
.L_x_15734:
[----:B------:R-:W-:-:S04]  /*5b80*/  F2FP.BF16.F32.PACK_AB R0, RZ, R0 ;  /* 0x00000000ff00723e */ /* 0x000fc800000010ff */
[----:B----4-:R-:W-:Y:S01]  /*5b90*/  PRMT R3, R0, 0x7610, R3 ;  /* 0x0000761000037816 */ /* 0x010fe20000000003 */
[----:B------:R-:W-:Y:S06]  /*5ba0*/  BRA `(.L_x_15715) ;  /* 0x0000000000b47947 */ /* 0x000fec0003800000 */
.L_x_15727:
        /* <DEDUP_REMOVED lines=14> */
.L_x_15741:
[----:B------:R-:W-:Y:S05]  /*5c90*/  BSYNC.RECONVERGENT B0 ;  /* 0x0000000000007941 */ /* 0x000fea0003800200 */
.L_x_15740:
[----:B------:R-:W-:-:S04]  /*5ca0*/  F2FP.BF16.F32.PACK_AB R0, RZ, R0 ;  /* 0x00000000ff00723e */ /* 0x000fc800000010ff */
[----:B----4-:R-:W-:Y:S01]  /*5cb0*/  PRMT R3, R0, 0x7610, R3 ;  /* 0x0000761000037816 */ /* 0x010fe20000000003 */
[----:B------:R-:W-:Y:S06]  /*5cc0*/  BRA `(.L_x_15715) ;  /* 0x00000000006c7947 */ /* 0x000fec0003800000 */
.L_x_15714:
[----:B------:R-:W-:Y:S01]  /*5cd0*/  MOV R14, 0x0 ;  /* 0x00000000000e7802 */ /* 0x000fe20000000f00 */
[----:B------:R-:W0:Y:S01]  /*5ce0*/  LDCU.64 UR4, c[0x4][0x178] ;  /* 0x01002f00ff0477ac */ /* 0x000e220008000a00 */
[----:B----4-:R-:W-:Y:S02]  /*5cf0*/  IMAD.MOV.U32 R8, RZ, RZ, 0x4e ;  /* 0x0000004eff087424 */ /* 0x010fe400078e00ff */
        /* <DEDUP_REMOVED lines=13> */
.L_x_15742:
[----:B------:R-:W-:Y:S01]  /*5dd0*/  PRMT R3, RZ, 0x7610, R3 ;  /* 0x00007610ff037816 */ /* 0x000fe20000000003 */
[----:B------:R-:W-:Y:S06]  /*5de0*/  BRA `(.L_x_15715) ;  /* 0x0000000000247947 */ /* 0x000fec0003800000 */
.L_x_15739:
[----:B------:R-:W2:Y:S02]  /*5df0*/  LDG.E.64 R4, desc[UR36][R4.64] ;  /* 0x0000002404047981 */ /* 0x000ea4000c1e1b00 */
[----:B--2---:R-:W0:Y:S02]  /*5e00*/  I2F.U64 R0, R4 ;  /* 0x0000000400007312 */ /* 0x004e240000301000 */
[----:B0-----:R-:W-:-:S04]  /*5e10*/  F2FP.BF16.F32.PACK_AB R0, RZ, R0 ;  /* 0x00000000ff00723e */ /* 0x001fc800000010ff */
[----:B----4-:R-:W-:Y:S01]  /*5e20*/  PRMT R3, R0, 0x7610, R3 ;  /* 0x0000761000037816 */ /* 0x010fe20000000003 */
[----:B------:R-:W-:Y:S06]  /*5e30*/  BRA `(.L_x_15715) ;  /* 0x0000000000107947 */ /* 0x000fec0003800000 */
.L_x_15738:
[----:B------:R-:W2:Y:S02]  /*5e40*/  LDG.E R4, desc[UR36][R4.64] ;  /* 0x0000002404047981 */ /* 0x000ea4000c1e1900 */
[----:B--2---:R-:W-:-:S04]  /*5e50*/  I2FP.F32.U32 R0, R4 ;  /* 0x0000000400007245 */ /* 0x004fc80000201000 */
[----:B------:R-:W-:-:S04]  /*5e60*/  F2FP.BF16.F32.PACK_AB R0, RZ, R0 ;  /* 0x00000000ff00723e */ /* 0x000fc800000010ff */
[----:B----4-:R-:W-:-:S07]  /*5e70*/  PRMT R3, R0, 0x7610, R3 ;  /* 0x0000761000037816 */ /* 0x010fce0000000003 */
.L_x_15715:
        /* <DEDUP_REMOVED lines=25> */
.L_x_15748:
[----:B------:R-:W-:Y:S01]  /*6010*/  FSETP.GEU.FTZ.AND P0, PT, R7, -R24, PT ;  /* 0x800000180700720b */ /* 0x000fe20003f1e000 */
[----:B------:R-:W-:-:S12]  /*6020*/  FADD.FTZ R4, R4, -1 ;  /* 0xbf80000004047421 */ /* 0x000fd80000010000 */
[----:B------:R-:W-:-:S07]  /*6030*/  @!P0 FADD.FTZ R4, R4, -1 ;  /* 0xbf80000004048421 */ /* 0x000fce0000010000 */
.L_x_15747:
[----:B------:R-:W-:Y:S05]  /*6040*/  BSYNC.RECONVERGENT B1 ;  /* 0x0000000000017941 */ /* 0x000fea0003800200 */
.L_x_15746:
[----:B------:R-:W-:Y:S01]  /*6050*/  FFMA.FTZ R5, -R24, R4, R5 ;  /* 0x0000000418057223 */ /* 0x000fe20000010105 */
[----:B------:R-:W-:Y:S06]  /*6060*/  BRA `(.L_x_15744) ;  /* 0x0000000000687947 */ /* 0x000fec0003800000 */
.L_x_15745:
        /* <DEDUP_REMOVED lines=10> */
.L_x_15751:
        /* <DEDUP_REMOVED lines=13> */
.L_x_15750:
[----:B------:R-:W-:Y:S05]  /*61e0*/  BSYNC.RECONVERGENT B1 ;  /* 0x0000000000017941 */ /* 0x000fea0003800200 */
.L_x_15749:
[----:B------:R-:W-:-:S04]  /*61f0*/  FMUL.FTZ R4, R5, 1.1920928955078125e-07 ;  /* 0x3400000005047820 */ /* 0x000fc80000410000 */
[----:B------:R-:W-:-:S07]  /*6200*/  FMUL.FTZ R5, R9, R4 ;  /* 0x0000000409057220 */ /* 0x000fce0000410000 */
.L_x_15744:
[----:B------:R-:W-:Y:S05]  /*6210*/  BSYNC.RECONVERGENT B0 ;  /* 0x0000000000007941 */ /* 0x000fea0003800200 */
.L_x_15743:
[C---:B------:R-:W-:Y:S01]  /*6220*/  FSETP.NAN.FTZ.AND P0, PT, |R5|.reuse, |R5|, PT ;  /* 0x400000050500720b */ /* 0x040fe20003f18200 */
[----:B------:R-:W0:Y:S01]  /*6230*/  LDCU UR4, c[0x0][0x594] ;  /* 0x0000b280ff0477ac */ /* 0x000e220008000800 */
[C---:B------:R-:W-:Y:S01]  /*6240*/  LOP3.LUT R4, R5.reuse, 0x80000000, R3, 0xb8, !PT ;  /* 0x8000000005047812 */ /* 0x040fe200078eb803 */
[----:B------:R-:W-:Y:S01]  /*6250*/  BSSY.RECONVERGENT B0, `(.L_x_15752) ;  /* 0x0000017000007945 */ /* 0x000fe20003800200 */
[----:B------:R-:W-:Y:S02]  /*6260*/  FSETP.GEU.FTZ.AND P2, PT, R0, RZ, PT ;  /* 0x000000ff0000720b */ /* 0x000fe40003f5e000 */
[----:B------:R-:W-:-:S04]  /*6270*/  FSEL R4, R5, R4, P0 ;  /* 0x0000000405047208 */ /* 0x000fc80000000000 */
[C---:B------:R-:W-:Y:S02]  /*6280*/  FSETP.NEU.FTZ.AND P1, PT, R4.reuse, RZ, PT ;  /* 0x000000ff0400720b */ /* 0x040fe40003f3d000 */
[----:B------:R-:W-:Y:S01]  /*6290*/  FSETP.GEU.FTZ.AND P0, PT, R4, RZ, PT ;  /* 0x000000ff0400720b */ /* 0x000fe20003f1e000 */
[----:B------:R-:W-:-:S03]  /*62a0*/  FADD.FTZ R4, R3, -R4 ;  /* 0x8000000403047221 */ /* 0x000fc60000010000 */
[----:B------:R-:W-:Y:S01]  /*62b0*/  PLOP3.LUT P0, PT, P1, P0, P2, 0x9f, 0x0 ;  /* 0x000000000000781c */ /* 0x000fe20000f01327 */
[----:B0-----:R-:W-:-:S12]  /*62c0*/  FMUL.FTZ R4, R4, UR4 ;  /* 0x0000000404047c20 */ /* 0x001fd80008410000 */
[----:B------:R-:W-:-:S05]  /*62d0*/  @!P0 FADD.FTZ R4, R4, -1 ;  /* 0xbf80000004048421 */ /* 0x000fca0000010000 */
[----:B------:R-:W-:-:S13]  /*62e0*/  FSETP.NEU.FTZ.AND P0, PT, R4, RZ, PT ;  /* 0x000000ff0400720b */ /* 0x000fda0003f1d000 */
[----:B------:R-:W-:-:S05]  /*62f0*/  @!P0 FMUL.FTZ R3, R3, UR4 ;  /* 0x0000000403038c20 */ /* 0x000fca0008410000 */
        /* <DEDUP_REMOVED lines=12> */
.L_x_15753:
[----:B------:R-:W-:Y:S05]  /*63c0*/  BSYNC.RECONVERGENT B0 ;  /* 0x0000000000007941 */ /* 0x000fea0003800200 */
.L_x_15752:
        /* <DEDUP_REMOVED lines=18> */
.L_x_15757:
[----:B------:R-:W-:-:S06]  /*64f0*/  SHF.L.U32 R5, R3, 0x10, RZ ;  /* 0x0000001003057819 */ /* 0x000fcc00000006ff */
[----:B------:R-:W0:Y:S02]  /*6500*/  F2I.S64.TRUNC R4, R5 ;  /* 0x0000000500047311 */ /* 0x000e24000020d900 */
[----:B0-----:R0:W-:Y:S01]  /*6510*/  STG.E.U8 desc[UR36][R8.64], R4 ;  /* 0x0000000408007986 */ /* 0x0011e2000c101124 */
[----:B------:R-:W-:Y:S05]  /*6520*/  BRA `(.L_x_15759) ;  /* 0x0000000c006c7947 */ /* 0x000fea0003800000 */
.L_x_15756:
        /* <DEDUP_REMOVED lines=10> */
.L_x_15761:
[----:B------:R-:W-:-:S06]  /*65d0*/  IMAD.U32 R3, R3, 0x10000, RZ ;  /* 0x0001000003037824 */ /* 0x000fcc00078e00ff */
[----:B------:R-:W0:Y:S02]  /*65e0*/  F2I.FTZ.TRUNC.NTZ R3, R3 ;  /* 0x0000000300037305 */ /* 0x000e24000021f100 */
[----:B0-----:R0:W-:Y:S01]  /*65f0*/  STG.E desc[UR36][R8.64], R3 ;  /* 0x0000000308007986 */ /* 0x0011e2000c101924 */
[----:B------:R-:W-:Y:S05]  /*6600*/  BRA `(.L_x_15759) ;  /* 0x0000000c00347947 */ /* 0x000fea0003800000 */
.L_x_15760:
[----:B------:R-:W-:-:S06]  /*6610*/  IMAD.U32 R3, R3, 0x10000, RZ ;  /* 0x0001000003037824 */ /* 0x000fcc00078e00ff */
[----:B------:R-:W0:Y:S02]  /*6620*/  F2I.FTZ.TRUNC.NTZ R3, R3 ;  /* 0x0000000300037305 */ /* 0x000e24000021f100 */
[----:B0-----:R0:W-:Y:S01]  /*6630*/  STG.E.U16 desc[UR36][R8.64], R3 ;  /* 0x0000000308007986 */ /* 0x0011e2000c101524 */
[----:B------:R-:W-:Y:S05]  /*6640*/  BRA `(.L_x_15759) ;  /* 0x0000000c00247947 */ /* 0x000fea0003800000 */
.L_x_15755:
        /* <DEDUP_REMOVED lines=9> */
.L_x_15763:
[----:B------:R-:W-:-:S04]  /*66e0*/  SHF.L.U32 R0, R3, 0x10, RZ ;  /* 0x0000001003007819 */ /* 0x000fc800000006ff */
[----:B------:R-:W-:-:S05]  /*66f0*/  F2FP.F16.F32.PACK_AB R0, RZ, R0 ;  /* 0x00000000ff00723e */ /* 0x000fca00000000ff */
[----:B------:R0:W-:Y:S01]  /*6700*/  STG.E.U16 desc[UR36][R8.64], R0 ;  /* 0x0000000008007986 */ /* 0x0001e2000c101524 */
[----:B------:R-:W-:Y:S05]  /*6710*/  BRA `(.L_x_15759) ;  /* 0x0000000800f07947 */ /* 0x000fea0003800000 */
.L_x_15762:
        /* <DEDUP_REMOVED lines=10> */
.L_x_15765:
[----:B------:R-:W-:-:S05]  /*67c0*/  IMAD.U32 R3, R3, 0x10000, RZ ;  /* 0x0001000003037824 */ /* 0x000fca00078e00ff */
[----:B------:R-:W-:-:S04]  /*67d0*/  F2FP.F16.F32.PACK_AB R3, RZ, R3 ;  /* 0x00000003ff03723e */ /* 0x000fc800000000ff */
[----:B------:R-:W-:-:S05]  /*67e0*/  PRMT R3, R3, 0x5410, RZ ;  /* 0x0000541003037816 */ /* 0x000fca00000000ff */
[----:B------:R0:W-:Y:S01]  /*67f0*/  STG.E desc[UR36][R8.64], R3 ;  /* 0x0000000308007986 */ /* 0x0001e2000c101924 */
[----:B------:R-:W-:Y:S05]  /*6800*/  BRA `(.L_x_15759) ;  /* 0x0000000800b47947 */ /* 0x000fea0003800000 */
.L_x_15764:
[----:B------:R-:W-:-:S04]  /*6810*/  IMAD.U32 R4, R3, 0x10000, RZ ;  /* 0x0001000003047824 */ /* 0x000fc800078e00ff */
[----:B------:R-:W-:-:S06]  /*6820*/  FMUL.FTZ R4, R4, 1 ;  /* 0x3f80000004047820 */ /* 0x000fcc0000410000 */
[----:B------:R-:W0:Y:S02]  /*6830*/  F2F.F64.F32 R4, R4 ;  /* 0x0000000400047310 */ /* 0x000e240000201800 */
[----:B0-----:R0:W-:Y:S01]  /*6840*/  STG.E.64 desc[UR36][R8.64], R4 ;  /* 0x0000000408007986 */ /* 0x0011e2000c101b24 */
[----:B------:R-:W-:Y:S05]  /*6850*/  BRA `(.L_x_15759) ;  /* 0x0000000800a07947 */ /* 0x000fea0003800000 */
.L_x_15754:
        /* <DEDUP_REMOVED lines=11> */
[----:B------:R-:W0:Y:S02]  /*6910*/  F2I.FTZ.U32.TRUNC.NTZ R3, R3 ;  /* 0x0000000300037305 */ /* 0x000e24000021f000 */
[----:B0-----:R0:W-:Y:S01]  /*6920*/  STG.E.U16 desc[UR36][R8.64], R3 ;  /* 0x0000000308007986 */ /* 0x0011e2000c101524 */
[----:B------:R-:W-:Y:S05]  /*6930*/  BRA `(.L_x_15759) ;  /* 0x0000000800687947 */ /* 0x000fea0003800000 */
.L_x_15769:
        /* <DEDUP_REMOVED lines=17> */
.L_x_15772:
[----:B------:R-:W-:-:S04]  /*6a50*/  SHF.R.U32.HI R3, RZ, 0x18, R5 ;  /* 0x00000018ff037819 */ /* 0x000fc80000011605 */
[----:B------:R-:W-:-:S04]  /*6a60*/  LOP3.LUT R0, R0, 0x80, R3, 0xf8, !PT ;  /* 0x0000008000007812 */ /* 0x000fc800078ef803 */
[----:B------:R-:W-:-:S07]  /*6a70*/  PRMT R4, R0, 0x7610, R4 ;  /* 0x0000761000047816 */ /* 0x000fce0000000004 */
.L_x_15771:
[----:B------:R-:W-:Y:S05]  /*6a80*/  BSYNC.RECONVERGENT B0 ;  /* 0x0000000000007941 */ /* 0x000fea0003800200 */
.L_x_15770:
[----:B------:R0:W-:Y:S01]  /*6a90*/  STG.E.U8 desc[UR36][R8.64], R4 ;  /* 0x0000000408007986 */ /* 0x0001e2000c101124 */
[----:B------:R-:W-:Y:S05]  /*6aa0*/  BRA `(.L_x_15759) ;  /* 0x00000008000c7947 */ /* 0x000fea0003800000 */
.L_x_15768:
        /* <DEDUP_REMOVED lines=17> */
.L_x_15775:
[----:B------:R-:W-:-:S04]  /*6bc0*/  SHF.R.U32.HI R3, RZ, 0x18, R5 ;  /* 0x00000018ff037819 */ /* 0x000fc80000011605 */
[----:B------:R-:W-:-:S04]  /*6bd0*/  LOP3.LUT R0, R0, 0x80, R3, 0xf8, !PT ;  /* 0x0000008000007812 */ /* 0x000fc800078ef803 */
[----:B------:R-:W-:-:S07]  /*6be0*/  PRMT R4, R0, 0x7610, R4 ;  /* 0x0000761000047816 */ /* 0x000fce0000000004 */
.L_x_15774:
[----:B------:R-:W-:Y:S05]  /*6bf0*/  BSYNC.RECONVERGENT B0 ;  /* 0x0000000000007941 */ /* 0x000fea0003800200 */
.L_x_15773:
[----:B------:R0:W-:Y:S01]  /*6c00*/  STG.E.U8 desc[UR36][R8.64], R4 ;  /* 0x0000000408007986 */ /* 0x0001e2000c101124 */
[----:B------:R-:W-:Y:S05]  /*6c10*/  BRA `(.L_x_15759) ;  /* 0x0000000400b07947 */ /* 0x000fea0003800000 */
.L_x_15767:
        /* <DEDUP_REMOVED lines=22> */
.L_x_15777:
[----:B------:R-:W-:-:S06]  /*6d80*/  SHF.L.U32 R4, R3, 0x10, RZ ;  /* 0x0000001003047819 */ /* 0x000fcc00000006ff */
[----:B------:R-:W0:Y:S02]  /*6d90*/  F2I.U64.TRUNC R4, R4 ;  /* 0x0000000400047311 */ /* 0x000e24000020d800 */
[----:B0-----:R0:W-:Y:S01]  /*6da0*/  STG.E.64 desc[UR36][R8.64], R4 ;  /* 0x0000000408007986 */ /* 0x0011e2000c101b24 */
[----:B------:R-:W-:Y:S05]  /*6db0*/  BRA `(.L_x_15759) ;  /* 0x0000000400487947 */ /* 0x000fea0003800000 */
.L_x_15776:
[----:B------:R-:W-:-:S06]  /*6dc0*/  IMAD.U32 R3, R3, 0x10000, RZ ;  /* 0x0001000003037824 */ /* 0x000fcc00078e00ff */
[----:B------:R-:W0:Y:S02]  /*6dd0*/  F2I.FTZ.U32.TRUNC.NTZ R3, R3 ;  /* 0x0000000300037305 */ /* 0x000e24000021f000 */
[----:B0-----:R0:W-:Y:S01]  /*6de0*/  STG.E desc[UR36][R8.64], R3 ;  /* 0x0000000308007986 */ /* 0x0011e2000c101924 */
[----:B------:R-:W-:Y:S05]  /*6df0*/  BRA `(.L_x_15759) ;  /* 0x0000000400387947 */ /* 0x000fea0003800000 */
.L_x_15766:
        /* <DEDUP_REMOVED lines=11> */
.L_x_15779:
[----:B------:R-:W-:Y:S01]  /*6eb0*/  IMAD.U32 R3, R3, 0x10000, RZ ;  /* 0x0001000003037824 */ /* 0x000fe200078e00ff */
[----:B------:R-:W-:-:S03]  /*6ec0*/  CS2R R6, SRZ ;  /* 0x0000000000067805 */ /* 0x000fc6000001ff00 */
[----:B------:R-:W-:-:S04]  /*6ed0*/  FMUL.FTZ R3, R3, 1 ;  /* 0x3f80000003037820 */ /* 0x000fc80000410000 */
[----:B------:R-:W0:Y:S02]  /*6ee0*/  F2F.F64.F32 R4, R3 ;  /* 0x0000000300047310 */ /* 0x000e240000201800 */
[----:B0-----:R4:W-:Y:S01]  /*6ef0*/  STG.E.128 desc[UR36][R8.64], R4 ;  /* 0x0000000408007986 */ /* 0x0019e2000c101d24 */
[----:B------:R-:W-:Y:S05]  /*6f00*/  BRA `(.L_x_15759) ;  /* 0x0000000000f47947 */ /* 0x000fea0003800000 */
.L_x_15778:
[----:B------:R-:W-:-:S09]  /*6f10*/  UISETP.NE.AND UP0, UPT, UR4, 0xf, UPT ;  /* 0x0000000f0400788c */ /* 0x000fd2000bf05270 */
[----:B------:R-:W-:Y:S05]  /*6f20*/  BRA.U !UP0, `(.L_x_15780) ;  /* 0x0000000108e87547 */ /* 0x000fea000b800000 */
[----:B------:R-:W-:-:S09]  /*6f30*/  UISETP.NE.AND UP0, UPT, UR4, 0x17, UPT ;  /* 0x000000170400788c */ /* 0x000fd2000bf05270 */
[----:B------:R-:W-:Y:S05]  /*6f40*/  BRA.U !UP0, `(.L_x_15781) ;  /* 0x0000000108907547 */ /* 0x000fea000b800000 */
[----:B------:R-:W-:-:S09]  /*6f50*/  UISETP.NE.AND UP0, UPT, UR4, 0x18, UPT ;  /* 0x000000180400788c */ /* 0x000fd2000bf05270 */
[----:B------:R-:W-:Y:S05]  /*6f60*/  BRA.U !UP0, `(.L_x_15782) ;  /* 0x0000000108447547 */ /* 0x000fea000b800000 */
.L_x_15758:
        /* <DEDUP_REMOVED lines=16> */
.L_x_15783:
[----:B------:R-:W-:Y:S05]  /*7070*/  BRA `(.L_x_15759) ;  /* 0x0000000000987947 */ /* 0x000fea0003800000 */
.L_x_15782:
        /* <DEDUP_REMOVED lines=13> */
.L_x_15785:
[----:B------:R-:W-:Y:S05]  /*7150*/  BSYNC.RECONVERGENT B0 ;  /* 0x0000000000007941 */ /* 0x000fea0003800200 */
.L_x_15784:
[----:B------:R-:W-:-:S05]  /*7160*/  LOP3.LUT R3, R0, 0x80, R3, 0xf8, !PT ;  /* 0x0000008000037812 */ /* 0x000fca00078ef803 */
[----:B------:R2:W-:Y:S01]  /*7170*/  STG.E.U8 desc[UR36][R8.64], R3 ;  /* 0x0000000308007986 */ /* 0x0005e2000c101124 */
[----:B------:R-:W-:Y:S05]  /*7180*/  BRA `(.L_x_15759) ;  /* 0x0000000000547947 */ /* 0x000fea0003800000 */
.L_x_15781:
        /* <DEDUP_REMOVED lines=12> */
.L_x_15787:
[----:B------:R-:W-:Y:S01]  /*7250*/  IMAD.MOV.U32 R0, RZ, RZ, 0x7f ;  /* 0x0000007fff007424 */ /* 0x000fe200078e00ff */
[----:B------:R-:W-:-:S04]  /*7260*/  ISETP.GT.U32.AND P0, PT, R4, 0x7f800000, PT ;  /* 0x7f8000000400780c */ /* 0x000fc80003f04070 */
[----:B------:R-:W-:-:S09]  /*7270*/  SEL R0, R0, 0x7c, P0 ;  /* 0x0000007c00007807 */ /* 0x000fd20000000000 */
.L_x_15788:
[----:B------:R-:W-:Y:S05]  /*7280*/  BSYNC.RECONVERGENT B0 ;  /* 0x0000000000007941 */ /* 0x000fea0003800200 */
.L_x_15786:
[----:B------:R-:W-:-:S04]  /*7290*/  SHF.R.U32.HI R3, RZ, 0x18, R3 ;  /* 0x00000018ff037819 */ /* 0x000fc80000011603 */
[----:B------:R-:W-:-:S05]  /*72a0*/  LOP3.LUT R3, R0, 0x80, R3, 0xf8, !PT ;  /* 0x0000008000037812 */ /* 0x000fca00078ef803 */
[----:B------:R1:W-:Y:S01]  /*72b0*/  STG.E.U8 desc[UR36][R8.64], R3 ;  /* 0x0000000308007986 */ /* 0x0003e2000c101124 */
[----:B------:R-:W-:Y:S05]  /*72c0*/  BRA `(.L_x_15759) ;  /* 0x0000000000047947 */ /* 0x000fea0003800000 */
.L_x_15780:
[----:B------:R0:W-:Y:S02]  /*72d0*/  STG.E.U16 desc[UR36][R8.64], R3 ;  /* 0x0000000308007986 */ /* 0x0001e4000c101524 */
.L_x_15759:
[----:B------:R-:W-:-:S07]  /*72e0*/  VIADD R17, R17, 0x80 ;  /* 0x0000008011117836 */ /* 0x000fce0000000000 */
.L_x_15708:
[----:B------:R-:W-:Y:S05]  /*72f0*/  BSYNC.RECONVERGENT B6 ;  /* 0x0000000000067941 */ /* 0x000fea0003800200 */
.L_x_15707:
        /* <DEDUP_REMOVED lines=308> */
.L_x_15791:
[----:B------:R-:W3:Y:S01]  /*8640*/  LDCU.64 UR6, c[0x0][0x588] ;  /* 0x0000b100ff0677ac */ /* 0x000ee20008000a00 */
[----:B------:R-:W-:-:S04]  /*8650*/  UPRMT UR4, UR42, 0x9910, URZ ;  /* 0x000099102a047896 */ /* 0x000fc800080000ff */
[----:B------:R-:W-:Y:S01]  /*8660*/  UISETP.GT.AND UP0, UPT, UR4, 0x9, UPT ;  /* 0x000000090400788c */ /* 0x000fe2000bf04270 */
[----:B---34-:R-:W-:-:S05]  /*8670*/  IADD3 R4, P0, PT, R0, UR6, RZ ;  /* 0x0000000600047c10 */ /* 0x018fca000ff1e0ff */
        /* <DEDUP_REMOVED lines=15> */
.L_x_15795:
[----:B------:R-:W2:Y:S02]  /*8770*/  LDG.E.U8 R4, desc[UR36][R4.64] ;  /* 0x0000002404047981 */ /* 0x000ea4000c1e1100 */
[----:B--2---:R-:W-:-:S04]  /*8780*/  I2FP.F32.U32 R0, R4 ;  /* 0x0000000400007245 */ /* 0x004fc80000201000 */
[----:B------:R-:W-:-:S04]  /*8790*/  F2FP.BF16.F32.PACK_AB R0, RZ, R0 ;  /* 0x00000000ff00723e */ /* 0x000fc800000010ff */
[----:B------:R-:W-:Y:S01]  /*87a0*/  PRMT R3, R0, 0x7610, R3 ;  /* 0x0000761000037816 */ /* 0x000fe20000000003 */
[----:B------:R-:W-:Y:S06]  /*87b0*/  BRA `(.L_x_15797) ;  /* 0x0000000c00e07947 */ /* 0x000fec0003800000 */
.L_x_15794:
        /* <DEDUP_REMOVED lines=11> */
.L_x_15799:
[----:B------:R-:W2:Y:S02]  /*8870*/  LDG.E R4, desc[UR36][R4.64] ;  /* 0x0000002404047981 */ /* 0x000ea4000c1e1900 */
[----:B--2---:R-:W-:-:S04]  /*8880*/  I2FP.F32.S32 R0, R4 ;  /* 0x0000000400007245 */ /* 0x004fc80000201400 */
[----:B------:R-:W-:-:S04]  /*8890*/  F2FP.BF16.F32.PACK_AB R0, RZ, R0 ;  /* 0x00000000ff00723e */ /* 0x000fc800000010ff */
[----:B------:R-:W-:Y:S01]  /*88a0*/  PRMT R3, R0, 0x7610, R3 ;  /* 0x0000761000037816 */ /* 0x000fe20000000003 */
[----:B------:R-:W-:Y:S06]  /*88b0*/  BRA `(.L_x_15797) ;  /* 0x0000000c00a07947 */ /* 0x000fec0003800000 */
.L_x_15798:
[----:B------:R-:W2:Y:S02]  /*88c0*/  LDG.E.U16 R4, desc[UR36][R4.64] ;  /* 0x0000002404047981 */ /* 0x000ea4000c1e1500 */
[----:B--2---:R-:W0:Y:S02]  /*88d0*/  I2F.S16 R0, R4 ;  /* 0x0000000400007306 */ /* 0x004e240000101400 */
[----:B0-----:R-:W-:-:S04]  /*88e0*/  F2FP.BF16.F32.PACK_AB R0, RZ, R0 ;  /* 0x00000000ff00723e */ /* 0x001fc800000010ff */
[----:B------:R-:W-:Y:S01]  /*88f0*/  PRMT R3, R0, 0x7610, R3 ;  /* 0x0000761000037816 */ /* 0x000fe20000000003 */
[----:B------:R-:W-:Y:S06]  /*8900*/  BRA `(.L_x_15797) ;  /* 0x0000000c008c7947 */ /* 0x000fec0003800000 */
.L_x_15793:
        /* <DEDUP_REMOVED lines=9> */
.L_x_15801:
[----:B------:R-:W2:Y:S02]  /*89a0*/  LDG.E.U16 R0, desc[UR36][R4.64] ;  /* 0x0000002404007981 */ /* 0x000ea4000c1e1500 */
[----:B--2---:R-:W-:-:S05]  /*89b0*/  HADD2.F32 R0, -RZ, R0.H0_H0 ;  /* 0x20000000ff007230 */ /* 0x004fca0000004100 */
[----:B------:R-:W-:-:S04]  /*89c0*/  F2FP.BF16.F32.PACK_AB R0, RZ, R0 ;  /* 0x00000000ff00723e */ /* 0x000fc800000010ff */
[----:B------:R-:W-:Y:S01]  /*89d0*/  PRMT R3, R0, 0x7610, R3 ;  /* 0x0000761000037816 */ /* 0x000fe20000000003 */
[----:B------:R-:W-:Y:S06]  /*89e0*/  BRA `(.L_x_15797) ;  /* 0x0000000c00547947 */ /* 0x000fec0003800000 */
.L_x_15800:
        /* <DEDUP_REMOVED lines=9> */
.L_x_15803:
[----:B------:R-:W2:Y:S02]  /*8a80*/  LDG.E.U16 R4, desc[UR36][R4.64] ;  /* 0x0000002404047981 */ /* 0x000ea4000c1e1500 */
[----:B--2---:R-:W-:-:S05]  /*8a90*/  HADD2.F32 R0, -RZ, R4.H0_H0 ;  /* 0x20000004ff007230 */ /* 0x004fca0000004100 */
[----:B------:R-:W-:-:S04]  /*8aa0*/  F2FP.BF16.F32.PACK_AB R0, RZ, R0 ;  /* 0x00000000ff00723e */ /* 0x000fc800000010ff */
[----:B------:R-:W-:Y:S01]  /*8ab0*/  PRMT R3, R0, 0x7610, R3 ;  /* 0x0000761000037816 */ /* 0x000fe20000000003 */
[----:B------:R-:W-:Y:S06]  /*8ac0*/  BRA `(.L_x_15797) ;  /* 0x0000000c001c7947 */ /* 0x000fec0003800000 */
.L_x_15802:
        /* <DEDUP_REMOVED lines=13> */
.L_x_15792:
        /* <DEDUP_REMOVED lines=14> */
.L_x_15806:
        /* <DEDUP_REMOVED lines=13> */
.L_x_15805:
        /* <DEDUP_REMOVED lines=24> */
[----:B------:R-:W-:Y:S01]  /*8ed0*/  F2FP.BF16.F32.PACK_AB R3, RZ, R3 ;  /* 0x00000003ff03723e */ /* 0x000fe200000010ff */
[----:B------:R-:W-:Y:S06]  /*8ee0*/  BRA `(.L_x_15797) ;  /* 0x0000000800147947 */ /* 0x000fec0003800000 */
.L_x_15808:
        /* <DEDUP_REMOVED lines=15> */
.L_x_15807:
[----:B------:R0:W5:Y:S01]  /*8fe0*/  LDG.E.U16 R3, desc[UR36][R4.64] ;  /* 0x0000002404037981 */ /* 0x000162000c1e1500 */
[----:B------:R-:W-:Y:S05]  /*8ff0*/  BRA `(.L_x_15797) ;  /* 0x0000000400d07947 */ /* 0x000fea0003800000 */
.L_x_15804:
        /* <DEDUP_REMOVED lines=13> */
.L_x_15811:
        /* <DEDUP_REMOVED lines=21> */
.L_x_15815:
[----:B------:R-:W-:Y:S05]  /*9220*/  BSYNC.RECONVERGENT B1 ;  /* 0x0000000000017941 */ /* 0x000fea0003800200 */
.L_x_15814:
[----:B------:R-:W-:Y:S02]  /*9230*/  SHF.L.U32 R0, R0, 0x14, RZ ;  /* 0x0000001400007819 */ /* 0x000fe400000006ff */
[----:B------:R-:W-:-:S04]  /*9240*/  LEA R3, R3, 0x3b800000, 0x17 ;  /* 0x3b80000003037811 */ /* 0x000fc800078eb8ff */
[----:B------:R-:W-:-:S07]  /*9250*/  LOP3.LUT R0, R3, R0, R7, 0xfe, !PT ;  /* 0x0000000003007212 */ /* 0x000fce00078efe07 */
.L_x_15813:
[----:B------:R-:W-:Y:S05]  /*9260*/  BSYNC.RECONVERGENT B0 ;  /* 0x0000000000007941 */ /* 0x000fea0003800200 */
.L_x_15812:
[----:B------:R-:W-:-:S04]  /*9270*/  F2FP.BF16.F32.PACK_AB R0, RZ, R0 ;  /* 0x00000000ff00723e */ /* 0x000fc800000010ff */
[----:B------:R-:W-:Y:S01]  /*9280*/  PRMT R3, R0, 0x7610, R3 ;  /* 0x0000761000037816 */ /* 0x000fe20000000003 */
[----:B------:R-:W-:Y:S06]  /*9290*/  BRA `(.L_x_15797) ;  /* 0x0000000400287947 */ /* 0x000fec0003800000 */
.L_x_15810:
        /* <DEDUP_REMOVED lines=21> */
.L_x_15819:
[----:B------:R-:W-:Y:S05]  /*93f0*/  BSYNC.RECONVERGENT B1 ;  /* 0x0000000000017941 */ /* 0x000fea0003800200 */
.L_x_15818:
[----:B------:R-:W-:Y:S01]  /*9400*/  IMAD.SHL.U32 R0, R0, 0x200000, RZ ;  /* 0x0020000000007824 */ /* 0x000fe200078e00ff */
[----:B------:R-:W-:-:S04]  /*9410*/  LEA R3, R3, 0x37800000, 0x17 ;  /* 0x3780000003037811 */ /* 0x000fc800078eb8ff */
[----:B------:R-:W-:-:S07]  /*9420*/  LOP3.LUT R0, R3, R0, R7, 0xfe, !PT ;  /* 0x0000000003007212 */ /* 0x000fce00078efe07 */
.L_x_15817:
[----:B------:R-:W-:Y:S05]  /*9430*/  BSYNC.RECONVERGENT B0 ;  /* 0x0000000000007941 */ /* 0x000fea0003800200 */
.L_x_15816:
[----:B------:R-:W-:-:S04]  /*9440*/  F2FP.BF16.F32.PACK_AB R0, RZ, R0 ;  /* 0x00000000ff00723e */ /* 0x000fc800000010ff */
[----:B------:R-:W-:Y:S01]  /*9450*/  PRMT R3, R0, 0x7610, R3 ;  /* 0x0000761000037816 */ /* 0x000fe20000000003 */
[----:B------:R-:W-:Y:S06]  /*9460*/  BRA `(.L_x_15797) ;  /* 0x0000000000b47947 */ /* 0x000fec0003800000 */
.L_x_15809:
        /* <DEDUP_REMOVED lines=14> */
.L_x_15823:
[----:B------:R-:W-:Y:S05]  /*9550*/  BSYNC.RECONVERGENT B0 ;  /* 0x0000000000007941 */ /* 0x000fea0003800200 */
.L_x_15822:
[----:B------:R-:W-:-:S04]  /*9560*/  F2FP.BF16.F32.PACK_AB R0, RZ, R0 ;  /* 0x00000000ff00723e */ /* 0x000fc800000010ff */
[----:B------:R-:W-:Y:S01]  /*9570*/  PRMT R3, R0, 0x7610, R3 ;  /* 0x0000761000037816 */ /* 0x000fe20000000003 */
[----:B------:R-:W-:Y:S06]  /*9580*/  BRA `(.L_x_15797) ;  /* 0x00000000006c7947 */ /* 0x000fec0003800000 */
.L_x_15796:
        /* <DEDUP_REMOVED lines=16> */
.L_x_15824:
[----:B------:R-:W-:Y:S01]  /*9690*/  PRMT R3, RZ, 0x7610, R3 ;  /* 0x00007610ff037816 */ /* 0x000fe20000000003 */
[----:B------:R-:W-:Y:S06]  /*96a0*/  BRA `(.L_x_15797) ;  /* 0x0000000000247947 */ /* 0x000fec0003800000 */
.L_x_15821:
[----:B------:R-:W2:Y:S02]  /*96b0*/  LDG.E.64 R4, desc[UR36][R4.64] ;  /* 0x0000002404047981 */ /* 0x000ea4000c1e1b00 */
[----:B--2---:R-:W0:Y:S02]  /*96c0*/  I2F.U64 R0, R4 ;  /* 0x0000000400007312 */ /* 0x004e240000301000 */
[----:B0-----:R-:W-:-:S04]  /*96d0*/  F2FP.BF16.F32.PACK_AB R0, RZ, R0 ;  /* 0x00000000ff00723e */ /* 0x001fc800000010ff */
[----:B------:R-:W-:Y:S01]  /*96e0*/  PRMT R3, R0, 0x7610, R3 ;  /* 0x0000761000037816 */ /* 0x000fe20000000003 */
[----:B------:R-:W-:Y:S06]  /*96f0*/  BRA `(.L_x_15797) ;  /* 0x0000000000107947 */ /* 0x000fec0003800000 */
.L_x_15820:
[----:B------:R-:W2:Y:S02]  /*9700*/  LDG.E R4, desc[UR36][R4.64] ;  /* 0x0000002404047981 */ /* 0x000ea4000c1e1900 */
[----:B--2---:R-:W-:-:S04]  /*9710*/  I2FP.F32.U32 R0, R4 ;  /* 0x0000000400007245 */ /* 0x004fc80000201000 */
[----:B------:R-:W-:-:S04]  /*9720*/  F2FP.BF16.F32.PACK_AB R0, RZ, R0 ;  /* 0x00000000ff00723e */ /* 0x000fc800000010ff */
[----:B------:R-:W-:-:S07]  /*9730*/  PRMT R3, R0, 0x7610, R3 ;  /* 0x0000761000037816 */ /* 0x000fce0000000003 */
.L_x_15797:
        /* <DEDUP_REMOVED lines=25> */
.L_x_15830:
[----:B------:R-:W-:Y:S01]  /*98d0*/  FSETP.GEU.FTZ.AND P0, PT, R7, -R24, PT ;  /* 0x800000180700720b */ /* 0x000fe20003f1e000 */
[----:B------:R-:W-:-:S12]  /*98e0*/  FADD.FTZ R4, R4, -1 ;  /* 0xbf80000004047421 */ /* 0x000fd80000010000 */
[----:B------:R-:W-:-:S07]  /*98f0*/  @!P0 FADD.FTZ R4, R4, -1 ;  /* 0xbf80000004048421 */ /* 0x000fce0000010000 */
.L_x_15829:
[----:B------:R-:W-:Y:S05]  /*9900*/  BSYNC.RECONVERGENT B1 ;  /* 0x0000000000017941 */ /* 0x000fea0003800200 */
.L_x_15828:
[----:B------:R-:W-:Y:S01]  /*9910*/  FFMA.FTZ R5, -R24, R4, R5 ;  /* 0x0000000418057223 */ /* 0x000fe20000010105 */
[----:B------:R-:W-:Y:S06]  /*9920*/  BRA `(.L_x_15826) ;  /* 0x0000000000687947 */ /* 0x000fec0003800000 */
.L_x_15827:
        /* <DEDUP_REMOVED lines=10> */
.L_x_15833:
        /* <DEDUP_REMOVED lines=13> */
.L_x_15832:
[----:B------:R-:W-:Y:S05]  /*9aa0*/  BSYNC.RECONVERGENT B1 ;  /* 0x0000000000017941 */ /* 0x000fea0003800200 */
.L_x_15831:
[----:B------:R-:W-:-:S04]  /*9ab0*/  FMUL.FTZ R4, R5, 1.1920928955078125e-07 ;  /* 0x3400000005047820 */ /* 0x000fc80000410000 */
[----:B------:R-:W-:-:S07]  /*9ac0*/  FMUL.FTZ R5, R9, R4 ;  /* 0x0000000409057220 */ /* 0x000fce0000410000 */
.L_x_15826:
[----:B------:R-:W-:Y:S05]  /*9ad0*/  BSYNC.RECONVERGENT B0 ;  /* 0x0000000000007941 */ /* 0x000fea0003800200 */
.L_x_15825:
        /* <DEDUP_REMOVED lines=26> */
.L_x_15835:
[----:B------:R-:W-:Y:S05]  /*9c80*/  BSYNC.RECONVERGENT B0 ;  /* 0x0000000000007941 */ /* 0x000fea0003800200 */
.L_x_15834:
        /* <DEDUP_REMOVED lines=18> */
.L_x_15839:
[----:B------:R-:W-:-:S06]  /*9db0*/  SHF.L.U32 R5, R3, 0x10, RZ ;  /* 0x0000001003057819 */ /* 0x000fcc00000006ff */
[----:B------:R-:W0:Y:S02]  /*9dc0*/  F2I.S64.TRUNC R4, R5 ;  /* 0x0000000500047311 */ /* 0x000e24000020d900 */
[----:B0-----:R0:W-:Y:S01]  /*9dd0*/  STG.E.U8 desc[UR36][R8.64], R4 ;  /* 0x0000000408007986 */ /* 0x0011e2000c101124 */
[----:B------:R-:W-:Y:S05]  /*9de0*/  BRA `(.L_x_15841) ;  /* 0x0000000c006c7947 */ /* 0x000fea0003800000 */
.L_x_15838:
        /* <DEDUP_REMOVED lines=10> */
.L_x_15843:
[----:B------:R-:W-:-:S06]  /*9e90*/  IMAD.U32 R3, R3, 0x10000, RZ ;  /* 0x0001000003037824 */ /* 0x000fcc00078e00ff */
[----:B------:R-:W0:Y:S02]  /*9ea0*/  F2I.FTZ.TRUNC.NTZ R3, R3 ;  /* 0x0000000300037305 */ /* 0x000e24000021f100 */
[----:B0-----:R2:W-:Y:S01]  /*9eb0*/  STG.E desc[UR36][R8.64], R3 ;  /* 0x0000000308007986 */ /* 0x0015e2000c101924 */
[----:B------:R-:W-:Y:S05]  /*9ec0*/  BRA `(.L_x_15841) ;  /* 0x0000000c00347947 */ /* 0x000fea0003800000 */
.L_x_15842:
[----:B------:R-:W-:-:S06]  /*9ed0*/  IMAD.U32 R3, R3, 0x10000, RZ ;  /* 0x0001000003037824 */ /* 0x000fcc00078e00ff */
[----:B------:R-:W0:Y:S02]  /*9ee0*/  F2I.FTZ.TRUNC.NTZ R3, R3 ;  /* 0x0000000300037305 */ /* 0x000e24000021f100 */
[----:B0-----:R4:W-:Y:S01]  /*9ef0*/  STG.E.U16 desc[UR36][R8.64], R3 ;  /* 0x0000000308007986 */ /* 0x0019e2000c101524 */
[----:B------:R-:W-:Y:S05]  /*9f00*/  BRA `(.L_x_15841) ;  /* 0x0000000c00247947 */ /* 0x000fea0003800000 */
.L_x_15837:
        /* <DEDUP_REMOVED lines=9> */
.L_x_15845:
[----:B------:R-:W-:-:S05]  /*9fa0*/  IMAD.U32 R0, R3, 0x10000, RZ ;  /* 0x0001000003007824 */ /* 0x000fca00078e00ff */
[----:B------:R-:W-:-:S05]  /*9fb0*/  F2FP.F16.F32.PACK_AB R0, RZ, R0 ;  /* 0x00000000ff00723e */ /* 0x000fca00000000ff */
[----:B------:R0:W-:Y:S01]  /*9fc0*/  STG.E.U16 desc[UR36][R8.64], R0 ;  /* 0x0000000008007986 */ /* 0x0001e2000c101524 */
[----:B------:R-:W-:Y:S05]  /*9fd0*/  BRA `(.L_x_15841) ;  /* 0x0000000800f07947 */ /* 0x000fea0003800000 */
.L_x_15844:
        /* <DEDUP_REMOVED lines=10> */
.L_x_15847:
[----:B------:R-:W-:-:S04]  /*a080*/  SHF.L.U32 R3, R3, 0x10, RZ ;  /* 0x0000001003037819 */ /* 0x000fc800000006ff */
[----:B------:R-:W-:-:S04]  /*a090*/  F2FP.F16.F32.PACK_AB R3, RZ, R3 ;  /* 0x00000003ff03723e */ /* 0x000fc800000000ff */
[----:B------:R-:W-:-:S05]  /*a0a0*/  PRMT R3, R3, 0x5410, RZ ;  /* 0x0000541003037816 */ /* 0x000fca00000000ff */
[----:B------:R0:W-:Y:S01]  /*a0b0*/  STG.E desc[UR36][R8.64], R3 ;  /* 0x0000000308007986 */ /* 0x0001e2000c101924 */
[----:B------:R-:W-:Y:S05]  /*a0c0*/  BRA `(.L_x_15841) ;  /* 0x0000000800b47947 */ /* 0x000fea0003800000 */
.L_x_15846:
[----:B------:R-:W-:-:S04]  /*a0d0*/  IMAD.U32 R4, R3, 0x10000, RZ ;  /* 0x0001000003047824 */ /* 0x000fc800078e00ff */
[----:B------:R-:W-:-:S06]  /*a0e0*/  FMUL.FTZ R4, R4, 1 ;  /* 0x3f80000004047820 */ /* 0x000fcc0000410000 */
[----:B------:R-:W0:Y:S02]  /*a0f0*/  F2F.F64.F32 R4, R4 ;  /* 0x0000000400047310 */ /* 0x000e240000201800 */
[----:B0-----:R0:W-:Y:S01]  /*a100*/  STG.E.64 desc[UR36][R8.64], R4 ;  /* 0x0000000408007986 */ /* 0x0011e2000c101b24 */
[----:B------:R-:W-:Y:S05]  /*a110*/  BRA `(.L_x_15841) ;  /* 0x0000000800a07947 */ /* 0x000fea0003800000 */
.L_x_15836:
        /* <DEDUP_REMOVED lines=14> */
.L_x_15851:
        /* <DEDUP_REMOVED lines=17> */
.L_x_15854:
[----:B------:R-:W-:-:S04]  /*a310*/  SHF.R.U32.HI R3, RZ, 0x18, R5 ;  /* 0x00000018ff037819 */ /* 0x000fc80000011605 */
[----:B------:R-:W-:-:S04]  /*a320*/  LOP3.LUT R0, R0, 0x80, R3, 0xf8, !PT ;  /* 0x0000008000007812 */ /* 0x000fc800078ef803 */
[----:B------:R-:W-:-:S07]  /*a330*/  PRMT R4, R0, 0x7610, R4 ;  /* 0x0000761000047816 */ /* 0x000fce0000000004 */
.L_x_15853:
[----:B------:R-:W-:Y:S05]  /*a340*/  BSYNC.RECONVERGENT B0 ;  /* 0x0000000000007941 */ /* 0x000fea0003800200 */
.L_x_15852:
[----:B------:R0:W-:Y:S01]  /*a350*/  STG.E.U8 desc[UR36][R8.64], R4 ;  /* 0x0000000408007986 */ /* 0x0001e2000c101124 */
[----:B------:R-:W-:Y:S05]  /*a360*/  BRA `(.L_x_15841) ;  /* 0x00000008000c7947 */ /* 0x000fea0003800000 */
.L_x_15850:
        /* <DEDUP_REMOVED lines=17> */
.L_x_15857:
[----:B------:R-:W-:-:S04]  /*a480*/  SHF.R.U32.HI R3, RZ, 0x18, R5 ;  /* 0x00000018ff037819 */ /* 0x000fc80000011605 */
[----:B------:R-:W-:-:S04]  /*a490*/  LOP3.LUT R0, R0, 0x80, R3, 0xf8, !PT ;  /* 0x0000008000007812 */ /* 0x000fc800078ef803 */
[----:B------:R-:W-:-:S07]  /*a4a0*/  PRMT R4, R0, 0x7610, R4 ;  /* 0x0000761000047816 */ /* 0x000fce0000000004 */
.L_x_15856:
[----:B------:R-:W-:Y:S05]  /*a4b0*/  BSYNC.RECONVERGENT B0 ;  /* 0x0000000000007941 */ /* 0x000fea0003800200 */
.L_x_15855:
[----:B------:R0:W-:Y:S01]  /*a4c0*/  STG.E.U8 desc[UR36][R8.64], R4 ;  /* 0x0000000408007986 */ /* 0x0001e2000c101124 */
[----:B------:R-:W-:Y:S05]  /*a4d0*/  BRA `(.L_x_15841) ;  /* 0x0000000400b07947 */ /* 0x000fea0003800000 */
.L_x_15849:
        /* <DEDUP_REMOVED lines=22> */
.L_x_15859:
[----:B------:R-:W-:-:S06]  /*a640*/  SHF.L.U32 R4, R3, 0x10, RZ ;  /* 0x0000001003047819 */ /* 0x000fcc00000006ff */
[----:B------:R-:W0:Y:S02]  /*a650*/  F2I.U64.TRUNC R4, R4 ;  /* 0x0000000400047311 */ /* 0x000e24000020d800 */
[----:B0-----:R0:W-:Y:S01]  /*a660*/  STG.E.64 desc[UR36][R8.64], R4 ;  /* 0x0000000408007986 */ /* 0x0011e2000c101b24 */
[----:B------:R-:W-:Y:S05]  /*a670*/  BRA `(.L_x_15841) ;  /* 0x0000000400487947 */ /* 0x000fea0003800000 */
.L_x_15858:
[----:B------:R-:W-:-:S06]  /*a680*/  IMAD.U32 R3, R3, 0x10000, RZ ;  /* 0x0001000003037824 */ /* 0x000fcc00078e00ff */
[----:B------:R-:W0:Y:S02]  /*a690*/  F2I.FTZ.U32.TRUNC.NTZ R3, R3 ;  /* 0x0000000300037305 */ /* 0x000e24000021f000 */
[----:B0-----:R0:W-:Y:S01]  /*a6a0*/  STG.E desc[UR36][R8.64], R3 ;  /* 0x0000000308007986 */ /* 0x0011e2000c101924 */
[----:B------:R-:W-:Y:S05]  /*a6b0*/  BRA `(.L_x_15841) ;  /* 0x0000000400387947 */ /* 0x000fea0003800000 */
.L_x_15848:
        /* <DEDUP_REMOVED lines=11> */
.L_x_15861:
[----:B------:R-:W-:Y:S01]  /*a770*/  IMAD.U32 R3, R3, 0x10000, RZ ;  /* 0x0001000003037824 */ /* 0x000fe200078e00ff */
[----:B------:R-:W-:-:S03]  /*a780*/  CS2R R6, SRZ ;  /* 0x0000000000067805 */ /* 0x000fc6000001ff00 */
[----:B------:R-:W-:-:S04]  /*a790*/  FMUL.FTZ R3, R3, 1 ;  /* 0x3f80000003037820 */ /* 0x000fc80000410000 */
[----:B------:R-:W0:Y:S02]  /*a7a0*/  F2F.F64.F32 R4, R3 ;  /* 0x0000000300047310 */ /* 0x000e240000201800 */
[----:B0-----:R0:W-:Y:S01]  /*a7b0*/  STG.E.128 desc[UR36][R8.64], R4 ;  /* 0x0000000408007986 */ /* 0x0011e2000c101d24 */
[----:B------:R-:W-:Y:S05]  /*a7c0*/  BRA `(.L_x_15841) ;  /* 0x0000000000f47947 */ /* 0x000fea0003800000 */
.L_x_15860:
[----:B------:R-:W-:-:S09]  /*a7d0*/  UISETP.NE.AND UP0, UPT, UR4, 0xf, UPT ;  /* 0x0000000f0400788c */ /* 0x000fd2000bf05270 */
[----:B------:R-:W-:Y:S05]  /*a7e0*/  BRA.U !UP0, `(.L_x_15862) ;  /* 0x0000000108e87547 */ /* 0x000fea000b800000 */
[----:B------:R-:W-:-:S09]  /*a7f0*/  UISETP.NE.AND UP0, UPT, UR4, 0x17, UPT ;  /* 0x000000170400788c */ /* 0x000fd2000bf05270 */
[----:B------:R-:W-:Y:S05]  /*a800*/  BRA.U !UP0, `(.L_x_15863) ;  /* 0x0000000108907547 */ /* 0x000fea000b800000 */
[----:B------:R-:W-:-:S09]  /*a810*/  UISETP.NE.AND UP0, UPT, UR4, 0x18, UPT ;  /* 0x000000180400788c */ /* 0x000fd2000bf05270 */
[----:B------:R-:W-:Y:S05]  /*a820*/  BRA.U !UP0, `(.L_x_15864) ;  /* 0x0000000108447547 */ /* 0x000fea000b800000 */
.L_x_15840:
        /* <DEDUP_REMOVED lines=16> */
.L_x_15865:
[----:B------:R-:W-:Y:S05]  /*a930*/  BRA `(.L_x_15841) ;  /* 0x0000000000987947 */ /* 0x000fea0003800000 */
.L_x_15864:
        /* <DEDUP_REMOVED lines=13> */
.L_x_15867:
[----:B------:R-:W-:Y:S05]  /*aa10*/  BSYNC.RECONVERGENT B0 ;  /* 0x0000000000007941 */ /* 0x000fea0003800200 */
.L_x_15866:
[----:B------:R-:W-:-:S05]  /*aa20*/  LOP3.LUT R3, R0, 0x80, R3, 0xf8, !PT ;  /* 0x0000008000037812 */ /* 0x000fca00078ef803 */
[----:B------:R0:W-:Y:S01]  /*aa30*/  STG.E.U8 desc[UR36][R8.64], R3 ;  /* 0x0000000308007986 */ /* 0x0001e2000c101124 */
[----:B------:R-:W-:Y:S05]  /*aa40*/  BRA `(.L_x_15841) ;  /* 0x0000000000547947 */ /* 0x000fea0003800000 */
.L_x_15863:
        /* <DEDUP_REMOVED lines=12> */
.L_x_15869:
[----:B------:R-:W-:Y:S02]  /*ab10*/  ISETP.GT.U32.AND P0, PT, R4, 0x7f800000, PT ;  /* 0x7f8000000400780c */ /* 0x000fe40003f04070 */
[----:B------:R-:W-:-:S04]  /*ab20*/  MOV R0, 0x7f ;  /* 0x0000007f00007802 */ /* 0x000fc80000000f00 */
[----:B------:R-:W-:-:S07]  /*ab30*/  SEL R0, R0, 0x7c, P0 ;  /* 0x0000007c00007807 */ /* 0x000fce0000000000 */
.L_x_15870:
[----:B------:R-:W-:Y:S05]  /*ab40*/  BSYNC.RECONVERGENT B0 ;  /* 0x0000000000007941 */ /* 0x000fea0003800200 */
.L_x_15868:
[----:B------:R-:W-:-:S04]  /*ab50*/  SHF.R.U32.HI R3, RZ, 0x18, R3 ;  /* 0x00000018ff037819 */ /* 0x000fc80000011603 */
[----:B------:R-:W-:-:S05]  /*ab60*/  LOP3.LUT R3, R0, 0x80, R3, 0xf8, !PT ;  /* 0x0000008000037812 */ /* 0x000fca00078ef803 */
[----:B------:R0:W-:Y:S01]  /*ab70*/  STG.E.U8 desc[UR36][R8.64], R3 ;  /* 0x0000000308007986 */ /* 0x0001e2000c101124 */
[----:B------:R-:W-:Y:S05]  /*ab80*/  BRA `(.L_x_15841) ;  /* 0x0000000000047947 */ /* 0x000fea0003800000 */
.L_x_15862:
[----:B------:R0:W-:Y:S02]  /*ab90*/  STG.E.U16 desc[UR36][R8.64], R3 ;  /* 0x0000000308007986 */ /* 0x0001e4000c101524 */
.L_x_15841:
[----:B------:R-:W-:-:S07]  /*aba0*/  VIADD R17, R17, 0x80 ;  /* 0x0000008011117836 */ /* 0x000fce0000000000 */
.L_x_15790:
[----:B------:R-:W-:Y:S05]  /*abb0*/  BSYNC.RECONVERGENT B6 ;  /* 0x0000000000067941 */ /* 0x000fea0003800200 */
.L_x_15789:
[----:B------:R-:W5:Y:S02]  /*abc0*/  LDCU UR4, c[0x0][0x380] ;  /* 0x00007000ff0477ac */ /* 0x000f640008000800 */
[----:B-----5:R-:W-:-:S13]  /*abd0*/  ISETP.GE.AND P0, PT, R17, UR4, PT ;  /* 0x0000000411007c0c */ /* 0x020fda000bf06270 */
[----:B------:R-:W-:Y:S05]  /*abe0*/  @P0 EXIT ;  /* 0x000000000000094d */ /* 0x000fea0003800000 */
[----:B------:R-:W5:Y:S01]  /*abf0*/  LDCU UR4, c[0x0][0x388] ;  /* 0x00007100ff0477ac */ /* 0x000f620008000800 */
[----:B0-----:R-:W-:Y:S02]  /*ac00*/  IMAD.MOV.U32 R0, RZ, RZ, RZ ;  /* 0x000000ffff007224 */ /* 0x001fe400078e00ff */
[----:B------:R-:W-:Y:S01]  /*ac10*/  IMAD.MOV.U32 R26, RZ, RZ, RZ ;  /* 0x000000ffff1a7224 */ /* 0x000fe200078e00ff */
[----:B-----5:R-:W-:-:S09]  /*ac20*/  UISETP.NE.AND UP0, UPT, UR4, URZ, UPT ;  /* 0x000000ff0400728c */ /* 0x020fd2000bf05270 */
[----:B------:R-:W-:Y:S05]  /*ac30*/  BRA.U !UP0, `(.L_x_15871) ;  /* 0x0000001108ac7547 */ /* 0x000fea000b800000 */
[----:B------:R-:W0:Y:S01]  /*ac40*/  LDCU.64 UR4, c[0x0][0x390] ;  /* 0x00007200ff0477ac */ /* 0x000e220008000a00 */
[----:B---34-:R-:W-:Y:S02]  /*ac50*/  HFMA2 R4, -RZ, RZ, 0, 0 ;  /* 0x00000000ff047431 */ /* 0x018fe400000001ff */
        /* <DEDUP_REMOVED lines=297> */
.L_x_15871:
[----:B------:R-:W0:Y:S01]  /*bef0*/  LDCU.128 UR8, c[0x0][0x580] ;  /* 0x0000b000ff0877ac */ /* 0x000e220008000c00 */
[----:B------:R-:W-:-:S04]  /*bf00*/  UPRMT UR4, UR42, 0x9910, URZ ;  /* 0x000099102a047896 */ /* 0x000fc800080000ff */
[----:B------:R-:W-:Y:S01]  /*bf10*/  UISETP.GT.AND UP0, UPT, UR4, 0x9, UPT ;  /* 0x000000090400788c */ /* 0x000fe2000bf04270 */
[----:B0-----:R-:W-:Y:S02]  /*bf20*/  IADD3 R26, P0, PT, R26, UR8, RZ ;  /* 0x000000081a1a7c10 */ /* 0x001fe4000ff1e0ff */
[----:B---34-:R-:W-:-:S03]  /*bf30*/  IADD3 R4, P1, PT, R0, UR10, RZ ;  /* 0x0000000a00047c10 */ /* 0x018fc6000ff3e0ff */
[----:B------:R-:W-:Y:S01]  /*bf40*/  IMAD.X R27, RZ, RZ, UR9, P0 ;  /* 0x00000009ff1b7e24 */ /* 0x000fe200080e06ff */
[----:B-12---:R-:W-:Y:S02]  /*bf50*/  IADD3.X R5, PT, PT, RZ, UR11, RZ, P1, !PT ;  /* 0x0000000bff057c10 */ /* 0x006fe40008ffe4ff */
        /* <DEDUP_REMOVED lines=14> */
.L_x_15875:
[----:B------:R-:W2:Y:S02]  /*c040*/  LDG.E.U8 R4, desc[UR36][R4.64] ;  /* 0x0000002404047981 */ /* 0x000ea4000c1e1100 */
[----:B--2---:R-:W-:-:S04]  /*c050*/  I2FP.F32.U32 R0, R4 ;  /* 0x0000000400007245 */ /* 0x004fc80000201000 */
[----:B------:R-:W-:-:S04]  /*c060*/  F2FP.BF16.F32.PACK_AB R0, RZ, R0 ;  /* 0x00000000ff00723e */ /* 0x000fc800000010ff */
[----:B------:R-:W-:Y:S01]  /*c070*/  PRMT R3, R0, 0x7610, R3 ;  /* 0x0000761000037816 */ /* 0x000fe20000000003 */
[----:B------:R-:W-:Y:S06]  /*c080*/  BRA `(.L_x_15877) ;  /* 0x0000000c00e07947 */ /* 0x000fec0003800000 */
.L_x_15874:
        /* <DEDUP_REMOVED lines=11> */
.L_x_15879:
[----:B------:R-:W2:Y:S02]  /*c140*/  LDG.E R4, desc[UR36][R4.64] ;  /* 0x0000002404047981 */ /* 0x000ea4000c1e1900 */
[----:B--2---:R-:W-:-:S04]  /*c150*/  I2FP.F32.S32 R0, R4 ;  /* 0x0000000400007245 */ /* 0x004fc80000201400 */
[----:B------:R-:W-:-:S04]  /*c160*/  F2FP.BF16.F32.PACK_AB R0, RZ, R0 ;  /* 0x00000000ff00723e */ /* 0x000fc800000010ff */
[----:B------:R-:W-:Y:S01]  /*c170*/  PRMT R3, R0, 0x7610, R3 ;  /* 0x0000761000037816 */ /* 0x000fe20000000003 */
[----:B------:R-:W-:Y:S06]  /*c180*/  BRA `(.L_x_15877) ;  /* 0x0000000c00a07947 */ /* 0x000fec0003800000 */
.L_x_15878:
[----:B------:R-:W2:Y:S02]  /*c190*/  LDG.E.U16 R4, desc[UR36][R4.64] ;  /* 0x0000002404047981 */ /* 0x000ea4000c1e1500 */
[----:B--2---:R-:W0:Y:S02]  /*c1a0*/  I2F.S16 R0, R4 ;  /* 0x0000000400007306 */ /* 0x004e240000101400 */
[----:B0-----:R-:W-:-:S04]  /*c1b0*/  F2FP.BF16.F32.PACK_AB R0, RZ, R0 ;  /* 0x00000000ff00723e */ /* 0x001fc800000010ff */
[----:B------:R-:W-:Y:S01]  /*c1c0*/  PRMT R3, R0, 0x7610, R3 ;  /* 0x0000761000037816 */ /* 0x000fe20000000003 */
[----:B------:R-:W-:Y:S06]  /*c1d0*/  BRA `(.L_x_15877) ;  /* 0x0000000c008c7947 */ /* 0x000fec0003800000 */
.L_x_15873:
        /* <DEDUP_REMOVED lines=9> */
.L_x_15881:
[----:B------:R-:W2:Y:S02]  /*c270*/  LDG.E.U16 R0, desc[UR36][R4.64] ;  /* 0x0000002404007981 */ /* 0x000ea4000c1e1500 */
[----:B--2---:R-:W-:-:S05]  /*c280*/  HADD2.F32 R0, -RZ, R0.H0_H0 ;  /* 0x20000000ff007230 */ /* 0x004fca0000004100 */
[----:B------:R-:W-:-:S04]  /*c290*/  F2FP.BF16.F32.PACK_AB R0, RZ, R0 ;  /* 0x00000000ff00723e */ /* 0x000fc800000010ff */
[----:B------:R-:W-:Y:S01]  /*c2a0*/  PRMT R3, R0, 0x7610, R3 ;  /* 0x0000761000037816 */ /* 0x000fe20000000003 */
[----:B------:R-:W-:Y:S06]  /*c2b0*/  BRA `(.L_x_15877) ;  /* 0x0000000c00547947 */ /* 0x000fec0003800000 */
.L_x_15880:
        /* <DEDUP_REMOVED lines=9> */
.L_x_15883:
[----:B------:R-:W2:Y:S02]  /*c350*/  LDG.E.U16 R4, desc[UR36][R4.64] ;  /* 0x0000002404047981 */ /* 0x000ea4000c1e1500 */
[----:B--2---:R-:W-:-:S05]  /*c360*/  HADD2.F32 R0, -RZ, R4.H0_H0 ;  /* 0x20000004ff007230 */ /* 0x004fca0000004100 */
[----:B------:R-:W-:-:S04]  /*c370*/  F2FP.BF16.F32.PACK_AB R0, RZ, R0 ;  /* 0x00000000ff00723e */ /* 0x000fc800000010ff */
[----:B------:R-:W-:Y:S01]  /*c380*/  PRMT R3, R0, 0x7610, R3 ;  /* 0x0000761000037816 */ /* 0x000fe20000000003 */
[----:B------:R-:W-:Y:S06]  /*c390*/  BRA `(.L_x_15877) ;  /* 0x0000000c001c7947 */ /* 0x000fec0003800000 */
.L_x_15882:
        /* <DEDUP_REMOVED lines=13> */
.L_x_15872:
        /* <DEDUP_REMOVED lines=14> */
.L_x_15886:
        /* <DEDUP_REMOVED lines=13> */
.L_x_15885:
        /* <DEDUP_REMOVED lines=26> */
.L_x_15888:
[----:B------:R-:W2:Y:S02]  /*c7c0*/  LDG.E.U8 R4, desc[UR36][R4.64] ;  /* 0x0000002404047981 */ /* 0x000ea4000c1e1100 */
[C---:B--2---:R-:W-:Y:S01]  /*c7d0*/  SHF.L.U32 R0, R4.reuse, 0x19, RZ ;  /* 0x0000001904007819 */ /* 0x044fe200000006ff */
        /* <DEDUP_REMOVED lines=13> */
.L_x_15887:
[----:B------:R0:W5:Y:S01]  /*c8b0*/  LDG.E.U16 R3, desc[UR36][R4.64] ;  /* 0x0000002404037981 */ /* 0x000162000c1e1500 */
[----:B------:R-:W-:Y:S05]  /*c8c0*/  BRA `(.L_x_15877) ;  /* 0x0000000400d07947 */ /* 0x000fea0003800000 */
.L_x_15884:
        /* <DEDUP_REMOVED lines=13> */
.L_x_15891:
        /* <DEDUP_REMOVED lines=21> */
.L_x_15895:
[----:B------:R-:W-:Y:S05]  /*caf0*/  BSYNC.RECONVERGENT B1 ;  /* 0x0000000000017941 */ /* 0x000fea0003800200 */
.L_x_15894:
[----:B------:R-:W-:Y:S01]  /*cb00*/  IMAD.SHL.U32 R0, R0, 0x100000, RZ ;  /* 0x0010000000007824 */ /* 0x000fe200078e00ff */
[----:B------:R-:W-:-:S04]  /*cb10*/  LEA R3, R3, 0x3b800000, 0x17 ;  /* 0x3b80000003037811 */ /* 0x000fc800078eb8ff */
[----:B------:R-:W-:-:S07]  /*cb20*/  LOP3.LUT R0, R3, R0, R7, 0xfe, !PT ;  /* 0x0000000003007212 */ /* 0x000fce00078efe07 */
.L_x_15893:
[----:B------:R-:W-:Y:S05]  /*cb30*/  BSYNC.RECONVERGENT B0 ;  /* 0x0000000000007941 */ /* 0x000fea0003800200 */
.L_x_15892:
[----:B------:R-:W-:-:S04]  /*cb40*/  F2FP.BF16.F32.PACK_AB R0, RZ, R0 ;  /* 0x00000000ff00723e */ /* 0x000fc800000010ff */
[----:B------:R-:W-:Y:S01]  /*cb50*/  PRMT R3, R0, 0x7610, R3 ;  /* 0x0000761000037816 */ /* 0x000fe20000000003 */
[----:B------:R-:W-:Y:S06]  /*cb60*/  BRA `(.L_x_15877) ;  /* 0x0000000400287947 */ /* 0x000fec0003800000 */
.L_x_15890:
        /* <DEDUP_REMOVED lines=21> */
.L_x_15899:
[----:B------:R-:W-:Y:S05]  /*ccc0*/  BSYNC.RECONVERGENT B1 ;  /* 0x0000000000017941 */ /* 0x000fea0003800200 */
.L_x_15898:
[----:B------:R-:W-:Y:S02]  /*ccd0*/  SHF.L.U32 R0, R0, 0x15, RZ ;  /* 0x0000001500007819 */ /* 0x000fe400000006ff */
[----:B------:R-:W-:-:S04]  /*cce0*/  LEA R3, R3, 0x37800000, 0x17 ;  /* 0x3780000003037811 */ /* 0x000fc800078eb8ff */
[----:B------:R-:W-:-:S07]  /*ccf0*/  LOP3.LUT R0, R3, R0, R7, 0xfe, !PT ;  /* 0x0000000003007212 */ /* 0x000fce00078efe07 */
.L_x_15897:
[----:B------:R-:W-:Y:S05]  /*cd00*/  BSYNC.RECONVERGENT B0 ;  /* 0x0000000000007941 */ /* 0x000fea0003800200 */
.L_x_15896:
[----:B------:R-:W-:-:S04]  /*cd10*/  F2FP.BF16.F32.PACK_AB R0, RZ, R0 ;  /* 0x00000000ff00723e */ /* 0x000fc800000010ff */
[----:B------:R-:W-:Y:S01]  /*cd20*/  PRMT R3, R0, 0x7610, R3 ;  /* 0x0000761000037816 */ /* 0x000fe20000000003 */
[----:B------:R-:W-:Y:S06]  /*cd30*/  BRA `(.L_x_15877) ;  /* 0x0000000000b47947 */ /* 0x000fec0003800000 */
.L_x_15889:
        /* <DEDUP_REMOVED lines=14> */
.L_x_15903:
[----:B------:R-:W-:Y:S05]  /*ce20*/  BSYNC.RECONVERGENT B0 ;  /* 0x0000000000007941 */ /* 0x000fea0003800200 */
.L_x_15902:
[----:B------:R-:W-:-:S04]  /*ce30*/  F2FP.BF16.F32.PACK_AB R0, RZ, R0 ;  /* 0x00000000ff00723e */ /* 0x000fc800000010ff */
[----:B------:R-:W-:Y:S01]  /*ce40*/  PRMT R3, R0, 0x7610, R3 ;  /* 0x0000761000037816 */ /* 0x000fe20000000003 */
[----:B------:R-:W-:Y:S06]  /*ce50*/  BRA `(.L_x_15877) ;  /* 0x00000000006c7947 */ /* 0x000fec0003800000 */
.L_x_15876:
        /* <DEDUP_REMOVED lines=16> */
.L_x_15904:
[----:B------:R-:W-:Y:S01]  /*cf60*/  PRMT R3, RZ, 0x7610, R3 ;  /* 0x00007610ff037816 */ /* 0x000fe20000000003 */
[----:B------:R-:W-:Y:S06]  /*cf70*/  BRA `(.L_x_15877) ;  /* 0x0000000000247947 */ /* 0x000fec0003800000 */
.L_x_15901:
[----:B------:R-:W2:Y:S02]  /*cf80*/  LDG.E.64 R4, desc[UR36][R4.64] ;  /* 0x0000002404047981 */ /* 0x000ea4000c1e1b00 */
[----:B--2---:R-:W0:Y:S02]  /*cf90*/  I2F.U64 R0, R4 ;  /* 0x0000000400007312 */ /* 0x004e240000301000 */
[----:B0-----:R-:W-:-:S04]  /*cfa0*/  F2FP.BF16.F32.PACK_AB R0, RZ, R0 ;  /* 0x00000000ff00723e */ /* 0x001fc800000010ff */
[----:B------:R-:W-:Y:S01]  /*cfb0*/  PRMT R3, R0, 0x7610, R3 ;  /* 0x0000761000037816 */ /* 0x000fe20000000003 */
[----:B------:R-:W-:Y:S06]  /*cfc0*/  BRA `(.L_x_15877) ;  /* 0x0000000000107947 */ /* 0x000fec0003800000 */
.L_x_15900:
[----:B------:R-:W2:Y:S02]  /*cfd0*/  LDG.E R4, desc[UR36][R4.64] ;  /* 0x0000002404047981 */ /* 0x000ea4000c1e1900 */
[----:B--2---:R-:W-:-:S04]  /*cfe0*/  I2FP.F32.U32 R0, R4 ;  /* 0x0000000400007245 */ /* 0x004fc80000201000 */
[----:B------:R-:W-:-:S04]  /*cff0*/  F2FP.BF16.F32.PACK_AB R0, RZ, R0 ;  /* 0x00000000ff00723e */ /* 0x000fc800000010ff */
[----:B------:R-:W-:-:S07]  /*d000*/  PRMT R3, R0, 0x7610, R3 ;  /* 0x0000761000037816 */ /* 0x000fce0000000003 */
.L_x_15877:
        /* <DEDUP_REMOVED lines=25> */
.L_x_15910:
[----:B------:R-:W-:Y:S01]  /*d1a0*/  FSETP.GEU.FTZ.AND P0, PT, R7, -R24, PT ;  /* 0x800000180700720b */ /* 0x000fe20003f1e000 */
[----:B------:R-:W-:-:S12]  /*d1b0*/  FADD.FTZ R2, R2, -1 ;  /* 0xbf80000002027421 */ /* 0x000fd80000010000 */
[----:B------:R-:W-:-:S07]  /*d1c0*/  @!P0 FADD.FTZ R2, R2, -1 ;  /* 0xbf80000002028421 */ /* 0x000fce0000010000 */
.L_x_15909:
[----:B------:R-:W-:Y:S05]  /*d1d0*/  BSYNC.RECONVERGENT B1 ;  /* 0x0000000000017941 */ /* 0x000fea0003800200 */
.L_x_15908:
[----:B------:R-:W-:Y:S01]  /*d1e0*/  FFMA.FTZ R5, -R24, R2, R5 ;  /* 0x0000000218057223 */ /* 0x000fe20000010105 */
[----:B------:R-:W-:Y:S06]  /*d1f0*/  BRA `(.L_x_15906) ;  /* 0x0000000000687947 */ /* 0x000fec0003800000 */
.L_x_15907:
        /* <DEDUP_REMOVED lines=10> */
.L_x_15913:
        /* <DEDUP_REMOVED lines=13> */
.L_x_15912:
[----:B------:R-:W-:Y:S05]  /*d370*/  BSYNC.RECONVERGENT B1 ;  /* 0x0000000000017941 */ /* 0x000fea0003800200 */
.L_x_15911:
[----:B------:R-:W-:-:S04]  /*d380*/  FMUL.FTZ R2, R5, 1.1920928955078125e-07 ;  /* 0x3400000005027820 */ /* 0x000fc80000410000 */
[----:B------:R-:W-:-:S07]  /*d390*/  FMUL.FTZ R5, R19, R2 ;  /* 0x0000000213057220 */ /* 0x000fce0000410000 */
.L_x_15906:
[----:B------:R-:W-:Y:S05]  /*d3a0*/  BSYNC.RECONVERGENT B0 ;  /* 0x0000000000007941 */ /* 0x000fea0003800200 */
.L_x_15905:
        /* <DEDUP_REMOVED lines=26> */
.L_x_15915:
[----:B------:R-:W-:Y:S05]  /*d550*/  BSYNC.RECONVERGENT B0 ;  /* 0x0000000000007941 */ /* 0x000fea0003800200 */
.L_x_15914:
        /* <DEDUP_REMOVED lines=13> */
[----:B0-----:R-:W-:Y:S01]  /*d630*/  STG.E.U8 desc[UR36][R26.64], R3 ;  /* 0x000000031a007986 */ /* 0x001fe2000c101124 */
[----:B------:R-:W-:Y:S05]  /*d640*/  EXIT ;  /* 0x000000000000794d */ /* 0x000fea0003800000 */
.L_x_15919:
[----:B------:R-:W-:-:S06]  /*d650*/  IMAD.U32 R3, R3, 0x10000, RZ ;  /* 0x0001000003037824 */ /* 0x000fcc00078e00ff */
[----:B------:R-:W0:Y:S02]  /*d660*/  F2I.S64.TRUNC R2, R3 ;  /* 0x0000000300027311 */ /* 0x000e24000020d900 */
[----:B0-----:R-:W-:Y:S01]  /*d670*/  STG.E.U8 desc[UR36][R26.64], R2 ;  /* 0x000000021a007986 */ /* 0x001fe2000c101124 */
[----:B------:R-:W-:Y:S05]  /*d680*/  EXIT ;  /* 0x000000000000794d */ /* 0x000fea0003800000 */
.L_x_15918:
        /* <DEDUP_REMOVED lines=8> */
[----:B0-----:R-:W-:Y:S01]  /*d710*/  STG.E.64 desc[UR36][R26.64], R2 ;  /* 0x000000021a007986 */ /* 0x001fe2000c101b24 */
[----:B------:R-:W-:Y:S05]  /*d720*/  EXIT ;  /* 0x000000000000794d */ /* 0x000fea0003800000 */
.L_x_15922:
[----:B------:R-:W-:-:S06]  /*d730*/  SHF.L.U32 R3, R3, 0x10, RZ ;  /* 0x0000001003037819 */ /* 0x000fcc00000006ff */
[----:B------:R-:W0:Y:S02]  /*d740*/  F2I.FTZ.TRUNC.NTZ R3, R3 ;  /* 0x0000000300037305 */ /* 0x000e24000021f100 */
[----:B0-----:R-:W-:Y:S01]  /*d750*/  STG.E desc[UR36][R26.64], R3 ;  /* 0x000000031a007986 */ /* 0x001fe2000c101924 */
[----:B------:R-:W-:Y:S05]  /*d760*/  EXIT ;  /* 0x000000000000794d */ /* 0x000fea0003800000 */
.L_x_15921:
[----:B------:R-:W-:-:S06]  /*d770*/  IMAD.U32 R3, R3, 0x10000, RZ ;  /* 0x0001000003037824 */ /* 0x000fcc00078e00ff */
[----:B------:R-:W0:Y:S02]  /*d780*/  F2I.FTZ.TRUNC.NTZ R3, R3 ;  /* 0x0000000300037305 */ /* 0x000e24000021f100 */
[----:B0-----:R-:W-:Y:S01]  /*d790*/  STG.E.U16 desc[UR36][R26.64], R3 ;  /* 0x000000031a007986 */ /* 0x001fe2000c101524 */
[----:B------:R-:W-:Y:S05]  /*d7a0*/  EXIT ;  /* 0x000000000000794d */ /* 0x000fea0003800000 */
.L_x_15917:
        /* <DEDUP_REMOVED lines=9> */
.L_x_15924:
[----:B------:R-:W-:-:S05]  /*d840*/  IMAD.U32 R0, R3, 0x10000, RZ ;  /* 0x0001000003007824 */ /* 0x000fca00078e00ff */
[----:B------:R-:W-:-:S05]  /*d850*/  F2FP.F16.F32.PACK_AB R0, RZ, R0 ;  /* 0x00000000ff00723e */ /* 0x000fca00000000ff */
[----:B------:R-:W-:Y:S01]  /*d860*/  STG.E.U16 desc[UR36][R26.64], R0 ;  /* 0x000000001a007986 */ /* 0x000fe2000c101524 */
[----:B------:R-:W-:Y:S05]  /*d870*/  EXIT ;  /* 0x000000000000794d */ /* 0x000fea0003800000 */
.L_x_15923:
        /* <DEDUP_REMOVED lines=10> */
.L_x_15926:
[----:B------:R-:W-:-:S05]  /*d920*/  IMAD.U32 R3, R3, 0x10000, RZ ;  /* 0x0001000003037824 */ /* 0x000fca00078e00ff */
[----:B------:R-:W-:-:S04]  /*d930*/  F2FP.F16.F32.PACK_AB R3, RZ, R3 ;  /* 0x00000003ff03723e */ /* 0x000fc800000000ff */
[----:B------:R-:W-:-:S05]  /*d940*/  PRMT R3, R3, 0x5410, RZ ;  /* 0x0000541003037816 */ /* 0x000fca00000000ff */
[----:B------:R-:W-:Y:S01]  /*d950*/  STG.E desc[UR36][R26.64], R3 ;  /* 0x000000031a007986 */ /* 0x000fe2000c101924 */
[----:B------:R-:W-:Y:S05]  /*d960*/  EXIT ;  /* 0x000000000000794d */ /* 0x000fea0003800000 */
.L_x_15925:
[----:B------:R-:W-:-:S04]  /*d970*/  IMAD.U32 R2, R3, 0x10000, RZ ;  /* 0x0001000003027824 */ /* 0x000fc800078e00ff */
[----:B------:R-:W-:-:S06]  /*d980*/  FMUL.FTZ R2, R2, 1 ;  /* 0x3f80000002027820 */ /* 0x000fcc0000410000 */
[----:B------:R-:W0:Y:S02]  /*d990*/  F2F.F64.F32 R2, R2 ;  /* 0x0000000200027310 */ /* 0x000e240000201800 */
[----:B0-----:R-:W-:Y:S01]  /*d9a0*/  STG.E.64 desc[UR36][R26.64], R2 ;  /* 0x000000021a007986 */ /* 0x001fe2000c101b24 */
[----:B------:R-:W-:Y:S05]  /*d9b0*/  EXIT ;  /* 0x000000000000794d */ /* 0x000fea0003800000 */
.L_x_15916:
        /* <DEDUP_REMOVED lines=12> */
[----:B0-----:R-:W-:Y:S01]  /*da80*/  STG.E.U16 desc[UR36][R26.64], R3 ;  /* 0x000000031a007986 */ /* 0x001fe2000c101524 */
[----:B------:R-:W-:Y:S05]  /*da90*/  EXIT ;  /* 0x000000000000794d */ /* 0x000fea0003800000 */
.L_x_15930:
        /* <DEDUP_REMOVED lines=17> */
.L_x_15933:
[----:B------:R-:W-:-:S04]  /*dbb0*/  SHF.R.U32.HI R3, RZ, 0x18, R3 ;  /* 0x00000018ff037819 */ /* 0x000fc80000011603 */
[----:B------:R-:W-:-:S04]  /*dbc0*/  LOP3.LUT R0, R0, 0x80, R3, 0xf8, !PT ;  /* 0x0000008000007812 */ /* 0x000fc800078ef803 */
[----:B------:R-:W-:-:S07]  /*dbd0*/  PRMT R13, R0, 0x7610, R13 ;  /* 0x00007610000d7816 */ /* 0x000fce000000000d */
.L_x_15932:
[----:B------:R-:W-:Y:S05]  /*dbe0*/  BSYNC.RECONVERGENT B0 ;  /* 0x0000000000007941 */ /* 0x000fea0003800200 */
.L_x_15931:
[----:B------:R-:W-:Y:S01]  /*dbf0*/  STG.E.U8 desc[UR36][R26.64], R13 ;  /* 0x0000000d1a007986 */ /* 0x000fe2000c101124 */
[----:B------:R-:W-:Y:S05]  /*dc00*/  EXIT ;  /* 0x000000000000794d */ /* 0x000fea0003800000 */
.L_x_15929:
        /* <DEDUP_REMOVED lines=17> */
.L_x_15936:
[----:B------:R-:W-:-:S04]  /*dd20*/  SHF.R.U32.HI R3, RZ, 0x18, R3 ;  /* 0x00000018ff037819 */ /* 0x000fc80000011603 */
[----:B------:R-:W-:-:S04]  /*dd30*/  LOP3.LUT R0, R0, 0x80, R3, 0xf8, !PT ;  /* 0x0000008000007812 */ /* 0x000fc800078ef803 */
[----:B------:R-:W-:-:S07]  /*dd40*/  PRMT R13, R0, 0x7610, R13 ;  /* 0x00007610000d7816 */ /* 0x000fce000000000d */
.L_x_15935:
[----:B------:R-:W-:Y:S05]  /*dd50*/  BSYNC.RECONVERGENT B0 ;  /* 0x0000000000007941 */ /* 0x000fea0003800200 */
.L_x_15934:
[----:B------:R-:W-:Y:S01]  /*dd60*/  STG.E.U8 desc[UR36][R26.64], R13 ;  /* 0x0000000d1a007986 */ /* 0x000fe2000c101124 */
[----:B------:R-:W-:Y:S05]  /*dd70*/  EXIT ;  /* 0x000000000000794d */ /* 0x000fea0003800000 */
.L_x_15928:
        /* <DEDUP_REMOVED lines=22> */
.L_x_15938:
[----:B------:R-:W-:-:S06]  /*dee0*/  IMAD.U32 R3, R3, 0x10000, RZ ;  /* 0x0001000003037824 */ /* 0x000fcc00078e00ff */
[----:B------:R-:W0:Y:S02]  /*def0*/  F2I.U64.TRUNC R2, R3 ;  /* 0x0000000300027311 */ /* 0x000e24000020d800 */
[----:B0-----:R-:W-:Y:S01]  /*df00*/  STG.E.64 desc[UR36][R26.64], R2 ;  /* 0x000000021a007986 */ /* 0x001fe2000c101b24 */
[----:B------:R-:W-:Y:S05]  /*df10*/  EXIT ;  /* 0x000000000000794d */ /* 0x000fea0003800000 */
.L_x_15937:
[----:B------:R-:W-:-:S06]  /*df20*/  IMAD.U32 R3, R3, 0x10000, RZ ;  /* 0x0001000003037824 */ /* 0x000fcc00078e00ff */
[----:B------:R-:W0:Y:S02]  /*df30*/  F2I.FTZ.U32.TRUNC.NTZ R3, R3 ;  /* 0x0000000300037305 */ /* 0x000e24000021f000 */
[----:B0-----:R-:W-:Y:S01]  /*df40*/  STG.E desc[UR36][R26.64], R3 ;  /* 0x000000031a007986 */ /* 0x001fe2000c101924 */
[----:B------:R-:W-:Y:S05]  /*df50*/  EXIT ;  /* 0x000000000000794d */ /* 0x000fea0003800000 */
.L_x_15927:
        /* <DEDUP_REMOVED lines=11> */
.L_x_15940:
[----:B------:R-:W-:Y:S01]  /*e010*/  IMAD.U32 R3, R3, 0x10000, RZ ;  /* 0x0001000003037824 */ /* 0x000fe200078e00ff */
[----:B------:R-:W-:-:S03]  /*e020*/  CS2R R6, SRZ ;  /* 0x0000000000067805 */ /* 0x000fc6000001ff00 */
[----:B------:R-:W-:-:S04]  /*e030*/  FMUL.FTZ R3, R3, 1 ;  /* 0x3f80000003037820 */ /* 0x000fc80000410000 */
[----:B------:R-:W0:Y:S02]  /*e040*/  F2F.F64.F32 R4, R3 ;  /* 0x0000000300047310 */ /* 0x000e240000201800 */
[----:B0-----:R-:W-:Y:S01]  /*e050*/  STG.E.128 desc[UR36][R26.64], R4 ;  /* 0x000000041a007986 */ /* 0x001fe2000c101d24 */
[----:B------:R-:W-:Y:S05]  /*e060*/  EXIT ;  /* 0x000000000000794d */ /* 0x000fea0003800000 */
.L_x_15939:
[----:B------:R-:W-:-:S09]  /*e070*/  UISETP.NE.AND UP0, UPT, UR4, 0xf, UPT ;  /* 0x0000000f0400788c */ /* 0x000fd2000bf05270 */
[----:B------:R-:W-:Y:S05]  /*e080*/  BRA.U !UP0, `(.L_x_15941) ;  /* 0x0000000108e87547 */ /* 0x000fea000b800000 */
[----:B------:R-:W-:-:S09]  /*e090*/  UISETP.NE.AND UP0, UPT, UR4, 0x17, UPT ;  /* 0x000000170400788c */ /* 0x000fd2000bf05270 */
[----:B------:R-:W-:Y:S05]  /*e0a0*/  BRA.U !UP0, `(.L_x_15942) ;  /* 0x0000000108907547 */ /* 0x000fea000b800000 */
[----:B------:R-:W-:-:S09]  /*e0b0*/  UISETP.NE.AND UP0, UPT, UR4, 0x18, UPT ;  /* 0x000000180400788c */ /* 0x000fd2000bf05270 */
[----:B------:R-:W-:Y:S05]  /*e0c0*/  BRA.U !UP0, `(.L_x_15943) ;  /* 0x0000000108447547 */ /* 0x000fea000b800000 */
.L_x_15920:
        /* <DEDUP_REMOVED lines=16> */
.L_x_15944:
[----:B------:R-:W-:Y:S05]  /*e1d0*/  EXIT ;  /* 0x000000000000794d */ /* 0x000fea0003800000 */
.L_x_15943:
        /* <DEDUP_REMOVED lines=13> */
.L_x_15946:
[----:B------:R-:W-:Y:S05]  /*e2b0*/  BSYNC.RECONVERGENT B0 ;  /* 0x0000000000007941 */ /* 0x000fea0003800200 */
.L_x_15945:
[----:B------:R-:W-:-:S05]  /*e2c0*/  LOP3.LUT R3, R0, 0x80, R3, 0xf8, !PT ;  /* 0x0000008000037812 */ /* 0x000fca00078ef803 */
[----:B------:R-:W-:Y:S01]  /*e2d0*/  STG.E.U8 desc[UR36][R26.64], R3 ;  /* 0x000000031a007986 */ /* 0x000fe2000c101124 */
[----:B------:R-:W-:Y:S05]  /*e2e0*/  EXIT ;  /* 0x000000000000794d */ /* 0x000fea0003800000 */
.L_x_15942:
        /* <DEDUP_REMOVED lines=12> */
.L_x_15948:
[----:B------:R-:W-:Y:S01]  /*e3b0*/  IMAD.MOV.U32 R0, RZ, RZ, 0x7f ;  /* 0x0000007fff007424 */ /* 0x000fe200078e00ff */
[----:B------:R-:W-:-:S04]  /*e3c0*/  ISETP.GT.U32.AND P0, PT, R2, 0x7f800000, PT ;  /* 0x7f8000000200780c */ /* 0x000fc80003f04070 */
[----:B------:R-:W-:-:S09]  /*e3d0*/  SEL R0, R0, 0x7c, P0 ;  /* 0x0000007c00007807 */ /* 0x000fd20000000000 */
.L_x_15949:
[----:B------:R-:W-:Y:S05]  /*e3e0*/  BSYNC.RECONVERGENT B0 ;  /* 0x0000000000007941 */ /* 0x000fea0003800200 */
.L_x_15947:
[----:B------:R-:W-:-:S04]  /*e3f0*/  SHF.R.U32.HI R3, RZ, 0x18, R3 ;  /* 0x00000018ff037819 */ /* 0x000fc80000011603 */
[----:B------:R-:W-:-:S05]  /*e400*/  LOP3.LUT R3, R0, 0x80, R3, 0xf8, !PT ;  /* 0x0000008000037812 */ /* 0x000fca00078ef803 */
[----:B------:R-:W-:Y:S01]  /*e410*/  STG.E.U8 desc[UR36][R26.64], R3 ;  /* 0x000000031a007986 */ /* 0x000fe2000c101124 */
[----:B------:R-:W-:Y:S05]  /*e420*/  EXIT ;  /* 0x000000000000794d */ /* 0x000fea0003800000 */
.L_x_15941:
[----:B------:R-:W-:Y:S01]  /*e430*/  STG.E.U16 desc[UR36][R26.64], R3 ;  /* 0x000000031a007986 */ /* 0x000fe2000c101524 */
[----:B------:R-:W-:Y:S05]  /*e440*/  EXIT ;  /* 0x000000000000794d */ /* 0x000fea0003800000 */
.L_x_15950:
        /* <DEDUP_REMOVED lines=11> */
.L_x_32907:


//--------------------- .text._ZN2at6native27unrolled_elementwise_kernelIZZZNS0_15binary_internal21div_floor_kernel_cudaERNS_18TensorIteratorBaseEENKUlvE0_clEvENKUlvE2_clEvEUlN3c108BFloat16EE_St5arrayIPcLm2EELi4E23TrivialOffsetCalculatorILi1EjESE_NS0_6memory12LoadWithCastILi1EEENSF_13StoreWithCastILi1EEEEEviT_T0_T2_T3_T4_T5_ --------------------------
	.section	.text._ZN2at6native27unrolled_elementwise_kernelIZZZNS0_15binary_internal21div_floor_kernel_cudaERNS_18TensorIteratorBaseEENKUlvE0_clEvENKUlvE2_clEvEUlN3c108BFloat16EE_St5arrayIPcLm2EELi4E23TrivialOffsetCalculatorILi1EjESE_NS0_6memory12LoadWithCastILi1EEENSF_13StoreWithCastILi1EEEEEviT_T0_T2_T3_T4_T5_,"ax",@progbits
	.align	128
        .global         _ZN2at6native27unrolled_elementwise_kernelIZZZNS0_15binary_internal21div_floor_kernel_cudaERNS_18TensorIteratorBaseEENKUlvE0_clEvENKUlvE2_clEvEUlN3c108BFloat16EE_St5arrayIPcLm2EELi4E23TrivialOffsetCalculatorILi1EjESE_NS0_6memory12LoadWithCastILi1EEENSF_13StoreWithCastILi1EEEEEviT_T0_T2_T3_T4_T5_
        .type           _ZN2at6native27unrolled_elementwise_kernelIZZZNS0_15binary_internal21div_floor_kernel_cudaERNS_18TensorIteratorBaseEENKUlvE0_clEvENKUlvE2_clEvEUlN3c108BFloat16EE_St5arrayIPcLm2EELi4E23TrivialOffsetCalculatorILi1EjESE_NS0_6memory12LoadWithCastILi1EEENSF_13StoreWithCastILi1EEEEEviT_T0_T2_T3_T4_T5_,@function
        .size           _ZN2at6native27unrolled_elementwise_kernelIZZZNS0_15binary_internal21div_floor_kernel_cudaERNS_18TensorIteratorBaseEENKUlvE0_clEvENKUlvE2_clEvEUlN3c108BFloat16EE_St5arrayIPcLm2EELi4E23TrivialOffsetCalculatorILi1EjESE_NS0_6memory12LoadWithCastILi1EEENSF_13StoreWithCastILi1EEEEEviT_T0_T2_T3_T4_T5_,(.L_x_32908 - _ZN2at6native27unrolled_elementwise_kernelIZZZNS0_15binary_internal21div_floor_kernel_cudaERNS_18TensorIteratorBaseEENKUlvE0_clEvENKUlvE2_clEvEUlN3c108BFloat16EE_St5arrayIPcLm2EELi4E23TrivialOffsetCalculatorILi1EjESE_NS0_6memory12LoadWithCastILi1EEENSF_13StoreWithCastILi1EEEEEviT_T0_T2_T3_T4_T5_)
        .other          _ZN2at6native27unrolled_elementwise_kernelIZZZNS0_15binary_internal21div_floor_kernel_cudaERNS_18TensorIteratorBaseEENKUlvE0_clEvENKUlvE2_clEvEUlN3c108BFloat16EE_St5arrayIPcLm2EELi4E23TrivialOffsetCalculatorILi1EjESE_NS0_6memory12LoadWithCastILi1EEENSF_13StoreWithCastILi1EEEEEviT_T0_T2_T3_T4_T5_,@"STO_CUDA_ENTRY STV_DEFAULT"
_ZN2at6native27unrolled_elementwise_kernelIZZZNS0_15binary_internal21div_floor_kernel_cudaERNS_18TensorIteratorBaseEENKUlvE0_clEvENKUlvE2_clEvEUlN3c108BFloat16EE_St5arrayIPcLm2EELi4E23TrivialOffsetCalculatorILi1EjESE_NS0_6memory12LoadWithCastILi1EEENSF_13StoreWithCastILi1EEEEEviT_T0_T2_T3_T4_T5_:
.text._ZN2at6native27unrolled_elementwise_kernelIZZZNS0_15binary_internal21div_floor_kernel_cudaERNS_18TensorIteratorBaseEENKUlvE0_clEvENKUlvE2_clEvEUlN3c108BFloat16EE_St5arrayIPcLm2EELi4E23TrivialOffsetCalculatorILi1EjESE_NS0_6memory12LoadWithCastILi1EEENSF_13StoreWithCastILi1EEEEEviT_T0_T2_T3_T4_T5_:
        /* <DEDUP_REMOVED lines=34> */
.L_x_15956:
[----:B------:R-:W2:Y:S02]  /*0220*/  LDG.E.U8 R4, desc[UR36][R4.64] ;  /* 0x0000002404047981 */ /* 0x000ea4000c1e1100 */
[----:B--2---:R-:W-:-:S04]  /*0230*/  I2FP.F32.U32 R0, R4 ;  /* 0x0000000400007245 */ /* 0x004fc80000201000 */
[----:B------:R-:W-:-:S04]  /*0240*/  F2FP.BF16.F32.PACK_AB R0, RZ, R0 ;  /* 0x00000000ff00723e */ /* 0x000fc800000010ff */
[----:B------:R-:W-:Y:S01]  /*0250*/  PRMT R18, R0, 0x7610, R18 ;  /* 0x0000761000127816 */ /* 0x000fe20000000012 */
[----:B------:R-:W-:Y:S06]  /*0260*/  BRA `(.L_x_15958) ;  /* 0x0000000c00e47947 */ /* 0x000fec0003800000 */
.L_x_15955:
        /* <DEDUP_REMOVED lines=11> */
.L_x_15960:
[----:B------:R-:W2:Y:S02]  /*0320*/  LDG.E R4, desc[UR36][R4.64] ;  /* 0x0000002404047981 */ /* 0x000ea4000c1e1900 */
[----:B--2---:R-:W-:-:S04]  /*0330*/  I2FP.F32.S32 R0, R4 ;  /* 0x0000000400007245 */ /* 0x004fc80000201400 */
[----:B------:R-:W-:-:S04]  /*0340*/  F2FP.BF16.F32.PACK_AB R0, RZ, R0 ;  /* 0x00000000ff00723e */ /* 0x000fc800000010ff */
[----:B------:R-:W-:Y:S01]  /*0350*/  PRMT R18, R0, 0x7610, R18 ;  /* 0x0000761000127816 */ /* 0x000fe20000000012 */
[----:B------:R-:W-:Y:S06]  /*0360*/  BRA `(.L_x_15958) ;  /* 0x0000000c00a47947 */ /* 0x000fec0003800000 */
.L_x_15959:
[----:B------:R-:W2:Y:S02]  /*0370*/  LDG.E.U16 R4, desc[UR36][R4.64] ;  /* 0x0000002404047981 */ /* 0x000ea4000c1e1500 */
[----:B--2---:R-:W0:Y:S02]  /*0380*/  I2F.S16 R0, R4 ;  /* 0x0000000400007306 */ /* 0x004e240000101400 */
[----:B0-----:R-:W-:-:S04]  /*0390*/  F2FP.BF16.F32.PACK_AB R0, RZ, R0 ;  /* 0x00000000ff00723e */ /* 0x001fc800000010ff */
[----:B------:R-:W-:Y:S01]  /*03a0*/  PRMT R18, R0, 0x7610, R18 ;  /* 0x0000761000127816 */ /* 0x000fe20000000012 */
[----:B------:R-:W-:Y:S06]  /*03b0*/  BRA `(.L_x_15958) ;  /* 0x0000000c00907947 */ /* 0x000fec0003800000 */
.L_x_15954:
        /* <DEDUP_REMOVED lines=9> */
.L_x_15962:
[----:B------:R-:W2:Y:S02]  /*0450*/  LDG.E.U16 R0, desc[UR36][R4.64] ;  /* 0x0000002404007981 */ /* 0x000ea4000c1e1500 */
[----:B--2---:R-:W-:-:S05]  /*0460*/  HADD2.F32 R0, -RZ, R0.H0_H0 ;  /* 0x20000000ff007230 */ /* 0x004fca0000004100 */
[----:B------:R-:W-:-:S04]  /*0470*/  F2FP.BF16.F32.PACK_AB R0, RZ, R0 ;  /* 0x00000000ff00723e */ /* 0x000fc800000010ff */
[----:B------:R-:W-:Y:S01]  /*0480*/  PRMT R18, R0, 0x7610, R18 ;  /* 0x0000761000127816 */ /* 0x000fe20000000012 */
[----:B------:R-:W-:Y:S06]  /*0490*/  BRA `(.L_x_15958) ;  /* 0x0000000c00587947 */ /* 0x000fec0003800000 */
.L_x_15961:
        /* <DEDUP_REMOVED lines=9> */
.L_x_15964:
[----:B------:R-:W2:Y:S02]  /*0530*/  LDG.E.U16 R4, desc[UR36][R4.64] ;  /* 0x0000002404047981 */ /* 0x000ea4000c1e1500 */
[----:B--2---:R-:W-:-:S05]  /*0540*/  HADD2.F32 R0, -RZ, R4.H0_H0 ;  /* 0x20000004ff007230 */ /* 0x004fca0000004100 */
[----:B------:R-:W-:-:S04]  /*0550*/  F2FP.BF16.F32.PACK_AB R0, RZ, R0 ;  /* 0x00000000ff00723e */ /* 0x000fc800000010ff */
[----:B------:R-:W-:Y:S01]  /*0560*/  PRMT R18, R0, 0x7610, R18 ;  /* 0x0000761000127816 */ /* 0x000fe20000000012 */
[----:B------:R-:W-:Y:S06]  /*0570*/  BRA `(.L_x_15958) ;  /* 0x0000000c00207947 */ /* 0x000fec0003800000 */
.L_x_15963:
        /* <DEDUP_REMOVED lines=13> */
.L_x_15953:
        /* <DEDUP_REMOVED lines=14> */
.L_x_15967:
        /* <DEDUP_REMOVED lines=13> */
.L_x_15966:
        /* <DEDUP_REMOVED lines=27> */
.L_x_15969:
        /* <DEDUP_REMOVED lines=15> */
.L_x_15968:
[----:B------:R0:W5:Y:S01]  /*0aa0*/  LDG.E.U16 R18, desc[UR36][R4.64] ;  /* 0x0000002404127981 */ /* 0x000162000c1e1500 */
[----:B------:R-:W-:Y:S05]  /*0ab0*/  BRA `(.L_x_15958) ;  /* 0x0000000400d07947 */ /* 0x000fea0003800000 */
.L_x_15965:
        /* <DEDUP_REMOVED lines=13> */
.L_x_15972:
        /* <DEDUP_REMOVED lines=21> */
.L_x_15976:
[----:B------:R-:W-:Y:S05]  /*0ce0*/  BSYNC.RECONVERGENT B1 ;  /* 0x0000000000017941 */ /* 0x000fea0003800200 */
.L_x_15975:
[----:B------:R-:W-:Y:S01]  /*0cf0*/  IMAD.SHL.U32 R0, R0, 0x100000, RZ ;  /* 0x0010000000007824 */ /* 0x000fe200078e00ff */
[----:B------:R-:W-:-:S04]  /*0d00*/  LEA R3, R3, 0x3b800000, 0x17 ;  /* 0x3b80000003037811 */ /* 0x000fc800078eb8ff */
[----:B------:R-:W-:-:S07]  /*0d10*/  LOP3.LUT R0, R3, R0, R7, 0xfe, !PT ;  /* 0x0000000003007212 */ /* 0x000fce00078efe07 */
.L_x_15974:
[----:B------:R-:W-:Y:S05]  /*0d20*/  BSYNC.RECONVERGENT B0 ;  /* 0x0000000000007941 */ /* 0x000fea0003800200 */
.L_x_15973:
[----:B------:R-:W-:-:S04]  /*0d30*/  F2FP.BF16.F32.PACK_AB R0, RZ, R0 ;  /* 0x00000000ff00723e */ /* 0x000fc800000010ff */
[----:B------:R-:W-:Y:S01]  /*0d40*/  PRMT R18, R0, 0x7610, R18 ;  /* 0x0000761000127816 */ /* 0x000fe20000000012 */
[----:B------:R-:W-:Y:S06]  /*0d50*/  BRA `(.L_x_15958) ;  /* 0x0000000400287947 */ /* 0x000fec0003800000 */
.L_x_15971:
        /* <DEDUP_REMOVED lines=21> */
.L_x_15980:
[----:B------:R-:W-:Y:S05]  /*0eb0*/  BSYNC.RECONVERGENT B1 ;  /* 0x0000000000017941 */ /* 0x000fea0003800200 */
.L_x_15979:
[----:B------:R-:W-:Y:S01]  /*0ec0*/  IMAD.SHL.U32 R0, R0, 0x200000, RZ ;  /* 0x0020000000007824 */ /* 0x000fe200078e00ff */
[----:B------:R-:W-:-:S04]  /*0ed0*/  LEA R3, R3, 0x37800000, 0x17 ;  /* 0x3780000003037811 */ /* 0x000fc800078eb8ff */
[----:B------:R-:W-:-:S07]  /*0ee0*/  LOP3.LUT R0, R3, R0, R7, 0xfe, !PT ;  /* 0x0000000003007212 */ /* 0x000fce00078efe07 */
.L_x_15978:
[----:B------:R-:W-:Y:S05]  /*0ef0*/  BSYNC.RECONVERGENT B0 ;  /* 0x0000000000007941 */ /* 0x000fea0003800200 */
.L_x_15977:
[----:B------:R-:W-:-:S04]  /*0f00*/  F2FP.BF16.F32.PACK_AB R0, RZ, R0 ;  /* 0x00000000ff00723e */ /* 0x000fc800000010ff */
[----:B------:R-:W-:Y:S01]  /*0f10*/  PRMT R18, R0, 0x7610, R18 ;  /* 0x0000761000127816 */ /* 0x000fe20000000012 */
[----:B------:R-:W-:Y:S06]  /*0f20*/  BRA `(.L_x_15958) ;  /* 0x0000000000b47947 */ /* 0x000fec0003800000 */
.L_x_15970:
[----:B------:R-:W-:-:S09]  /*0f30*/  UISETP.NE.AND UP0, UPT, UR4, 0x1c, UPT ;  /* 0x0000001c0400788c */ /* 0x000fd2000bf05270 */
[----:B------:R-:W-:Y:S05]  /*0f40*/  BRA.U !UP0, `(.L_x_15981) ;  /* 0x00000001089c7547 */ /* 0x000fea000b800000 */
[----:B------:R-:W-:-:S09]  /*0f50*/  UISETP.NE.AND UP0, UPT, UR4, 0x1d, UPT ;  /* 0x0000001d0400788c */ /* 0x000fd2000bf05270 */
[----:B------:R-:W-:Y:S05]  /*0f60*/  BRA.U !UP0, `(.L_x_15982) ;  /* 0x0000000108807547 */ /* 0x000fea000b800000 */
[----:B------:R-:W-:-:S09]  /*0f70*/  UISETP.NE.AND UP0, UPT, UR4, 0x2c, UPT ;  /* 0x0000002c0400788c */ /* 0x000fd2000bf05270 */
[----:B------:R-:W-:Y:S05]  /*0f80*/  BRA.U !UP0, `(.L_x_15983) ;  /* 0x0000000108487547 */ /* 0x000fea000b800000 */
.L_x_15957:
        /* <DEDUP_REMOVED lines=16> */
.L_x_15984:
[----:B------:R-:W-:Y:S01]  /*1090*/  PRMT R18, RZ, 0x7610, R18 ;  /* 0x00007610ff127816 */ /* 0x000fe20000000012 */
[----:B------:R-:W-:Y:S06]  /*10a0*/  BRA `(.L_x_15958) ;  /* 0x0000000000547947 */ /* 0x000fec0003800000 */
.L_x_15983:
        /* <DEDUP_REMOVED lines=8> */
.L_x_15986:
[----:B------:R-:W-:Y:S05]  /*1130*/  BSYNC.RECONVERGENT B0 ;  /* 0x0000000000007941 */ /* 0x000fea0003800200 */
.L_x_15985:
[----:B------:R-:W-:-:S04]  /*1140*/  F2FP.BF16.F32.PACK_AB R0, RZ, R0 ;  /* 0x00000000ff00723e */ /* 0x000fc800000010ff */
[----:B------:R-:W-:Y:S01]  /*1150*/  PRMT R18, R0, 0x7610, R18 ;  /* 0x0000761000127816 */ /* 0x000fe20000000012 */
[----:B------:R-:W-:Y:S06]  /*1160*/  BRA `(.L_x_15958) ;  /* 0x0000000000247947 */ /* 0x000fec0003800000 */
.L_x_15982:
[----:B------:R-:W2:Y:S02]  /*1170*/  LDG.E.64 R4, desc[UR36][R4.64] ;  /* 0x0000002404047981 */ /* 0x000ea4000c1e1b00 */
[----:B--2---:R-:W0:Y:S02]  /*1180*/  I2F.U64 R0, R4 ;  /* 0x0000000400007312 */ /* 0x004e240000301000 */
[----:B0-----:R-:W-:-:S04]  /*1190*/  F2FP.BF16.F32.PACK_AB R0, RZ, R0 ;  /* 0x00000000ff00723e */ /* 0x001fc800000010ff */
[----:B------:R-:W-:Y:S01]  /*11a0*/  PRMT R18, R0, 0x7610, R18 ;  /* 0x0000761000127816 */ /* 0x000fe20000000012 */
[----:B------:R-:W-:Y:S06]  /*11b0*/  BRA `(.L_x_15958) ;  /* 0x0000000000107947 */ /* 0x000fec0003800000 */
.L_x_15981:
[----:B------:R-:W2:Y:S02]  /*11c0*/  LDG.E R4, desc[UR36][R4.64] ;  /* 0x0000002404047981 */ /* 0x000ea4000c1e1900 */
[----:B--2---:R-:W-:-:S04]  /*11d0*/  I2FP.F32.U32 R0, R4 ;  /* 0x0000000400007245 */ /* 0x004fc80000201000 */
[----:B------:R-:W-:-:S04]  /*11e0*/  F2FP.BF16.F32.PACK_AB R0, RZ, R0 ;  /* 0x00000000ff00723e */ /* 0x000fc800000010ff */
[----:B------:R-:W-:-:S07]  /*11f0*/  PRMT R18, R0, 0x7610, R18 ;  /* 0x0000761000127816 */ /* 0x000fce0000000012 */
.L_x_15958:
[----:B------:R-:W-:-:S07]  /*1200*/  VIADD R23, R25, 0x80 ;  /* 0x0000008019177836 */ /* 0x000fce0000000000 */
.L_x_15952:
[----:B------:R-:W-:Y:S05]  /*1210*/  BSYNC.RECONVERGENT B6 ;  /* 0x0000000000067941 */ /* 0x000fea0003800200 */
.L_x_15951:
        /* <DEDUP_REMOVED lines=26> */
.L_x_15992:
[----:B------:R-:W2:Y:S02]  /*13c0*/  LDG.E.U8 R4, desc[UR36][R4.64] ;  /* 0x0000002404047981 */ /* 0x000ea4000c1e1100 */
[----:B--2---:R-:W-:-:S04]  /*13d0*/  I2FP.F32.U32 R0, R4 ;  /* 0x0000000400007245 */ /* 0x004fc80000201000 */
[----:B------:R-:W-:-:S04]  /*13e0*/  F2FP.BF16.F32.PACK_AB R0, RZ, R0 ;  /* 0x00000000ff00723e */ /* 0x000fc800000010ff */
[----:B------:R-:W-:Y:S01]  /*13f0*/  PRMT R17, R0, 0x7610, R17 ;  /* 0x0000761000117816 */ /* 0x000fe20000000011 */
[----:B------:R-:W-:Y:S06]  /*1400*/  BRA `(.L_x_15994) ;  /* 0x0000000c00e47947 */ /* 0x000fec0003800000 */
.L_x_15991:
        /* <DEDUP_REMOVED lines=11> */
.L_x_15996:
[----:B------:R-:W2:Y:S02]  /*14c0*/  LDG.E R4, desc[UR36][R4.64] ;  /* 0x0000002404047981 */ /* 0x000ea4000c1e1900 */
[----:B--2---:R-:W-:-:S04]  /*14d0*/  I2FP.F32.S32 R0, R4 ;  /* 0x0000000400007245 */ /* 0x004fc80000201400 */
[----:B------:R-:W-:-:S04]  /*14e0*/  F2FP.BF16.F32.PACK_AB R0, RZ, R0 ;  /* 0x00000000ff00723e */ /* 0x000fc800000010ff */
[----:B------:R-:W-:Y:S01]  /*14f0*/  PRMT R17, R0, 0x7610, R17 ;  /* 0x0000761000117816 */ /* 0x000fe20000000011 */
[----:B------:R-:W-:Y:S06]  /*1500*/  BRA `(.L_x_15994) ;  /* 0x0000000c00a47947 */ /* 0x000fec0003800000 */
.L_x_15995:
[----:B------:R-:W2:Y:S02]  /*1510*/  LDG.E.U16 R4, desc[UR36][R4.64] ;  /* 0x0000002404047981 */ /* 0x000ea4000c1e1500 */
[----:B--2---:R-:W0:Y:S02]  /*1520*/  I2F.S16 R0, R4 ;  /* 0x0000000400007306 */ /* 0x004e240000101400 */
[----:B0-----:R-:W-:-:S04]  /*1530*/  F2FP.BF16.F32.PACK_AB R0, RZ, R0 ;  /* 0x00000000ff00723e */ /* 0x001fc800000010ff */
[----:B------:R-:W-:Y:S01]  /*1540*/  PRMT R17, R0, 0x7610, R17 ;  /* 0x0000761000117816 */ /* 0x000fe20000000011 */
[----:B------:R-:W-:Y:S06]  /*1550*/  BRA `(.L_x_15994) ;  /* 0x0000000c00907947 */ /* 0x000fec0003800000 */
.L_x_15990:
        /* <DEDUP_REMOVED lines=9> */
.L_x_15998:
[----:B------:R-:W2:Y:S02]  /*15f0*/  LDG.E.U16 R0, desc[UR36][R4.64] ;  /* 0x0000002404007981 */ /* 0x000ea4000c1e1500 */
[----:B--2---:R-:W-:-:S05]  /*1600*/  HADD2.F32 R0, -RZ, R0.H0_H0 ;  /* 0x20000000ff007230 */ /* 0x004fca0000004100 */
[----:B------:R-:W-:-:S04]  /*1610*/  F2FP.BF16.F32.PACK_AB R0, RZ, R0 ;  /* 0x00000000ff00723e */ /* 0x000fc800000010ff */
[----:B------:R-:W-:Y:S01]  /*1620*/  PRMT R17, R0, 0x7610, R17 ;  /* 0x0000761000117816 */ /* 0x000fe20000000011 */
[----:B------:R-:W-:Y:S06]  /*1630*/  BRA `(.L_x_15994) ;  /* 0x0000000c00587947 */ /* 0x000fec0003800000 */
.L_x_15997:
        /* <DEDUP_REMOVED lines=9> */
.L_x_16000:
[----:B------:R-:W2:Y:S02]  /*16d0*/  LDG.E.U16 R4, desc[UR36][R4.64] ;  /* 0x0000002404047981 */ /* 0x000ea4000c1e1500 */
[----:B--2---:R-:W-:-:S05]  /*16e0*/  HADD2.F32 R0, -RZ, R4.H0_H0 ;  /* 0x20000004ff007230 */ /* 0x004fca0000004100 */
[----:B------:R-:W-:-:S04]  /*16f0*/  F2FP.BF16.F32.PACK_AB R0, RZ, R0 ;  /* 0x00000000ff00723e */ /* 0x000fc800000010ff */
[----:B------:R-:W-:Y:S01]  /*1700*/  PRMT R17, R0, 0x7610, R17 ;  /* 0x0000761000117816 */ /* 0x000fe20000000011 */
[----:B------:R-:W-:Y:S06]  /*1710*/  BRA `(.L_x_15994) ;  /* 0x0000000c00207947 */ /* 0x000fec0003800000 */
.L_x_15999:
        /* <DEDUP_REMOVED lines=13> */
.L_x_15989:
        /* <DEDUP_REMOVED lines=14> */
.L_x_16003:
        /* <DEDUP_REMOVED lines=13> */
.L_x_16002:
        /* <DEDUP_REMOVED lines=27> */
.L_x_16005:
        /* <DEDUP_REMOVED lines=15> */
.L_x_16004:
[----:B------:R0:W5:Y:S01]  /*1c40*/  LDG.E.U16 R17, desc[UR36][R4.64] ;  /* 0x0000002404117981 */ /* 0x000162000c1e1500 */
[----:B------:R-:W-:Y:S05]  /*1c50*/  BRA `(.L_x_15994) ;  /* 0x0000000400d07947 */ /* 0x000fea0003800000 */
.L_x_16001:
        /* <DEDUP_REMOVED lines=13> */
.L_x_16008:
        /* <DEDUP_REMOVED lines=21> */
.L_x_16012:
[----:B------:R-:W-:Y:S05]  /*1e80*/  BSYNC.RECONVERGENT B1 ;  /* 0x0000000000017941 */ /* 0x000fea0003800200 */
.L_x_16011:
[----:B------:R-:W-:Y:S01]  /*1e90*/  IMAD.SHL.U32 R0, R0, 0x100000, RZ ;  /* 0x0010000000007824 */ /* 0x000fe200078e00ff */
[----:B------:R-:W-:-:S04]  /*1ea0*/  LEA R3, R3, 0x3b800000, 0x17 ;  /* 0x3b80000003037811 */ /* 0x000fc800078eb8ff */
[----:B------:R-:W-:-:S07]  /*1eb0*/  LOP3.LUT R0, R3, R0, R7, 0xfe, !PT ;  /* 0x0000000003007212 */ /* 0x000fce00078efe07 */
.L_x_16010:
[----:B------:R-:W-:Y:S05]  /*1ec0*/  BSYNC.RECONVERGENT B0 ;  /* 0x0000000000007941 */ /* 0x000fea0003800200 */
.L_x_16009:
[----:B------:R-:W-:-:S04]  /*1ed0*/  F2FP.BF16.F32.PACK_AB R0, RZ, R0 ;  /* 0x00000000ff00723e */ /* 0x000fc800000010ff */
[----:B------:R-:W-:Y:S01]  /*1ee0*/  PRMT R17, R0, 0x7610, R17 ;  /* 0x0000761000117816 */ /* 0x000fe20000000011 */
[----:B------:R-:W-:Y:S06]  /*1ef0*/  BRA `(.L_x_15994) ;  /* 0x0000000400287947 */ /* 0x000fec0003800000 */
.L_x_16007:
        /* <DEDUP_REMOVED lines=21> */
.L_x_16016:
[----:B------:R-:W-:Y:S05]  /*2050*/  BSYNC.RECONVERGENT B1 ;  /* 0x0000000000017941 */ /* 0x000fea0003800200 */
.L_x_16015:
[----:B------:R-:W-:Y:S01]  /*2060*/  IMAD.SHL.U32 R0, R0, 0x200000, RZ ;  /* 0x0020000000007824 */ /* 0x000fe200078e00ff */
[----:B------:R-:W-:-:S04]  /*2070*/  LEA R3, R3, 0x37800000, 0x17 ;  /* 0x3780000003037811 */ /* 0x000fc800078eb8ff */
[----:B------:R-:W-:-:S07]  /*2080*/  LOP3.LUT R0, R3, R0, R7, 0xfe, !PT ;  /* 0x0000000003007212 */ /* 0x000fce00078efe07 */
.L_x_16014:
[----:B------:R-:W-:Y:S05]  /*2090*/  BSYNC.RECONVERGENT B0 ;  /* 0x0000000000007941 */ /* 0x000fea0003800200 */
.L_x_16013:
[----:B------:R-:W-:-:S04]  /*20a0*/  F2FP.BF16.F32.PACK_AB R0, RZ, R0 ;  /* 0x00000000ff00723e */ /* 0x000fc800000010ff */
[----:B------:R-:W-:Y:S01]  /*20b0*/  PRMT R17, R0, 0x7610, R17 ;  /* 0x0000761000117816 */ /* 0x000fe20000000011 */
[----:B------:R-:W-:Y:S06]  /*20c0*/  BRA `(.L_x_15994) ;  /* 0x0000000000b47947 */ /* 0x000fec0003800000 */
.L_x_16006:
        /* <DEDUP_REMOVED lines=14> */
.L_x_16020:
[----:B------:R-:W-:Y:S05]  /*21b0*/  BSYNC.RECONVERGENT B0 ;  /* 0x0000000000007941 */ /* 0x000fea0003800200 */
.L_x_16019:
[----:B------:R-:W-:-:S04]  /*21c0*/  F2FP.BF16.F32.PACK_AB R0, RZ, R0 ;  /* 0x00000000ff00723e */ /* 0x000fc800000010ff */
[----:B------:R-:W-:Y:S01]  /*21d0*/  PRMT R17, R0, 0x7610, R17 ;  /* 0x0000761000117816 */ /* 0x000fe20000000011 */
[----:B------:R-:W-:Y:S06]  /*21e0*/  BRA `(.L_x_15994) ;  /* 0x00000000006c7947 */ /* 0x000fec0003800000 */
.L_x_15993:
        /* <DEDUP_REMOVED lines=16> */
.L_x_16021:
[----:B------:R-:W-:Y:S01]  /*22f0*/  PRMT R17, RZ, 0x7610, R17 ;  /* 0x00007610ff117816 */ /* 0x000fe20000000011 */
[----:B------:R-:W-:Y:S06]  /*2300*/  BRA `(.L_x_15994) ;  /* 0x0000000000247947 */ /* 0x000fec0003800000 */
.L_x_16018:
[----:B------:R-:W2:Y:S02]  /*2310*/  LDG.E.64 R4, desc[UR36][R4.64] ;  /* 0x0000002404047981 */ /* 0x000ea4000c1e1b00 */
[----:B--2---:R-:W0:Y:S02]  /*2320*/  I2F.U64 R0, R4 ;  /* 0x0000000400007312 */ /* 0x004e240000301000 */
[----:B0-----:R-:W-:-:S04]  /*2330*/  F2FP.BF16.F32.PACK_AB R0, RZ, R0 ;  /* 0x00000000ff00723e */ /* 0x001fc800000010ff */
[----:B------:R-:W-:Y:S01]  /*2340*/  PRMT R17, R0, 0x7610, R17 ;  /* 0x0000761000117816 */ /* 0x000fe20000000011 */
[----:B------:R-:W-:Y:S06]  /*2350*/  BRA `(.L_x_15994) ;  /* 0x0000000000107947 */ /* 0x000fec0003800000 */
.L_x_16017:
[----:B------:R-:W2:Y:S02]  /*2360*/  LDG.E R4, desc[UR36][R4.64] ;  /* 0x0000002404047981 */ /* 0x000ea4000c1e1900 */
[----:B--2---:R-:W-:-:S04]  /*2370*/  I2FP.F32.U32 R0, R4 ;  /* 0x0000000400007245 */ /* 0x004fc80000201000 */
[----:B------:R-:W-:-:S04]  /*2380*/  F2FP.BF16.F32.PACK_AB R0, RZ, R0 ;  /* 0x00000000ff00723e */ /* 0x000fc800000010ff */
[----:B------:R-:W-:-:S07]  /*2390*/  PRMT R17, R0, 0x7610, R17 ;  /* 0x0000761000117816 */ /* 0x000fce0000000011 */
.L_x_15994:
[----:B------:R-:W-:-:S07]  /*23a0*/  VIADD R23, R23, 0x80 ;  /* 0x0000008017177836 */ /* 0x000fce0000000000 */
.L_x_15988:
[----:B------:R-:W-:Y:S05]  /*23b0*/  BSYNC.RECONVERGENT B6 ;  /* 0x0000000000067941 */ /* 0x000fea0003800200 */
.L_x_15987:
        /* <DEDUP_REMOVED lines=26> */
.L_x_16027:
[----:B------:R-:W2:Y:S02]  /*2560*/  LDG.E.U8 R4, desc[UR36][R4.64] ;  /* 0x0000002404047981 */ /* 0x000ea4000c1e1100 */
[----:B--2---:R-:W-:-:S04]  /*2570*/  I2FP.F32.U32 R0, R4 ;  /* 0x0000000400007245 */ /* 0x004fc80000201000 */
[----:B------:R-:W-:-:S04]  /*2580*/  F2FP.BF16.F32.PACK_AB R0, RZ, R0 ;  /* 0x00000000ff00723e */ /* 0x000fc800000010ff */
[----:B------:R-:W-:Y:S01]  /*2590*/  PRMT R19, R0, 0x7610, R19 ;  /* 0x0000761000137816 */ /* 0x000fe20000000013 */
[----:B------:R-:W-:Y:S06]  /*25a0*/  BRA `(.L_x_16029) ;  /* 0x0000000c00e47947 */ /* 0x000fec0003800000 */
.L_x_16026:
        /* <DEDUP_REMOVED lines=11> */
.L_x_16031:
[----:B------:R-:W2:Y:S02]  /*2660*/  LDG.E R4, desc[UR36][R4.64] ;  /* 0x0000002404047981 */ /* 0x000ea4000c1e1900 */
[----:B--2---:R-:W-:-:S04]  /*2670*/  I2FP.F32.S32 R0, R4 ;  /* 0x0000000400007245 */ /* 0x004fc80000201400 */
[----:B------:R-:W-:-:S04]  /*2680*/  F2FP.BF16.F32.PACK_AB R0, RZ, R0 ;  /* 0x00000000ff00723e */ /* 0x000fc800000010ff */
[----:B------:R-:W-:Y:S01]  /*2690*/  PRMT R19, R0, 0x7610, R19 ;  /* 0x0000761000137816 */ /* 0x000fe20000000013 */
[----:B------:R-:W-:Y:S06]  /*26a0*/  BRA `(.L_x_16029) ;  /* 0x0000000c00a47947 */ /* 0x000fec0003800000 */
.L_x_16030:
[----:B------:R-:W2:Y:S02]  /*26b0*/  LDG.E.U16 R4, desc[UR36][R4.64] ;  /* 0x0000002404047981 */ /* 0x000ea4000c1e1500 */
[----:B--2---:R-:W0:Y:S02]  /*26c0*/  I2F.S16 R0, R4 ;  /* 0x0000000400007306 */ /* 0x004e240000101400 */
[----:B0-----:R-:W-:-:S04]  /*26d0*/  F2FP.BF16.F32.PACK_AB R0, RZ, R0 ;  /* 0x00000000ff00723e */ /* 0x001fc800000010ff */
[----:B------:R-:W-:Y:S01]  /*26e0*/  PRMT R19, R0, 0x7610, R19 ;  /* 0x0000761000137816 */ /* 0x000fe20000000013 */
[----:B------:R-:W-:Y:S06]  /*26f0*/  BRA `(.L_x_16029) ;  /* 0x0000000c00907947 */ /* 0x000fec0003800000 */
.L_x_16025:
        /* <DEDUP_REMOVED lines=9> */
.L_x_16033:
[----:B------:R-:W2:Y:S02]  /*2790*/  LDG.E.U16 R0, desc[UR36][R4.64] ;  /* 0x0000002404007981 */ /* 0x000ea4000c1e1500 */
[----:B--2---:R-:W-:-:S05]  /*27a0*/  HADD2.F32 R0, -RZ, R0.H0_H0 ;  /* 0x20000000ff007230 */ /* 0x004fca0000004100 */
[----:B------:R-:W-:-:S04]  /*27b0*/  F2FP.BF16.F32.PACK_AB R0, RZ, R0 ;  /* 0x00000000ff00723e */ /* 0x000fc800000010ff */
[----:B------:R-:W-:Y:S01]  /*27c0*/  PRMT R19, R0, 0x7610, R19 ;  /* 0x0000761000137816 */ /* 0x000fe20000000013 */
[----:B------:R-:W-:Y:S06]  /*27d0*/  BRA `(.L_x_16029) ;  /* 0x0000000c00587947 */ /* 0x000fec0003800000 */
.L_x_16032:
        /* <DEDUP_REMOVED lines=9> */
.L_x_16035:
[----:B------:R-:W2:Y:S02]  /*2870*/  LDG.E.U16 R4, desc[UR36][R4.64] ;  /* 0x0000002404047981 */ /* 0x000ea4000c1e1500 */
[----:B--2---:R-:W-:-:S05]  /*2880*/  HADD2.F32 R0, -RZ, R4.H0_H0 ;  /* 0x20000004ff007230 */ /* 0x004fca0000004100 */
[----:B------:R-:W-:-:S04]  /*2890*/  F2FP.BF16.F32.PACK_AB R0, RZ, R0 ;  /* 0x00000000ff00723e */ /* 0x000fc800000010ff */
[----:B------:R-:W-:Y:S01]  /*28a0*/  PRMT R19, R0, 0x7610, R19 ;  /* 0x0000761000137816 */ /* 0x000fe20000000013 */
[----:B------:R-:W-:Y:S06]  /*28b0*/  BRA `(.L_x_16029) ;  /* 0x0000000c00207947 */ /* 0x000fec0003800000 */
.L_x_16034:
        /* <DEDUP_REMOVED lines=13> */
.L_x_16024:
        /* <DEDUP_REMOVED lines=14> */
.L_x_16038:
        /* <DEDUP_REMOVED lines=13> */
.L_x_16037:
        /* <DEDUP_REMOVED lines=27> */
.L_x_16040:
        /* <DEDUP_REMOVED lines=15> */
.L_x_16039:
[----:B------:R0:W5:Y:S01]  /*2de0*/  LDG.E.U16 R19, desc[UR36][R4.64] ;  /* 0x0000002404137981 */ /* 0x000162000c1e1500 */
[----:B------:R-:W-:Y:S05]  /*2df0*/  BRA `(.L_x_16029) ;  /* 0x0000000400d07947 */ /* 0x000fea0003800000 */
.L_x_16036:
        /* <DEDUP_REMOVED lines=13> */
.L_x_16043:
        /* <DEDUP_REMOVED lines=21> */
.L_x_16047:
[----:B------:R-:W-:Y:S05]  /*3020*/  BSYNC.RECONVERGENT B1 ;  /* 0x0000000000017941 */ /* 0x000fea0003800200 */
.L_x_16046:
[----:B------:R-:W-:Y:S01]  /*3030*/  IMAD.SHL.U32 R0, R0, 0x100000, RZ ;  /* 0x0010000000007824 */ /* 0x000fe200078e00ff */
[----:B------:R-:W-:-:S04]  /*3040*/  LEA R3, R3, 0x3b800000, 0x17 ;  /* 0x3b80000003037811 */ /* 0x000fc800078eb8ff */
[----:B------:R-:W-:-:S07]  /*3050*/  LOP3.LUT R0, R3, R0, R7, 0xfe, !PT ;  /* 0x0000000003007212 */ /* 0x000fce00078efe07 */
.L_x_16045:
[----:B------:R-:W-:Y:S05]  /*3060*/  BSYNC.RECONVERGENT B0 ;  /* 0x0000000000007941 */ /* 0x000fea0003800200 */
.L_x_16044:
[----:B------:R-:W-:-:S04]  /*3070*/  F2FP.BF16.F32.PACK_AB R0, RZ, R0 ;  /* 0x00000000ff00723e */ /* 0x000fc800000010ff */
[----:B------:R-:W-:Y:S01]  /*3080*/  PRMT R19, R0, 0x7610, R19 ;  /* 0x0000761000137816 */ /* 0x000fe20000000013 */
[----:B------:R-:W-:Y:S06]  /*3090*/  BRA `(.L_x_16029) ;  /* 0x0000000400287947 */ /* 0x000fec0003800000 */
.L_x_16042:
        /* <DEDUP_REMOVED lines=21> */
.L_x_16051:
[----:B------:R-:W-:Y:S05]  /*31f0*/  BSYNC.RECONVERGENT B1 ;  /* 0x0000000000017941 */ /* 0x000fea0003800200 */
.L_x_16050:
[----:B------:R-:W-:Y:S01]  /*3200*/  IMAD.SHL.U32 R0, R0, 0x200000, RZ ;  /* 0x0020000000007824 */ /* 0x000fe200078e00ff */
[----:B------:R-:W-:-:S04]  /*3210*/  LEA R3, R3, 0x37800000, 0x17 ;  /* 0x3780000003037811 */ /* 0x000fc800078eb8ff */
[----:B------:R-:W-:-:S07]  /*3220*/  LOP3.LUT R0, R3, R0, R7, 0xfe, !PT ;  /* 0x0000000003007212 */ /* 0x000fce00078efe07 */
.L_x_16049:
[----:B------:R-:W-:Y:S05]  /*3230*/  BSYNC.RECONVERGENT B0 ;  /* 0x0000000000007941 */ /* 0x000fea0003800200 */
.L_x_16048:
[----:B------:R-:W-:-:S04]  /*3240*/  F2FP.BF16.F32.PACK_AB R0, RZ, R0 ;  /* 0x00000000ff00723e */ /* 0x000fc800000010ff */
[----:B------:R-:W-:Y:S01]  /*3250*/  PRMT R19, R0, 0x7610, R19 ;  /* 0x0000761000137816 */ /* 0x000fe20000000013 */
[----:B------:R-:W-:Y:S06]  /*3260*/  BRA `(.L_x_16029) ;  /* 0x0000000000b47947 */ /* 0x000fec0003800000 */
.L_x_16041:
        /* <DEDUP_REMOVED lines=14> */
.L_x_16055:
[----:B------:R-:W-:Y:S05]  /*3350*/  BSYNC.RECONVERGENT B0 ;  /* 0x0000000000007941 */ /* 0x000fea0003800200 */
.L_x_16054:
[----:B------:R-:W-:-:S04]  /*3360*/  F2FP.BF16.F32.PACK_AB R0, RZ, R0 ;  /* 0x00000000ff00723e */ /* 0x000fc800000010ff */
[----:B------:R-:W-:Y:S01]  /*3370*/  PRMT R19, R0, 0x7610, R19 ;  /* 0x0000761000137816 */ /* 0x000fe20000000013 */
[----:B------:R-:W-:Y:S06]  /*3380*/  BRA `(.L_x_16029) ;  /* 0x00000000006c7947 */ /* 0x000fec0003800000 */
.L_x_16028:
        /* <DEDUP_REMOVED lines=16> */
.L_x_16056:
[----:B------:R-:W-:Y:S01]  /*3490*/  PRMT R19, RZ, 0x7610, R19 ;  /* 0x00007610ff137816 */ /* 0x000fe20000000013 */
[----:B------:R-:W-:Y:S06]  /*34a0*/  BRA `(.L_x_16029) ;  /* 0x0000000000247947 */ /* 0x000fec0003800000 */
.L_x_16053:
[----:B------:R-:W2:Y:S02]  /*34b0*/  LDG.E.64 R4, desc[UR36][R4.64] ;  /* 0x0000002404047981 */ /* 0x000ea4000c1e1b00 */
[----:B--2---:R-:W0:Y:S02]  /*34c0*/  I2F.U64 R0, R4 ;  /* 0x0000000400007312 */ /* 0x004e240000301000 */
[----:B0-----:R-:W-:-:S04]  /*34d0*/  F2FP.BF16.F32.PACK_AB R0, RZ, R0 ;  /* 0x00000000ff00723e */ /* 0x001fc800000010ff */
[----:B------:R-:W-:Y:S01]  /*34e0*/  PRMT R19, R0, 0x7610, R19 ;  /* 0x0000761000137816 */ /* 0x000fe20000000013 */
[----:B------:R-:W-:Y:S06]  /*34f0*/  BRA `(.L_x_16029) ;  /* 0x0000000000107947 */ /* 0x000fec0003800000 */
.L_x_16052:
[----:B------:R-:W2:Y:S02]  /*3500*/  LDG.E R4, desc[UR36][R4.64] ;  /* 0x0000002404047981 */ /* 0x000ea4000c1e1900 */
[----:B--2---:R-:W-:-:S04]  /*3510*/  I2FP.F32.U32 R0, R4 ;  /* 0x0000000400007245 */ /* 0x004fc80000201000 */
[----:B------:R-:W-:-:S04]  /*3520*/  F2FP.BF16.F32.PACK_AB R0, RZ, R0 ;  /* 0x00000000ff00723e */ /* 0x000fc800000010ff */
[----:B------:R-:W-:-:S07]  /*3530*/  PRMT R19, R0, 0x7610, R19 ;  /* 0x0000761000137816 */ /* 0x000fce0000000013 */
.L_x_16029:
[----:B------:R-:W-:-:S07]  /*3540*/  VIADD R23, R23, 0x80 ;  /* 0x0000008017177836 */ /* 0x000fce0000000000 */
.L_x_16023:
[----:B------:R-:W-:Y:S05]  /*3550*/  BSYNC.RECONVERGENT B6 ;  /* 0x0000000000067941 */ /* 0x000fea0003800200 */
.L_x_16022:
[----:B------:R-:W-:Y:S01]  /*3560*/  ISETP.GE.AND P0, PT, R23, R16, PT ;  /* 0x000000101700720c */ /* 0x000fe20003f06270 */
[----:B------:R-:W-:Y:S01]  /*3570*/  BSSY.RECONVERGENT B6, `(.L_x_16057) ;  /* 0x0000117000067945 */ /* 0x000fe20003800200 */
[----:B0-----:R-:W-:-:S11]  /*3580*/  PRMT R4, RZ, 0x7610, R4 ;  /* 0x00007610ff047816 */ /* 0x001fd60000000004 */
        /* <DEDUP_REMOVED lines=23> */
.L_x_16062:
[----:B------:R-:W2:Y:S02]  /*3700*/  LDG.E.U8 R6, desc[UR36][R6.64] ;  /* 0x0000002406067981 */ /* 0x000ea4000c1e1100 */
[----:B--2---:R-:W-:-:S04]  /*3710*/  I2FP.F32.U32 R0, R6 ;  /* 0x0000000600007245 */ /* 0x004fc80000201000 */
[----:B------:R-:W-:-:S04]  /*3720*/  F2FP.BF16.F32.PACK_AB R0, RZ, R0 ;  /* 0x00000000ff00723e */ /* 0x000fc800000010ff */
[----:B------:R-:W-:Y:S01]  /*3730*/  PRMT R4, R0, 0x7610, R4 ;  /* 0x0000761000047816 */ /* 0x000fe20000000004 */
[----:B------:R-:W-:Y:S06]  /*3740*/  BRA `(.L_x_16058) ;  /* 0x0000000c00e47947 */ /* 0x000fec0003800000 */
.L_x_16061:
        /* <DEDUP_REMOVED lines=11> */
.L_x_16065:
[----:B------:R-:W2:Y:S02]  /*3800*/  LDG.E R6, desc[UR36][R6.64] ;  /* 0x0000002406067981 */ /* 0x000ea4000c1e1900 */
[----:B--2---:R-:W-:-:S04]  /*3810*/  I2FP.F32.S32 R0, R6 ;  /* 0x0000000600007245 */ /* 0x004fc80000201400 */
[----:B------:R-:W-:-:S04]  /*3820*/  F2FP.BF16.F32.PACK_AB R0, RZ, R0 ;  /* 0x00000000ff00723e */ /* 0x000fc800000010ff */
[----:B------:R-:W-:Y:S01]  /*3830*/  PRMT R4, R0, 0x7610, R4 ;  /* 0x0000761000047816 */ /* 0x000fe20000000004 */
[----:B------:R-:W-:Y:S06]  /*3840*/  BRA `(.L_x_16058) ;  /* 0x0000000c00a47947 */ /* 0x000fec0003800000 */
.L_x_16064:
[----:B------:R-:W2:Y:S02]  /*3850*/  LDG.E.U16 R6, desc[UR36][R6.64] ;  /* 0x0000002406067981 */ /* 0x000ea4000c1e1500 */
[----:B--2---:R-:W0:Y:S02]  /*3860*/  I2F.S16 R0, R6 ;  /* 0x0000000600007306 */ /* 0x004e240000101400 */
[----:B0-----:R-:W-:-:S04]  /*3870*/  F2FP.BF16.F32.PACK_AB R0, RZ, R0 ;  /* 0x00000000ff00723e */ /* 0x001fc800000010ff */
[----:B------:R-:W-:Y:S01]  /*3880*/  PRMT R4, R0, 0x7610, R4 ;  /* 0x0000761000047816 */ /* 0x000fe20000000004 */
[----:B------:R-:W-:Y:S06]  /*3890*/  BRA `(.L_x_16058) ;  /* 0x0000000c00907947 */ /* 0x000fec0003800000 */
.L_x_16060:
        /* <DEDUP_REMOVED lines=9> */
.L_x_16067:
[----:B------:R-:W2:Y:S02]  /*3930*/  LDG.E.U16 R0, desc[UR36][R6.64] ;  /* 0x0000002406007981 */ /* 0x000ea4000c1e1500 */
[----:B--2---:R-:W-:-:S05]  /*3940*/  HADD2.F32 R0, -RZ, R0.H0_H0 ;  /* 0x20000000ff007230 */ /* 0x004fca0000004100 */
[----:B------:R-:W-:-:S04]  /*3950*/  F2FP.BF16.F32.PACK_AB R0, RZ, R0 ;  /* 0x00000000ff00723e */ /* 0x000fc800000010ff */
[----:B------:R-:W-:Y:S01]  /*3960*/  PRMT R4, R0, 0x7610, R4 ;  /* 0x0000761000047816 */ /* 0x000fe20000000004 */
[----:B------:R-:W-:Y:S06]  /*3970*/  BRA `(.L_x_16058) ;  /* 0x0000000c00587947 */ /* 0x000fec0003800000 */
.L_x_16066:
        /* <DEDUP_REMOVED lines=9> */
.L_x_16069:
[----:B------:R-:W2:Y:S02]  /*3a10*/  LDG.E.U16 R6, desc[UR36][R6.64] ;  /* 0x0000002406067981 */ /* 0x000ea4000c1e1500 */
[----:B--2---:R-:W-:-:S05]  /*3a20*/  HADD2.F32 R0, -RZ, R6.H0_H0 ;  /* 0x20000006ff007230 */ /* 0x004fca0000004100 */
[----:B------:R-:W-:-:S04]  /*3a30*/  F2FP.BF16.F32.PACK_AB R0, RZ, R0 ;  /* 0x00000000ff00723e */ /* 0x000fc800000010ff */
[----:B------:R-:W-:Y:S01]  /*3a40*/  PRMT R4, R0, 0x7610, R4 ;  /* 0x0000761000047816 */ /* 0x000fe20000000004 */
[----:B------:R-:W-:Y:S06]  /*3a50*/  BRA `(.L_x_16058) ;  /* 0x0000000c00207947 */ /* 0x000fec0003800000 */
.L_x_16068:
        /* <DEDUP_REMOVED lines=13> */
.L_x_16059:
        /* <DEDUP_REMOVED lines=14> */
.L_x_16072:
        /* <DEDUP_REMOVED lines=13> */
.L_x_16071:
        /* <DEDUP_REMOVED lines=27> */
.L_x_16074:
        /* <DEDUP_REMOVED lines=15> */
.L_x_16073:
[----:B------:R0:W5:Y:S01]  /*3f80*/  LDG.E.U16 R4, desc[UR36][R6.64] ;  /* 0x0000002406047981 */ /* 0x000162000c1e1500 */
[----:B------:R-:W-:Y:S05]  /*3f90*/  BRA `(.L_x_16058) ;  /* 0x0000000400d07947 */ /* 0x000fea0003800000 */
.L_x_16070:
        /* <DEDUP_REMOVED lines=13> */
.L_x_16077:
        /* <DEDUP_REMOVED lines=21> */
.L_x_16081:
[----:B------:R-:W-:Y:S05]  /*41c0*/  BSYNC.RECONVERGENT B1 ;  /* 0x0000000000017941 */ /* 0x000fea0003800200 */
.L_x_16080:
[----:B------:R-:W-:Y:S01]  /*41d0*/  IMAD.SHL.U32 R0, R0, 0x100000, RZ ;  /* 0x0010000000007824 */ /* 0x000fe200078e00ff */
[----:B------:R-:W-:-:S04]  /*41e0*/  LEA R3, R3, 0x3b800000, 0x17 ;  /* 0x3b80000003037811 */ /* 0x000fc800078eb8ff */
[----:B------:R-:W-:-:S07]  /*41f0*/  LOP3.LUT R0, R3, R0, R7, 0xfe, !PT ;  /* 0x0000000003007212 */ /* 0x000fce00078efe07 */
.L_x_16079:
[----:B------:R-:W-:Y:S05]  /*4200*/  BSYNC.RECONVERGENT B0 ;  /* 0x0000000000007941 */ /* 0x000fea0003800200 */
.L_x_16078:
[----:B------:R-:W-:-:S04]  /*4210*/  F2FP.BF16.F32.PACK_AB R0, RZ, R0 ;  /* 0x00000000ff00723e */ /* 0x000fc800000010ff */
[----:B------:R-:W-:Y:S01]  /*4220*/  PRMT R4, R0, 0x7610, R4 ;  /* 0x0000761000047816 */ /* 0x000fe20000000004 */
[----:B------:R-:W-:Y:S06]  /*4230*/  BRA `(.L_x_16058) ;  /* 0x0000000400287947 */ /* 0x000fec0003800000 */
.L_x_16076:
        /* <DEDUP_REMOVED lines=21> */
.L_x_16085:
[----:B------:R-:W-:Y:S05]  /*4390*/  BSYNC.RECONVERGENT B1 ;  /* 0x0000000000017941 */ /* 0x000fea0003800200 */
.L_x_16084:
[----:B------:R-:W-:Y:S01]  /*43a0*/  IMAD.SHL.U32 R0, R0, 0x200000, RZ ;  /* 0x0020000000007824 */ /* 0x000fe200078e00ff */
[----:B------:R-:W-:-:S04]  /*43b0*/  LEA R3, R3, 0x37800000, 0x17 ;  /* 0x3780000003037811 */ /* 0x000fc800078eb8ff */
[----:B------:R-:W-:-:S07]  /*43c0*/  LOP3.LUT R0, R3, R0, R7, 0xfe, !PT ;  /* 0x0000000003007212 */ /* 0x000fce00078efe07 */
.L_x_16083:
[----:B------:R-:W-:Y:S05]  /*43d0*/  BSYNC.RECONVERGENT B0 ;  /* 0x0000000000007941 */ /* 0x000fea0003800200 */
.L_x_16082:
[----:B------:R-:W-:-:S04]  /*43e0*/  F2FP.BF16.F32.PACK_AB R0, RZ, R0 ;  /* 0x00000000ff00723e */ /* 0x000fc800000010ff */
[----:B------:R-:W-:Y:S01]  /*43f0*/  PRMT R4, R0, 0x7610, R4 ;  /* 0x0000761000047816 */ /* 0x000fe20000000004 */
[----:B------:R-:W-:Y:S06]  /*4400*/  BRA `(.L_x_16058) ;  /* 0x0000000000b47947 */ /* 0x000fec0003800000 */
.L_x_16075:
        /* <DEDUP_REMOVED lines=14> */
.L_x_16089:
[----:B------:R-:W-:Y:S05]  /*44f0*/  BSYNC.RECONVERGENT B0 ;  /* 0x0000000000007941 */ /* 0x000fea0003800200 */
.L_x_16088:
[----:B------:R-:W-:-:S04]  /*4500*/  F2FP.BF16.F32.PACK_AB R0, RZ, R0 ;  /* 0x00000000ff00723e */ /* 0x000fc800000010ff */
[----:B------:R-:W-:Y:S01]  /*4510*/  PRMT R4, R0, 0x7610, R4 ;  /* 0x0000761000047816 */ /* 0x000fe20000000004 */
[----:B------:R-:W-:Y:S06]  /*4520*/  BRA `(.L_x_16058) ;  /* 0x00000000006c7947 */ /* 0x000fec0003800000 */
.L_x_16063:
        /* <DEDUP_REMOVED lines=16> */
.L_x_16090:
[----:B------:R-:W-:Y:S01]  /*4630*/  PRMT R4, RZ, 0x7610, R4 ;  /* 0x00007610ff047816 */ /* 0x000fe20000000004 */
[----:B------:R-:W-:Y:S06]  /*4640*/  BRA `(.L_x_16058) ;  /* 0x0000000000247947 */ /* 0x000fec0003800000 */
.L_x_16087:
[----:B------:R-:W2:Y:S02]  /*4650*/  LDG.E.64 R6, desc[UR36][R6.64] ;  /* 0x0000002406067981 */ /* 0x000ea4000c1e1b00 */
[----:B--2---:R-:W0:Y:S02]  /*4660*/  I2F.U64 R0, R6 ;  /* 0x0000000600007312 */ /* 0x004e240000301000 */
[----:B0-----:R-:W-:-:S04]  /*4670*/  F2FP.BF16.F32.PACK_AB R0, RZ, R0 ;  /* 0x00000000ff00723e */ /* 0x001fc800000010ff */
[----:B------:R-:W-:Y:S01]  /*4680*/  PRMT R4, R0, 0x7610, R4 ;  /* 0x0000761000047816 */ /* 0x000fe20000000004 */
[----:B------:R-:W-:Y:S06]  /*4690*/  BRA `(.L_x_16058) ;  /* 0x0000000000107947 */ /* 0x000fec0003800000 */
.L_x_16086:
[----:B------:R-:W2:Y:S02]  /*46a0*/  LDG.E R6, desc[UR36][R6.64] ;  /* 0x0000002406067981 */ /* 0x000ea4000c1e1900 */
[----:B--2---:R-:W-:-:S04]  /*46b0*/  I2FP.F32.U32 R0, R6 ;  /* 0x0000000600007245 */ /* 0x004fc80000201000 */
[----:B------:R-:W-:-:S04]  /*46c0*/  F2FP.BF16.F32.PACK_AB R0, RZ, R0 ;  /* 0x00000000ff00723e */ /* 0x000fc800000010ff */
[----:B------:R-:W-:-:S07]  /*46d0*/  PRMT R4, R0, 0x7610, R4 ;  /* 0x0000761000047816 */ /* 0x000fce0000000004 */
.L_x_16058:
[----:B------:R-:W-:Y:S05]  /*46e0*/  BSYNC.RECONVERGENT B6 ;  /* 0x0000000000067941 */ /* 0x000fea0003800200 */
.L_x_16057:
[----:B------:R-:W1:Y:S01]  /*46f0*/  LDC R3, c[0x0][0x388] ;  /* 0x0000e200ff037b82 */ /* 0x000e620000000800 */
[----:B------:R-:W-:Y:S01]  /*4700*/  ISETP.GE.AND P0, PT, R25, R16, PT ;  /* 0x000000101900720c */ /* 0x000fe20003f06270 */
[----:B------:R-:W-:Y:S01]  /*4710*/  BSSY.RECONVERGENT B1, `(.L_x_16091) ;  /* 0x0000060000017945 */ /* 0x000fe20003800200 */
[C---:B-1----:R-:W-:Y:S01]  /*4720*/  FMUL.FTZ R0, |R3|.reuse, 8388608 ;  /* 0x4b00000003007820 */ /* 0x042fe20000410200 */
[C---:B0-----:R-:W-:Y:S01]  /*4730*/  FADD.FTZ R7, |R3|.reuse, -RZ ;  /* 0x800000ff03077221 */ /* 0x041fe20000010200 */
[----:B------:R-:W-:-:S03]  /*4740*/  FADD.FTZ R8, |R3|, |R3| ;  /* 0x4000000303087221 */ /* 0x000fc60000010200 */
[C---:B------:R-:W-:Y:S01]  /*4750*/  LOP3.LUT R5, R0.reuse, 0x7fffff, RZ, 0xc0, !PT ;  /* 0x007fffff00057812 */ /* 0x040fe200078ec0ff */
[----:B------:R-:W-:Y:S01]  /*4760*/  FADD.FTZ R9, -R7, -RZ ;  /* 0x800000ff07097221 */ /* 0x000fe20000010100 */
[----:B------:R-:W-:Y:S02]  /*4770*/  LOP3.LUT R10, R0, 0xff800000, RZ, 0xc0, !PT ;  /* 0xff800000000a7812 */ /* 0x000fe400078ec0ff */
[----:B------:R-:W-:-:S04]  /*4780*/  LOP3.LUT R5, R5, 0x3f800000, RZ, 0xfc, !PT ;  /* 0x3f80000005057812 */ /* 0x000fc800078efcff */
[----:B------:R0:W1:Y:S01]  /*4790*/  MUFU.RCP R6, R5 ;  /* 0x0000000500067308 */ /* 0x0000620000001000 */
[----:B------:R-:W-:Y:S05]  /*47a0*/  @P0 BRA `(.L_x_16092) ;  /* 0x0000000400580947 */ /* 0x000fea0003800000 */
[----:B-----5:R-:W-:Y:S01]  /*47b0*/  IMAD.U32 R18, R18, 0x10000, RZ ;  /* 0x0001000012127824 */ /* 0x020fe200078e00ff */
[----:B------:R-:W-:Y:S03]  /*47c0*/  BSSY.RECONVERGENT B0, `(.L_x_16093) ;  /* 0x0000039000007945 */ /* 0x000fe60003800200 */
[C---:B------:R-:W-:Y:S01]  /*47d0*/  FADD.FTZ R12, |R18|.reuse, -RZ ;  /* 0x800000ff120c7221 */ /* 0x040fe20000010200 */
[----:B------:R-:W-:-:S13]  /*47e0*/  FSETP.GEU.FTZ.AND P0, PT, |R18|, |R3|, PT ;  /* 0x400000031200720b */ /* 0x000fda0003f1e200 */
        /* <DEDUP_REMOVED lines=23> */
.L_x_16097:
[----:B------:R-:W-:Y:S05]  /*4960*/  BSYNC.RECONVERGENT B2 ;  /* 0x0000000000027941 */ /* 0x000fea0003800200 */
.L_x_16096:
[----:B------:R-:W-:Y:S01]  /*4970*/  FFMA.FTZ R12, -R7, R11, R12 ;  /* 0x0000000b070c7223 */ /* 0x000fe2000001010c */
[----:B------:R-:W-:Y:S06]  /*4980*/  BRA `(.L_x_16094) ;  /* 0x0000000000707947 */ /* 0x000fec0003800000 */
.L_x_16095:
        /* <DEDUP_REMOVED lines=12> */
.L_x_16100:
        /* <DEDUP_REMOVED lines=13> */
.L_x_16099:
[----:B------:R-:W-:Y:S05]  /*4b20*/  BSYNC.RECONVERGENT B2 ;  /* 0x0000000000027941 */ /* 0x000fea0003800200 */
.L_x_16098:
[----:B------:R-:W-:-:S04]  /*4b30*/  FMUL.FTZ R12, R12, 1.1920928955078125e-07 ;  /* 0x340000000c0c7820 */ /* 0x000fc80000410000 */
[----:B------:R-:W-:-:S07]  /*4b40*/  FMUL.FTZ R12, R11, R12 ;  /* 0x0000000c0b0c7220 */ /* 0x000fce0000410000 */
.L_x_16094:
[----:B------:R-:W-:Y:S05]  /*4b50*/  BSYNC.RECONVERGENT B0 ;  /* 0x0000000000007941 */ /* 0x000fea0003800200 */
.L_x_16093:
[----:B------:R-:W2:Y:S01]  /*4b60*/  LDC R13, c[0x0][0x38c] ;  /* 0x0000e300ff0d7b82 */ /* 0x000ea20000000800 */
[C---:B------:R-:W-:Y:S02]  /*4b70*/  FSETP.NAN.FTZ.AND P0, PT, |R12|.reuse, |R12|, PT ;  /* 0x4000000c0c00720b */ /* 0x040fe40003f18200 */
[C---:B------:R-:W-:Y:S02]  /*4b80*/  LOP3.LUT R11, R12.reuse, 0x80000000, R18, 0xb8, !PT ;  /* 0x800000000c0b7812 */ /* 0x040fe400078eb812 */
        /* <DEDUP_REMOVED lines=9> */
[----:B------:R-:W-:Y:S05]  /*4c20*/  @!P0 BRA `(.L_x_16101) ;  /* 0x0000000000288947 */ /* 0x000fea0003800000 */
        /* <DEDUP_REMOVED lines=10> */
.L_x_16101:
[----:B------:R-:W-:-:S05]  /*4cd0*/  FMUL.FTZ R18, R18, R13 ;  /* 0x0000000d12127220 */ /* 0x000fca0000410000 */
[----:B------:R-:W-:-:S04]  /*4ce0*/  LOP3.LUT R18, RZ, 0x80000000, R18, 0xb8, !PT ;  /* 0x80000000ff127812 */ /* 0x000fc800078eb812 */
[----:B------:R-:W-:-:S04]  /*4cf0*/  F2FP.BF16.F32.PACK_AB R18, RZ, R18 ;  /* 0x00000012ff12723e */ /* 0x000fc800000010ff */
[----:B------:R-:W-:-:S07]  /*4d00*/  PRMT R11, R18, 0x7610, R11 ;  /* 0x00007610120b7816 */ /* 0x000fce000000000b */
.L_x_16092:
[----:B------:R-:W-:Y:S05]  /*4d10*/  BSYNC.RECONVERGENT B1 ;  /* 0x0000000000017941 */ /* 0x000fea0003800200 */
.L_x_16091:
[----:B------:R-:W-:Y:S01]  /*4d20*/  VIADD R23, R25, 0x80 ;  /* 0x0000008019177836 */ /* 0x000fe20000000000 */
[----:B------:R-:W-:Y:S04]  /*4d30*/  BSSY.RECONVERGENT B1, `(.L_x_16102) ;  /* 0x0000058000017945 */ /* 0x000fe80003800200 */
[----:B------:R-:W-:-:S13]  /*4d40*/  ISETP.GE.AND P0, PT, R23, R16, PT ;  /* 0x000000101700720c */ /* 0x000fda0003f06270 */
        /* <DEDUP_REMOVED lines=25> */
.L_x_16109:
[----:B------:R-:W-:Y:S01]  /*4ee0*/  FSETP.GEU.FTZ.AND P0, PT, R18, -R7, PT ;  /* 0x800000071200720b */ /* 0x000fe20003f1e000 */
[----:B------:R-:W-:-:S12]  /*4ef0*/  FADD.FTZ R13, R13, -1 ;  /* 0xbf8000000d0d7421 */ /* 0x000fd80000010000 */
[----:B------:R-:W-:-:S07]  /*4f00*/  @!P0 FADD.FTZ R13, R13, -1 ;  /* 0xbf8000000d0d8421 */ /* 0x000fce0000010000 */
.L_x_16108:
[----:B------:R-:W-:Y:S05]  /*4f10*/  BSYNC.RECONVERGENT B2 ;  /* 0x0000000000027941 */ /* 0x000fea0003800200 */
.L_x_16107:
[----:B------:R-:W-:Y:S01]  /*4f20*/  FFMA.FTZ R14, -R7, R13, R14 ;  /* 0x0000000d070e7223 */ /* 0x000fe2000001010e */
[----:B------:R-:W-:Y:S06]  /*4f30*/  BRA `(.L_x_16105) ;  /* 0x0000000000707947 */ /* 0x000fec0003800000 */
.L_x_16106:
        /* <DEDUP_REMOVED lines=12> */
.L_x_16112:
        /* <DEDUP_REMOVED lines=13> */
.L_x_16111:
[----:B------:R-:W-:Y:S05]  /*50d0*/  BSYNC.RECONVERGENT B2 ;  /* 0x0000000000027941 */ /* 0x000fea0003800200 */
.L_x_16110:
[----:B------:R-:W-:-:S04]  /*50e0*/  FMUL.FTZ R14, R14, 1.1920928955078125e-07 ;  /* 0x340000000e0e7820 */ /* 0x000fc80000410000 */
[----:B------:R-:W-:-:S07]  /*50f0*/  FMUL.FTZ R14, R13, R14 ;  /* 0x0000000e0d0e7220 */ /* 0x000fce0000410000 */
.L_x_16105:
[----:B------:R-:W-:Y:S05]  /*5100*/  BSYNC.RECONVERGENT B0 ;  /* 0x0000000000007941 */ /* 0x000fea0003800200 */
.L_x_16104:
[C---:B------:R-:W-:Y:S01]  /*5110*/  FSETP.NAN.FTZ.AND P0, PT, |R14|.reuse, |R14|, PT ;  /* 0x4000000e0e00720b */ /* 0x040fe20003f18200 */
[----:B------:R-:W2:Y:S01]  /*5120*/  LDCU UR4, c[0x0][0x38c] ;  /* 0x00007180ff0477ac */ /* 0x000ea20008000800 */
[C---:B------:R-:W-:Y:S02]  /*5130*/  LOP3.LUT R13, R14.reuse, 0x80000000, R12, 0xb8, !PT ;  /* 0x800000000e0d7812 */ /* 0x040fe400078eb80c */
[----:B------:R-:W-:Y:S02]  /*5140*/  FSETP.GEU.FTZ.AND P2, PT, R3, RZ, PT ;  /* 0x000000ff0300720b */ /* 0x000fe40003f5e000 */
[----:B------:R-:W-:-:S04]  /*5150*/  FSEL R13, R14, R13, P0 ;  /* 0x0000000d0e0d7208 */ /* 0x000fc80000000000 */
[C---:B------:R-:W-:Y:S02]  /*5160*/  FSETP.NEU.FTZ.AND P1, PT, R13.reuse, RZ, PT ;  /* 0x000000ff0d00720b */ /* 0x040fe40003f3d000 */
[----:B------:R-:W-:Y:S01]  /*5170*/  FSETP.GEU.FTZ.AND P0, PT, R13, RZ, PT ;  /* 0x000000ff0d00720b */ /* 0x000fe20003f1e000 */
[----:B------:R-:W-:-:S03]  /*5180*/  FADD.FTZ R13, R12, -R13 ;  /* 0x8000000d0c0d7221 */ /* 0x000fc60000010000 */
[----:B------:R-:W-:Y:S01]  /*5190*/  PLOP3.LUT P0, PT, P1, P2, P0, 0x9f, 0x0 ;  /* 0x000000000000781c */ /* 0x000fe20000f05307 */
[----:B--2---:R-:W-:-:S12]  /*51a0*/  FMUL.FTZ R13, R13, UR4 ;  /* 0x000000040d0d7c20 */ /* 0x004fd80008410000 */
[----:B------:R-:W-:-:S05]  /*51b0*/  @!P0 FADD.FTZ R13, R13, -1 ;  /* 0xbf8000000d0d8421 */ /* 0x000fca0000010000 */
[----:B------:R-:W-:-:S13]  /*51c0*/  FSETP.NEU.FTZ.AND P0, PT, R13, RZ, PT ;  /* 0x000000ff0d00720b */ /* 0x000fda0003f1d000 */
[----:B------:R-:W-:-:S05]  /*51d0*/  @!P0 FMUL.FTZ R12, R12, UR4 ;  /* 0x000000040c0c8c20 */ /* 0x000fca0008410000 */
[----:B------:R-:W-:-:S04]  /*51e0*/  @!P0 LOP3.LUT R12, RZ, 0x80000000, R12, 0xb8, !PT ;  /* 0x80000000ff0c8812 */ /* 0x000fc800078eb80c */
[----:B------:R-:W-:-:S04]  /*51f0*/  @!P0 F2FP.BF16.F32.PACK_AB R12, RZ, R12 ;  /* 0x0000000cff0c823e */ /* 0x000fc800000010ff */
[----:B------:R-:W-:Y:S01]  /*5200*/  @!P0 PRMT R22, R12, 0x7610, R22 ;  /* 0x000076100c168816 */ /* 0x000fe20000000016 */
[----:B------:R-:W-:Y:S06]  /*5210*/  @!P0 BRA `(.L_x_16103) ;  /* 0x0000000000248947 */ /* 0x000fec0003800000 */
[----:B------:R-:W2:Y:S08]  /*5220*/  FRND.FTZ.FLOOR R12, R13 ;  /* 0x0000000d000c7307 */ /* 0x000eb00000215000 */
[----:B--2---:R-:W2:Y:S02]  /*5230*/  F2F.BF16.F32 R12, R12 ;  /* 0x0000000c000c7304 */ /* 0x004ea40000202000 */
[C---:B--2---:R-:W-:Y:S01]  /*5240*/  IMAD.U32 R18, R12.reuse, 0x10000, RZ ;  /* 0x000100000c127824 */ /* 0x044fe200078e00ff */
[----:B------:R-:W-:-:S03]  /*5250*/  PRMT R22, R12, 0x7610, R22 ;  /* 0x000076100c167816 */ /* 0x000fc60000000016 */
[----:B------:R-:W-:-:S05]  /*5260*/  FADD.FTZ R14, -R18, R13 ;  /* 0x0000000d120e7221 */ /* 0x000fca0000010100 */
[----:B------:R-:W-:-:S13]  /*5270*/  FSETP.GT.FTZ.AND P0, PT, R14, 0.5, PT ;  /* 0x3f0000000e00780b */ /* 0x000fda0003f14000 */
[----:B------:R-:W-:-:S05]  /*5280*/  @P0 FADD.FTZ R14, R18, 1 ;  /* 0x3f800000120e0421 */ /* 0x000fca0000010000 */
[----:B------:R-:W-:-:S04]  /*5290*/  @P0 F2FP.BF16.F32.PACK_AB R14, RZ, R14 ;  /* 0x0000000eff0e023e */ /* 0x000fc800000010ff */
[----:B------:R-:W-:-:S07]  /*52a0*/  @P0 PRMT R22, R14, 0x7610, R22 ;  /* 0x000076100e160816 */ /* 0x000fce0000000016 */
.L_x_16103:
[----:B------:R-:W-:Y:S05]  /*52b0*/  BSYNC.RECONVERGENT B1 ;  /* 0x0000000000017941 */ /* 0x000fea0003800200 */
.L_x_16102:
        /* <DEDUP_REMOVED lines=28> */
.L_x_16120:
[----:B------:R-:W-:Y:S01]  /*5480*/  FSETP.GEU.FTZ.AND P0, PT, R18, -R7, PT ;  /* 0x800000071200720b */ /* 0x000fe20003f1e000 */
[----:B------:R-:W-:-:S12]  /*5490*/  FADD.FTZ R13, R13, -1 ;  /* 0xbf8000000d0d7421 */ /* 0x000fd80000010000 */
[----:B------:R-:W-:-:S07]  /*54a0*/  @!P0 FADD.FTZ R13, R13, -1 ;  /* 0xbf8000000d0d8421 */ /* 0x000fce0000010000 */
.L_x_16119:
[----:B------:R-:W-:Y:S05]  /*54b0*/  BSYNC.RECONVERGENT B2 ;  /* 0x0000000000027941 */ /* 0x000fea0003800200 */
.L_x_16118:
[----:B------:R-:W-:Y:S01]  /*54c0*/  FFMA.FTZ R14, -R7, R13, R14 ;  /* 0x0000000d070e7223 */ /* 0x000fe2000001010e */
[----:B------:R-:W-:Y:S06]  /*54d0*/  BRA `(.L_x_16116) ;  /* 0x0000000000707947 */ /* 0x000fec0003800000 */
.L_x_16117:
        /* <DEDUP_REMOVED lines=12> */
.L_x_16123:
        /* <DEDUP_REMOVED lines=13> */
.L_x_16122:
[----:B------:R-:W-:Y:S05]  /*5670*/  BSYNC.RECONVERGENT B2 ;  /* 0x0000000000027941 */ /* 0x000fea0003800200 */
.L_x_16121:
[----:B------:R-:W-:-:S04]  /*5680*/  FMUL.FTZ R14, R14, 1.1920928955078125e-07 ;  /* 0x340000000e0e7820 */ /* 0x000fc80000410000 */
[----:B------:R-:W-:-:S07]  /*5690*/  FMUL.FTZ R14, R13, R14 ;  /* 0x0000000e0d0e7220 */ /* 0x000fce0000410000 */
.L_x_16116:
[----:B------:R-:W-:Y:S05]  /*56a0*/  BSYNC.RECONVERGENT B0 ;  /* 0x0000000000007941 */ /* 0x000fea0003800200 */
.L_x_16115:
        /* <DEDUP_REMOVED lines=26> */
.L_x_16114:
[----:B------:R-:W-:Y:S05]  /*5850*/  BSYNC.RECONVERGENT B1 ;  /* 0x0000000000017941 */ /* 0x000fea0003800200 */
.L_x_16113:
        /* <DEDUP_REMOVED lines=28> */
.L_x_16131:
[----:B------:R-:W-:Y:S01]  /*5a20*/  FSETP.GEU.FTZ.AND P0, PT, R6, -R7, PT ;  /* 0x800000070600720b */ /* 0x000fe20003f1e000 */
[----:B------:R-:W-:-:S12]  /*5a30*/  FADD.FTZ R0, R0, -1 ;  /* 0xbf80000000007421 */ /* 0x000fd80000010000 */
[----:B------:R-:W-:-:S07]  /*5a40*/  @!P0 FADD.FTZ R0, R0, -1 ;  /* 0xbf80000000008421 */ /* 0x000fce0000010000 */
.L_x_16130:
[----:B------:R-:W-:Y:S05]  /*5a50*/  BSYNC.RECONVERGENT B2 ;  /* 0x0000000000027941 */ /* 0x000fea0003800200 */
.L_x_16129:
[----:B------:R-:W-:Y:S01]  /*5a60*/  FFMA.FTZ R12, -R7, R0, R12 ;  /* 0x00000000070c7223 */ /* 0x000fe2000001010c */
[----:B------:R-:W-:Y:S06]  /*5a70*/  BRA `(.L_x_16127) ;  /* 0x0000000000707947 */ /* 0x000fec0003800000 */
.L_x_16128:
        /* <DEDUP_REMOVED lines=12> */
.L_x_16134:
        /* <DEDUP_REMOVED lines=13> */
.L_x_16133:
[----:B------:R-:W-:Y:S05]  /*5c10*/  BSYNC.RECONVERGENT B2 ;  /* 0x0000000000027941 */ /* 0x000fea0003800200 */
.L_x_16132:
[----:B0-----:R-:W-:-:S04]  /*5c20*/  FMUL.FTZ R5, R12, 1.1920928955078125e-07 ;  /* 0x340000000c057820 */ /* 0x001fc80000410000 */
[----:B------:R-:W-:-:S07]  /*5c30*/  FMUL.FTZ R12, R10, R5 ;  /* 0x000000050a0c7220 */ /* 0x000fce0000410000 */
.L_x_16127:
[----:B------:R-:W-:Y:S05]  /*5c40*/  BSYNC.RECONVERGENT B0 ;  /* 0x0000000000007941 */ /* 0x000fea0003800200 */
.L_x_16126:
[C---:B------:R-:W-:Y:S01]  /*5c50*/  FSETP.NAN.FTZ.AND P0, PT, |R12|.reuse, |R12|, PT ;  /* 0x4000000c0c00720b */ /* 0x040fe20003f18200 */
[----:B------:R-:W2:Y:S01]  /*5c60*/  LDCU UR4, c[0x0][0x38c] ;  /* 0x00007180ff0477ac */ /* 0x000ea20008000800 */
[C---:B0-----:R-:W-:Y:S02]  /*5c70*/  LOP3.LUT R5, R12.reuse, 0x80000000, R4, 0xb8, !PT ;  /* 0x800000000c057812 */ /* 0x041fe400078eb804 */
        /* <DEDUP_REMOVED lines=20> */
[----:B------:R-:W-:-:S05]  /*5dc0*/  @P0 FADD.FTZ R3, R4, 1 ;  /* 0x3f80000004030421 */ /* 0x000fca0000010000 */
[----:B------:R-:W-:-:S04]  /*5dd0*/  @P0 F2FP.BF16.F32.PACK_AB R3, RZ, R3 ;  /* 0x00000003ff03023e */ /* 0x000fc800000010ff */
[----:B------:R-:W-:-:S07]  /*5de0*/  @P0 PRMT R18, R3, 0x7610, R18 ;  /* 0x0000761003120816 */ /* 0x000fce0000000012 */
.L_x_16125:
[----:B------:R-:W-:Y:S05]  /*5df0*/  BSYNC.RECONVERGENT B1 ;  /* 0x0000000000017941 */ /* 0x000fea0003800200 */
.L_x_16124:
[----:B-----5:R-:W2:Y:S01]  /*5e00*/  LDC.U8 R19, c[0x0][0x3b4] ;  /* 0x0000ed00ff137b82 */ /* 0x020ea20000000000 */
[----:B------:R-:W-:Y:S01]  /*5e10*/  ISETP.GE.AND P0, PT, R25, R16, PT ;  /* 0x000000101900720c */ /* 0x000fe20003f06270 */
[----:B------:R-:W-:Y:S04]  /*5e20*/  BSSY.RECONVERGENT B7, `(.L_x_16135) ;  /* 0x0000302000077945 */ /* 0x000fe80003800200 */
[----:B------:R-:W-:Y:S08]  /*5e30*/  BSSY.RELIABLE B6, `(.L_x_16136) ;  /* 0x000020a000067945 */ /* 0x000ff00003800100 */
[----:B------:R-:W-:Y:S05]  /*5e40*/  @P0 BRA `(.L_x_16137) ;  /* 0x0000002000140947 */ /* 0x000fea0003800000 */
[----:B------:R-:W3:Y:S01]  /*5e50*/  LDCU UR4, c[0x0][0x3b8] ;  /* 0x00007700ff0477ac */ /* 0x000ee20008000800 */
[----:B------:R-:W4:Y:S01]  /*5e60*/  LDC.64 R8, c[0x0][0x398] ;  /* 0x0000e600ff087b82 */ /* 0x000f220000000a00 */
[----:B------:R-:W-:Y:S01]  /*5e70*/  IMAD R0, R2, 0x200, R25 ;  /* 0x0000020002007824 */ /* 0x000fe200078e0219 */
[----:B--2---:R-:W-:-:S03]  /*5e80*/  PRMT R4, R19, 0x9910, RZ ;  /* 0x0000991013047816 */ /* 0x004fc600000000ff */
[----:B---3--:R-:W-:Y:S02]  /*5e90*/  IMAD R3, R0, UR4, RZ ;  /* 0x0000000400037c24 */ /* 0x008fe4000f8e02ff */
        /* <DEDUP_REMOVED lines=15> */
[----:B------:R-:W2:Y:S02]  /*5f90*/  F2I.FTZ.TRUNC.NTZ R11, R11 ;  /* 0x0000000b000b7305 */ /* 0x000ea4000021f100 */
[----:B--2---:R2:W-:Y:S01]  /*5fa0*/  STG.E.U8 desc[UR36][R8.64], R11 ;  /* 0x0000000b08007986 */ /* 0x0045e2000c101124 */
[----:B------:R-:W-:Y:S05]  /*5fb0*/  BRA `(.L_x_16143) ;  /* 0x0000000c00d47947 */ /* 0x000fea0003800000 */
.L_x_16141:
[----:B0-----:R-:W-:Y:S02]  /*5fc0*/  IMAD.U32 R5, R11, 0x10000, RZ ;  /* 0x000100000b057824 */ /* 0x001fe400078e00ff */
[----:B------:R-:W-:-:S04]  /*5fd0*/  IMAD.MOV.U32 R25, RZ, RZ, R23 ;  /* 0x000000ffff197224 */ /* 0x000fc800078e0017 */
[----:B------:R-:W0:Y:S02]  /*5fe0*/  F2I.S64.TRUNC R4, R5 ;  /* 0x0000000500047311 */ /* 0x000e24000020d900 */
[----:B0-----:R0:W-:Y:S01]  /*5ff0*/  STG.E.U8 desc[UR36][R8.64], R4 ;  /* 0x0000000408007986 */ /* 0x0011e2000c101124 */
[----:B------:R-:W-:Y:S05]  /*6000*/  BRA `(.L_x_16143) ;  /* 0x0000000c00c07947 */ /* 0x000fea0003800000 */
.L_x_16140:
        /* <DEDUP_REMOVED lines=8> */
[----:B0-----:R-:W0:Y:S02]  /*6090*/  F2I.S64.TRUNC R4, R4 ;  /* 0x0000000400047311 */ /* 0x001e24000020d900 */
[----:B0-----:R0:W-:Y:S01]  /*60a0*/  STG.E.64 desc[UR36][R8.64], R4 ;  /* 0x0000000408007986 */ /* 0x0011e2000c101b24 */
[----:B------:R-:W-:Y:S05]  /*60b0*/  BRA `(.L_x_16143) ;  /* 0x0000000c00947947 */ /* 0x000fea0003800000 */
.L_x_16145:
[----:B------:R-:W-:Y:S02]  /*60c0*/  IMAD.U32 R11, R11, 0x10000, RZ ;  /* 0x000100000b0b7824 */ /* 0x000fe400078e00ff */
[----:B------:R-:W-:-:S04]  /*60d0*/  IMAD.MOV.U32 R25, RZ, RZ, R23 ;  /* 0x000000ffff197224 */ /* 0x000fc800078e0017 */
[----:B------:R-:W2:Y:S02]  /*60e0*/  F2I.FTZ.TRUNC.NTZ R11, R11 ;  /* 0x0000000b000b7305 */ /* 0x000ea4000021f100 */
[----:B--2---:R2:W-:Y:S01]  /*60f0*/  STG.E desc[UR36][R8.64], R11 ;  /* 0x0000000b08007986 */ /* 0x0045e2000c101924 */
[----:B------:R-:W-:Y:S05]  /*6100*/  BRA `(.L_x_16143) ;  /* 0x0000000c00807947 */ /* 0x000fea0003800000 */
.L_x_16144:
[----:B------:R-:W-:Y:S02]  /*6110*/  IMAD.U32 R11, R11, 0x10000, RZ ;  /* 0x000100000b0b7824 */ /* 0x000fe400078e00ff */
[----:B------:R-:W-:-:S04]  /*6120*/  IMAD.MOV.U32 R25, RZ, RZ, R23 ;  /* 0x000000ffff197224 */ /* 0x000fc800078e0017 */
[----:B------:R-:W2:Y:S02]  /*6130*/  F2I.FTZ.TRUNC.NTZ R11, R11 ;  /* 0x0000000b000b7305 */ /* 0x000ea4000021f100 */
[----:B--2---:R2:W-:Y:S01]  /*6140*/  STG.E.U16 desc[UR36][R8.64], R11 ;  /* 0x0000000b08007986 */ /* 0x0045e2000c101524 */
[----:B------:R-:W-:Y:S05]  /*6150*/  BRA `(.L_x_16143) ;  /* 0x0000000c006c7947 */ /* 0x000fea0003800000 */
.L_x_16139:
        /* <DEDUP_REMOVED lines=10> */
.L_x_16147:
[----:B------:R-:W-:Y:S02]  /*6200*/  IMAD.U32 R0, R11, 0x10000, RZ ;  /* 0x000100000b007824 */ /* 0x000fe400078e00ff */
[----:B------:R-:W-:-:S03]  /*6210*/  IMAD.MOV.U32 R25, RZ, RZ, R23 ;  /* 0x000000ffff197224 */ /* 0x000fc600078e0017 */
[----:B------:R-:W-:-:S05]  /*6220*/  F2FP.F16.F32.PACK_AB R0, RZ, R0 ;  /* 0x00000000ff00723e */ /* 0x000fca00000000ff */
[----:B------:R2:W-:Y:S01]  /*6230*/  STG.E.U16 desc[UR36][R8.64], R0 ;  /* 0x0000000008007986 */ /* 0x0005e2000c101524 */
[----:B------:R-:W-:Y:S05]  /*6240*/  BRA `(.L_x_16143) ;  /* 0x0000000c00307947 */ /* 0x000fea0003800000 */
.L_x_16146:
[----:B------:R-:W-:-:S13]  /*6250*/  ISETP.NE.AND P0, PT, R0, 0x7, PT ;  /* 0x000000070000780c */ /* 0x000fda0003f05270 */
[----:B------:R-:W-:Y:S05]  /*6260*/  @!P0 BRA `(.L_x_16148) ;  /* 0x00000000003c8947 */ /* 0x000fea0003800000 */
[----:B------:R-:W-:-:S13]  /*6270*/  ISETP.NE.AND P0, PT, R0, 0x8, PT ;  /* 0x000000080000780c */ /* 0x000fda0003f05270 */
[----:B------:R-:W-:Y:S05]  /*6280*/  @!P0 BRA `(.L_x_16149) ;  /* 0x00000000001c8947 */ /* 0x000fea0003800000 */
[----:B------:R-:W-:-:S13]  /*6290*/  ISETP.NE.AND P0, PT, R0, 0x9, PT ;  /* 0x000000090000780c */ /* 0x000fda0003f05270 */
[----:B------:R-:W-:Y:S05]  /*62a0*/  @P0 BRA `(.L_x_16142) ;  /* 0x0000000800680947 */ /* 0x000fea0003800000 */
[----:B------:R-:W-:Y:S02]  /*62b0*/  IMAD.U32 R4, R11, 0x10000, RZ ;  /* 0x000100000b047824 */ /* 0x000fe400078e00ff */
[----:B0-----:R-:W-:Y:S02]  /*62c0*/  IMAD.MOV.U32 R5, RZ, RZ, RZ ;  /* 0x000000ffff057224 */ /* 0x001fe400078e00ff */
[----:B------:R-:W-:-:S03]  /*62d0*/  IMAD.MOV.U32 R25, RZ, RZ, R23 ;  /* 0x000000ffff197224 */ /* 0x000fc600078e0017 */
[----:B------:R0:W-:Y:S01]  /*62e0*/  STG.E.64 desc[UR36][R8.64], R4 ;  /* 0x0000000408007986 */ /* 0x0001e2000c101b24 */
[----:B------:R-:W-:Y:S05]  /*62f0*/  BRA `(.L_x_16143) ;  /* 0x0000000c00047947 */ /* 0x000fea0003800000 */
.L_x_16149:
[----:B------:R-:W-:Y:S02]  /*6300*/  IMAD.U32 R11, R11, 0x10000, RZ ;  /* 0x000100000b0b7824 */ /* 0x000fe400078e00ff */
[----:B------:R-:W-:-:S03]  /*6310*/  IMAD.MOV.U32 R25, RZ, RZ, R23 ;  /* 0x000000ffff197224 */ /* 0x000fc600078e0017 */
[----:B------:R-:W-:-:S04]  /*6320*/  F2FP.F16.F32.PACK_AB R3, RZ, R11 ;  /* 0x0000000bff03723e */ /* 0x000fc800000000ff */
[----:B------:R-:W-:-:S05]  /*6330*/  PRMT R3, R3, 0x5410, RZ ;  /* 0x0000541003037816 */ /* 0x000fca00000000ff */
[----:B------:R2:W-:Y:S01]  /*6340*/  STG.E desc[UR36][R8.64], R3 ;  /* 0x0000000308007986 */ /* 0x0005e2000c101924 */
[----:B------:R-:W-:Y:S05]  /*6350*/  BRA `(.L_x_16143) ;  /* 0x0000000800ec7947 */ /* 0x000fea0003800000 */
.L_x_16148:
[----:B------:R-:W-:Y:S02]  /*6360*/  IMAD.U32 R4, R11, 0x10000, RZ ;  /* 0x000100000b047824 */ /* 0x000fe400078e00ff */
[----:B------:R-:W-:Y:S02]  /*6370*/  IMAD.MOV.U32 R25, RZ, RZ, R23 ;  /* 0x000000ffff197224 */ /* 0x000fe400078e0017 */
[----:B------:R-:W-:-:S06]  /*6380*/  FMUL.FTZ R4, R4, 1 ;  /* 0x3f80000004047820 */ /* 0x000fcc0000410000 */
[----:B0-----:R-:W0:Y:S02]  /*6390*/  F2F.F64.F32 R4, R4 ;  /* 0x0000000400047310 */ /* 0x001e240000201800 */
[----:B0-----:R0:W-:Y:S01]  /*63a0*/  STG.E.64 desc[UR36][R8.64], R4 ;  /* 0x0000000408007986 */ /* 0x0011e2000c101b24 */
[----:B------:R-:W-:Y:S05]  /*63b0*/  BRA `(.L_x_16143) ;  /* 0x0000000800d47947 */ /* 0x000fea0003800000 */
.L_x_16138:
        /* <DEDUP_REMOVED lines=14> */
.L_x_16152:
[----:B------:R-:W-:Y:S01]  /*64a0*/  IMAD.U32 R11, R11, 0x10000, RZ ;  /* 0x000100000b0b7824 */ /* 0x000fe200078e00ff */
[----:B-1----:R-:W-:Y:S01]  /*64b0*/  CS2R R6, SRZ ;  /* 0x0000000000067805 */ /* 0x002fe2000001ff00 */
[----:B------:R-:W-:Y:S02]  /*64c0*/  IMAD.MOV.U32 R25, RZ, RZ, R23 ;  /* 0x000000ffff197224 */ /* 0x000fe400078e0017 */
[----:B------:R-:W-:-:S06]  /*64d0*/  FMUL.FTZ R4, R11, 1 ;  /* 0x3f8000000b047820 */ /* 0x000fcc0000410000 */
[----:B0-----:R-:W0:Y:S02]  /*64e0*/  F2F.F64.F32 R4, R4 ;  /* 0x0000000400047310 */ /* 0x001e240000201800 */
[----:B0-----:R0:W-:Y:S01]  /*64f0*/  STG.E.128 desc[UR36][R8.64], R4 ;  /* 0x0000000408007986 */ /* 0x0011e2000c101d24 */
[----:B------:R-:W-:Y:S05]  /*6500*/  BRA `(.L_x_16143) ;  /* 0x0000000800807947 */ /* 0x000fea0003800000 */
.L_x_16151:
[----:B------:R-:W-:-:S13]  /*6510*/  ISETP.NE.AND P0, PT, R0, 0xf, PT ;  /* 0x0000000f0000780c */ /* 0x000fda0003f05270 */
[----:B------:R-:W-:Y:S05]  /*6520*/  @!P0 BRA `(.L_x_16153) ;  /* 0x0000000000a88947 */ /* 0x000fea0003800000 */
[----:B------:R-:W-:-:S13]  /*6530*/  ISETP.NE.AND P0, PT, R0, 0x17, PT ;  /* 0x000000170000780c */ /* 0x000fda0003f05270 */
[----:B------:R-:W-:Y:S05]  /*6540*/  @!P0 BRA `(.L_x_16154) ;  /* 0x0000000000508947 */ /* 0x000fea0003800000 */
[----:B------:R-:W-:-:S13]  /*6550*/  ISETP.NE.AND P0, PT, R0, 0x18, PT ;  /* 0x000000180000780c */ /* 0x000fda0003f05270 */
[----:B------:R-:W-:Y:S05]  /*6560*/  @P0 BRA `(.L_x_16142) ;  /* 0x0000000400b80947 */ /* 0x000fea0003800000 */
[----:B-1----:R-:W-:Y:S01]  /*6570*/  IMAD.U32 R6, R11, 0x10000, RZ ;  /* 0x000100000b067824 */ /* 0x002fe200078e00ff */
[----:B------:R-:W-:Y:S01]  /*6580*/  BSSY.RECONVERGENT B0, `(.L_x_16155) ;  /* 0x000000c000007945 */ /* 0x000fe20003800200 */
[----:B------:R-:W-:-:S03]  /*6590*/  IMAD.MOV.U32 R0, RZ, RZ, 0x7f ;  /* 0x0000007fff007424 */ /* 0x000fc600078e00ff */
[----:B------:R-:W-:Y:S02]  /*65a0*/  LOP3.LUT R4, R6, 0x7fffffff, RZ, 0xc0, !PT ;  /* 0x7fffffff06047812 */ /* 0x000fe400078ec0ff */
[----:B0-----:R-:W-:Y:S02]  /*65b0*/  SHF.R.U32.HI R5, RZ, 0x18, R6 ;  /* 0x00000018ff057819 */ /* 0x001fe40000011606 */
        /* <DEDUP_REMOVED lines=8> */
.L_x_16156:
[----:B------:R-:W-:Y:S05]  /*6640*/  BSYNC.RECONVERGENT B0 ;  /* 0x0000000000007941 */ /* 0x000fea0003800200 */
.L_x_16155:
[----:B------:R-:W-:Y:S01]  /*6650*/  LOP3.LUT R5, R0, 0x80, R5, 0xf8, !PT ;  /* 0x0000008000057812 */ /* 0x000fe200078ef805 */
[----:B------:R-:W-:-:S04]  /*6660*/  IMAD.MOV.U32 R25, RZ, RZ, R23 ;  /* 0x000000ffff197224 */ /* 0x000fc800078e0017 */
[----:B------:R4:W-:Y:S01]  /*6670*/  STG.E.U8 desc[UR36][R8.64], R5 ;  /* 0x0000000508007986 */ /* 0x0009e2000c101124 */
[----:B------:R-:W-:Y:S05]  /*6680*/  BRA `(.L_x_16143) ;  /* 0x0000000800207947 */ /* 0x000fea0003800000 */
.L_x_16154:
[----:B-1----:R-:W-:Y:S01]  /*6690*/  IMAD.U32 R6, R11, 0x10000, RZ ;  /* 0x000100000b067824 */ /* 0x002fe200078e00ff */
[----:B------:R-:W-:Y:S04]  /*66a0*/  BSSY.RECONVERGENT B0, `(.L_x_16157) ;  /* 0x000000e000007945 */ /* 0x000fe80003800200 */
[----:B------:R-:W-:Y:S02]  /*66b0*/  LOP3.LUT R4, R6, 0x7fffffff, RZ, 0xc0, !PT ;  /* 0x7fffffff06047812 */ /* 0x000fe400078ec0ff */
[----:B0-----:R-:W-:Y:S02]  /*66c0*/  SHF.R.U32.HI R5, RZ, 0x18, R6 ;  /* 0x00000018ff057819 */ /* 0x001fe40000011606 */
        /* <DEDUP_REMOVED lines=11> */
.L_x_16158:
[----:B------:R-:W-:Y:S05]  /*6780*/  BSYNC.RECONVERGENT B0 ;  /* 0x0000000000007941 */ /* 0x000fea0003800200 */
.L_x_16157:
[----:B------:R-:W-:Y:S01]  /*6790*/  LOP3.LUT R5, R0, 0x80, R5, 0xf8, !PT ;  /* 0x0000008000057812 */ /* 0x000fe200078ef805 */
[----:B------:R-:W-:-:S04]  /*67a0*/  IMAD.MOV.U32 R25, RZ, RZ, R23 ;  /* 0x000000ffff197224 */ /* 0x000fc800078e0017 */
[----:B------:R3:W-:Y:S01]  /*67b0*/  STG.E.U8 desc[UR36][R8.64], R5 ;  /* 0x0000000508007986 */ /* 0x0007e2000c101124 */
[----:B------:R-:W-:Y:S05]  /*67c0*/  BRA `(.L_x_16143) ;  /* 0x0000000400d07947 */ /* 0x000fea0003800000 */
.L_x_16153:
[----:B------:R2:W-:Y:S01]  /*67d0*/  STG.E.U16 desc[UR36][R8.64], R11 ;  /* 0x0000000b08007986 */ /* 0x0005e2000c101524 */
[----:B------:R-:W-:Y:S01]  /*67e0*/  IMAD.MOV.U32 R25, RZ, RZ, R23 ;  /* 0x000000ffff197224 */ /* 0x000fe200078e0017 */
[----:B------:R-:W-:Y:S06]  /*67f0*/  BRA `(.L_x_16143) ;  /* 0x0000000400c47947 */ /* 0x000fec0003800000 */
.L_x_16150:
        /* <DEDUP_REMOVED lines=10> */
[----:B------:R-:W2:Y:S02]  /*68a0*/  F2I.FTZ.U32.TRUNC.NTZ R3, R3 ;  /* 0x0000000300037305 */ /* 0x000ea4000021f000 */
[----:B--2---:R2:W-:Y:S01]  /*68b0*/  STG.E.U16 desc[UR36][R8.64], R3 ;  /* 0x0000000308007986 */ /* 0x0045e2000c101524 */
[----:B------:R-:W-:Y:S05]  /*68c0*/  BRA `(.L_x_16143) ;  /* 0x0000000400907947 */ /* 0x000fea0003800000 */
.L_x_16161:
        /* <DEDUP_REMOVED lines=13> */
.L_x_16164:
[----:B------:R-:W-:-:S04]  /*69a0*/  SHF.R.U32.HI R0, RZ, 0x14, R3 ;  /* 0x00000014ff007819 */ /* 0x000fc80000011603 */
[----:B------:R-:W-:-:S04]  /*69b0*/  LOP3.LUT R0, R0, 0x1, RZ, 0xc0, !PT ;  /* 0x0000000100007812 */ /* 0x000fc800078ec0ff */
[----:B------:R-:W-:-:S04]  /*69c0*/  IADD3 R0, PT, PT, R3, 0x487ffff, R0 ;  /* 0x0487ffff03007810 */ /* 0x000fc80007ffe000 */
[----:B------:R-:W-:-:S04]  /*69d0*/  SHF.R.U32.HI R0, RZ, 0x14, R0 ;  /* 0x00000014ff007819 */ /* 0x000fc80000011600 */
[----:B------:R-:W-:-:S07]  /*69e0*/  LOP3.LUT R0, R0, 0xff, RZ, 0xc0, !PT ;  /* 0x000000ff00007812 */ /* 0x000fce00078ec0ff */
.L_x_16165:
[----:B------:R-:W-:-:S04]  /*69f0*/  SHF.R.U32.HI R3, RZ, 0x18, R3 ;  /* 0x00000018ff037819 */ /* 0x000fc80000011603 */
[----:B------:R-:W-:-:S04]  /*6a00*/  LOP3.LUT R0, R0, 0x80, R3, 0xf8, !PT ;  /* 0x0000008000007812 */ /* 0x000fc800078ef803 */
[----:B------:R-:W-:-:S07]  /*6a10*/  PRMT R4, R0, 0x7610, R4 ;  /* 0x0000761000047816 */ /* 0x000fce0000000004 */
.L_x_16163:
[----:B------:R-:W-:Y:S05]  /*6a20*/  BSYNC.RECONVERGENT B0 ;  /* 0x0000000000007941 */ /* 0x000fea0003800200 */
.L_x_16162:
[----:B------:R2:W-:Y:S01]  /*6a30*/  STG.E.U8 desc[UR36][R8.64], R4 ;  /* 0x0000000408007986 */ /* 0x0005e2000c101124 */
[----:B------:R-:W-:Y:S01]  /*6a40*/  IMAD.MOV.U32 R25, RZ, RZ, R23 ;  /* 0x000000ffff197224 */ /* 0x000fe200078e0017 */
[----:B------:R-:W-:Y:S06]  /*6a50*/  BRA `(.L_x_16143) ;  /* 0x00000004002c7947 */ /* 0x000fec0003800000 */
.L_x_16160:
        /* <DEDUP_REMOVED lines=13> */
.L_x_16168:
[----:B------:R-:W-:-:S04]  /*6b30*/  SHF.R.U32.HI R0, RZ, 0x15, R3 ;  /* 0x00000015ff007819 */ /* 0x000fc80000011603 */
[----:B------:R-:W-:-:S04]  /*6b40*/  LOP3.LUT R0, R0, 0x1, RZ, 0xc0, !PT ;  /* 0x0000000100007812 */ /* 0x000fc800078ec0ff */
[----:B------:R-:W-:-:S04]  /*6b50*/  IADD3 R0, PT, PT, R3, 0x88fffff, R0 ;  /* 0x088fffff03007810 */ /* 0x000fc80007ffe000 */
[----:B------:R-:W-:-:S04]  /*6b60*/  SHF.R.U32.HI R0, RZ, 0x15, R0 ;  /* 0x00000015ff007819 */ /* 0x000fc80000011600 */
[----:B------:R-:W-:-:S07]  /*6b70*/  LOP3.LUT R0, R0, 0xff, RZ, 0xc0, !PT ;  /* 0x000000ff00007812 */ /* 0x000fce00078ec0ff */
.L_x_16169:
[----:B------:R-:W-:-:S04]  /*6b80*/  SHF.R.U32.HI R3, RZ, 0x18, R3 ;  /* 0x00000018ff037819 */ /* 0x000fc80000011603 */
[----:B------:R-:W-:-:S04]  /*6b90*/  LOP3.LUT R0, R0, 0x80, R3, 0xf8, !PT ;  /* 0x0000008000007812 */ /* 0x000fc800078ef803 */
[----:B------:R-:W-:-:S07]  /*6ba0*/  PRMT R4, R0, 0x7610, R4 ;  /* 0x0000761000047816 */ /* 0x000fce0000000004 */
.L_x_16167:
[----:B------:R-:W-:Y:S05]  /*6bb0*/  BSYNC.RECONVERGENT B0 ;  /* 0x0000000000007941 */ /* 0x000fea0003800200 */
.L_x_16166:
[----:B------:R2:W-:Y:S01]  /*6bc0*/  STG.E.U8 desc[UR36][R8.64], R4 ;  /* 0x0000000408007986 */ /* 0x0005e2000c101124 */
[----:B------:R-:W-:Y:S01]  /*6bd0*/  IMAD.MOV.U32 R25, RZ, RZ, R23 ;  /* 0x000000ffff197224 */ /* 0x000fe200078e0017 */
[----:B------:R-:W-:Y:S06]  /*6be0*/  BRA `(.L_x_16143) ;  /* 0x0000000000c87947 */ /* 0x000fec0003800000 */
.L_x_16159:
[----:B------:R-:W-:-:S13]  /*6bf0*/  ISETP.NE.AND P0, PT, R0, 0x1c, PT ;  /* 0x0000001c0000780c */ /* 0x000fda0003f05270 */
[----:B------:R-:W-:Y:S05]  /*6c00*/  @!P0 BRA `(.L_x_16170) ;  /* 0x0000000000b08947 */ /* 0x000fea0003800000 */
[----:B------:R-:W-:-:S13]  /*6c10*/  ISETP.NE.AND P0, PT, R0, 0x1d, PT ;  /* 0x0000001d0000780c */ /* 0x000fda0003f05270 */
[----:B------:R-:W-:Y:S05]  /*6c20*/  @!P0 BRA `(.L_x_16171) ;  /* 0x0000000000948947 */ /* 0x000fea0003800000 */
[----:B------:R-:W-:-:S13]  /*6c30*/  ISETP.NE.AND P0, PT, R0, 0x2c, PT ;  /* 0x0000002c0000780c */ /* 0x000fda0003f05270 */
[----:B------:R-:W-:Y:S05]  /*6c40*/  @!P0 BRA `(.L_x_16172) ;  /* 0x0000000000488947 */ /* 0x000fea0003800000 */
.L_x_16142:
[----:B------:R-:W-:Y:S01]  /*6c50*/  MOV R14, 0x0 ;  /* 0x00000000000e7802 */ /* 0x000fe20000000f00 */
[----:B------:R-:W2:Y:S01]  /*6c60*/  LDCU.64 UR6, c[0x4][0x178] ;  /* 0x01002f00ff0677ac */ /* 0x000ea20008000a00 */
[----:B------:R-:W-:Y:S02]  /*6c70*/  IMAD.MOV.U32 R8, RZ, RZ, 0x65 ;  /* 0x00000065ff087424 */ /* 0x000fe400078e00ff */
[----:B------:R-:W-:Y:S01]  /*6c80*/  IMAD.MOV.U32 R12, RZ, RZ, 0x1 ;  /* 0x00000001ff0c7424 */ /* 0x000fe200078e00ff */
[----:B------:R-:W1:Y:S01]  /*6c90*/  LDCU.64 UR8, c[0x4][0x180] ;  /* 0x01003000ff0877ac */ /* 0x000e620008000a00 */
[----:B------:R-:W3:Y:S01]  /*6ca0*/  LDC.64 R14, c[0x4][R14] ;  /* 0x010000000e0e7b82 */ /* 0x000ee20000000a00 */
[----:B------:R-:W-:Y:S01]  /*6cb0*/  IMAD.MOV.U32 R13, RZ, RZ, RZ ;  /* 0x000000ffff0d7224 */ /* 0x000fe200078e00ff */
[----:B------:R-:W4:Y:S01]  /*6cc0*/  LDCU.64 UR4, c[0x4][0x90] ;  /* 0x01001200ff0477ac */ /* 0x000f220008000a00 */
[----:B--2---:R-:W-:Y:S02]  /*6cd0*/  IMAD.U32 R4, RZ, RZ, UR6 ;  /* 0x00000006ff047e24 */ /* 0x004fe4000f8e00ff */
[----:B0-----:R-:W-:-:S02]  /*6ce0*/  IMAD.U32 R5, RZ, RZ, UR7 ;  /* 0x00000007ff057e24 */ /* 0x001fc4000f8e00ff */
[----:B-1----:R-:W-:Y:S02]  /*6cf0*/  IMAD.U32 R6, RZ, RZ, UR8 ;  /* 0x00000008ff067e24 */ /* 0x002fe4000f8e00ff */
[----:B------:R-:W-:Y:S02]  /*6d00*/  IMAD.U32 R7, RZ, RZ, UR9 ;  /* 0x00000009ff077e24 */ /* 0x000fe4000f8e00ff */
[----:B----4-:R-:W-:Y:S02]  /*6d10*/  IMAD.U32 R10, RZ, RZ, UR4 ;  /* 0x00000004ff0a7e24 */ /* 0x010fe4000f8e00ff */
[----:B------:R-:W-:-:S07]  /*6d20*/  IMAD.U32 R11, RZ, RZ, UR5 ;  /* 0x00000005ff0b7e24 */ /* 0x000fce000f8e00ff */
[----:B------:R-:W-:-:S07]  /*6d30*/  LEPC R20, `(.L_x_16173) ;  /* 0x000000001014794e */ /* 0x000fce0000000000 */
[----:B---3--:R-:W-:Y:S05]  /*6d40*/  CALL.ABS.NOINC R14 ;  /* 0x000000000e007343 */ /* 0x008fea0003c00000 */
.L_x_16173:
[----:B------:R-:W-:Y:S01]  /*6d50*/  IMAD.MOV.U32 R25, RZ, RZ, R23 ;  /* 0x000000ffff197224 */ /* 0x000fe200078e0017 */
[----:B------:R-:W-:Y:S06]  /*6d60*/  BRA `(.L_x_16143) ;  /* 0x0000000000687947 */ /* 0x000fec0003800000 */
.L_x_16172:
[----:B------:R-:W-:Y:S02]  /*6d70*/  IMAD.U32 R4, R11, 0x10000, RZ ;  /* 0x000100000b047824 */ /* 0x000fe400078e00ff */
[----:B------:R-:W-:-:S03]  /*6d80*/  IMAD.MOV.U32 R25, RZ, RZ, R23 ;  /* 0x000000ffff197224 */ /* 0x000fc600078e0017 */
[----:B0-----:R-:W-:-:S04]  /*6d90*/  SHF.R.U32.HI R5, RZ, 0x17, R4 ;  /* 0x00000017ff057819 */ /* 0x001fc80000011604 */
        /* <DEDUP_REMOVED lines=14> */
.L_x_16171:
[----:B------:R-:W-:Y:S02]  /*6e80*/  IMAD.U32 R4, R11, 0x10000, RZ ;  /* 0x000100000b047824 */ /* 0x000fe400078e00ff */
[----:B------:R-:W-:-:S04]  /*6e90*/  IMAD.MOV.U32 R25, RZ, RZ, R23 ;  /* 0x000000ffff197224 */ /* 0x000fc800078e0017 */
[----:B0-----:R-:W0:Y:S02]  /*6ea0*/  F2I.U64.TRUNC R4, R4 ;  /* 0x0000000400047311 */ /* 0x001e24000020d800 */
[----:B0-----:R0:W-:Y:S01]  /*6eb0*/  STG.E.64 desc[UR36][R8.64], R4 ;  /* 0x0000000408007986 */ /* 0x0011e2000c101b24 */
[----:B------:R-:W-:Y:S05]  /*6ec0*/  BRA `(.L_x_16143) ;  /* 0x0000000000107947 */ /* 0x000fea0003800000 */
.L_x_16170:
[----:B------:R-:W-:Y:S02]  /*6ed0*/  IMAD.U32 R11, R11, 0x10000, RZ ;  /* 0x000100000b0b7824 */ /* 0x000fe400078e00ff */
[----:B------:R-:W-:-:S04]  /*6ee0*/  IMAD.MOV.U32 R25, RZ, RZ, R23 ;  /* 0x000000ffff197224 */ /* 0x000fc800078e0017 */
[----:B------:R-:W2:Y:S02]  /*6ef0*/  F2I.FTZ.U32.TRUNC.NTZ R11, R11 ;  /* 0x0000000b000b7305 */ /* 0x000ea4000021f000 */
[----:B--2---:R2:W-:Y:S02]  /*6f00*/  STG.E desc[UR36][R8.64], R11 ;  /* 0x0000000b08007986 */ /* 0x0045e4000c101924 */
.L_x_16143:
[----:B------:R-:W-:-:S13]  /*6f10*/  ISETP.GE.AND P0, PT, R25, R16, PT ;  /* 0x000000101900720c */ /* 0x000fda0003f06270 */
[----:B------:R-:W-:Y:S05]  /*6f20*/  @P0 BREAK.RELIABLE B6 ;  /* 0x0000000000060942 */ /* 0x000fea0003800100 */
[----:B------:R-:W-:Y:S05]  /*6f30*/  @P0 BRA `(.L_x_16174) ;  /* 0x0000001c00c00947 */ /* 0x000fea0003800000 */
[----:B------:R-:W5:Y:S01]  /*6f40*/  LDCU UR4, c[0x0][0x3b8] ;  /* 0x00007700ff0477ac */ /* 0x000f620008000800 */
[----:B0-234-:R-:W0:Y:S01]  /*6f50*/  LDC.64 R8, c[0x0][0x398] ;  /* 0x0000e600ff087b82 */ /* 0x01de220000000a00 */
        /* <DEDUP_REMOVED lines=20> */
.L_x_16178:
[----:B------:R-:W-:-:S06]  /*70a0*/  IMAD.U32 R5, R22, 0x10000, RZ ;  /* 0x0001000016057824 */ /* 0x000fcc00078e00ff */
[----:B------:R-:W0:Y:S02]  /*70b0*/  F2I.S64.TRUNC R4, R5 ;  /* 0x0000000500047311 */ /* 0x000e24000020d900 */
[----:B0-----:R0:W-:Y:S01]  /*70c0*/  STG.E.U8 desc[UR36][R8.64], R4 ;  /* 0x0000000408007986 */ /* 0x0011e2000c101124 */
[----:B------:R-:W-:Y:S05]  /*70d0*/  BRA `(.L_x_16180) ;  /* 0x0000000c006c7947 */ /* 0x000fea0003800000 */
.L_x_16177:
        /* <DEDUP_REMOVED lines=10> */
.L_x_16182:
[----:B------:R-:W-:-:S04]  /*7180*/  IMAD.U32 R22, R22, 0x10000, RZ ;  /* 0x0001000016167824 */ /* 0x000fc800078e00ff */
[----:B------:R-:W0:Y:S02]  /*7190*/  F2I.FTZ.TRUNC.NTZ R3, R22 ;  /* 0x0000001600037305 */ /* 0x000e24000021f100 */
[----:B0-----:R4:W-:Y:S01]  /*71a0*/  STG.E desc[UR36][R8.64], R3 ;  /* 0x0000000308007986 */ /* 0x0019e2000c101924 */
[----:B------:R-:W-:Y:S05]  /*71b0*/  BRA `(.L_x_16180) ;  /* 0x0000000c00347947 */ /* 0x000fea0003800000 */
.L_x_16181:
[----:B------:R-:W-:-:S04]  /*71c0*/  IMAD.U32 R22, R22, 0x10000, RZ ;  /* 0x0001000016167824 */ /* 0x000fc800078e00ff */
[----:B------:R-:W0:Y:S02]  /*71d0*/  F2I.FTZ.TRUNC.NTZ R3, R22 ;  /* 0x0000001600037305 */ /* 0x000e24000021f100 */
[----:B0-----:R3:W-:Y:S01]  /*71e0*/  STG.E.U16 desc[UR36][R8.64], R3 ;  /* 0x0000000308007986 */ /* 0x0017e2000c101524 */
[----:B------:R-:W-:Y:S05]  /*71f0*/  BRA `(.L_x_16180) ;  /* 0x0000000c00247947 */ /* 0x000fea0003800000 */
.L_x_16176:
        /* <DEDUP_REMOVED lines=9> */
.L_x_16184:
[----:B------:R-:W-:-:S05]  /*7290*/  IMAD.U32 R0, R22, 0x10000, RZ ;  /* 0x0001000016007824 */ /* 0x000fca00078e00ff */
[----:B------:R-:W-:-:S05]  /*72a0*/  F2FP.F16.F32.PACK_AB R0, RZ, R0 ;  /* 0x00000000ff00723e */ /* 0x000fca00000000ff */
[----:B------:R0:W-:Y:S01]  /*72b0*/  STG.E.U16 desc[UR36][R8.64], R0 ;  /* 0x0000000008007986 */ /* 0x0001e2000c101524 */
[----:B------:R-:W-:Y:S05]  /*72c0*/  BRA `(.L_x_16180) ;  /* 0x0000000800f07947 */ /* 0x000fea0003800000 */
.L_x_16183:
        /* <DEDUP_REMOVED lines=10> */
.L_x_16186:
[----:B------:R-:W-:-:S05]  /*7370*/  IMAD.U32 R22, R22, 0x10000, RZ ;  /* 0x0001000016167824 */ /* 0x000fca00078e00ff */
[----:B------:R-:W-:-:S04]  /*7380*/  F2FP.F16.F32.PACK_AB R3, RZ, R22 ;  /* 0x00000016ff03723e */ /* 0x000fc800000000ff */
[----:B------:R-:W-:-:S05]  /*7390*/  PRMT R3, R3, 0x5410, RZ ;  /* 0x0000541003037816 */ /* 0x000fca00000000ff */
[----:B------:R0:W-:Y:S01]  /*73a0*/  STG.E desc[UR36][R8.64], R3 ;  /* 0x0000000308007986 */ /* 0x0001e2000c101924 */
[----:B------:R-:W-:Y:S05]  /*73b0*/  BRA `(.L_x_16180) ;  /* 0x0000000800b47947 */ /* 0x000fea0003800000 */
.L_x_16185:
[----:B------:R-:W-:-:S04]  /*73c0*/  IMAD.U32 R4, R22, 0x10000, RZ ;  /* 0x0001000016047824 */ /* 0x000fc800078e00ff */
[----:B------:R-:W-:-:S06]  /*73d0*/  FMUL.FTZ R4, R4, 1 ;  /* 0x3f80000004047820 */ /* 0x000fcc0000410000 */
[----:B------:R-:W0:Y:S02]  /*73e0*/  F2F.F64.F32 R4, R4 ;  /* 0x0000000400047310 */ /* 0x000e240000201800 */
[----:B0-----:R0:W-:Y:S01]  /*73f0*/  STG.E.64 desc[UR36][R8.64], R4 ;  /* 0x0000000408007986 */ /* 0x0011e2000c101b24 */
[----:B------:R-:W-:Y:S05]  /*7400*/  BRA `(.L_x_16180) ;  /* 0x0000000800a07947 */ /* 0x000fea0003800000 */
.L_x_16175:
        /* <DEDUP_REMOVED lines=14> */
.L_x_16190:
        /* <DEDUP_REMOVED lines=17> */
.L_x_16193:
[----:B------:R-:W-:-:S04]  /*7600*/  SHF.R.U32.HI R3, RZ, 0x18, R5 ;  /* 0x00000018ff037819 */ /* 0x000fc80000011605 */
[----:B------:R-:W-:-:S04]  /*7610*/  LOP3.LUT R0, R0, 0x80, R3, 0xf8, !PT ;  /* 0x0000008000007812 */ /* 0x000fc800078ef803 */
[----:B------:R-:W-:-:S07]  /*7620*/  PRMT R4, R0, 0x7610, R4 ;  /* 0x0000761000047816 */ /* 0x000fce0000000004 */
.L_x_16192:
[----:B------:R-:W-:Y:S05]  /*7630*/  BSYNC.RECONVERGENT B0 ;  /* 0x0000000000007941 */ /* 0x000fea0003800200 */
.L_x_16191:
[----:B------:R0:W-:Y:S01]  /*7640*/  STG.E.U8 desc[UR36][R8.64], R4 ;  /* 0x0000000408007986 */ /* 0x0001e2000c101124 */
[----:B------:R-:W-:Y:S05]  /*7650*/  BRA `(.L_x_16180) ;  /* 0x00000008000c7947 */ /* 0x000fea0003800000 */
.L_x_16189:
        /* <DEDUP_REMOVED lines=17> */
.L_x_16196:
[----:B------:R-:W-:-:S04]  /*7770*/  SHF.R.U32.HI R3, RZ, 0x18, R5 ;  /* 0x00000018ff037819 */ /* 0x000fc80000011605 */
[----:B------:R-:W-:-:S04]  /*7780*/  LOP3.LUT R0, R0, 0x80, R3, 0xf8, !PT ;  /* 0x0000008000007812 */ /* 0x000fc800078ef803 */
[----:B------:R-:W-:-:S07]  /*7790*/  PRMT R4, R0, 0x7610, R4 ;  /* 0x0000761000047816 */ /* 0x000fce0000000004 */
.L_x_16195:
[----:B------:R-:W-:Y:S05]  /*77a0*/  BSYNC.RECONVERGENT B0 ;  /* 0x0000000000007941 */ /* 0x000fea0003800200 */
.L_x_16194:
[----:B------:R0:W-:Y:S01]  /*77b0*/  STG.E.U8 desc[UR36][R8.64], R4 ;  /* 0x0000000408007986 */ /* 0x0001e2000c101124 */
[----:B------:R-:W-:Y:S05]  /*77c0*/  BRA `(.L_x_16180) ;  /* 0x0000000400b07947 */ /* 0x000fea0003800000 */
.L_x_16188:
        /* <DEDUP_REMOVED lines=22> */
.L_x_16198:
[----:B------:R-:W-:-:S06]  /*7930*/  IMAD.U32 R4, R22, 0x10000, RZ ;  /* 0x0001000016047824 */ /* 0x000fcc00078e00ff */
[----:B------:R-:W0:Y:S02]  /*7940*/  F2I.U64.TRUNC R4, R4 ;  /* 0x0000000400047311 */ /* 0x000e24000020d800 */
[----:B0-----:R0:W-:Y:S01]  /*7950*/  STG.E.64 desc[UR36][R8.64], R4 ;  /* 0x0000000408007986 */ /* 0x0011e2000c101b24 */
[----:B------:R-:W-:Y:S05]  /*7960*/  BRA `(.L_x_16180) ;  /* 0x0000000400487947 */ /* 0x000fea0003800000 */
.L_x_16197:
[----:B------:R-:W-:-:S04]  /*7970*/  IMAD.U32 R22, R22, 0x10000, RZ ;  /* 0x0001000016167824 */ /* 0x000fc800078e00ff */
[----:B------:R-:W0:Y:S02]  /*7980*/  F2I.FTZ.U32.TRUNC.NTZ R3, R22 ;  /* 0x0000001600037305 */ /* 0x000e24000021f000 */
[----:B0-----:R0:W-:Y:S01]  /*7990*/  STG.E desc[UR36][R8.64], R3 ;  /* 0x0000000308007986 */ /* 0x0011e2000c101924 */
[----:B------:R-:W-:Y:S05]  /*79a0*/  BRA `(.L_x_16180) ;  /* 0x0000000400387947 */ /* 0x000fea0003800000 */
.L_x_16187:
        /* <DEDUP_REMOVED lines=11> */
.L_x_16200:
[----:B------:R-:W-:Y:S01]  /*7a60*/  IMAD.U32 R22, R22, 0x10000, RZ ;  /* 0x0001000016167824 */ /* 0x000fe200078e00ff */
[----:B-1----:R-:W-:-:S03]  /*7a70*/  CS2R R6, SRZ ;  /* 0x0000000000067805 */ /* 0x002fc6000001ff00 */
[----:B------:R-:W-:-:S06]  /*7a80*/  FMUL.FTZ R4, R22, 1 ;  /* 0x3f80000016047820 */ /* 0x000fcc0000410000 */
[----:B------:R-:W0:Y:S02]  /*7a90*/  F2F.F64.F32 R4, R4 ;  /* 0x0000000400047310 */ /* 0x000e240000201800 */
[----:B0-----:R0:W-:Y:S01]  /*7aa0*/  STG.E.128 desc[UR36][R8.64], R4 ;  /* 0x0000000408007986 */ /* 0x0011e2000c101d24 */
[----:B------:R-:W-:Y:S05]  /*7ab0*/  BRA `(.L_x_16180) ;  /* 0x0000000000f47947 */ /* 0x000fea0003800000 */
.L_x_16199:
[----:B------:R-:W-:-:S13]  /*7ac0*/  ISETP.NE.AND P0, PT, R0, 0xf, PT ;  /* 0x0000000f0000780c */ /* 0x000fda0003f05270 */
[----:B------:R-:W-:Y:S05]  /*7ad0*/  @!P0 BRA `(.L_x_16201) ;  /* 0x0000000000e88947 */ /* 0x000fea0003800000 */
[----:B------:R-:W-:-:S13]  /*7ae0*/  ISETP.NE.AND P0, PT, R0, 0x17, PT ;  /* 0x000000170000780c */ /* 0x000fda0003f05270 */
[----:B------:R-:W-:Y:S05]  /*7af0*/  @!P0 BRA `(.L_x_16202) ;  /* 0x0000000000908947 */ /* 0x000fea0003800000 */
[----:B------:R-:W-:-:S13]  /*7b00*/  ISETP.NE.AND P0, PT, R0, 0x18, PT ;  /* 0x000000180000780c */ /* 0x000fda0003f05270 */
[----:B------:R-:W-:Y:S05]  /*7b10*/  @!P0 BRA `(.L_x_16203) ;  /* 0x0000000000448947 */ /* 0x000fea0003800000 */
.L_x_16179:
        /* <DEDUP_REMOVED lines=16> */
.L_x_16204:
[----:B------:R-:W-:Y:S05]  /*7c20*/  BRA `(.L_x_16180) ;  /* 0x0000000000987947 */ /* 0x000fea0003800000 */
.L_x_16203:
        /* <DEDUP_REMOVED lines=13> */
.L_x_16206:
[----:B------:R-:W-:Y:S05]  /*7d00*/  BSYNC.RECONVERGENT B0 ;  /* 0x0000000000007941 */ /* 0x000fea0003800200 */
.L_x_16205:
[----:B------:R-:W-:-:S05]  /*7d10*/  LOP3.LUT R3, R0, 0x80, R3, 0xf8, !PT ;  /* 0x0000008000037812 */ /* 0x000fca00078ef803 */
[----:B------:R0:W-:Y:S01]  /*7d20*/  STG.E.U8 desc[UR36][R8.64], R3 ;  /* 0x0000000308007986 */ /* 0x0001e2000c101124 */
[----:B------:R-:W-:Y:S05]  /*7d30*/  BRA `(.L_x_16180) ;  /* 0x0000000000547947 */ /* 0x000fea0003800000 */
.L_x_16202:
        /* <DEDUP_REMOVED lines=12> */
.L_x_16208:
[----:B------:R-:W-:Y:S01]  /*7e00*/  IMAD.MOV.U32 R0, RZ, RZ, 0x7f ;  /* 0x0000007fff007424 */ /* 0x000fe200078e00ff */
[----:B------:R-:W-:-:S04]  /*7e10*/  ISETP.GT.U32.AND P0, PT, R4, 0x7f800000, PT ;  /* 0x7f8000000400780c */ /* 0x000fc80003f04070 */
[----:B------:R-:W-:-:S09]  /*7e20*/  SEL R0, R0, 0x7c, P0 ;  /* 0x0000007c00007807 */ /* 0x000fd20000000000 */
.L_x_16209:
[----:B------:R-:W-:Y:S05]  /*7e30*/  BSYNC.RECONVERGENT B0 ;  /* 0x0000000000007941 */ /* 0x000fea0003800200 */
.L_x_16207:
[----:B------:R-:W-:-:S04]  /*7e40*/  SHF.R.U32.HI R3, RZ, 0x18, R3 ;  /* 0x00000018ff037819 */ /* 0x000fc80000011603 */
[----:B------:R-:W-:-:S05]  /*7e50*/  LOP3.LUT R3, R0, 0x80, R3, 0xf8, !PT ;  /* 0x0000008000037812 */ /* 0x000fca00078ef803 */
[----:B------:R0:W-:Y:S01]  /*7e60*/  STG.E.U8 desc[UR36][R8.64], R3 ;  /* 0x0000000308007986 */ /* 0x0001e2000c101124 */
[----:B------:R-:W-:Y:S05]  /*7e70*/  BRA `(.L_x_16180) ;  /* 0x0000000000047947 */ /* 0x000fea0003800000 */
.L_x_16201:
[----:B------:R0:W-:Y:S02]  /*7e80*/  STG.E.U16 desc[UR36][R8.64], R22 ;  /* 0x0000001608007986 */ /* 0x0001e4000c101524 */
.L_x_16180:
[----:B------:R-:W-:-:S07]  /*7e90*/  VIADD R25, R25, 0x80 ;  /* 0x0000008019197836 */ /* 0x000fce0000000000 */
.L_x_16137:
[----:B------:R-:W-:-:S13]  /*7ea0*/  ISETP.GE.AND P0, PT, R25, R16, PT ;  /* 0x000000101900720c */ /* 0x000fda0003f06270 */
[----:B------:R-:W-:Y:S05]  /*7eb0*/  @P0 BREAK.RELIABLE B6 ;  /* 0x0000000000060942 */ /* 0x000fea0003800100 */
[----:B------:R-:W-:Y:S05]  /*7ec0*/  @P0 BRA `(.L_x_16174) ;  /* 0x0000000c00dc0947 */ /* 0x000fea0003800000 */
[----:B------:R-:W-:Y:S05]  /*7ed0*/  BSYNC.RELIABLE B6 ;  /* 0x0000000000067941 */ /* 0x000fea0003800100 */
.L_x_16136:
        /* <DEDUP_REMOVED lines=22> */
.L_x_16213:
[----:B------:R-:W-:-:S06]  /*8040*/  IMAD.U32 R5, R17, 0x10000, RZ ;  /* 0x0001000011057824 */ /* 0x000fcc00078e00ff */
[----:B------:R-:W0:Y:S02]  /*8050*/  F2I.S64.TRUNC R4, R5 ;  /* 0x0000000500047311 */ /* 0x000e24000020d900 */
[----:B0-----:R0:W-:Y:S01]  /*8060*/  STG.E.U8 desc[UR36][R8.64], R4 ;  /* 0x0000000408007986 */ /* 0x0011e2000c101124 */
[----:B------:R-:W-:Y:S05]  /*8070*/  BRA `(.L_x_16215) ;  /* 0x0000000c006c7947 */ /* 0x000fea0003800000 */
.L_x_16212:
        /* <DEDUP_REMOVED lines=10> */
.L_x_16217:
[----:B------:R-:W-:-:S06]  /*8120*/  IMAD.U32 R17, R17, 0x10000, RZ ;  /* 0x0001000011117824 */ /* 0x000fcc00078e00ff */
[----:B------:R-:W0:Y:S02]  /*8130*/  F2I.FTZ.TRUNC.NTZ R17, R17 ;  /* 0x0000001100117305 */ /* 0x000e24000021f100 */
[----:B0-----:R0:W-:Y:S01]  /*8140*/  STG.E desc[UR36][R8.64], R17 ;  /* 0x0000001108007986 */ /* 0x0011e2000c101924 */
[----:B------:R-:W-:Y:S05]  /*8150*/  BRA `(.L_x_16215) ;  /* 0x0000000c00347947 */ /* 0x000fea0003800000 */
.L_x_16216:
[----:B------:R-:W-:-:S06]  /*8160*/  IMAD.U32 R17, R17, 0x10000, RZ ;  /* 0x0001000011117824 */ /* 0x000fcc00078e00ff */
[----:B------:R-:W0:Y:S02]  /*8170*/  F2I.FTZ.TRUNC.NTZ R17, R17 ;  /* 0x0000001100117305 */ /* 0x000e24000021f100 */
[----:B0-----:R0:W-:Y:S01]  /*8180*/  STG.E.U16 desc[UR36][R8.64], R17 ;  /* 0x0000001108007986 */ /* 0x0011e2000c101524 */
[----:B------:R-:W-:Y:S05]  /*8190*/  BRA `(.L_x_16215) ;  /* 0x0000000c00247947 */ /* 0x000fea0003800000 */
.L_x_16211:
        /* <DEDUP_REMOVED lines=9> */
.L_x_16219:
[----:B------:R-:W-:-:S05]  /*8230*/  IMAD.U32 R0, R17, 0x10000, RZ ;  /* 0x0001000011007824 */ /* 0x000fca00078e00ff */
[----:B------:R-:W-:-:S05]  /*8240*/  F2FP.F16.F32.PACK_AB R0, RZ, R0 ;  /* 0x00000000ff00723e */ /* 0x000fca00000000ff */
[----:B------:R0:W-:Y:S01]  /*8250*/  STG.E.U16 desc[UR36][R8.64], R0 ;  /* 0x0000000008007986 */ /* 0x0001e2000c101524 */
[----:B------:R-:W-:Y:S05]  /*8260*/  BRA `(.L_x_16215) ;  /* 0x0000000800f07947 */ /* 0x000fea0003800000 */
.L_x_16218:
        /* <DEDUP_REMOVED lines=10> */
.L_x_16221:
[----:B------:R-:W-:-:S05]  /*8310*/  IMAD.U32 R17, R17, 0x10000, RZ ;  /* 0x0001000011117824 */ /* 0x000fca00078e00ff */
[----:B------:R-:W-:-:S04]  /*8320*/  F2FP.F16.F32.PACK_AB R3, RZ, R17 ;  /* 0x00000011ff03723e */ /* 0x000fc800000000ff */
[----:B------:R-:W-:-:S05]  /*8330*/  PRMT R3, R3, 0x5410, RZ ;  /* 0x0000541003037816 */ /* 0x000fca00000000ff */
[----:B------:R3:W-:Y:S01]  /*8340*/  STG.E desc[UR36][R8.64], R3 ;  /* 0x0000000308007986 */ /* 0x0007e2000c101924 */
[----:B------:R-:W-:Y:S05]  /*8350*/  BRA `(.L_x_16215) ;  /* 0x0000000800b47947 */ /* 0x000fea0003800000 */
.L_x_16220:
[----:B------:R-:W-:-:S04]  /*8360*/  IMAD.U32 R4, R17, 0x10000, RZ ;  /* 0x0001000011047824 */ /* 0x000fc800078e00ff */
[----:B------:R-:W-:-:S06]  /*8370*/  FMUL.FTZ R4, R4, 1 ;  /* 0x3f80000004047820 */ /* 0x000fcc0000410000 */
[----:B------:R-:W0:Y:S02]  /*8380*/  F2F.F64.F32 R4, R4 ;  /* 0x0000000400047310 */ /* 0x000e240000201800 */
[----:B0-----:R0:W-:Y:S01]  /*8390*/  STG.E.64 desc[UR36][R8.64], R4 ;  /* 0x0000000408007986 */ /* 0x0011e2000c101b24 */
[----:B------:R-:W-:Y:S05]  /*83a0*/  BRA `(.L_x_16215) ;  /* 0x0000000800a07947 */ /* 0x000fea0003800000 */
.L_x_16210:
        /* <DEDUP_REMOVED lines=14> */
.L_x_16225:
        /* <DEDUP_REMOVED lines=17> */
.L_x_16228:
[----:B------:R-:W-:-:S04]  /*85a0*/  SHF.R.U32.HI R3, RZ, 0x18, R17 ;  /* 0x00000018ff037819 */ /* 0x000fc80000011611 */
[----:B------:R-:W-:-:S04]  /*85b0*/  LOP3.LUT R0, R0, 0x80, R3, 0xf8, !PT ;  /* 0x0000008000007812 */ /* 0x000fc800078ef803 */
[----:B------:R-:W-:-:S07]  /*85c0*/  PRMT R4, R0, 0x7610, R4 ;  /* 0x0000761000047816 */ /* 0x000fce0000000004 */
.L_x_16227:
[----:B------:R-:W-:Y:S05]  /*85d0*/  BSYNC.RECONVERGENT B0 ;  /* 0x0000000000007941 */ /* 0x000fea0003800200 */
.L_x_16226:
[----:B------:R0:W-:Y:S01]  /*85e0*/  STG.E.U8 desc[UR36][R8.64], R4 ;  /* 0x0000000408007986 */ /* 0x0001e2000c101124 */
[----:B------:R-:W-:Y:S05]  /*85f0*/  BRA `(.L_x_16215) ;  /* 0x00000008000c7947 */ /* 0x000fea0003800000 */
.L_x_16224:
        /* <DEDUP_REMOVED lines=17> */
.L_x_16231:
[----:B------:R-:W-:-:S04]  /*8710*/  SHF.R.U32.HI R3, RZ, 0x18, R17 ;  /* 0x00000018ff037819 */ /* 0x000fc80000011611 */
[----:B------:R-:W-:-:S04]  /*8720*/  LOP3.LUT R0, R0, 0x80, R3, 0xf8, !PT ;  /* 0x0000008000007812 */ /* 0x000fc800078ef803 */
[----:B------:R-:W-:-:S07]  /*8730*/  PRMT R4, R0, 0x7610, R4 ;  /* 0x0000761000047816 */ /* 0x000fce0000000004 */
.L_x_16230:
[----:B------:R-:W-:Y:S05]  /*8740*/  BSYNC.RECONVERGENT B0 ;  /* 0x0000000000007941 */ /* 0x000fea0003800200 */
.L_x_16229:
[----:B------:R0:W-:Y:S01]  /*8750*/  STG.E.U8 desc[UR36][R8.64], R4 ;  /* 0x0000000408007986 */ /* 0x0001e2000c101124 */
[----:B------:R-:W-:Y:S05]  /*8760*/  BRA `(.L_x_16215) ;  /* 0x0000000400b07947 */ /* 0x000fea0003800000 */
.L_x_16223:
        /* <DEDUP_REMOVED lines=22> */
.L_x_16233:
[----:B------:R-:W-:-:S06]  /*88d0*/  IMAD.U32 R4, R17, 0x10000, RZ ;  /* 0x0001000011047824 */ /* 0x000fcc00078e00ff */
[----:B------:R-:W0:Y:S02]  /*88e0*/  F2I.U64.TRUNC R4, R4 ;  /* 0x0000000400047311 */ /* 0x000e24000020d800 */
[----:B0-----:R0:W-:Y:S01]  /*88f0*/  STG.E.64 desc[UR36][R8.64], R4 ;  /* 0x0000000408007986 */ /* 0x0011e2000c101b24 */
[----:B------:R-:W-:Y:S05]  /*8900*/  BRA `(.L_x_16215) ;  /* 0x0000000400487947 */ /* 0x000fea0003800000 */
.L_x_16232:
[----:B------:R-:W-:-:S06]  /*8910*/  IMAD.U32 R17, R17, 0x10000, RZ ;  /* 0x0001000011117824 */ /* 0x000fcc00078e00ff */
[----:B------:R-:W0:Y:S02]  /*8920*/  F2I.FTZ.U32.TRUNC.NTZ R17, R17 ;  /* 0x0000001100117305 */ /* 0x000e24000021f000 */
[----:B0-----:R0:W-:Y:S01]  /*8930*/  STG.E desc[UR36][R8.64], R17 ;  /* 0x0000001108007986 */ /* 0x0011e2000c101924 */
[----:B------:R-:W-:Y:S05]  /*8940*/  BRA `(.L_x_16215) ;  /* 0x0000000400387947 */ /* 0x000fea0003800000 */
.L_x_16222:
        /* <DEDUP_REMOVED lines=11> */
.L_x_16235:
[----:B------:R-:W-:Y:S01]  /*8a00*/  IMAD.U32 R17, R17, 0x10000, RZ ;  /* 0x0001000011117824 */ /* 0x000fe200078e00ff */
[----:B-1----:R-:W-:-:S03]  /*8a10*/  CS2R R6, SRZ ;  /* 0x0000000000067805 */ /* 0x002fc6000001ff00 */
[----:B------:R-:W-:-:S06]  /*8a20*/  FMUL.FTZ R4, R17, 1 ;  /* 0x3f80000011047820 */ /* 0x000fcc0000410000 */
[----:B------:R-:W0:Y:S02]  /*8a30*/  F2F.F64.F32 R4, R4 ;  /* 0x0000000400047310 */ /* 0x000e240000201800 */
[----:B0-----:R0:W-:Y:S01]  /*8a40*/  STG.E.128 desc[UR36][R8.64], R4 ;  /* 0x0000000408007986 */ /* 0x0011e2000c101d24 */
[----:B------:R-:W-:Y:S05]  /*8a50*/  BRA `(.L_x_16215) ;  /* 0x0000000000f47947 */ /* 0x000fea0003800000 */
.L_x_16234:
[----:B------:R-:W-:-:S13]  /*8a60*/  ISETP.NE.AND P0, PT, R0, 0xf, PT ;  /* 0x0000000f0000780c */ /* 0x000fda0003f05270 */
[----:B------:R-:W-:Y:S05]  /*8a70*/  @!P0 BRA `(.L_x_16236) ;  /* 0x0000000000e88947 */ /* 0x000fea0003800000 */
[----:B------:R-:W-:-:S13]  /*8a80*/  ISETP.NE.AND P0, PT, R0, 0x17, PT ;  /* 0x000000170000780c */ /* 0x000fda0003f05270 */
[----:B------:R-:W-:Y:S05]  /*8a90*/  @!P0 BRA `(.L_x_16237) ;  /* 0x0000000000908947 */ /* 0x000fea0003800000 */
[----:B------:R-:W-:-:S13]  /*8aa0*/  ISETP.NE.AND P0, PT, R0, 0x18, PT ;  /* 0x000000180000780c */ /* 0x000fda0003f05270 */
[----:B------:R-:W-:Y:S05]  /*8ab0*/  @!P0 BRA `(.L_x_16238) ;  /* 0x0000000000448947 */ /* 0x000fea0003800000 */
.L_x_16214:
        /* <DEDUP_REMOVED lines=16> */
.L_x_16239:
[----:B------:R-:W-:Y:S05]  /*8bc0*/  BRA `(.L_x_16215) ;  /* 0x0000000000987947 */ /* 0x000fea0003800000 */
.L_x_16238:
        /* <DEDUP_REMOVED lines=13> */
.L_x_16241:
[----:B------:R-:W-:Y:S05]  /*8ca0*/  BSYNC.RECONVERGENT B0 ;  /* 0x0000000000007941 */ /* 0x000fea0003800200 */
.L_x_16240:
[----:B------:R-:W-:-:S05]  /*8cb0*/  LOP3.LUT R3, R0, 0x80, R3, 0xf8, !PT ;  /* 0x0000008000037812 */ /* 0x000fca00078ef803 */
[----:B------:R0:W-:Y:S01]  /*8cc0*/  STG.E.U8 desc[UR36][R8.64], R3 ;  /* 0x0000000308007986 */ /* 0x0001e2000c101124 */
[----:B------:R-:W-:Y:S05]  /*8cd0*/  BRA `(.L_x_16215) ;  /* 0x0000000000547947 */ /* 0x000fea0003800000 */
.L_x_16237:
        /* <DEDUP_REMOVED lines=12> */
.L_x_16243:
[----:B------:R-:W-:Y:S01]  /*8da0*/  IMAD.MOV.U32 R0, RZ, RZ, 0x7f ;  /* 0x0000007fff007424 */ /* 0x000fe200078e00ff */
[----:B------:R-:W-:-:S04]  /*8db0*/  ISETP.GT.U32.AND P0, PT, R4, 0x7f800000, PT ;  /* 0x7f8000000400780c */ /* 0x000fc80003f04070 */
[----:B------:R-:W-:-:S09]  /*8dc0*/  SEL R0, R0, 0x7c, P0 ;  /* 0x0000007c00007807 */ /* 0x000fd20000000000 */
.L_x_16244:
[----:B------:R-:W-:Y:S05]  /*8dd0*/  BSYNC.RECONVERGENT B0 ;  /* 0x0000000000007941 */ /* 0x000fea0003800200 */
.L_x_16242:
[----:B------:R-:W-:-:S04]  /*8de0*/  SHF.R.U32.HI R3, RZ, 0x18, R3 ;  /* 0x00000018ff037819 */ /* 0x000fc80000011603 */
[----:B------:R-:W-:-:S05]  /*8df0*/  LOP3.LUT R3, R0, 0x80, R3, 0xf8, !PT ;  /* 0x0000008000037812 */ /* 0x000fca00078ef803 */
[----:B------:R0:W-:Y:S01]  /*8e00*/  STG.E.U8 desc[UR36][R8.64], R3 ;  /* 0x0000000308007986 */ /* 0x0001e2000c101124 */
[----:B------:R-:W-:Y:S05]  /*8e10*/  BRA `(.L_x_16215) ;  /* 0x0000000000047947 */ /* 0x000fea0003800000 */
.L_x_16236:
[----:B------:R0:W-:Y:S02]  /*8e20*/  STG.E.U16 desc[UR36][R8.64], R17 ;  /* 0x0000001108007986 */ /* 0x0001e4000c101524 */
.L_x_16215:
[----:B------:R-:W-:-:S07]  /*8e30*/  VIADD R25, R25, 0x80 ;  /* 0x0000008019197836 */ /* 0x000fce0000000000 */
.L_x_16174:
[----:B------:R-:W-:Y:S05]  /*8e40*/  BSYNC.RECONVERGENT B7 ;  /* 0x0000000000077941 */ /* 0x000fea0003800200 */
.L_x_16135:
        /* <DEDUP_REMOVED lines=23> */
.L_x_16248:
[----:B------:R-:W-:-:S06]  /*8fc0*/  IMAD.U32 R5, R18, 0x10000, RZ ;  /* 0x0001000012057824 */ /* 0x000fcc00078e00ff */
[----:B------:R-:W0:Y:S02]  /*8fd0*/  F2I.S64.TRUNC R4, R5 ;  /* 0x0000000500047311 */ /* 0x000e24000020d900 */
[----:B0-----:R-:W-:Y:S01]  /*8fe0*/  STG.E.U8 desc[UR36][R2.64], R4 ;  /* 0x0000000402007986 */ /* 0x001fe2000c101124 */
[----:B------:R-:W-:Y:S05]  /*8ff0*/  EXIT ;  /* 0x000000000000794d */ /* 0x000fea0003800000 */
.L_x_16247:
        /* <DEDUP_REMOVED lines=10> */
.L_x_16251:
[----:B------:R-:W-:-:S04]  /*90a0*/  IMAD.U32 R18, R18, 0x10000, RZ ;  /* 0x0001000012127824 */ /* 0x000fc800078e00ff */
[----:B------:R-:W0:Y:S02]  /*90b0*/  F2I.FTZ.TRUNC.NTZ R5, R18 ;  /* 0x0000001200057305 */ /* 0x000e24000021f100 */
[----:B0-----:R-:W-:Y:S01]  /*90c0*/  STG.E desc[UR36][R2.64], R5 ;  /* 0x0000000502007986 */ /* 0x001fe2000c101924 */
[----:B------:R-:W-:Y:S05]  /*90d0*/  EXIT ;  /* 0x000000000000794d */ /* 0x000fea0003800000 */
.L_x_16250:
[----:B------:R-:W-:-:S04]  /*90e0*/  IMAD.U32 R18, R18, 0x10000, RZ ;  /* 0x0001000012127824 */ /* 0x000fc800078e00ff */
[----:B------:R-:W0:Y:S02]  /*90f0*/  F2I.FTZ.TRUNC.NTZ R5, R18 ;  /* 0x0000001200057305 */ /* 0x000e24000021f100 */
[----:B0-----:R-:W-:Y:S01]  /*9100*/  STG.E.U16 desc[UR36][R2.64], R5 ;  /* 0x0000000502007986 */ /* 0x001fe2000c101524 */
[----:B------:R-:W-:Y:S05]  /*9110*/  EXIT ;  /* 0x000000000000794d */ /* 0x000fea0003800000 */
.L_x_16246:
        /* <DEDUP_REMOVED lines=9> */
.L_x_16253:
[----:B------:R-:W-:-:S05]  /*91b0*/  IMAD.U32 R0, R18, 0x10000, RZ ;  /* 0x0001000012007824 */ /* 0x000fca00078e00ff */
[----:B------:R-:W-:-:S05]  /*91c0*/  F2FP.F16.F32.PACK_AB R0, RZ, R0 ;  /* 0x00000000ff00723e */ /* 0x000fca00000000ff */
[----:B------:R-:W-:Y:S01]  /*91d0*/  STG.E.U16 desc[UR36][R2.64], R0 ;  /* 0x0000000002007986 */ /* 0x000fe2000c101524 */
[----:B------:R-:W-:Y:S05]  /*91e0*/  EXIT ;  /* 0x000000000000794d */ /* 0x000fea0003800000 */
.L_x_16252:
        /* <DEDUP_REMOVED lines=10> */
.L_x_16255:
[----:B------:R-:W-:-:S05]  /*9290*/  IMAD.U32 R18, R18, 0x10000, RZ ;  /* 0x0001000012127824 */ /* 0x000fca00078e00ff */
[----:B------:R-:W-:-:S04]  /*92a0*/  F2FP.F16.F32.PACK_AB R5, RZ, R18 ;  /* 0x00000012ff05723e */ /* 0x000fc800000000ff */
[----:B------:R-:W-:-:S05]  /*92b0*/  PRMT R5, R5, 0x5410, RZ ;  /* 0x0000541005057816 */ /* 0x000fca00000000ff */
[----:B------:R-:W-:Y:S01]  /*92c0*/  STG.E desc[UR36][R2.64], R5 ;  /* 0x0000000502007986 */ /* 0x000fe2000c101924 */
[----:B------:R-:W-:Y:S05]  /*92d0*/  EXIT ;  /* 0x000000000000794d */ /* 0x000fea0003800000 */
.L_x_16254:
[----:B------:R-:W-:-:S04]  /*92e0*/  IMAD.U32 R4, R18, 0x10000, RZ ;  /* 0x0001000012047824 */ /* 0x000fc800078e00ff */
[----:B------:R-:W-:-:S06]  /*92f0*/  FMUL.FTZ R4, R4, 1 ;  /* 0x3f80000004047820 */ /* 0x000fcc0000410000 */
[----:B------:R-:W0:Y:S02]  /*9300*/  F2F.F64.F32 R4, R4 ;  /* 0x0000000400047310 */ /* 0x000e240000201800 */
[----:B0-----:R-:W-:Y:S01]  /*9310*/  STG.E.64 desc[UR36][R2.64], R4 ;  /* 0x0000000402007986 */ /* 0x001fe2000c101b24 */
[----:B------:R-:W-:Y:S05]  /*9320*/  EXIT ;  /* 0x000000000000794d */ /* 0x000fea0003800000 */
.L_x_16245:
        /* <DEDUP_REMOVED lines=14> */
.L_x_16259:
        /* <DEDUP_REMOVED lines=18> */
.L_x_16262:
[----:B------:R-:W-:-:S04]  /*9530*/  SHF.R.U32.HI R5, RZ, 0x18, R5 ;  /* 0x00000018ff057819 */ /* 0x000fc80000011605 */
[----:B------:R-:W-:-:S07]  /*9540*/  LOP3.LUT R0, R0, 0x80, R5, 0xf8, !PT ;  /* 0x0000008000007812 */ /* 0x000fce00078ef805 */
.L_x_16261:
[----:B------:R-:W-:Y:S05]  /*9550*/  BSYNC.RECONVERGENT B0 ;  /* 0x0000000000007941 */ /* 0x000fea0003800200 */
.L_x_16260:
[----:B------:R-:W-:Y:S01]  /*9560*/  STG.E.U8 desc[UR36][R2.64], R0 ;  /* 0x0000000002007986 */ /* 0x000fe2000c101124 */
[----:B------:R-:W-:Y:S05]  /*9570*/  EXIT ;  /* 0x000000000000794d */ /* 0x000fea0003800000 */
.L_x_16258:
        /* <DEDUP_REMOVED lines=18> */
.L_x_16265:
[----:B------:R-:W-:-:S04]  /*96a0*/  SHF.R.U32.HI R5, RZ, 0x18, R5 ;  /* 0x00000018ff057819 */ /* 0x000fc80000011605 */
[----:B------:R-:W-:-:S07]  /*96b0*/  LOP3.LUT R0, R0, 0x80, R5, 0xf8, !PT ;  /* 0x0000008000007812 */ /* 0x000fce00078ef805 */
.L_x_16264:
[----:B------:R-:W-:Y:S05]  /*96c0*/  BSYNC.RECONVERGENT B0 ;  /* 0x0000000000007941 */ /* 0x000fea0003800200 */
.L_x_16263:
[----:B------:R-:W-:Y:S01]  /*96d0*/  STG.E.U8 desc[UR36][R2.64], R0 ;  /* 0x0000000002007986 */ /* 0x000fe2000c101124 */
[----:B------:R-:W-:Y:S05]  /*96e0*/  EXIT ;  /* 0x000000000000794d */ /* 0x000fea0003800000 */
.L_x_16257:
[----:B------:R-:W-:-:S13]  /*96f0*/  ISETP.NE.AND P0, PT, R0, 0x1c, PT ;  /* 0x0000001c0000780c */ /* 0x000fda0003f05270 */
[----:B------:R-:W-:Y:S05]  /*9700*/  @!P0 BRA `(.L_x_16266) ;  /* 0x0000000000608947 */ /* 0x000fea0003800000 */
[----:B------:R-:W-:-:S13]  /*9710*/  ISETP.NE.AND P0, PT, R0, 0x1d, PT ;  /* 0x0000001d0000780c */ /* 0x000fda0003f05270 */
[----:B------:R-:W-:Y:S05]  /*9720*/  @!P0 BRA `(.L_x_16267) ;  /* 0x0000000000488947 */ /* 0x000fea0003800000 */
[----:B------:R-:W-:-:S13]  /*9730*/  ISETP.NE.AND P0, PT, R0, 0x2c, PT ;  /* 0x0000002c0000780c */ /* 0x000fda0003f05270 */
[----:B------:R-:W-:Y:S05]  /*9740*/  @P0 BRA `(.L_x_16249) ;  /* 0x0000000000bc0947 */ /* 0x000fea0003800000 */
[----:B------:R-:W-:-:S05]  /*9750*/  IMAD.U32 R5, R18, 0x10000, RZ ;  /* 0x0001000012057824 */ /* 0x000fca00078e00ff */
[----:B-1----:R-:W-:-:S04]  /*9760*/  SHF.R.U32.HI R6, RZ, 0x17, R5 ;  /* 0x00000017ff067819 */ /* 0x002fc80000011605 */
        /* <DEDUP_REMOVED lines=14> */
.L_x_16267:
[----:B------:R-:W-:-:S06]  /*9850*/  IMAD.U32 R4, R18, 0x10000, RZ ;  /* 0x0001000012047824 */ /* 0x000fcc00078e00ff */
[----:B------:R-:W0:Y:S02]  /*9860*/  F2I.U64.TRUNC R4, R4 ;  /* 0x0000000400047311 */ /* 0x000e24000020d800 */
[----:B0-----:R-:W-:Y:S01]  /*9870*/  STG.E.64 desc[UR36][R2.64], R4 ;  /* 0x0000000402007986 */ /* 0x001fe2000c101b24 */
[----:B------:R-:W-:Y:S05]  /*9880*/  EXIT ;  /* 0x000000000000794d */ /* 0x000fea0003800000 */
.L_x_16266:
[----:B------:R-:W-:-:S04]  /*9890*/  IMAD.U32 R18, R18, 0x10000, RZ ;  /* 0x0001000012127824 */ /* 0x000fc800078e00ff */
[----:B------:R-:W0:Y:S02]  /*98a0*/  F2I.FTZ.U32.TRUNC.NTZ R5, R18 ;  /* 0x0000001200057305 */ /* 0x000e24000021f000 */
[----:B0-----:R-:W-:Y:S01]  /*98b0*/  STG.E desc[UR36][R2.64], R5 ;  /* 0x0000000502007986 */ /* 0x001fe2000c101924 */
[----:B------:R-:W-:Y:S05]  /*98c0*/  EXIT ;  /* 0x000000000000794d */ /* 0x000fea0003800000 */
.L_x_16256:
        /* <DEDUP_REMOVED lines=11> */
.L_x_16269:
[----:B------:R-:W-:Y:S01]  /*9980*/  IMAD.U32 R18, R18, 0x10000, RZ ;  /* 0x0001000012127824 */ /* 0x000fe200078e00ff */
[----:B-1----:R-:W-:-:S03]  /*9990*/  CS2R R6, SRZ ;  /* 0x0000000000067805 */ /* 0x002fc6000001ff00 */
[----:B------:R-:W-:-:S06]  /*99a0*/  FMUL.FTZ R4, R18, 1 ;  /* 0x3f80000012047820 */ /* 0x000fcc0000410000 */
[----:B------:R-:W0:Y:S02]  /*99b0*/  F2F.F64.F32 R4, R4 ;  /* 0x0000000400047310 */ /* 0x000e240000201800 */
[----:B0-----:R-:W-:Y:S01]  /*99c0*/  STG.E.128 desc[UR36][R2.64], R4 ;  /* 0x0000000402007986 */ /* 0x001fe2000c101d24 */
[----:B------:R-:W-:Y:S05]  /*99d0*/  EXIT ;  /* 0x000000000000794d */ /* 0x000fea0003800000 */
.L_x_16268:
[----:B------:R-:W-:-:S13]  /*99e0*/  ISETP.NE.AND P0, PT, R0, 0xf, PT ;  /* 0x0000000f0000780c */ /* 0x000fda0003f05270 */
[----:B------:R-:W-:Y:S05]  /*99f0*/  @!P0 BRA `(.L_x_16270) ;  /* 0x0000000000e88947 */ /* 0x000fea0003800000 */
[----:B------:R-:W-:-:S13]  /*9a00*/  ISETP.NE.AND P0, PT, R0, 0x17, PT ;  /* 0x000000170000780c */ /* 0x000fda0003f05270 */
[----:B------:R-:W-:Y:S05]  /*9a10*/  @!P0 BRA `(.L_x_16271) ;  /* 0x0000000000908947 */ /* 0x000fea0003800000 */
[----:B------:R-:W-:-:S13]  /*9a20*/  ISETP.NE.AND P0, PT, R0, 0x18, PT ;  /* 0x000000180000780c */ /* 0x000fda0003f05270 */
[----:B------:R-:W-:Y:S05]  /*9a30*/  @!P0 BRA `(.L_x_16272) ;  /* 0x0000000000448947 */ /* 0x000fea0003800000 */
.L_x_16249:
[----:B------:R-:W-:Y:S01]  /*9a40*/  MOV R0, 0x0 ;  /* 0x0000000000007802 */ /* 0x000fe20000000f00 */
[----:B------:R-:W0:Y:S01]  /*9a50*/  LDCU.64 UR4, c[0x4][0x178] ;  /* 0x01002f00ff0477ac */ /* 0x000e220008000a00 */
[----:B------:R-:W-:Y:S02]  /*9a60*/  IMAD.MOV.U32 R8, RZ, RZ, 0x65 ;  /* 0x00000065ff087424 */ /* 0x000fe400078e00ff */
[----:B------:R2:W3:Y:S01]  /*9a70*/  LDC.64 R2, c[0x4][R0] ;  /* 0x0100000000027b82 */ /* 0x0004e20000000a00 */
[----:B------:R-:W1:Y:S01]  /*9a80*/  LDCU.64 UR6, c[0x4][0x180] ;  /* 0x01003000ff0677ac */ /* 0x000e620008000a00 */
[----:B------:R-:W-:Y:S02]  /*9a90*/  IMAD.MOV.U32 R12, RZ, RZ, 0x1 ;  /* 0x00000001ff0c7424 */ /* 0x000fe400078e00ff */
[----:B------:R-:W-:Y:S01]  /*9aa0*/  IMAD.MOV.U32 R13, RZ, RZ, RZ ;  /* 0x000000ffff0d7224 */ /* 0x000fe200078e00ff */
[----:B------:R-:W4:Y:S01]  /*9ab0*/  LDCU.64 UR8, c[0x4][0x90] ;  /* 0x01001200ff0877ac */ /* 0x000f220008000a00 */
[----:B0-----:R-:W-:-:S02]  /*9ac0*/  IMAD.U32 R4, RZ, RZ, UR4 ;  /* 0x00000004ff047e24 */ /* 0x001fc4000f8e00ff */
[----:B------:R-:W-:Y:S02]  /*9ad0*/  IMAD.U32 R5, RZ, RZ, UR5 ;  /* 0x00000005ff057e24 */ /* 0x000fe4000f8e00ff */
[----:B-1----:R-:W-:Y:S02]  /*9ae0*/  IMAD.U32 R6, RZ, RZ, UR6 ;  /* 0x00000006ff067e24 */ /* 0x002fe4000f8e00ff */
[----:B------:R-:W-:Y:S02]  /*9af0*/  IMAD.U32 R7, RZ, RZ, UR7 ;  /* 0x00000007ff077e24 */ /* 0x000fe4000f8e00ff */
[----:B----4-:R-:W-:Y:S02]  /*9b00*/  IMAD.U32 R10, RZ, RZ, UR8 ;  /* 0x00000008ff0a7e24 */ /* 0x010fe4000f8e00ff */
[----:B--2---:R-:W-:-:S07]  /*9b10*/  IMAD.U32 R11, RZ, RZ, UR9 ;  /* 0x00000009ff0b7e24 */ /* 0x004fce000f8e00ff */
[----:B------:R-:W-:-:S07]  /*9b20*/  LEPC R20, `(.L_x_16273) ;  /* 0x000000001014794e */ /* 0x000fce0000000000 */
[----:B---3--:R-:W-:Y:S05]  /*9b30*/  CALL.ABS.NOINC R2 ;  /* 0x0000000002007343 */ /* 0x008fea0003c00000 */
.L_x_16273:
[----:B------:R-:W-:Y:S05]  /*9b40*/  EXIT ;  /* 0x000000000000794d */ /* 0x000fea0003800000 */
.L_x_16272:
        /* <DEDUP_REMOVED lines=13> */
.L_x_16275:
[----:B------:R-:W-:Y:S05]  /*9c20*/  BSYNC.RECONVERGENT B0 ;  /* 0x0000000000007941 */ /* 0x000fea0003800200 */
.L_x_16274:
[----:B------:R-:W-:-:S05]  /*9c30*/  LOP3.LUT R5, R0, 0x80, R5, 0xf8, !PT ;  /* 0x0000008000057812 */ /* 0x000fca00078ef805 */
[----:B------:R-:W-:Y:S01]  /*9c40*/  STG.E.U8 desc[UR36][R2.64], R5 ;  /* 0x0000000502007986 */ /* 0x000fe2000c101124 */
[----:B------:R-:W-:Y:S05]  /*9c50*/  EXIT ;  /* 0x000000000000794d */ /* 0x000fea0003800000 */
.L_x_16271:
        /* <DEDUP_REMOVED lines=12> */
.L_x_16277:
[----:B------:R-:W-:Y:S01]  /*9d20*/  IMAD.MOV.U32 R0, RZ, RZ, 0x7f ;  /* 0x0000007fff007424 */ /* 0x000fe200078e00ff */
[----:B------:R-:W-:-:S04]  /*9d30*/  ISETP.GT.U32.AND P0, PT, R4, 0x7f800000, PT ;  /* 0x7f8000000400780c */ /* 0x000fc80003f04070 */
[----:B------:R-:W-:-:S09]  /*9d40*/  SEL R0, R0, 0x7c, P0 ;  /* 0x0000007c00007807 */ /* 0x000fd20000000000 */
.L_x_16278:
[----:B------:R-:W-:Y:S05]  /*9d50*/  BSYNC.RECONVERGENT B0 ;  /* 0x0000000000007941 */ /* 0x000fea0003800200 */
.L_x_16276:
[----:B------:R-:W-:-:S04]  /*9d60*/  SHF.R.U32.HI R5, RZ, 0x18, R5 ;  /* 0x00000018ff057819 */ /* 0x000fc80000011605 */
[----:B------:R-:W-:-:S05]  /*9d70*/  LOP3.LUT R5, R0, 0x80, R5, 0xf8, !PT ;  /* 0x0000008000057812 */ /* 0x000fca00078ef805 */
[----:B------:R-:W-:Y:S01]  /*9d80*/  STG.E.U8 desc[UR36][R2.64], R5 ;  /* 0x0000000502007986 */ /* 0x000fe2000c101124 */
[----:B------:R-:W-:Y:S05]  /*9d90*/  EXIT ;  /* 0x000000000000794d */ /* 0x000fea0003800000 */
.L_x_16270:
[----:B------:R-:W-:Y:S01]  /*9da0*/  STG.E.U16 desc[UR36][R2.64], R18 ;  /* 0x0000001202007986 */ /* 0x000fe2000c101524 */
[----:B------:R-:W-:Y:S05]  /*9db0*/  EXIT ;  /* 0x000000000000794d */ /* 0x000fea0003800000 */
.L_x_16279:
        /* <DEDUP_REMOVED lines=12> */
.L_x_32908:


//--------------------- .text._ZN2at6native18elementwise_kernelILi128ELi4EZNS0_22gpu_kernel_impl_nocastIZZZNS0_15binary_internal21div_floor_kernel_cudaERNS_18TensorIteratorBaseEENKUlvE0_clEvENKUlvE2_clEvEUlN3c108BFloat16EE_EEvS5_RKT_EUliE_EEviT1_ --------------------------
	.section	.text._ZN2at6native18elementwise_kernelILi128ELi4EZNS0_22gpu_kernel_impl_nocastIZZZNS0_15binary_internal21div_floor_kernel_cudaERNS_18TensorIteratorBaseEENKUlvE0_clEvENKUlvE2_clEvEUlN3c108BFloat16EE_EEvS5_RKT_EUliE_EEviT1_,"ax",@progbits
	.align	128
        .global         _ZN2at6native18elementwise_kernelILi128ELi4EZNS0_22gpu_kernel_impl_nocastIZZZNS0_15binary_internal21div_floor_kernel_cudaERNS_18TensorIteratorBaseEENKUlvE0_clEvENKUlvE2_clEvEUlN3c108BFloat16EE_EEvS5_RKT_EUliE_EEviT1_
        .type           _ZN2at6native18elementwise_kernelILi128ELi4EZNS0_22gpu_kernel_impl_nocastIZZZNS0_15binary_internal21div_floor_kernel_cudaERNS_18TensorIteratorBaseEENKUlvE0_clEvENKUlvE2_clEvEUlN3c108BFloat16EE_EEvS5_RKT_EUliE_EEviT1_,@function
        .size           _ZN2at6native18elementwise_kernelILi128ELi4EZNS0_22gpu_kernel_impl_nocastIZZZNS0_15binary_internal21div_floor_kernel_cudaERNS_18TensorIteratorBaseEENKUlvE0_clEvENKUlvE2_clEvEUlN3c108BFloat16EE_EEvS5_RKT_EUliE_EEviT1_,(.L_x_32909 - _ZN2at6native18elementwise_kernelILi128ELi4EZNS0_22gpu_kernel_impl_nocastIZZZNS0_15binary_internal21div_floor_kernel_cudaERNS_18TensorIteratorBaseEENKUlvE0_clEvENKUlvE2_clEvEUlN3c108BFloat16EE_EEvS5_RKT_EUliE_EEviT1_)
        .other          _ZN2at6native18elementwise_kernelILi128ELi4EZNS0_22gpu_kernel_impl_nocastIZZZNS0_15binary_internal21div_floor_kernel_cudaERNS_18TensorIteratorBaseEENKUlvE0_clEvENKUlvE2_clEvEUlN3c108BFloat16EE_EEvS5_RKT_EUliE_EEviT1_,@"STO_CUDA_ENTRY STV_DEFAULT"
_ZN2at6native18elementwise_kernelILi128ELi4EZNS0_22gpu_kernel_impl_nocastIZZZNS0_15binary_internal21div_floor_kernel_cudaERNS_18TensorIteratorBaseEENKUlvE0_clEvENKUlvE2_clEvEUlN3c108BFloat16EE_EEvS5_RKT_EUliE_EEviT1_:
.text._ZN2at6native18elementwise_kernelILi128ELi4EZNS0_22gpu_kernel_impl_nocastIZZZNS0_15binary_internal21div_floor_kernel_cudaERNS_18TensorIteratorBaseEENKUlvE0_clEvENKUlvE2_clEvEUlN3c108BFloat16EE_EEvS5_RKT_EUliE_EEviT1_:
[----:B------:R-:W-:Y:S08]  /*0000*/  LDC R1, c[0x0][0x37c] ;  /* 0x0000df00ff017b82 */ /* 0x000ff00000000800 */
[----:B------:R-:W0:Y:S01]  /*0010*/  LDC R21, c[0x0][0x590] ;  /* 0x00016400ff157b82 */ /* 0x000e220000000800 */
[----:B------:R-:W1:Y:S01]  /*0020*/  S2R R7, SR_TID.X ;  /* 0x0000000000077919 */ /* 0x000e620000002100 */
[----:B------:R-:W2:Y:S06]  /*0030*/  LDCU.64 UR6, c[0x0][0x358] ;  /* 0x00006b00ff0677ac */ /* 0x000eac0008000a00 */
[----:B------:R-:W3:Y:S08]  /*0040*/  LDC R4, c[0x0][0x388] ;  /* 0x0000e200ff047b82 */ /* 0x000ef00000000800 */
[----:B------:R-:W4:Y:S01]  /*0050*/  S2UR UR4, SR_CTAID.X ;  /* 0x00000000000479c3 */ /* 0x000f220000002500 */
[C---:B0-----:R-:W-:Y:S01]  /*0060*/  FMUL.FTZ R20, |R21|.reuse, 8388608 ;  /* 0x4b00000015147820 */ /* 0x041fe20000410200 */
[C---:B------:R-:W-:Y:S01]  /*0070*/  FADD.FTZ R9, |R21|.reuse, -RZ ;  /* 0x800000ff15097221 */ /* 0x040fe20000010200 */
[----:B------:R-:W-:-:S03]  /*0080*/  FADD.FTZ R8, |R21|, |R21| ;  /* 0x4000001515087221 */ /* 0x000fc60000010200 */
[C---:B------:R-:W-:Y:S01]  /*0090*/  LOP3.LUT R11, R20.reuse, 0x7fffff, RZ, 0xc0, !PT ;  /* 0x007fffff140b7812 */ /* 0x040fe200078ec0ff */
[----:B------:R-:W-:Y:S01]  /*00a0*/  FADD.FTZ R6, -R9, -RZ ;  /* 0x800000ff09067221 */ /* 0x000fe20000010100 */
[----:B------:R-:W-:Y:S02]  /*00b0*/  LOP3.LUT R5, R20, 0xff800000, RZ, 0xc0, !PT ;  /* 0xff80000014057812 */ /* 0x000fe400078ec0ff */
[----:B------:R-:W-:Y:S02]  /*00c0*/  LOP3.LUT R11, R11, 0x3f800000, RZ, 0xfc, !PT ;  /* 0x3f8000000b0b7812 */ /* 0x000fe400078efcff */
[----:B---3--:R-:W-:Y:S02]  /*00d0*/  ISETP.NE.AND P0, PT, R4, RZ, PT ;  /* 0x000000ff0400720c */ /* 0x008fe40003f05270 */
[----:B------:R0:W3:Y:S01]  /*00e0*/  MUFU.RCP R10, R11 ;  /* 0x0000000b000a7308 */ /* 0x0000e20000001000 */
[----:B----4-:R-:W-:-:S06]  /*00f0*/  USHF.L.U32 UR4, UR4, 0x9, URZ ;  /* 0x0000000904047899 */ /* 0x010fcc00080006ff */
[----:B-1----:R-:W-:-:S04]  /*0100*/  LOP3.LUT R7, R7, UR4, RZ, 0xfc, !PT ;  /* 0x0000000407077c12 */ /* 0x002fc8000f8efcff */
[----:B0-2---:R-:W-:Y:S05]  /*0110*/  @P0 BRA `(.L_x_16280) ;  /* 0x0000001400600947 */ /* 0x005fea0003800000 */
        /* <DEDUP_REMOVED lines=8> */
[C---:B------:R-:W-:Y:S01]  /*01a0*/  FSETP.GEU.FTZ.AND P0, PT, |R0|.reuse, |R21|, PT ;  /* 0x400000150000720b */ /* 0x040fe20003f1e200 */
        /* <DEDUP_REMOVED lines=20> */
.L_x_16287:
[----:B------:R-:W-:Y:S01]  /*02f0*/  FSETP.GEU.FTZ.AND P0, PT, R4, -R9, PT ;  /* 0x800000090400720b */ /* 0x000fe20003f1e000 */
[----:B------:R-:W-:-:S12]  /*0300*/  FADD.FTZ R2, R2, -1 ;  /* 0xbf80000002027421 */ /* 0x000fd80000010000 */
[----:B------:R-:W-:-:S07]  /*0310*/  @!P0 FADD.FTZ R2, R2, -1 ;  /* 0xbf80000002028421 */ /* 0x000fce0000010000 */
.L_x_16286:
[----:B------:R-:W-:Y:S01]  /*0320*/  FFMA.FTZ R13, -R9, R2, R13 ;  /* 0x00000002090d7223 */ /* 0x000fe2000001010d */
[----:B------:R-:W-:Y:S06]  /*0330*/  BRA `(.L_x_16284) ;  /* 0x0000000000607947 */ /* 0x000fec0003800000 */
.L_x_16285:
        /* <DEDUP_REMOVED lines=9> */
.L_x_16289:
[----:B------:R-:W-:-:S04]  /*03d0*/  VIMNMX.U32 R3, PT, PT, R2, 0xb800000, PT ;  /* 0x0b80000002037848 */ /* 0x000fc80003fe0000 */
[C---:B------:R-:W-:Y:S02]  /*03e0*/  IADD3 R4, PT, PT, R3.reuse, R13, RZ ;  /* 0x0000000d03047210 */ /* 0x040fe40007ffe0ff */
[----:B------:R-:W-:-:S03]  /*03f0*/  IADD3 R2, PT, PT, -R3, R2, RZ ;  /* 0x0000000203027210 */ /* 0x000fc60007ffe1ff */
[----:B---3--:R-:W-:Y:S01]  /*0400*/  FMUL.FTZ R13, R10, R4 ;  /* 0x000000040a0d7220 */ /* 0x008fe20000410000 */
        /* <DEDUP_REMOVED lines=9> */
.L_x_16288:
[----:B------:R-:W-:-:S04]  /*04a0*/  FMUL.FTZ R13, R13, 1.1920928955078125e-07 ;  /* 0x340000000d0d7820 */ /* 0x000fc80000410000 */
[----:B------:R-:W-:-:S07]  /*04b0*/  FMUL.FTZ R13, R14, R13 ;  /* 0x0000000d0e0d7220 */ /* 0x000fce0000410000 */
.L_x_16284:
[C---:B------:R-:W-:Y:S01]  /*04c0*/  FSETP.NAN.FTZ.AND P0, PT, |R13|.reuse, |R13|, PT ;  /* 0x4000000d0d00720b */ /* 0x040fe20003f18200 */
[----:B------:R-:W0:Y:S01]  /*04d0*/  LDCU UR5, c[0x0][0x594] ;  /* 0x0000b280ff0577ac */ /* 0x000e220008000800 */
[----:B------:R-:W-:Y:S02]  /*04e0*/  LOP3.LUT R2, R13, 0x80000000, R0, 0xb8, !PT ;  /* 0x800000000d027812 */ /* 0x000fe400078eb800 */
[----:B------:R-:W-:Y:S02]  /*04f0*/  FSETP.GEU.FTZ.AND P1, PT, R21, RZ, PT ;  /* 0x000000ff1500720b */ /* 0x000fe40003f3e000 */
[----:B------:R-:W-:Y:S02]  /*0500*/  FSEL R13, R13, R2, P0 ;  /* 0x000000020d0d7208 */ /* 0x000fe40000000000 */
[----:B------:R-:W1:Y:S02]  /*0510*/  LDC.64 R2, c[0x0][0x580] ;  /* 0x00016000ff027b82 */ /* 0x000e640000000a00 */
[----:B------:R-:W-:-:S02]  /*0520*/  FSETP.NEU.FTZ.AND P2, PT, R13, RZ, PT ;  /* 0x000000ff0d00720b */ /* 0x000fc40003f5d000 */
        /* <DEDUP_REMOVED lines=9> */
[----:B-1----:R-:W-:Y:S06]  /*05c0*/  @!P0 BRA `(.L_x_16290) ;  /* 0x0000000000208947 */ /* 0x002fec0003800000 */
[----:B------:R-:W0:Y:S08]  /*05d0*/  FRND.FTZ.FLOOR R4, R13 ;  /* 0x0000000d00047307 */ /* 0x000e300000215000 */
[----:B0-----:R-:W0:Y:S02]  /*05e0*/  F2F.BF16.F32 R4, R4 ;  /* 0x0000000400047304 */ /* 0x001e240000202000 */
[----:B0-----:R-:W-:-:S04]  /*05f0*/  IMAD.U32 R12, R4, 0x10000, RZ ;  /* 0x00010000040c7824 */ /* 0x001fc800078e00ff */
[----:B------:R-:W-:-:S05]  /*0600*/  FADD.FTZ R0, -R12, R13 ;  /* 0x0000000d0c007221 */ /* 0x000fca0000010100 */
[----:B------:R-:W-:Y:S02]  /*0610*/  FSETP.GT.FTZ.AND P0, PT, R0, 0.5, PT ;  /* 0x3f0000000000780b */ /* 0x000fe40003f14000 */
[----:B------:R-:W-:-:S11]  /*0620*/  PRMT R0, R4, 0x7610, R0 ;  /* 0x0000761004007816 */ /* 0x000fd60000000000 */
[----:B------:R-:W-:-:S05]  /*0630*/  @P0 FADD.FTZ R12, R12, 1 ;  /* 0x3f8000000c0c0421 */ /* 0x000fca0000010000 */
[----:B------:R-:W-:-:S07]  /*0640*/  @P0 F2FP.BF16.F32.PACK_AB R0, RZ, R12 ;  /* 0x0000000cff00023e */ /* 0x000fce00000010ff */
.L_x_16290:
[----:B------:R0:W-:Y:S01]  /*0650*/  STG.E.U16 desc[UR6][R2.64], R0 ;  /* 0x0000000002007986 */ /* 0x0001e2000c101506 */
[----:B------:R-:W-:-:S04]  /*0660*/  IADD3 R7, PT, PT, R7, 0x80, RZ ;  /* 0x0000008007077810 */ /* 0x000fc80007ffe0ff */
[----:B------:R-:W-:-:S13]  /*0670*/  ISETP.GE.AND P0, PT, R7, UR4, PT ;  /* 0x0000000407007c0c */ /* 0x000fda000bf06270 */
[----:B------:R-:W-:Y:S05]  /*0680*/  @P0 BREAK.RELIABLE B1 ;  /* 0x0000000000010942 */ /* 0x000fea0003800100 */
[----:B0-----:R-:W-:Y:S05]  /*0690*/  @P0 BRA `(.L_x_16291) ;  /* 0x0000000800b00947 */ /* 0x001fea0003800000 */
        /* <DEDUP_REMOVED lines=24> */
.L_x_16295:
[----:B------:R-:W-:Y:S01]  /*0820*/  FSETP.GEU.FTZ.AND P0, PT, R4, -R9, PT ;  /* 0x800000090400720b */ /* 0x000fe20003f1e000 */
[----:B------:R-:W-:-:S12]  /*0830*/  FADD.FTZ R2, R2, -1 ;  /* 0xbf80000002027421 */ /* 0x000fd80000010000 */
[----:B------:R-:W-:-:S07]  /*0840*/  @!P0 FADD.FTZ R2, R2, -1 ;  /* 0xbf80000002028421 */ /* 0x000fce0000010000 */
.L_x_16294:
[----:B------:R-:W-:Y:S01]  /*0850*/  FFMA.FTZ R13, -R9, R2, R13 ;  /* 0x00000002090d7223 */ /* 0x000fe2000001010d */
[----:B------:R-:W-:Y:S06]  /*0860*/  BRA `(.L_x_16292) ;  /* 0x0000000000607947 */ /* 0x000fec0003800000 */
.L_x_16293:
        /* <DEDUP_REMOVED lines=9> */
.L_x_16297:
[----:B------:R-:W-:-:S04]  /*0900*/  VIMNMX.U32 R3, PT, PT, R2, 0xb800000, PT ;  /* 0x0b80000002037848 */ /* 0x000fc80003fe0000 */
[----:B------:R-:W-:Y:S01]  /*0910*/  IADD3 R4, PT, PT, R3, R13, RZ ;  /* 0x0000000d03047210 */ /* 0x000fe20007ffe0ff */
[----:B------:R-:W-:-:S04]  /*0920*/  IMAD.IADD R2, R2, 0x1, -R3 ;  /* 0x0000000102027824 */ /* 0x000fc800078e0a03 */
        /* <DEDUP_REMOVED lines=10> */
.L_x_16296:
[----:B------:R-:W-:-:S04]  /*09d0*/  FMUL.FTZ R13, R13, 1.1920928955078125e-07 ;  /* 0x340000000d0d7820 */ /* 0x000fc80000410000 */
[----:B------:R-:W-:-:S07]  /*09e0*/  FMUL.FTZ R13, R14, R13 ;  /* 0x0000000d0e0d7220 */ /* 0x000fce0000410000 */
.L_x_16292:
        /* <DEDUP_REMOVED lines=19> */
[----:B0-----:R-:W-:-:S05]  /*0b20*/  SHF.L.U32 R12, R4, 0x10, RZ ;  /* 0x00000010040c7819 */ /* 0x001fca00000006ff */
[----:B------:R-:W-:-:S05]  /*0b30*/  FADD.FTZ R0, -R12, R13 ;  /* 0x0000000d0c007221 */ /* 0x000fca0000010100 */
[----:B------:R-:W-:Y:S02]  /*0b40*/  FSETP.GT.FTZ.AND P0, PT, R0, 0.5, PT ;  /* 0x3f0000000000780b */ /* 0x000fe40003f14000 */
[----:B------:R-:W-:-:S11]  /*0b50*/  PRMT R0, R4, 0x7610, R0 ;  /* 0x0000761004007816 */ /* 0x000fd60000000000 */
[----:B------:R-:W-:-:S05]  /*0b60*/  @P0 FADD.FTZ R12, R12, 1 ;  /* 0x3f8000000c0c0421 */ /* 0x000fca0000010000 */
[----:B------:R-:W-:-:S07]  /*0b70*/  @P0 F2FP.BF16.F32.PACK_AB R0, RZ, R12 ;  /* 0x0000000cff00023e */ /* 0x000fce00000010ff */
.L_x_16298:
[----:B------:R0:W-:Y:S01]  /*0b80*/  STG.E.U16 desc[UR6][R2.64], R0 ;  /* 0x0000000002007986 */ /* 0x0001e2000c101506 */
[----:B------:R-:W-:-:S07]  /*0b90*/  IADD3 R7, PT, PT, R7, 0x80, RZ ;  /* 0x0000008007077810 */ /* 0x000fce0007ffe0ff */
.L_x_16283:
[----:B------:R-:W-:-:S13]  /*0ba0*/  ISETP.GE.AND P0, PT, R7, UR4, PT ;  /* 0x0000000407007c0c */ /* 0x000fda000bf06270 */
[----:B------:R-:W-:Y:S05]  /*0bb0*/  @P0 BREAK.RELIABLE B1 ;  /* 0x0000000000010942 */ /* 0x000fea0003800100 */
[----:B------:R-:W-:Y:S05]  /*0bc0*/  @P0 BRA `(.L_x_16291) ;  /* 0x0000000400640947 */ /* 0x000fea0003800000 */
[----:B------:R-:W-:Y:S05]  /*0bd0*/  BSYNC.RELIABLE B1 ;  /* 0x0000000000017941 */ /* 0x000fea0003800100 */
.L_x_16282:
[----:B0-----:R-:W0:Y:S02]  /*0be0*/  LDC.64 R2, c[0x0][0x588] ;  /* 0x00016200ff027b82 */ /* 0x001e240000000a00 */
[----:B0-----:R-:W2:Y:S02]  /*0bf0*/  LDG.E.U16 R0, desc[UR6][R2.64] ;  /* 0x0000000602007981 */ /* 0x001ea4000c1e1500 */
[----:B--2---:R-:W-:-:S04]  /*0c00*/  SHF.L.U32 R0, R0, 0x10, RZ ;  /* 0x0000001000007819 */ /* 0x004fc800000006ff */
[C---:B------:R-:W-:Y:S01]  /*0c10*/  FSETP.GEU.FTZ.AND P0, PT, |R0|.reuse, |R21|, PT ;  /* 0x400000150000720b */ /* 0x040fe20003f1e200 */
[----:B------:R-:W-:-:S12]  /*0c20*/  FADD.FTZ R13, |R0|, -RZ ;  /* 0x800000ff000d7221 */ /* 0x000fd80000010200 */
[----:B------:R-:W-:Y:S05]  /*0c30*/  @!P0 BRA `(.L_x_16299) ;  /* 0x0000000000d48947 */ /* 0x000fea0003800000 */
[----:B------:R-:W-:Y:S01]  /*0c40*/  FSETP.GTU.FTZ.AND P0, PT, R13, R20, PT ;  /* 0x000000140d00720b */ /* 0x000fe20003f1c000 */
[----:B------:R-:W-:-:S12]  /*0c50*/  BSSY.RECONVERGENT B0, `(.L_x_16299) ;  /* 0x0000033000007945 */ /* 0x000fd80003800200 */
        /* <DEDUP_REMOVED lines=18> */
.L_x_16303:
[----:B------:R-:W-:Y:S01]  /*0d80*/  FSETP.GEU.FTZ.AND P0, PT, R4, -R9, PT ;  /* 0x800000090400720b */ /* 0x000fe20003f1e000 */
[----:B------:R-:W-:-:S12]  /*0d90*/  FADD.FTZ R2, R2, -1 ;  /* 0xbf80000002027421 */ /* 0x000fd80000010000 */
[----:B------:R-:W-:-:S07]  /*0da0*/  @!P0 FADD.FTZ R2, R2, -1 ;  /* 0xbf80000002028421 */ /* 0x000fce0000010000 */
.L_x_16302:
[----:B------:R-:W-:Y:S05]  /*0db0*/  BSYNC.RECONVERGENT B3 ;  /* 0x0000000000037941 */ /* 0x000fea0003800200 */
.L_x_16301:
[----:B------:R-:W-:Y:S01]  /*0dc0*/  FFMA.FTZ R13, -R9, R2, R13 ;  /* 0x00000002090d7223 */ /* 0x000fe2000001010d */
[----:B------:R-:W-:Y:S06]  /*0dd0*/  BRA `(.L_x_16304) ;  /* 0x0000000000687947 */ /* 0x000fec0003800000 */
.L_x_16300:
        /* <DEDUP_REMOVED lines=10> */
.L_x_16307:
        /* <DEDUP_REMOVED lines=13> */
.L_x_16306:
[----:B------:R-:W-:Y:S05]  /*0f50*/  BSYNC.RECONVERGENT B3 ;  /* 0x0000000000037941 */ /* 0x000fea0003800200 */
.L_x_16305:
[----:B------:R-:W-:-:S04]  /*0f60*/  FMUL.FTZ R13, R13, 1.1920928955078125e-07 ;  /* 0x340000000d0d7820 */ /* 0x000fc80000410000 */
[----:B------:R-:W-:-:S07]  /*0f70*/  FMUL.FTZ R13, R14, R13 ;  /* 0x0000000d0e0d7220 */ /* 0x000fce0000410000 */
.L_x_16304:
[----:B------:R-:W-:Y:S05]  /*0f80*/  BSYNC.RECONVERGENT B0 ;  /* 0x0000000000007941 */ /* 0x000fea0003800200 */
.L_x_16299:
[C---:B------:R-:W-:Y:S01]  /*0f90*/  FSETP.NAN.FTZ.AND P0, PT, |R13|.reuse, |R13|, PT ;  /* 0x4000000d0d00720b */ /* 0x040fe20003f18200 */
[----:B------:R-:W0:Y:S01]  /*0fa0*/  LDCU UR5, c[0x0][0x594] ;  /* 0x0000b280ff0577ac */ /* 0x000e220008000800 */
[----:B------:R-:W-:Y:S01]  /*0fb0*/  LOP3.LUT R2, R13, 0x80000000, R0, 0xb8, !PT ;  /* 0x800000000d027812 */ /* 0x000fe200078eb800 */
[----:B------:R-:W-:Y:S01]  /*0fc0*/  BSSY.RECONVERGENT B0, `(.L_x_16308) ;  /* 0x0000017000007945 */ /* 0x000fe20003800200 */
        /* <DEDUP_REMOVED lines=22> */
.L_x_16309:
[----:B------:R-:W-:Y:S05]  /*1130*/  BSYNC.RECONVERGENT B0 ;  /* 0x0000000000007941 */ /* 0x000fea0003800200 */
.L_x_16308:
[----:B------:R1:W-:Y:S01]  /*1140*/  STG.E.U16 desc[UR6][R2.64], R0 ;  /* 0x0000000002007986 */ /* 0x0003e2000c101506 */
[----:B------:R-:W-:-:S07]  /*1150*/  IADD3 R7, PT, PT, R7, 0x80, RZ ;  /* 0x0000008007077810 */ /* 0x000fce0007ffe0ff */
.L_x_16291:
[----:B------:R-:W-:Y:S05]  /*1160*/  BSYNC.RECONVERGENT B2 ;  /* 0x0000000000027941 */ /* 0x000fea0003800200 */
.L_x_16281:
[----:B------:R-:W-:Y:S05]  /*1170*/  WARPSYNC.ALL ;  /* 0x0000000000007948 */ /* 0x000fea0003800000 */
[----:B------:R-:W-:-:S13]  /*1180*/  ISETP.GE.AND P0, PT, R7, UR4, PT ;  /* 0x0000000407007c0c */ /* 0x000fda000bf06270 */
[----:B------:R-:W-:Y:S05]  /*1190*/  @P0 EXIT ;  /* 0x000000000000094d */ /* 0x000fea0003800000 */
[----:B01----:R-:W0:Y:S02]  /*11a0*/  LDC.64 R2, c[0x0][0x588] ;  /* 0x00016200ff027b82 */ /* 0x003e240000000a00 */
[----:B0-----:R-:W2:Y:S02]  /*11b0*/  LDG.E.U16 R0, desc[UR6][R2.64] ;  /* 0x0000000602007981 */ /* 0x001ea4000c1e1500 */
[----:B--2---:R-:W-:-:S04]  /*11c0*/  IMAD.U32 R0, R0, 0x10000, RZ ;  /* 0x0001000000007824 */ /* 0x004fc800078e00ff */
[C---:B------:R-:W-:Y:S01]  /*11d0*/  FADD.FTZ R7, |R0|.reuse, -RZ ;  /* 0x800000ff00077221 */ /* 0x040fe20000010200 */
[----:B------:R-:W-:-:S13]  /*11e0*/  FSETP.GEU.FTZ.AND P0, PT, |R0|, |R21|, PT ;  /* 0x400000150000720b */ /* 0x000fda0003f1e200 */
        /* <DEDUP_REMOVED lines=19> */
.L_x_16313:
[----:B------:R-:W-:Y:S01]  /*1320*/  FSETP.GEU.FTZ.AND P0, PT, R6, -R9, PT ;  /* 0x800000090600720b */ /* 0x000fe20003f1e000 */
[----:B------:R-:W-:-:S12]  /*1330*/  FADD.FTZ R2, R2, -1 ;  /* 0xbf80000002027421 */ /* 0x000fd80000010000 */
[----:B------:R-:W-:-:S07]  /*1340*/  @!P0 FADD.FTZ R2, R2, -1 ;  /* 0xbf80000002028421 */ /* 0x000fce0000010000 */
.L_x_16312:
[----:B------:R-:W-:Y:S01]  /*1350*/  FFMA.FTZ R7, -R9, R2, R7 ;  /* 0x0000000209077223 */ /* 0x000fe20000010107 */
[----:B------:R-:W-:Y:S06]  /*1360*/  BRA `(.L_x_16310) ;  /* 0x0000000000607947 */ /* 0x000fec0003800000 */
.L_x_16311:
        /* <DEDUP_REMOVED lines=9> */
.L_x_16315:
        /* <DEDUP_REMOVED lines=13> */
.L_x_16314:
[----:B------:R-:W-:-:S04]  /*14d0*/  FMUL.FTZ R7, R7, 1.1920928955078125e-07 ;  /* 0x3400000007077820 */ /* 0x000fc80000410000 */
[----:B------:R-:W-:-:S07]  /*14e0*/  FMUL.FTZ R7, R8, R7 ;  /* 0x0000000708077220 */ /* 0x000fce0000410000 */
.L_x_16310:
        /* <DEDUP_REMOVED lines=25> */
.L_x_16316:
[----:B------:R-:W-:Y:S01]  /*1680*/  STG.E.U16 desc[UR6][R2.64], R0 ;  /* 0x0000000002007986 */ /* 0x000fe2000c101506 */
[----:B------:R-:W-:Y:S05]  /*1690*/  EXIT ;  /* 0x000000000000794d */ /* 0x000fea0003800000 */
.L_x_16280:
        /* <DEDUP_REMOVED lines=290> */
[----:B------:R-:W4:Y:S01]  /*28c0*/  @P0 LDC.64 R12, c[0x0][0x4b0] ;  /* 0x00012c00ff0c0b82 */ /* 0x000f220000000a00 */
[----:B0-----:R-:W-:-:S07]  /*28d0*/  IMAD.HI.U32 R16, R19, UR9, R18 ;  /* 0x0000000913107c27 */ /* 0x001fce000f8e0012 */
[----:B------:R-:W0:Y:S01]  /*28e0*/  @P0 LDC R23, c[0x0][0x4ac] ;  /* 0x00012b00ff170b82 */ /* 0x000e220000000800 */
[----:B-1----:R-:W-:Y:S02]  /*28f0*/  SHF.R.U32.HI R17, RZ, UR5, R16 ;  /* 0x00000005ff117c19 */ /* 0x002fe40008011610 */
[----:B------:R-:W-:Y:S02]  /*2900*/  @P0 MOV R16, RZ ;  /* 0x000000ff00100202 */ /* 0x000fe40000000f00 */
[----:B------:R-:W-:-:S03]  /*2910*/  IADD3 R18, PT, PT, -R17, RZ, RZ ;  /* 0x000000ff11127210 */ /* 0x000fc60007ffe1ff */
[----:B------:R-:W1:Y:S02]  /*2920*/  @P0 LDC.64 R14, c[0x0][0x578] ;  /* 0x00015e00ff0e0b82 */ /* 0x000e640000000a00 */
[----:B------:R-:W-:Y:S02]  /*2930*/  IMAD R18, R18, UR8, R19 ;  /* 0x0000000812127c24 */ /* 0x000fe4000f8e0213 */
[----:B----4-:R-:W-:-:S04]  /*2940*/  @P0 IMAD.HI.U32 R12, R17, R12, R16 ;  /* 0x0000000c110c0227 */ /* 0x010fc800078e0010 */
[C---:B--2---:R-:W-:Y:S01]  /*2950*/  IMAD R3, R18.reuse, UR10, R3 ;  /* 0x0000000a12037c24 */ /* 0x044fe2000f8e0203 */
[----:B------:R-:W-:Y:S01]  /*2960*/  @P0 SHF.R.U32.HI R12, RZ, R13, R12 ;  /* 0x0000000dff0c0219 */ /* 0x000fe2000001160c */
[----:B------:R-:W-:-:S04]  /*2970*/  IMAD R0, R18, UR11, R0 ;  /* 0x0000000b12007c24 */ /* 0x000fc8000f8e0200 */
[----:B------:R-:W-:-:S04]  /*2980*/  @P0 IMAD.MOV R16, RZ, RZ, -R12 ;  /* 0x000000ffff100224 */ /* 0x000fc800078e0a0c */
[----:B0-----:R-:W-:-:S04]  /*2990*/  @P0 IMAD R16, R16, R23, R17 ;  /* 0x0000001710100224 */ /* 0x001fc800078e0211 */
[C---:B-1----:R-:W-:Y:S02]  /*29a0*/  @P0 IMAD R3, R16.reuse, R14, R3 ;  /* 0x0000000e10030224 */ /* 0x042fe400078e0203 */
[----:B------:R-:W-:-:S07]  /*29b0*/  @P0 IMAD R0, R16, R15, R0 ;  /* 0x0000000f10000224 */ /* 0x000fce00078e0200 */
.L_x_16320:
[----:B------:R-:W0:Y:S02]  /*29c0*/  LDCU.64 UR8, c[0x0][0x588] ;  /* 0x0000b100ff0877ac */ /* 0x000e240008000a00 */
[----:B0-----:R-:W-:-:S04]  /*29d0*/  IADD3 R12, P0, PT, R0, UR8, RZ ;  /* 0x00000008000c7c10 */ /* 0x001fc8000ff1e0ff */
[----:B------:R-:W-:-:S05]  /*29e0*/  IADD3.X R13, PT, PT, RZ, UR9, RZ, P0, !PT ;  /* 0x00000009ff0d7c10 */ /* 0x000fca00087fe4ff */
[----:B------:R-:W2:Y:S01]  /*29f0*/  LDG.E.U16 R0, desc[UR6][R12.64] ;  /* 0x000000060c007981 */ /* 0x000ea2000c1e1500 */
[----:B------:R-:W-:Y:S01]  /*2a00*/  BSSY.RECONVERGENT B2, `(.L_x_16321) ;  /* 0x0000038000027945 */ /* 0x000fe20003800200 */
[----:B--2---:R-:W-:-:S04]  /*2a10*/  SHF.L.U32 R0, R0, 0x10, RZ ;  /* 0x0000001000007819 */ /* 0x004fc800000006ff */
        /* <DEDUP_REMOVED lines=25> */
.L_x_16325:
[----:B------:R-:W-:Y:S05]  /*2bb0*/  BSYNC.RECONVERGENT B3 ;  /* 0x0000000000037941 */ /* 0x000fea0003800200 */
.L_x_16324:
[----:B------:R-:W-:Y:S01]  /*2bc0*/  FFMA.FTZ R15, -R9, R12, R15 ;  /* 0x0000000c090f7223 */ /* 0x000fe2000001010f */
[----:B------:R-:W-:Y:S06]  /*2bd0*/  BRA `(.L_x_16322) ;  /* 0x0000000000687947 */ /* 0x000fec0003800000 */
.L_x_16323:
        /* <DEDUP_REMOVED lines=10> */
.L_x_16328:
        /* <DEDUP_REMOVED lines=13> */
.L_x_16327:
[----:B------:R-:W-:Y:S05]  /*2d50*/  BSYNC.RECONVERGENT B3 ;  /* 0x0000000000037941 */ /* 0x000fea0003800200 */
.L_x_16326:
[----:B------:R-:W-:-:S04]  /*2d60*/  FMUL.FTZ R12, R15, 1.1920928955078125e-07 ;  /* 0x340000000f0c7820 */ /* 0x000fc80000410000 */
[----:B------:R-:W-:-:S07]  /*2d70*/  FMUL.FTZ R15, R17, R12 ;  /* 0x0000000c110f7220 */ /* 0x000fce0000410000 */
.L_x_16322:
[----:B------:R-:W-:Y:S05]  /*2d80*/  BSYNC.RECONVERGENT B2 ;  /* 0x0000000000027941 */ /* 0x000fea0003800200 */
.L_x_16321:
[----:B------:R-:W0:Y:S01]  /*2d90*/  LDC R13, c[0x0][0x594] ;  /* 0x00016500ff0d7b82 */ /* 0x000e220000000800 */
[C---:B------:R-:W-:Y:S01]  /*2da0*/  FSETP.NAN.FTZ.AND P0, PT, |R15|.reuse, |R15|, PT ;  /* 0x4000000f0f00720b */ /* 0x040fe20003f18200 */
[----:B------:R-:W-:Y:S01]  /*2db0*/  BSSY.RECONVERGENT B2, `(.L_x_16329) ;  /* 0x0000019000027945 */ /* 0x000fe20003800200 */
        /* <DEDUP_REMOVED lines=21> */
.L_x_16330:
[----:B------:R-:W-:-:S05]  /*2f10*/  FMUL.FTZ R0, R0, R13 ;  /* 0x0000000d00007220 */ /* 0x000fca0000410000 */
[----:B------:R-:W-:-:S04]  /*2f20*/  LOP3.LUT R0, RZ, 0x80000000, R0, 0xb8, !PT ;  /* 0x80000000ff007812 */ /* 0x000fc800078eb800 */
[----:B------:R-:W-:-:S07]  /*2f30*/  F2FP.BF16.F32.PACK_AB R14, RZ, R0 ;  /* 0x00000000ff0e723e */ /* 0x000fce00000010ff */
.L_x_16331:
[----:B------:R-:W-:Y:S05]  /*2f40*/  BSYNC.RECONVERGENT B2 ;  /* 0x0000000000027941 */ /* 0x000fea0003800200 */
.L_x_16329:
[----:B------:R-:W0:Y:S01]  /*2f50*/  LDCU.64 UR8, c[0x0][0x580] ;  /* 0x0000b000ff0877ac */ /* 0x000e220008000a00 */
[----:B------:R-:W-:Y:S02]  /*2f60*/  IADD3 R7, PT, PT, R7, 0x80, RZ ;  /* 0x0000008007077810 */ /* 0x000fe40007ffe0ff */
[----:B0-----:R-:W-:-:S05]  /*2f70*/  IADD3 R12, P0, PT, R3, UR8, RZ ;  /* 0x00000008030c7c10 */ /* 0x001fca000ff1e0ff */
[----:B------:R-:W-:Y:S01]  /*2f80*/  IMAD.X R13, RZ, RZ, UR9, P0 ;  /* 0x00000009ff0d7e24 */ /* 0x000fe200080e06ff */
[----:B------:R-:W-:-:S04]  /*2f90*/  ISETP.GE.AND P0, PT, R7, UR4, PT ;  /* 0x0000000407007c0c */ /* 0x000fc8000bf06270 */
[----:B------:R0:W-:Y:S09]  /*2fa0*/  STG.E.U16 desc[UR6][R12.64], R14 ;  /* 0x0000000e0c007986 */ /* 0x0001f2000c101506 */
[----:B------:R-:W-:Y:S05]  /*2fb0*/  @P0 BREAK.RELIABLE B0 ;  /* 0x0000000000000942 */ /* 0x000fea0003800100 */
[----:B------:R-:W-:Y:S05]  /*2fc0*/  @P0 BRA `(.L_x_16332) ;  /* 0x0000003000400947 */ /* 0x000fea0003800000 */
[----:B------:R-:W1:Y:S01]  /*2fd0*/  LDCU.64 UR8, c[0x0][0x390] ;  /* 0x00007200ff0877ac */ /* 0x000e620008000a00 */
[----:B0-----:R-:W-:Y:S01]  /*2fe0*/  HFMA2 R12, -RZ, RZ, 0, 0 ;  /* 0x00000000ff0c7431 */ /* 0x001fe200000001ff */
[----:B------:R-:W-:Y:S01]  /*2ff0*/  MOV R13, R7 ;  /* 0x00000007000d7202 */ /* 0x000fe20000000f00 */
[----:B------:R-:W0:Y:S01]  /*3000*/  LDCU UR5, c[0x0][0x38c] ;  /* 0x00007180ff0577ac */ /* 0x000e220008000800 */
[----:B------:R-:W-:Y:S01]  /*3010*/  ISETP.NE.AND P0, PT, R4, RZ, PT ;  /* 0x000000ff0400720c */ /* 0x000fe20003f05270 */
[----:B------:R-:W2:Y:S01]  /*3020*/  LDCU.64 UR10, c[0x0][0x4b8] ;  /* 0x00009700ff0a77ac */ /* 0x000ea20008000a00 */
[----:B-1----:R-:W-:-:S05]  /*3030*/  IMAD.HI.U32 R14, R7, UR8, R12 ;  /* 0x00000008070e7c27 */ /* 0x002fca000f8e000c */
[----:B------:R-:W-:-:S05]  /*3040*/  SHF.R.U32.HI R15, RZ, UR9, R14 ;  /* 0x00000009ff0f7c19 */ /* 0x000fca000801160e */
[----:B------:R-:W-:-:S04]  /*3050*/  IMAD.MOV R0, RZ, RZ, -R15 ;  /* 0x000000ffff007224 */ /* 0x000fc800078e0a0f */
        /* <DEDUP_REMOVED lines=289> */
.L_x_16333:
        /* <DEDUP_REMOVED lines=28> */
.L_x_16339:
[----:B------:R-:W-:Y:S01]  /*4430*/  FSETP.GEU.FTZ.AND P0, PT, R14, -R9, PT ;  /* 0x800000090e00720b */ /* 0x000fe20003f1e000 */
[----:B------:R-:W-:-:S12]  /*4440*/  FADD.FTZ R12, R12, -1 ;  /* 0xbf8000000c0c7421 */ /* 0x000fd80000010000 */
[----:B------:R-:W-:-:S07]  /*4450*/  @!P0 FADD.FTZ R12, R12, -1 ;  /* 0xbf8000000c0c8421 */ /* 0x000fce0000010000 */
.L_x_16338:
[----:B------:R-:W-:Y:S05]  /*4460*/  BSYNC.RECONVERGENT B3 ;  /* 0x0000000000037941 */ /* 0x000fea0003800200 */
.L_x_16337:
[----:B------:R-:W-:Y:S01]  /*4470*/  FFMA.FTZ R15, -R9, R12, R15 ;  /* 0x0000000c090f7223 */ /* 0x000fe2000001010f */
[----:B------:R-:W-:Y:S06]  /*4480*/  BRA `(.L_x_16335) ;  /* 0x0000000000687947 */ /* 0x000fec0003800000 */
.L_x_16336:
        /* <DEDUP_REMOVED lines=10> */
.L_x_16342:
        /* <DEDUP_REMOVED lines=13> */
.L_x_16341:
[----:B------:R-:W-:Y:S05]  /*4600*/  BSYNC.RECONVERGENT B3 ;  /* 0x0000000000037941 */ /* 0x000fea0003800200 */
.L_x_16340:
[----:B------:R-:W-:-:S04]  /*4610*/  FMUL.FTZ R12, R15, 1.1920928955078125e-07 ;  /* 0x340000000f0c7820 */ /* 0x000fc80000410000 */
[----:B------:R-:W-:-:S07]  /*4620*/  FMUL.FTZ R15, R17, R12 ;  /* 0x0000000c110f7220 */ /* 0x000fce0000410000 */
.L_x_16335:
[----:B------:R-:W-:Y:S05]  /*4630*/  BSYNC.RECONVERGENT B2 ;  /* 0x0000000000027941 */ /* 0x000fea0003800200 */
.L_x_16334:
[C---:B------:R-:W-:Y:S01]  /*4640*/  FSETP.NAN.FTZ.AND P0, PT, |R15|.reuse, |R15|, PT ;  /* 0x4000000f0f00720b */ /* 0x040fe20003f18200 */
[----:B------:R-:W0:Y:S01]  /*4650*/  LDCU UR5, c[0x0][0x594] ;  /* 0x0000b280ff0577ac */ /* 0x000e220008000800 */
        /* <DEDUP_REMOVED lines=23> */
.L_x_16344:
[----:B------:R-:W-:Y:S05]  /*47d0*/  BSYNC.RECONVERGENT B2 ;  /* 0x0000000000027941 */ /* 0x000fea0003800200 */
.L_x_16343:
[----:B------:R-:W0:Y:S01]  /*47e0*/  LDCU.64 UR8, c[0x0][0x580] ;  /* 0x0000b000ff0877ac */ /* 0x000e220008000a00 */
[----:B------:R-:W-:Y:S02]  /*47f0*/  IADD3 R7, PT, PT, R7, 0x80, RZ ;  /* 0x0000008007077810 */ /* 0x000fe40007ffe0ff */
[----:B0-----:R-:W-:-:S04]  /*4800*/  IADD3 R12, P0, PT, R3, UR8, RZ ;  /* 0x00000008030c7c10 */ /* 0x001fc8000ff1e0ff */
[----:B------:R-:W-:-:S05]  /*4810*/  IADD3.X R13, PT, PT, RZ, UR9, RZ, P0, !PT ;  /* 0x00000009ff0d7c10 */ /* 0x000fca00087fe4ff */
[----:B------:R0:W-:Y:S04]  /*4820*/  STG.E.U16 desc[UR6][R12.64], R0 ;  /* 0x000000000c007986 */ /* 0x0001e8000c101506 */
.L_x_16319:
[----:B------:R-:W-:-:S13]  /*4830*/  ISETP.GE.AND P0, PT, R7, UR4, PT ;  /* 0x0000000407007c0c */ /* 0x000fda000bf06270 */
[----:B------:R-:W-:Y:S05]  /*4840*/  @P0 BREAK.RELIABLE B0 ;  /* 0x0000000000000942 */ /* 0x000fea0003800100 */
[----:B------:R-:W-:Y:S05]  /*4850*/  @P0 BRA `(.L_x_16332) ;  /* 0x00000018001c0947 */ /* 0x000fea0003800000 */
[----:B------:R-:W-:Y:S05]  /*4860*/  BSYNC.RELIABLE B0 ;  /* 0x0000000000007941 */ /* 0x000fea0003800100 */
.L_x_16318:
[----:B------:R-:W1:Y:S01]  /*4870*/  LDCU.64 UR8, c[0x0][0x390] ;  /* 0x00007200ff0877ac */ /* 0x000e620008000a00 */
[----:B0-----:R-:W-:Y:S01]  /*4880*/  MOV R13, R7 ;  /* 0x00000007000d7202 */ /* 0x001fe20000000f00 */
[----:B------:R-:W-:Y:S01]  /*4890*/  IMAD.MOV.U32 R12, RZ, RZ, RZ ;  /* 0x000000ffff0c7224 */ /* 0x000fe200078e00ff */
        /* <DEDUP_REMOVED lines=279> */
[----:B------:R-:W4:Y:S01]  /*5a10*/  @P0 LDC.64 R14, c[0x0][0x4b0] ;  /* 0x00012c00ff0e0b82 */ /* 0x000f220000000a00 */
[----:B0-----:R-:W-:-:S07]  /*5a20*/  IMAD.HI.U32 R18, R13, UR9, R12 ;  /* 0x000000090d127c27 */ /* 0x001fce000f8e000c */
[----:B------:R-:W0:Y:S01]  /*5a30*/  @P0 LDC R23, c[0x0][0x4ac] ;  /* 0x00012b00ff170b82 */ /* 0x000e220000000800 */
[----:B-1----:R-:W-:Y:S01]  /*5a40*/  SHF.R.U32.HI R19, RZ, UR5, R18 ;  /* 0x00000005ff137c19 */ /* 0x002fe20008011612 */
[----:B------:R-:W-:-:S03]  /*5a50*/  @P0 IMAD.MOV.U32 R18, RZ, RZ, RZ ;  /* 0x000000ffff120224 */ /* 0x000fc600078e00ff */
[----:B------:R-:W-:-:S03]  /*5a60*/  IADD3 R12, PT, PT, -R19, RZ, RZ ;  /* 0x000000ff130c7210 */ /* 0x000fc60007ffe1ff */
[----:B------:R-:W1:Y:S02]  /*5a70*/  @P0 LDC.64 R16, c[0x0][0x578] ;  /* 0x00015e00ff100b82 */ /* 0x000e640000000a00 */
[----:B------:R-:W-:Y:S02]  /*5a80*/  IMAD R12, R12, UR8, R13 ;  /* 0x000000080c0c7c24 */ /* 0x000fe4000f8e020d */
[----:B----4-:R-:W-:-:S04]  /*5a90*/  @P0 IMAD.HI.U32 R14, R19, R14, R18 ;  /* 0x0000000e130e0227 */ /* 0x010fc800078e0012 */
[C---:B--2---:R-:W-:Y:S01]  /*5aa0*/  IMAD R3, R12.reuse, UR10, R3 ;  /* 0x0000000a0c037c24 */ /* 0x044fe2000f8e0203 */
[----:B------:R-:W-:Y:S01]  /*5ab0*/  @P0 SHF.R.U32.HI R14, RZ, R15, R14 ;  /* 0x0000000fff0e0219 */ /* 0x000fe2000001160e */
[----:B------:R-:W-:-:S03]  /*5ac0*/  IMAD R0, R12, UR11, R0 ;  /* 0x0000000b0c007c24 */ /* 0x000fc6000f8e0200 */
[----:B------:R-:W-:-:S05]  /*5ad0*/  @P0 IADD3 R18, PT, PT, -R14, RZ, RZ ;  /* 0x000000ff0e120210 */ /* 0x000fca0007ffe1ff */
[----:B0-----:R-:W-:-:S04]  /*5ae0*/  @P0 IMAD R18, R23, R18, R19 ;  /* 0x0000001217120224 */ /* 0x001fc800078e0213 */
[C---:B-1----:R-:W-:Y:S02]  /*5af0*/  @P0 IMAD R3, R18.reuse, R16, R3 ;  /* 0x0000001012030224 */ /* 0x042fe400078e0203 */
[----:B------:R-:W-:-:S07]  /*5b00*/  @P0 IMAD R0, R18, R17, R0 ;  /* 0x0000001112000224 */ /* 0x000fce00078e0200 */
.L_x_16345:
[----:B------:R-:W0:Y:S02]  /*5b10*/  LDCU.64 UR8, c[0x0][0x588] ;  /* 0x0000b100ff0877ac */ /* 0x000e240008000a00 */
[----:B0-----:R-:W-:-:S04]  /*5b20*/  IADD3 R12, P0, PT, R0, UR8, RZ ;  /* 0x00000008000c7c10 */ /* 0x001fc8000ff1e0ff */
[----:B------:R-:W-:-:S05]  /*5b30*/  IADD3.X R13, PT, PT, RZ, UR9, RZ, P0, !PT ;  /* 0x00000009ff0d7c10 */ /* 0x000fca00087fe4ff */
[----:B------:R-:W2:Y:S01]  /*5b40*/  LDG.E.U16 R0, desc[UR6][R12.64] ;  /* 0x000000060c007981 */ /* 0x000ea2000c1e1500 */
[----:B------:R-:W-:Y:S01]  /*5b50*/  BSSY.RECONVERGENT B2, `(.L_x_16346) ;  /* 0x0000038000027945 */ /* 0x000fe20003800200 */
[----:B--2---:R-:W-:-:S04]  /*5b60*/  IMAD.U32 R0, R0, 0x10000, RZ ;  /* 0x0001000000007824 */ /* 0x004fc800078e00ff */
        /* <DEDUP_REMOVED lines=22> */
.L_x_16351:
[----:B------:R-:W-:Y:S01]  /*5cd0*/  FSETP.GEU.FTZ.AND P0, PT, R14, -R9, PT ;  /* 0x800000090e00720b */ /* 0x000fe20003f1e000 */
[----:B------:R-:W-:-:S12]  /*5ce0*/  FADD.FTZ R12, R12, -1 ;  /* 0xbf8000000c0c7421 */ /* 0x000fd80000010000 */
[----:B------:R-:W-:-:S07]  /*5cf0*/  @!P0 FADD.FTZ R12, R12, -1 ;  /* 0xbf8000000c0c8421 */ /* 0x000fce0000010000 */
.L_x_16350:
[----:B------:R-:W-:Y:S05]  /*5d00*/  BSYNC.RECONVERGENT B3 ;  /* 0x0000000000037941 */ /* 0x000fea0003800200 */
.L_x_16349:
[----:B------:R-:W-:Y:S01]  /*5d10*/  FFMA.FTZ R15, -R9, R12, R15 ;  /* 0x0000000c090f7223 */ /* 0x000fe2000001010f */
[----:B------:R-:W-:Y:S06]  /*5d20*/  BRA `(.L_x_16347) ;  /* 0x0000000000687947 */ /* 0x000fec0003800000 */
.L_x_16348:
        /* <DEDUP_REMOVED lines=10> */
.L_x_16354:
        /* <DEDUP_REMOVED lines=13> */
.L_x_16353:
[----:B------:R-:W-:Y:S05]  /*5ea0*/  BSYNC.RECONVERGENT B3 ;  /* 0x0000000000037941 */ /* 0x000fea0003800200 */
.L_x_16352:
[----:B------:R-:W-:-:S04]  /*5eb0*/  FMUL.FTZ R12, R15, 1.1920928955078125e-07 ;  /* 0x340000000f0c7820 */ /* 0x000fc80000410000 */
[----:B------:R-:W-:-:S07]  /*5ec0*/  FMUL.FTZ R15, R17, R12 ;  /* 0x0000000c110f7220 */ /* 0x000fce0000410000 */
.L_x_16347:
[----:B------:R-:W-:Y:S05]  /*5ed0*/  BSYNC.RECONVERGENT B2 ;  /* 0x0000000000027941 */ /* 0x000fea0003800200 */
.L_x_16346:
        /* <DEDUP_REMOVED lines=25> */
.L_x_16356:
[----:B------:R-:W-:Y:S05]  /*6070*/  BSYNC.RECONVERGENT B2 ;  /* 0x0000000000027941 */ /* 0x000fea0003800200 */
.L_x_16355:
[----:B------:R-:W0:Y:S01]  /*6080*/  LDCU.64 UR8, c[0x0][0x580] ;  /* 0x0000b000ff0877ac */ /* 0x000e220008000a00 */
[----:B------:R-:W-:Y:S02]  /*6090*/  IADD3 R7, PT, PT, R7, 0x80, RZ ;  /* 0x0000008007077810 */ /* 0x000fe40007ffe0ff */
[----:B0-----:R-:W-:-:S05]  /*60a0*/  IADD3 R12, P0, PT, R3, UR8, RZ ;  /* 0x00000008030c7c10 */ /* 0x001fca000ff1e0ff */
[----:B------:R-:W-:-:S05]  /*60b0*/  IMAD.X R13, RZ, RZ, UR9, P0 ;  /* 0x00000009ff0d7e24 */ /* 0x000fca00080e06ff */
[----:B------:R1:W-:Y:S03]  /*60c0*/  STG.E.U16 desc[UR6][R12.64], R0 ;  /* 0x000000000c007986 */ /* 0x0003e6000c101506 */
.L_x_16332:
[----:B------:R-:W-:Y:S05]  /*60d0*/  BSYNC.RECONVERGENT B1 ;  /* 0x0000000000017941 */ /* 0x000fea0003800200 */
.L_x_16317:
[----:B------:R-:W-:Y:S05]  /*60e0*/  WARPSYNC.ALL ;  /* 0x0000000000007948 */ /* 0x000fea0003800000 */
[----:B------:R-:W-:-:S13]  /*60f0*/  ISETP.GE.AND P0, PT, R7, UR4, PT ;  /* 0x0000000407007c0c */ /* 0x000fda000bf06270 */
[----:B------:R-:W-:Y:S05]  /*6100*/  @P0 EXIT ;  /* 0x000000000000094d */ /* 0x000fea0003800000 */
[----:B------:R-:W2:Y:S01]  /*6110*/  LDCU.64 UR4, c[0x0][0x390] ;  /* 0x00007200ff0477ac */ /* 0x000ea20008000a00 */
[----:B01----:R-:W-:Y:S02]  /*6120*/  MOV R12, RZ ;  /* 0x000000ff000c7202 */ /* 0x003fe40000000f00 */
[----:B------:R-:W-:Y:S01]  /*6130*/  MOV R13, R7 ;  /* 0x00000007000d7202 */ /* 0x000fe20000000f00 */
[----:B------:R-:W0:Y:S01]  /*6140*/  LDCU UR8, c[0x0][0x38c] ;  /* 0x00007180ff0877ac */ /* 0x000e220008000800 */
[----:B------:R-:W-:Y:S01]  /*6150*/  ISETP.NE.AND P0, PT, R4, RZ, PT ;  /* 0x000000ff0400720c */ /* 0x000fe20003f05270 */
[----:B------:R-:W1:Y:S01]  /*6160*/  LDCU.64 UR10, c[0x0][0x4b8] ;  /* 0x00009700ff0a77ac */ /* 0x000e620008000a00 */
[----:B--2---:R-:W-:-:S05]  /*6170*/  IMAD.HI.U32 R12, R7, UR4, R12 ;  /* 0x00000004070c7c27 */ /* 0x004fca000f8e000c */
[----:B------:R-:W-:-:S05]  /*6180*/  SHF.R.U32.HI R13, RZ, UR5, R12 ;  /* 0x00000005ff0d7c19 */ /* 0x000fca000801160c */
[----:B------:R-:W-:-:S04]  /*6190*/  IMAD.MOV R0, RZ, RZ, -R13 ;  /* 0x000000ffff007224 */ /* 0x000fc800078e0a0d */
[----:B0-----:R-:W-:-:S04]  /*61a0*/  IMAD R0, R0, UR8, R7 ;  /* 0x0000000800007c24 */ /* 0x001fc8000f8e0207 */
[C---:B-1----:R-:W-:Y:S02]  /*61b0*/  IMAD R3, R0.reuse, UR10, RZ ;  /* 0x0000000a00037c24 */ /* 0x042fe4000f8e02ff */
        /* <DEDUP_REMOVED lines=275> */
[----:B------:R-:W-:Y:S02]  /*72f0*/  @P0 MOV R18, RZ ;  /* 0x000000ff00120202 */ /* 0x000fe40000000f00 */
[----:B------:R-:W-:-:S03]  /*7300*/  IADD3 R12, PT, PT, -R19, RZ, RZ ;  /* 0x000000ff130c7210 */ /* 0x000fc60007ffe1ff */
[----:B------:R-:W4:Y:S02]  /*7310*/  @P0 LDC.64 R16, c[0x0][0x578] ;  /* 0x00015e00ff100b82 */ /* 0x000f240000000a00 */
[----:B------:R-:W-:Y:S02]  /*7320*/  IMAD R12, R12, UR8, R13 ;  /* 0x000000080c0c7c24 */ /* 0x000fe4000f8e020d */
[----:B--2---:R-:W-:-:S05]  /*7330*/  @P0 IMAD.HI.U32 R14, R19, R14, R18 ;  /* 0x0000000e130e0227 */ /* 0x004fca00078e0012 */
[----:B------:R-:W-:Y:S01]  /*7340*/  @P0 SHF.R.U32.HI R14, RZ, R15, R14 ;  /* 0x0000000fff0e0219 */ /* 0x000fe2000001160e */
[C---:B-1----:R-:W-:Y:S02]  /*7350*/  IMAD R3, R12.reuse, UR4, R3 ;  /* 0x000000040c037c24 */ /* 0x042fe4000f8e0203 */
[----:B------:R-:W-:Y:S01]  /*7360*/  IMAD R0, R12, UR5, R0 ;  /* 0x000000050c007c24 */ /* 0x000fe2000f8e0200 */
[----:B------:R-:W-:-:S05]  /*7370*/  @P0 IADD3 R18, PT, PT, -R14, RZ, RZ ;  /* 0x000000ff0e120210 */ /* 0x000fca0007ffe1ff */
[----:B0-----:R-:W-:-:S04]  /*7380*/  @P0 IMAD R18, R7, R18, R19 ;  /* 0x0000001207120224 */ /* 0x001fc800078e0213 */
[C---:B----4-:R-:W-:Y:S02]  /*7390*/  @P0 IMAD R3, R18.reuse, R16, R3 ;  /* 0x0000001012030224 */ /* 0x050fe400078e0203 */
[----:B------:R-:W-:-:S07]  /*73a0*/  @P0 IMAD R0, R18, R17, R0 ;  /* 0x0000001112000224 */ /* 0x000fce00078e0200 */
.L_x_16357:
[----:B------:R-:W0:Y:S02]  /*73b0*/  LDCU.128 UR8, c[0x0][0x580] ;  /* 0x0000b000ff0877ac */ /* 0x000e240008000c00 */
[----:B0-----:R-:W-:-:S04]  /*73c0*/  IADD3 R12, P0, PT, R0, UR10, RZ ;  /* 0x0000000a000c7c10 */ /* 0x001fc8000ff1e0ff */
[----:B------:R-:W-:-:S05]  /*73d0*/  IADD3.X R13, PT, PT, RZ, UR11, RZ, P0, !PT ;  /* 0x0000000bff0d7c10 */ /* 0x000fca00087fe4ff */
[----:B------:R-:W2:Y:S01]  /*73e0*/  LDG.E.U16 R0, desc[UR6][R12.64] ;  /* 0x000000060c007981 */ /* 0x000ea2000c1e1500 */
[----:B------:R-:W-:Y:S01]  /*73f0*/  IADD3 R2, P1, PT, R3, UR8, RZ ;  /* 0x0000000803027c10 */ /* 0x000fe2000ff3e0ff */
[----:B------:R-:W-:Y:S03]  /*7400*/  BSSY.RECONVERGENT B1, `(.L_x_16358) ;  /* 0x0000039000017945 */ /* 0x000fe60003800200 */
[----:B------:R-:W-:Y:S01]  /*7410*/  IADD3.X R3, PT, PT, RZ, UR9, RZ, P1, !PT ;  /* 0x00000009ff037c10 */ /* 0x000fe20008ffe4ff */
        /* <DEDUP_REMOVED lines=23> */
.L_x_16363:
[----:B------:R-:W-:Y:S01]  /*7590*/  FSETP.GEU.FTZ.AND P0, PT, R6, -R9, PT ;  /* 0x800000090600720b */ /* 0x000fe20003f1e000 */
[----:B------:R-:W-:-:S12]  /*75a0*/  FADD.FTZ R4, R4, -1 ;  /* 0xbf80000004047421 */ /* 0x000fd80000010000 */
[----:B------:R-:W-:-:S07]  /*75b0*/  @!P0 FADD.FTZ R4, R4, -1 ;  /* 0xbf80000004048421 */ /* 0x000fce0000010000 */
.L_x_16362:
[----:B------:R-:W-:Y:S05]  /*75c0*/  BSYNC.RECONVERGENT B2 ;  /* 0x0000000000027941 */ /* 0x000fea0003800200 */
.L_x_16361:
[----:B------:R-:W-:Y:S01]  /*75d0*/  FFMA.FTZ R7, -R9, R4, R7 ;  /* 0x0000000409077223 */ /* 0x000fe20000010107 */
[----:B------:R-:W-:Y:S06]  /*75e0*/  BRA `(.L_x_16359) ;  /* 0x0000000000687947 */ /* 0x000fec0003800000 */
.L_x_16360:
        /* <DEDUP_REMOVED lines=10> */
.L_x_16366:
        /* <DEDUP_REMOVED lines=13> */
.L_x_16365:
[----:B------:R-:W-:Y:S05]  /*7760*/  BSYNC.RECONVERGENT B2 ;  /* 0x0000000000027941 */ /* 0x000fea0003800200 */
.L_x_16364:
[----:B------:R-:W-:-:S04]  /*7770*/  FMUL.FTZ R4, R7, 1.1920928955078125e-07 ;  /* 0x3400000007047820 */ /* 0x000fc80000410000 */
[----:B------:R-:W-:-:S07]  /*7780*/  FMUL.FTZ R7, R9, R4 ;  /* 0x0000000409077220 */ /* 0x000fce0000410000 */
.L_x_16359:
[----:B------:R-:W-:Y:S05]  /*7790*/  BSYNC.RECONVERGENT B1 ;  /* 0x0000000000017941 */ /* 0x000fea0003800200 */
.L_x_16358:
        /* <DEDUP_REMOVED lines=25> */
.L_x_16368:
[----:B------:R-:W-:Y:S05]  /*7930*/  BSYNC.RECONVERGENT B1 ;  /* 0x0000000000017941 */ /* 0x000fea0003800200 */
.L_x_16367:
[----:B------:R-:W-:Y:S01]  /*7940*/  STG.E.U16 desc[UR6][R2.64], R0 ;  /* 0x0000000002007986 */ /* 0x000fe2000c101506 */
[----:B------:R-:W-:Y:S05]  /*7950*/  EXIT ;  /* 0x000000000000794d */ /* 0x000fea0003800000 */
.L_x_16369:
        /* <DEDUP_REMOVED lines=10> */
.L_x_32909:


//--------------------- .text._ZN2at6native27unrolled_elementwise_kernelIZZZNS0_15binary_internal21div_floor_kernel_cudaERNS_18TensorIteratorBaseEENKUlvE0_clEvENKUlvE2_clEvEUlN3c108BFloat16EE_St5arrayIPcLm2EELi4E23TrivialOffsetCalculatorILi1EjESE_NS0_6memory15LoadWithoutCastENSF_16StoreWithoutCastEEEviT_T0_T2_T3_T4_T5_ --------------------------
	.section	.text._ZN2at6native27unrolled_elementwise_kernelIZZZNS0_15binary_internal21div_floor_kernel_cudaERNS_18TensorIteratorBaseEENKUlvE0_clEvENKUlvE2_clEvEUlN3c108BFloat16EE_St5arrayIPcLm2EELi4E23TrivialOffsetCalculatorILi1EjESE_NS0_6memory15LoadWithoutCastENSF_16StoreWithoutCastEEEviT_T0_T2_T3_T4_T5_,"ax",@progbits
	.align	128
        .global         _ZN2at6native27unrolled_elementwise_kernelIZZZNS0_15binary_internal21div_floor_kernel_cudaERNS_18TensorIteratorBaseEENKUlvE0_clEvENKUlvE2_clEvEUlN3c108BFloat16EE_St5arrayIPcLm2EELi4E23TrivialOffsetCalculatorILi1EjESE_NS0_6memory15LoadWithoutCastENSF_16StoreWithoutCastEEEviT_T0_T2_T3_T4_T5_
        .type           _ZN2at6native27unrolled_elementwise_kernelIZZZNS0_15binary_internal21div_floor_kernel_cudaERNS_18TensorIteratorBaseEENKUlvE0_clEvENKUlvE2_clEvEUlN3c108BFloat16EE_St5arrayIPcLm2EELi4E23TrivialOffsetCalculatorILi1EjESE_NS0_6memory15LoadWithoutCastENSF_16StoreWithoutCastEEEviT_T0_T2_T3_T4_T5_,@function
        .size           _ZN2at6native27unrolled_elementwise_kernelIZZZNS0_15binary_internal21div_floor_kernel_cudaERNS_18TensorIteratorBaseEENKUlvE0_clEvENKUlvE2_clEvEUlN3c108BFloat16EE_St5arrayIPcLm2EELi4E23TrivialOffsetCalculatorILi1EjESE_NS0_6memory15LoadWithoutCastENSF_16StoreWithoutCastEEEviT_T0_T2_T3_T4_T5_,(.L_x_32910 - _ZN2at6native27unrolled_elementwise_kernelIZZZNS0_15binary_internal21div_floor_kernel_cudaERNS_18TensorIteratorBaseEENKUlvE0_clEvENKUlvE2_clEvEUlN3c108BFloat16EE_St5arrayIPcLm2EELi4E23TrivialOffsetCalculatorILi1EjESE_NS0_6memory15LoadWithoutCastENSF_16StoreWithoutCastEEEviT_T0_T2_T3_T4_T5_)
        .other          _ZN2at6native27unrolled_elementwise_kernelIZZZNS0_15binary_internal21div_floor_kernel_cudaERNS_18TensorIteratorBaseEENKUlvE0_clEvENKUlvE2_clEvEUlN3c108BFloat16EE_St5arrayIPcLm2EELi4E23TrivialOffsetCalculatorILi1EjESE_NS0_6memory15LoadWithoutCastENSF_16StoreWithoutCastEEEviT_T0_T2_T3_T4_T5_,@"STO_CUDA_ENTRY STV_DEFAULT"
_ZN2at6native27unrolled_elementwise_kernelIZZZNS0_15binary_internal21div_floor_kernel_cudaERNS_18TensorIteratorBaseEENKUlvE0_clEvENKUlvE2_clEvEUlN3c108BFloat16EE_St5arrayIPcLm2EELi4E23TrivialOffsetCalculatorILi1EjESE_NS0_6memory15LoadWithoutCastENSF_16StoreWithoutCastEEEviT_T0_T2_T3_T4_T5_:
.text._ZN2at6native27unrolled_elementwise_kernelIZZZNS0_15binary_internal21div_floor_kernel_cudaERNS_18TensorIteratorBaseEENKUlvE0_clEvENKUlvE2_clEvEUlN3c108BFloat16EE_St5arrayIPcLm2EELi4E23TrivialOffsetCalculatorILi1EjESE_NS0_6memory15LoadWithoutCastENSF_16StoreWithoutCastEEEviT_T0_T2_T3_T4_T5_:
[----:B------:R-:W-:Y:S01]  /*0000*/  LDC R1, c[0x0][0x37c] ;  /* 0x0000df00ff017b82 */ /* 0x000fe20000000800 */
[----:B------:R-:W0:Y:S07]  /*0010*/  S2R R0, SR_CTAID.X ;  /* 0x0000000000007919 */ /* 0x000e2e0000002500 */
[----:B------:R-:W0:Y:S01]  /*0020*/  LDC R3, c[0x0][0x380] ;  /* 0x0000e000ff037b82 */ /* 0x000e220000000800 */
[----:B------:R-:W1:Y:S01]  /*0030*/  LDCU.64 UR4, c[0x0][0x358] ;  /* 0x00006b00ff0477ac */ /* 0x000e620008000a00 */
[----:B------:R-:W-:Y:S01]  /*0040*/  PRMT R20, RZ, 0x7610, R20 ;  /* 0x00007610ff147816 */ /* 0x000fe20000000014 */
[----:B------:R-:W2:Y:S05]  /*0050*/  S2R R11, SR_TID.X ;  /* 0x00000000000b7919 */ /* 0x000eaa0000002100 */
        /* <DEDUP_REMOVED lines=15> */
[----:B------:R-:W1:Y:S01]  /*0150*/  @!P3 LDC.64 R8, c[0x0][0x3a0] ;  /* 0x0000e800ff08bb82 */ /* 0x000e620000000a00 */
[----:B------:R-:W-:Y:S02]  /*0160*/  @!P3 VIADD R11, R11, 0x80 ;  /* 0x000000800b0bb836 */ /* 0x000fe40000000000 */
[----:B--2---:R-:W-:-:S03]  /*0170*/  @!P1 IMAD.WIDE.U32 R14, R17, 0x2, R14 ;  /* 0x00000002110e9825 */ /* 0x004fc600078e000e */
[----:B------:R-:W-:-:S13]  /*0180*/  ISETP.GE.AND P2, PT, R11, R2, PT ;  /* 0x000000020b00720c */ /* 0x000fda0003f46270 */
[----:B------:R-:W2:Y:S01]  /*0190*/  @!P2 LDC.64 R4, c[0x0][0x3a0] ;  /* 0x0000e800ff04ab82 */ /* 0x000ea20000000a00 */
[----:B------:R-:W-:Y:S01]  /*01a0*/  @!P2 LEA R11, R0, R11, 0x9 ;  /* 0x0000000b000ba211 */ /* 0x000fe200078e48ff */
[----:B-1----:R-:W-:-:S04]  /*01b0*/  @!P3 IMAD.WIDE.U32 R18, R19, 0x2, R8 ;  /* 0x000000021312b825 */ /* 0x002fc800078e0008 */
[--C-:B--2---:R-:W-:Y:S01]  /*01c0*/  @!P2 IMAD.WIDE.U32 R16, R11, 0x2, R4.reuse ;  /* 0x000000020b10a825 */ /* 0x104fe200078e0004 */
[----:B------:R-:W-:Y:S02]  /*01d0*/  PRMT R5, RZ, 0x7610, R5 ;  /* 0x00007610ff057816 */ /* 0x000fe40000000005 */
[----:B------:R-:W-:Y:S01]  /*01e0*/  PRMT R4, RZ, 0x7610, R4 ;  /* 0x00007610ff047816 */ /* 0x000fe20000000004 */
[----:B---3--:R-:W-:Y:S01]  /*01f0*/  FMUL.FTZ R9, |R10|, 8388608 ;  /* 0x4b0000000a097820 */ /* 0x008fe20000410200 */
[----:B------:R-:W-:Y:S02]  /*0200*/  ISETP.GE.AND P0, PT, R3, R2, PT ;  /* 0x000000020300720c */ /* 0x000fe40003f06270 */
[----:B------:R-:W5:Y:S01]  /*0210*/  @!P3 LDG.E.U16 R5, desc[UR4][R18.64] ;  /* 0x000000041205b981 */ /* 0x000f62000c1e1500 */
[----:B------:R-:W-:-:S03]  /*0220*/  PRMT R8, RZ, 0x7610, R8 ;  /* 0x00007610ff087816 */ /* 0x000fc60000000008 */
[----:B------:R-:W5:Y:S01]  /*0230*/  @!P2 LDG.E.U16 R4, desc[UR4][R16.64] ;  /* 0x000000041004a981 */ /* 0x000f62000c1e1500 */
[----:B------:R-:W-:Y:S01]  /*0240*/  LOP3.LUT R11, R9, 0x7fffff, RZ, 0xc0, !PT ;  /* 0x007fffff090b7812 */ /* 0x000fe200078ec0ff */
[----:B------:R-:W-:Y:S01]  /*0250*/  FADD.FTZ R13, |R10|, -RZ ;  /* 0x800000ff0a0d7221 */ /* 0x000fe20000010200 */
[----:B------:R-:W-:Y:S01]  /*0260*/  BSSY.RECONVERGENT B1, `(.L_x_16370) ;  /* 0x000005d000017945 */ /* 0x000fe20003800200 */
[----:B------:R1:W5:Y:S01]  /*0270*/  @!P1 LDG.E.U16 R8, desc[UR4][R14.64] ;  /* 0x000000040e089981 */ /* 0x000362000c1e1500 */
[----:B------:R-:W-:-:S04]  /*0280*/  LOP3.LUT R11, R11, 0x3f800000, RZ, 0xfc, !PT ;  /* 0x3f8000000b0b7812 */ /* 0x000fc800078efcff */
[----:B------:R2:W3:Y:S01]  /*0290*/  MUFU.RCP R12, R11 ;  /* 0x0000000b000c7308 */ /* 0x0004e20000001000 */
[----:B0-----:R-:W-:Y:S01]  /*02a0*/  FADD.FTZ R6, |R10|, |R10| ;  /* 0x4000000a0a067221 */ /* 0x001fe20000010200 */
[----:B------:R-:W-:Y:S01]  /*02b0*/  FADD.FTZ R7, -R13, -RZ ;  /* 0x800000ff0d077221 */ /* 0x000fe20000010100 */
[----:B-1----:R-:W-:Y:S01]  /*02c0*/  LOP3.LUT R14, R9, 0xff800000, RZ, 0xc0, !PT ;  /* 0xff800000090e7812 */ /* 0x002fe200078ec0ff */
[----:B------:R-:W-:Y:S06]  /*02d0*/  @P0 BRA `(.L_x_16371) ;  /* 0x0000000400540947 */ /* 0x000fec0003800000 */
[----:B-----5:R-:W-:Y:S01]  /*02e0*/  IMAD.U32 R15, R20, 0x10000, RZ ;  /* 0x00010000140f7824 */ /* 0x020fe200078e00ff */
        /* <DEDUP_REMOVED lines=26> */
.L_x_16376:
[----:B------:R-:W-:Y:S05]  /*0490*/  BSYNC.RECONVERGENT B2 ;  /* 0x0000000000027941 */ /* 0x000fea0003800200 */
.L_x_16375:
[----:B------:R-:W-:Y:S01]  /*04a0*/  FFMA.FTZ R16, -R13, R17, R16 ;  /* 0x000000110d107223 */ /* 0x000fe20000010110 */
[----:B------:R-:W-:Y:S06]  /*04b0*/  BRA `(.L_x_16373) ;  /* 0x0000000000707947 */ /* 0x000fec0003800000 */
.L_x_16374:
        /* <DEDUP_REMOVED lines=12> */
.L_x_16379:
        /* <DEDUP_REMOVED lines=13> */
.L_x_16378:
[----:B------:R-:W-:Y:S05]  /*0650*/  BSYNC.RECONVERGENT B2 ;  /* 0x0000000000027941 */ /* 0x000fea0003800200 */
.L_x_16377:
[----:B------:R-:W-:-:S04]  /*0660*/  FMUL.FTZ R17, R17, 1.1920928955078125e-07 ;  /* 0x3400000011117820 */ /* 0x000fc80000410000 */
[----:B------:R-:W-:-:S07]  /*0670*/  FMUL.FTZ R16, R16, R17 ;  /* 0x0000001110107220 */ /* 0x000fce0000410000 */
.L_x_16373:
[----:B------:R-:W-:Y:S05]  /*0680*/  BSYNC.RECONVERGENT B0 ;  /* 0x0000000000007941 */ /* 0x000fea0003800200 */
.L_x_16372:
[----:B------:R-:W0:Y:S01]  /*0690*/  LDC R18, c[0x0][0x38c] ;  /* 0x0000e300ff127b82 */ /* 0x000e220000000800 */
[C---:B------:R-:W-:Y:S02]  /*06a0*/  FSETP.NAN.FTZ.AND P0, PT, |R16|.reuse, |R16|, PT ;  /* 0x400000101000720b */ /* 0x040fe40003f18200 */
        /* <DEDUP_REMOVED lines=21> */
.L_x_16380:
[----:B------:R-:W-:-:S05]  /*0800*/  FMUL.FTZ R15, R15, R18 ;  /* 0x000000120f0f7220 */ /* 0x000fca0000410000 */
[----:B------:R-:W-:-:S04]  /*0810*/  LOP3.LUT R15, RZ, 0x80000000, R15, 0xb8, !PT ;  /* 0x80000000ff0f7812 */ /* 0x000fc800078eb80f */
[----:B------:R-:W-:-:S07]  /*0820*/  F2FP.BF16.F32.PACK_AB R16, RZ, R15 ;  /* 0x0000000fff10723e */ /* 0x000fce00000010ff */
.L_x_16371:
[----:B------:R-:W-:Y:S05]  /*0830*/  BSYNC.RECONVERGENT B1 ;  /* 0x0000000000017941 */ /* 0x000fea0003800200 */
.L_x_16370:
        /* <DEDUP_REMOVED lines=28> */
.L_x_16388:
[----:B------:R-:W-:Y:S01]  /*0a00*/  FSETP.GEU.FTZ.AND P0, PT, R19, -R13, PT ;  /* 0x8000000d1300720b */ /* 0x000fe20003f1e000 */
[----:B------:R-:W-:-:S12]  /*0a10*/  FADD.FTZ R18, R18, -1 ;  /* 0xbf80000012127421 */ /* 0x000fd80000010000 */
[----:B------:R-:W-:-:S07]  /*0a20*/  @!P0 FADD.FTZ R18, R18, -1 ;  /* 0xbf80000012128421 */ /* 0x000fce0000010000 */
.L_x_16387:
[----:B------:R-:W-:Y:S05]  /*0a30*/  BSYNC.RECONVERGENT B2 ;  /* 0x0000000000027941 */ /* 0x000fea0003800200 */
.L_x_16386:
[----:B------:R-:W-:Y:S01]  /*0a40*/  FFMA.FTZ R8, -R13, R18, R8 ;  /* 0x000000120d087223 */ /* 0x000fe20000010108 */
[----:B------:R-:W-:Y:S06]  /*0a50*/  BRA `(.L_x_16384) ;  /* 0x0000000000707947 */ /* 0x000fec0003800000 */
.L_x_16385:
        /* <DEDUP_REMOVED lines=12> */
.L_x_16391:
        /* <DEDUP_REMOVED lines=13> */
.L_x_16390:
[----:B------:R-:W-:Y:S05]  /*0bf0*/  BSYNC.RECONVERGENT B2 ;  /* 0x0000000000027941 */ /* 0x000fea0003800200 */
.L_x_16389:
[----:B------:R-:W-:-:S04]  /*0c00*/  FMUL.FTZ R19, R18, 1.1920928955078125e-07 ;  /* 0x3400000012137820 */ /* 0x000fc80000410000 */
[----:B------:R-:W-:-:S07]  /*0c10*/  FMUL.FTZ R8, R8, R19 ;  /* 0x0000001308087220 */ /* 0x000fce0000410000 */
.L_x_16384:
[----:B------:R-:W-:Y:S05]  /*0c20*/  BSYNC.RECONVERGENT B0 ;  /* 0x0000000000007941 */ /* 0x000fea0003800200 */
.L_x_16383:
[C---:B------:R-:W-:Y:S01]  /*0c30*/  FSETP.NAN.FTZ.AND P0, PT, |R8|.reuse, |R8|, PT ;  /* 0x400000080800720b */ /* 0x040fe20003f18200 */
[----:B------:R-:W0:Y:S01]  /*0c40*/  LDCU UR6, c[0x0][0x38c] ;  /* 0x00007180ff0677ac */ /* 0x000e220008000800 */
[----:B------:R-:W-:Y:S02]  /*0c50*/  LOP3.LUT R19, R8, 0x80000000, R17, 0xb8, !PT ;  /* 0x8000000008137812 */ /* 0x000fe400078eb811 */
        /* <DEDUP_REMOVED lines=21> */
.L_x_16382:
[----:B------:R-:W-:Y:S05]  /*0db0*/  BSYNC.RECONVERGENT B1 ;  /* 0x0000000000017941 */ /* 0x000fea0003800200 */
.L_x_16381:
        /* <DEDUP_REMOVED lines=28> */
.L_x_16399:
[----:B------:R-:W-:Y:S01]  /*0f80*/  FSETP.GEU.FTZ.AND P0, PT, R19, -R13, PT ;  /* 0x8000000d1300720b */ /* 0x000fe20003f1e000 */
[----:B------:R-:W-:-:S12]  /*0f90*/  FADD.FTZ R17, R17, -1 ;  /* 0xbf80000011117421 */ /* 0x000fd80000010000 */
[----:B------:R-:W-:-:S07]  /*0fa0*/  @!P0 FADD.FTZ R17, R17, -1 ;  /* 0xbf80000011118421 */ /* 0x000fce0000010000 */
.L_x_16398:
[----:B------:R-:W-:Y:S05]  /*0fb0*/  BSYNC.RECONVERGENT B2 ;  /* 0x0000000000027941 */ /* 0x000fea0003800200 */
.L_x_16397:
[----:B------:R-:W-:Y:S01]  /*0fc0*/  FFMA.FTZ R18, -R13, R17, R18 ;  /* 0x000000110d127223 */ /* 0x000fe20000010112 */
[----:B------:R-:W-:Y:S06]  /*0fd0*/  BRA `(.L_x_16395) ;  /* 0x0000000000707947 */ /* 0x000fec0003800000 */
.L_x_16396:
        /* <DEDUP_REMOVED lines=12> */
.L_x_16402:
        /* <DEDUP_REMOVED lines=13> */
.L_x_16401:
[----:B------:R-:W-:Y:S05]  /*1170*/  BSYNC.RECONVERGENT B2 ;  /* 0x0000000000027941 */ /* 0x000fea0003800200 */
.L_x_16400:
[----:B------:R-:W-:-:S04]  /*1180*/  FMUL.FTZ R18, R18, 1.1920928955078125e-07 ;  /* 0x3400000012127820 */ /* 0x000fc80000410000 */
[----:B------:R-:W-:-:S07]  /*1190*/  FMUL.FTZ R18, R17, R18 ;  /* 0x0000001211127220 */ /* 0x000fce0000410000 */
.L_x_16395:
[----:B------:R-:W-:Y:S05]  /*11a0*/  BSYNC.RECONVERGENT B0 ;  /* 0x0000000000007941 */ /* 0x000fea0003800200 */
.L_x_16394:
        /* <DEDUP_REMOVED lines=24> */
.L_x_16393:
[----:B------:R-:W-:Y:S05]  /*1330*/  BSYNC.RECONVERGENT B1 ;  /* 0x0000000000017941 */ /* 0x000fea0003800200 */
.L_x_16392:
        /* <DEDUP_REMOVED lines=28> */
.L_x_16410:
[----:B------:R-:W-:Y:S01]  /*1500*/  FSETP.GEU.FTZ.AND P0, PT, R7, -R13, PT ;  /* 0x8000000d0700720b */ /* 0x000fe20003f1e000 */
[----:B------:R-:W-:-:S12]  /*1510*/  FADD.FTZ R9, R9, -1 ;  /* 0xbf80000009097421 */ /* 0x000fd80000010000 */
[----:B------:R-:W-:-:S07]  /*1520*/  @!P0 FADD.FTZ R9, R9, -1 ;  /* 0xbf80000009098421 */ /* 0x000fce0000010000 */
.L_x_16409:
[----:B------:R-:W-:Y:S05]  /*1530*/  BSYNC.RECONVERGENT B2 ;  /* 0x0000000000027941 */ /* 0x000fea0003800200 */
.L_x_16408:
[----:B------:R-:W-:Y:S01]  /*1540*/  FFMA.FTZ R4, -R13, R9, R4 ;  /* 0x000000090d047223 */ /* 0x000fe20000010104 */
[----:B------:R-:W-:Y:S06]  /*1550*/  BRA `(.L_x_16406) ;  /* 0x0000000000707947 */ /* 0x000fec0003800000 */
.L_x_16407:
        /* <DEDUP_REMOVED lines=12> */
.L_x_16413:
[----:B------:R-:W-:-:S05]  /*1620*/  VIMNMX.U32 R7, PT, PT, R6, 0xb800000, PT ;  /* 0x0b80000006077848 */ /* 0x000fca0003fe0000 */
[----:B------:R-:W-:Y:S02]  /*1630*/  IMAD.IADD R4, R7, 0x1, R4 ;  /* 0x0000000107047824 */ /* 0x000fe400078e0204 */
[----:B------:R-:W-:Y:S02]  /*1640*/  IMAD.IADD R6, R6, 0x1, -R7 ;  /* 0x0000000106067824 */ /* 0x000fe400078e0a07 */
[----:B---3--:R-:W-:-:S03]  /*1650*/  FMUL.FTZ R9, R12, R4 ;  /* 0x000000040c097220 */ /* 0x008fc60000410000 */
        /* <DEDUP_REMOVED lines=9> */
.L_x_16412:
[----:B------:R-:W-:Y:S05]  /*16f0*/  BSYNC.RECONVERGENT B2 ;  /* 0x0000000000027941 */ /* 0x000fea0003800200 */
.L_x_16411:
[----:B------:R-:W-:-:S04]  /*1700*/  FMUL.FTZ R7, R4, 1.1920928955078125e-07 ;  /* 0x3400000004077820 */ /* 0x000fc80000410000 */
[----:B------:R-:W-:-:S07]  /*1710*/  FMUL.FTZ R4, R18, R7 ;  /* 0x0000000712047220 */ /* 0x000fce0000410000 */
.L_x_16406:
[----:B------:R-:W-:Y:S05]  /*1720*/  BSYNC.RECONVERGENT B0 ;  /* 0x0000000000007941 */ /* 0x000fea0003800200 */
.L_x_16405:
        /* <DEDUP_REMOVED lines=24> */
.L_x_16404:
[----:B------:R-:W-:Y:S05]  /*18b0*/  BSYNC.RECONVERGENT B1 ;  /* 0x0000000000017941 */ /* 0x000fea0003800200 */
.L_x_16403:
[----:B------:R-:W-:Y:S01]  /*18c0*/  ISETP.GE.AND P0, PT, R3, R2, PT ;  /* 0x000000020300720c */ /* 0x000fe20003f06270 */
[----:B------:R-:W-:Y:S04]  /*18d0*/  BSSY.RECONVERGENT B0, `(.L_x_16414) ;  /* 0x0000017000007945 */ /* 0x000fe80003800200 */
[----:B------:R-:W-:Y:S08]  /*18e0*/  BSSY.RELIABLE B1, `(.L_x_16415) ;  /* 0x000000f000017945 */ /* 0x000ff00003800100 */
[----:B------:R-:W-:Y:S05]  /*18f0*/  @P0 BRA `(.L_x_16416) ;  /* 0x0000000000340947 */ /* 0x000fea0003800000 */
[----:B------:R-:W0:Y:S01]  /*1900*/  LDC.64 R6, c[0x0][0x398] ;  /* 0x0000e600ff067b82 */ /* 0x000e220000000a00 */
[----:B------:R-:W-:-:S04]  /*1910*/  IMAD R3, R0, 0x200, R3 ;  /* 0x0000020000037824 */ /* 0x000fc800078e0203 */
[----:B0-----:R-:W-:-:S04]  /*1920*/  IMAD.WIDE.U32 R6, R3, 0x2, R6 ;  /* 0x0000000203067825 */ /* 0x001fc800078e0006 */
[----:B------:R-:W-:Y:S01]  /*1930*/  IMAD.MOV.U32 R3, RZ, RZ, R15 ;  /* 0x000000ffff037224 */ /* 0x000fe200078e000f */
[----:B------:R0:W-:Y:S04]  /*1940*/  STG.E.U16 desc[UR4][R6.64], R16 ;  /* 0x0000001006007986 */ /* 0x0001e8000c101504 */
[----:B------:R-:W-:-:S13]  /*1950*/  ISETP.GE.AND P0, PT, R3, R2, PT ;  /* 0x000000020300720c */ /* 0x000fda0003f06270 */
[----:B------:R-:W-:Y:S05]  /*1960*/  @P0 BREAK.RELIABLE B1 ;  /* 0x0000000000010942 */ /* 0x000fea0003800100 */
[----:B0-----:R-:W-:Y:S05]  /*1970*/  @P0 BRA `(.L_x_16417) ;  /* 0x0000000000300947 */ /* 0x001fea0003800000 */
[----:B------:R-:W0:Y:S01]  /*1980*/  LDC.64 R6, c[0x0][0x398] ;  /* 0x0000e600ff067b82 */ /* 0x000e220000000a00 */
[----:B------:R-:W-:Y:S01]  /*1990*/  LEA R9, R0, R3, 0x9 ;  /* 0x0000000300097211 */ /* 0x000fe200078e48ff */
[----:B------:R-:W-:-:S04]  /*19a0*/  VIADD R3, R3, 0x80 ;  /* 0x0000008003037836 */ /* 0x000fc80000000000 */
[----:B0-----:R-:W-:-:S05]  /*19b0*/  IMAD.WIDE.U32 R6, R9, 0x2, R6 ;  /* 0x0000000209067825 */ /* 0x001fca00078e0006 */
[----:B-----5:R0:W-:Y:S02]  /*19c0*/  STG.E.U16 desc[UR4][R6.64], R8 ;  /* 0x0000000806007986 */ /* 0x0201e4000c101504 */
.L_x_16416:
[----:B------:R-:W-:Y:S05]  /*19d0*/  BSYNC.RELIABLE B1 ;  /* 0x0000000000017941 */ /* 0x000fea0003800100 */
.L_x_16415:
[----:B------:R-:W-:-:S13]  /*19e0*/  ISETP.GE.AND P0, PT, R3, R2, PT ;  /* 0x000000020300720c */ /* 0x000fda0003f06270 */
[----:B0-----:R-:W0:Y:S01]  /*19f0*/  @!P0 LDC.64 R6, c[0x0][0x398] ;  /* 0x0000e600ff068b82 */ /* 0x001e220000000a00 */
[----:B------:R-:W-:Y:S02]  /*1a00*/  @!P0 IMAD R9, R0, 0x200, R3 ;  /* 0x0000020000098824 */ /* 0x000fe400078e0203 */
[----:B------:R-:W-:Y:S02]  /*1a10*/  @!P0 VIADD R3, R3, 0x80 ;  /* 0x0000008003038836 */ /* 0x000fe40000000000 */
[----:B0-----:R-:W-:-:S05]  /*1a20*/  @!P0 IMAD.WIDE.U32 R6, R9, 0x2, R6 ;  /* 0x0000000209068825 */ /* 0x001fca00078e0006 */
[----:B-----5:R0:W-:Y:S02]  /*1a30*/  @!P0 STG.E.U16 desc[UR4][R6.64], R5 ;  /* 0x0000000506008986 */ /* 0x0201e4000c101504 */
.L_x_16417:
[----:B------:R-:W-:Y:S05]  /*1a40*/  BSYNC.RECONVERGENT B0 ;  /* 0x0000000000007941 */ /* 0x000fea0003800200 */
.L_x_16414:
[----:B------:R-:W-:Y:S05]  /*1a50*/  WARPSYNC.ALL ;  /* 0x0000000000007948 */ /* 0x000fea0003800000 */
[----:B------:R-:W-:-:S13]  /*1a60*/  ISETP.GE.AND P0, PT, R3, R2, PT ;  /* 0x000000020300720c */ /* 0x000fda0003f06270 */
[----:B------:R-:W-:Y:S05]  /*1a70*/  @P0 EXIT ;  /* 0x000000000000094d */ /* 0x000fea0003800000 */
[----:B0-----:R-:W0:Y:S01]  /*1a80*/  LDC.64 R6, c[0x0][0x398] ;  /* 0x0000e600ff067b82 */ /* 0x001e220000000a00 */
[----:B------:R-:W-:-:S04]  /*1a90*/  IMAD R3, R0, 0x200, R3 ;  /* 0x0000020000037824 */ /* 0x000fc800078e0203 */
[----:B0-----:R-:W-:-:S05]  /*1aa0*/  IMAD.WIDE.U32 R2, R3, 0x2, R6 ;  /* 0x0000000203027825 */ /* 0x001fca00078e0006 */
[----:B-----5:R-:W-:Y:S01]  /*1ab0*/  STG.E.U16 desc[UR4][R2.64], R4 ;  /* 0x0000000402007986 */ /* 0x020fe2000c101504 */
[----:B------:R-:W-:Y:S05]  /*1ac0*/  EXIT ;  /* 0x000000000000794d */ /* 0x000fea0003800000 */
.L_x_16418:
        /* <DEDUP_REMOVED lines=11> */
.L_x_32910:


//--------------------- .text._ZN2at6native29vectorized_elementwise_kernelILi2EZZZNS0_15binary_internal21div_floor_kernel_cudaERNS_18TensorIteratorBaseEENKUlvE0_clEvENKUlvE2_clEvEUlN3c108BFloat16EE_St5arrayIPcLm2EEEEviT0_T1_ --------------------------
	.section	.text._ZN2at6native29vectorized_elementwise_kernelILi2EZZZNS0_15binary_internal21div_floor_kernel_cudaERNS_18TensorIteratorBaseEENKUlvE0_clEvENKUlvE2_clEvEUlN3c108BFloat16EE_St5arrayIPcLm2EEEEviT0_T1_,"ax",@progbits
	.align	128
        .global         _ZN2at6native29vectorized_elementwise_kernelILi2EZZZNS0_15binary_internal21div_floor_kernel_cudaERNS_18TensorIteratorBaseEENKUlvE0_clEvENKUlvE2_clEvEUlN3c108BFloat16EE_St5arrayIPcLm2EEEEviT0_T1_
        .type           _ZN2at6native29vectorized_elementwise_kernelILi2EZZZNS0_15binary_internal21div_floor_kernel_cudaERNS_18TensorIteratorBaseEENKUlvE0_clEvENKUlvE2_clEvEUlN3c108BFloat16EE_St5arrayIPcLm2EEEEviT0_T1_,@function
        .size           _ZN2at6native29vectorized_elementwise_kernelILi2EZZZNS0_15binary_internal21div_floor_kernel_cudaERNS_18TensorIteratorBaseEENKUlvE0_clEvENKUlvE2_clEvEUlN3c108BFloat16EE_St5arrayIPcLm2EEEEviT0_T1_,(.L_x_32911 - _ZN2at6native29vectorized_elementwise_kernelILi2EZZZNS0_15binary_internal21div_floor_kernel_cudaERNS_18TensorIteratorBaseEENKUlvE0_clEvENKUlvE2_clEvEUlN3c108BFloat16EE_St5arrayIPcLm2EEEEviT0_T1_)
        .other          _ZN2at6native29vectorized_elementwise_kernelILi2EZZZNS0_15binary_internal21div_floor_kernel_cudaERNS_18TensorIteratorBaseEENKUlvE0_clEvENKUlvE2_clEvEUlN3c108BFloat16EE_St5arrayIPcLm2EEEEviT0_T1_,@"STO_CUDA_ENTRY STV_DEFAULT"
_ZN2at6native29vectorized_elementwise_kernelILi2EZZZNS0_15binary_internal21div_floor_kernel_cudaERNS_18TensorIteratorBaseEENKUlvE0_clEvENKUlvE2_clEvEUlN3c108BFloat16EE_St5arrayIPcLm2EEEEviT0_T1_:
.text._ZN2at6native29vectorized_elementwise_kernelILi2EZZZNS0_15binary_internal21div_floor_kernel_cudaERNS_18TensorIteratorBaseEENKUlvE0_clEvENKUlvE2_clEvEUlN3c108BFloat16EE_St5arrayIPcLm2EEEEviT0_T1_:
        /* <DEDUP_REMOVED lines=26> */
[----:B------:R-:W-:Y:S01]  /*01a0*/  @!P3 IMAD.IADD R29, R0, 0x1, R27 ;  /* 0x00000001001db824 */ /* 0x000fe200078e021b */
[----:B------:R-:W-:Y:S01]  /*01b0*/  @!P3 IADD3 R27, PT, PT, R27, 0x80, RZ ;  /* 0x000000801b1bb810 */ /* 0x000fe20007ffe0ff */
[----:B-1----:R-:W-:Y:S01]  /*01c0*/  @!P5 IMAD.WIDE.U32 R12, R20, 0x2, R12 ;  /* 0x00000002140cd825 */ /* 0x002fe200078e000c */
[----:B------:R-:W1:Y:S02]  /*01d0*/  @!P3 LDC.64 R10, c[0x0][0x3a0] ;  /* 0x0000e800ff0abb82 */ /* 0x000e640000000a00 */
[----:B------:R-:W-:-:S13]  /*01e0*/  ISETP.GE.U32.AND P2, PT, R27, R16, PT ;  /* 0x000000101b00720c */ /* 0x000fda0003f46070 */
[----:B------:R-:W-:Y:S01]  /*01f0*/  @!P2 IMAD.IADD R25, R0, 0x1, R27 ;  /* 0x000000010019a824 */ /* 0x000fe200078e021b */
[----:B------:R-:W-:Y:S01]  /*0200*/  PRMT R20, RZ, 0x7610, R20 ;  /* 0x00007610ff147816 */ /* 0x000fe20000000014 */
[----:B------:R-:W-:Y:S01]  /*0210*/  @!P2 VIADD R27, R27, 0x80 ;  /* 0x000000801b1ba836 */ /* 0x000fe20000000000 */
[----:B0-----:R-:W0:Y:S04]  /*0220*/  @!P2 LDC.64 R2, c[0x0][0x3a0] ;  /* 0x0000e800ff02ab82 */ /* 0x001e280000000a00 */
[----:B------:R-:W-:Y:S01]  /*0230*/  ISETP.GE.U32.AND P1, PT, R27, R16, PT ;  /* 0x000000101b00720c */ /* 0x000fe20003f26070 */
[----:B------:R3:W5:-:S12]  /*0240*/  @!P5 LDG.E.U16 R20, desc[UR4][R12.64] ;  /* 0x000000040c14d981 */ /* 0x000758000c1e1500 */
        /* <DEDUP_REMOVED lines=8> */
[----:B------:R-:W1:Y:S01]  /*02d0*/  @!P6 LDC.64 R8, c[0x0][0x3a0] ;  /* 0x0000e800ff08eb82 */ /* 0x000e620000000a00 */
[----:B------:R-:W-:Y:S01]  /*02e0*/  @!P6 IMAD.IADD R27, R0, 0x1, R27 ;  /* 0x00000001001be824 */ /* 0x000fe200078e021b */
[----:B---3--:R-:W-:Y:S01]  /*02f0*/  PRMT R12, RZ, 0x7610, R12 ;  /* 0x00007610ff0c7816 */ /* 0x008fe2000000000c */
[----:B----4-:R-:W-:-:S04]  /*0300*/  @!P1 IMAD.WIDE.U32 R4, R23, 0x2, R4 ;  /* 0x0000000217049825 */ /* 0x010fc800078e0004 */
[----:B--2---:R-:W-:Y:S01]  /*0310*/  @!P0 IMAD.WIDE.U32 R6, R19, 0x2, R6 ;  /* 0x0000000213068825 */ /* 0x004fe200078e0006 */
[----:B------:R-:W-:-:S06]  /*0320*/  PRMT R19, RZ, 0x7610, R19 ;  /* 0x00007610ff137816 */ /* 0x000fcc0000000013 */
[----:B------:R-:W5:Y:S01]  /*0330*/  @!P1 LDG.E.U16 R19, desc[UR4][R4.64] ;  /* 0x0000000404139981 */ /* 0x000f62000c1e1500 */
[----:B-1----:R-:W-:-:S05]  /*0340*/  @!P6 IMAD.WIDE.U32 R8, R27, 0x2, R8 ;  /* 0x000000021b08e825 */ /* 0x002fca00078e0008 */
[----:B------:R-:W5:Y:S01]  /*0350*/  @!P6 LDG.E.U16 R12, desc[UR4][R8.64] ;  /* 0x00000004080ce981 */ /* 0x000f62000c1e1500 */
[----:B0-----:R-:W-:Y:S02]  /*0360*/  @!P2 IMAD.WIDE.U32 R2, R25, 0x2, R2 ;  /* 0x000000021902a825 */ /* 0x001fe400078e0002 */
[----:B------:R-:W0:Y:S02]  /*0370*/  LDC R25, c[0x0][0x388] ;  /* 0x0000e200ff197b82 */ /* 0x000e240000000800 */
[----:B------:R-:W-:Y:S01]  /*0380*/  @!P4 IMAD.WIDE.U32 R14, R21, 0x2, R14 ;  /* 0x00000002150ec825 */ /* 0x000fe200078e000e */
[----:B------:R-:W-:Y:S02]  /*0390*/  PRMT R21, RZ, 0x7610, R21 ;  /* 0x00007610ff157816 */ /* 0x000fe40000000015 */
[----:B------:R-:W-:-:S04]  /*03a0*/  PRMT R13, RZ, 0x7610, R13 ;  /* 0x00007610ff0d7816 */ /* 0x000fc8000000000d */
[----:B------:R1:W5:Y:S04]  /*03b0*/  @!P4 LDG.E.U16 R21, desc[UR4][R14.64] ;  /* 0x000000040e15c981 */ /* 0x000368000c1e1500 */
[----:B------:R-:W5:Y:S01]  /*03c0*/  @!P0 LDG.E.U16 R13, desc[UR4][R6.64] ;  /* 0x00000004060d8981 */ /* 0x000f62000c1e1500 */
[----:B------:R-:W-:Y:S01]  /*03d0*/  ISETP.GE.U32.AND P0, PT, R17, R16, PT ;  /* 0x000000101100720c */ /* 0x000fe20003f06070 */
[----:B0-----:R-:W-:-:S05]  /*03e0*/  FMUL.FTZ R24, |R25|, 8388608 ;  /* 0x4b00000019187820 */ /* 0x001fca0000410200 */
[----:B-1----:R-:W-:-:S04]  /*03f0*/  LOP3.LUT R15, R24, 0x7fffff, RZ, 0xc0, !PT ;  /* 0x007fffff180f7812 */ /* 0x002fc800078ec0ff */
[----:B------:R-:W-:Y:S01]  /*0400*/  LOP3.LUT R15, R15, 0x3f800000, RZ, 0xfc, !PT ;  /* 0x3f8000000f0f7812 */ /* 0x000fe200078efcff */
[----:B------:R-:W-:Y:S01]  /*0410*/  @!P3 IMAD.WIDE.U32 R10, R29, 0x2, R10 ;  /* 0x000000021d0ab825 */ /* 0x000fe200078e000a */
[----:B------:R-:W-:Y:S02]  /*0420*/  PRMT R23, RZ, 0x7610, R23 ;  /* 0x00007610ff177816 */ /* 0x000fe40000000017 */
[----:B------:R0:W1:Y:S01]  /*0430*/  MUFU.RCP R14, R15 ;  /* 0x0000000f000e7308 */ /* 0x0000620000001000 */
[----:B------:R-:W-:Y:S01]  /*0440*/  PRMT R22, RZ, 0x7610, R22 ;  /* 0x00007610ff167816 */ /* 0x000fe20000000016 */
[----:B------:R-:W-:Y:S02]  /*0450*/  BSSY.RECONVERGENT B1, `(.L_x_16420) ;  /* 0x0000060000017945 */ /* 0x000fe40003800200 */
[----:B------:R2:W5:Y:S04]  /*0460*/  @!P3 LDG.E.U16 R23, desc[UR4][R10.64] ;  /* 0x000000040a17b981 */ /* 0x000568000c1e1500 */
[----:B------:R3:W5:Y:S01]  /*0470*/  @!P2 LDG.E.U16 R22, desc[UR4][R2.64] ;  /* 0x000000040216a981 */ /* 0x000762000c1e1500 */
[C---:B--2---:R-:W-:Y:S01]  /*0480*/  FADD.FTZ R11, |R25|.reuse, -RZ ;  /* 0x800000ff190b7221 */ /* 0x044fe20000010200 */
[----:B------:R-:W-:-:S03]  /*0490*/  FADD.FTZ R10, |R25|, |R25| ;  /* 0x40000019190a7221 */ /* 0x000fc60000010200 */
[----:B---3--:R-:W-:Y:S01]  /*04a0*/  FADD.FTZ R3, -R11, -RZ ;  /* 0x800000ff0b037221 */ /* 0x008fe20000010100 */
[----:B------:R-:W-:Y:S01]  /*04b0*/  LOP3.LUT R2, R24, 0xff800000, RZ, 0xc0, !PT ;  /* 0xff80000018027812 */ /* 0x000fe200078ec0ff */
[----:B01----:R-:W-:Y:S06]  /*04c0*/  @P0 BRA `(.L_x_16421) ;  /* 0x0000000400600947 */ /* 0x003fec0003800000 */
[----:B-----5:R-:W-:Y:S01]  /*04d0*/  SHF.L.U32 R18, R18, 0x10, RZ ;  /* 0x0000001012127819 */ /* 0x020fe200000006ff */
        /* <DEDUP_REMOVED lines=26> */
.L_x_16426:
[----:B------:R-:W-:Y:S05]  /*0680*/  BSYNC.RECONVERGENT B2 ;  /* 0x0000000000027941 */ /* 0x000fea0003800200 */
.L_x_16425:
[----:B------:R-:W-:Y:S01]  /*0690*/  FFMA.FTZ R4, -R11, R5, R4 ;  /* 0x000000050b047223 */ /* 0x000fe20000010104 */
[----:B------:R-:W-:Y:S06]  /*06a0*/  BRA `(.L_x_16423) ;  /* 0x00000000007c7947 */ /* 0x000fec0003800000 */
.L_x_16424:
        /* <DEDUP_REMOVED lines=13> */
[----:B------:R-:W-:Y:S02]  /*0780*/  IMAD.MOV.U32 R7, RZ, RZ, R5 ;  /* 0x000000ffff077224 */ /* 0x000fe400078e0005 */
[----:B------:R-:W-:-:S07]  /*0790*/  IMAD.MOV.U32 R5, RZ, RZ, R6 ;  /* 0x000000ffff057224 */ /* 0x000fce00078e0006 */
.L_x_16429:
        /* <DEDUP_REMOVED lines=13> */
.L_x_16428:
[----:B------:R-:W-:Y:S05]  /*0870*/  BSYNC.RECONVERGENT B2 ;  /* 0x0000000000027941 */ /* 0x000fea0003800200 */
.L_x_16427:
[----:B------:R-:W-:-:S04]  /*0880*/  FMUL.FTZ R7, R7, 1.1920928955078125e-07 ;  /* 0x3400000007077820 */ /* 0x000fc80000410000 */
[----:B------:R-:W-:-:S07]  /*0890*/  FMUL.FTZ R4, R4, R7 ;  /* 0x0000000704047220 */ /* 0x000fce0000410000 */
.L_x_16423:
[----:B------:R-:W-:Y:S05]  /*08a0*/  BSYNC.RECONVERGENT B0 ;  /* 0x0000000000007941 */ /* 0x000fea0003800200 */
.L_x_16422:
[----:B------:R-:W0:Y:S01]  /*08b0*/  LDC R6, c[0x0][0x38c] ;  /* 0x0000e300ff067b82 */ /* 0x000e220000000800 */
        /* <DEDUP_REMOVED lines=22> */
.L_x_16430:
[----:B------:R-:W-:-:S05]  /*0a20*/  FMUL.FTZ R18, R18, R6 ;  /* 0x0000000612127220 */ /* 0x000fca0000410000 */
[----:B------:R-:W-:-:S04]  /*0a30*/  LOP3.LUT R4, RZ, 0x80000000, R18, 0xb8, !PT ;  /* 0x80000000ff047812 */ /* 0x000fc800078eb812 */
[----:B------:R-:W-:-:S07]  /*0a40*/  F2FP.BF16.F32.PACK_AB R4, RZ, R4 ;  /* 0x00000004ff04723e */ /* 0x000fce00000010ff */
.L_x_16421:
[----:B------:R-:W-:Y:S05]  /*0a50*/  BSYNC.RECONVERGENT B1 ;  /* 0x0000000000017941 */ /* 0x000fea0003800200 */
.L_x_16420:
[----:B------:R-:W-:Y:S01]  /*0a60*/  VIADD R5, R17, 0x80 ;  /* 0x0000008011057836 */ /* 0x000fe20000000000 */
[----:B------:R-:W-:Y:S04]  /*0a70*/  BSSY.RECONVERGENT B1, `(.L_x_16431) ;  /* 0x0000059000017945 */ /* 0x000fe80003800200 */
[----:B------:R-:W-:-:S13]  /*0a80*/  ISETP.GE.U32.AND P0, PT, R5, R16, PT ;  /* 0x000000100500720c */ /* 0x000fda0003f06070 */
        /* <DEDUP_REMOVED lines=25> */
.L_x_16438:
[----:B------:R-:W-:Y:S01]  /*0c20*/  FSETP.GEU.FTZ.AND P0, PT, R8, -R11, PT ;  /* 0x8000000b0800720b */ /* 0x000fe20003f1e000 */
[----:B------:R-:W-:-:S12]  /*0c30*/  FADD.FTZ R7, R7, -1 ;  /* 0xbf80000007077421 */ /* 0x000fd80000010000 */
[----:B------:R-:W-:-:S07]  /*0c40*/  @!P0 FADD.FTZ R7, R7, -1 ;  /* 0xbf80000007078421 */ /* 0x000fce0000010000 */
.L_x_16437:
[----:B------:R-:W-:Y:S05]  /*0c50*/  BSYNC.RECONVERGENT B2 ;  /* 0x0000000000027941 */ /* 0x000fea0003800200 */
.L_x_16436:
[----:B------:R-:W-:Y:S01]  /*0c60*/  FFMA.FTZ R6, -R11, R7, R6 ;  /* 0x000000070b067223 */ /* 0x000fe20000010106 */
[----:B------:R-:W-:Y:S06]  /*0c70*/  BRA `(.L_x_16434) ;  /* 0x00000000007c7947 */ /* 0x000fec0003800000 */
.L_x_16435:
        /* <DEDUP_REMOVED lines=13> */
[----:B------:R-:W-:Y:S01]  /*0d50*/  IMAD.MOV.U32 R9, RZ, RZ, R7 ;  /* 0x000000ffff097224 */ /* 0x000fe200078e0007 */
[----:B------:R-:W-:-:S07]  /*0d60*/  MOV R7, R8 ;  /* 0x0000000800077202 */ /* 0x000fce0000000f00 */
.L_x_16441:
        /* <DEDUP_REMOVED lines=13> */
.L_x_16440:
[----:B------:R-:W-:Y:S05]  /*0e40*/  BSYNC.RECONVERGENT B2 ;  /* 0x0000000000027941 */ /* 0x000fea0003800200 */
.L_x_16439:
[----:B------:R-:W-:-:S04]  /*0e50*/  FMUL.FTZ R9, R9, 1.1920928955078125e-07 ;  /* 0x3400000009097820 */ /* 0x000fc80000410000 */
[----:B------:R-:W-:-:S07]  /*0e60*/  FMUL.FTZ R6, R6, R9 ;  /* 0x0000000906067220 */ /* 0x000fce0000410000 */
.L_x_16434:
[----:B------:R-:W-:Y:S05]  /*0e70*/  BSYNC.RECONVERGENT B0 ;  /* 0x0000000000007941 */ /* 0x000fea0003800200 */
.L_x_16433:
[C---:B------:R-:W-:Y:S01]  /*0e80*/  FSETP.NAN.FTZ.AND P0, PT, |R6|.reuse, |R6|, PT ;  /* 0x400000060600720b */ /* 0x040fe20003f18200 */
[----:B------:R-:W0:Y:S01]  /*0e90*/  LDCU UR6, c[0x0][0x38c] ;  /* 0x00007180ff0677ac */ /* 0x000e220008000800 */
[C---:B------:R-:W-:Y:S02]  /*0ea0*/  LOP3.LUT R7, R6.reuse, 0x80000000, R20, 0xb8, !PT ;  /* 0x8000000006077812 */ /* 0x040fe400078eb814 */
        /* <DEDUP_REMOVED lines=21> */
.L_x_16432:
[----:B------:R-:W-:Y:S05]  /*1000*/  BSYNC.RECONVERGENT B1 ;  /* 0x0000000000017941 */ /* 0x000fea0003800200 */
.L_x_16431:
        /* <DEDUP_REMOVED lines=28> */
.L_x_16449:
[----:B------:R-:W-:Y:S01]  /*11d0*/  FSETP.GEU.FTZ.AND P0, PT, R20, -R11, PT ;  /* 0x8000000b1400720b */ /* 0x000fe20003f1e000 */
[----:B------:R-:W-:-:S12]  /*11e0*/  FADD.FTZ R7, R7, -1 ;  /* 0xbf80000007077421 */ /* 0x000fd80000010000 */
[----:B------:R-:W-:-:S07]  /*11f0*/  @!P0 FADD.FTZ R7, R7, -1 ;  /* 0xbf80000007078421 */ /* 0x000fce0000010000 */
.L_x_16448:
[----:B------:R-:W-:Y:S05]  /*1200*/  BSYNC.RECONVERGENT B2 ;  /* 0x0000000000027941 */ /* 0x000fea0003800200 */
.L_x_16447:
[----:B------:R-:W-:Y:S01]  /*1210*/  FFMA.FTZ R18, -R11, R7, R18 ;  /* 0x000000070b127223 */ /* 0x000fe20000010112 */
[----:B------:R-:W-:Y:S06]  /*1220*/  BRA `(.L_x_16445) ;  /* 0x0000000000787947 */ /* 0x000fec0003800000 */
.L_x_16446:
        /* <DEDUP_REMOVED lines=12> */
[----:B------:R-:W-:-:S07]  /*12f0*/  MOV R21, R18 ;  /* 0x0000001200157202 */ /* 0x000fce0000000f00 */
.L_x_16452:
        /* <DEDUP_REMOVED lines=10> */
[----:B0-----:R-:W-:-:S04]  /*13a0*/  FFMA.FTZ R21, -R15, R26, R20 ;  /* 0x0000001a0f157223 */ /* 0x001fc80000010114 */
[----:B------:R-:W-:Y:S01]  /*13b0*/  IMAD.MOV.U32 R18, RZ, RZ, R21 ;  /* 0x000000ffff127224 */ /* 0x000fe200078e0015 */
[----:B------:R-:W-:-:S13]  /*13c0*/  ISETP.NE.AND P0, PT, R21, RZ, PT ;  /* 0x000000ff1500720c */ /* 0x000fda0003f05270 */
[----:B------:R-:W-:Y:S05]  /*13d0*/  @P0 BRA P1, `(.L_x_16452) ;  /* 0xfffffffc00c80947 */ /* 0x000fea000083ffff */
.L_x_16451:
[----:B------:R-:W-:Y:S05]  /*13e0*/  BSYNC.RECONVERGENT B2 ;  /* 0x0000000000027941 */ /* 0x000fea0003800200 */
.L_x_16450:
[----:B------:R-:W-:-:S04]  /*13f0*/  FMUL.FTZ R18, R18, 1.1920928955078125e-07 ;  /* 0x3400000012127820 */ /* 0x000fc80000410000 */
[----:B------:R-:W-:-:S07]  /*1400*/  FMUL.FTZ R18, R7, R18 ;  /* 0x0000001207127220 */ /* 0x000fce0000410000 */
.L_x_16445:
[----:B------:R-:W-:Y:S05]  /*1410*/  BSYNC.RECONVERGENT B0 ;  /* 0x0000000000007941 */ /* 0x000fea0003800200 */
.L_x_16444:
        /* <DEDUP_REMOVED lines=24> */
.L_x_16443:
[----:B------:R-:W-:Y:S05]  /*15a0*/  BSYNC.RECONVERGENT B1 ;  /* 0x0000000000017941 */ /* 0x000fea0003800200 */
.L_x_16442:
        /* <DEDUP_REMOVED lines=28> */
.L_x_16460:
[----:B------:R-:W-:Y:S01]  /*1770*/  FSETP.GEU.FTZ.AND P0, PT, R20, -R11, PT ;  /* 0x8000000b1400720b */ /* 0x000fe20003f1e000 */
[----:B------:R-:W-:-:S12]  /*1780*/  FADD.FTZ R9, R9, -1 ;  /* 0xbf80000009097421 */ /* 0x000fd80000010000 */
[----:B------:R-:W-:-:S07]  /*1790*/  @!P0 FADD.FTZ R9, R9, -1 ;  /* 0xbf80000009098421 */ /* 0x000fce0000010000 */
.L_x_16459:
[----:B------:R-:W-:Y:S05]  /*17a0*/  BSYNC.RECONVERGENT B2 ;  /* 0x0000000000027941 */ /* 0x000fea0003800200 */
.L_x_16458:
[----:B------:R-:W-:Y:S01]  /*17b0*/  FFMA.FTZ R18, -R11, R9, R18 ;  /* 0x000000090b127223 */ /* 0x000fe20000010112 */
[----:B------:R-:W-:Y:S06]  /*17c0*/  BRA `(.L_x_16456) ;  /* 0x00000000007c7947 */ /* 0x000fec0003800000 */
.L_x_16457:
        /* <DEDUP_REMOVED lines=15> */
.L_x_16463:
        /* <DEDUP_REMOVED lines=13> */
.L_x_16462:
[----:B------:R-:W-:Y:S05]  /*1990*/  BSYNC.RECONVERGENT B2 ;  /* 0x0000000000027941 */ /* 0x000fea0003800200 */
.L_x_16461:
[----:B------:R-:W-:-:S04]  /*19a0*/  FMUL.FTZ R26, R26, 1.1920928955078125e-07 ;  /* 0x340000001a1a7820 */ /* 0x000fc80000410000 */
[----:B------:R-:W-:-:S07]  /*19b0*/  FMUL.FTZ R18, R9, R26 ;  /* 0x0000001a09127220 */ /* 0x000fce0000410000 */
.L_x_16456:
[----:B------:R-:W-:Y:S05]  /*19c0*/  BSYNC.RECONVERGENT B0 ;  /* 0x0000000000007941 */ /* 0x000fea0003800200 */
.L_x_16455:
        /* <DEDUP_REMOVED lines=24> */
.L_x_16454:
[----:B------:R-:W-:Y:S05]  /*1b50*/  BSYNC.RECONVERGENT B1 ;  /* 0x0000000000017941 */ /* 0x000fea0003800200 */
.L_x_16453:
[----:B------:R-:W-:Y:S01]  /*1b60*/  VIADD R9, R17, 0x200 ;  /* 0x0000020011097836 */ /* 0x000fe20000000000 */
[----:B------:R-:W-:Y:S04]  /*1b70*/  BSSY.RECONVERGENT B1, `(.L_x_16464) ;  /* 0x0000059000017945 */ /* 0x000fe80003800200 */
[----:B------:R-:W-:-:S13]  /*1b80*/  ISETP.GE.U32.AND P0, PT, R9, R16, PT ;  /* 0x000000100900720c */ /* 0x000fda0003f06070 */
[----:B------:R-:W-:Y:S05]  /*1b90*/  @P0 BRA `(.L_x_16465) ;  /* 0x0000000400580947 */ /* 0x000fea0003800000 */
        /* <DEDUP_REMOVED lines=24> */
.L_x_16471:
[----:B------:R-:W-:Y:S01]  /*1d20*/  FSETP.GEU.FTZ.AND P0, PT, R20, -R11, PT ;  /* 0x8000000b1400720b */ /* 0x000fe20003f1e000 */
[----:B------:R-:W-:-:S12]  /*1d30*/  FADD.FTZ R9, R9, -1 ;  /* 0xbf80000009097421 */ /* 0x000fd80000010000 */
[----:B------:R-:W-:-:S07]  /*1d40*/  @!P0 FADD.FTZ R9, R9, -1 ;  /* 0xbf80000009098421 */ /* 0x000fce0000010000 */
.L_x_16470:
[----:B------:R-:W-:Y:S05]  /*1d50*/  BSYNC.RECONVERGENT B2 ;  /* 0x0000000000027941 */ /* 0x000fea0003800200 */
.L_x_16469:
[----:B------:R-:W-:Y:S01]  /*1d60*/  FFMA.FTZ R18, -R11, R9, R18 ;  /* 0x000000090b127223 */ /* 0x000fe20000010112 */
[----:B------:R-:W-:Y:S06]  /*1d70*/  BRA `(.L_x_16467) ;  /* 0x00000000007c7947 */ /* 0x000fec0003800000 */
.L_x_16468:
        /* <DEDUP_REMOVED lines=15> */
.L_x_16474:
        /* <DEDUP_REMOVED lines=13> */
.L_x_16473:
[----:B------:R-:W-:Y:S05]  /*1f40*/  BSYNC.RECONVERGENT B2 ;  /* 0x0000000000027941 */ /* 0x000fea0003800200 */
.L_x_16472:
[----:B------:R-:W-:-:S04]  /*1f50*/  FMUL.FTZ R26, R26, 1.1920928955078125e-07 ;  /* 0x340000001a1a7820 */ /* 0x000fc80000410000 */
[----:B------:R-:W-:-:S07]  /*1f60*/  FMUL.FTZ R18, R9, R26 ;  /* 0x0000001a09127220 */ /* 0x000fce0000410000 */
.L_x_16467:
[----:B------:R-:W-:Y:S05]  /*1f70*/  BSYNC.RECONVERGENT B0 ;  /* 0x0000000000007941 */ /* 0x000fea0003800200 */
.L_x_16466:
        /* <DEDUP_REMOVED lines=24> */
.L_x_16465:
[----:B------:R-:W-:Y:S05]  /*2100*/  BSYNC.RECONVERGENT B1 ;  /* 0x0000000000017941 */ /* 0x000fea0003800200 */
.L_x_16464:
[----:B-----5:R-:W-:Y:S01]  /*2110*/  VIADD R21, R17, 0x280 ;  /* 0x0000028011157836 */ /* 0x020fe20000000000 */
[----:B------:R-:W-:Y:S04]  /*2120*/  BSSY.RECONVERGENT B1, `(.L_x_16475) ;  /* 0x0000059000017945 */ /* 0x000fe80003800200 */
[----:B------:R-:W-:-:S13]  /*2130*/  ISETP.GE.U32.AND P0, PT, R21, R16, PT ;  /* 0x000000101500720c */ /* 0x000fda0003f06070 */
[----:B------:R-:W-:Y:S05]  /*2140*/  @P0 BRA `(.L_x_16476) ;  /* 0x0000000400580947 */ /* 0x000fea0003800000 */
        /* <DEDUP_REMOVED lines=24> */
.L_x_16482:
[----:B------:R-:W-:Y:S01]  /*22d0*/  FSETP.GEU.FTZ.AND P0, PT, R22, -R11, PT ;  /* 0x8000000b1600720b */ /* 0x000fe20003f1e000 */
[----:B------:R-:W-:-:S12]  /*22e0*/  FADD.FTZ R19, R19, -1 ;  /* 0xbf80000013137421 */ /* 0x000fd80000010000 */
[----:B------:R-:W-:-:S07]  /*22f0*/  @!P0 FADD.FTZ R19, R19, -1 ;  /* 0xbf80000013138421 */ /* 0x000fce0000010000 */
.L_x_16481:
[----:B------:R-:W-:Y:S05]  /*2300*/  BSYNC.RECONVERGENT B2 ;  /* 0x0000000000027941 */ /* 0x000fea0003800200 */
.L_x_16480:
[----:B------:R-:W-:Y:S01]  /*2310*/  FFMA.FTZ R20, -R11, R19, R20 ;  /* 0x000000130b147223 */ /* 0x000fe20000010114 */
[----:B------:R-:W-:Y:S06]  /*2320*/  BRA `(.L_x_16478) ;  /* 0x00000000007c7947 */ /* 0x000fec0003800000 */
.L_x_16479:
        /* <DEDUP_REMOVED lines=15> */
.L_x_16485:
        /* <DEDUP_REMOVED lines=13> */
.L_x_16484:
[----:B------:R-:W-:Y:S05]  /*24f0*/  BSYNC.RECONVERGENT B2 ;  /* 0x0000000000027941 */ /* 0x000fea0003800200 */
.L_x_16483:
[----:B------:R-:W-:-:S04]  /*2500*/  FMUL.FTZ R22, R22, 1.1920928955078125e-07 ;  /* 0x3400000016167820 */ /* 0x000fc80000410000 */
[----:B------:R-:W-:-:S07]  /*2510*/  FMUL.FTZ R20, R19, R22 ;  /* 0x0000001613147220 */ /* 0x000fce0000410000 */
.L_x_16478:
[----:B------:R-:W-:Y:S05]  /*2520*/  BSYNC.RECONVERGENT B0 ;  /* 0x0000000000007941 */ /* 0x000fea0003800200 */
.L_x_16477:
        /* <DEDUP_REMOVED lines=24> */
.L_x_16476:
[----:B------:R-:W-:Y:S05]  /*26b0*/  BSYNC.RECONVERGENT B1 ;  /* 0x0000000000017941 */ /* 0x000fea0003800200 */
.L_x_16475:
[----:B------:R-:W-:Y:S01]  /*26c0*/  VIADD R19, R17, 0x300 ;  /* 0x0000030011137836 */ /* 0x000fe20000000000 */
        /* <DEDUP_REMOVED lines=27> */
.L_x_16493:
[----:B------:R-:W-:Y:S01]  /*2880*/  FSETP.GEU.FTZ.AND P0, PT, R26, -R11, PT ;  /* 0x8000000b1a00720b */ /* 0x000fe20003f1e000 */
[----:B------:R-:W-:-:S12]  /*2890*/  FADD.FTZ R13, R13, -1 ;  /* 0xbf8000000d0d7421 */ /* 0x000fd80000010000 */
[----:B------:R-:W-:-:S07]  /*28a0*/  @!P0 FADD.FTZ R13, R13, -1 ;  /* 0xbf8000000d0d8421 */ /* 0x000fce0000010000 */
.L_x_16492:
[----:B------:R-:W-:Y:S05]  /*28b0*/  BSYNC.RECONVERGENT B2 ;  /* 0x0000000000027941 */ /* 0x000fea0003800200 */
.L_x_16491:
[----:B------:R-:W-:Y:S01]  /*28c0*/  FFMA.FTZ R22, -R11, R13, R22 ;  /* 0x0000000d0b167223 */ /* 0x000fe20000010116 */
[----:B------:R-:W-:Y:S06]  /*28d0*/  BRA `(.L_x_16489) ;  /* 0x0000000000787947 */ /* 0x000fec0003800000 */
.L_x_16490:
        /* <DEDUP_REMOVED lines=13> */
[----:B------:R-:W-:-:S07]  /*29b0*/  MOV R21, R22 ;  /* 0x0000001600157202 */ /* 0x000fce0000000f00 */
.L_x_16496:
        /* <DEDUP_REMOVED lines=13> */
.L_x_16495:
[----:B------:R-:W-:Y:S05]  /*2a90*/  BSYNC.RECONVERGENT B2 ;  /* 0x0000000000027941 */ /* 0x000fea0003800200 */
.L_x_16494:
[----:B------:R-:W-:-:S04]  /*2aa0*/  FMUL.FTZ R22, R21, 1.1920928955078125e-07 ;  /* 0x3400000015167820 */ /* 0x000fc80000410000 */
[----:B------:R-:W-:-:S07]  /*2ab0*/  FMUL.FTZ R22, R13, R22 ;  /* 0x000000160d167220 */ /* 0x000fce0000410000 */
.L_x_16489:
[----:B------:R-:W-:Y:S05]  /*2ac0*/  BSYNC.RECONVERGENT B0 ;  /* 0x0000000000007941 */ /* 0x000fea0003800200 */
.L_x_16488:
        /* <DEDUP_REMOVED lines=24> */
.L_x_16487:
[----:B------:R-:W-:Y:S05]  /*2c50*/  BSYNC.RECONVERGENT B1 ;  /* 0x0000000000017941 */ /* 0x000fea0003800200 */
.L_x_16486:
        /* <DEDUP_REMOVED lines=28> */
.L_x_16504:
[----:B------:R-:W-:Y:S01]  /*2e20*/  FSETP.GEU.FTZ.AND P0, PT, R14, -R11, PT ;  /* 0x8000000b0e00720b */ /* 0x000fe20003f1e000 */
[----:B------:R-:W-:-:S12]  /*2e30*/  FADD.FTZ R2, R2, -1 ;  /* 0xbf80000002027421 */ /* 0x000fd80000010000 */
[----:B------:R-:W-:-:S07]  /*2e40*/  @!P0 FADD.FTZ R2, R2, -1 ;  /* 0xbf80000002028421 */ /* 0x000fce0000010000 */
.L_x_16503:
[----:B------:R-:W-:Y:S05]  /*2e50*/  BSYNC.RECONVERGENT B2 ;  /* 0x0000000000027941 */ /* 0x000fea0003800200 */
.L_x_16502:
[----:B------:R-:W-:Y:S01]  /*2e60*/  FFMA.FTZ R20, -R11, R2, R20 ;  /* 0x000000020b147223 */ /* 0x000fe20000010114 */
[----:B------:R-:W-:Y:S06]  /*2e70*/  BRA `(.L_x_16500) ;  /* 0x0000000000707947 */ /* 0x000fec0003800000 */
.L_x_16501:
        /* <DEDUP_REMOVED lines=12> */
.L_x_16507:
        /* <DEDUP_REMOVED lines=13> */
.L_x_16506:
[----:B------:R-:W-:Y:S05]  /*3010*/  BSYNC.RECONVERGENT B2 ;  /* 0x0000000000027941 */ /* 0x000fea0003800200 */
.L_x_16505:
[----:B------:R-:W-:-:S04]  /*3020*/  FMUL.FTZ R3, R20, 1.1920928955078125e-07 ;  /* 0x3400000014037820 */ /* 0x000fc80000410000 */
[----:B------:R-:W-:-:S07]  /*3030*/  FMUL.FTZ R20, R2, R3 ;  /* 0x0000000302147220 */ /* 0x000fce0000410000 */
.L_x_16500:
[----:B------:R-:W-:Y:S05]  /*3040*/  BSYNC.RECONVERGENT B0 ;  /* 0x0000000000007941 */ /* 0x000fea0003800200 */
.L_x_16499:
        /* <DEDUP_REMOVED lines=24> */
.L_x_16498:
[----:B------:R-:W-:Y:S05]  /*31d0*/  BSYNC.RECONVERGENT B1 ;  /* 0x0000000000017941 */ /* 0x000fea0003800200 */
.L_x_16497:
[----:B------:R-:W-:Y:S01]  /*31e0*/  ISETP.GE.U32.AND P0, PT, R17, R16, PT ;  /* 0x000000101100720c */ /* 0x000fe20003f06070 */
[----:B------:R-:W-:Y:S04]  /*31f0*/  BSSY.RECONVERGENT B0, `(.L_x_16508) ;  /* 0x0000033000007945 */ /* 0x000fe80003800200 */
[----:B------:R-:W-:Y:S08]  /*3200*/  BSSY.RELIABLE B1, `(.L_x_16509) ;  /* 0x000002b000017945 */ /* 0x000ff00003800100 */
[----:B------:R-:W-:Y:S05]  /*3210*/  @P0 BRA `(.L_x_16510) ;  /* 0x0000000000300947 */ /* 0x000fea0003800000 */
[----:B------:R-:W0:Y:S01]  /*3220*/  LDC.64 R10, c[0x0][0x398] ;  /* 0x0000e600ff0a7b82 */ /* 0x000e220000000a00 */
[----:B------:R-:W-:Y:S02]  /*3230*/  IMAD.IADD R3, R0, 0x1, R17 ;  /* 0x0000000100037824 */ /* 0x000fe400078e0211 */
[----:B------:R-:W-:-:S05]  /*3240*/  IMAD.MOV.U32 R17, RZ, RZ, R5 ;  /* 0x000000ffff117224 */ /* 0x000fca00078e0005 */
[----:B------:R-:W-:Y:S01]  /*3250*/  ISETP.GE.U32.AND P0, PT, R17, R16, PT ;  /* 0x000000101100720c */ /* 0x000fe20003f06070 */
[----:B0-----:R-:W-:-:S05]  /*3260*/  IMAD.WIDE.U32 R10, R3, 0x2, R10 ;  /* 0x00000002030a7825 */ /* 0x001fca00078e000a */
[----:B------:R0:W-:Y:S07]  /*3270*/  STG.E.U16 desc[UR4][R10.64], R4 ;  /* 0x000000040a007986 */ /* 0x0001ee000c101504 */
[----:B------:R-:W-:Y:S05]  /*3280*/  @P0 BRA `(.L_x_16511) ;  /* 0x0000000000300947 */ /* 0x000fea0003800000 */
[----:B0-----:R-:W0:Y:S01]  /*3290*/  LDC.64 R4, c[0x0][0x398] ;  /* 0x0000e600ff047b82 */ /* 0x001e220000000a00 */
[----:B------:R-:W-:Y:S02]  /*32a0*/  IMAD.IADD R3, R0, 0x1, R17 ;  /* 0x0000000100037824 */ /* 0x000fe400078e0211 */
[----:B------:R-:W-:Y:S02]  /*32b0*/  VIADD R17, R17, 0x80 ;  /* 0x0000008011117836 */ /* 0x000fe40000000000 */
[----:B0-----:R-:W-:-:S05]  /*32c0*/  IMAD.WIDE.U32 R4, R3, 0x2, R4 ;  /* 0x0000000203047825 */ /* 0x001fca00078e0004 */
[----:B------:R0:W-:Y:S02]  /*32d0*/  STG.E.U16 desc[UR4][R4.64], R6 ;  /* 0x0000000604007986 */ /* 0x0001e4000c101504 */
.L_x_16510:
[----:B------:R-:W-:-:S13]  /*32e0*/  ISETP.GE.U32.AND P0, PT, R17, R16, PT ;  /* 0x000000101100720c */ /* 0x000fda0003f06070 */
[----:B------:R-:W-:Y:S05]  /*32f0*/  @P0 BRA `(.L_x_16512) ;  /* 0x0000000000300947 */ /* 0x000fea0003800000 */
[----:B0-----:R-:W0:Y:S01]  /*3300*/  LDC.64 R4, c[0x0][0x398] ;  /* 0x0000e600ff047b82 */ /* 0x001e220000000a00 */
[----:B------:R-:W-:Y:S01]  /*3310*/  IMAD.IADD R3, R0, 0x1, R17 ;  /* 0x0000000100037824 */ /* 0x000fe200078e0211 */
[----:B------:R-:W-:-:S03]  /*3320*/  IADD3 R17, PT, PT, R17, 0x80, RZ ;  /* 0x0000008011117810 */ /* 0x000fc60007ffe0ff */
[----:B0-----:R-:W-:-:S05]  /*3330*/  IMAD.WIDE.U32 R4, R3, 0x2, R4 ;  /* 0x0000000203047825 */ /* 0x001fca00078e0004 */
[----:B------:R1:W-:Y:S02]  /*3340*/  STG.E.U16 desc[UR4][R4.64], R7 ;  /* 0x0000000704007986 */ /* 0x0003e4000c101504 */
.L_x_16511:
[----:B------:R-:W-:-:S13]  /*3350*/  ISETP.GE.U32.AND P0, PT, R17, R16, PT ;  /* 0x000000101100720c */ /* 0x000fda0003f06070 */
[----:B------:R-:W-:Y:S05]  /*3360*/  @P0 BRA `(.L_x_16513) ;  /* 0x0000000000300947 */ /* 0x000fea0003800000 */
[----:B01----:R-:W0:Y:S01]  /*3370*/  LDC.64 R4, c[0x0][0x398] ;  /* 0x0000e600ff047b82 */ /* 0x003e220000000a00 */
[----:B------:R-:W-:Y:S02]  /*3380*/  IMAD.IADD R3, R0, 0x1, R17 ;  /* 0x0000000100037824 */ /* 0x000fe400078e0211 */
[----:B------:R-:W-:Y:S02]  /*3390*/  VIADD R17, R17, 0x80 ;  /* 0x0000008011117836 */ /* 0x000fe40000000000 */
[----:B0-----:R-:W-:-:S05]  /*33a0*/  IMAD.WIDE.U32 R4, R3, 0x2, R4 ;  /* 0x0000000203047825 */ /* 0x001fca00078e0004 */
[----:B------:R1:W-:Y:S02]  /*33b0*/  STG.E.U16 desc[UR4][R4.64], R8 ;  /* 0x0000000804007986 */ /* 0x0003e4000c101504 */
.L_x_16512:
[----:B------:R-:W-:-:S13]  /*33c0*/  ISETP.GE.U32.AND P0, PT, R17, R16, PT ;  /* 0x000000101100720c */ /* 0x000fda0003f06070 */
[----:B------:R-:W-:Y:S05]  /*33d0*/  @P0 BRA `(.L_x_16514) ;  /* 0x0000000000340947 */ /* 0x000fea0003800000 */
[----:B01----:R-:W0:Y:S01]  /*33e0*/  LDC.64 R4, c[0x0][0x398] ;  /* 0x0000e600ff047b82 */ /* 0x003e220000000a00 */
[----:B------:R-:W-:Y:S02]  /*33f0*/  IMAD.IADD R3, R0, 0x1, R17 ;  /* 0x0000000100037824 */ /* 0x000fe400078e0211 */
[----:B------:R-:W-:Y:S02]  /*3400*/  VIADD R17, R17, 0x80 ;  /* 0x0000008011117836 */ /* 0x000fe40000000000 */
[----:B0-----:R-:W-:-:S05]  /*3410*/  IMAD.WIDE.U32 R4, R3, 0x2, R4 ;  /* 0x0000000203047825 */ /* 0x001fca00078e0004 */
[----:B------:R2:W-:Y:S02]  /*3420*/  STG.E.U16 desc[UR4][R4.64], R9 ;  /* 0x0000000904007986 */ /* 0x0005e4000c101504 */
.L_x_16513:
[----:B------:R-:W-:-:S13]  /*3430*/  ISETP.GE.U32.AND P0, PT, R17, R16, PT ;  /* 0x000000101100720c */ /* 0x000fda0003f06070 */
[----:B------:R-:W-:Y:S05]  /*3440*/  @P0 BREAK.RELIABLE B1 ;  /* 0x0000000000010942 */ /* 0x000fea0003800100 */
[----:B------:R-:W-:Y:S05]  /*3450*/  @P0 BRA `(.L_x_16515) ;  /* 0x0000000000300947 */ /* 0x000fea0003800000 */
[----:B012---:R-:W0:Y:S01]  /*3460*/  LDC.64 R4, c[0x0][0x398] ;  /* 0x0000e600ff047b82 */ /* 0x007e220000000a00 */
[----:B------:R-:W-:Y:S02]  /*3470*/  IMAD.IADD R3, R0, 0x1, R17 ;  /* 0x0000000100037824 */ /* 0x000fe400078e0211 */
[----:B------:R-:W-:Y:S02]  /*3480*/  VIADD R17, R17, 0x80 ;  /* 0x0000008011117836 */ /* 0x000fe40000000000 */
[----:B0-----:R-:W-:-:S05]  /*3490*/  IMAD.WIDE.U32 R4, R3, 0x2, R4 ;  /* 0x0000000203047825 */ /* 0x001fca00078e0004 */
[----:B------:R2:W-:Y:S02]  /*34a0*/  STG.E.U16 desc[UR4][R4.64], R18 ;  /* 0x0000001204007986 */ /* 0x0005e4000c101504 */
.L_x_16514:
[----:B------:R-:W-:Y:S05]  /*34b0*/  BSYNC.RELIABLE B1 ;  /* 0x0000000000017941 */ /* 0x000fea0003800100 */
.L_x_16509:
[----:B------:R-:W-:-:S13]  /*34c0*/  ISETP.GE.U32.AND P0, PT, R17, R16, PT ;  /* 0x000000101100720c */ /* 0x000fda0003f06070 */
[----:B012---:R-:W0:Y:S01]  /*34d0*/  @!P0 LDC.64 R4, c[0x0][0x398] ;  /* 0x0000e600ff048b82 */ /* 0x007e220000000a00 */
[----:B------:R-:W-:Y:S01]  /*34e0*/  @!P0 IMAD.IADD R3, R0, 0x1, R17 ;  /* 0x0000000100038824 */ /* 0x000fe200078e0211 */
[----:B------:R-:W-:-:S03]  /*34f0*/  @!P0 IADD3 R17, PT, PT, R17, 0x80, RZ ;  /* 0x0000008011118810 */ /* 0x000fc60007ffe0ff */
[----:B0-----:R-:W-:-:S05]  /*3500*/  @!P0 IMAD.WIDE.U32 R4, R3, 0x2, R4 ;  /* 0x0000000203048825 */ /* 0x001fca00078e0004 */
[----:B------:R3:W-:Y:S02]  /*3510*/  @!P0 STG.E.U16 desc[UR4][R4.64], R13 ;  /* 0x0000000d04008986 */ /* 0x0007e4000c101504 */
.L_x_16515:
[----:B------:R-:W-:Y:S05]  /*3520*/  BSYNC.RECONVERGENT B0 ;  /* 0x0000000000007941 */ /* 0x000fea0003800200 */
.L_x_16508:
[----:B------:R-:W-:Y:S05]  /*3530*/  WARPSYNC.ALL ;  /* 0x0000000000007948 */ /* 0x000fea0003800000 */
[----:B------:R-:W-:-:S13]  /*3540*/  ISETP.GE.U32.AND P0, PT, R17, R16, PT ;  /* 0x000000101100720c */ /* 0x000fda0003f06070 */
[----:B------:R-:W-:Y:S05]  /*3550*/  @P0 EXIT ;  /* 0x000000000000094d */ /* 0x000fea0003800000 */
[----:B0123--:R-:W0:Y:S01]  /*3560*/  LDC.64 R4, c[0x0][0x398] ;  /* 0x0000e600ff047b82 */ /* 0x00fe220000000a00 */
[----:B------:R-:W-:Y:S01]  /*3570*/  IMAD.IADD R3, R0, 0x1, R17 ;  /* 0x0000000100037824 */ /* 0x000fe200078e0211 */
[----:B------:R-:W-:-:S03]  /*3580*/  PRMT R0, R2, 0x7610, R0 ;  /* 0x0000761002007816 */ /* 0x000fc60000000000 */
[----:B0-----:R-:W-:-:S05]  /*3590*/  IMAD.WIDE.U32 R2, R3, 0x2, R4 ;  /* 0x0000000203027825 */ /* 0x001fca00078e0004 */
[----:B------:R-:W-:Y:S01]  /*35a0*/  STG.E.U16 desc[UR4][R2.64], R0 ;  /* 0x0000000002007986 */ /* 0x000fe2000c101504 */
[----:B------:R-:W-:Y:S05]  /*35b0*/  EXIT ;  /* 0x000000000000794d */ /* 0x000fea0003800000 */
.L_x_16419:
[----:B------:R-:W0:Y:S01]  /*35c0*/  S2R R11, SR_TID.X ;  /* 0x00000000000b7919 */ /* 0x000e220000002100 */
[----:B------:R-:W1:Y:S08]  /*35d0*/  LDC.64 R2, c[0x0][0x3a0] ;  /* 0x0000e800ff027b82 */ /* 0x000e700000000a00 */
[----:B------:R-:W2:Y:S01]  /*35e0*/  LDC R9, c[0x0][0x388] ;  /* 0x0000e200ff097b82 */ /* 0x000ea20000000800 */
[----:B-1----:R-:W-:-:S04]  /*35f0*/  IMAD.WIDE.U32 R2, R0, 0x2, R2 ;  /* 0x0000000200027825 */ /* 0x002fc800078e0002 */
[----:B0-----:R-:W-:-:S05]  /*3600*/  IMAD.WIDE.U32 R20, R11, 0x4, R2 ;  /* 0x000000040b147825 */ /* 0x001fca00078e0002 */
[----:B------:R-:W3:Y:S01]  /*3610*/  LDG.E R12, desc[UR4][R20.64] ;  /* 0x00000004140c7981 */ /* 0x000ee2000c1e1900 */
[C---:B--2---:R-:W-:Y:S01]  /*3620*/  FMUL.FTZ R8, |R9|.reuse, 8388608 ;  /* 0x4b00000009087820 */ /* 0x044fe20000410200 */
[C---:B------:R-:W-:Y:S01]  /*3630*/  FADD.FTZ R5, |R9|.reuse, -RZ ;  /* 0x800000ff09057221 */ /* 0x040fe20000010200 */
[----:B------:R-:W-:Y:S01]  /*3640*/  BSSY.RECONVERGENT B0, `(.L_x_16516) ;  /* 0x0000043000007945 */ /* 0x000fe20003800200 */
[----:B------:R-:W5:Y:S02]  /*3650*/  LDG.E R14, desc[UR4][R20.64+0x200] ;  /* 0x00020004140e7981 */ /* 0x000f64000c1e1900 */
[----:B------:R-:W-:Y:S01]  /*3660*/  LOP3.LUT R7, R8, 0x7fffff, RZ, 0xc0, !PT ;  /* 0x007fffff08077812 */ /* 0x000fe200078ec0ff */
[----:B------:R-:W-:Y:S01]  /*3670*/  FADD.FTZ R4, |R9|, |R9| ;  /* 0x4000000909047221 */ /* 0x000fe20000010200 */
[----:B------:R-:W5:Y:S02]  /*3680*/  LDG.E R16, desc[UR4][R20.64+0x400] ;  /* 0x0004000414107981 */ /* 0x000f64000c1e1900 */
[----:B------:R-:W-:-:S02]  /*3690*/  LOP3.LUT R7, R7, 0x3f800000, RZ, 0xfc, !PT ;  /* 0x3f80000007077812 */ /* 0x000fc400078efcff */
[----:B------:R0:W5:Y:S01]  /*36a0*/  LDG.E R10, desc[UR4][R20.64+0x600] ;  /* 0x00060004140a7981 */ /* 0x000162000c1e1900 */
[----:B------:R-:W-:Y:S01]  /*36b0*/  FADD.FTZ R3, -R5, -RZ ;  /* 0x800000ff05037221 */ /* 0x000fe20000010100 */
[----:B------:R1:W2:Y:S01]  /*36c0*/  MUFU.RCP R6, R7 ;  /* 0x0000000700067308 */ /* 0x0002a20000001000 */
[----:B------:R-:W-:Y:S01]  /*36d0*/  LOP3.LUT R2, R8, 0xff800000, RZ, 0xc0, !PT ;  /* 0xff80000008027812 */ /* 0x000fe200078ec0ff */
[----:B---3--:R-:W-:-:S04]  /*36e0*/  IMAD.U32 R18, R12, 0x10000, RZ ;  /* 0x000100000c127824 */ /* 0x008fc800078e00ff */
[C---:B0-----:R-:W-:Y:S01]  /*36f0*/  FADD.FTZ R20, |R18|.reuse, -RZ ;  /* 0x800000ff12147221 */ /* 0x041fe20000010200 */
[----:B------:R-:W-:-:S13]  /*3700*/  FSETP.GEU.FTZ.AND P0, PT, |R18|, |R9|, PT ;  /* 0x400000091200720b */ /* 0x000fda0003f1e200 */
[----:B-12---:R-:W-:Y:S05]  /*3710*/  @!P0 BRA `(.L_x_16517) ;  /* 0x0000000000d48947 */ /* 0x006fea0003800000 */
        /* <DEDUP_REMOVED lines=22> */
.L_x_16520:
[----:B------:R-:W-:Y:S05]  /*3880*/  BSYNC.RECONVERGENT B1 ;  /* 0x0000000000017941 */ /* 0x000fea0003800200 */
.L_x_16519:
[----:B------:R-:W-:Y:S01]  /*3890*/  FFMA.FTZ R20, -R5, R13, R20 ;  /* 0x0000000d05147223 */ /* 0x000fe20000010114 */
[----:B------:R-:W-:Y:S06]  /*38a0*/  BRA `(.L_x_16517) ;  /* 0x0000000000707947 */ /* 0x000fec0003800000 */
.L_x_16518:
        /* <DEDUP_REMOVED lines=12> */
.L_x_16523:
        /* <DEDUP_REMOVED lines=13> */
.L_x_16522:
[----:B------:R-:W-:Y:S05]  /*3a40*/  BSYNC.RECONVERGENT B1 ;  /* 0x0000000000017941 */ /* 0x000fea0003800200 */
.L_x_16521:
[----:B------:R-:W-:-:S04]  /*3a50*/  FMUL.FTZ R20, R20, 1.1920928955078125e-07 ;  /* 0x3400000014147820 */ /* 0x000fc80000410000 */
[----:B------:R-:W-:-:S07]  /*3a60*/  FMUL.FTZ R20, R13, R20 ;  /* 0x000000140d147220 */ /* 0x000fce0000410000 */
.L_x_16517:
[----:B------:R-:W-:Y:S05]  /*3a70*/  BSYNC.RECONVERGENT B0 ;  /* 0x0000000000007941 */ /* 0x000fea0003800200 */
.L_x_16516:
[C---:B------:R-:W-:Y:S01]  /*3a80*/  FSETP.NAN.FTZ.AND P0, PT, |R20|.reuse, |R20|, PT ;  /* 0x400000141400720b */ /* 0x040fe20003f18200 */
[----:B------:R-:W0:Y:S01]  /*3a90*/  LDCU UR6, c[0x0][0x38c] ;  /* 0x00007180ff0677ac */ /* 0x000e220008000800 */
[----:B------:R-:W-:Y:S01]  /*3aa0*/  LOP3.LUT R13, R20, 0x80000000, R18, 0xb8, !PT ;  /* 0x80000000140d7812 */ /* 0x000fe200078eb812 */
[----:B------:R-:W-:Y:S01]  /*3ab0*/  BSSY.RECONVERGENT B0, `(.L_x_16524) ;  /* 0x0000019000007945 */ /* 0x000fe20003800200 */
[----:B------:R-:W-:Y:S02]  /*3ac0*/  PRMT R17, R12, 0x7632, R17 ;  /* 0x000076320c117816 */ /* 0x000fe40000000011 */
[----:B------:R-:W-:Y:S02]  /*3ad0*/  FSEL R13, R20, R13, P0 ;  /* 0x0000000d140d7208 */ /* 0x000fe40000000000 */
[----:B------:R-:W-:Y:S02]  /*3ae0*/  FSETP.GEU.FTZ.AND P0, PT, R9, RZ, PT ;  /* 0x000000ff0900720b */ /* 0x000fe40003f1e000 */
[----:B------:R-:W-:-:S02]  /*3af0*/  FSETP.NEU.FTZ.AND P2, PT, R13, RZ, PT ;  /* 0x000000ff0d00720b */ /* 0x000fc40003f5d000 */
[----:B------:R-:W-:Y:S01]  /*3b00*/  FSETP.GEU.FTZ.AND P1, PT, R13, RZ, PT ;  /* 0x000000ff0d00720b */ /* 0x000fe20003f3e000 */
[----:B------:R-:W-:-:S03]  /*3b10*/  FADD.FTZ R13, R18, -R13 ;  /* 0x8000000d120d7221 */ /* 0x000fc60000010000 */
[----:B------:R-:W-:Y:S01]  /*3b20*/  PLOP3.LUT P1, PT, P2, P0, P1, 0x9f, 0x0 ;  /* 0x000000000000781c */ /* 0x000fe20001721317 */
[----:B0-----:R-:W-:-:S12]  /*3b30*/  FMUL.FTZ R13, R13, UR6 ;  /* 0x000000060d0d7c20 */ /* 0x001fd80008410000 */
        /* <DEDUP_REMOVED lines=13> */
.L_x_16525:
[----:B------:R-:W-:-:S05]  /*3c10*/  FMUL.FTZ R18, R18, UR6 ;  /* 0x0000000612127c20 */ /* 0x000fca0008410000 */
[----:B------:R-:W-:-:S04]  /*3c20*/  LOP3.LUT R12, RZ, 0x80000000, R18, 0xb8, !PT ;  /* 0x80000000ff0c7812 */ /* 0x000fc800078eb812 */
[----:B------:R-:W-:-:S07]  /*3c30*/  F2FP.BF16.F32.PACK_AB R12, RZ, R12 ;  /* 0x0000000cff0c723e */ /* 0x000fce00000010ff */
.L_x_16526:
[----:B------:R-:W-:Y:S05]  /*3c40*/  BSYNC.RECONVERGENT B0 ;  /* 0x0000000000007941 */ /* 0x000fea0003800200 */
.L_x_16524:
        /* <DEDUP_REMOVED lines=24> */
.L_x_16532:
[----:B------:R-:W-:Y:S01]  /*3dd0*/  FSETP.GEU.FTZ.AND P1, PT, R22, -R5, PT ;  /* 0x800000051600720b */ /* 0x000fe20003f3e000 */
[----:B------:R-:W-:-:S12]  /*3de0*/  FADD.FTZ R13, R13, -1 ;  /* 0xbf8000000d0d7421 */ /* 0x000fd80000010000 */
[----:B------:R-:W-:-:S07]  /*3df0*/  @!P1 FADD.FTZ R13, R13, -1 ;  /* 0xbf8000000d0d9421 */ /* 0x000fce0000010000 */
.L_x_16531:
[----:B------:R-:W-:Y:S05]  /*3e00*/  BSYNC.RECONVERGENT B1 ;  /* 0x0000000000017941 */ /* 0x000fea0003800200 */
.L_x_16530:
[----:B------:R-:W-:Y:S01]  /*3e10*/  FFMA.FTZ R20, -R5, R13, R20 ;  /* 0x0000000d05147223 */ /* 0x000fe20000010114 */
[----:B------:R-:W-:Y:S06]  /*3e20*/  BRA `(.L_x_16528) ;  /* 0x0000000000707947 */ /* 0x000fec0003800000 */
.L_x_16529:
        /* <DEDUP_REMOVED lines=12> */
.L_x_16535:
        /* <DEDUP_REMOVED lines=13> */
.L_x_16534:
[----:B------:R-:W-:Y:S05]  /*3fc0*/  BSYNC.RECONVERGENT B1 ;  /* 0x0000000000017941 */ /* 0x000fea0003800200 */
.L_x_16533:
[----:B------:R-:W-:-:S04]  /*3fd0*/  FMUL.FTZ R20, R20, 1.1920928955078125e-07 ;  /* 0x3400000014147820 */ /* 0x000fc80000410000 */
[----:B------:R-:W-:-:S07]  /*3fe0*/  FMUL.FTZ R20, R13, R20 ;  /* 0x000000140d147220 */ /* 0x000fce0000410000 */
.L_x_16528:
[----:B------:R-:W-:Y:S05]  /*3ff0*/  BSYNC.RECONVERGENT B0 ;  /* 0x0000000000007941 */ /* 0x000fea0003800200 */
.L_x_16527:
[C---:B------:R-:W-:Y:S01]  /*4000*/  FSETP.NAN.FTZ.AND P1, PT, |R20|.reuse, |R20|, PT ;  /* 0x400000141400720b */ /* 0x040fe20003f38200 */
[----:B------:R-:W-:Y:S01]  /*4010*/  BSSY.RECONVERGENT B0, `(.L_x_16536) ;  /* 0x0000018000007945 */ /* 0x000fe20003800200 */
[----:B------:R-:W-:-:S04]  /*4020*/  LOP3.LUT R13, R20, 0x80000000, R18, 0xb8, !PT ;  /* 0x80000000140d7812 */ /* 0x000fc800078eb812 */
[----:B------:R-:W-:Y:S01]  /*4030*/  FSEL R13, R20, R13, P1 ;  /* 0x0000000d140d7208 */ /* 0x000fe20000800000 */
[----:B-----5:R-:W-:-:S03]  /*4040*/  IMAD.U32 R20, R14, 0x10000, RZ ;  /* 0x000100000e147824 */ /* 0x020fc600078e00ff */
[C---:B------:R-:W-:Y:S02]  /*4050*/  FSETP.NEU.FTZ.AND P2, PT, R13.reuse, RZ, PT ;  /* 0x000000ff0d00720b */ /* 0x040fe40003f5d000 */
[----:B------:R-:W-:Y:S01]  /*4060*/  FSETP.GEU.FTZ.AND P1, PT, R13, RZ, PT ;  /* 0x000000ff0d00720b */ /* 0x000fe20003f3e000 */
[----:B------:R-:W-:-:S03]  /*4070*/  FADD.FTZ R13, R18, -R13 ;  /* 0x8000000d120d7221 */ /* 0x000fc60000010000 */
[----:B------:R-:W-:Y:S01]  /*4080*/  PLOP3.LUT P1, PT, P2, P0, P1, 0x9f, 0x0 ;  /* 0x000000000000781c */ /* 0x000fe20001721317 */
[----:B------:R-:W-:Y:S01]  /*4090*/  FMUL.FTZ R15, R13, UR6 ;  /* 0x000000060d0f7c20 */ /* 0x000fe20008410000 */
[----:B------:R-:W-:-:S11]  /*40a0*/  FSETP.GEU.FTZ.AND P2, PT, |R20|, |R9|, PT ;  /* 0x400000091400720b */ /* 0x000fd60003f5e200 */
        /* <DEDUP_REMOVED lines=14> */
.L_x_16537:
[----:B------:R-:W-:Y:S05]  /*4190*/  BSYNC.RECONVERGENT B0 ;  /* 0x0000000000007941 */ /* 0x000fea0003800200 */
.L_x_16536:
        /* <DEDUP_REMOVED lines=22> */
.L_x_16543:
[----:B------:R-:W-:Y:S01]  /*4300*/  FSETP.GEU.FTZ.AND P1, PT, R22, -R5, PT ;  /* 0x800000051600720b */ /* 0x000fe20003f3e000 */
[----:B------:R-:W-:-:S12]  /*4310*/  FADD.FTZ R15, R15, -1 ;  /* 0xbf8000000f0f7421 */ /* 0x000fd80000010000 */
[----:B------:R-:W-:-:S07]  /*4320*/  @!P1 FADD.FTZ R15, R15, -1 ;  /* 0xbf8000000f0f9421 */ /* 0x000fce0000010000 */
.L_x_16542:
[----:B------:R-:W-:Y:S05]  /*4330*/  BSYNC.RECONVERGENT B1 ;  /* 0x0000000000017941 */ /* 0x000fea0003800200 */
.L_x_16541:
[----:B------:R-:W-:Y:S01]  /*4340*/  FFMA.FTZ R18, -R5, R15, R18 ;  /* 0x0000000f05127223 */ /* 0x000fe20000010112 */
[----:B------:R-:W-:Y:S06]  /*4350*/  BRA `(.L_x_16539) ;  /* 0x0000000000707947 */ /* 0x000fec0003800000 */
.L_x_16540:
        /* <DEDUP_REMOVED lines=12> */
.L_x_16546:
        /* <DEDUP_REMOVED lines=13> */
.L_x_16545:
[----:B------:R-:W-:Y:S05]  /*44f0*/  BSYNC.RECONVERGENT B1 ;  /* 0x0000000000017941 */ /* 0x000fea0003800200 */
.L_x_16544:
[----:B------:R-:W-:-:S04]  /*4500*/  FMUL.FTZ R18, R18, 1.1920928955078125e-07 ;  /* 0x3400000012127820 */ /* 0x000fc80000410000 */
[----:B------:R-:W-:-:S07]  /*4510*/  FMUL.FTZ R18, R15, R18 ;  /* 0x000000120f127220 */ /* 0x000fce0000410000 */
.L_x_16539:
[----:B------:R-:W-:Y:S05]  /*4520*/  BSYNC.RECONVERGENT B0 ;  /* 0x0000000000007941 */ /* 0x000fea0003800200 */
.L_x_16538:
[C---:B------:R-:W-:Y:S01]  /*4530*/  FSETP.NAN.FTZ.AND P1, PT, |R18|.reuse, |R18|, PT ;  /* 0x400000121200720b */ /* 0x040fe20003f38200 */
[----:B------:R-:W-:Y:S01]  /*4540*/  BSSY.RECONVERGENT B0, `(.L_x_16547) ;  /* 0x0000019000007945 */ /* 0x000fe20003800200 */
[----:B------:R-:W-:-:S04]  /*4550*/  LOP3.LUT R15, R18, 0x80000000, R20, 0xb8, !PT ;  /* 0x80000000120f7812 */ /* 0x000fc800078eb814 */
[----:B------:R-:W-:Y:S02]  /*4560*/  FSEL R15, R18, R15, P1 ;  /* 0x0000000f120f7208 */ /* 0x000fe40000800000 */
[----:B------:R-:W-:Y:S02]  /*4570*/  PRMT R18, R14, 0x7632, R18 ;  /* 0x000076320e127816 */ /* 0x000fe40000000012 */
[C---:B------:R-:W-:Y:S02]  /*4580*/  FSETP.NEU.FTZ.AND P2, PT, R15.reuse, RZ, PT ;  /* 0x000000ff0f00720b */ /* 0x040fe40003f5d000 */
[----:B------:R-:W-:Y:S01]  /*4590*/  FSETP.GEU.FTZ.AND P1, PT, R15, RZ, PT ;  /* 0x000000ff0f00720b */ /* 0x000fe20003f3e000 */
[----:B------:R-:W-:Y:S01]  /*45a0*/  FADD.FTZ R15, R20, -R15 ;  /* 0x8000000f140f7221 */ /* 0x000fe20000010000 */
[----:B------:R-:W-:Y:S02]  /*45b0*/  IMAD.U32 R18, R18, 0x10000, RZ ;  /* 0x0001000012127824 */ /* 0x000fe400078e00ff */
[----:B------:R-:W-:Y:S01]  /*45c0*/  PLOP3.LUT P1, PT, P2, P0, P1, 0x9f, 0x0 ;  /* 0x000000000000781c */ /* 0x000fe20001721317 */
[----:B------:R-:W-:-:S02]  /*45d0*/  FMUL.FTZ R15, R15, UR6 ;  /* 0x000000060f0f7c20 */ /* 0x000fc40008410000 */
[----:B------:R-:W-:-:S10]  /*45e0*/  FSETP.GEU.FTZ.AND P2, PT, |R18|, |R9|, PT ;  /* 0x400000091200720b */ /* 0x000fd40003f5e200 */
        /* <DEDUP_REMOVED lines=14> */
.L_x_16548:
[----:B------:R-:W-:Y:S05]  /*46d0*/  BSYNC.RECONVERGENT B0 ;  /* 0x0000000000007941 */ /* 0x000fea0003800200 */
.L_x_16547:
        /* <DEDUP_REMOVED lines=22> */
.L_x_16554:
[----:B------:R-:W-:Y:S01]  /*4840*/  FSETP.GEU.FTZ.AND P1, PT, R22, -R5, PT ;  /* 0x800000051600720b */ /* 0x000fe20003f3e000 */
[----:B------:R-:W-:-:S12]  /*4850*/  FADD.FTZ R15, R15, -1 ;  /* 0xbf8000000f0f7421 */ /* 0x000fd80000010000 */
[----:B------:R-:W-:-:S07]  /*4860*/  @!P1 FADD.FTZ R15, R15, -1 ;  /* 0xbf8000000f0f9421 */ /* 0x000fce0000010000 */
.L_x_16553:
[----:B------:R-:W-:Y:S05]  /*4870*/  BSYNC.RECONVERGENT B1 ;  /* 0x0000000000017941 */ /* 0x000fea0003800200 */
.L_x_16552:
[----:B------:R-:W-:Y:S01]  /*4880*/  FFMA.FTZ R20, -R5, R15, R20 ;  /* 0x0000000f05147223 */ /* 0x000fe20000010114 */
[----:B------:R-:W-:Y:S06]  /*4890*/  BRA `(.L_x_16550) ;  /* 0x0000000000707947 */ /* 0x000fec0003800000 */
.L_x_16551:
        /* <DEDUP_REMOVED lines=12> */
.L_x_16557:
        /* <DEDUP_REMOVED lines=13> */
.L_x_16556:
[----:B------:R-:W-:Y:S05]  /*4a30*/  BSYNC.RECONVERGENT B1 ;  /* 0x0000000000017941 */ /* 0x000fea0003800200 */
.L_x_16555:
[----:B------:R-:W-:-:S04]  /*4a40*/  FMUL.FTZ R20, R20, 1.1920928955078125e-07 ;  /* 0x3400000014147820 */ /* 0x000fc80000410000 */
[----:B------:R-:W-:-:S07]  /*4a50*/  FMUL.FTZ R20, R15, R20 ;  /* 0x000000140f147220 */ /* 0x000fce0000410000 */
.L_x_16550:
[----:B------:R-:W-:Y:S05]  /*4a60*/  BSYNC.RECONVERGENT B0 ;  /* 0x0000000000007941 */ /* 0x000fea0003800200 */
.L_x_16549:
[C---:B------:R-:W-:Y:S01]  /*4a70*/  FSETP.NAN.FTZ.AND P1, PT, |R20|.reuse, |R20|, PT ;  /* 0x400000141400720b */ /* 0x040fe20003f38200 */
[----:B------:R-:W-:Y:S01]  /*4a80*/  BSSY.RECONVERGENT B0, `(.L_x_16558) ;  /* 0x0000018000007945 */ /* 0x000fe20003800200 */
[----:B------:R-:W-:-:S04]  /*4a90*/  LOP3.LUT R15, R20, 0x80000000, R18, 0xb8, !PT ;  /* 0x80000000140f7812 */ /* 0x000fc800078eb812 */
[----:B------:R-:W-:Y:S01]  /*4aa0*/  FSEL R15, R20, R15, P1 ;  /* 0x0000000f140f7208 */ /* 0x000fe20000800000 */
[----:B------:R-:W-:-:S03]  /*4ab0*/  IMAD.U32 R20, R16, 0x10000, RZ ;  /* 0x0001000010147824 */ /* 0x000fc600078e00ff */
        /* <DEDUP_REMOVED lines=20> */
.L_x_16559:
[----:B------:R-:W-:Y:S05]  /*4c00*/  BSYNC.RECONVERGENT B0 ;  /* 0x0000000000007941 */ /* 0x000fea0003800200 */
.L_x_16558:
        /* <DEDUP_REMOVED lines=22> */
.L_x_16565:
[----:B------:R-:W-:Y:S01]  /*4d70*/  FSETP.GEU.FTZ.AND P1, PT, R22, -R5, PT ;  /* 0x800000051600720b */ /* 0x000fe20003f3e000 */
[----:B------:R-:W-:-:S12]  /*4d80*/  FADD.FTZ R17, R17, -1 ;  /* 0xbf80000011117421 */ /* 0x000fd80000010000 */
[----:B------:R-:W-:-:S07]  /*4d90*/  @!P1 FADD.FTZ R17, R17, -1 ;  /* 0xbf80000011119421 */ /* 0x000fce0000010000 */
.L_x_16564:
[----:B------:R-:W-:Y:S05]  /*4da0*/  BSYNC.RECONVERGENT B1 ;  /* 0x0000000000017941 */ /* 0x000fea0003800200 */
.L_x_16563:
[----:B------:R-:W-:Y:S01]  /*4db0*/  FFMA.FTZ R18, -R5, R17, R18 ;  /* 0x0000001105127223 */ /* 0x000fe20000010112 */
[----:B------:R-:W-:Y:S06]  /*4dc0*/  BRA `(.L_x_16561) ;  /* 0x0000000000707947 */ /* 0x000fec0003800000 */
.L_x_16562:
        /* <DEDUP_REMOVED lines=12> */
.L_x_16568:
        /* <DEDUP_REMOVED lines=13> */
.L_x_16567:
[----:B------:R-:W-:Y:S05]  /*4f60*/  BSYNC.RECONVERGENT B1 ;  /* 0x0000000000017941 */ /* 0x000fea0003800200 */
.L_x_16566:
[----:B------:R-:W-:-:S04]  /*4f70*/  FMUL.FTZ R18, R18, 1.1920928955078125e-07 ;  /* 0x3400000012127820 */ /* 0x000fc80000410000 */
[----:B------:R-:W-:-:S07]  /*4f80*/  FMUL.FTZ R18, R17, R18 ;  /* 0x0000001211127220 */ /* 0x000fce0000410000 */
.L_x_16561:
[----:B------:R-:W-:Y:S05]  /*4f90*/  BSYNC.RECONVERGENT B0 ;  /* 0x0000000000007941 */ /* 0x000fea0003800200 */
.L_x_16560:
        /* <DEDUP_REMOVED lines=26> */
.L_x_16570:
[----:B------:R-:W-:Y:S05]  /*5140*/  BSYNC.RECONVERGENT B0 ;  /* 0x0000000000007941 */ /* 0x000fea0003800200 */
.L_x_16569:
        /* <DEDUP_REMOVED lines=22> */
.L_x_16576:
[----:B------:R-:W-:Y:S01]  /*52b0*/  FSETP.GEU.FTZ.AND P1, PT, R22, -R5, PT ;  /* 0x800000051600720b */ /* 0x000fe20003f3e000 */
[----:B------:R-:W-:-:S12]  /*52c0*/  FADD.FTZ R17, R17, -1 ;  /* 0xbf80000011117421 */ /* 0x000fd80000010000 */
[----:B------:R-:W-:-:S07]  /*52d0*/  @!P1 FADD.FTZ R17, R17, -1 ;  /* 0xbf80000011119421 */ /* 0x000fce0000010000 */
.L_x_16575:
[----:B------:R-:W-:Y:S05]  /*52e0*/  BSYNC.RECONVERGENT B1 ;  /* 0x0000000000017941 */ /* 0x000fea0003800200 */
.L_x_16574:
[----:B------:R-:W-:Y:S01]  /*52f0*/  FFMA.FTZ R20, -R5, R17, R20 ;  /* 0x0000001105147223 */ /* 0x000fe20000010114 */
[----:B------:R-:W-:Y:S06]  /*5300*/  BRA `(.L_x_16572) ;  /* 0x0000000000707947 */ /* 0x000fec0003800000 */
.L_x_16573:
        /* <DEDUP_REMOVED lines=12> */
.L_x_16579:
        /* <DEDUP_REMOVED lines=13> */
.L_x_16578:
[----:B------:R-:W-:Y:S05]  /*54a0*/  BSYNC.RECONVERGENT B1 ;  /* 0x0000000000017941 */ /* 0x000fea0003800200 */
.L_x_16577:
[----:B------:R-:W-:-:S04]  /*54b0*/  FMUL.FTZ R20, R20, 1.1920928955078125e-07 ;  /* 0x3400000014147820 */ /* 0x000fc80000410000 */
[----:B------:R-:W-:-:S07]  /*54c0*/  FMUL.FTZ R20, R17, R20 ;  /* 0x0000001411147220 */ /* 0x000fce0000410000 */
.L_x_16572:
[----:B------:R-:W-:Y:S05]  /*54d0*/  BSYNC.RECONVERGENT B0 ;  /* 0x0000000000007941 */ /* 0x000fea0003800200 */
.L_x_16571:
        /* <DEDUP_REMOVED lines=25> */
.L_x_16581:
[----:B------:R-:W-:Y:S05]  /*5670*/  BSYNC.RECONVERGENT B0 ;  /* 0x0000000000007941 */ /* 0x000fea0003800200 */
.L_x_16580:
        /* <DEDUP_REMOVED lines=22> */
.L_x_16587:
[----:B------:R-:W-:Y:S01]  /*57e0*/  FSETP.GEU.FTZ.AND P1, PT, R22, -R5, PT ;  /* 0x800000051600720b */ /* 0x000fe20003f3e000 */
[----:B------:R-:W-:-:S12]  /*57f0*/  FADD.FTZ R19, R19, -1 ;  /* 0xbf80000013137421 */ /* 0x000fd80000010000 */
[----:B------:R-:W-:-:S07]  /*5800*/  @!P1 FADD.FTZ R19, R19, -1 ;  /* 0xbf80000013139421 */ /* 0x000fce0000010000 */
.L_x_16586:
[----:B------:R-:W-:Y:S05]  /*5810*/  BSYNC.RECONVERGENT B1 ;  /* 0x0000000000017941 */ /* 0x000fea0003800200 */
.L_x_16585:
[----:B------:R-:W-:Y:S01]  /*5820*/  FFMA.FTZ R18, -R5, R19, R18 ;  /* 0x0000001305127223 */ /* 0x000fe20000010112 */
[----:B------:R-:W-:Y:S06]  /*5830*/  BRA `(.L_x_16583) ;  /* 0x00000000007c7947 */ /* 0x000fec0003800000 */
.L_x_16584:
        /* <DEDUP_REMOVED lines=15> */
.L_x_16590:
        /* <DEDUP_REMOVED lines=13> */
.L_x_16589:
[----:B------:R-:W-:Y:S05]  /*5a00*/  BSYNC.RECONVERGENT B1 ;  /* 0x0000000000017941 */ /* 0x000fea0003800200 */
.L_x_16588:
[----:B------:R-:W-:-:S04]  /*5a10*/  FMUL.FTZ R19, R22, 1.1920928955078125e-07 ;  /* 0x3400000016137820 */ /* 0x000fc80000410000 */
[----:B------:R-:W-:-:S07]  /*5a20*/  FMUL.FTZ R18, R18, R19 ;  /* 0x0000001312127220 */ /* 0x000fce0000410000 */
.L_x_16583:
[----:B------:R-:W-:Y:S05]  /*5a30*/  BSYNC.RECONVERGENT B0 ;  /* 0x0000000000007941 */ /* 0x000fea0003800200 */
.L_x_16582:
[C---:B------:R-:W-:Y:S01]  /*5a40*/  FSETP.NAN.FTZ.AND P1, PT, |R18|.reuse, |R18|, PT ;  /* 0x400000121200720b */ /* 0x040fe20003f38200 */
[----:B------:R-:W-:Y:S01]  /*5a50*/  BSSY.RECONVERGENT B0, `(.L_x_16591) ;  /* 0x0000019000007945 */ /* 0x000fe20003800200 */
[----:B------:R-:W-:Y:S02]  /*5a60*/  LOP3.LUT R19, R18, 0x80000000, R20, 0xb8, !PT ;  /* 0x8000000012137812 */ /* 0x000fe400078eb814 */
[----:B------:R-:W-:Y:S02]  /*5a70*/  PRMT R10, R10, 0x7632, R10 ;  /* 0x000076320a0a7816 */ /* 0x000fe4000000000a */
[----:B------:R-:W-:Y:S02]  /*5a80*/  FSEL R19, R18, R19, P1 ;  /* 0x0000001312137208 */ /* 0x000fe40000800000 */
[----:B------:R-:W-:Y:S02]  /*5a90*/  SHF.L.U32 R10, R10, 0x10, RZ ;  /* 0x000000100a0a7819 */ /* 0x000fe400000006ff */
[----:B------:R-:W-:-:S02]  /*5aa0*/  FSETP.NEU.FTZ.AND P2, PT, R19, RZ, PT ;  /* 0x000000ff1300720b */ /* 0x000fc40003f5d000 */
        /* <DEDUP_REMOVED lines=19> */
.L_x_16592:
[----:B------:R-:W-:Y:S05]  /*5be0*/  BSYNC.RECONVERGENT B0 ;  /* 0x0000000000007941 */ /* 0x000fea0003800200 */
.L_x_16591:
        /* <DEDUP_REMOVED lines=22> */
.L_x_16598:
[----:B------:R-:W-:Y:S01]  /*5d50*/  FSETP.GEU.FTZ.AND P1, PT, R6, -R5, PT ;  /* 0x800000050600720b */ /* 0x000fe20003f3e000 */
[----:B------:R-:W-:-:S12]  /*5d60*/  FADD.FTZ R2, R2, -1 ;  /* 0xbf80000002027421 */ /* 0x000fd80000010000 */
[----:B------:R-:W-:-:S07]  /*5d70*/  @!P1 FADD.FTZ R2, R2, -1 ;  /* 0xbf80000002029421 */ /* 0x000fce0000010000 */
.L_x_16597:
[----:B------:R-:W-:Y:S05]  /*5d80*/  BSYNC.RECONVERGENT B1 ;  /* 0x0000000000017941 */ /* 0x000fea0003800200 */
.L_x_16596:
[----:B------:R-:W-:Y:S01]  /*5d90*/  FFMA.FTZ R20, -R5, R2, R20 ;  /* 0x0000000205147223 */ /* 0x000fe20000010114 */
[----:B------:R-:W-:Y:S06]  /*5da0*/  BRA `(.L_x_16594) ;  /* 0x0000000000707947 */ /* 0x000fec0003800000 */
.L_x_16595:
        /* <DEDUP_REMOVED lines=12> */
.L_x_16601:
        /* <DEDUP_REMOVED lines=13> */
.L_x_16600:
[----:B------:R-:W-:Y:S05]  /*5f40*/  BSYNC.RECONVERGENT B1 ;  /* 0x0000000000017941 */ /* 0x000fea0003800200 */
.L_x_16599:
[----:B------:R-:W-:-:S04]  /*5f50*/  FMUL.FTZ R3, R20, 1.1920928955078125e-07 ;  /* 0x3400000014037820 */ /* 0x000fc80000410000 */
[----:B------:R-:W-:-:S07]  /*5f60*/  FMUL.FTZ R20, R8, R3 ;  /* 0x0000000308147220 */ /* 0x000fce0000410000 */
.L_x_16594:
[----:B------:R-:W-:Y:S05]  /*5f70*/  BSYNC.RECONVERGENT B0 ;  /* 0x0000000000007941 */ /* 0x000fea0003800200 */
.L_x_16593:
[----:B------:R-:W0:Y:S01]  /*5f80*/  LDC.64 R2, c[0x0][0x398] ;  /* 0x0000e600ff027b82 */ /* 0x000e220000000a00 */
[C---:B------:R-:W-:Y:S01]  /*5f90*/  FSETP.NAN.FTZ.AND P1, PT, |R20|.reuse, |R20|, PT ;  /* 0x400000141400720b */ /* 0x040fe20003f38200 */
[----:B------:R-:W-:Y:S01]  /*5fa0*/  BSSY.RECONVERGENT B0, `(.L_x_16602) ;  /* 0x000001c000007945 */ /* 0x000fe20003800200 */
[----:B------:R-:W-:Y:S02]  /*5fb0*/  LOP3.LUT R5, R20, 0x80000000, R10, 0xb8, !PT ;  /* 0x8000000014057812 */ /* 0x000fe400078eb80a */
[----:B------:R-:W-:Y:S02]  /*5fc0*/  PRMT R12, R12, 0x5410, R13 ;  /* 0x000054100c0c7816 */ /* 0x000fe4000000000d */
[----:B------:R-:W-:Y:S02]  /*5fd0*/  FSEL R5, R20, R5, P1 ;  /* 0x0000000514057208 */ /* 0x000fe40000800000 */
[----:B------:R-:W-:Y:S02]  /*5fe0*/  PRMT R14, R14, 0x5410, R15 ;  /* 0x000054100e0e7816 */ /* 0x000fe4000000000f */
[----:B------:R-:W-:-:S02]  /*5ff0*/  FSETP.NEU.FTZ.AND P2, PT, R5, RZ, PT ;  /* 0x000000ff0500720b */ /* 0x000fc40003f5d000 */
[----:B------:R-:W-:Y:S01]  /*6000*/  FSETP.GEU.FTZ.AND P1, PT, R5, RZ, PT ;  /* 0x000000ff0500720b */ /* 0x000fe20003f3e000 */
[----:B------:R-:W-:-:S03]  /*6010*/  FADD.FTZ R5, R10, -R5 ;  /* 0x800000050a057221 */ /* 0x000fc60000010000 */
[----:B------:R-:W-:Y:S01]  /*6020*/  PLOP3.LUT P1, PT, P2, P0, P1, 0x9f, 0x0 ;  /* 0x000000000000781c */ /* 0x000fe20001721317 */
[----:B------:R-:W-:Y:S01]  /*6030*/  FMUL.FTZ R5, R5, UR6 ;  /* 0x0000000605057c20 */ /* 0x000fe20008410000 */
[----:B0-----:R-:W-:-:S11]  /*6040*/  IMAD.WIDE.U32 R2, R0, 0x2, R2 ;  /* 0x0000000200027825 */ /* 0x001fd600078e0002 */
[----:B------:R-:W-:Y:S01]  /*6050*/  @!P1 FADD.FTZ R5, R5, -1 ;  /* 0xbf80000005059421 */ /* 0x000fe20000010000 */
[----:B------:R-:W-:-:S04]  /*6060*/  IMAD.WIDE.U32 R2, R11, 0x4, R2 ;  /* 0x000000040b027825 */ /* 0x000fc800078e0002 */
[----:B------:R-:W-:Y:S01]  /*6070*/  FSETP.NEU.FTZ.AND P0, PT, R5, RZ, PT ;  /* 0x000000ff0500720b */ /* 0x000fe20003f1d000 */
[----:B------:R0:W-:Y:S04]  /*6080*/  STG.E desc[UR4][R2.64], R12 ;  /* 0x0000000c02007986 */ /* 0x0001e8000c101904 */
[----:B------:R0:W-:Y:S08]  /*6090*/  STG.E desc[UR4][R2.64+0x200], R14 ;  /* 0x0002000e02007986 */ /* 0x0001f0000c101904 */
[----:B------:R-:W-:-:S05]  /*60a0*/  @!P0 FMUL.FTZ R10, R10, UR6 ;  /* 0x000000060a0a8c20 */ /* 0x000fca0008410000 */
[----:B------:R-:W-:-:S04]  /*60b0*/  @!P0 LOP3.LUT R10, RZ, 0x80000000, R10, 0xb8, !PT ;  /* 0x80000000ff0a8812 */ /* 0x000fc800078eb80a */
[----:B------:R-:W-:Y:S01]  /*60c0*/  @!P0 F2FP.BF16.F32.PACK_AB R9, RZ, R10 ;  /* 0x0000000aff09823e */ /* 0x000fe200000010ff */
[----:B0-----:R-:W-:Y:S06]  /*60d0*/  @!P0 BRA `(.L_x_16603) ;  /* 0x0000000000208947 */ /* 0x001fec0003800000 */
[----:B------:R-:W0:Y:S08]  /*60e0*/  FRND.FTZ.FLOOR R0, R5 ;  /* 0x0000000500007307 */ /* 0x000e300000215000 */
[----:B0-----:R-:W0:Y:S02]  /*60f0*/  F2F.BF16.F32 R0, R0 ;  /* 0x0000000000007304 */ /* 0x001e240000202000 */
[C---:B0-----:R-:W-:Y:S01]  /*6100*/  IMAD.U32 R6, R0.reuse, 0x10000, RZ ;  /* 0x0001000000067824 */ /* 0x041fe200078e00ff */
[----:B------:R-:W-:-:S03]  /*6110*/  PRMT R9, R0, 0x7610, R9 ;  /* 0x0000761000097816 */ /* 0x000fc60000000009 */
[----:B------:R-:W-:-:S05]  /*6120*/  FADD.FTZ R4, -R6, R5 ;  /* 0x0000000506047221 */ /* 0x000fca0000010100 */
[----:B------:R-:W-:-:S13]  /*6130*/  FSETP.GT.FTZ.AND P0, PT, R4, 0.5, PT ;  /* 0x3f0000000400780b */ /* 0x000fda0003f14000 */
[----:B------:R-:W-:-:S05]  /*6140*/  @P0 FADD.FTZ R4, R6, 1 ;  /* 0x3f80000006040421 */ /* 0x000fca0000010000 */
[----:B------:R-:W-:-:S07]  /*6150*/  @P0 F2FP.BF16.F32.PACK_AB R9, RZ, R4 ;  /* 0x00000004ff09023e */ /* 0x000fce00000010ff */
.L_x_16603:
[----:B------:R-:W-:Y:S05]  /*6160*/  BSYNC.RECONVERGENT B0 ;  /* 0x0000000000007941 */ /* 0x000fea0003800200 */
.L_x_16602:
[----:B------:R-:W-:Y:S02]  /*6170*/  PRMT R16, R16, 0x5410, R17 ;  /* 0x0000541010107816 */ /* 0x000fe40000000011 */
[----:B------:R-:W-:-:S03]  /*6180*/  PRMT R18, R18, 0x5410, R9 ;  /* 0x0000541012127816 */ /* 0x000fc60000000009 */
[----:B------:R-:W-:Y:S04]  /*6190*/  STG.E desc[UR4][R2.64+0x400], R16 ;  /* 0x0004001002007986 */ /* 0x000fe8000c101904 */
[----:B------:R-:W-:Y:S01]  /*61a0*/  STG.E desc[UR4][R2.64+0x600], R18 ;  /* 0x0006001202007986 */ /* 0x000fe2000c101904 */
[----:B------:R-:W-:Y:S05]  /*61b0*/  EXIT ;  /* 0x000000000000794d */ /* 0x000fea0003800000 */
.L_x_16604:
        /* <DEDUP_REMOVED lines=12> */
.L_x_32911:


//--------------------- .text._ZN2at6native29vectorized_elementwise_kernelILi4EZZZNS0_15binary_internal21div_floor_kernel_cudaERNS_18TensorIteratorBaseEENKUlvE0_clEvENKUlvE2_clEvEUlN3c108BFloat16EE_St5arrayIPcLm2EEEEviT0_T1_ --------------------------
	.section	.text._ZN2at6native29vectorized_elementwise_kernelILi4EZZZNS0_15binary_internal21div_floor_kernel_cudaERNS_18TensorIteratorBaseEENKUlvE0_clEvENKUlvE2_clEvEUlN3c108BFloat16EE_St5arrayIPcLm2EEEEviT0_T1_,"ax",@progbits
	.align	128
        .global         _ZN2at6native29vectorized_elementwise_kernelILi4EZZZNS0_15binary_internal21div_floor_kernel_cudaERNS_18TensorIteratorBaseEENKUlvE0_clEvENKUlvE2_clEvEUlN3c108BFloat16EE_St5arrayIPcLm2EEEEviT0_T1_
        .type           _ZN2at6native29vectorized_elementwise_kernelILi4EZZZNS0_15binary_internal21div_floor_kernel_cudaERNS_18TensorIteratorBaseEENKUlvE0_clEvENKUlvE2_clEvEUlN3c108BFloat16EE_St5arrayIPcLm2EEEEviT0_T1_,@function
        .size           _ZN2at6native29vectorized_elementwise_kernelILi4EZZZNS0_15binary_internal21div_floor_kernel_cudaERNS_18TensorIteratorBaseEENKUlvE0_clEvENKUlvE2_clEvEUlN3c108BFloat16EE_St5arrayIPcLm2EEEEviT0_T1_,(.L_x_32912 - _ZN2at6native29vectorized_elementwise_kernelILi4EZZZNS0_15binary_internal21div_floor_kernel_cudaERNS_18TensorIteratorBaseEENKUlvE0_clEvENKUlvE2_clEvEUlN3c108BFloat16EE_St5arrayIPcLm2EEEEviT0_T1_)
        .other          _ZN2at6native29vectorized_elementwise_kernelILi4EZZZNS0_15binary_internal21div_floor_kernel_cudaERNS_18TensorIteratorBaseEENKUlvE0_clEvENKUlvE2_clEvEUlN3c108BFloat16EE_St5arrayIPcLm2EEEEviT0_T1_,@"STO_CUDA_ENTRY STV_DEFAULT"
_ZN2at6native29vectorized_elementwise_kernelILi4EZZZNS0_15binary_internal21div_floor_kernel_cudaERNS_18TensorIteratorBaseEENKUlvE0_clEvENKUlvE2_clEvEUlN3c108BFloat16EE_St5arrayIPcLm2EEEEviT0_T1_:
.text._ZN2at6native29vectorized_elementwise_kernelILi4EZZZNS0_15binary_internal21div_floor_kernel_cudaERNS_18TensorIteratorBaseEENKUlvE0_clEvENKUlvE2_clEvEUlN3c108BFloat16EE_St5arrayIPcLm2EEEEviT0_T1_:
        /* <DEDUP_REMOVED lines=104> */
.L_x_16612:
[----:B------:R-:W-:Y:S05]  /*0680*/  BSYNC.RECONVERGENT B2 ;  /* 0x0000000000027941 */ /* 0x000fea0003800200 */
.L_x_16611:
[----:B------:R-:W-:Y:S01]  /*0690*/  FFMA.FTZ R4, -R11, R5, R4 ;  /* 0x000000050b047223 */ /* 0x000fe20000010104 */
[----:B------:R-:W-:Y:S06]  /*06a0*/  BRA `(.L_x_16609) ;  /* 0x00000000007c7947 */ /* 0x000fec0003800000 */
.L_x_16610:
        /* <DEDUP_REMOVED lines=15> */
.L_x_16615:
        /* <DEDUP_REMOVED lines=13> */
.L_x_16614:
[----:B------:R-:W-:Y:S05]  /*0870*/  BSYNC.RECONVERGENT B2 ;  /* 0x0000000000027941 */ /* 0x000fea0003800200 */
.L_x_16613:
[----:B------:R-:W-:-:S04]  /*0880*/  FMUL.FTZ R7, R7, 1.1920928955078125e-07 ;  /* 0x3400000007077820 */ /* 0x000fc80000410000 */
[----:B------:R-:W-:-:S07]  /*0890*/  FMUL.FTZ R4, R4, R7 ;  /* 0x0000000704047220 */ /* 0x000fce0000410000 */
.L_x_16609:
[----:B------:R-:W-:Y:S05]  /*08a0*/  BSYNC.RECONVERGENT B0 ;  /* 0x0000000000007941 */ /* 0x000fea0003800200 */
.L_x_16608:
        /* <DEDUP_REMOVED lines=23> */
.L_x_16616:
[----:B------:R-:W-:-:S05]  /*0a20*/  FMUL.FTZ R18, R18, R6 ;  /* 0x0000000612127220 */ /* 0x000fca0000410000 */
[----:B------:R-:W-:-:S04]  /*0a30*/  LOP3.LUT R4, RZ, 0x80000000, R18, 0xb8, !PT ;  /* 0x80000000ff047812 */ /* 0x000fc800078eb812 */
[----:B------:R-:W-:-:S07]  /*0a40*/  F2FP.BF16.F32.PACK_AB R4, RZ, R4 ;  /* 0x00000004ff04723e */ /* 0x000fce00000010ff */
.L_x_16607:
[----:B------:R-:W-:Y:S05]  /*0a50*/  BSYNC.RECONVERGENT B1 ;  /* 0x0000000000017941 */ /* 0x000fea0003800200 */
.L_x_16606:
        /* <DEDUP_REMOVED lines=28> */
.L_x_16624:
[----:B------:R-:W-:Y:S01]  /*0c20*/  FSETP.GEU.FTZ.AND P0, PT, R8, -R11, PT ;  /* 0x8000000b0800720b */ /* 0x000fe20003f1e000 */
[----:B------:R-:W-:-:S12]  /*0c30*/  FADD.FTZ R7, R7, -1 ;  /* 0xbf80000007077421 */ /* 0x000fd80000010000 */
[----:B------:R-:W-:-:S07]  /*0c40*/  @!P0 FADD.FTZ R7, R7, -1 ;  /* 0xbf80000007078421 */ /* 0x000fce0000010000 */
.L_x_16623:
[----:B------:R-:W-:Y:S05]  /*0c50*/  BSYNC.RECONVERGENT B2 ;  /* 0x0000000000027941 */ /* 0x000fea0003800200 */
.L_x_16622:
[----:B------:R-:W-:Y:S01]  /*0c60*/  FFMA.FTZ R6, -R11, R7, R6 ;  /* 0x000000070b067223 */ /* 0x000fe20000010106 */
[----:B------:R-:W-:Y:S06]  /*0c70*/  BRA `(.L_x_16620) ;  /* 0x00000000007c7947 */ /* 0x000fec0003800000 */
.L_x_16621:
        /* <DEDUP_REMOVED lines=15> */
.L_x_16627:
        /* <DEDUP_REMOVED lines=13> */
.L_x_16626:
[----:B------:R-:W-:Y:S05]  /*0e40*/  BSYNC.RECONVERGENT B2 ;  /* 0x0000000000027941 */ /* 0x000fea0003800200 */
.L_x_16625:
[----:B------:R-:W-:-:S04]  /*0e50*/  FMUL.FTZ R9, R9, 1.1920928955078125e-07 ;  /* 0x3400000009097820 */ /* 0x000fc80000410000 */
[----:B------:R-:W-:-:S07]  /*0e60*/  FMUL.FTZ R6, R6, R9 ;  /* 0x0000000906067220 */ /* 0x000fce0000410000 */
.L_x_16620:
[----:B------:R-:W-:Y:S05]  /*0e70*/  BSYNC.RECONVERGENT B0 ;  /* 0x0000000000007941 */ /* 0x000fea0003800200 */
.L_x_16619:
        /* <DEDUP_REMOVED lines=24> */
.L_x_16618:
[----:B------:R-:W-:Y:S05]  /*1000*/  BSYNC.RECONVERGENT B1 ;  /* 0x0000000000017941 */ /* 0x000fea0003800200 */
.L_x_16617:
        /* <DEDUP_REMOVED lines=28> */
.L_x_16635:
[----:B------:R-:W-:Y:S01]  /*11d0*/  FSETP.GEU.FTZ.AND P0, PT, R20, -R11, PT ;  /* 0x8000000b1400720b */ /* 0x000fe20003f1e000 */
[----:B------:R-:W-:-:S12]  /*11e0*/  FADD.FTZ R7, R7, -1 ;  /* 0xbf80000007077421 */ /* 0x000fd80000010000 */
[----:B------:R-:W-:-:S07]  /*11f0*/  @!P0 FADD.FTZ R7, R7, -1 ;  /* 0xbf80000007078421 */ /* 0x000fce0000010000 */
.L_x_16634:
[----:B------:R-:W-:Y:S05]  /*1200*/  BSYNC.RECONVERGENT B2 ;  /* 0x0000000000027941 */ /* 0x000fea0003800200 */
.L_x_16633:
[----:B------:R-:W-:Y:S01]  /*1210*/  FFMA.FTZ R18, -R11, R7, R18 ;  /* 0x000000070b127223 */ /* 0x000fe20000010112 */
[----:B------:R-:W-:Y:S06]  /*1220*/  BRA `(.L_x_16631) ;  /* 0x0000000000787947 */ /* 0x000fec0003800000 */
.L_x_16632:
        /* <DEDUP_REMOVED lines=13> */
.L_x_16638:
        /* <DEDUP_REMOVED lines=14> */
.L_x_16637:
[----:B------:R-:W-:Y:S05]  /*13e0*/  BSYNC.RECONVERGENT B2 ;  /* 0x0000000000027941 */ /* 0x000fea0003800200 */
.L_x_16636:
[----:B------:R-:W-:-:S04]  /*13f0*/  FMUL.FTZ R18, R18, 1.1920928955078125e-07 ;  /* 0x3400000012127820 */ /* 0x000fc80000410000 */
[----:B------:R-:W-:-:S07]  /*1400*/  FMUL.FTZ R18, R7, R18 ;  /* 0x0000001207127220 */ /* 0x000fce0000410000 */
.L_x_16631:
[----:B------:R-:W-:Y:S05]  /*1410*/  BSYNC.RECONVERGENT B0 ;  /* 0x0000000000007941 */ /* 0x000fea0003800200 */
.L_x_16630:
        /* <DEDUP_REMOVED lines=24> */
.L_x_16629:
[----:B------:R-:W-:Y:S05]  /*15a0*/  BSYNC.RECONVERGENT B1 ;  /* 0x0000000000017941 */ /* 0x000fea0003800200 */
.L_x_16628:
        /* <DEDUP_REMOVED lines=28> */
.L_x_16646:
[----:B------:R-:W-:Y:S01]  /*1770*/  FSETP.GEU.FTZ.AND P0, PT, R20, -R11, PT ;  /* 0x8000000b1400720b */ /* 0x000fe20003f1e000 */
[----:B------:R-:W-:-:S12]  /*1780*/  FADD.FTZ R9, R9, -1 ;  /* 0xbf80000009097421 */ /* 0x000fd80000010000 */
[----:B------:R-:W-:-:S07]  /*1790*/  @!P0 FADD.FTZ R9, R9, -1 ;  /* 0xbf80000009098421 */ /* 0x000fce0000010000 */
.L_x_16645:
[----:B------:R-:W-:Y:S05]  /*17a0*/  BSYNC.RECONVERGENT B2 ;  /* 0x0000000000027941 */ /* 0x000fea0003800200 */
.L_x_16644:
[----:B------:R-:W-:Y:S01]  /*17b0*/  FFMA.FTZ R18, -R11, R9, R18 ;  /* 0x000000090b127223 */ /* 0x000fe20000010112 */
[----:B------:R-:W-:Y:S06]  /*17c0*/  BRA `(.L_x_16642) ;  /* 0x00000000007c7947 */ /* 0x000fec0003800000 */
.L_x_16643:
        /* <DEDUP_REMOVED lines=15> */
.L_x_16649:
        /* <DEDUP_REMOVED lines=13> */
.L_x_16648:
[----:B------:R-:W-:Y:S05]  /*1990*/  BSYNC.RECONVERGENT B2 ;  /* 0x0000000000027941 */ /* 0x000fea0003800200 */
.L_x_16647:
[----:B------:R-:W-:-:S04]  /*19a0*/  FMUL.FTZ R26, R26, 1.1920928955078125e-07 ;  /* 0x340000001a1a7820 */ /* 0x000fc80000410000 */
[----:B------:R-:W-:-:S07]  /*19b0*/  FMUL.FTZ R18, R9, R26 ;  /* 0x0000001a09127220 */ /* 0x000fce0000410000 */
.L_x_16642:
[----:B------:R-:W-:Y:S05]  /*19c0*/  BSYNC.RECONVERGENT B0 ;  /* 0x0000000000007941 */ /* 0x000fea0003800200 */
.L_x_16641:
        /* <DEDUP_REMOVED lines=24> */
.L_x_16640:
[----:B------:R-:W-:Y:S05]  /*1b50*/  BSYNC.RECONVERGENT B1 ;  /* 0x0000000000017941 */ /* 0x000fea0003800200 */
.L_x_16639:
        /* <DEDUP_REMOVED lines=28> */
.L_x_16657:
[----:B------:R-:W-:Y:S01]  /*1d20*/  FSETP.GEU.FTZ.AND P0, PT, R20, -R11, PT ;  /* 0x8000000b1400720b */ /* 0x000fe20003f1e000 */
[----:B------:R-:W-:-:S12]  /*1d30*/  FADD.FTZ R9, R9, -1 ;  /* 0xbf80000009097421 */ /* 0x000fd80000010000 */
[----:B------:R-:W-:-:S07]  /*1d40*/  @!P0 FADD.FTZ R9, R9, -1 ;  /* 0xbf80000009098421 */ /* 0x000fce0000010000 */
.L_x_16656:
[----:B------:R-:W-:Y:S05]  /*1d50*/  BSYNC.RECONVERGENT B2 ;  /* 0x0000000000027941 */ /* 0x000fea0003800200 */
.L_x_16655:
[----:B------:R-:W-:Y:S01]  /*1d60*/  FFMA.FTZ R18, -R11, R9, R18 ;  /* 0x000000090b127223 */ /* 0x000fe20000010112 */
[----:B------:R-:W-:Y:S06]  /*1d70*/  BRA `(.L_x_16653) ;  /* 0x00000000007c7947 */ /* 0x000fec0003800000 */
.L_x_16654:
        /* <DEDUP_REMOVED lines=15> */
.L_x_16660:
        /* <DEDUP_REMOVED lines=13> */
.L_x_16659:
[----:B------:R-:W-:Y:S05]  /*1f40*/  BSYNC.RECONVERGENT B2 ;  /* 0x0000000000027941 */ /* 0x000fea0003800200 */
.L_x_16658:
[----:B------:R-:W-:-:S04]  /*1f50*/  FMUL.FTZ R26, R26, 1.1920928955078125e-07 ;  /* 0x340000001a1a7820 */ /* 0x000fc80000410000 */
[----:B------:R-:W-:-:S07]  /*1f60*/  FMUL.FTZ R18, R9, R26 ;  /* 0x0000001a09127220 */ /* 0x000fce0000410000 */
.L_x_16653:
[----:B------:R-:W-:Y:S05]  /*1f70*/  BSYNC.RECONVERGENT B0 ;  /* 0x0000000000007941 */ /* 0x000fea0003800200 */
.L_x_16652:
        /* <DEDUP_REMOVED lines=24> */
.L_x_16651:
[----:B------:R-:W-:Y:S05]  /*2100*/  BSYNC.RECONVERGENT B1 ;  /* 0x0000000000017941 */ /* 0x000fea0003800200 */
.L_x_16650:
        /* <DEDUP_REMOVED lines=28> */
.L_x_16668:
[----:B------:R-:W-:Y:S01]  /*22d0*/  FSETP.GEU.FTZ.AND P0, PT, R22, -R11, PT ;  /* 0x8000000b1600720b */ /* 0x000fe20003f1e000 */
[----:B------:R-:W-:-:S12]  /*22e0*/  FADD.FTZ R19, R19, -1 ;  /* 0xbf80000013137421 */ /* 0x000fd80000010000 */
[----:B------:R-:W-:-:S07]  /*22f0*/  @!P0 FADD.FTZ R19, R19, -1 ;  /* 0xbf80000013138421 */ /* 0x000fce0000010000 */
.L_x_16667:
[----:B------:R-:W-:Y:S05]  /*2300*/  BSYNC.RECONVERGENT B2 ;  /* 0x0000000000027941 */ /* 0x000fea0003800200 */
.L_x_16666:
[----:B------:R-:W-:Y:S01]  /*2310*/  FFMA.FTZ R20, -R11, R19, R20 ;  /* 0x000000130b147223 */ /* 0x000fe20000010114 */
[----:B------:R-:W-:Y:S06]  /*2320*/  BRA `(.L_x_16664) ;  /* 0x00000000007c7947 */ /* 0x000fec0003800000 */
.L_x_16665:
        /* <DEDUP_REMOVED lines=15> */
.L_x_16671:
        /* <DEDUP_REMOVED lines=13> */
.L_x_16670:
[----:B------:R-:W-:Y:S05]  /*24f0*/  BSYNC.RECONVERGENT B2 ;  /* 0x0000000000027941 */ /* 0x000fea0003800200 */
.L_x_16669:
[----:B------:R-:W-:-:S04]  /*2500*/  FMUL.FTZ R22, R22, 1.1920928955078125e-07 ;  /* 0x3400000016167820 */ /* 0x000fc80000410000 */
[----:B------:R-:W-:-:S07]  /*2510*/  FMUL.FTZ R20, R19, R22 ;  /* 0x0000001613147220 */ /* 0x000fce0000410000 */
.L_x_16664:
[----:B------:R-:W-:Y:S05]  /*2520*/  BSYNC.RECONVERGENT B0 ;  /* 0x0000000000007941 */ /* 0x000fea0003800200 */
.L_x_16663:
        /* <DEDUP_REMOVED lines=24> */
.L_x_16662:
[----:B------:R-:W-:Y:S05]  /*26b0*/  BSYNC.RECONVERGENT B1 ;  /* 0x0000000000017941 */ /* 0x000fea0003800200 */
.L_x_16661:
        /* <DEDUP_REMOVED lines=28> */
.L_x_16679:
[----:B------:R-:W-:Y:S01]  /*2880*/  FSETP.GEU.FTZ.AND P0, PT, R26, -R11, PT ;  /* 0x8000000b1a00720b */ /* 0x000fe20003f1e000 */
[----:B------:R-:W-:-:S12]  /*2890*/  FADD.FTZ R13, R13, -1 ;  /* 0xbf8000000d0d7421 */ /* 0x000fd80000010000 */
[----:B------:R-:W-:-:S07]  /*28a0*/  @!P0 FADD.FTZ R13, R13, -1 ;  /* 0xbf8000000d0d8421 */ /* 0x000fce0000010000 */
.L_x_16678:
[----:B------:R-:W-:Y:S05]  /*28b0*/  BSYNC.RECONVERGENT B2 ;  /* 0x0000000000027941 */ /* 0x000fea0003800200 */
.L_x_16677:
[----:B------:R-:W-:Y:S01]  /*28c0*/  FFMA.FTZ R22, -R11, R13, R22 ;  /* 0x0000000d0b167223 */ /* 0x000fe20000010116 */
[----:B------:R-:W-:Y:S06]  /*28d0*/  BRA `(.L_x_16675) ;  /* 0x0000000000787947 */ /* 0x000fec0003800000 */
.L_x_16676:
        /* <DEDUP_REMOVED lines=14> */
.L_x_16682:
        /* <DEDUP_REMOVED lines=13> */
.L_x_16681:
[----:B------:R-:W-:Y:S05]  /*2a90*/  BSYNC.RECONVERGENT B2 ;  /* 0x0000000000027941 */ /* 0x000fea0003800200 */
.L_x_16680:
[----:B------:R-:W-:-:S04]  /*2aa0*/  FMUL.FTZ R22, R21, 1.1920928955078125e-07 ;  /* 0x3400000015167820 */ /* 0x000fc80000410000 */
[----:B------:R-:W-:-:S07]  /*2ab0*/  FMUL.FTZ R22, R13, R22 ;  /* 0x000000160d167220 */ /* 0x000fce0000410000 */
.L_x_16675:
[----:B------:R-:W-:Y:S05]  /*2ac0*/  BSYNC.RECONVERGENT B0 ;  /* 0x0000000000007941 */ /* 0x000fea0003800200 */
.L_x_16674:
        /* <DEDUP_REMOVED lines=24> */
.L_x_16673:
[----:B------:R-:W-:Y:S05]  /*2c50*/  BSYNC.RECONVERGENT B1 ;  /* 0x0000000000017941 */ /* 0x000fea0003800200 */
.L_x_16672:
        /* <DEDUP_REMOVED lines=28> */
.L_x_16690:
[----:B------:R-:W-:Y:S01]  /*2e20*/  FSETP.GEU.FTZ.AND P0, PT, R14, -R11, PT ;  /* 0x8000000b0e00720b */ /* 0x000fe20003f1e000 */
[----:B------:R-:W-:-:S12]  /*2e30*/  FADD.FTZ R2, R2, -1 ;  /* 0xbf80000002027421 */ /* 0x000fd80000010000 */
[----:B------:R-:W-:-:S07]  /*2e40*/  @!P0 FADD.FTZ R2, R2, -1 ;  /* 0xbf80000002028421 */ /* 0x000fce0000010000 */
.L_x_16689:
[----:B------:R-:W-:Y:S05]  /*2e50*/  BSYNC.RECONVERGENT B2 ;  /* 0x0000000000027941 */ /* 0x000fea0003800200 */
.L_x_16688:
[----:B------:R-:W-:Y:S01]  /*2e60*/  FFMA.FTZ R20, -R11, R2, R20 ;  /* 0x000000020b147223 */ /* 0x000fe20000010114 */
[----:B------:R-:W-:Y:S06]  /*2e70*/  BRA `(.L_x_16686) ;  /* 0x0000000000707947 */ /* 0x000fec0003800000 */
.L_x_16687:
        /* <DEDUP_REMOVED lines=12> */
.L_x_16693:
        /* <DEDUP_REMOVED lines=13> */
.L_x_16692:
[----:B------:R-:W-:Y:S05]  /*3010*/  BSYNC.RECONVERGENT B2 ;  /* 0x0000000000027941 */ /* 0x000fea0003800200 */
.L_x_16691:
[----:B------:R-:W-:-:S04]  /*3020*/  FMUL.FTZ R3, R20, 1.1920928955078125e-07 ;  /* 0x3400000014037820 */ /* 0x000fc80000410000 */
[----:B------:R-:W-:-:S07]  /*3030*/  FMUL.FTZ R20, R2, R3 ;  /* 0x0000000302147220 */ /* 0x000fce0000410000 */
.L_x_16686:
[----:B------:R-:W-:Y:S05]  /*3040*/  BSYNC.RECONVERGENT B0 ;  /* 0x0000000000007941 */ /* 0x000fea0003800200 */
.L_x_16685:
        /* <DEDUP_REMOVED lines=24> */
.L_x_16684:
[----:B------:R-:W-:Y:S05]  /*31d0*/  BSYNC.RECONVERGENT B1 ;  /* 0x0000000000017941 */ /* 0x000fea0003800200 */
.L_x_16683:
        /* <DEDUP_REMOVED lines=16> */
.L_x_16696:
[----:B------:R-:W-:-:S13]  /*32e0*/  ISETP.GE.U32.AND P0, PT, R17, R16, PT ;  /* 0x000000101100720c */ /* 0x000fda0003f06070 */
[----:B------:R-:W-:Y:S05]  /*32f0*/  @P0 BRA `(.L_x_16698) ;  /* 0x0000000000300947 */ /* 0x000fea0003800000 */
[----:B0-----:R-:W0:Y:S01]  /*3300*/  LDC.64 R4, c[0x0][0x398] ;  /* 0x0000e600ff047b82 */ /* 0x001e220000000a00 */
[----:B------:R-:W-:Y:S01]  /*3310*/  IMAD.IADD R3, R0, 0x1, R17 ;  /* 0x0000000100037824 */ /* 0x000fe200078e0211 */
[----:B------:R-:W-:-:S03]  /*3320*/  IADD3 R17, PT, PT, R17, 0x80, RZ ;  /* 0x0000008011117810 */ /* 0x000fc60007ffe0ff */
[----:B0-----:R-:W-:-:S05]  /*3330*/  IMAD.WIDE.U32 R4, R3, 0x2, R4 ;  /* 0x0000000203047825 */ /* 0x001fca00078e0004 */
[----:B------:R1:W-:Y:S02]  /*3340*/  STG.E.U16 desc[UR4][R4.64], R7 ;  /* 0x0000000704007986 */ /* 0x0003e4000c101504 */
.L_x_16697:
[----:B------:R-:W-:-:S13]  /*3350*/  ISETP.GE.U32.AND P0, PT, R17, R16, PT ;  /* 0x000000101100720c */ /* 0x000fda0003f06070 */
[----:B------:R-:W-:Y:S05]  /*3360*/  @P0 BRA `(.L_x_16699) ;  /* 0x0000000000300947 */ /* 0x000fea0003800000 */
[----:B01----:R-:W0:Y:S01]  /*3370*/  LDC.64 R4, c[0x0][0x398] ;  /* 0x0000e600ff047b82 */ /* 0x003e220000000a00 */
[----:B------:R-:W-:Y:S02]  /*3380*/  IMAD.IADD R3, R0, 0x1, R17 ;  /* 0x0000000100037824 */ /* 0x000fe400078e0211 */
[----:B------:R-:W-:Y:S02]  /*3390*/  VIADD R17, R17, 0x80 ;  /* 0x0000008011117836 */ /* 0x000fe40000000000 */
[----:B0-----:R-:W-:-:S05]  /*33a0*/  IMAD.WIDE.U32 R4, R3, 0x2, R4 ;  /* 0x0000000203047825 */ /* 0x001fca00078e0004 */
[----:B------:R1:W-:Y:S02]  /*33b0*/  STG.E.U16 desc[UR4][R4.64], R8 ;  /* 0x0000000804007986 */ /* 0x0003e4000c101504 */
.L_x_16698:
[----:B------:R-:W-:-:S13]  /*33c0*/  ISETP.GE.U32.AND P0, PT, R17, R16, PT ;  /* 0x000000101100720c */ /* 0x000fda0003f06070 */
[----:B------:R-:W-:Y:S05]  /*33d0*/  @P0 BRA `(.L_x_16700) ;  /* 0x0000000000340947 */ /* 0x000fea0003800000 */
[----:B01----:R-:W0:Y:S01]  /*33e0*/  LDC.64 R4, c[0x0][0x398] ;  /* 0x0000e600ff047b82 */ /* 0x003e220000000a00 */
[----:B------:R-:W-:Y:S02]  /*33f0*/  IMAD.IADD R3, R0, 0x1, R17 ;  /* 0x0000000100037824 */ /* 0x000fe400078e0211 */
[----:B------:R-:W-:Y:S02]  /*3400*/  VIADD R17, R17, 0x80 ;  /* 0x0000008011117836 */ /* 0x000fe40000000000 */
[----:B0-----:R-:W-:-:S05]  /*3410*/  IMAD.WIDE.U32 R4, R3, 0x2, R4 ;  /* 0x0000000203047825 */ /* 0x001fca00078e0004 */
[----:B------:R2:W-:Y:S02]  /*3420*/  STG.E.U16 desc[UR4][R4.64], R9 ;  /* 0x0000000904007986 */ /* 0x0005e4000c101504 */
.L_x_16699:
        /* <DEDUP_REMOVED lines=8> */
.L_x_16700:
[----:B------:R-:W-:Y:S05]  /*34b0*/  BSYNC.RELIABLE B1 ;  /* 0x0000000000017941 */ /* 0x000fea0003800100 */
.L_x_16695:
[----:B------:R-:W-:-:S13]  /*34c0*/  ISETP.GE.U32.AND P0, PT, R17, R16, PT ;  /* 0x000000101100720c */ /* 0x000fda0003f06070 */
[----:B012---:R-:W0:Y:S01]  /*34d0*/  @!P0 LDC.64 R4, c[0x0][0x398] ;  /* 0x0000e600ff048b82 */ /* 0x007e220000000a00 */
[----:B------:R-:W-:Y:S01]  /*34e0*/  @!P0 IMAD.IADD R3, R0, 0x1, R17 ;  /* 0x0000000100038824 */ /* 0x000fe200078e0211 */
[----:B------:R-:W-:-:S03]  /*34f0*/  @!P0 IADD3 R17, PT, PT, R17, 0x80, RZ ;  /* 0x0000008011118810 */ /* 0x000fc60007ffe0ff */
[----:B0-----:R-:W-:-:S05]  /*3500*/  @!P0 IMAD.WIDE.U32 R4, R3, 0x2, R4 ;  /* 0x0000000203048825 */ /* 0x001fca00078e0004 */
[----:B------:R3:W-:Y:S02]  /*3510*/  @!P0 STG.E.U16 desc[UR4][R4.64], R13 ;  /* 0x0000000d04008986 */ /* 0x0007e4000c101504 */
.L_x_16701:
[----:B------:R-:W-:Y:S05]  /*3520*/  BSYNC.RECONVERGENT B0 ;  /* 0x0000000000007941 */ /* 0x000fea0003800200 */
.L_x_16694:
        /* <DEDUP_REMOVED lines=9> */
.L_x_16605:
[----:B------:R-:W0:Y:S01]  /*35c0*/  S2R R14, SR_TID.X ;  /* 0x00000000000e7919 */ /* 0x000e220000002100 */
[----:B------:R-:W1:Y:S08]  /*35d0*/  LDC.64 R2, c[0x0][0x3a0] ;  /* 0x0000e800ff027b82 */ /* 0x000e700000000a00 */
[----:B------:R-:W2:Y:S01]  /*35e0*/  LDC R13, c[0x0][0x388] ;  /* 0x0000e200ff0d7b82 */ /* 0x000ea20000000800 */
[----:B-1----:R-:W-:-:S04]  /*35f0*/  IMAD.WIDE.U32 R2, R0, 0x2, R2 ;  /* 0x0000000200027825 */ /* 0x002fc800078e0002 */
[----:B0-----:R-:W-:-:S05]  /*3600*/  IMAD.WIDE.U32 R18, R14, 0x8, R2 ;  /* 0x000000080e127825 */ /* 0x001fca00078e0002 */
[----:B------:R-:W3:Y:S04]  /*3610*/  LDG.E.64 R4, desc[UR4][R18.64] ;  /* 0x0000000412047981 */ /* 0x000ee8000c1e1b00 */
[----:B------:R0:W5:Y:S01]  /*3620*/  LDG.E.64 R2, desc[UR4][R18.64+0x400] ;  /* 0x0004000412027981 */ /* 0x000162000c1e1b00 */
[C---:B--2---:R-:W-:Y:S01]  /*3630*/  FMUL.FTZ R12, |R13|.reuse, 8388608 ;  /* 0x4b0000000d0c7820 */ /* 0x044fe20000410200 */
[C---:B------:R-:W-:Y:S01]  /*3640*/  FADD.FTZ R9, |R13|.reuse, -RZ ;  /* 0x800000ff0d097221 */ /* 0x040fe20000010200 */
[----:B------:R-:W-:Y:S01]  /*3650*/  BSSY.RECONVERGENT B0, `(.L_x_16702) ;  /* 0x0000041000007945 */ /* 0x000fe20003800200 */
[----:B------:R-:W-:Y:S02]  /*3660*/  FADD.FTZ R8, |R13|, |R13| ;  /* 0x4000000d0d087221 */ /* 0x000fe40000010200 */
[C---:B------:R-:W-:Y:S01]  /*3670*/  LOP3.LUT R11, R12.reuse, 0x7fffff, RZ, 0xc0, !PT ;  /* 0x007fffff0c0b7812 */ /* 0x040fe200078ec0ff */
[----:B------:R-:W-:Y:S01]  /*3680*/  FADD.FTZ R7, -R9, -RZ ;  /* 0x800000ff09077221 */ /* 0x000fe20000010100 */
[----:B------:R-:W-:-:S02]  /*3690*/  LOP3.LUT R6, R12, 0xff800000, RZ, 0xc0, !PT ;  /* 0xff8000000c067812 */ /* 0x000fc400078ec0ff */
[----:B------:R-:W-:-:S04]  /*36a0*/  LOP3.LUT R11, R11, 0x3f800000, RZ, 0xfc, !PT ;  /* 0x3f8000000b0b7812 */ /* 0x000fc800078efcff */
[----:B------:R0:W1:Y:S01]  /*36b0*/  MUFU.RCP R10, R11 ;  /* 0x0000000b000a7308 */ /* 0x0000620000001000 */
[C---:B---3--:R-:W-:Y:S01]  /*36c0*/  IMAD.U32 R16, R4.reuse, 0x10000, RZ ;  /* 0x0001000004107824 */ /* 0x048fe200078e00ff */
[----:B------:R-:W-:-:S03]  /*36d0*/  PRMT R15, R4, 0x7632, R15 ;  /* 0x00007632040f7816 */ /* 0x000fc6000000000f */
[C---:B------:R-:W-:Y:S01]  /*36e0*/  FADD.FTZ R4, |R16|.reuse, -RZ ;  /* 0x800000ff10047221 */ /* 0x040fe20000010200 */
[----:B------:R-:W-:-:S13]  /*36f0*/  FSETP.GEU.FTZ.AND P0, PT, |R16|, |R13|, PT ;  /* 0x4000000d1000720b */ /* 0x000fda0003f1e200 */
[----:B01----:R-:W-:Y:S05]  /*3700*/  @!P0 BRA `(.L_x_16703) ;  /* 0x0000000000d48947 */ /* 0x003fea0003800000 */
        /* <DEDUP_REMOVED lines=22> */
.L_x_16706:
[----:B------:R-:W-:Y:S05]  /*3870*/  BSYNC.RECONVERGENT B1 ;  /* 0x0000000000017941 */ /* 0x000fea0003800200 */
.L_x_16705:
[----:B------:R-:W-:Y:S01]  /*3880*/  FFMA.FTZ R4, -R9, R17, R4 ;  /* 0x0000001109047223 */ /* 0x000fe20000010104 */
[----:B------:R-:W-:Y:S06]  /*3890*/  BRA `(.L_x_16703) ;  /* 0x0000000000707947 */ /* 0x000fec0003800000 */
.L_x_16704:
        /* <DEDUP_REMOVED lines=12> */
.L_x_16709:
        /* <DEDUP_REMOVED lines=13> */
.L_x_16708:
[----:B------:R-:W-:Y:S05]  /*3a30*/  BSYNC.RECONVERGENT B1 ;  /* 0x0000000000017941 */ /* 0x000fea0003800200 */
.L_x_16707:
[----:B------:R-:W-:-:S04]  /*3a40*/  FMUL.FTZ R17, R17, 1.1920928955078125e-07 ;  /* 0x3400000011117820 */ /* 0x000fc80000410000 */
[----:B------:R-:W-:-:S07]  /*3a50*/  FMUL.FTZ R4, R4, R17 ;  /* 0x0000001104047220 */ /* 0x000fce0000410000 */
.L_x_16703:
[----:B------:R-:W-:Y:S05]  /*3a60*/  BSYNC.RECONVERGENT B0 ;  /* 0x0000000000007941 */ /* 0x000fea0003800200 */
.L_x_16702:
[C---:B------:R-:W-:Y:S01]  /*3a70*/  FSETP.NAN.FTZ.AND P0, PT, |R4|.reuse, |R4|, PT ;  /* 0x400000040400720b */ /* 0x040fe20003f18200 */
[----:B------:R-:W0:Y:S01]  /*3a80*/  LDCU UR6, c[0x0][0x38c] ;  /* 0x00007180ff0677ac */ /* 0x000e220008000800 */
[C---:B------:R-:W-:Y:S01]  /*3a90*/  LOP3.LUT R17, R4.reuse, 0x80000000, R16, 0xb8, !PT ;  /* 0x8000000004117812 */ /* 0x040fe200078eb810 */
[----:B------:R-:W-:Y:S03]  /*3aa0*/  BSSY.RECONVERGENT B0, `(.L_x_16710) ;  /* 0x0000018000007945 */ /* 0x000fe60003800200 */
        /* <DEDUP_REMOVED lines=20> */
.L_x_16711:
[----:B------:R-:W-:-:S05]  /*3bf0*/  FMUL.FTZ R16, R16, UR6 ;  /* 0x0000000610107c20 */ /* 0x000fca0008410000 */
[----:B------:R-:W-:-:S04]  /*3c00*/  LOP3.LUT R4, RZ, 0x80000000, R16, 0xb8, !PT ;  /* 0x80000000ff047812 */ /* 0x000fc800078eb810 */
[----:B------:R-:W-:-:S07]  /*3c10*/  F2FP.BF16.F32.PACK_AB R4, RZ, R4 ;  /* 0x00000004ff04723e */ /* 0x000fce00000010ff */
.L_x_16712:
[----:B------:R-:W-:Y:S05]  /*3c20*/  BSYNC.RECONVERGENT B0 ;  /* 0x0000000000007941 */ /* 0x000fea0003800200 */
.L_x_16710:
        /* <DEDUP_REMOVED lines=24> */
.L_x_16718:
[----:B------:R-:W-:Y:S01]  /*3db0*/  FSETP.GEU.FTZ.AND P1, PT, R20, -R9, PT ;  /* 0x800000091400720b */ /* 0x000fe20003f3e000 */
[----:B------:R-:W-:-:S12]  /*3dc0*/  FADD.FTZ R15, R15, -1 ;  /* 0xbf8000000f0f7421 */ /* 0x000fd80000010000 */
[----:B------:R-:W-:-:S07]  /*3dd0*/  @!P1 FADD.FTZ R15, R15, -1 ;  /* 0xbf8000000f0f9421 */ /* 0x000fce0000010000 */
.L_x_16717:
[----:B------:R-:W-:Y:S05]  /*3de0*/  BSYNC.RECONVERGENT B1 ;  /* 0x0000000000017941 */ /* 0x000fea0003800200 */
.L_x_16716:
[----:B------:R-:W-:Y:S01]  /*3df0*/  FFMA.FTZ R18, -R9, R15, R18 ;  /* 0x0000000f09127223 */ /* 0x000fe20000010112 */
[----:B------:R-:W-:Y:S06]  /*3e00*/  BRA `(.L_x_16714) ;  /* 0x0000000000707947 */ /* 0x000fec0003800000 */
.L_x_16715:
        /* <DEDUP_REMOVED lines=12> */
.L_x_16721:
        /* <DEDUP_REMOVED lines=13> */
.L_x_16720:
[----:B------:R-:W-:Y:S05]  /*3fa0*/  BSYNC.RECONVERGENT B1 ;  /* 0x0000000000017941 */ /* 0x000fea0003800200 */
.L_x_16719:
[----:B------:R-:W-:-:S04]  /*3fb0*/  FMUL.FTZ R18, R18, 1.1920928955078125e-07 ;  /* 0x3400000012127820 */ /* 0x000fc80000410000 */
[----:B------:R-:W-:-:S07]  /*3fc0*/  FMUL.FTZ R18, R15, R18 ;  /* 0x000000120f127220 */ /* 0x000fce0000410000 */
.L_x_16714:
[----:B------:R-:W-:Y:S05]  /*3fd0*/  BSYNC.RECONVERGENT B0 ;  /* 0x0000000000007941 */ /* 0x000fea0003800200 */
.L_x_16713:
        /* <DEDUP_REMOVED lines=25> */
.L_x_16723:
[----:B------:R-:W-:Y:S05]  /*4170*/  BSYNC.RECONVERGENT B0 ;  /* 0x0000000000007941 */ /* 0x000fea0003800200 */
.L_x_16722:
        /* <DEDUP_REMOVED lines=22> */
.L_x_16729:
[----:B------:R-:W-:Y:S01]  /*42e0*/  FSETP.GEU.FTZ.AND P1, PT, R20, -R9, PT ;  /* 0x800000091400720b */ /* 0x000fe20003f3e000 */
[----:B------:R-:W-:-:S12]  /*42f0*/  FADD.FTZ R17, R17, -1 ;  /* 0xbf80000011117421 */ /* 0x000fd80000010000 */
[----:B------:R-:W-:-:S07]  /*4300*/  @!P1 FADD.FTZ R17, R17, -1 ;  /* 0xbf80000011119421 */ /* 0x000fce0000010000 */
.L_x_16728:
[----:B------:R-:W-:Y:S05]  /*4310*/  BSYNC.RECONVERGENT B1 ;  /* 0x0000000000017941 */ /* 0x000fea0003800200 */
.L_x_16727:
[----:B------:R-:W-:Y:S01]  /*4320*/  FFMA.FTZ R16, -R9, R17, R16 ;  /* 0x0000001109107223 */ /* 0x000fe20000010110 */
[----:B------:R-:W-:Y:S06]  /*4330*/  BRA `(.L_x_16725) ;  /* 0x0000000000707947 */ /* 0x000fec0003800000 */
.L_x_16726:
        /* <DEDUP_REMOVED lines=12> */
.L_x_16732:
        /* <DEDUP_REMOVED lines=13> */
.L_x_16731:
[----:B------:R-:W-:Y:S05]  /*44d0*/  BSYNC.RECONVERGENT B1 ;  /* 0x0000000000017941 */ /* 0x000fea0003800200 */
.L_x_16730:
[----:B------:R-:W-:-:S04]  /*44e0*/  FMUL.FTZ R17, R17, 1.1920928955078125e-07 ;  /* 0x3400000011117820 */ /* 0x000fc80000410000 */
[----:B------:R-:W-:-:S07]  /*44f0*/  FMUL.FTZ R16, R16, R17 ;  /* 0x0000001110107220 */ /* 0x000fce0000410000 */
.L_x_16725:
[----:B------:R-:W-:Y:S05]  /*4500*/  BSYNC.RECONVERGENT B0 ;  /* 0x0000000000007941 */ /* 0x000fea0003800200 */
.L_x_16724:
        /* <DEDUP_REMOVED lines=26> */
.L_x_16734:
[----:B------:R-:W-:Y:S05]  /*46b0*/  BSYNC.RECONVERGENT B0 ;  /* 0x0000000000007941 */ /* 0x000fea0003800200 */
.L_x_16733:
        /* <DEDUP_REMOVED lines=22> */
.L_x_16740:
[----:B------:R-:W-:Y:S01]  /*4820*/  FSETP.GEU.FTZ.AND P1, PT, R20, -R9, PT ;  /* 0x800000091400720b */ /* 0x000fe20003f3e000 */
[----:B------:R-:W-:-:S12]  /*4830*/  FADD.FTZ R17, R17, -1 ;  /* 0xbf80000011117421 */ /* 0x000fd80000010000 */
[----:B------:R-:W-:-:S07]  /*4840*/  @!P1 FADD.FTZ R17, R17, -1 ;  /* 0xbf80000011119421 */ /* 0x000fce0000010000 */
.L_x_16739:
[----:B------:R-:W-:Y:S05]  /*4850*/  BSYNC.RECONVERGENT B1 ;  /* 0x0000000000017941 */ /* 0x000fea0003800200 */
.L_x_16738:
[----:B------:R-:W-:Y:S01]  /*4860*/  FFMA.FTZ R18, -R9, R17, R18 ;  /* 0x0000001109127223 */ /* 0x000fe20000010112 */
[----:B------:R-:W-:Y:S06]  /*4870*/  BRA `(.L_x_16736) ;  /* 0x0000000000707947 */ /* 0x000fec0003800000 */
.L_x_16737:
        /* <DEDUP_REMOVED lines=12> */
.L_x_16743:
        /* <DEDUP_REMOVED lines=13> */
.L_x_16742:
[----:B------:R-:W-:Y:S05]  /*4a10*/  BSYNC.RECONVERGENT B1 ;  /* 0x0000000000017941 */ /* 0x000fea0003800200 */
.L_x_16741:
[----:B------:R-:W-:-:S04]  /*4a20*/  FMUL.FTZ R18, R18, 1.1920928955078125e-07 ;  /* 0x3400000012127820 */ /* 0x000fc80000410000 */
[----:B------:R-:W-:-:S07]  /*4a30*/  FMUL.FTZ R18, R17, R18 ;  /* 0x0000001211127220 */ /* 0x000fce0000410000 */
.L_x_16736:
[----:B------:R-:W-:Y:S05]  /*4a40*/  BSYNC.RECONVERGENT B0 ;  /* 0x0000000000007941 */ /* 0x000fea0003800200 */
.L_x_16735:
        /* <DEDUP_REMOVED lines=25> */
.L_x_16745:
[----:B------:R-:W-:Y:S05]  /*4be0*/  BSYNC.RECONVERGENT B0 ;  /* 0x0000000000007941 */ /* 0x000fea0003800200 */
.L_x_16744:
        /* <DEDUP_REMOVED lines=22> */
.L_x_16751:
[----:B------:R-:W-:Y:S01]  /*4d50*/  FSETP.GEU.FTZ.AND P1, PT, R22, -R9, PT ;  /* 0x800000091600720b */ /* 0x000fe20003f3e000 */
[----:B------:R-:W-:-:S12]  /*4d60*/  FADD.FTZ R17, R17, -1 ;  /* 0xbf80000011117421 */ /* 0x000fd80000010000 */
[----:B------:R-:W-:-:S07]  /*4d70*/  @!P1 FADD.FTZ R17, R17, -1 ;  /* 0xbf80000011119421 */ /* 0x000fce0000010000 */
.L_x_16750:
[----:B------:R-:W-:Y:S05]  /*4d80*/  BSYNC.RECONVERGENT B1 ;  /* 0x0000000000017941 */ /* 0x000fea0003800200 */
.L_x_16749:
[----:B------:R-:W-:Y:S01]  /*4d90*/  FFMA.FTZ R20, -R9, R17, R20 ;  /* 0x0000001109147223 */ /* 0x000fe20000010114 */
[----:B------:R-:W-:Y:S06]  /*4da0*/  BRA `(.L_x_16747) ;  /* 0x0000000000707947 */ /* 0x000fec0003800000 */
.L_x_16748:
        /* <DEDUP_REMOVED lines=12> */
.L_x_16754:
        /* <DEDUP_REMOVED lines=13> */
.L_x_16753:
[----:B------:R-:W-:Y:S05]  /*4f40*/  BSYNC.RECONVERGENT B1 ;  /* 0x0000000000017941 */ /* 0x000fea0003800200 */
.L_x_16752:
[----:B------:R-:W-:-:S04]  /*4f50*/  FMUL.FTZ R20, R20, 1.1920928955078125e-07 ;  /* 0x3400000014147820 */ /* 0x000fc80000410000 */
[----:B------:R-:W-:-:S07]  /*4f60*/  FMUL.FTZ R20, R17, R20 ;  /* 0x0000001411147220 */ /* 0x000fce0000410000 */
.L_x_16747:
[----:B------:R-:W-:Y:S05]  /*4f70*/  BSYNC.RECONVERGENT B0 ;  /* 0x0000000000007941 */ /* 0x000fea0003800200 */
.L_x_16746:
        /* <DEDUP_REMOVED lines=26> */
.L_x_16756:
[----:B------:R-:W-:Y:S05]  /*5120*/  BSYNC.RECONVERGENT B0 ;  /* 0x0000000000007941 */ /* 0x000fea0003800200 */
.L_x_16755:
        /* <DEDUP_REMOVED lines=22> */
.L_x_16762:
[----:B------:R-:W-:Y:S01]  /*5290*/  FSETP.GEU.FTZ.AND P1, PT, R22, -R9, PT ;  /* 0x800000091600720b */ /* 0x000fe20003f3e000 */
[----:B------:R-:W-:-:S12]  /*52a0*/  FADD.FTZ R17, R17, -1 ;  /* 0xbf80000011117421 */ /* 0x000fd80000010000 */
[----:B------:R-:W-:-:S07]  /*52b0*/  @!P1 FADD.FTZ R17, R17, -1 ;  /* 0xbf80000011119421 */ /* 0x000fce0000010000 */
.L_x_16761:
[----:B------:R-:W-:Y:S05]  /*52c0*/  BSYNC.RECONVERGENT B1 ;  /* 0x0000000000017941 */ /* 0x000fea0003800200 */
.L_x_16760:
[----:B------:R-:W-:Y:S01]  /*52d0*/  FFMA.FTZ R18, -R9, R17, R18 ;  /* 0x0000001109127223 */ /* 0x000fe20000010112 */
[----:B------:R-:W-:Y:S06]  /*52e0*/  BRA `(.L_x_16758) ;  /* 0x0000000000707947 */ /* 0x000fec0003800000 */
.L_x_16759:
        /* <DEDUP_REMOVED lines=12> */
.L_x_16765:
        /* <DEDUP_REMOVED lines=13> */
.L_x_16764:
[----:B------:R-:W-:Y:S05]  /*5480*/  BSYNC.RECONVERGENT B1 ;  /* 0x0000000000017941 */ /* 0x000fea0003800200 */
.L_x_16763:
[----:B------:R-:W-:-:S04]  /*5490*/  FMUL.FTZ R18, R18, 1.1920928955078125e-07 ;  /* 0x3400000012127820 */ /* 0x000fc80000410000 */
[----:B------:R-:W-:-:S07]  /*54a0*/  FMUL.FTZ R18, R17, R18 ;  /* 0x0000001211127220 */ /* 0x000fce0000410000 */
.L_x_16758:
[----:B------:R-:W-:Y:S05]  /*54b0*/  BSYNC.RECONVERGENT B0 ;  /* 0x0000000000007941 */ /* 0x000fea0003800200 */
.L_x_16757:
        /* <DEDUP_REMOVED lines=25> */
.L_x_16767:
[----:B------:R-:W-:Y:S05]  /*5650*/  BSYNC.RECONVERGENT B0 ;  /* 0x0000000000007941 */ /* 0x000fea0003800200 */
.L_x_16766:
        /* <DEDUP_REMOVED lines=22> */
.L_x_16773:
[----:B------:R-:W-:Y:S01]  /*57c0*/  FSETP.GEU.FTZ.AND P1, PT, R22, -R9, PT ;  /* 0x800000091600720b */ /* 0x000fe20003f3e000 */
[----:B------:R-:W-:-:S12]  /*57d0*/  FADD.FTZ R19, R19, -1 ;  /* 0xbf80000013137421 */ /* 0x000fd80000010000 */
[----:B------:R-:W-:-:S07]  /*57e0*/  @!P1 FADD.FTZ R19, R19, -1 ;  /* 0xbf80000013139421 */ /* 0x000fce0000010000 */
.L_x_16772:
[----:B------:R-:W-:Y:S05]  /*57f0*/  BSYNC.RECONVERGENT B1 ;  /* 0x0000000000017941 */ /* 0x000fea0003800200 */
.L_x_16771:
[----:B------:R-:W-:Y:S01]  /*5800*/  FFMA.FTZ R20, -R9, R19, R20 ;  /* 0x0000001309147223 */ /* 0x000fe20000010114 */
[----:B------:R-:W-:Y:S06]  /*5810*/  BRA `(.L_x_16769) ;  /* 0x00000000007c7947 */ /* 0x000fec0003800000 */
.L_x_16770:
        /* <DEDUP_REMOVED lines=15> */
.L_x_16776:
        /* <DEDUP_REMOVED lines=13> */
.L_x_16775:
[----:B------:R-:W-:Y:S05]  /*59e0*/  BSYNC.RECONVERGENT B1 ;  /* 0x0000000000017941 */ /* 0x000fea0003800200 */
.L_x_16774:
[----:B------:R-:W-:-:S04]  /*59f0*/  FMUL.FTZ R22, R22, 1.1920928955078125e-07 ;  /* 0x3400000016167820 */ /* 0x000fc80000410000 */
[----:B------:R-:W-:-:S07]  /*5a00*/  FMUL.FTZ R20, R19, R22 ;  /* 0x0000001613147220 */ /* 0x000fce0000410000 */
.L_x_16769:
[----:B------:R-:W-:Y:S05]  /*5a10*/  BSYNC.RECONVERGENT B0 ;  /* 0x0000000000007941 */ /* 0x000fea0003800200 */
.L_x_16768:
        /* <DEDUP_REMOVED lines=8> */
[----:B------:R-:W-:Y:S02]  /*5aa0*/  SHF.L.U32 R20, R20, 0x10, RZ ;  /* 0x0000001014147819 */ /* 0x000fe400000006ff */
        /* <DEDUP_REMOVED lines=17> */
.L_x_16778:
[----:B------:R-:W-:Y:S05]  /*5bc0*/  BSYNC.RECONVERGENT B0 ;  /* 0x0000000000007941 */ /* 0x000fea0003800200 */
.L_x_16777:
        /* <DEDUP_REMOVED lines=22> */
.L_x_16784:
[----:B------:R-:W-:Y:S01]  /*5d30*/  FSETP.GEU.FTZ.AND P1, PT, R10, -R9, PT ;  /* 0x800000090a00720b */ /* 0x000fe20003f3e000 */
[----:B------:R-:W-:-:S12]  /*5d40*/  FADD.FTZ R6, R6, -1 ;  /* 0xbf80000006067421 */ /* 0x000fd80000010000 */
[----:B------:R-:W-:-:S07]  /*5d50*/  @!P1 FADD.FTZ R6, R6, -1 ;  /* 0xbf80000006069421 */ /* 0x000fce0000010000 */
.L_x_16783:
[----:B------:R-:W-:Y:S05]  /*5d60*/  BSYNC.RECONVERGENT B1 ;  /* 0x0000000000017941 */ /* 0x000fea0003800200 */
.L_x_16782:
[----:B------:R-:W-:Y:S01]  /*5d70*/  FFMA.FTZ R18, -R9, R6, R18 ;  /* 0x0000000609127223 */ /* 0x000fe20000010112 */
[----:B------:R-:W-:Y:S06]  /*5d80*/  BRA `(.L_x_16780) ;  /* 0x0000000000707947 */ /* 0x000fec0003800000 */
.L_x_16781:
        /* <DEDUP_REMOVED lines=12> */
.L_x_16787:
        /* <DEDUP_REMOVED lines=13> */
.L_x_16786:
[----:B------:R-:W-:Y:S05]  /*5f20*/  BSYNC.RECONVERGENT B1 ;  /* 0x0000000000017941 */ /* 0x000fea0003800200 */
.L_x_16785:
[----:B------:R-:W-:-:S04]  /*5f30*/  FMUL.FTZ R7, R18, 1.1920928955078125e-07 ;  /* 0x3400000012077820 */ /* 0x000fc80000410000 */
[----:B------:R-:W-:-:S07]  /*5f40*/  FMUL.FTZ R18, R12, R7 ;  /* 0x000000070c127220 */ /* 0x000fce0000410000 */
.L_x_16780:
[----:B------:R-:W-:Y:S05]  /*5f50*/  BSYNC.RECONVERGENT B0 ;  /* 0x0000000000007941 */ /* 0x000fea0003800200 */
.L_x_16779:
[C---:B------:R-:W-:Y:S01]  /*5f60*/  FSETP.NAN.FTZ.AND P1, PT, |R18|.reuse, |R18|, PT ;  /* 0x400000121200720b */ /* 0x040fe20003f38200 */
[----:B------:R-:W0:Y:S01]  /*5f70*/  LDC.64 R6, c[0x0][0x398] ;  /* 0x0000e600ff067b82 */ /* 0x000e220000000a00 */
[----:B------:R-:W-:Y:S01]  /*5f80*/  LOP3.LUT R9, R18, 0x80000000, R20, 0xb8, !PT ;  /* 0x8000000012097812 */ /* 0x000fe200078eb814 */
[----:B------:R-:W-:Y:S01]  /*5f90*/  BSSY.RECONVERGENT B0, `(.L_x_16788) ;  /* 0x000001b000007945 */ /* 0x000fe20003800200 */
        /* <DEDUP_REMOVED lines=12> */
[----:B------:R0:W-:-:S12]  /*6060*/  STG.E.64 desc[UR4][R6.64], R4 ;  /* 0x0000000406007986 */ /* 0x0001d8000c101b04 */
[----:B------:R-:W-:Y:S01]  /*6070*/  @!P0 FMUL.FTZ R20, R20, UR6 ;  /* 0x0000000614148c20 */ /* 0x000fe20008410000 */
[----:B0-----:R-:W-:-:S04]  /*6080*/  PRMT R4, R2, 0x5410, R17 ;  /* 0x0000541002047816 */ /* 0x001fc80000000011 */
        /* <DEDUP_REMOVED lines=11> */
.L_x_16789:
[----:B------:R-:W-:Y:S05]  /*6140*/  BSYNC.RECONVERGENT B0 ;  /* 0x0000000000007941 */ /* 0x000fea0003800200 */
.L_x_16788:
[----:B------:R-:W-:-:S05]  /*6150*/  PRMT R5, R3, 0x5410, R20 ;  /* 0x0000541003057816 */ /* 0x000fca0000000014 */
[----:B------:R-:W-:Y:S01]  /*6160*/  STG.E.64 desc[UR4][R6.64+0x400], R4 ;  /* 0x0004000406007986 */ /* 0x000fe2000c101b04 */
[----:B------:R-:W-:Y:S05]  /*6170*/  EXIT ;  /* 0x000000000000794d */ /* 0x000fea0003800000 */
.L_x_16790:
        /* <DEDUP_REMOVED lines=16> */
.L_x_32912:


//--------------------- .text._ZN2at6native29vectorized_elementwise_kernelILi8EZZZNS0_15binary_internal21div_floor_kernel_cudaERNS_18TensorIteratorBaseEENKUlvE0_clEvENKUlvE2_clEvEUlN3c108BFloat16EE_St5arrayIPcLm2EEEEviT0_T1_ --------------------------
	.section	.text._ZN2at6native29vectorized_elementwise_kernelILi8EZZZNS0_15binary_internal21div_floor_kernel_cudaERNS_18TensorIteratorBaseEENKUlvE0_clEvENKUlvE2_clEvEUlN3c108BFloat16EE_St5arrayIPcLm2EEEEviT0_T1_,"ax",@progbits
	.align	128
        .global         _ZN2at6native29vectorized_elementwise_kernelILi8EZZZNS0_15binary_internal21div_floor_kernel_cudaERNS_18TensorIteratorBaseEENKUlvE0_clEvENKUlvE2_clEvEUlN3c108BFloat16EE_St5arrayIPcLm2EEEEviT0_T1_
        .type           _ZN2at6native29vectorized_elementwise_kernelILi8EZZZNS0_15binary_internal21div_floor_kernel_cudaERNS_18TensorIteratorBaseEENKUlvE0_clEvENKUlvE2_clEvEUlN3c108BFloat16EE_St5arrayIPcLm2EEEEviT0_T1_,@function
        .size           _ZN2at6native29vectorized_elementwise_kernelILi8EZZZNS0_15binary_internal21div_floor_kernel_cudaERNS_18TensorIteratorBaseEENKUlvE0_clEvENKUlvE2_clEvEUlN3c108BFloat16EE_St5arrayIPcLm2EEEEviT0_T1_,(.L_x_32913 - _ZN2at6native29vectorized_elementwise_kernelILi8EZZZNS0_15binary_internal21div_floor_kernel_cudaERNS_18TensorIteratorBaseEENKUlvE0_clEvENKUlvE2_clEvEUlN3c108BFloat16EE_St5arrayIPcLm2EEEEviT0_T1_)
        .other          _ZN2at6native29vectorized_elementwise_kernelILi8EZZZNS0_15binary_internal21div_floor_kernel_cudaERNS_18TensorIteratorBaseEENKUlvE0_clEvENKUlvE2_clEvEUlN3c108BFloat16EE_St5arrayIPcLm2EEEEviT0_T1_,@"STO_CUDA_ENTRY STV_DEFAULT"
_ZN2at6native29vectorized_elementwise_kernelILi8EZZZNS0_15binary_internal21div_floor_kernel_cudaERNS_18TensorIteratorBaseEENKUlvE0_clEvENKUlvE2_clEvEUlN3c108BFloat16EE_St5arrayIPcLm2EEEEviT0_T1_:
.text._ZN2at6native29vectorized_elementwise_kernelILi8EZZZNS0_15binary_internal21div_floor_kernel_cudaERNS_18TensorIteratorBaseEENKUlvE0_clEvENKUlvE2_clEvEUlN3c108BFloat16EE_St5arrayIPcLm2EEEEviT0_T1_:
[----:B------:R-:W-:Y:S01]  /*0000*/  LDC R1, c[0x0][0x37c] ;  /* 0x0000df00ff017b82 */ /* 0x000fe20000000800 */
[----:B------:R-:W-:Y:S05]  /*0010*/  EXIT ;  /* 0x000000000000794d */ /* 0x000fea0003800000 */
.L_x_16791:
        /* <DEDUP_REMOVED lines=14> */
.L_x_32913:


//--------------------- .text._ZN2at6native18elementwise_kernelILi128ELi4EZNS0_15gpu_kernel_implIZZZNS0_15binary_internal21div_floor_kernel_cudaERNS_18TensorIteratorBaseEENKUlvE0_clEvENKUlvE1_clEvEUlN3c104HalfEE_EEvS5_RKT_EUliE_EEviT1_ --------------------------
	.section	.text._ZN2at6native18elementwise_kernelILi128ELi4EZNS0_15gpu_kernel_implIZZZNS0_15binary_internal21div_floor_kernel_cudaERNS_18TensorIteratorBaseEENKUlvE0_clEvENKUlvE1_clEvEUlN3c104HalfEE_EEvS5_RKT_EUliE_EEviT1_,"ax",@progbits
	.align	128
        .global         _ZN2at6native18elementwise_kernelILi128ELi4EZNS0_15gpu_kernel_implIZZZNS0_15binary_internal21div_floor_kernel_cudaERNS_18TensorIteratorBaseEENKUlvE0_clEvENKUlvE1_clEvEUlN3c104HalfEE_EEvS5_RKT_EUliE_EEviT1_
        .type           _ZN2at6native18elementwise_kernelILi128ELi4EZNS0_15gpu_kernel_implIZZZNS0_15binary_internal21div_floor_kernel_cudaERNS_18TensorIteratorBaseEENKUlvE0_clEvENKUlvE1_clEvEUlN3c104HalfEE_EEvS5_RKT_EUliE_EEviT1_,@function
        .size           _ZN2at6native18elementwise_kernelILi128ELi4EZNS0_15gpu_kernel_implIZZZNS0_15binary_internal21div_floor_kernel_cudaERNS_18TensorIteratorBaseEENKUlvE0_clEvENKUlvE1_clEvEUlN3c104HalfEE_EEvS5_RKT_EUliE_EEviT1_,(.L_x_32914 - _ZN2at6native18elementwise_kernelILi128ELi4EZNS0_15gpu_kernel_implIZZZNS0_15binary_internal21div_floor_kernel_cudaERNS_18TensorIteratorBaseEENKUlvE0_clEvENKUlvE1_clEvEUlN3c104HalfEE_EEvS5_RKT_EUliE_EEviT1_)
        .other          _ZN2at6native18elementwise_kernelILi128ELi4EZNS0_15gpu_kernel_implIZZZNS0_15binary_internal21div_floor_kernel_cudaERNS_18TensorIteratorBaseEENKUlvE0_clEvENKUlvE1_clEvEUlN3c104HalfEE_EEvS5_RKT_EUliE_EEviT1_,@"STO_CUDA_ENTRY STV_DEFAULT"
_ZN2at6native18elementwise_kernelILi128ELi4EZNS0_15gpu_kernel_implIZZZNS0_15binary_internal21div_floor_kernel_cudaERNS_18TensorIteratorBaseEENKUlvE0_clEvENKUlvE1_clEvEUlN3c104HalfEE_EEvS5_RKT_EUliE_EEviT1_:
.text._ZN2at6native18elementwise_kernelILi128ELi4EZNS0_15gpu_kernel_implIZZZNS0_15binary_internal21div_floor_kernel_cudaERNS_18TensorIteratorBaseEENKUlvE0_clEvENKUlvE1_clEvEUlN3c104HalfEE_EEvS5_RKT_EUliE_EEviT1_:
        /* <DEDUP_REMOVED lines=31> */
[----:B------:R-:W-:Y:S01]  /*01f0*/  MOV R5, R17 ;  /* 0x0000001100057202 */ /* 0x000fe20000000f00 */
        /* <DEDUP_REMOVED lines=297> */
.L_x_16794:
        /* <DEDUP_REMOVED lines=19> */
.L_x_16798:
[----:B------:R-:W2:Y:S02]  /*15c0*/  LDG.E.U8 R4, desc[UR36][R4.64] ;  /* 0x0000002404047981 */ /* 0x000ea4000c1e1100 */
[----:B--2---:R-:W-:-:S04]  /*15d0*/  I2FP.F32.U32 R0, R4 ;  /* 0x0000000400007245 */ /* 0x004fc80000201000 */
[----:B------:R-:W-:-:S04]  /*15e0*/  F2FP.F16.F32.PACK_AB R0, RZ, R0 ;  /* 0x00000000ff00723e */ /* 0x000fc800000000ff */
[----:B------:R-:W-:Y:S01]  /*15f0*/  PRMT R3, R0, 0x7610, R3 ;  /* 0x0000761000037816 */ /* 0x000fe20000000003 */
[----:B------:R-:W-:Y:S06]  /*1600*/  BRA `(.L_x_16800) ;  /* 0x0000000c00d47947 */ /* 0x000fec0003800000 */
.L_x_16797:
        /* <DEDUP_REMOVED lines=11> */
.L_x_16802:
[----:B------:R-:W2:Y:S02]  /*16c0*/  LDG.E R4, desc[UR36][R4.64] ;  /* 0x0000002404047981 */ /* 0x000ea4000c1e1900 */
[----:B--2---:R-:W-:-:S04]  /*16d0*/  I2FP.F32.S32 R0, R4 ;  /* 0x0000000400007245 */ /* 0x004fc80000201400 */
[----:B------:R-:W-:-:S04]  /*16e0*/  F2FP.F16.F32.PACK_AB R0, RZ, R0 ;  /* 0x00000000ff00723e */ /* 0x000fc800000000ff */
[----:B------:R-:W-:Y:S01]  /*16f0*/  PRMT R3, R0, 0x7610, R3 ;  /* 0x0000761000037816 */ /* 0x000fe20000000003 */
[----:B------:R-:W-:Y:S06]  /*1700*/  BRA `(.L_x_16800) ;  /* 0x0000000c00947947 */ /* 0x000fec0003800000 */
.L_x_16801:
[----:B------:R-:W2:Y:S02]  /*1710*/  LDG.E.U16 R4, desc[UR36][R4.64] ;  /* 0x0000002404047981 */ /* 0x000ea4000c1e1500 */
[----:B--2---:R-:W0:Y:S02]  /*1720*/  I2F.S16 R0, R4 ;  /* 0x0000000400007306 */ /* 0x004e240000101400 */
[----:B0-----:R-:W-:-:S04]  /*1730*/  F2FP.F16.F32.PACK_AB R0, RZ, R0 ;  /* 0x00000000ff00723e */ /* 0x001fc800000000ff */
[----:B------:R-:W-:Y:S01]  /*1740*/  PRMT R3, R0, 0x7610, R3 ;  /* 0x0000761000037816 */ /* 0x000fe20000000003 */
[----:B------:R-:W-:Y:S06]  /*1750*/  BRA `(.L_x_16800) ;  /* 0x0000000c00807947 */ /* 0x000fec0003800000 */
.L_x_16796:
        /* <DEDUP_REMOVED lines=9> */
.L_x_16804:
[----:B------:R0:W5:Y:S01]  /*17f0*/  LDG.E.U16 R3, desc[UR36][R4.64] ;  /* 0x0000002404037981 */ /* 0x000162000c1e1500 */
[----:B------:R-:W-:Y:S05]  /*1800*/  BRA `(.L_x_16800) ;  /* 0x0000000c00547947 */ /* 0x000fea0003800000 */
.L_x_16803:
        /* <DEDUP_REMOVED lines=9> */
.L_x_16806:
[----:B------:R1:W5:Y:S01]  /*18a0*/  LDG.E.U16 R3, desc[UR36][R4.64] ;  /* 0x0000002404037981 */ /* 0x000362000c1e1500 */
[----:B------:R-:W-:Y:S05]  /*18b0*/  BRA `(.L_x_16800) ;  /* 0x0000000c00287947 */ /* 0x000fea0003800000 */
.L_x_16805:
        /* <DEDUP_REMOVED lines=13> */
.L_x_16795:
        /* <DEDUP_REMOVED lines=14> */
.L_x_16809:
        /* <DEDUP_REMOVED lines=13> */
.L_x_16808:
        /* <DEDUP_REMOVED lines=24> */
[----:B------:R-:W-:Y:S01]  /*1cc0*/  F2FP.F16.F32.PACK_AB R3, RZ, R3 ;  /* 0x00000003ff03723e */ /* 0x000fe200000000ff */
[----:B------:R-:W-:Y:S06]  /*1cd0*/  BRA `(.L_x_16800) ;  /* 0x0000000800207947 */ /* 0x000fec0003800000 */
.L_x_16811:
        /* <DEDUP_REMOVED lines=11> */
[----:B------:R-:W-:-:S04]  /*1d90*/  LOP3.LUT R0, R0, 0x80000000, R3, 0xf8, !PT ;  /* 0x8000000000007812 */ /* 0x000fc800078ef803 */
[----:B------:R-:W-:-:S04]  /*1da0*/  F2FP.F16.F32.PACK_AB R0, RZ, R0 ;  /* 0x00000000ff00723e */ /* 0x000fc800000000ff */
[----:B------:R-:W-:Y:S01]  /*1db0*/  PRMT R3, R0, 0x7610, R3 ;  /* 0x0000761000037816 */ /* 0x000fe20000000003 */
[----:B------:R-:W-:Y:S06]  /*1dc0*/  BRA `(.L_x_16800) ;  /* 0x0000000400e47947 */ /* 0x000fec0003800000 */
.L_x_16810:
[----:B------:R-:W2:Y:S02]  /*1dd0*/  LDG.E.U16 R0, desc[UR36][R4.64] ;  /* 0x0000002404007981 */ /* 0x000ea4000c1e1500 */
[----:B--2---:R-:W-:-:S05]  /*1de0*/  IMAD.U32 R0, R0, 0x10000, RZ ;  /* 0x0001000000007824 */ /* 0x004fca00078e00ff */
[----:B------:R-:W-:-:S04]  /*1df0*/  F2FP.F16.F32.PACK_AB R0, RZ, R0 ;  /* 0x00000000ff00723e */ /* 0x000fc800000000ff */
[----:B------:R-:W-:Y:S01]  /*1e00*/  PRMT R3, R0, 0x7610, R3 ;  /* 0x0000761000037816 */ /* 0x000fe20000000003 */
[----:B------:R-:W-:Y:S06]  /*1e10*/  BRA `(.L_x_16800) ;  /* 0x0000000400d07947 */ /* 0x000fec0003800000 */
.L_x_16807:
        /* <DEDUP_REMOVED lines=13> */
.L_x_16814:
        /* <DEDUP_REMOVED lines=21> */
.L_x_16818:
[----:B------:R-:W-:Y:S05]  /*2040*/  BSYNC.RECONVERGENT B1 ;  /* 0x0000000000017941 */ /* 0x000fea0003800200 */
.L_x_16817:
[----:B------:R-:W-:Y:S01]  /*2050*/  IMAD.SHL.U32 R0, R0, 0x100000, RZ ;  /* 0x0010000000007824 */ /* 0x000fe200078e00ff */
[----:B------:R-:W-:-:S04]  /*2060*/  LEA R3, R3, 0x3b800000, 0x17 ;  /* 0x3b80000003037811 */ /* 0x000fc800078eb8ff */
[----:B------:R-:W-:-:S07]  /*2070*/  LOP3.LUT R0, R3, R0, R7, 0xfe, !PT ;  /* 0x0000000003007212 */ /* 0x000fce00078efe07 */
.L_x_16816:
[----:B------:R-:W-:Y:S05]  /*2080*/  BSYNC.RECONVERGENT B0 ;  /* 0x0000000000007941 */ /* 0x000fea0003800200 */
.L_x_16815:
[----:B------:R-:W-:-:S04]  /*2090*/  F2FP.F16.F32.PACK_AB R0, RZ, R0 ;  /* 0x00000000ff00723e */ /* 0x000fc800000000ff */
[----:B------:R-:W-:Y:S01]  /*20a0*/  PRMT R3, R0, 0x7610, R3 ;  /* 0x0000761000037816 */ /* 0x000fe20000000003 */
[----:B------:R-:W-:Y:S06]  /*20b0*/  BRA `(.L_x_16800) ;  /* 0x0000000400287947 */ /* 0x000fec0003800000 */
.L_x_16813:
        /* <DEDUP_REMOVED lines=21> */
.L_x_16822:
[----:B------:R-:W-:Y:S05]  /*2210*/  BSYNC.RECONVERGENT B1 ;  /* 0x0000000000017941 */ /* 0x000fea0003800200 */
.L_x_16821:
[----:B------:R-:W-:Y:S01]  /*2220*/  IMAD.SHL.U32 R0, R0, 0x200000, RZ ;  /* 0x0020000000007824 */ /* 0x000fe200078e00ff */
[----:B------:R-:W-:-:S04]  /*2230*/  LEA R3, R3, 0x37800000, 0x17 ;  /* 0x3780000003037811 */ /* 0x000fc800078eb8ff */
[----:B------:R-:W-:-:S07]  /*2240*/  LOP3.LUT R0, R3, R0, R7, 0xfe, !PT ;  /* 0x0000000003007212 */ /* 0x000fce00078efe07 */
.L_x_16820:
[----:B------:R-:W-:Y:S05]  /*2250*/  BSYNC.RECONVERGENT B0 ;  /* 0x0000000000007941 */ /* 0x000fea0003800200 */
.L_x_16819:
[----:B------:R-:W-:-:S04]  /*2260*/  F2FP.F16.F32.PACK_AB R0, RZ, R0 ;  /* 0x00000000ff00723e */ /* 0x000fc800000000ff */
[----:B------:R-:W-:Y:S01]  /*2270*/  PRMT R3, R0, 0x7610, R3 ;  /* 0x0000761000037816 */ /* 0x000fe20000000003 */
[----:B------:R-:W-:Y:S06]  /*2280*/  BRA `(.L_x_16800) ;  /* 0x0000000000b47947 */ /* 0x000fec0003800000 */
.L_x_16812:
[----:B------:R-:W-:-:S09]  /*2290*/  UISETP.NE.AND UP0, UPT, UR4, 0x1c, UPT ;  /* 0x0000001c0400788c */ /* 0x000fd2000bf05270 */
[----:B------:R-:W-:Y:S05]  /*22a0*/  BRA.U !UP0, `(.L_x_16823) ;  /* 0x00000001089c7547 */ /* 0x000fea000b800000 */
[----:B------:R-:W-:-:S09]  /*22b0*/  UISETP.NE.AND UP0, UPT, UR4, 0x1d, UPT ;  /* 0x0000001d0400788c */ /* 0x000fd2000bf05270 */
[----:B------:R-:W-:Y:S05]  /*22c0*/  BRA.U !UP0, `(.L_x_16824) ;  /* 0x0000000108807547 */ /* 0x000fea000b800000 */
[----:B------:R-:W-:-:S09]  /*22d0*/  UISETP.NE.AND UP0, UPT, UR4, 0x2c, UPT ;  /* 0x0000002c0400788c */ /* 0x000fd2000bf05270 */
[----:B------:R-:W-:Y:S05]  /*22e0*/  BRA.U !UP0, `(.L_x_16825) ;  /* 0x0000000108487547 */ /* 0x000fea000b800000 */
.L_x_16799:
        /* <DEDUP_REMOVED lines=16> */
.L_x_16826:
[----:B------:R-:W-:Y:S01]  /*23f0*/  PRMT R3, RZ, 0x7610, R3 ;  /* 0x00007610ff037816 */ /* 0x000fe20000000003 */
[----:B------:R-:W-:Y:S06]  /*2400*/  BRA `(.L_x_16800) ;  /* 0x0000000000547947 */ /* 0x000fec0003800000 */
.L_x_16825:
        /* <DEDUP_REMOVED lines=8> */
.L_x_16828:
[----:B------:R-:W-:Y:S05]  /*2490*/  BSYNC.RECONVERGENT B0 ;  /* 0x0000000000007941 */ /* 0x000fea0003800200 */
.L_x_16827:
[----:B------:R-:W-:-:S04]  /*24a0*/  F2FP.F16.F32.PACK_AB R0, RZ, R0 ;  /* 0x00000000ff00723e */ /* 0x000fc800000000ff */
[----:B------:R-:W-:Y:S01]  /*24b0*/  PRMT R3, R0, 0x7610, R3 ;  /* 0x0000761000037816 */ /* 0x000fe20000000003 */
[----:B------:R-:W-:Y:S06]  /*24c0*/  BRA `(.L_x_16800) ;  /* 0x0000000000247947 */ /* 0x000fec0003800000 */
.L_x_16824:
[----:B------:R-:W2:Y:S02]  /*24d0*/  LDG.E.64 R4, desc[UR36][R4.64] ;  /* 0x0000002404047981 */ /* 0x000ea4000c1e1b00 */
[----:B--2---:R-:W0:Y:S02]  /*24e0*/  I2F.U64 R0, R4 ;  /* 0x0000000400007312 */ /* 0x004e240000301000 */
[----:B0-----:R-:W-:-:S04]  /*24f0*/  F2FP.F16.F32.PACK_AB R0, RZ, R0 ;  /* 0x00000000ff00723e */ /* 0x001fc800000000ff */
[----:B------:R-:W-:Y:S01]  /*2500*/  PRMT R3, R0, 0x7610, R3 ;  /* 0x0000761000037816 */ /* 0x000fe20000000003 */
[----:B------:R-:W-:Y:S06]  /*2510*/  BRA `(.L_x_16800) ;  /* 0x0000000000107947 */ /* 0x000fec0003800000 */
.L_x_16823:
[----:B------:R-:W2:Y:S02]  /*2520*/  LDG.E R4, desc[UR36][R4.64] ;  /* 0x0000002404047981 */ /* 0x000ea4000c1e1900 */
[----:B--2---:R-:W-:-:S04]  /*2530*/  I2FP.F32.U32 R0, R4 ;  /* 0x0000000400007245 */ /* 0x004fc80000201000 */
[----:B------:R-:W-:-:S04]  /*2540*/  F2FP.F16.F32.PACK_AB R0, RZ, R0 ;  /* 0x00000000ff00723e */ /* 0x000fc800000000ff */
[----:B------:R-:W-:-:S07]  /*2550*/  PRMT R3, R0, 0x7610, R3 ;  /* 0x0000761000037816 */ /* 0x000fce0000000003 */
.L_x_16800:
[----:B------:R-:W2:Y:S01]  /*2560*/  LDC R0, c[0x0][0x590] ;  /* 0x00016400ff007b82 */ /* 0x000ea20000000800 */
[----:B-----5:R-:W-:Y:S01]  /*2570*/  HADD2.F32 R3, -RZ, R3.H0_H0 ;  /* 0x20000003ff037230 */ /* 0x020fe20000004100 */
[----:B------:R-:W-:Y:S04]  /*2580*/  BSSY.RECONVERGENT B0, `(.L_x_16829) ;  /* 0x0000037000007945 */ /* 0x000fe80003800200 */
[C---:B01----:R-:W-:Y:S01]  /*2590*/  FADD.FTZ R5, |R3|.reuse, -RZ ;  /* 0x800000ff03057221 */ /* 0x043fe20000010200 */
[----:B--2---:R-:W-:-:S13]  /*25a0*/  FSETP.GEU.FTZ.AND P0, PT, |R3|, |R0|, PT ;  /* 0x400000000300720b */ /* 0x004fda0003f1e200 */
        /* <DEDUP_REMOVED lines=23> */
.L_x_16833:
[----:B------:R-:W-:Y:S05]  /*2720*/  BSYNC.RECONVERGENT B1 ;  /* 0x0000000000017941 */ /* 0x000fea0003800200 */
.L_x_16832:
[----:B------:R-:W-:Y:S01]  /*2730*/  FFMA.FTZ R5, -R24, R4, R5 ;  /* 0x0000000418057223 */ /* 0x000fe20000010105 */
[----:B------:R-:W-:Y:S06]  /*2740*/  BRA `(.L_x_16830) ;  /* 0x0000000000687947 */ /* 0x000fec0003800000 */
.L_x_16831:
        /* <DEDUP_REMOVED lines=10> */
.L_x_16836:
        /* <DEDUP_REMOVED lines=13> */
.L_x_16835:
[----:B------:R-:W-:Y:S05]  /*28c0*/  BSYNC.RECONVERGENT B1 ;  /* 0x0000000000017941 */ /* 0x000fea0003800200 */
.L_x_16834:
[----:B------:R-:W-:-:S04]  /*28d0*/  FMUL.FTZ R4, R5, 1.1920928955078125e-07 ;  /* 0x3400000005047820 */ /* 0x000fc80000410000 */
[----:B------:R-:W-:-:S07]  /*28e0*/  FMUL.FTZ R5, R9, R4 ;  /* 0x0000000409057220 */ /* 0x000fce0000410000 */
.L_x_16830:
[----:B------:R-:W-:Y:S05]  /*28f0*/  BSYNC.RECONVERGENT B0 ;  /* 0x0000000000007941 */ /* 0x000fea0003800200 */
.L_x_16829:
        /* <DEDUP_REMOVED lines=23> */
.L_x_16838:
[----:B------:R-:W-:-:S05]  /*2a70*/  FMUL.FTZ R3, R3, R6 ;  /* 0x0000000603037220 */ /* 0x000fca0000410000 */
[----:B------:R-:W-:-:S04]  /*2a80*/  LOP3.LUT R3, RZ, 0x80000000, R3, 0xb8, !PT ;  /* 0x80000000ff037812 */ /* 0x000fc800078eb803 */
[----:B------:R-:W-:-:S07]  /*2a90*/  F2FP.F16.F32.PACK_AB R3, RZ, R3 ;  /* 0x00000003ff03723e */ /* 0x000fce00000000ff */
.L_x_16839:
[----:B------:R-:W-:Y:S05]  /*2aa0*/  BSYNC.RECONVERGENT B0 ;  /* 0x0000000000007941 */ /* 0x000fea0003800200 */
.L_x_16837:
        /* <DEDUP_REMOVED lines=18> */
.L_x_16843:
[----:B------:R-:W-:-:S06]  /*2bd0*/  HADD2.F32 R5, -RZ, R3.H0_H0 ;  /* 0x20000003ff057230 */ /* 0x000fcc0000004100 */
[----:B------:R-:W0:Y:S02]  /*2be0*/  F2I.S64.TRUNC R4, R5 ;  /* 0x0000000500047311 */ /* 0x000e24000020d900 */
[----:B0-----:R0:W-:Y:S01]  /*2bf0*/  STG.E.U8 desc[UR36][R8.64], R4 ;  /* 0x0000000408007986 */ /* 0x0011e2000c101124 */
[----:B------:R-:W-:Y:S05]  /*2c00*/  BRA `(.L_x_16845) ;  /* 0x0000000c00707947 */ /* 0x000fea0003800000 */
.L_x_16842:
        /* <DEDUP_REMOVED lines=10> */
.L_x_16847:
[----:B------:R-:W-:-:S06]  /*2cb0*/  HADD2.F32 R3, -RZ, R3.H0_H0 ;  /* 0x20000003ff037230 */ /* 0x000fcc0000004100 */
[----:B------:R-:W0:Y:S02]  /*2cc0*/  F2I.FTZ.TRUNC.NTZ R3, R3 ;  /* 0x0000000300037305 */ /* 0x000e24000021f100 */
[----:B0-----:R0:W-:Y:S01]  /*2cd0*/  STG.E desc[UR36][R8.64], R3 ;  /* 0x0000000308007986 */ /* 0x0011e2000c101924 */
[----:B------:R-:W-:Y:S05]  /*2ce0*/  BRA `(.L_x_16845) ;  /* 0x0000000c00387947 */ /* 0x000fea0003800000 */
.L_x_16846:
[----:B------:R-:W-:-:S06]  /*2cf0*/  HADD2.F32 R3, -RZ, R3.H0_H0 ;  /* 0x20000003ff037230 */ /* 0x000fcc0000004100 */
[----:B------:R-:W0:Y:S02]  /*2d00*/  F2I.FTZ.TRUNC.NTZ R3, R3 ;  /* 0x0000000300037305 */ /* 0x000e24000021f100 */
[----:B0-----:R0:W-:Y:S01]  /*2d10*/  STG.E.U16 desc[UR36][R8.64], R3 ;  /* 0x0000000308007986 */ /* 0x0011e2000c101524 */
[----:B------:R-:W-:Y:S05]  /*2d20*/  BRA `(.L_x_16845) ;  /* 0x0000000c00287947 */ /* 0x000fea0003800000 */
.L_x_16841:
        /* <DEDUP_REMOVED lines=9> */
.L_x_16849:
[----:B------:R0:W-:Y:S01]  /*2dc0*/  STG.E.U16 desc[UR36][R8.64], R3 ;  /* 0x0000000308007986 */ /* 0x0001e2000c101524 */
[----:B------:R-:W-:Y:S05]  /*2dd0*/  BRA `(.L_x_16845) ;  /* 0x0000000800fc7947 */ /* 0x000fea0003800000 */
.L_x_16848:
        /* <DEDUP_REMOVED lines=10> */
.L_x_16851:
[----:B------:R-:W-:-:S05]  /*2e80*/  HADD2.F32 R0, -RZ, R3.H0_H0 ;  /* 0x20000003ff007230 */ /* 0x000fca0000004100 */
[----:B------:R-:W-:-:S04]  /*2e90*/  F2FP.F16.F32.PACK_AB R0, RZ, R0 ;  /* 0x00000000ff00723e */ /* 0x000fc800000000ff */
[----:B------:R-:W-:-:S05]  /*2ea0*/  PRMT R0, R0, 0x5410, RZ ;  /* 0x0000541000007816 */ /* 0x000fca00000000ff */
[----:B------:R0:W-:Y:S01]  /*2eb0*/  STG.E desc[UR36][R8.64], R0 ;  /* 0x0000000008007986 */ /* 0x0001e2000c101924 */
[----:B------:R-:W-:Y:S05]  /*2ec0*/  BRA `(.L_x_16845) ;  /* 0x0000000800c07947 */ /* 0x000fea0003800000 */
.L_x_16850:
[----:B------:R-:W-:-:S05]  /*2ed0*/  HADD2.F32 R4, -RZ, R3.H0_H0 ;  /* 0x20000003ff047230 */ /* 0x000fca0000004100 */
[----:B------:R-:W-:-:S06]  /*2ee0*/  FMUL.FTZ R4, R4, 1 ;  /* 0x3f80000004047820 */ /* 0x000fcc0000410000 */
[----:B------:R-:W0:Y:S02]  /*2ef0*/  F2F.F64.F32 R4, R4 ;  /* 0x0000000400047310 */ /* 0x000e240000201800 */
[----:B0-----:R0:W-:Y:S01]  /*2f00*/  STG.E.64 desc[UR36][R8.64], R4 ;  /* 0x0000000408007986 */ /* 0x0011e2000c101b24 */
[----:B------:R-:W-:Y:S05]  /*2f10*/  BRA `(.L_x_16845) ;  /* 0x0000000800ac7947 */ /* 0x000fea0003800000 */
.L_x_16840:
        /* <DEDUP_REMOVED lines=13> */
.L_x_16854:
[----:B------:R-:W-:Y:S01]  /*2ff0*/  HADD2.F32 R3, -RZ, R3.H0_H0 ;  /* 0x20000003ff037230 */ /* 0x000fe20000004100 */
[----:B------:R-:W-:-:S04]  /*3000*/  CS2R R6, SRZ ;  /* 0x0000000000067805 */ /* 0x000fc8000001ff00 */
[----:B------:R-:W-:-:S04]  /*3010*/  FMUL.FTZ R3, R3, 1 ;  /* 0x3f80000003037820 */ /* 0x000fc80000410000 */
[----:B------:R-:W0:Y:S02]  /*3020*/  F2F.F64.F32 R4, R3 ;  /* 0x0000000300047310 */ /* 0x000e240000201800 */
[----:B0-----:R3:W-:Y:S01]  /*3030*/  STG.E.128 desc[UR36][R8.64], R4 ;  /* 0x0000000408007986 */ /* 0x0017e2000c101d24 */
[----:B------:R-:W-:Y:S05]  /*3040*/  BRA `(.L_x_16845) ;  /* 0x0000000800607947 */ /* 0x000fea0003800000 */
.L_x_16853:
        /* <DEDUP_REMOVED lines=19> */
.L_x_16858:
[----:B------:R-:W-:Y:S05]  /*3180*/  BSYNC.RECONVERGENT B0 ;  /* 0x0000000000007941 */ /* 0x000fea0003800200 */
.L_x_16857:
[----:B------:R-:W-:-:S05]  /*3190*/  LOP3.LUT R5, R0, 0x80, R5, 0xf8, !PT ;  /* 0x0000008000057812 */ /* 0x000fca00078ef805 */
[----:B------:R1:W-:Y:S01]  /*31a0*/  STG.E.U8 desc[UR36][R8.64], R5 ;  /* 0x0000000508007986 */ /* 0x0003e2000c101124 */
[----:B------:R-:W-:Y:S05]  /*31b0*/  BRA `(.L_x_16845) ;  /* 0x0000000800047947 */ /* 0x000fea0003800000 */
.L_x_16856:
        /* <DEDUP_REMOVED lines=15> */
.L_x_16860:
[----:B------:R-:W-:Y:S05]  /*32b0*/  BSYNC.RECONVERGENT B0 ;  /* 0x0000000000007941 */ /* 0x000fea0003800200 */
.L_x_16859:
[----:B------:R-:W-:-:S05]  /*32c0*/  LOP3.LUT R5, R0, 0x80, R5, 0xf8, !PT ;  /* 0x0000008000057812 */ /* 0x000fca00078ef805 */
[----:B------:R2:W-:Y:S01]  /*32d0*/  STG.E.U8 desc[UR36][R8.64], R5 ;  /* 0x0000000508007986 */ /* 0x0005e2000c101124 */
[----:B------:R-:W-:Y:S05]  /*32e0*/  BRA `(.L_x_16845) ;  /* 0x0000000400b87947 */ /* 0x000fea0003800000 */
.L_x_16855:
[----:B------:R-:W-:-:S05]  /*32f0*/  HADD2.F32 R0, -RZ, R3.H0_H0 ;  /* 0x20000003ff007230 */ /* 0x000fca0000004100 */
[----:B------:R-:W-:-:S05]  /*3300*/  F2FP.BF16.F32.PACK_AB R0, RZ, R0 ;  /* 0x00000000ff00723e */ /* 0x000fca00000010ff */
[----:B------:R0:W-:Y:S01]  /*3310*/  STG.E.U16 desc[UR36][R8.64], R0 ;  /* 0x0000000008007986 */ /* 0x0001e2000c101524 */
[----:B------:R-:W-:Y:S05]  /*3320*/  BRA `(.L_x_16845) ;  /* 0x0000000400a87947 */ /* 0x000fea0003800000 */
.L_x_16852:
        /* <DEDUP_REMOVED lines=12> */
.L_x_16863:
        /* <DEDUP_REMOVED lines=13> */
.L_x_16866:
[----:B------:R-:W-:-:S04]  /*34c0*/  SHF.R.U32.HI R0, RZ, 0x14, R3 ;  /* 0x00000014ff007819 */ /* 0x000fc80000011603 */
[----:B------:R-:W-:-:S04]  /*34d0*/  LOP3.LUT R0, R0, 0x1, RZ, 0xc0, !PT ;  /* 0x0000000100007812 */ /* 0x000fc800078ec0ff */
[----:B------:R-:W-:-:S04]  /*34e0*/  IADD3 R0, PT, PT, R3, 0x487ffff, R0 ;  /* 0x0487ffff03007810 */ /* 0x000fc80007ffe000 */
[----:B------:R-:W-:-:S04]  /*34f0*/  SHF.R.U32.HI R0, RZ, 0x14, R0 ;  /* 0x00000014ff007819 */ /* 0x000fc80000011600 */
[----:B------:R-:W-:-:S07]  /*3500*/  LOP3.LUT R0, R0, 0xff, RZ, 0xc0, !PT ;  /* 0x000000ff00007812 */ /* 0x000fce00078ec0ff */
.L_x_16867:
[----:B------:R-:W-:-:S04]  /*3510*/  SHF.R.U32.HI R3, RZ, 0x18, R3 ;  /* 0x00000018ff037819 */ /* 0x000fc80000011603 */
[----:B------:R-:W-:-:S04]  /*3520*/  LOP3.LUT R0, R0, 0x80, R3, 0xf8, !PT ;  /* 0x0000008000007812 */ /* 0x000fc800078ef803 */
[----:B------:R-:W-:-:S07]  /*3530*/  PRMT R4, R0, 0x7610, R4 ;  /* 0x0000761000047816 */ /* 0x000fce0000000004 */
.L_x_16865:
[----:B------:R-:W-:Y:S05]  /*3540*/  BSYNC.RECONVERGENT B0 ;  /* 0x0000000000007941 */ /* 0x000fea0003800200 */
.L_x_16864:
[----:B------:R0:W-:Y:S01]  /*3550*/  STG.E.U8 desc[UR36][R8.64], R4 ;  /* 0x0000000408007986 */ /* 0x0001e2000c101124 */
[----:B------:R-:W-:Y:S05]  /*3560*/  BRA `(.L_x_16845) ;  /* 0x0000000400187947 */ /* 0x000fea0003800000 */
.L_x_16862:
        /* <DEDUP_REMOVED lines=13> */
.L_x_16870:
[----:B------:R-:W-:-:S04]  /*3640*/  SHF.R.U32.HI R0, RZ, 0x15, R3 ;  /* 0x00000015ff007819 */ /* 0x000fc80000011603 */
[----:B------:R-:W-:-:S04]  /*3650*/  LOP3.LUT R0, R0, 0x1, RZ, 0xc0, !PT ;  /* 0x0000000100007812 */ /* 0x000fc800078ec0ff */
[----:B------:R-:W-:-:S04]  /*3660*/  IADD3 R0, PT, PT, R3, 0x88fffff, R0 ;  /* 0x088fffff03007810 */ /* 0x000fc80007ffe000 */
[----:B------:R-:W-:-:S04]  /*3670*/  SHF.R.U32.HI R0, RZ, 0x15, R0 ;  /* 0x00000015ff007819 */ /* 0x000fc80000011600 */
[----:B------:R-:W-:-:S07]  /*3680*/  LOP3.LUT R0, R0, 0xff, RZ, 0xc0, !PT ;  /* 0x000000ff00007812 */ /* 0x000fce00078ec0ff */
.L_x_16871:
[----:B------:R-:W-:-:S04]  /*3690*/  SHF.R.U32.HI R3, RZ, 0x18, R3 ;  /* 0x00000018ff037819 */ /* 0x000fc80000011603 */
[----:B------:R-:W-:-:S04]  /*36a0*/  LOP3.LUT R0, R0, 0x80, R3, 0xf8, !PT ;  /* 0x0000008000007812 */ /* 0x000fc800078ef803 */
[----:B------:R-:W-:-:S07]  /*36b0*/  PRMT R4, R0, 0x7610, R4 ;  /* 0x0000761000047816 */ /* 0x000fce0000000004 */
.L_x_16869:
[----:B------:R-:W-:Y:S05]  /*36c0*/  BSYNC.RECONVERGENT B0 ;  /* 0x0000000000007941 */ /* 0x000fea0003800200 */
.L_x_16868:
[----:B------:R0:W-:Y:S01]  /*36d0*/  STG.E.U8 desc[UR36][R8.64], R4 ;  /* 0x0000000408007986 */ /* 0x0001e2000c101124 */
[----:B------:R-:W-:Y:S05]  /*36e0*/  BRA `(.L_x_16845) ;  /* 0x0000000000b87947 */ /* 0x000fea0003800000 */
.L_x_16861:
[----:B------:R-:W-:-:S09]  /*36f0*/  UISETP.NE.AND UP0, UPT, UR4, 0x1c, UPT ;  /* 0x0000001c0400788c */ /* 0x000fd2000bf05270 */
[----:B------:R-:W-:Y:S05]  /*3700*/  BRA.U !UP0, `(.L_x_16872) ;  /* 0x0000000108a47547 */ /* 0x000fea000b800000 */
[----:B------:R-:W-:-:S09]  /*3710*/  UISETP.NE.AND UP0, UPT, UR4, 0x1d, UPT ;  /* 0x0000001d0400788c */ /* 0x000fd2000bf05270 */
[----:B------:R-:W-:Y:S05]  /*3720*/  BRA.U !UP0, `(.L_x_16873) ;  /* 0x00000001088c7547 */ /* 0x000fea000b800000 */
[----:B------:R-:W-:-:S09]  /*3730*/  UISETP.NE.AND UP0, UPT, UR4, 0x2c, UPT ;  /* 0x0000002c0400788c */ /* 0x000fd2000bf05270 */
[----:B------:R-:W-:Y:S05]  /*3740*/  BRA.U !UP0, `(.L_x_16874) ;  /* 0x0000000108447547 */ /* 0x000fea000b800000 */
.L_x_16844:
        /* <DEDUP_REMOVED lines=16> */
.L_x_16875:
[----:B------:R-:W-:Y:S05]  /*3850*/  BRA `(.L_x_16845) ;  /* 0x00000000005c7947 */ /* 0x000fea0003800000 */
.L_x_16874:
        /* <DEDUP_REMOVED lines=16> */
.L_x_16873:
[----:B------:R-:W-:-:S06]  /*3960*/  HADD2.F32 R4, -RZ, R3.H0_H0 ;  /* 0x20000003ff047230 */ /* 0x000fcc0000004100 */
[----:B------:R-:W0:Y:S02]  /*3970*/  F2I.U64.TRUNC R4, R4 ;  /* 0x0000000400047311 */ /* 0x000e24000020d800 */
[----:B0-----:R0:W-:Y:S01]  /*3980*/  STG.E.64 desc[UR36][R8.64], R4 ;  /* 0x0000000408007986 */ /* 0x0011e2000c101b24 */
[----:B------:R-:W-:Y:S05]  /*3990*/  BRA `(.L_x_16845) ;  /* 0x00000000000c7947 */ /* 0x000fea0003800000 */
.L_x_16872:
[----:B------:R-:W-:-:S06]  /*39a0*/  HADD2.F32 R3, -RZ, R3.H0_H0 ;  /* 0x20000003ff037230 */ /* 0x000fcc0000004100 */
[----:B------:R-:W0:Y:S02]  /*39b0*/  F2I.FTZ.U32.TRUNC.NTZ R3, R3 ;  /* 0x0000000300037305 */ /* 0x000e24000021f000 */
[----:B0-----:R0:W-:Y:S02]  /*39c0*/  STG.E desc[UR36][R8.64], R3 ;  /* 0x0000000308007986 */ /* 0x0011e4000c101924 */
.L_x_16845:
[----:B------:R-:W-:-:S07]  /*39d0*/  VIADD R17, R17, 0x80 ;  /* 0x0000008011117836 */ /* 0x000fce0000000000 */
.L_x_16793:
[----:B------:R-:W-:Y:S05]  /*39e0*/  BSYNC.RECONVERGENT B6 ;  /* 0x0000000000067941 */ /* 0x000fea0003800200 */
.L_x_16792:
        /* <DEDUP_REMOVED lines=10> */
[----:B---3--:R-:W-:Y:S02]  /*3a90*/  IMAD.MOV.U32 R4, RZ, RZ, RZ ;  /* 0x000000ffff047224 */ /* 0x008fe400078e00ff */
[----:B-12---:R-:W-:Y:S01]  /*3aa0*/  IMAD.MOV.U32 R5, RZ, RZ, R17 ;  /* 0x000000ffff057224 */ /* 0x006fe200078e0011 */
        /* <DEDUP_REMOVED lines=296> */
.L_x_16878:
        /* <DEDUP_REMOVED lines=17> */
[----:B----4-:R-:W-:Y:S01]  /*4e40*/  PRMT R3, R0, 0x7610, R3 ;  /* 0x0000761000037816 */ /* 0x010fe20000000003 */
[----:B------:R-:W-:Y:S06]  /*4e50*/  BRA `(.L_x_16884) ;  /* 0x0000000c00e87947 */ /* 0x000fec0003800000 */
.L_x_16882:
[----:B------:R-:W2:Y:S02]  /*4e60*/  LDG.E.U8 R4, desc[UR36][R4.64] ;  /* 0x0000002404047981 */ /* 0x000ea4000c1e1100 */
[----:B--2---:R-:W-:-:S04]  /*4e70*/  I2FP.F32.U32 R0, R4 ;  /* 0x0000000400007245 */ /* 0x004fc80000201000 */
[----:B------:R-:W-:-:S04]  /*4e80*/  F2FP.F16.F32.PACK_AB R0, RZ, R0 ;  /* 0x00000000ff00723e */ /* 0x000fc800000000ff */
[----:B----4-:R-:W-:Y:S01]  /*4e90*/  PRMT R3, R0, 0x7610, R3 ;  /* 0x0000761000037816 */ /* 0x010fe20000000003 */
[----:B------:R-:W-:Y:S06]  /*4ea0*/  BRA `(.L_x_16884) ;  /* 0x0000000c00d47947 */ /* 0x000fec0003800000 */
.L_x_16881:
        /* <DEDUP_REMOVED lines=9> */
[----:B----4-:R-:W-:Y:S01]  /*4f40*/  PRMT R3, R0, 0x7610, R3 ;  /* 0x0000761000037816 */ /* 0x010fe20000000003 */
[----:B------:R-:W-:Y:S06]  /*4f50*/  BRA `(.L_x_16884) ;  /* 0x0000000c00a87947 */ /* 0x000fec0003800000 */
.L_x_16886:
[----:B------:R-:W2:Y:S02]  /*4f60*/  LDG.E R4, desc[UR36][R4.64] ;  /* 0x0000002404047981 */ /* 0x000ea4000c1e1900 */
[----:B--2---:R-:W-:-:S04]  /*4f70*/  I2FP.F32.S32 R0, R4 ;  /* 0x0000000400007245 */ /* 0x004fc80000201400 */
[----:B------:R-:W-:-:S04]  /*4f80*/  F2FP.F16.F32.PACK_AB R0, RZ, R0 ;  /* 0x00000000ff00723e */ /* 0x000fc800000000ff */
[----:B----4-:R-:W-:Y:S01]  /*4f90*/  PRMT R3, R0, 0x7610, R3 ;  /* 0x0000761000037816 */ /* 0x010fe20000000003 */
[----:B------:R-:W-:Y:S06]  /*4fa0*/  BRA `(.L_x_16884) ;  /* 0x0000000c00947947 */ /* 0x000fec0003800000 */
.L_x_16885:
[----:B------:R-:W2:Y:S02]  /*4fb0*/  LDG.E.U16 R4, desc[UR36][R4.64] ;  /* 0x0000002404047981 */ /* 0x000ea4000c1e1500 */
[----:B--2---:R-:W0:Y:S02]  /*4fc0*/  I2F.S16 R0, R4 ;  /* 0x0000000400007306 */ /* 0x004e240000101400 */
[----:B0-----:R-:W-:-:S04]  /*4fd0*/  F2FP.F16.F32.PACK_AB R0, RZ, R0 ;  /* 0x00000000ff00723e */ /* 0x001fc800000000ff */
[----:B----4-:R-:W-:Y:S01]  /*4fe0*/  PRMT R3, R0, 0x7610, R3 ;  /* 0x0000761000037816 */ /* 0x010fe20000000003 */
[----:B------:R-:W-:Y:S06]  /*4ff0*/  BRA `(.L_x_16884) ;  /* 0x0000000c00807947 */ /* 0x000fec0003800000 */
.L_x_16880:
[----:B------:R-:W-:-:S09]  /*5000*/  UISETP.GT.AND UP0, UPT, UR4, 0x6, UPT ;  /* 0x000000060400788c */ /* 0x000fd2000bf04270 */
[----:B------:R-:W-:Y:S05]  /*5010*/  BRA.U UP0, `(.L_x_16887) ;  /* 0x0000000100247547 */ /* 0x000fea000b800000 */
[----:B------:R-:W-:-:S09]  /*5020*/  UISETP.NE.AND UP0, UPT, UR4, 0x5, UPT ;  /* 0x000000050400788c */ /* 0x000fd2000bf05270 */
[----:B------:R-:W-:Y:S05]  /*5030*/  BRA.U !UP0, `(.L_x_16888) ;  /* 0x0000000108147547 */ /* 0x000fea000b800000 */
[----:B------:R-:W-:-:S09]  /*5040*/  UISETP.NE.AND UP0, UPT, UR4, 0x6, UPT ;  /* 0x000000060400788c */ /* 0x000fd2000bf05270 */
[----:B------:R-:W-:Y:S05]  /*5050*/  BRA.U UP0, `(.L_x_16883) ;  /* 0x0000000900fc7547 */ /* 0x000fea000b800000 */
[----:B------:R-:W4:Y:S02]  /*5060*/  LDG.E R4, desc[UR36][R4.64] ;  /* 0x0000002404047981 */ /* 0x000f24000c1e1900 */
[----:B----4-:R-:W-:Y:S01]  /*5070*/  F2FP.F16.F32.PACK_AB R3, RZ, R4 ;  /* 0x00000004ff03723e */ /* 0x010fe200000000ff */
[----:B------:R-:W-:Y:S06]  /*5080*/  BRA `(.L_x_16884) ;  /* 0x0000000c005c7947 */ /* 0x000fec0003800000 */
.L_x_16888:
[----:B----4-:R1:W5:Y:S01]  /*5090*/  LDG.E.U16 R3, desc[UR36][R4.64] ;  /* 0x0000002404037981 */ /* 0x010362000c1e1500 */
[----:B------:R-:W-:Y:S05]  /*50a0*/  BRA `(.L_x_16884) ;  /* 0x0000000c00547947 */ /* 0x000fea0003800000 */
.L_x_16887:
[----:B------:R-:W-:-:S09]  /*50b0*/  UISETP.NE.AND UP0, UPT, UR4, 0x7, UPT ;  /* 0x000000070400788c */ /* 0x000fd2000bf05270 */
[----:B------:R-:W-:Y:S05]  /*50c0*/  BRA.U !UP0, `(.L_x_16889) ;  /* 0x0000000108247547 */ /* 0x000fea000b800000 */
[----:B------:R-:W-:-:S09]  /*50d0*/  UISETP.NE.AND UP0, UPT, UR4, 0x8, UPT ;  /* 0x000000080400788c */ /* 0x000fd2000bf05270 */
[----:B------:R-:W-:Y:S05]  /*50e0*/  BRA.U !UP0, `(.L_x_16890) ;  /* 0x0000000108147547 */ /* 0x000fea000b800000 */
[----:B------:R-:W-:-:S09]  /*50f0*/  UISETP.NE.AND UP0, UPT, UR4, 0x9, UPT ;  /* 0x000000090400788c */ /* 0x000fd2000bf05270 */
[----:B------:R-:W-:Y:S05]  /*5100*/  BRA.U UP0, `(.L_x_16883) ;  /* 0x0000000900d07547 */ /* 0x000fea000b800000 */
[----:B------:R-:W4:Y:S02]  /*5110*/  LDG.E R4, desc[UR36][R4.64] ;  /* 0x0000002404047981 */ /* 0x000f24000c1e1900 */
[----:B----4-:R-:W-:Y:S01]  /*5120*/  F2FP.F16.F32.PACK_AB R3, RZ, R4 ;  /* 0x00000004ff03723e */ /* 0x010fe200000000ff */
[----:B------:R-:W-:Y:S06]  /*5130*/  BRA `(.L_x_16884) ;  /* 0x0000000c00307947 */ /* 0x000fec0003800000 */
.L_x_16890:
[----:B----4-:R0:W5:Y:S01]  /*5140*/  LDG.E.U16 R3, desc[UR36][R4.64] ;  /* 0x0000002404037981 */ /* 0x010162000c1e1500 */
[----:B------:R-:W-:Y:S05]  /*5150*/  BRA `(.L_x_16884) ;  /* 0x0000000c00287947 */ /* 0x000fea0003800000 */
.L_x_16889:
        /* <DEDUP_REMOVED lines=11> */
[----:B----4-:R-:W-:Y:S01]  /*5210*/  PRMT R3, R0, 0x7610, R3 ;  /* 0x0000761000037816 */ /* 0x010fe20000000003 */
[----:B------:R-:W-:Y:S06]  /*5220*/  BRA `(.L_x_16884) ;  /* 0x0000000800f47947 */ /* 0x000fec0003800000 */
.L_x_16879:
        /* <DEDUP_REMOVED lines=12> */
[----:B----4-:R-:W-:Y:S01]  /*52f0*/  PRMT R3, R0, 0x7610, R3 ;  /* 0x0000761000037816 */ /* 0x010fe20000000003 */
[----:B------:R-:W-:Y:S06]  /*5300*/  BRA `(.L_x_16884) ;  /* 0x0000000800bc7947 */ /* 0x000fec0003800000 */
.L_x_16893:
        /* <DEDUP_REMOVED lines=13> */
.L_x_16892:
        /* <DEDUP_REMOVED lines=24> */
[----:B------:R-:W-:Y:S01]  /*5560*/  F2FP.F16.F32.PACK_AB R3, RZ, R3 ;  /* 0x00000003ff03723e */ /* 0x000fe200000000ff */
[----:B------:R-:W-:Y:S06]  /*5570*/  BRA `(.L_x_16884) ;  /* 0x0000000800207947 */ /* 0x000fec0003800000 */
.L_x_16895:
[----:B------:R-:W2:Y:S02]  /*5580*/  LDG.E.U8 R4, desc[UR36][R4.64] ;  /* 0x0000002404047981 */ /* 0x000ea4000c1e1100 */
[C---:B--2---:R-:W-:Y:S02]  /*5590*/  IMAD.SHL.U32 R0, R4.reuse, 0x2000000, RZ ;  /* 0x0200000004007824 */ /* 0x044fe400078e00ff */
[----:B------:R-:W-:-:S03]  /*55a0*/  IMAD.SHL.U32 R6, R4, 0x100, RZ ;  /* 0x0000010004067824 */ /* 0x000fc600078e00ff */
        /* <DEDUP_REMOVED lines=12> */
.L_x_16894:
[----:B------:R-:W2:Y:S02]  /*5670*/  LDG.E.U16 R0, desc[UR36][R4.64] ;  /* 0x0000002404007981 */ /* 0x000ea4000c1e1500 */
[----:B--2---:R-:W-:-:S04]  /*5680*/  SHF.L.U32 R0, R0, 0x10, RZ ;  /* 0x0000001000007819 */ /* 0x004fc800000006ff */
[----:B------:R-:W-:-:S04]  /*5690*/  F2FP.F16.F32.PACK_AB R0, RZ, R0 ;  /* 0x00000000ff00723e */ /* 0x000fc800000000ff */
[----:B----4-:R-:W-:Y:S01]  /*56a0*/  PRMT R3, R0, 0x7610, R3 ;  /* 0x0000761000037816 */ /* 0x010fe20000000003 */
[----:B------:R-:W-:Y:S06]  /*56b0*/  BRA `(.L_x_16884) ;  /* 0x0000000400d07947 */ /* 0x000fec0003800000 */
.L_x_16891:
        /* <DEDUP_REMOVED lines=11> */
[----:B----4-:R-:W-:Y:S01]  /*5770*/  PRMT R3, R0, 0x7610, R3 ;  /* 0x0000761000037816 */ /* 0x010fe20000000003 */
[----:B------:R-:W-:Y:S06]  /*5780*/  BRA `(.L_x_16884) ;  /* 0x00000004009c7947 */ /* 0x000fec0003800000 */
.L_x_16898:
        /* <DEDUP_REMOVED lines=21> */
.L_x_16902:
[----:B------:R-:W-:Y:S05]  /*58e0*/  BSYNC.RECONVERGENT B1 ;  /* 0x0000000000017941 */ /* 0x000fea0003800200 */
.L_x_16901:
[----:B------:R-:W-:Y:S01]  /*58f0*/  IMAD.SHL.U32 R0, R0, 0x100000, RZ ;  /* 0x0010000000007824 */ /* 0x000fe200078e00ff */
[----:B------:R-:W-:-:S04]  /*5900*/  LEA R3, R3, 0x3b800000, 0x17 ;  /* 0x3b80000003037811 */ /* 0x000fc800078eb8ff */
[----:B------:R-:W-:-:S07]  /*5910*/  LOP3.LUT R0, R3, R0, R7, 0xfe, !PT ;  /* 0x0000000003007212 */ /* 0x000fce00078efe07 */
.L_x_16900:
[----:B------:R-:W-:Y:S05]  /*5920*/  BSYNC.RECONVERGENT B0 ;  /* 0x0000000000007941 */ /* 0x000fea0003800200 */
.L_x_16899:
[----:B------:R-:W-:-:S04]  /*5930*/  F2FP.F16.F32.PACK_AB R0, RZ, R0 ;  /* 0x00000000ff00723e */ /* 0x000fc800000000ff */
[----:B----4-:R-:W-:Y:S01]  /*5940*/  PRMT R3, R0, 0x7610, R3 ;  /* 0x0000761000037816 */ /* 0x010fe20000000003 */
[----:B------:R-:W-:Y:S06]  /*5950*/  BRA `(.L_x_16884) ;  /* 0x0000000400287947 */ /* 0x000fec0003800000 */
.L_x_16897:
        /* <DEDUP_REMOVED lines=21> */
.L_x_16906:
[----:B------:R-:W-:Y:S05]  /*5ab0*/  BSYNC.RECONVERGENT B1 ;  /* 0x0000000000017941 */ /* 0x000fea0003800200 */
.L_x_16905:
[----:B------:R-:W-:Y:S01]  /*5ac0*/  IMAD.SHL.U32 R0, R0, 0x200000, RZ ;  /* 0x0020000000007824 */ /* 0x000fe200078e00ff */
[----:B------:R-:W-:-:S04]  /*5ad0*/  LEA R3, R3, 0x37800000, 0x17 ;  /* 0x3780000003037811 */ /* 0x000fc800078eb8ff */
[----:B------:R-:W-:-:S07]  /*5ae0*/  LOP3.LUT R0, R3, R0, R7, 0xfe, !PT ;  /* 0x0000000003007212 */ /* 0x000fce00078efe07 */
.L_x_16904:
[----:B------:R-:W-:Y:S05]  /*5af0*/  BSYNC.RECONVERGENT B0 ;  /* 0x0000000000007941 */ /* 0x000fea0003800200 */
.L_x_16903:
[----:B------:R-:W-:-:S04]  /*5b00*/  F2FP.F16.F32.PACK_AB R0, RZ, R0 ;  /* 0x00000000ff00723e */ /* 0x000fc800000000ff */
[----:B----4-:R-:W-:Y:S01]  /*5b10*/  PRMT R3, R0, 0x7610, R3 ;  /* 0x0000761000037816 */ /* 0x010fe20000000003 */
[----:B------:R-:W-:Y:S06]  /*5b20*/  BRA `(.L_x_16884) ;  /* 0x0000000000b47947 */ /* 0x000fec0003800000 */
.L_x_16896:
        /* <DEDUP_REMOVED lines=14> */
.L_x_16910:
[----:B------:R-:W-:Y:S05]  /*5c10*/  BSYNC.RECONVERGENT B0 ;  /* 0x0000000000007941 */ /* 0x000fea0003800200 */
.L_x_16909:
[----:B------:R-:W-:-:S04]  /*5c20*/  F2FP.F16.F32.PACK_AB R0, RZ, R0 ;  /* 0x00000000ff00723e */ /* 0x000fc800000000ff */
[----:B----4-:R-:W-:Y:S01]  /*5c30*/  PRMT R3, R0, 0x7610, R3 ;  /* 0x0000761000037816 */ /* 0x010fe20000000003 */
[----:B------:R-:W-:Y:S06]  /*5c40*/  BRA `(.L_x_16884) ;  /* 0x00000000006c7947 */ /* 0x000fec0003800000 */
.L_x_16883:
[----:B------:R-:W-:Y:S01]  /*5c50*/  MOV R14, 0x0 ;  /* 0x00000000000e7802 */ /* 0x000fe20000000f00 */
[----:B------:R-:W0:Y:S01]  /*5c60*/  LDCU.64 UR4, c[0x4][0x178] ;  /* 0x01002f00ff0477ac */ /* 0x000e220008000a00 */
[----:B----4-:R-:W-:Y:S02]  /*5c70*/  HFMA2 R8, -RZ, RZ, 0, 4.64916229248046875e-06 ;  /* 0x0000004eff087431 */ /* 0x010fe400000001ff */
        /* <DEDUP_REMOVED lines=13> */
.L_x_16911:
[----:B------:R-:W-:Y:S01]  /*5d50*/  PRMT R3, RZ, 0x7610, R3 ;  /* 0x00007610ff037816 */ /* 0x000fe20000000003 */
[----:B------:R-:W-:Y:S06]  /*5d60*/  BRA `(.L_x_16884) ;  /* 0x0000000000247947 */ /* 0x000fec0003800000 */
.L_x_16908:
[----:B------:R-:W2:Y:S02]  /*5d70*/  LDG.E.64 R4, desc[UR36][R4.64] ;  /* 0x0000002404047981 */ /* 0x000ea4000c1e1b00 */
[----:B--2---:R-:W0:Y:S02]  /*5d80*/  I2F.U64 R0, R4 ;  /* 0x0000000400007312 */ /* 0x004e240000301000 */
[----:B0-----:R-:W-:-:S04]  /*5d90*/  F2FP.F16.F32.PACK_AB R0, RZ, R0 ;  /* 0x00000000ff00723e */ /* 0x001fc800000000ff */
[----:B----4-:R-:W-:Y:S01]  /*5da0*/  PRMT R3, R0, 0x7610, R3 ;  /* 0x0000761000037816 */ /* 0x010fe20000000003 */
[----:B------:R-:W-:Y:S06]  /*5db0*/  BRA `(.L_x_16884) ;  /* 0x0000000000107947 */ /* 0x000fec0003800000 */
.L_x_16907:
[----:B------:R-:W2:Y:S02]  /*5dc0*/  LDG.E R4, desc[UR36][R4.64] ;  /* 0x0000002404047981 */ /* 0x000ea4000c1e1900 */
[----:B--2---:R-:W-:-:S04]  /*5dd0*/  I2FP.F32.U32 R0, R4 ;  /* 0x0000000400007245 */ /* 0x004fc80000201000 */
[----:B------:R-:W-:-:S04]  /*5de0*/  F2FP.F16.F32.PACK_AB R0, RZ, R0 ;  /* 0x00000000ff00723e */ /* 0x000fc800000000ff */
[----:B----4-:R-:W-:-:S07]  /*5df0*/  PRMT R3, R0, 0x7610, R3 ;  /* 0x0000761000037816 */ /* 0x010fce0000000003 */
.L_x_16884:
        /* <DEDUP_REMOVED lines=25> */
.L_x_16917:
[----:B------:R-:W-:Y:S01]  /*5f90*/  FSETP.GEU.FTZ.AND P0, PT, R7, -R24, PT ;  /* 0x800000180700720b */ /* 0x000fe20003f1e000 */
[----:B------:R-:W-:-:S12]  /*5fa0*/  FADD.FTZ R4, R4, -1 ;  /* 0xbf80000004047421 */ /* 0x000fd80000010000 */
[----:B------:R-:W-:-:S07]  /*5fb0*/  @!P0 FADD.FTZ R4, R4, -1 ;  /* 0xbf80000004048421 */ /* 0x000fce0000010000 */
.L_x_16916:
[----:B------:R-:W-:Y:S05]  /*5fc0*/  BSYNC.RECONVERGENT B1 ;  /* 0x0000000000017941 */ /* 0x000fea0003800200 */
.L_x_16915:
[----:B------:R-:W-:Y:S01]  /*5fd0*/  FFMA.FTZ R5, -R24, R4, R5 ;  /* 0x0000000418057223 */ /* 0x000fe20000010105 */
[----:B------:R-:W-:Y:S06]  /*5fe0*/  BRA `(.L_x_16913) ;  /* 0x0000000000687947 */ /* 0x000fec0003800000 */
.L_x_16914:
        /* <DEDUP_REMOVED lines=10> */
.L_x_16920:
        /* <DEDUP_REMOVED lines=13> */
.L_x_16919:
[----:B------:R-:W-:Y:S05]  /*6160*/  BSYNC.RECONVERGENT B1 ;  /* 0x0000000000017941 */ /* 0x000fea0003800200 */
.L_x_16918:
[----:B------:R-:W-:-:S04]  /*6170*/  FMUL.FTZ R4, R5, 1.1920928955078125e-07 ;  /* 0x3400000005047820 */ /* 0x000fc80000410000 */
[----:B------:R-:W-:-:S07]  /*6180*/  FMUL.FTZ R5, R9, R4 ;  /* 0x0000000409057220 */ /* 0x000fce0000410000 */
.L_x_16913:
[----:B------:R-:W-:Y:S05]  /*6190*/  BSYNC.RECONVERGENT B0 ;  /* 0x0000000000007941 */ /* 0x000fea0003800200 */
.L_x_16912:
        /* <DEDUP_REMOVED lines=23> */
[----:B------:R-:W-:-:S07]  /*6310*/  @P0 F2FP.F16.F32.PACK_AB R3, RZ, R0 ;  /* 0x00000000ff03023e */ /* 0x000fce00000000ff */
.L_x_16922:
[----:B------:R-:W-:Y:S05]  /*6320*/  BSYNC.RECONVERGENT B0 ;  /* 0x0000000000007941 */ /* 0x000fea0003800200 */
.L_x_16921:
        /* <DEDUP_REMOVED lines=18> */
.L_x_16926:
[----:B------:R-:W-:-:S06]  /*6450*/  HADD2.F32 R5, -RZ, R3.H0_H0 ;  /* 0x20000003ff057230 */ /* 0x000fcc0000004100 */
[----:B------:R-:W0:Y:S02]  /*6460*/  F2I.S64.TRUNC R4, R5 ;  /* 0x0000000500047311 */ /* 0x000e24000020d900 */
[----:B0-----:R0:W-:Y:S01]  /*6470*/  STG.E.U8 desc[UR36][R8.64], R4 ;  /* 0x0000000408007986 */ /* 0x0011e2000c101124 */
[----:B------:R-:W-:Y:S05]  /*6480*/  BRA `(.L_x_16928) ;  /* 0x0000000c006c7947 */ /* 0x000fea0003800000 */
.L_x_16925:
        /* <DEDUP_REMOVED lines=10> */
.L_x_16930:
[----:B------:R-:W-:-:S06]  /*6530*/  HADD2.F32 R3, -RZ, R3.H0_H0 ;  /* 0x20000003ff037230 */ /* 0x000fcc0000004100 */
[----:B------:R-:W0:Y:S02]  /*6540*/  F2I.FTZ.TRUNC.NTZ R3, R3 ;  /* 0x0000000300037305 */ /* 0x000e24000021f100 */
[----:B0-----:R0:W-:Y:S01]  /*6550*/  STG.E desc[UR36][R8.64], R3 ;  /* 0x0000000308007986 */ /* 0x0011e2000c101924 */
[----:B------:R-:W-:Y:S05]  /*6560*/  BRA `(.L_x_16928) ;  /* 0x0000000c00347947 */ /* 0x000fea0003800000 */
.L_x_16929:
[----:B------:R-:W-:-:S06]  /*6570*/  HADD2.F32 R3, -RZ, R3.H0_H0 ;  /* 0x20000003ff037230 */ /* 0x000fcc0000004100 */
[----:B------:R-:W0:Y:S02]  /*6580*/  F2I.FTZ.TRUNC.NTZ R3, R3 ;  /* 0x0000000300037305 */ /* 0x000e24000021f100 */
[----:B0-----:R0:W-:Y:S01]  /*6590*/  STG.E.U16 desc[UR36][R8.64], R3 ;  /* 0x0000000308007986 */ /* 0x0011e2000c101524 */
[----:B------:R-:W-:Y:S05]  /*65a0*/  BRA `(.L_x_16928) ;  /* 0x0000000c00247947 */ /* 0x000fea0003800000 */
.L_x_16924:
        /* <DEDUP_REMOVED lines=9> */
.L_x_16932:
[----:B------:R0:W-:Y:S01]  /*6640*/  STG.E.U16 desc[UR36][R8.64], R3 ;  /* 0x0000000308007986 */ /* 0x0001e2000c101524 */
[----:B------:R-:W-:Y:S05]  /*6650*/  BRA `(.L_x_16928) ;  /* 0x0000000800f87947 */ /* 0x000fea0003800000 */
.L_x_16931:
        /* <DEDUP_REMOVED lines=10> */
.L_x_16934:
[----:B------:R-:W-:-:S05]  /*6700*/  HADD2.F32 R0, -RZ, R3.H0_H0 ;  /* 0x20000003ff007230 */ /* 0x000fca0000004100 */
[----:B------:R-:W-:-:S04]  /*6710*/  F2FP.F16.F32.PACK_AB R0, RZ, R0 ;  /* 0x00000000ff00723e */ /* 0x000fc800000000ff */
[----:B------:R-:W-:-:S05]  /*6720*/  PRMT R0, R0, 0x5410, RZ ;  /* 0x0000541000007816 */ /* 0x000fca00000000ff */
[----:B------:R0:W-:Y:S01]  /*6730*/  STG.E desc[UR36][R8.64], R0 ;  /* 0x0000000008007986 */ /* 0x0001e2000c101924 */
[----:B------:R-:W-:Y:S05]  /*6740*/  BRA `(.L_x_16928) ;  /* 0x0000000800bc7947 */ /* 0x000fea0003800000 */
.L_x_16933:
[----:B------:R-:W-:-:S05]  /*6750*/  HADD2.F32 R4, -RZ, R3.H0_H0 ;  /* 0x20000003ff047230 */ /* 0x000fca0000004100 */
[----:B------:R-:W-:-:S06]  /*6760*/  FMUL.FTZ R4, R4, 1 ;  /* 0x3f80000004047820 */ /* 0x000fcc0000410000 */
[----:B------:R-:W0:Y:S02]  /*6770*/  F2F.F64.F32 R4, R4 ;  /* 0x0000000400047310 */ /* 0x000e240000201800 */
[----:B0-----:R0:W-:Y:S01]  /*6780*/  STG.E.64 desc[UR36][R8.64], R4 ;  /* 0x0000000408007986 */ /* 0x0011e2000c101b24 */
[----:B------:R-:W-:Y:S05]  /*6790*/  BRA `(.L_x_16928) ;  /* 0x0000000800a87947 */ /* 0x000fea0003800000 */
.L_x_16923:
        /* <DEDUP_REMOVED lines=14> */
.L_x_16938:
        /* <DEDUP_REMOVED lines=17> */
.L_x_16941:
[----:B------:R-:W-:-:S04]  /*6990*/  SHF.R.U32.HI R3, RZ, 0x18, R5 ;  /* 0x00000018ff037819 */ /* 0x000fc80000011605 */
[----:B------:R-:W-:-:S04]  /*69a0*/  LOP3.LUT R0, R0, 0x80, R3, 0xf8, !PT ;  /* 0x0000008000007812 */ /* 0x000fc800078ef803 */
[----:B------:R-:W-:-:S07]  /*69b0*/  PRMT R4, R0, 0x7610, R4 ;  /* 0x0000761000047816 */ /* 0x000fce0000000004 */
.L_x_16940:
[----:B------:R-:W-:Y:S05]  /*69c0*/  BSYNC.RECONVERGENT B0 ;  /* 0x0000000000007941 */ /* 0x000fea0003800200 */
.L_x_16939:
[----:B------:R0:W-:Y:S01]  /*69d0*/  STG.E.U8 desc[UR36][R8.64], R4 ;  /* 0x0000000408007986 */ /* 0x0001e2000c101124 */
[----:B------:R-:W-:Y:S05]  /*69e0*/  BRA `(.L_x_16928) ;  /* 0x0000000800147947 */ /* 0x000fea0003800000 */
.L_x_16937:
        /* <DEDUP_REMOVED lines=17> */
.L_x_16944:
[----:B------:R-:W-:-:S04]  /*6b00*/  SHF.R.U32.HI R3, RZ, 0x18, R5 ;  /* 0x00000018ff037819 */ /* 0x000fc80000011605 */
[----:B------:R-:W-:-:S04]  /*6b10*/  LOP3.LUT R0, R0, 0x80, R3, 0xf8, !PT ;  /* 0x0000008000007812 */ /* 0x000fc800078ef803 */
[----:B------:R-:W-:-:S07]  /*6b20*/  PRMT R4, R0, 0x7610, R4 ;  /* 0x0000761000047816 */ /* 0x000fce0000000004 */
.L_x_16943:
[----:B------:R-:W-:Y:S05]  /*6b30*/  BSYNC.RECONVERGENT B0 ;  /* 0x0000000000007941 */ /* 0x000fea0003800200 */
.L_x_16942:
[----:B------:R0:W-:Y:S01]  /*6b40*/  STG.E.U8 desc[UR36][R8.64], R4 ;  /* 0x0000000408007986 */ /* 0x0001e2000c101124 */
[----:B------:R-:W-:Y:S05]  /*6b50*/  BRA `(.L_x_16928) ;  /* 0x0000000400b87947 */ /* 0x000fea0003800000 */
.L_x_16936:
        /* <DEDUP_REMOVED lines=22> */
.L_x_16946:
[----:B------:R-:W-:-:S06]  /*6cc0*/  HADD2.F32 R4, -RZ, R3.H0_H0 ;  /* 0x20000003ff047230 */ /* 0x000fcc0000004100 */
[----:B------:R-:W0:Y:S02]  /*6cd0*/  F2I.U64.TRUNC R4, R4 ;  /* 0x0000000400047311 */ /* 0x000e24000020d800 */
[----:B0-----:R0:W-:Y:S01]  /*6ce0*/  STG.E.64 desc[UR36][R8.64], R4 ;  /* 0x0000000408007986 */ /* 0x0011e2000c101b24 */
[----:B------:R-:W-:Y:S05]  /*6cf0*/  BRA `(.L_x_16928) ;  /* 0x0000000400507947 */ /* 0x000fea0003800000 */
.L_x_16945:
[----:B------:R-:W-:-:S06]  /*6d00*/  HADD2.F32 R3, -RZ, R3.H0_H0 ;  /* 0x20000003ff037230 */ /* 0x000fcc0000004100 */
[----:B------:R-:W0:Y:S02]  /*6d10*/  F2I.FTZ.U32.TRUNC.NTZ R3, R3 ;  /* 0x0000000300037305 */ /* 0x000e24000021f000 */
[----:B0-----:R0:W-:Y:S01]  /*6d20*/  STG.E desc[UR36][R8.64], R3 ;  /* 0x0000000308007986 */ /* 0x0011e2000c101924 */
[----:B------:R-:W-:Y:S05]  /*6d30*/  BRA `(.L_x_16928) ;  /* 0x0000000400407947 */ /* 0x000fea0003800000 */
.L_x_16935:
        /* <DEDUP_REMOVED lines=11> */
.L_x_16948:
[----:B------:R-:W-:Y:S01]  /*6df0*/  HADD2.F32 R3, -RZ, R3.H0_H0 ;  /* 0x20000003ff037230 */ /* 0x000fe20000004100 */
[----:B------:R-:W-:-:S04]  /*6e00*/  CS2R R6, SRZ ;  /* 0x0000000000067805 */ /* 0x000fc8000001ff00 */
[----:B------:R-:W-:-:S04]  /*6e10*/  FMUL.FTZ R3, R3, 1 ;  /* 0x3f80000003037820 */ /* 0x000fc80000410000 */
[----:B------:R-:W0:Y:S02]  /*6e20*/  F2F.F64.F32 R4, R3 ;  /* 0x0000000300047310 */ /* 0x000e240000201800 */
[----:B0-----:R4:W-:Y:S01]  /*6e30*/  STG.E.128 desc[UR36][R8.64], R4 ;  /* 0x0000000408007986 */ /* 0x0019e2000c101d24 */
[----:B------:R-:W-:Y:S05]  /*6e40*/  BRA `(.L_x_16928) ;  /* 0x0000000000fc7947 */ /* 0x000fea0003800000 */
.L_x_16947:
[----:B------:R-:W-:-:S09]  /*6e50*/  UISETP.NE.AND UP0, UPT, UR4, 0xf, UPT ;  /* 0x0000000f0400788c */ /* 0x000fd2000bf05270 */
[----:B------:R-:W-:Y:S05]  /*6e60*/  BRA.U !UP0, `(.L_x_16949) ;  /* 0x0000000108e87547 */ /* 0x000fea000b800000 */
[----:B------:R-:W-:-:S09]  /*6e70*/  UISETP.NE.AND UP0, UPT, UR4, 0x17, UPT ;  /* 0x000000170400788c */ /* 0x000fd2000bf05270 */
[----:B------:R-:W-:Y:S05]  /*6e80*/  BRA.U !UP0, `(.L_x_16950) ;  /* 0x0000000108907547 */ /* 0x000fea000b800000 */
[----:B------:R-:W-:-:S09]  /*6e90*/  UISETP.NE.AND UP0, UPT, UR4, 0x18, UPT ;  /* 0x000000180400788c */ /* 0x000fd2000bf05270 */
[----:B------:R-:W-:Y:S05]  /*6ea0*/  BRA.U !UP0, `(.L_x_16951) ;  /* 0x0000000108447547 */ /* 0x000fea000b800000 */
.L_x_16927:
        /* <DEDUP_REMOVED lines=16> */
.L_x_16952:
[----:B------:R-:W-:Y:S05]  /*6fb0*/  BRA `(.L_x_16928) ;  /* 0x0000000000a07947 */ /* 0x000fea0003800000 */
.L_x_16951:
        /* <DEDUP_REMOVED lines=13> */
.L_x_16954:
[----:B------:R-:W-:Y:S05]  /*7090*/  BSYNC.RECONVERGENT B0 ;  /* 0x0000000000007941 */ /* 0x000fea0003800200 */
.L_x_16953:
[----:B------:R-:W-:-:S05]  /*70a0*/  LOP3.LUT R3, R0, 0x80, R3, 0xf8, !PT ;  /* 0x0000008000037812 */ /* 0x000fca00078ef803 */
[----:B------:R2:W-:Y:S01]  /*70b0*/  STG.E.U8 desc[UR36][R8.64], R3 ;  /* 0x0000000308007986 */ /* 0x0005e2000c101124 */
[----:B------:R-:W-:Y:S05]  /*70c0*/  BRA `(.L_x_16928) ;  /* 0x00000000005c7947 */ /* 0x000fea0003800000 */
.L_x_16950:
        /* <DEDUP_REMOVED lines=12> */
.L_x_16956:
[----:B------:R-:W-:Y:S01]  /*7190*/  IMAD.MOV.U32 R0, RZ, RZ, 0x7f ;  /* 0x0000007fff007424 */ /* 0x000fe200078e00ff */
[----:B------:R-:W-:-:S04]  /*71a0*/  ISETP.GT.U32.AND P0, PT, R4, 0x7f800000, PT ;  /* 0x7f8000000400780c */ /* 0x000fc80003f04070 */
[----:B------:R-:W-:-:S09]  /*71b0*/  SEL R0, R0, 0x7c, P0 ;  /* 0x0000007c00007807 */ /* 0x000fd20000000000 */
.L_x_16957:
[----:B------:R-:W-:Y:S05]  /*71c0*/  BSYNC.RECONVERGENT B0 ;  /* 0x0000000000007941 */ /* 0x000fea0003800200 */
.L_x_16955:
[----:B------:R-:W-:-:S04]  /*71d0*/  SHF.R.U32.HI R3, RZ, 0x18, R3 ;  /* 0x00000018ff037819 */ /* 0x000fc80000011603 */
[----:B------:R-:W-:-:S05]  /*71e0*/  LOP3.LUT R3, R0, 0x80, R3, 0xf8, !PT ;  /* 0x0000008000037812 */ /* 0x000fca00078ef803 */
[----:B------:R1:W-:Y:S01]  /*71f0*/  STG.E.U8 desc[UR36][R8.64], R3 ;  /* 0x0000000308007986 */ /* 0x0003e2000c101124 */
[----:B------:R-:W-:Y:S05]  /*7200*/  BRA `(.L_x_16928) ;  /* 0x00000000000c7947 */ /* 0x000fea0003800000 */
.L_x_16949:
[----:B------:R-:W-:-:S05]  /*7210*/  HADD2.F32 R0, -RZ, R3.H0_H0 ;  /* 0x20000003ff007230 */ /* 0x000fca0000004100 */
[----:B------:R-:W-:-:S05]  /*7220*/  F2FP.BF16.F32.PACK_AB R0, RZ, R0 ;  /* 0x00000000ff00723e */ /* 0x000fca00000010ff */
[----:B------:R0:W-:Y:S02]  /*7230*/  STG.E.U16 desc[UR36][R8.64], R0 ;  /* 0x0000000008007986 */ /* 0x0001e4000c101524 */
.L_x_16928:
[----:B------:R-:W-:-:S07]  /*7240*/  IADD3 R17, PT, PT, R17, 0x80, RZ ;  /* 0x0000008011117810 */ /* 0x000fce0007ffe0ff */
.L_x_16877:
[----:B------:R-:W-:Y:S05]  /*7250*/  BSYNC.RECONVERGENT B6 ;  /* 0x0000000000067941 */ /* 0x000fea0003800200 */
.L_x_16876:
        /* <DEDUP_REMOVED lines=10> */
[----:B-1234-:R-:W-:Y:S01]  /*7300*/  MOV R5, R17 ;  /* 0x0000001100057202 */ /* 0x01efe20000000f00 */
        /* <DEDUP_REMOVED lines=297> */
.L_x_16960:
        /* <DEDUP_REMOVED lines=19> */
.L_x_16964:
[----:B------:R-:W2:Y:S02]  /*86d0*/  LDG.E.U8 R4, desc[UR36][R4.64] ;  /* 0x0000002404047981 */ /* 0x000ea4000c1e1100 */
[----:B--2---:R-:W-:-:S04]  /*86e0*/  I2FP.F32.U32 R0, R4 ;  /* 0x0000000400007245 */ /* 0x004fc80000201000 */
[----:B------:R-:W-:-:S04]  /*86f0*/  F2FP.F16.F32.PACK_AB R0, RZ, R0 ;  /* 0x00000000ff00723e */ /* 0x000fc800000000ff */
[----:B------:R-:W-:Y:S01]  /*8700*/  PRMT R3, R0, 0x7610, R3 ;  /* 0x0000761000037816 */ /* 0x000fe20000000003 */
[----:B------:R-:W-:Y:S06]  /*8710*/  BRA `(.L_x_16966) ;  /* 0x0000000c00d47947 */ /* 0x000fec0003800000 */
.L_x_16963:
        /* <DEDUP_REMOVED lines=11> */
.L_x_16968:
[----:B------:R-:W2:Y:S02]  /*87d0*/  LDG.E R4, desc[UR36][R4.64] ;  /* 0x0000002404047981 */ /* 0x000ea4000c1e1900 */
[----:B--2---:R-:W-:-:S04]  /*87e0*/  I2FP.F32.S32 R0, R4 ;  /* 0x0000000400007245 */ /* 0x004fc80000201400 */
[----:B------:R-:W-:-:S04]  /*87f0*/  F2FP.F16.F32.PACK_AB R0, RZ, R0 ;  /* 0x00000000ff00723e */ /* 0x000fc800000000ff */
[----:B------:R-:W-:Y:S01]  /*8800*/  PRMT R3, R0, 0x7610, R3 ;  /* 0x0000761000037816 */ /* 0x000fe20000000003 */
[----:B------:R-:W-:Y:S06]  /*8810*/  BRA `(.L_x_16966) ;  /* 0x0000000c00947947 */ /* 0x000fec0003800000 */
.L_x_16967:
[----:B------:R-:W2:Y:S02]  /*8820*/  LDG.E.U16 R4, desc[UR36][R4.64] ;  /* 0x0000002404047981 */ /* 0x000ea4000c1e1500 */
[----:B--2---:R-:W0:Y:S02]  /*8830*/  I2F.S16 R0, R4 ;  /* 0x0000000400007306 */ /* 0x004e240000101400 */
[----:B0-----:R-:W-:-:S04]  /*8840*/  F2FP.F16.F32.PACK_AB R0, RZ, R0 ;  /* 0x00000000ff00723e */ /* 0x001fc800000000ff */
[----:B------:R-:W-:Y:S01]  /*8850*/  PRMT R3, R0, 0x7610, R3 ;  /* 0x0000761000037816 */ /* 0x000fe20000000003 */
[----:B------:R-:W-:Y:S06]  /*8860*/  BRA `(.L_x_16966) ;  /* 0x0000000c00807947 */ /* 0x000fec0003800000 */
.L_x_16962:
        /* <DEDUP_REMOVED lines=9> */
.L_x_16970:
[----:B------:R1:W5:Y:S01]  /*8900*/  LDG.E.U16 R3, desc[UR36][R4.64] ;  /* 0x0000002404037981 */ /* 0x000362000c1e1500 */
[----:B------:R-:W-:Y:S05]  /*8910*/  BRA `(.L_x_16966) ;  /* 0x0000000c00547947 */ /* 0x000fea0003800000 */
.L_x_16969:
        /* <DEDUP_REMOVED lines=9> */
.L_x_16972:
[----:B------:R0:W5:Y:S01]  /*89b0*/  LDG.E.U16 R3, desc[UR36][R4.64] ;  /* 0x0000002404037981 */ /* 0x000162000c1e1500 */
[----:B------:R-:W-:Y:S05]  /*89c0*/  BRA `(.L_x_16966) ;  /* 0x0000000c00287947 */ /* 0x000fea0003800000 */
.L_x_16971:
        /* <DEDUP_REMOVED lines=13> */
.L_x_16961:
        /* <DEDUP_REMOVED lines=14> */
.L_x_16975:
        /* <DEDUP_REMOVED lines=13> */
.L_x_16974:
        /* <DEDUP_REMOVED lines=26> */
.L_x_16977:
        /* <DEDUP_REMOVED lines=11> */
[----:B------:R-:W-:-:S04]  /*8ea0*/  LOP3.LUT R0, R0, 0x80000000, R3, 0xf8, !PT ;  /* 0x8000000000007812 */ /* 0x000fc800078ef803 */
[----:B------:R-:W-:-:S04]  /*8eb0*/  F2FP.F16.F32.PACK_AB R0, RZ, R0 ;  /* 0x00000000ff00723e */ /* 0x000fc800000000ff */
[----:B------:R-:W-:Y:S01]  /*8ec0*/  PRMT R3, R0, 0x7610, R3 ;  /* 0x0000761000037816 */ /* 0x000fe20000000003 */
[----:B------:R-:W-:Y:S06]  /*8ed0*/  BRA `(.L_x_16966) ;  /* 0x0000000400e47947 */ /* 0x000fec0003800000 */
.L_x_16976:
[----:B------:R-:W2:Y:S02]  /*8ee0*/  LDG.E.U16 R0, desc[UR36][R4.64] ;  /* 0x0000002404007981 */ /* 0x000ea4000c1e1500 */
[----:B--2---:R-:W-:-:S05]  /*8ef0*/  IMAD.U32 R0, R0, 0x10000, RZ ;  /* 0x0001000000007824 */ /* 0x004fca00078e00ff */
[----:B------:R-:W-:-:S04]  /*8f00*/  F2FP.F16.F32.PACK_AB R0, RZ, R0 ;  /* 0x00000000ff00723e */ /* 0x000fc800000000ff */
[----:B------:R-:W-:Y:S01]  /*8f10*/  PRMT R3, R0, 0x7610, R3 ;  /* 0x0000761000037816 */ /* 0x000fe20000000003 */
[----:B------:R-:W-:Y:S06]  /*8f20*/  BRA `(.L_x_16966) ;  /* 0x0000000400d07947 */ /* 0x000fec0003800000 */
.L_x_16973:
        /* <DEDUP_REMOVED lines=13> */
.L_x_16980:
        /* <DEDUP_REMOVED lines=21> */
.L_x_16984:
[----:B------:R-:W-:Y:S05]  /*9150*/  BSYNC.RECONVERGENT B1 ;  /* 0x0000000000017941 */ /* 0x000fea0003800200 */
.L_x_16983:
[----:B------:R-:W-:Y:S01]  /*9160*/  IMAD.SHL.U32 R0, R0, 0x100000, RZ ;  /* 0x0010000000007824 */ /* 0x000fe200078e00ff */
[----:B------:R-:W-:-:S04]  /*9170*/  LEA R3, R3, 0x3b800000, 0x17 ;  /* 0x3b80000003037811 */ /* 0x000fc800078eb8ff */
[----:B------:R-:W-:-:S07]  /*9180*/  LOP3.LUT R0, R3, R0, R7, 0xfe, !PT ;  /* 0x0000000003007212 */ /* 0x000fce00078efe07 */
.L_x_16982:
[----:B------:R-:W-:Y:S05]  /*9190*/  BSYNC.RECONVERGENT B0 ;  /* 0x0000000000007941 */ /* 0x000fea0003800200 */
.L_x_16981:
[----:B------:R-:W-:-:S04]  /*91a0*/  F2FP.F16.F32.PACK_AB R0, RZ, R0 ;  /* 0x00000000ff00723e */ /* 0x000fc800000000ff */
[----:B------:R-:W-:Y:S01]  /*91b0*/  PRMT R3, R0, 0x7610, R3 ;  /* 0x0000761000037816 */ /* 0x000fe20000000003 */
[----:B------:R-:W-:Y:S06]  /*91c0*/  BRA `(.L_x_16966) ;  /* 0x0000000400287947 */ /* 0x000fec0003800000 */
.L_x_16979:
        /* <DEDUP_REMOVED lines=21> */
.L_x_16988:
[----:B------:R-:W-:Y:S05]  /*9320*/  BSYNC.RECONVERGENT B1 ;  /* 0x0000000000017941 */ /* 0x000fea0003800200 */
.L_x_16987:
[----:B------:R-:W-:Y:S01]  /*9330*/  IMAD.SHL.U32 R0, R0, 0x200000, RZ ;  /* 0x0020000000007824 */ /* 0x000fe200078e00ff */
[----:B------:R-:W-:-:S04]  /*9340*/  LEA R3, R3, 0x37800000, 0x17 ;  /* 0x3780000003037811 */ /* 0x000fc800078eb8ff */
[----:B------:R-:W-:-:S07]  /*9350*/  LOP3.LUT R0, R3, R0, R7, 0xfe, !PT ;  /* 0x0000000003007212 */ /* 0x000fce00078efe07 */
.L_x_16986:
[----:B------:R-:W-:Y:S05]  /*9360*/  BSYNC.RECONVERGENT B0 ;  /* 0x0000000000007941 */ /* 0x000fea0003800200 */
.L_x_16985:
[----:B------:R-:W-:-:S04]  /*9370*/  F2FP.F16.F32.PACK_AB R0, RZ, R0 ;  /* 0x00000000ff00723e */ /* 0x000fc800000000ff */
[----:B------:R-:W-:Y:S01]  /*9380*/  PRMT R3, R0, 0x7610, R3 ;  /* 0x0000761000037816 */ /* 0x000fe20000000003 */
[----:B------:R-:W-:Y:S06]  /*9390*/  BRA `(.L_x_16966) ;  /* 0x0000000000b47947 */ /* 0x000fec0003800000 */
.L_x_16978:
        /* <DEDUP_REMOVED lines=14> */
.L_x_16992:
[----:B------:R-:W-:Y:S05]  /*9480*/  BSYNC.RECONVERGENT B0 ;  /* 0x0000000000007941 */ /* 0x000fea0003800200 */
.L_x_16991:
[----:B------:R-:W-:-:S04]  /*9490*/  F2FP.F16.F32.PACK_AB R0, RZ, R0 ;  /* 0x00000000ff00723e */ /* 0x000fc800000000ff */
[----:B------:R-:W-:Y:S01]  /*94a0*/  PRMT R3, R0, 0x7610, R3 ;  /* 0x0000761000037816 */ /* 0x000fe20000000003 */
[----:B------:R-:W-:Y:S06]  /*94b0*/  BRA `(.L_x_16966) ;  /* 0x00000000006c7947 */ /* 0x000fec0003800000 */
.L_x_16965:
        /* <DEDUP_REMOVED lines=16> */
.L_x_16993:
[----:B------:R-:W-:Y:S01]  /*95c0*/  PRMT R3, RZ, 0x7610, R3 ;  /* 0x00007610ff037816 */ /* 0x000fe20000000003 */
[----:B------:R-:W-:Y:S06]  /*95d0*/  BRA `(.L_x_16966) ;  /* 0x0000000000247947 */ /* 0x000fec0003800000 */
.L_x_16990:
[----:B------:R-:W2:Y:S02]  /*95e0*/  LDG.E.64 R4, desc[UR36][R4.64] ;  /* 0x0000002404047981 */ /* 0x000ea4000c1e1b00 */
[----:B--2---:R-:W0:Y:S02]  /*95f0*/  I2F.U64 R0, R4 ;  /* 0x0000000400007312 */ /* 0x004e240000301000 */
[----:B0-----:R-:W-:-:S04]  /*9600*/  F2FP.F16.F32.PACK_AB R0, RZ, R0 ;  /* 0x00000000ff00723e */ /* 0x001fc800000000ff */
[----:B------:R-:W-:Y:S01]  /*9610*/  PRMT R3, R0, 0x7610, R3 ;  /* 0x0000761000037816 */ /* 0x000fe20000000003 */
[----:B------:R-:W-:Y:S06]  /*9620*/  BRA `(.L_x_16966) ;  /* 0x0000000000107947 */ /* 0x000fec0003800000 */
.L_x_16989:
[----:B------:R-:W2:Y:S02]  /*9630*/  LDG.E R4, desc[UR36][R4.64] ;  /* 0x0000002404047981 */ /* 0x000ea4000c1e1900 */
[----:B--2---:R-:W-:-:S04]  /*9640*/  I2FP.F32.U32 R0, R4 ;  /* 0x0000000400007245 */ /* 0x004fc80000201000 */
[----:B------:R-:W-:-:S04]  /*9650*/  F2FP.F16.F32.PACK_AB R0, RZ, R0 ;  /* 0x00000000ff00723e */ /* 0x000fc800000000ff */
[----:B------:R-:W-:-:S07]  /*9660*/  PRMT R3, R0, 0x7610, R3 ;  /* 0x0000761000037816 */ /* 0x000fce0000000003 */
.L_x_16966:
        /* <DEDUP_REMOVED lines=25> */
.L_x_16999:
[----:B------:R-:W-:Y:S01]  /*9800*/  FSETP.GEU.FTZ.AND P0, PT, R7, -R24, PT ;  /* 0x800000180700720b */ /* 0x000fe20003f1e000 */
[----:B------:R-:W-:-:S12]  /*9810*/  FADD.FTZ R4, R4, -1 ;  /* 0xbf80000004047421 */ /* 0x000fd80000010000 */
[----:B------:R-:W-:-:S07]  /*9820*/  @!P0 FADD.FTZ R4, R4, -1 ;  /* 0xbf80000004048421 */ /* 0x000fce0000010000 */
.L_x_16998:
[----:B------:R-:W-:Y:S05]  /*9830*/  BSYNC.RECONVERGENT B1 ;  /* 0x0000000000017941 */ /* 0x000fea0003800200 */
.L_x_16997:
[----:B------:R-:W-:Y:S01]  /*9840*/  FFMA.FTZ R5, -R24, R4, R5 ;  /* 0x0000000418057223 */ /* 0x000fe20000010105 */
[----:B------:R-:W-:Y:S06]  /*9850*/  BRA `(.L_x_16995) ;  /* 0x0000000000687947 */ /* 0x000fec0003800000 */
.L_x_16996:
        /* <DEDUP_REMOVED lines=10> */
.L_x_17002:
        /* <DEDUP_REMOVED lines=13> */
.L_x_17001:
[----:B------:R-:W-:Y:S05]  /*99d0*/  BSYNC.RECONVERGENT B1 ;  /* 0x0000000000017941 */ /* 0x000fea0003800200 */
.L_x_17000:
[----:B------:R-:W-:-:S04]  /*99e0*/  FMUL.FTZ R4, R5, 1.1920928955078125e-07 ;  /* 0x3400000005047820 */ /* 0x000fc80000410000 */
[----:B------:R-:W-:-:S07]  /*99f0*/  FMUL.FTZ R5, R9, R4 ;  /* 0x0000000409057220 */ /* 0x000fce0000410000 */
.L_x_16995:
[----:B------:R-:W-:Y:S05]  /*9a00*/  BSYNC.RECONVERGENT B0 ;  /* 0x0000000000007941 */ /* 0x000fea0003800200 */
.L_x_16994:
        /* <DEDUP_REMOVED lines=24> */
.L_x_17004:
[----:B------:R-:W-:Y:S05]  /*9b90*/  BSYNC.RECONVERGENT B0 ;  /* 0x0000000000007941 */ /* 0x000fea0003800200 */
.L_x_17003:
        /* <DEDUP_REMOVED lines=18> */
.L_x_17008:
[----:B------:R-:W-:-:S06]  /*9cc0*/  HADD2.F32 R5, -RZ, R3.H0_H0 ;  /* 0x20000003ff057230 */ /* 0x000fcc0000004100 */
[----:B------:R-:W0:Y:S02]  /*9cd0*/  F2I.S64.TRUNC R4, R5 ;  /* 0x0000000500047311 */ /* 0x000e24000020d900 */
[----:B0-----:R0:W-:Y:S01]  /*9ce0*/  STG.E.U8 desc[UR36][R8.64], R4 ;  /* 0x0000000408007986 */ /* 0x0011e2000c101124 */
[----:B------:R-:W-:Y:S05]  /*9cf0*/  BRA `(.L_x_17010) ;  /* 0x0000000c006c7947 */ /* 0x000fea0003800000 */
.L_x_17007:
        /* <DEDUP_REMOVED lines=10> */
.L_x_17012:
[----:B------:R-:W-:-:S06]  /*9da0*/  HADD2.F32 R3, -RZ, R3.H0_H0 ;  /* 0x20000003ff037230 */ /* 0x000fcc0000004100 */
[----:B------:R-:W0:Y:S02]  /*9db0*/  F2I.FTZ.TRUNC.NTZ R3, R3 ;  /* 0x0000000300037305 */ /* 0x000e24000021f100 */
[----:B0-----:R2:W-:Y:S01]  /*9dc0*/  STG.E desc[UR36][R8.64], R3 ;  /* 0x0000000308007986 */ /* 0x0015e2000c101924 */
[----:B------:R-:W-:Y:S05]  /*9dd0*/  BRA `(.L_x_17010) ;  /* 0x0000000c00347947 */ /* 0x000fea0003800000 */
.L_x_17011:
[----:B------:R-:W-:-:S06]  /*9de0*/  HADD2.F32 R3, -RZ, R3.H0_H0 ;  /* 0x20000003ff037230 */ /* 0x000fcc0000004100 */
[----:B------:R-:W0:Y:S02]  /*9df0*/  F2I.FTZ.TRUNC.NTZ R3, R3 ;  /* 0x0000000300037305 */ /* 0x000e24000021f100 */
[----:B0-----:R4:W-:Y:S01]  /*9e00*/  STG.E.U16 desc[UR36][R8.64], R3 ;  /* 0x0000000308007986 */ /* 0x0019e2000c101524 */
[----:B------:R-:W-:Y:S05]  /*9e10*/  BRA `(.L_x_17010) ;  /* 0x0000000c00247947 */ /* 0x000fea0003800000 */
.L_x_17006:
        /* <DEDUP_REMOVED lines=9> */
.L_x_17014:
[----:B------:R0:W-:Y:S01]  /*9eb0*/  STG.E.U16 desc[UR36][R8.64], R3 ;  /* 0x0000000308007986 */ /* 0x0001e2000c101524 */
[----:B------:R-:W-:Y:S05]  /*9ec0*/  BRA `(.L_x_17010) ;  /* 0x0000000800f87947 */ /* 0x000fea0003800000 */
.L_x_17013:
        /* <DEDUP_REMOVED lines=10> */
.L_x_17016:
[----:B------:R-:W-:-:S05]  /*9f70*/  HADD2.F32 R0, -RZ, R3.H0_H0 ;  /* 0x20000003ff007230 */ /* 0x000fca0000004100 */
[----:B------:R-:W-:-:S04]  /*9f80*/  F2FP.F16.F32.PACK_AB R0, RZ, R0 ;  /* 0x00000000ff00723e */ /* 0x000fc800000000ff */
[----:B------:R-:W-:-:S05]  /*9f90*/  PRMT R0, R0, 0x5410, RZ ;  /* 0x0000541000007816 */ /* 0x000fca00000000ff */
[----:B------:R0:W-:Y:S01]  /*9fa0*/  STG.E desc[UR36][R8.64], R0 ;  /* 0x0000000008007986 */ /* 0x0001e2000c101924 */
[----:B------:R-:W-:Y:S05]  /*9fb0*/  BRA `(.L_x_17010) ;  /* 0x0000000800bc7947 */ /* 0x000fea0003800000 */
.L_x_17015:
[----:B------:R-:W-:-:S05]  /*9fc0*/  HADD2.F32 R4, -RZ, R3.H0_H0 ;  /* 0x20000003ff047230 */ /* 0x000fca0000004100 */
[----:B------:R-:W-:-:S06]  /*9fd0*/  FMUL.FTZ R4, R4, 1 ;  /* 0x3f80000004047820 */ /* 0x000fcc0000410000 */
[----:B------:R-:W0:Y:S02]  /*9fe0*/  F2F.F64.F32 R4, R4 ;  /* 0x0000000400047310 */ /* 0x000e240000201800 */
[----:B0-----:R0:W-:Y:S01]  /*9ff0*/  STG.E.64 desc[UR36][R8.64], R4 ;  /* 0x0000000408007986 */ /* 0x0011e2000c101b24 */
[----:B------:R-:W-:Y:S05]  /*a000*/  BRA `(.L_x_17010) ;  /* 0x0000000800a87947 */ /* 0x000fea0003800000 */
.L_x_17005:
        /* <DEDUP_REMOVED lines=14> */
.L_x_17020:
        /* <DEDUP_REMOVED lines=17> */
.L_x_17023:
[----:B------:R-:W-:-:S04]  /*a200*/  SHF.R.U32.HI R3, RZ, 0x18, R5 ;  /* 0x00000018ff037819 */ /* 0x000fc80000011605 */
[----:B------:R-:W-:-:S04]  /*a210*/  LOP3.LUT R0, R0, 0x80, R3, 0xf8, !PT ;  /* 0x0000008000007812 */ /* 0x000fc800078ef803 */
[----:B------:R-:W-:-:S07]  /*a220*/  PRMT R4, R0, 0x7610, R4 ;  /* 0x0000761000047816 */ /* 0x000fce0000000004 */
.L_x_17022:
[----:B------:R-:W-:Y:S05]  /*a230*/  BSYNC.RECONVERGENT B0 ;  /* 0x0000000000007941 */ /* 0x000fea0003800200 */
.L_x_17021:
[----:B------:R0:W-:Y:S01]  /*a240*/  STG.E.U8 desc[UR36][R8.64], R4 ;  /* 0x0000000408007986 */ /* 0x0001e2000c101124 */
[----:B------:R-:W-:Y:S05]  /*a250*/  BRA `(.L_x_17010) ;  /* 0x0000000800147947 */ /* 0x000fea0003800000 */
.L_x_17019:
        /* <DEDUP_REMOVED lines=17> */
.L_x_17026:
[----:B------:R-:W-:-:S04]  /*a370*/  SHF.R.U32.HI R3, RZ, 0x18, R5 ;  /* 0x00000018ff037819 */ /* 0x000fc80000011605 */
[----:B------:R-:W-:-:S04]  /*a380*/  LOP3.LUT R0, R0, 0x80, R3, 0xf8, !PT ;  /* 0x0000008000007812 */ /* 0x000fc800078ef803 */
[----:B------:R-:W-:-:S07]  /*a390*/  PRMT R4, R0, 0x7610, R4 ;  /* 0x0000761000047816 */ /* 0x000fce0000000004 */
.L_x_17025:
[----:B------:R-:W-:Y:S05]  /*a3a0*/  BSYNC.RECONVERGENT B0 ;  /* 0x0000000000007941 */ /* 0x000fea0003800200 */
.L_x_17024:
[----:B------:R0:W-:Y:S01]  /*a3b0*/  STG.E.U8 desc[UR36][R8.64], R4 ;  /* 0x0000000408007986 */ /* 0x0001e2000c101124 */
[----:B------:R-:W-:Y:S05]  /*a3c0*/  BRA `(.L_x_17010) ;  /* 0x0000000400b87947 */ /* 0x000fea0003800000 */
.L_x_17018:
        /* <DEDUP_REMOVED lines=22> */
.L_x_17028:
[----:B------:R-:W-:-:S06]  /*a530*/  HADD2.F32 R4, -RZ, R3.H0_H0 ;  /* 0x20000003ff047230 */ /* 0x000fcc0000004100 */
[----:B------:R-:W0:Y:S02]  /*a540*/  F2I.U64.TRUNC R4, R4 ;  /* 0x0000000400047311 */ /* 0x000e24000020d800 */
[----:B0-----:R0:W-:Y:S01]  /*a550*/  STG.E.64 desc[UR36][R8.64], R4 ;  /* 0x0000000408007986 */ /* 0x0011e2000c101b24 */
[----:B------:R-:W-:Y:S05]  /*a560*/  BRA `(.L_x_17010) ;  /* 0x0000000400507947 */ /* 0x000fea0003800000 */
.L_x_17027:
[----:B------:R-:W-:-:S06]  /*a570*/  HADD2.F32 R3, -RZ, R3.H0_H0 ;  /* 0x20000003ff037230 */ /* 0x000fcc0000004100 */
[----:B------:R-:W0:Y:S02]  /*a580*/  F2I.FTZ.U32.TRUNC.NTZ R3, R3 ;  /* 0x0000000300037305 */ /* 0x000e24000021f000 */
[----:B0-----:R0:W-:Y:S01]  /*a590*/  STG.E desc[UR36][R8.64], R3 ;  /* 0x0000000308007986 */ /* 0x0011e2000c101924 */
[----:B------:R-:W-:Y:S05]  /*a5a0*/  BRA `(.L_x_17010) ;  /* 0x0000000400407947 */ /* 0x000fea0003800000 */
.L_x_17017:
        /* <DEDUP_REMOVED lines=11> */
.L_x_17030:
[----:B------:R-:W-:Y:S01]  /*a660*/  HADD2.F32 R3, -RZ, R3.H0_H0 ;  /* 0x20000003ff037230 */ /* 0x000fe20000004100 */
[----:B------:R-:W-:-:S04]  /*a670*/  CS2R R6, SRZ ;  /* 0x0000000000067805 */ /* 0x000fc8000001ff00 */
[----:B------:R-:W-:-:S04]  /*a680*/  FMUL.FTZ R3, R3, 1 ;  /* 0x3f80000003037820 */ /* 0x000fc80000410000 */
[----:B------:R-:W0:Y:S02]  /*a690*/  F2F.F64.F32 R4, R3 ;  /* 0x0000000300047310 */ /* 0x000e240000201800 */
[----:B0-----:R0:W-:Y:S01]  /*a6a0*/  STG.E.128 desc[UR36][R8.64], R4 ;  /* 0x0000000408007986 */ /* 0x0011e2000c101d24 */
[----:B------:R-:W-:Y:S05]  /*a6b0*/  BRA `(.L_x_17010) ;  /* 0x0000000000fc7947 */ /* 0x000fea0003800000 */
.L_x_17029:
[----:B------:R-:W-:-:S09]  /*a6c0*/  UISETP.NE.AND UP0, UPT, UR4, 0xf, UPT ;  /* 0x0000000f0400788c */ /* 0x000fd2000bf05270 */
[----:B------:R-:W-:Y:S05]  /*a6d0*/  BRA.U !UP0, `(.L_x_17031) ;  /* 0x0000000108e87547 */ /* 0x000fea000b800000 */
[----:B------:R-:W-:-:S09]  /*a6e0*/  UISETP.NE.AND UP0, UPT, UR4, 0x17, UPT ;  /* 0x000000170400788c */ /* 0x000fd2000bf05270 */
[----:B------:R-:W-:Y:S05]  /*a6f0*/  BRA.U !UP0, `(.L_x_17032) ;  /* 0x0000000108907547 */ /* 0x000fea000b800000 */
[----:B------:R-:W-:-:S09]  /*a700*/  UISETP.NE.AND UP0, UPT, UR4, 0x18, UPT ;  /* 0x000000180400788c */ /* 0x000fd2000bf05270 */
[----:B------:R-:W-:Y:S05]  /*a710*/  BRA.U !UP0, `(.L_x_17033) ;  /* 0x0000000108447547 */ /* 0x000fea000b800000 */
.L_x_17009:
        /* <DEDUP_REMOVED lines=16> */
.L_x_17034:
[----:B------:R-:W-:Y:S05]  /*a820*/  BRA `(.L_x_17010) ;  /* 0x0000000000a07947 */ /* 0x000fea0003800000 */
.L_x_17033:
        /* <DEDUP_REMOVED lines=13> */
.L_x_17036:
[----:B------:R-:W-:Y:S05]  /*a900*/  BSYNC.RECONVERGENT B0 ;  /* 0x0000000000007941 */ /* 0x000fea0003800200 */
.L_x_17035:
[----:B------:R-:W-:-:S05]  /*a910*/  LOP3.LUT R3, R0, 0x80, R3, 0xf8, !PT ;  /* 0x0000008000037812 */ /* 0x000fca00078ef803 */
[----:B------:R0:W-:Y:S01]  /*a920*/  STG.E.U8 desc[UR36][R8.64], R3 ;  /* 0x0000000308007986 */ /* 0x0001e2000c101124 */
[----:B------:R-:W-:Y:S05]  /*a930*/  BRA `(.L_x_17010) ;  /* 0x00000000005c7947 */ /* 0x000fea0003800000 */
.L_x_17032:
        /* <DEDUP_REMOVED lines=12> */
.L_x_17038:
[----:B------:R-:W-:Y:S02]  /*aa00*/  ISETP.GT.U32.AND P0, PT, R4, 0x7f800000, PT ;  /* 0x7f8000000400780c */ /* 0x000fe40003f04070 */
[----:B------:R-:W-:-:S04]  /*aa10*/  MOV R0, 0x7f ;  /* 0x0000007f00007802 */ /* 0x000fc80000000f00 */
[----:B------:R-:W-:-:S07]  /*aa20*/  SEL R0, R0, 0x7c, P0 ;  /* 0x0000007c00007807 */ /* 0x000fce0000000000 */
.L_x_17039:
[----:B------:R-:W-:Y:S05]  /*aa30*/  BSYNC.RECONVERGENT B0 ;  /* 0x0000000000007941 */ /* 0x000fea0003800200 */
.L_x_17037:
[----:B------:R-:W-:-:S04]  /*aa40*/  SHF.R.U32.HI R3, RZ, 0x18, R3 ;  /* 0x00000018ff037819 */ /* 0x000fc80000011603 */
[----:B------:R-:W-:-:S05]  /*aa50*/  LOP3.LUT R3, R0, 0x80, R3, 0xf8, !PT ;  /* 0x0000008000037812 */ /* 0x000fca00078ef803 */
[----:B------:R0:W-:Y:S01]  /*aa60*/  STG.E.U8 desc[UR36][R8.64], R3 ;  /* 0x0000000308007986 */ /* 0x0001e2000c101124 */
[----:B------:R-:W-:Y:S05]  /*aa70*/  BRA `(.L_x_17010) ;  /* 0x00000000000c7947 */ /* 0x000fea0003800000 */
.L_x_17031:
[----:B------:R-:W-:-:S05]  /*aa80*/  HADD2.F32 R0, -RZ, R3.H0_H0 ;  /* 0x20000003ff007230 */ /* 0x000fca0000004100 */
[----:B------:R-:W-:-:S05]  /*aa90*/  F2FP.BF16.F32.PACK_AB R0, RZ, R0 ;  /* 0x00000000ff00723e */ /* 0x000fca00000010ff */
[----:B------:R0:W-:Y:S02]  /*aaa0*/  STG.E.U16 desc[UR36][R8.64], R0 ;  /* 0x0000000008007986 */ /* 0x0001e4000c101524 */
.L_x_17010:
[----:B------:R-:W-:-:S07]  /*aab0*/  VIADD R17, R17, 0x80 ;  /* 0x0000008011117836 */ /* 0x000fce0000000000 */
.L_x_16959:
[----:B------:R-:W-:Y:S05]  /*aac0*/  BSYNC.RECONVERGENT B6 ;  /* 0x0000000000067941 */ /* 0x000fea0003800200 */
.L_x_16958:
        /* <DEDUP_REMOVED lines=9> */
[----:B---34-:R-:W-:Y:S02]  /*ab60*/  IMAD.MOV.U32 R4, RZ, RZ, RZ ;  /* 0x000000ffff047224 */ /* 0x018fe400078e00ff */
        /* <DEDUP_REMOVED lines=297> */
.L_x_17040:
[----:B------:R-:W0:Y:S01]  /*be00*/  LDCU.128 UR8, c[0x0][0x580] ;  /* 0x0000b000ff0877ac */ /* 0x000e220008000c00 */
[----:B------:R-:W-:-:S04]  /*be10*/  UPRMT UR4, UR42, 0x9910, URZ ;  /* 0x000099102a047896 */ /* 0x000fc800080000ff */
[----:B------:R-:W-:Y:S01]  /*be20*/  UISETP.GT.AND UP0, UPT, UR4, 0x9, UPT ;  /* 0x000000090400788c */ /* 0x000fe2000bf04270 */
[----:B0-----:R-:W-:Y:S02]  /*be30*/  IADD3 R26, P0, PT, R26, UR8, RZ ;  /* 0x000000081a1a7c10 */ /* 0x001fe4000ff1e0ff */
[----:B---34-:R-:W-:-:S03]  /*be40*/  IADD3 R4, P1, PT, R0, UR10, RZ ;  /* 0x0000000a00047c10 */ /* 0x018fc6000ff3e0ff */
[----:B------:R-:W-:Y:S02]  /*be50*/  IMAD.X R27, RZ, RZ, UR9, P0 ;  /* 0x00000009ff1b7e24 */ /* 0x000fe400080e06ff */
[----:B-12---:R-:W-:Y:S01]  /*be60*/  IMAD.X R5, RZ, RZ, UR11, P1 ;  /* 0x0000000bff057e24 */ /* 0x006fe200088e06ff */
        /* <DEDUP_REMOVED lines=14> */
.L_x_17044:
[----:B------:R-:W2:Y:S02]  /*bf50*/  LDG.E.U8 R4, desc[UR36][R4.64] ;  /* 0x0000002404047981 */ /* 0x000ea4000c1e1100 */
[----:B--2---:R-:W-:-:S04]  /*bf60*/  I2FP.F32.U32 R0, R4 ;  /* 0x0000000400007245 */ /* 0x004fc80000201000 */
[----:B------:R-:W-:-:S04]  /*bf70*/  F2FP.F16.F32.PACK_AB R0, RZ, R0 ;  /* 0x00000000ff00723e */ /* 0x000fc800000000ff */
[----:B------:R-:W-:Y:S01]  /*bf80*/  PRMT R3, R0, 0x7610, R3 ;  /* 0x0000761000037816 */ /* 0x000fe20000000003 */
[----:B------:R-:W-:Y:S06]  /*bf90*/  BRA `(.L_x_17046) ;  /* 0x0000000c00d47947 */ /* 0x000fec0003800000 */
.L_x_17043:
        /* <DEDUP_REMOVED lines=11> */
.L_x_17048:
[----:B------:R-:W2:Y:S02]  /*c050*/  LDG.E R4, desc[UR36][R4.64] ;  /* 0x0000002404047981 */ /* 0x000ea4000c1e1900 */
[----:B--2---:R-:W-:-:S04]  /*c060*/  I2FP.F32.S32 R0, R4 ;  /* 0x0000000400007245 */ /* 0x004fc80000201400 */
[----:B------:R-:W-:-:S04]  /*c070*/  F2FP.F16.F32.PACK_AB R0, RZ, R0 ;  /* 0x00000000ff00723e */ /* 0x000fc800000000ff */
[----:B------:R-:W-:Y:S01]  /*c080*/  PRMT R3, R0, 0x7610, R3 ;  /* 0x0000761000037816 */ /* 0x000fe20000000003 */
[----:B------:R-:W-:Y:S06]  /*c090*/  BRA `(.L_x_17046) ;  /* 0x0000000c00947947 */ /* 0x000fec0003800000 */
.L_x_17047:
[----:B------:R-:W2:Y:S02]  /*c0a0*/  LDG.E.U16 R4, desc[UR36][R4.64] ;  /* 0x0000002404047981 */ /* 0x000ea4000c1e1500 */
[----:B--2---:R-:W0:Y:S02]  /*c0b0*/  I2F.S16 R0, R4 ;  /* 0x0000000400007306 */ /* 0x004e240000101400 */
[----:B0-----:R-:W-:-:S04]  /*c0c0*/  F2FP.F16.F32.PACK_AB R0, RZ, R0 ;  /* 0x00000000ff00723e */ /* 0x001fc800000000ff */
[----:B------:R-:W-:Y:S01]  /*c0d0*/  PRMT R3, R0, 0x7610, R3 ;  /* 0x0000761000037816 */ /* 0x000fe20000000003 */
[----:B------:R-:W-:Y:S06]  /*c0e0*/  BRA `(.L_x_17046) ;  /* 0x0000000c00807947 */ /* 0x000fec0003800000 */
.L_x_17042:
        /* <DEDUP_REMOVED lines=9> */
.L_x_17050:
[----:B------:R0:W5:Y:S01]  /*c180*/  LDG.E.U16 R3, desc[UR36][R4.64] ;  /* 0x0000002404037981 */ /* 0x000162000c1e1500 */
[----:B------:R-:W-:Y:S05]  /*c190*/  BRA `(.L_x_17046) ;  /* 0x0000000c00547947 */ /* 0x000fea0003800000 */
.L_x_17049:
        /* <DEDUP_REMOVED lines=9> */
.L_x_17052:
[----:B------:R1:W5:Y:S01]  /*c230*/  LDG.E.U16 R3, desc[UR36][R4.64] ;  /* 0x0000002404037981 */ /* 0x000362000c1e1500 */
[----:B------:R-:W-:Y:S05]  /*c240*/  BRA `(.L_x_17046) ;  /* 0x0000000c00287947 */ /* 0x000fea0003800000 */
.L_x_17051:
        /* <DEDUP_REMOVED lines=13> */
.L_x_17041:
        /* <DEDUP_REMOVED lines=14> */
.L_x_17055:
        /* <DEDUP_REMOVED lines=13> */
.L_x_17054:
        /* <DEDUP_REMOVED lines=26> */
.L_x_17057:
        /* <DEDUP_REMOVED lines=15> */
.L_x_17056:
[----:B------:R-:W2:Y:S02]  /*c760*/  LDG.E.U16 R0, desc[UR36][R4.64] ;  /* 0x0000002404007981 */ /* 0x000ea4000c1e1500 */
[----:B--2---:R-:W-:-:S05]  /*c770*/  IMAD.U32 R0, R0, 0x10000, RZ ;  /* 0x0001000000007824 */ /* 0x004fca00078e00ff */
[----:B------:R-:W-:-:S04]  /*c780*/  F2FP.F16.F32.PACK_AB R0, RZ, R0 ;  /* 0x00000000ff00723e */ /* 0x000fc800000000ff */
[----:B------:R-:W-:Y:S01]  /*c790*/  PRMT R3, R0, 0x7610, R3 ;  /* 0x0000761000037816 */ /* 0x000fe20000000003 */
[----:B------:R-:W-:Y:S06]  /*c7a0*/  BRA `(.L_x_17046) ;  /* 0x0000000400d07947 */ /* 0x000fec0003800000 */
.L_x_17053:
        /* <DEDUP_REMOVED lines=13> */
.L_x_17060:
        /* <DEDUP_REMOVED lines=21> */
.L_x_17064:
[----:B------:R-:W-:Y:S05]  /*c9d0*/  BSYNC.RECONVERGENT B1 ;  /* 0x0000000000017941 */ /* 0x000fea0003800200 */
.L_x_17063:
[----:B------:R-:W-:Y:S02]  /*c9e0*/  SHF.L.U32 R0, R0, 0x14, RZ ;  /* 0x0000001400007819 */ /* 0x000fe400000006ff */
[----:B------:R-:W-:-:S04]  /*c9f0*/  LEA R3, R3, 0x3b800000, 0x17 ;  /* 0x3b80000003037811 */ /* 0x000fc800078eb8ff */
[----:B------:R-:W-:-:S07]  /*ca00*/  LOP3.LUT R0, R3, R0, R7, 0xfe, !PT ;  /* 0x0000000003007212 */ /* 0x000fce00078efe07 */
.L_x_17062:
[----:B------:R-:W-:Y:S05]  /*ca10*/  BSYNC.RECONVERGENT B0 ;  /* 0x0000000000007941 */ /* 0x000fea0003800200 */
.L_x_17061:
[----:B------:R-:W-:-:S04]  /*ca20*/  F2FP.F16.F32.PACK_AB R0, RZ, R0 ;  /* 0x00000000ff00723e */ /* 0x000fc800000000ff */
[----:B------:R-:W-:Y:S01]  /*ca30*/  PRMT R3, R0, 0x7610, R3 ;  /* 0x0000761000037816 */ /* 0x000fe20000000003 */
[----:B------:R-:W-:Y:S06]  /*ca40*/  BRA `(.L_x_17046) ;  /* 0x0000000400287947 */ /* 0x000fec0003800000 */
.L_x_17059:
        /* <DEDUP_REMOVED lines=21> */
.L_x_17068:
[----:B------:R-:W-:Y:S05]  /*cba0*/  BSYNC.RECONVERGENT B1 ;  /* 0x0000000000017941 */ /* 0x000fea0003800200 */
.L_x_17067:
[----:B------:R-:W-:Y:S01]  /*cbb0*/  IMAD.SHL.U32 R0, R0, 0x200000, RZ ;  /* 0x0020000000007824 */ /* 0x000fe200078e00ff */
[----:B------:R-:W-:-:S04]  /*cbc0*/  LEA R3, R3, 0x37800000, 0x17 ;  /* 0x3780000003037811 */ /* 0x000fc800078eb8ff */
[----:B------:R-:W-:-:S07]  /*cbd0*/  LOP3.LUT R0, R3, R0, R7, 0xfe, !PT ;  /* 0x0000000003007212 */ /* 0x000fce00078efe07 */
.L_x_17066:
[----:B------:R-:W-:Y:S05]  /*cbe0*/  BSYNC.RECONVERGENT B0 ;  /* 0x0000000000007941 */ /* 0x000fea0003800200 */
.L_x_17065:
[----:B------:R-:W-:-:S04]  /*cbf0*/  F2FP.F16.F32.PACK_AB R0, RZ, R0 ;  /* 0x00000000ff00723e */ /* 0x000fc800000000ff */
[----:B------:R-:W-:Y:S01]  /*cc00*/  PRMT R3, R0, 0x7610, R3 ;  /* 0x0000761000037816 */ /* 0x000fe20000000003 */
[----:B------:R-:W-:Y:S06]  /*cc10*/  BRA `(.L_x_17046) ;  /* 0x0000000000b47947 */ /* 0x000fec0003800000 */
.L_x_17058:
        /* <DEDUP_REMOVED lines=14> */
.L_x_17072:
[----:B------:R-:W-:Y:S05]  /*cd00*/  BSYNC.RECONVERGENT B0 ;  /* 0x0000000000007941 */ /* 0x000fea0003800200 */
.L_x_17071:
[----:B------:R-:W-:-:S04]  /*cd10*/  F2FP.F16.F32.PACK_AB R0, RZ, R0 ;  /* 0x00000000ff00723e */ /* 0x000fc800000000ff */
[----:B------:R-:W-:Y:S01]  /*cd20*/  PRMT R3, R0, 0x7610, R3 ;  /* 0x0000761000037816 */ /* 0x000fe20000000003 */
[----:B------:R-:W-:Y:S06]  /*cd30*/  BRA `(.L_x_17046) ;  /* 0x00000000006c7947 */ /* 0x000fec0003800000 */
.L_x_17045:
        /* <DEDUP_REMOVED lines=16> */
.L_x_17073:
[----:B------:R-:W-:Y:S01]  /*ce40*/  PRMT R3, RZ, 0x7610, R3 ;  /* 0x00007610ff037816 */ /* 0x000fe20000000003 */
[----:B------:R-:W-:Y:S06]  /*ce50*/  BRA `(.L_x_17046) ;  /* 0x0000000000247947 */ /* 0x000fec0003800000 */
.L_x_17070:
[----:B------:R-:W2:Y:S02]  /*ce60*/  LDG.E.64 R4, desc[UR36][R4.64] ;  /* 0x0000002404047981 */ /* 0x000ea4000c1e1b00 */
[----:B--2---:R-:W0:Y:S02]  /*ce70*/  I2F.U64 R0, R4 ;  /* 0x0000000400007312 */ /* 0x004e240000301000 */
[----:B0-----:R-:W-:-:S04]  /*ce80*/  F2FP.F16.F32.PACK_AB R0, RZ, R0 ;  /* 0x00000000ff00723e */ /* 0x001fc800000000ff */
[----:B------:R-:W-:Y:S01]  /*ce90*/  PRMT R3, R0, 0x7610, R3 ;  /* 0x0000761000037816 */ /* 0x000fe20000000003 */
[----:B------:R-:W-:Y:S06]  /*cea0*/  BRA `(.L_x_17046) ;  /* 0x0000000000107947 */ /* 0x000fec0003800000 */
.L_x_17069:
[----:B------:R-:W2:Y:S02]  /*ceb0*/  LDG.E R4, desc[UR36][R4.64] ;  /* 0x0000002404047981 */ /* 0x000ea4000c1e1900 */
[----:B--2---:R-:W-:-:S04]  /*cec0*/  I2FP.F32.U32 R0, R4 ;  /* 0x0000000400007245 */ /* 0x004fc80000201000 */
[----:B------:R-:W-:-:S04]  /*ced0*/  F2FP.F16.F32.PACK_AB R0, RZ, R0 ;  /* 0x00000000ff00723e */ /* 0x000fc800000000ff */
[----:B------:R-:W-:-:S07]  /*cee0*/  PRMT R3, R0, 0x7610, R3 ;  /* 0x0000761000037816 */ /* 0x000fce0000000003 */
.L_x_17046:
        /* <DEDUP_REMOVED lines=25> */
.L_x_17079:
[----:B------:R-:W-:Y:S01]  /*d080*/  FSETP.GEU.FTZ.AND P0, PT, R7, -R24, PT ;  /* 0x800000180700720b */ /* 0x000fe20003f1e000 */
[----:B------:R-:W-:-:S12]  /*d090*/  FADD.FTZ R2, R2, -1 ;  /* 0xbf80000002027421 */ /* 0x000fd80000010000 */
[----:B------:R-:W-:-:S07]  /*d0a0*/  @!P0 FADD.FTZ R2, R2, -1 ;  /* 0xbf80000002028421 */ /* 0x000fce0000010000 */
.L_x_17078:
[----:B------:R-:W-:Y:S05]  /*d0b0*/  BSYNC.RECONVERGENT B1 ;  /* 0x0000000000017941 */ /* 0x000fea0003800200 */
.L_x_17077:
[----:B------:R-:W-:Y:S01]  /*d0c0*/  FFMA.FTZ R5, -R24, R2, R5 ;  /* 0x0000000218057223 */ /* 0x000fe20000010105 */
[----:B------:R-:W-:Y:S06]  /*d0d0*/  BRA `(.L_x_17075) ;  /* 0x0000000000687947 */ /* 0x000fec0003800000 */
.L_x_17076:
        /* <DEDUP_REMOVED lines=10> */
.L_x_17082:
        /* <DEDUP_REMOVED lines=13> */
.L_x_17081:
[----:B------:R-:W-:Y:S05]  /*d250*/  BSYNC.RECONVERGENT B1 ;  /* 0x0000000000017941 */ /* 0x000fea0003800200 */
.L_x_17080:
[----:B------:R-:W-:-:S04]  /*d260*/  FMUL.FTZ R2, R5, 1.1920928955078125e-07 ;  /* 0x3400000005027820 */ /* 0x000fc80000410000 */
[----:B------:R-:W-:-:S07]  /*d270*/  FMUL.FTZ R5, R19, R2 ;  /* 0x0000000213057220 */ /* 0x000fce0000410000 */
.L_x_17075:
[----:B------:R-:W-:Y:S05]  /*d280*/  BSYNC.RECONVERGENT B0 ;  /* 0x0000000000007941 */ /* 0x000fea0003800200 */
.L_x_17074:
        /* <DEDUP_REMOVED lines=24> */
.L_x_17084:
[----:B------:R-:W-:Y:S05]  /*d410*/  BSYNC.RECONVERGENT B0 ;  /* 0x0000000000007941 */ /* 0x000fea0003800200 */
.L_x_17083:
        /* <DEDUP_REMOVED lines=13> */
[----:B0-----:R-:W-:Y:S01]  /*d4f0*/  STG.E.U8 desc[UR36][R26.64], R3 ;  /* 0x000000031a007986 */ /* 0x001fe2000c101124 */
[----:B------:R-:W-:Y:S05]  /*d500*/  EXIT ;  /* 0x000000000000794d */ /* 0x000fea0003800000 */
.L_x_17088:
[----:B------:R-:W-:-:S06]  /*d510*/  HADD2.F32 R3, -RZ, R3.H0_H0 ;  /* 0x20000003ff037230 */ /* 0x000fcc0000004100 */
[----:B------:R-:W0:Y:S02]  /*d520*/  F2I.S64.TRUNC R2, R3 ;  /* 0x0000000300027311 */ /* 0x000e24000020d900 */
[----:B0-----:R-:W-:Y:S01]  /*d530*/  STG.E.U8 desc[UR36][R26.64], R2 ;  /* 0x000000021a007986 */ /* 0x001fe2000c101124 */
[----:B------:R-:W-:Y:S05]  /*d540*/  EXIT ;  /* 0x000000000000794d */ /* 0x000fea0003800000 */
.L_x_17087:
        /* <DEDUP_REMOVED lines=8> */
[----:B0-----:R-:W-:Y:S01]  /*d5d0*/  STG.E.64 desc[UR36][R26.64], R2 ;  /* 0x000000021a007986 */ /* 0x001fe2000c101b24 */
[----:B------:R-:W-:Y:S05]  /*d5e0*/  EXIT ;  /* 0x000000000000794d */ /* 0x000fea0003800000 */
.L_x_17091:
[----:B------:R-:W-:-:S06]  /*d5f0*/  HADD2.F32 R3, -RZ, R3.H0_H0 ;  /* 0x20000003ff037230 */ /* 0x000fcc0000004100 */
[----:B------:R-:W0:Y:S02]  /*d600*/  F2I.FTZ.TRUNC.NTZ R3, R3 ;  /* 0x0000000300037305 */ /* 0x000e24000021f100 */
[----:B0-----:R-:W-:Y:S01]  /*d610*/  STG.E desc[UR36][R26.64], R3 ;  /* 0x000000031a007986 */ /* 0x001fe2000c101924 */
[----:B------:R-:W-:Y:S05]  /*d620*/  EXIT ;  /* 0x000000000000794d */ /* 0x000fea0003800000 */
.L_x_17090:
[----:B------:R-:W-:-:S06]  /*d630*/  HADD2.F32 R3, -RZ, R3.H0_H0 ;  /* 0x20000003ff037230 */ /* 0x000fcc0000004100 */
[----:B------:R-:W0:Y:S02]  /*d640*/  F2I.FTZ.TRUNC.NTZ R3, R3 ;  /* 0x0000000300037305 */ /* 0x000e24000021f100 */
[----:B0-----:R-:W-:Y:S01]  /*d650*/  STG.E.U16 desc[UR36][R26.64], R3 ;  /* 0x000000031a007986 */ /* 0x001fe2000c101524 */
[----:B------:R-:W-:Y:S05]  /*d660*/  EXIT ;  /* 0x000000000000794d */ /* 0x000fea0003800000 */
.L_x_17086:
        /* <DEDUP_REMOVED lines=9> */
.L_x_17093:
[----:B------:R-:W-:Y:S01]  /*d700*/  STG.E.U16 desc[UR36][R26.64], R3 ;  /* 0x000000031a007986 */ /* 0x000fe2000c101524 */
[----:B------:R-:W-:Y:S05]  /*d710*/  EXIT ;  /* 0x000000000000794d */ /* 0x000fea0003800000 */
.L_x_17092:
        /* <DEDUP_REMOVED lines=10> */
.L_x_17095:
[----:B------:R-:W-:-:S05]  /*d7c0*/  HADD2.F32 R0, -RZ, R3.H0_H0 ;  /* 0x20000003ff007230 */ /* 0x000fca0000004100 */
[----:B------:R-:W-:-:S04]  /*d7d0*/  F2FP.F16.F32.PACK_AB R0, RZ, R0 ;  /* 0x00000000ff00723e */ /* 0x000fc800000000ff */
[----:B------:R-:W-:-:S05]  /*d7e0*/  PRMT R0, R0, 0x5410, RZ ;  /* 0x0000541000007816 */ /* 0x000fca00000000ff */
[----:B------:R-:W-:Y:S01]  /*d7f0*/  STG.E desc[UR36][R26.64], R0 ;  /* 0x000000001a007986 */ /* 0x000fe2000c101924 */
[----:B------:R-:W-:Y:S05]  /*d800*/  EXIT ;  /* 0x000000000000794d */ /* 0x000fea0003800000 */
.L_x_17094:
[----:B------:R-:W-:-:S05]  /*d810*/  HADD2.F32 R2, -RZ, R3.H0_H0 ;  /* 0x20000003ff027230 */ /* 0x000fca0000004100 */
[----:B------:R-:W-:-:S06]  /*d820*/  FMUL.FTZ R2, R2, 1 ;  /* 0x3f80000002027820 */ /* 0x000fcc0000410000 */
[----:B------:R-:W0:Y:S02]  /*d830*/  F2F.F64.F32 R2, R2 ;  /* 0x0000000200027310 */ /* 0x000e240000201800 */
[----:B0-----:R-:W-:Y:S01]  /*d840*/  STG.E.64 desc[UR36][R26.64], R2 ;  /* 0x000000021a007986 */ /* 0x001fe2000c101b24 */
[----:B------:R-:W-:Y:S05]  /*d850*/  EXIT ;  /* 0x000000000000794d */ /* 0x000fea0003800000 */
.L_x_17085:
        /* <DEDUP_REMOVED lines=12> */
[----:B0-----:R-:W-:Y:S01]  /*d920*/  STG.E.U16 desc[UR36][R26.64], R3 ;  /* 0x000000031a007986 */ /* 0x001fe2000c101524 */
[----:B------:R-:W-:Y:S05]  /*d930*/  EXIT ;  /* 0x000000000000794d */ /* 0x000fea0003800000 */
.L_x_17099:
        /* <DEDUP_REMOVED lines=17> */
.L_x_17102:
[----:B------:R-:W-:-:S04]  /*da50*/  SHF.R.U32.HI R3, RZ, 0x18, R3 ;  /* 0x00000018ff037819 */ /* 0x000fc80000011603 */
[----:B------:R-:W-:-:S04]  /*da60*/  LOP3.LUT R0, R0, 0x80, R3, 0xf8, !PT ;  /* 0x0000008000007812 */ /* 0x000fc800078ef803 */
[----:B------:R-:W-:-:S07]  /*da70*/  PRMT R13, R0, 0x7610, R13 ;  /* 0x00007610000d7816 */ /* 0x000fce000000000d */
.L_x_17101:
[----:B------:R-:W-:Y:S05]  /*da80*/  BSYNC.RECONVERGENT B0 ;  /* 0x0000000000007941 */ /* 0x000fea0003800200 */
.L_x_17100:
[----:B------:R-:W-:Y:S01]  /*da90*/  STG.E.U8 desc[UR36][R26.64], R13 ;  /* 0x0000000d1a007986 */ /* 0x000fe2000c101124 */
[----:B------:R-:W-:Y:S05]  /*daa0*/  EXIT ;  /* 0x000000000000794d */ /* 0x000fea0003800000 */
.L_x_17098:
        /* <DEDUP_REMOVED lines=17> */
.L_x_17105:
[----:B------:R-:W-:-:S04]  /*dbc0*/  SHF.R.U32.HI R3, RZ, 0x18, R3 ;  /* 0x00000018ff037819 */ /* 0x000fc80000011603 */
[----:B------:R-:W-:-:S04]  /*dbd0*/  LOP3.LUT R0, R0, 0x80, R3, 0xf8, !PT ;  /* 0x0000008000007812 */ /* 0x000fc800078ef803 */
[----:B------:R-:W-:-:S07]  /*dbe0*/  PRMT R13, R0, 0x7610, R13 ;  /* 0x00007610000d7816 */ /* 0x000fce000000000d */
.L_x_17104:
[----:B------:R-:W-:Y:S05]  /*dbf0*/  BSYNC.RECONVERGENT B0 ;  /* 0x0000000000007941 */ /* 0x000fea0003800200 */
.L_x_17103:
[----:B------:R-:W-:Y:S01]  /*dc00*/  STG.E.U8 desc[UR36][R26.64], R13 ;  /* 0x0000000d1a007986 */ /* 0x000fe2000c101124 */
[----:B------:R-:W-:Y:S05]  /*dc10*/  EXIT ;  /* 0x000000000000794d */ /* 0x000fea0003800000 */
.L_x_17097:
        /* <DEDUP_REMOVED lines=22> */
.L_x_17107:
[----:B------:R-:W-:-:S06]  /*dd80*/  HADD2.F32 R3, -RZ, R3.H0_H0 ;  /* 0x20000003ff037230 */ /* 0x000fcc0000004100 */
[----:B------:R-:W0:Y:S02]  /*dd90*/  F2I.U64.TRUNC R2, R3 ;  /* 0x0000000300027311 */ /* 0x000e24000020d800 */
[----:B0-----:R-:W-:Y:S01]  /*dda0*/  STG.E.64 desc[UR36][R26.64], R2 ;  /* 0x000000021a007986 */ /* 0x001fe2000c101b24 */
[----:B------:R-:W-:Y:S05]  /*ddb0*/  EXIT ;  /* 0x000000000000794d */ /* 0x000fea0003800000 */
.L_x_17106:
[----:B------:R-:W-:-:S06]  /*ddc0*/  HADD2.F32 R3, -RZ, R3.H0_H0 ;  /* 0x20000003ff037230 */ /* 0x000fcc0000004100 */
[----:B------:R-:W0:Y:S02]  /*ddd0*/  F2I.FTZ.U32.TRUNC.NTZ R3, R3 ;  /* 0x0000000300037305 */ /* 0x000e24000021f000 */
[----:B0-----:R-:W-:Y:S01]  /*dde0*/  STG.E desc[UR36][R26.64], R3 ;  /* 0x000000031a007986 */ /* 0x001fe2000c101924 */
[----:B------:R-:W-:Y:S05]  /*ddf0*/  EXIT ;  /* 0x000000000000794d */ /* 0x000fea0003800000 */
.L_x_17096:
        /* <DEDUP_REMOVED lines=11> */
.L_x_17109:
[----:B------:R-:W-:Y:S01]  /*deb0*/  HADD2.F32 R3, -RZ, R3.H0_H0 ;  /* 0x20000003ff037230 */ /* 0x000fe20000004100 */
[----:B------:R-:W-:-:S04]  /*dec0*/  CS2R R6, SRZ ;  /* 0x0000000000067805 */ /* 0x000fc8000001ff00 */
[----:B------:R-:W-:-:S04]  /*ded0*/  FMUL.FTZ R3, R3, 1 ;  /* 0x3f80000003037820 */ /* 0x000fc80000410000 */
[----:B------:R-:W0:Y:S02]  /*dee0*/  F2F.F64.F32 R4, R3 ;  /* 0x0000000300047310 */ /* 0x000e240000201800 */
[----:B0-----:R-:W-:Y:S01]  /*def0*/  STG.E.128 desc[UR36][R26.64], R4 ;  /* 0x000000041a007986 */ /* 0x001fe2000c101d24 */
[----:B------:R-:W-:Y:S05]  /*df00*/  EXIT ;  /* 0x000000000000794d */ /* 0x000fea0003800000 */
.L_x_17108:
[----:B------:R-:W-:-:S09]  /*df10*/  UISETP.NE.AND UP0, UPT, UR4, 0xf, UPT ;  /* 0x0000000f0400788c */ /* 0x000fd2000bf05270 */
[----:B------:R-:W-:Y:S05]  /*df20*/  BRA.U !UP0, `(.L_x_17110) ;  /* 0x0000000108e87547 */ /* 0x000fea000b800000 */
[----:B------:R-:W-:-:S09]  /*df30*/  UISETP.NE.AND UP0, UPT, UR4, 0x17, UPT ;  /* 0x000000170400788c */ /* 0x000fd2000bf05270 */
[----:B------:R-:W-:Y:S05]  /*df40*/  BRA.U !UP0, `(.L_x_17111) ;  /* 0x0000000108907547 */ /* 0x000fea000b800000 */
[----:B------:R-:W-:-:S09]  /*df50*/  UISETP.NE.AND UP0, UPT, UR4, 0x18, UPT ;  /* 0x000000180400788c */ /* 0x000fd2000bf05270 */
[----:B------:R-:W-:Y:S05]  /*df60*/  BRA.U !UP0, `(.L_x_17112) ;  /* 0x0000000108447547 */ /* 0x000fea000b800000 */
.L_x_17089:
        /* <DEDUP_REMOVED lines=8> */
[----:B0-----:R-:W-:Y:S01]  /*dff0*/  MOV R4, UR4 ;  /* 0x0000000400047c02 */ /* 0x001fe20008000f00 */
[----:B------:R-:W-:-:S02]  /*e000*/  IMAD.U32 R5, RZ, RZ, UR5 ;  /* 0x00000005ff057e24 */ /* 0x000fc4000f8e00ff */
[----:B---3--:R-:W-:Y:S01]  /*e010*/  IMAD.U32 R6, RZ, RZ, UR6 ;  /* 0x00000006ff067e24 */ /* 0x008fe2000f8e00ff */
[----:B------:R-:W-:Y:S01]  /*e020*/  MOV R7, UR7 ;  /* 0x0000000700077c02 */ /* 0x000fe20008000f00 */
[----:B----4-:R-:W-:Y:S02]  /*e030*/  IMAD.U32 R10, RZ, RZ, UR8 ;  /* 0x00000008ff0a7e24 */ /* 0x010fe4000f8e00ff */
[----:B-1----:R-:W-:-:S07]  /*e040*/  IMAD.U32 R11, RZ, RZ, UR9 ;  /* 0x00000009ff0b7e24 */ /* 0x002fce000f8e00ff */
[----:B------:R-:W-:-:S07]  /*e050*/  LEPC R20, `(.L_x_17113) ;  /* 0x000000001014794e */ /* 0x000fce0000000000 */
[----:B--2---:R-:W-:Y:S05]  /*e060*/  CALL.ABS.NOINC R2 ;  /* 0x0000000002007343 */ /* 0x004fea0003c00000 */
.L_x_17113:
[----:B------:R-:W-:Y:S05]  /*e070*/  EXIT ;  /* 0x000000000000794d */ /* 0x000fea0003800000 */
.L_x_17112:
        /* <DEDUP_REMOVED lines=13> */
.L_x_17115:
[----:B------:R-:W-:Y:S05]  /*e150*/  BSYNC.RECONVERGENT B0 ;  /* 0x0000000000007941 */ /* 0x000fea0003800200 */
.L_x_17114:
[----:B------:R-:W-:-:S05]  /*e160*/  LOP3.LUT R3, R0, 0x80, R3, 0xf8, !PT ;  /* 0x0000008000037812 */ /* 0x000fca00078ef803 */
[----:B------:R-:W-:Y:S01]  /*e170*/  STG.E.U8 desc[UR36][R26.64], R3 ;  /* 0x000000031a007986 */ /* 0x000fe2000c101124 */
[----:B------:R-:W-:Y:S05]  /*e180*/  EXIT ;  /* 0x000000000000794d */ /* 0x000fea0003800000 */
.L_x_17111:
        /* <DEDUP_REMOVED lines=12> */
.L_x_17117:
[----:B------:R-:W-:Y:S01]  /*e250*/  IMAD.MOV.U32 R0, RZ, RZ, 0x7f ;  /* 0x0000007fff007424 */ /* 0x000fe200078e00ff */
[----:B------:R-:W-:-:S04]  /*e260*/  ISETP.GT.U32.AND P0, PT, R2, 0x7f800000, PT ;  /* 0x7f8000000200780c */ /* 0x000fc80003f04070 */
[----:B------:R-:W-:-:S09]  /*e270*/  SEL R0, R0, 0x7c, P0 ;  /* 0x0000007c00007807 */ /* 0x000fd20000000000 */
.L_x_17118:
[----:B------:R-:W-:Y:S05]  /*e280*/  BSYNC.RECONVERGENT B0 ;  /* 0x0000000000007941 */ /* 0x000fea0003800200 */
.L_x_17116:
[----:B------:R-:W-:-:S04]  /*e290*/  SHF.R.U32.HI R3, RZ, 0x18, R3 ;  /* 0x00000018ff037819 */ /* 0x000fc80000011603 */
[----:B------:R-:W-:-:S05]  /*e2a0*/  LOP3.LUT R3, R0, 0x80, R3, 0xf8, !PT ;  /* 0x0000008000037812 */ /* 0x000fca00078ef803 */
[----:B------:R-:W-:Y:S01]  /*e2b0*/  STG.E.U8 desc[UR36][R26.64], R3 ;  /* 0x000000031a007986 */ /* 0x000fe2000c101124 */
[----:B------:R-:W-:Y:S05]  /*e2c0*/  EXIT ;  /* 0x000000000000794d */ /* 0x000fea0003800000 */
.L_x_17110:
[----:B------:R-:W-:-:S05]  /*e2d0*/  HADD2.F32 R0, -RZ, R3.H0_H0 ;  /* 0x20000003ff007230 */ /* 0x000fca0000004100 */
[----:B------:R-:W-:-:S05]  /*e2e0*/  F2FP.BF16.F32.PACK_AB R0, RZ, R0 ;  /* 0x00000000ff00723e */ /* 0x000fca00000010ff */
[----:B------:R-:W-:Y:S01]  /*e2f0*/  STG.E.U16 desc[UR36][R26.64], R0 ;  /* 0x000000001a007986 */ /* 0x000fe2000c101524 */
[----:B------:R-:W-:Y:S05]  /*e300*/  EXIT ;  /* 0x000000000000794d */ /* 0x000fea0003800000 */
.L_x_17119:
        /* <DEDUP_REMOVED lines=15> */
.L_x_32914:


//--------------------- .text._ZN2at6native27unrolled_elementwise_kernelIZZZNS0_15binary_internal21div_floor_kernel_cudaERNS_18TensorIteratorBaseEENKUlvE0_clEvENKUlvE1_clEvEUlN3c104HalfEE_St5arrayIPcLm2EELi4E23TrivialOffsetCalculatorILi1EjESE_NS0_6memory12LoadWithCastILi1EEENSF_13StoreWithCastILi1EEEEEviT_T0_T2_T3_T4_T5_ --------------------------
	.section	.text._ZN2at6native27unrolled_elementwise_kernelIZZZNS0_15binary_internal21div_floor_kernel_cudaERNS_18TensorIteratorBaseEENKUlvE0_clEvENKUlvE1_clEvEUlN3c104HalfEE_St5arrayIPcLm2EELi4E23TrivialOffsetCalculatorILi1EjESE_NS0_6memory12LoadWithCastILi1EEENSF_13StoreWithCastILi1EEEEEviT_T0_T2_T3_T4_T5_,"ax",@progbits
	.align	128
        .global         _ZN2at6native27unrolled_elementwise_kernelIZZZNS0_15binary_internal21div_floor_kernel_cudaERNS_18TensorIteratorBaseEENKUlvE0_clEvENKUlvE1_clEvEUlN3c104HalfEE_St5arrayIPcLm2EELi4E23TrivialOffsetCalculatorILi1EjESE_NS0_6memory12LoadWithCastILi1EEENSF_13StoreWithCastILi1EEEEEviT_T0_T2_T3_T4_T5_
        .type           _ZN2at6native27unrolled_elementwise_kernelIZZZNS0_15binary_internal21div_floor_kernel_cudaERNS_18TensorIteratorBaseEENKUlvE0_clEvENKUlvE1_clEvEUlN3c104HalfEE_St5arrayIPcLm2EELi4E23TrivialOffsetCalculatorILi1EjESE_NS0_6memory12LoadWithCastILi1EEENSF_13StoreWithCastILi1EEEEEviT_T0_T2_T3_T4_T5_,@function
        .size           _ZN2at6native27unrolled_elementwise_kernelIZZZNS0_15binary_internal21div_floor_kernel_cudaERNS_18TensorIteratorBaseEENKUlvE0_clEvENKUlvE1_clEvEUlN3c104HalfEE_St5arrayIPcLm2EELi4E23TrivialOffsetCalculatorILi1EjESE_NS0_6memory12LoadWithCastILi1EEENSF_13StoreWithCastILi1EEEEEviT_T0_T2_T3_T4_T5_,(.L_x_32915 - _ZN2at6native27unrolled_elementwise_kernelIZZZNS0_15binary_internal21div_floor_kernel_cudaERNS_18TensorIteratorBaseEENKUlvE0_clEvENKUlvE1_clEvEUlN3c104HalfEE_St5arrayIPcLm2EELi4E23TrivialOffsetCalculatorILi1EjESE_NS0_6memory12LoadWithCastILi1EEENSF_13StoreWithCastILi1EEEEEviT_T0_T2_T3_T4_T5_)
        .other          _ZN2at6native27unrolled_elementwise_kernelIZZZNS0_15binary_internal21div_floor_kernel_cudaERNS_18TensorIteratorBaseEENKUlvE0_clEvENKUlvE1_clEvEUlN3c104HalfEE_St5arrayIPcLm2EELi4E23TrivialOffsetCalculatorILi1EjESE_NS0_6memory12LoadWithCastILi1EEENSF_13StoreWithCastILi1EEEEEviT_T0_T2_T3_T4_T5_,@"STO_CUDA_ENTRY STV_DEFAULT"
_ZN2at6native27unrolled_elementwise_kernelIZZZNS0_15binary_internal21div_floor_kernel_cudaERNS_18TensorIteratorBaseEENKUlvE0_clEvENKUlvE1_clEvEUlN3c104HalfEE_St5arrayIPcLm2EELi4E23TrivialOffsetCalculatorILi1EjESE_NS0_6memory12LoadWithCastILi1EEENSF_13StoreWithCastILi1EEEEEviT_T0_T2_T3_T4_T5_:
.text._ZN2at6native27unrolled_elementwise_kernelIZZZNS0_15binary_internal21div_floor_kernel_cudaERNS_18TensorIteratorBaseEENKUlvE0_clEvENKUlvE1_clEvEUlN3c104HalfEE_St5arrayIPcLm2EELi4E23TrivialOffsetCalculatorILi1EjESE_NS0_6memory12LoadWithCastILi1EEENSF_13StoreWithCastILi1EEEEEviT_T0_T2_T3_T4_T5_:
        /* <DEDUP_REMOVED lines=34> */
.L_x_17125:
[----:B------:R-:W2:Y:S02]  /*0220*/  LDG.E.U8 R2, desc[UR36][R2.64] ;  /* 0x0000002402027981 */ /* 0x000ea4000c1e1100 */
[----:B--2---:R-:W-:-:S04]  /*0230*/  I2FP.F32.U32 R0, R2 ;  /* 0x0000000200007245 */ /* 0x004fc80000201000 */
[----:B------:R-:W-:-:S04]  /*0240*/  F2FP.F16.F32.PACK_AB R0, RZ, R0 ;  /* 0x00000000ff00723e */ /* 0x000fc800000000ff */
[----:B------:R-:W-:Y:S01]  /*0250*/  PRMT R18, R0, 0x7610, R18 ;  /* 0x0000761000127816 */ /* 0x000fe20000000012 */
[----:B------:R-:W-:Y:S06]  /*0260*/  BRA `(.L_x_17127) ;  /* 0x0000000c00d47947 */ /* 0x000fec0003800000 */
.L_x_17124:
        /* <DEDUP_REMOVED lines=11> */
.L_x_17129:
[----:B------:R-:W2:Y:S02]  /*0320*/  LDG.E R2, desc[UR36][R2.64] ;  /* 0x0000002402027981 */ /* 0x000ea4000c1e1900 */
[----:B--2---:R-:W-:-:S04]  /*0330*/  I2FP.F32.S32 R0, R2 ;  /* 0x0000000200007245 */ /* 0x004fc80000201400 */
[----:B------:R-:W-:-:S04]  /*0340*/  F2FP.F16.F32.PACK_AB R0, RZ, R0 ;  /* 0x00000000ff00723e */ /* 0x000fc800000000ff */
[----:B------:R-:W-:Y:S01]  /*0350*/  PRMT R18, R0, 0x7610, R18 ;  /* 0x0000761000127816 */ /* 0x000fe20000000012 */
[----:B------:R-:W-:Y:S06]  /*0360*/  BRA `(.L_x_17127) ;  /* 0x0000000c00947947 */ /* 0x000fec0003800000 */
.L_x_17128:
[----:B------:R-:W2:Y:S02]  /*0370*/  LDG.E.U16 R2, desc[UR36][R2.64] ;  /* 0x0000002402027981 */ /* 0x000ea4000c1e1500 */
[----:B--2---:R-:W0:Y:S02]  /*0380*/  I2F.S16 R0, R2 ;  /* 0x0000000200007306 */ /* 0x004e240000101400 */
[----:B0-----:R-:W-:-:S04]  /*0390*/  F2FP.F16.F32.PACK_AB R0, RZ, R0 ;  /* 0x00000000ff00723e */ /* 0x001fc800000000ff */
[----:B------:R-:W-:Y:S01]  /*03a0*/  PRMT R18, R0, 0x7610, R18 ;  /* 0x0000761000127816 */ /* 0x000fe20000000012 */
[----:B------:R-:W-:Y:S06]  /*03b0*/  BRA `(.L_x_17127) ;  /* 0x0000000c00807947 */ /* 0x000fec0003800000 */
.L_x_17123:
        /* <DEDUP_REMOVED lines=9> */
.L_x_17131:
[----:B------:R1:W5:Y:S01]  /*0450*/  LDG.E.U16 R18, desc[UR36][R2.64] ;  /* 0x0000002402127981 */ /* 0x000362000c1e1500 */
[----:B------:R-:W-:Y:S05]  /*0460*/  BRA `(.L_x_17127) ;  /* 0x0000000c00547947 */ /* 0x000fea0003800000 */
.L_x_17130:
        /* <DEDUP_REMOVED lines=9> */
.L_x_17133:
[----:B------:R0:W5:Y:S01]  /*0500*/  LDG.E.U16 R18, desc[UR36][R2.64] ;  /* 0x0000002402127981 */ /* 0x000162000c1e1500 */
[----:B------:R-:W-:Y:S05]  /*0510*/  BRA `(.L_x_17127) ;  /* 0x0000000c00287947 */ /* 0x000fea0003800000 */
.L_x_17132:
        /* <DEDUP_REMOVED lines=13> */
.L_x_17122:
        /* <DEDUP_REMOVED lines=14> */
.L_x_17136:
        /* <DEDUP_REMOVED lines=13> */
.L_x_17135:
        /* <DEDUP_REMOVED lines=27> */
.L_x_17138:
        /* <DEDUP_REMOVED lines=14> */
.L_x_17137:
[----:B------:R-:W2:Y:S02]  /*0a30*/  LDG.E.U16 R0, desc[UR36][R2.64] ;  /* 0x0000002402007981 */ /* 0x000ea4000c1e1500 */
[----:B--2---:R-:W-:-:S05]  /*0a40*/  IMAD.U32 R0, R0, 0x10000, RZ ;  /* 0x0001000000007824 */ /* 0x004fca00078e00ff */
[----:B------:R-:W-:-:S04]  /*0a50*/  F2FP.F16.F32.PACK_AB R0, RZ, R0 ;  /* 0x00000000ff00723e */ /* 0x000fc800000000ff */
[----:B------:R-:W-:Y:S01]  /*0a60*/  PRMT R18, R0, 0x7610, R18 ;  /* 0x0000761000127816 */ /* 0x000fe20000000012 */
[----:B------:R-:W-:Y:S06]  /*0a70*/  BRA `(.L_x_17127) ;  /* 0x0000000400d07947 */ /* 0x000fec0003800000 */
.L_x_17134:
        /* <DEDUP_REMOVED lines=13> */
.L_x_17141:
        /* <DEDUP_REMOVED lines=21> */
.L_x_17145:
[----:B------:R-:W-:Y:S05]  /*0ca0*/  BSYNC.RECONVERGENT B1 ;  /* 0x0000000000017941 */ /* 0x000fea0003800200 */
.L_x_17144:
[----:B------:R-:W-:Y:S01]  /*0cb0*/  IMAD.SHL.U32 R0, R0, 0x100000, RZ ;  /* 0x0010000000007824 */ /* 0x000fe200078e00ff */
[----:B------:R-:W-:-:S04]  /*0cc0*/  LEA R2, R2, 0x3b800000, 0x17 ;  /* 0x3b80000002027811 */ /* 0x000fc800078eb8ff */
[----:B------:R-:W-:-:S07]  /*0cd0*/  LOP3.LUT R0, R2, R0, R7, 0xfe, !PT ;  /* 0x0000000002007212 */ /* 0x000fce00078efe07 */
.L_x_17143:
[----:B------:R-:W-:Y:S05]  /*0ce0*/  BSYNC.RECONVERGENT B0 ;  /* 0x0000000000007941 */ /* 0x000fea0003800200 */
.L_x_17142:
[----:B------:R-:W-:-:S04]  /*0cf0*/  F2FP.F16.F32.PACK_AB R0, RZ, R0 ;  /* 0x00000000ff00723e */ /* 0x000fc800000000ff */
[----:B------:R-:W-:Y:S01]  /*0d00*/  PRMT R18, R0, 0x7610, R18 ;  /* 0x0000761000127816 */ /* 0x000fe20000000012 */
[----:B------:R-:W-:Y:S06]  /*0d10*/  BRA `(.L_x_17127) ;  /* 0x0000000400287947 */ /* 0x000fec0003800000 */
.L_x_17140:
        /* <DEDUP_REMOVED lines=21> */
.L_x_17149:
[----:B------:R-:W-:Y:S05]  /*0e70*/  BSYNC.RECONVERGENT B1 ;  /* 0x0000000000017941 */ /* 0x000fea0003800200 */
.L_x_17148:
[----:B------:R-:W-:Y:S01]  /*0e80*/  IMAD.SHL.U32 R0, R0, 0x200000, RZ ;  /* 0x0020000000007824 */ /* 0x000fe200078e00ff */
[----:B------:R-:W-:-:S04]  /*0e90*/  LEA R2, R2, 0x37800000, 0x17 ;  /* 0x3780000002027811 */ /* 0x000fc800078eb8ff */
[----:B------:R-:W-:-:S07]  /*0ea0*/  LOP3.LUT R0, R2, R0, R7, 0xfe, !PT ;  /* 0x0000000002007212 */ /* 0x000fce00078efe07 */
.L_x_17147:
[----:B------:R-:W-:Y:S05]  /*0eb0*/  BSYNC.RECONVERGENT B0 ;  /* 0x0000000000007941 */ /* 0x000fea0003800200 */
.L_x_17146:
[----:B------:R-:W-:-:S04]  /*0ec0*/  F2FP.F16.F32.PACK_AB R0, RZ, R0 ;  /* 0x00000000ff00723e */ /* 0x000fc800000000ff */
[----:B------:R-:W-:Y:S01]  /*0ed0*/  PRMT R18, R0, 0x7610, R18 ;  /* 0x0000761000127816 */ /* 0x000fe20000000012 */
[----:B------:R-:W-:Y:S06]  /*0ee0*/  BRA `(.L_x_17127) ;  /* 0x0000000000b47947 */ /* 0x000fec0003800000 */
.L_x_17139:
[----:B------:R-:W-:-:S09]  /*0ef0*/  UISETP.NE.AND UP0, UPT, UR4, 0x1c, UPT ;  /* 0x0000001c0400788c */ /* 0x000fd2000bf05270 */
[----:B------:R-:W-:Y:S05]  /*0f00*/  BRA.U !UP0, `(.L_x_17150) ;  /* 0x00000001089c7547 */ /* 0x000fea000b800000 */
[----:B------:R-:W-:-:S09]  /*0f10*/  UISETP.NE.AND UP0, UPT, UR4, 0x1d, UPT ;  /* 0x0000001d0400788c */ /* 0x000fd2000bf05270 */
[----:B------:R-:W-:Y:S05]  /*0f20*/  BRA.U !UP0, `(.L_x_17151) ;  /* 0x0000000108807547 */ /* 0x000fea000b800000 */
[----:B------:R-:W-:-:S09]  /*0f30*/  UISETP.NE.AND UP0, UPT, UR4, 0x2c, UPT ;  /* 0x0000002c0400788c */ /* 0x000fd2000bf05270 */
[----:B------:R-:W-:Y:S05]  /*0f40*/  BRA.U !UP0, `(.L_x_17152) ;  /* 0x0000000108487547 */ /* 0x000fea000b800000 */
.L_x_17126:
        /* <DEDUP_REMOVED lines=16> */
.L_x_17153:
[----:B------:R-:W-:Y:S01]  /*1050*/  PRMT R18, RZ, 0x7610, R18 ;  /* 0x00007610ff127816 */ /* 0x000fe20000000012 */
[----:B------:R-:W-:Y:S06]  /*1060*/  BRA `(.L_x_17127) ;  /* 0x0000000000547947 */ /* 0x000fec0003800000 */
.L_x_17152:
        /* <DEDUP_REMOVED lines=8> */
.L_x_17155:
[----:B------:R-:W-:Y:S05]  /*10f0*/  BSYNC.RECONVERGENT B0 ;  /* 0x0000000000007941 */ /* 0x000fea0003800200 */
.L_x_17154:
[----:B------:R-:W-:-:S04]  /*1100*/  F2FP.F16.F32.PACK_AB R0, RZ, R0 ;  /* 0x00000000ff00723e */ /* 0x000fc800000000ff */
[----:B------:R-:W-:Y:S01]  /*1110*/  PRMT R18, R0, 0x7610, R18 ;  /* 0x0000761000127816 */ /* 0x000fe20000000012 */
[----:B------:R-:W-:Y:S06]  /*1120*/  BRA `(.L_x_17127) ;  /* 0x0000000000247947 */ /* 0x000fec0003800000 */
.L_x_17151:
[----:B------:R-:W2:Y:S02]  /*1130*/  LDG.E.64 R2, desc[UR36][R2.64] ;  /* 0x0000002402027981 */ /* 0x000ea4000c1e1b00 */
[----:B--2---:R-:W0:Y:S02]  /*1140*/  I2F.U64 R0, R2 ;  /* 0x0000000200007312 */ /* 0x004e240000301000 */
[----:B0-----:R-:W-:-:S04]  /*1150*/  F2FP.F16.F32.PACK_AB R0, RZ, R0 ;  /* 0x00000000ff00723e */ /* 0x001fc800000000ff */
[----:B------:R-:W-:Y:S01]  /*1160*/  PRMT R18, R0, 0x7610, R18 ;  /* 0x0000761000127816 */ /* 0x000fe20000000012 */
[----:B------:R-:W-:Y:S06]  /*1170*/  BRA `(.L_x_17127) ;  /* 0x0000000000107947 */ /* 0x000fec0003800000 */
.L_x_17150:
[----:B------:R-:W2:Y:S02]  /*1180*/  LDG.E R2, desc[UR36][R2.64] ;  /* 0x0000002402027981 */ /* 0x000ea4000c1e1900 */
[----:B--2---:R-:W-:-:S04]  /*1190*/  I2FP.F32.U32 R0, R2 ;  /* 0x0000000200007245 */ /* 0x004fc80000201000 */
[----:B------:R-:W-:-:S04]  /*11a0*/  F2FP.F16.F32.PACK_AB R0, RZ, R0 ;  /* 0x00000000ff00723e */ /* 0x000fc800000000ff */
[----:B------:R-:W-:-:S07]  /*11b0*/  PRMT R18, R0, 0x7610, R18 ;  /* 0x0000761000127816 */ /* 0x000fce0000000012 */
.L_x_17127:
[----:B------:R-:W-:-:S07]  /*11c0*/  VIADD R23, R19, 0x80 ;  /* 0x0000008013177836 */ /* 0x000fce0000000000 */
.L_x_17121:
[----:B------:R-:W-:Y:S05]  /*11d0*/  BSYNC.RECONVERGENT B6 ;  /* 0x0000000000067941 */ /* 0x000fea0003800200 */
.L_x_17120:
        /* <DEDUP_REMOVED lines=26> */
.L_x_17161:
[----:B------:R-:W2:Y:S02]  /*1380*/  LDG.E.U8 R2, desc[UR36][R2.64] ;  /* 0x0000002402027981 */ /* 0x000ea4000c1e1100 */
[----:B--2---:R-:W-:-:S04]  /*1390*/  I2FP.F32.U32 R0, R2 ;  /* 0x0000000200007245 */ /* 0x004fc80000201000 */
[----:B------:R-:W-:-:S04]  /*13a0*/  F2FP.F16.F32.PACK_AB R0, RZ, R0 ;  /* 0x00000000ff00723e */ /* 0x000fc800000000ff */
[----:B------:R-:W-:Y:S01]  /*13b0*/  PRMT R22, R0, 0x7610, R22 ;  /* 0x0000761000167816 */ /* 0x000fe20000000016 */
[----:B------:R-:W-:Y:S06]  /*13c0*/  BRA `(.L_x_17163) ;  /* 0x0000000c00d47947 */ /* 0x000fec0003800000 */
.L_x_17160:
        /* <DEDUP_REMOVED lines=11> */
.L_x_17165:
[----:B------:R-:W2:Y:S02]  /*1480*/  LDG.E R2, desc[UR36][R2.64] ;  /* 0x0000002402027981 */ /* 0x000ea4000c1e1900 */
[----:B--2---:R-:W-:-:S04]  /*1490*/  I2FP.F32.S32 R0, R2 ;  /* 0x0000000200007245 */ /* 0x004fc80000201400 */
[----:B------:R-:W-:-:S04]  /*14a0*/  F2FP.F16.F32.PACK_AB R0, RZ, R0 ;  /* 0x00000000ff00723e */ /* 0x000fc800000000ff */
[----:B------:R-:W-:Y:S01]  /*14b0*/  PRMT R22, R0, 0x7610, R22 ;  /* 0x0000761000167816 */ /* 0x000fe20000000016 */
[----:B------:R-:W-:Y:S06]  /*14c0*/  BRA `(.L_x_17163) ;  /* 0x0000000c00947947 */ /* 0x000fec0003800000 */
.L_x_17164:
[----:B------:R-:W2:Y:S02]  /*14d0*/  LDG.E.U16 R2, desc[UR36][R2.64] ;  /* 0x0000002402027981 */ /* 0x000ea4000c1e1500 */
[----:B--2---:R-:W0:Y:S02]  /*14e0*/  I2F.S16 R0, R2 ;  /* 0x0000000200007306 */ /* 0x004e240000101400 */
[----:B0-----:R-:W-:-:S04]  /*14f0*/  F2FP.F16.F32.PACK_AB R0, RZ, R0 ;  /* 0x00000000ff00723e */ /* 0x001fc800000000ff */
[----:B------:R-:W-:Y:S01]  /*1500*/  PRMT R22, R0, 0x7610, R22 ;  /* 0x0000761000167816 */ /* 0x000fe20000000016 */
[----:B------:R-:W-:Y:S06]  /*1510*/  BRA `(.L_x_17163) ;  /* 0x0000000c00807947 */ /* 0x000fec0003800000 */
.L_x_17159:
        /* <DEDUP_REMOVED lines=9> */
.L_x_17167:
[----:B------:R0:W5:Y:S01]  /*15b0*/  LDG.E.U16 R22, desc[UR36][R2.64] ;  /* 0x0000002402167981 */ /* 0x000162000c1e1500 */
[----:B------:R-:W-:Y:S05]  /*15c0*/  BRA `(.L_x_17163) ;  /* 0x0000000c00547947 */ /* 0x000fea0003800000 */
.L_x_17166:
        /* <DEDUP_REMOVED lines=9> */
.L_x_17169:
[----:B------:R1:W5:Y:S01]  /*1660*/  LDG.E.U16 R22, desc[UR36][R2.64] ;  /* 0x0000002402167981 */ /* 0x000362000c1e1500 */
[----:B------:R-:W-:Y:S05]  /*1670*/  BRA `(.L_x_17163) ;  /* 0x0000000c00287947 */ /* 0x000fea0003800000 */
.L_x_17168:
        /* <DEDUP_REMOVED lines=13> */
.L_x_17158:
        /* <DEDUP_REMOVED lines=14> */
.L_x_17172:
        /* <DEDUP_REMOVED lines=13> */
.L_x_17171:
        /* <DEDUP_REMOVED lines=27> */
.L_x_17174:
        /* <DEDUP_REMOVED lines=14> */
.L_x_17173:
[----:B------:R-:W2:Y:S02]  /*1b90*/  LDG.E.U16 R0, desc[UR36][R2.64] ;  /* 0x0000002402007981 */ /* 0x000ea4000c1e1500 */
[----:B--2---:R-:W-:-:S05]  /*1ba0*/  IMAD.U32 R0, R0, 0x10000, RZ ;  /* 0x0001000000007824 */ /* 0x004fca00078e00ff */
[----:B------:R-:W-:-:S04]  /*1bb0*/  F2FP.F16.F32.PACK_AB R0, RZ, R0 ;  /* 0x00000000ff00723e */ /* 0x000fc800000000ff */
[----:B------:R-:W-:Y:S01]  /*1bc0*/  PRMT R22, R0, 0x7610, R22 ;  /* 0x0000761000167816 */ /* 0x000fe20000000016 */
[----:B------:R-:W-:Y:S06]  /*1bd0*/  BRA `(.L_x_17163) ;  /* 0x0000000400d07947 */ /* 0x000fec0003800000 */
.L_x_17170:
        /* <DEDUP_REMOVED lines=13> */
.L_x_17177:
        /* <DEDUP_REMOVED lines=21> */
.L_x_17181:
[----:B------:R-:W-:Y:S05]  /*1e00*/  BSYNC.RECONVERGENT B1 ;  /* 0x0000000000017941 */ /* 0x000fea0003800200 */
.L_x_17180:
[----:B------:R-:W-:Y:S01]  /*1e10*/  IMAD.SHL.U32 R0, R0, 0x100000, RZ ;  /* 0x0010000000007824 */ /* 0x000fe200078e00ff */
[----:B------:R-:W-:-:S04]  /*1e20*/  LEA R2, R2, 0x3b800000, 0x17 ;  /* 0x3b80000002027811 */ /* 0x000fc800078eb8ff */
[----:B------:R-:W-:-:S07]  /*1e30*/  LOP3.LUT R0, R2, R0, R7, 0xfe, !PT ;  /* 0x0000000002007212 */ /* 0x000fce00078efe07 */
.L_x_17179:
[----:B------:R-:W-:Y:S05]  /*1e40*/  BSYNC.RECONVERGENT B0 ;  /* 0x0000000000007941 */ /* 0x000fea0003800200 */
.L_x_17178:
[----:B------:R-:W-:-:S04]  /*1e50*/  F2FP.F16.F32.PACK_AB R0, RZ, R0 ;  /* 0x00000000ff00723e */ /* 0x000fc800000000ff */
[----:B------:R-:W-:Y:S01]  /*1e60*/  PRMT R22, R0, 0x7610, R22 ;  /* 0x0000761000167816 */ /* 0x000fe20000000016 */
[----:B------:R-:W-:Y:S06]  /*1e70*/  BRA `(.L_x_17163) ;  /* 0x0000000400287947 */ /* 0x000fec0003800000 */
.L_x_17176:
        /* <DEDUP_REMOVED lines=21> */
.L_x_17185:
[----:B------:R-:W-:Y:S05]  /*1fd0*/  BSYNC.RECONVERGENT B1 ;  /* 0x0000000000017941 */ /* 0x000fea0003800200 */
.L_x_17184:
[----:B------:R-:W-:Y:S01]  /*1fe0*/  IMAD.SHL.U32 R0, R0, 0x200000, RZ ;  /* 0x0020000000007824 */ /* 0x000fe200078e00ff */
[----:B------:R-:W-:-:S04]  /*1ff0*/  LEA R2, R2, 0x37800000, 0x17 ;  /* 0x3780000002027811 */ /* 0x000fc800078eb8ff */
[----:B------:R-:W-:-:S07]  /*2000*/  LOP3.LUT R0, R2, R0, R7, 0xfe, !PT ;  /* 0x0000000002007212 */ /* 0x000fce00078efe07 */
.L_x_17183:
[----:B------:R-:W-:Y:S05]  /*2010*/  BSYNC.RECONVERGENT B0 ;  /* 0x0000000000007941 */ /* 0x000fea0003800200 */
.L_x_17182:
[----:B------:R-:W-:-:S04]  /*2020*/  F2FP.F16.F32.PACK_AB R0, RZ, R0 ;  /* 0x00000000ff00723e */ /* 0x000fc800000000ff */
[----:B------:R-:W-:Y:S01]  /*2030*/  PRMT R22, R0, 0x7610, R22 ;  /* 0x0000761000167816 */ /* 0x000fe20000000016 */
[----:B------:R-:W-:Y:S06]  /*2040*/  BRA `(.L_x_17163) ;  /* 0x0000000000b47947 */ /* 0x000fec0003800000 */
.L_x_17175:
        /* <DEDUP_REMOVED lines=14> */
.L_x_17189:
[----:B------:R-:W-:Y:S05]  /*2130*/  BSYNC.RECONVERGENT B0 ;  /* 0x0000000000007941 */ /* 0x000fea0003800200 */
.L_x_17188:
[----:B------:R-:W-:-:S04]  /*2140*/  F2FP.F16.F32.PACK_AB R0, RZ, R0 ;  /* 0x00000000ff00723e */ /* 0x000fc800000000ff */
[----:B------:R-:W-:Y:S01]  /*2150*/  PRMT R22, R0, 0x7610, R22 ;  /* 0x0000761000167816 */ /* 0x000fe20000000016 */
[----:B------:R-:W-:Y:S06]  /*2160*/  BRA `(.L_x_17163) ;  /* 0x00000000006c7947 */ /* 0x000fec0003800000 */
.L_x_17162:
        /* <DEDUP_REMOVED lines=16> */
.L_x_17190:
[----:B------:R-:W-:Y:S01]  /*2270*/  PRMT R22, RZ, 0x7610, R22 ;  /* 0x00007610ff167816 */ /* 0x000fe20000000016 */
[----:B------:R-:W-:Y:S06]  /*2280*/  BRA `(.L_x_17163) ;  /* 0x0000000000247947 */ /* 0x000fec0003800000 */
.L_x_17187:
[----:B------:R-:W2:Y:S02]  /*2290*/  LDG.E.64 R2, desc[UR36][R2.64] ;  /* 0x0000002402027981 */ /* 0x000ea4000c1e1b00 */
[----:B--2---:R-:W0:Y:S02]  /*22a0*/  I2F.U64 R0, R2 ;  /* 0x0000000200007312 */ /* 0x004e240000301000 */
[----:B0-----:R-:W-:-:S04]  /*22b0*/  F2FP.F16.F32.PACK_AB R0, RZ, R0 ;  /* 0x00000000ff00723e */ /* 0x001fc800000000ff */
[----:B------:R-:W-:Y:S01]  /*22c0*/  PRMT R22, R0, 0x7610, R22 ;  /* 0x0000761000167816 */ /* 0x000fe20000000016 */
[----:B------:R-:W-:Y:S06]  /*22d0*/  BRA `(.L_x_17163) ;  /* 0x0000000000107947 */ /* 0x000fec0003800000 */
.L_x_17186:
[----:B------:R-:W2:Y:S02]  /*22e0*/  LDG.E R2, desc[UR36][R2.64] ;  /* 0x0000002402027981 */ /* 0x000ea4000c1e1900 */
[----:B--2---:R-:W-:-:S04]  /*22f0*/  I2FP.F32.U32 R0, R2 ;  /* 0x0000000200007245 */ /* 0x004fc80000201000 */
[----:B------:R-:W-:-:S04]  /*2300*/  F2FP.F16.F32.PACK_AB R0, RZ, R0 ;  /* 0x00000000ff00723e */ /* 0x000fc800000000ff */
[----:B------:R-:W-:-:S07]  /*2310*/  PRMT R22, R0, 0x7610, R22 ;  /* 0x0000761000167816 */ /* 0x000fce0000000016 */
.L_x_17163:
[----:B------:R-:W-:-:S07]  /*2320*/  VIADD R23, R23, 0x80 ;  /* 0x0000008017177836 */ /* 0x000fce0000000000 */
.L_x_17157:
[----:B------:R-:W-:Y:S05]  /*2330*/  BSYNC.RECONVERGENT B6 ;  /* 0x0000000000067941 */ /* 0x000fea0003800200 */
.L_x_17156:
        /* <DEDUP_REMOVED lines=26> */
.L_x_17196:
[----:B------:R-:W2:Y:S02]  /*24e0*/  LDG.E.U8 R2, desc[UR36][R2.64] ;  /* 0x0000002402027981 */ /* 0x000ea4000c1e1100 */
[----:B--2---:R-:W-:-:S04]  /*24f0*/  I2FP.F32.U32 R0, R2 ;  /* 0x0000000200007245 */ /* 0x004fc80000201000 */
[----:B------:R-:W-:-:S04]  /*2500*/  F2FP.F16.F32.PACK_AB R0, RZ, R0 ;  /* 0x00000000ff00723e */ /* 0x000fc800000000ff */
[----:B------:R-:W-:Y:S01]  /*2510*/  PRMT R24, R0, 0x7610, R24 ;  /* 0x0000761000187816 */ /* 0x000fe20000000018 */
[----:B------:R-:W-:Y:S06]  /*2520*/  BRA `(.L_x_17198) ;  /* 0x0000000c00d47947 */ /* 0x000fec0003800000 */
.L_x_17195:
        /* <DEDUP_REMOVED lines=11> */
.L_x_17200:
[----:B------:R-:W2:Y:S02]  /*25e0*/  LDG.E R2, desc[UR36][R2.64] ;  /* 0x0000002402027981 */ /* 0x000ea4000c1e1900 */
[----:B--2---:R-:W-:-:S04]  /*25f0*/  I2FP.F32.S32 R0, R2 ;  /* 0x0000000200007245 */ /* 0x004fc80000201400 */
[----:B------:R-:W-:-:S04]  /*2600*/  F2FP.F16.F32.PACK_AB R0, RZ, R0 ;  /* 0x00000000ff00723e */ /* 0x000fc800000000ff */
[----:B------:R-:W-:Y:S01]  /*2610*/  PRMT R24, R0, 0x7610, R24 ;  /* 0x0000761000187816 */ /* 0x000fe20000000018 */
[----:B------:R-:W-:Y:S06]  /*2620*/  BRA `(.L_x_17198) ;  /* 0x0000000c00947947 */ /* 0x000fec0003800000 */
.L_x_17199:
[----:B------:R-:W2:Y:S02]  /*2630*/  LDG.E.U16 R2, desc[UR36][R2.64] ;  /* 0x0000002402027981 */ /* 0x000ea4000c1e1500 */
[----:B--2---:R-:W0:Y:S02]  /*2640*/  I2F.S16 R0, R2 ;  /* 0x0000000200007306 */ /* 0x004e240000101400 */
[----:B0-----:R-:W-:-:S04]  /*2650*/  F2FP.F16.F32.PACK_AB R0, RZ, R0 ;  /* 0x00000000ff00723e */ /* 0x001fc800000000ff */
[----:B------:R-:W-:Y:S01]  /*2660*/  PRMT R24, R0, 0x7610, R24 ;  /* 0x0000761000187816 */ /* 0x000fe20000000018 */
[----:B------:R-:W-:Y:S06]  /*2670*/  BRA `(.L_x_17198) ;  /* 0x0000000c00807947 */ /* 0x000fec0003800000 */
.L_x_17194:
        /* <DEDUP_REMOVED lines=9> */
.L_x_17202:
[----:B------:R0:W5:Y:S01]  /*2710*/  LDG.E.U16 R24, desc[UR36][R2.64] ;  /* 0x0000002402187981 */ /* 0x000162000c1e1500 */
[----:B------:R-:W-:Y:S05]  /*2720*/  BRA `(.L_x_17198) ;  /* 0x0000000c00547947 */ /* 0x000fea0003800000 */
.L_x_17201:
        /* <DEDUP_REMOVED lines=9> */
.L_x_17204:
[----:B------:R1:W5:Y:S01]  /*27c0*/  LDG.E.U16 R24, desc[UR36][R2.64] ;  /* 0x0000002402187981 */ /* 0x000362000c1e1500 */
[----:B------:R-:W-:Y:S05]  /*27d0*/  BRA `(.L_x_17198) ;  /* 0x0000000c00287947 */ /* 0x000fea0003800000 */
.L_x_17203:
        /* <DEDUP_REMOVED lines=13> */
.L_x_17193:
        /* <DEDUP_REMOVED lines=14> */
.L_x_17207:
        /* <DEDUP_REMOVED lines=13> */
.L_x_17206:
        /* <DEDUP_REMOVED lines=27> */
.L_x_17209:
        /* <DEDUP_REMOVED lines=14> */
.L_x_17208:
[----:B------:R-:W2:Y:S02]  /*2cf0*/  LDG.E.U16 R0, desc[UR36][R2.64] ;  /* 0x0000002402007981 */ /* 0x000ea4000c1e1500 */
[----:B--2---:R-:W-:-:S05]  /*2d00*/  IMAD.U32 R0, R0, 0x10000, RZ ;  /* 0x0001000000007824 */ /* 0x004fca00078e00ff */
[----:B------:R-:W-:-:S04]  /*2d10*/  F2FP.F16.F32.PACK_AB R0, RZ, R0 ;  /* 0x00000000ff00723e */ /* 0x000fc800000000ff */
[----:B------:R-:W-:Y:S01]  /*2d20*/  PRMT R24, R0, 0x7610, R24 ;  /* 0x0000761000187816 */ /* 0x000fe20000000018 */
[----:B------:R-:W-:Y:S06]  /*2d30*/  BRA `(.L_x_17198) ;  /* 0x0000000400d07947 */ /* 0x000fec0003800000 */
.L_x_17205:
        /* <DEDUP_REMOVED lines=13> */
.L_x_17212:
        /* <DEDUP_REMOVED lines=21> */
.L_x_17216:
[----:B------:R-:W-:Y:S05]  /*2f60*/  BSYNC.RECONVERGENT B1 ;  /* 0x0000000000017941 */ /* 0x000fea0003800200 */
.L_x_17215:
[----:B------:R-:W-:Y:S01]  /*2f70*/  IMAD.SHL.U32 R0, R0, 0x100000, RZ ;  /* 0x0010000000007824 */ /* 0x000fe200078e00ff */
[----:B------:R-:W-:-:S04]  /*2f80*/  LEA R2, R2, 0x3b800000, 0x17 ;  /* 0x3b80000002027811 */ /* 0x000fc800078eb8ff */
[----:B------:R-:W-:-:S07]  /*2f90*/  LOP3.LUT R0, R2, R0, R7, 0xfe, !PT ;  /* 0x0000000002007212 */ /* 0x000fce00078efe07 */
.L_x_17214:
[----:B------:R-:W-:Y:S05]  /*2fa0*/  BSYNC.RECONVERGENT B0 ;  /* 0x0000000000007941 */ /* 0x000fea0003800200 */
.L_x_17213:
[----:B------:R-:W-:-:S04]  /*2fb0*/  F2FP.F16.F32.PACK_AB R0, RZ, R0 ;  /* 0x00000000ff00723e */ /* 0x000fc800000000ff */
[----:B------:R-:W-:Y:S01]  /*2fc0*/  PRMT R24, R0, 0x7610, R24 ;  /* 0x0000761000187816 */ /* 0x000fe20000000018 */
[----:B------:R-:W-:Y:S06]  /*2fd0*/  BRA `(.L_x_17198) ;  /* 0x0000000400287947 */ /* 0x000fec0003800000 */
.L_x_17211:
        /* <DEDUP_REMOVED lines=21> */
.L_x_17220:
[----:B------:R-:W-:Y:S05]  /*3130*/  BSYNC.RECONVERGENT B1 ;  /* 0x0000000000017941 */ /* 0x000fea0003800200 */
.L_x_17219:
[----:B------:R-:W-:Y:S01]  /*3140*/  IMAD.SHL.U32 R0, R0, 0x200000, RZ ;  /* 0x0020000000007824 */ /* 0x000fe200078e00ff */
[----:B------:R-:W-:-:S04]  /*3150*/  LEA R2, R2, 0x37800000, 0x17 ;  /* 0x3780000002027811 */ /* 0x000fc800078eb8ff */
[----:B------:R-:W-:-:S07]  /*3160*/  LOP3.LUT R0, R2, R0, R7, 0xfe, !PT ;  /* 0x0000000002007212 */ /* 0x000fce00078efe07 */
.L_x_17218:
[----:B------:R-:W-:Y:S05]  /*3170*/  BSYNC.RECONVERGENT B0 ;  /* 0x0000000000007941 */ /* 0x000fea0003800200 */
.L_x_17217:
[----:B------:R-:W-:-:S04]  /*3180*/  F2FP.F16.F32.PACK_AB R0, RZ, R0 ;  /* 0x00000000ff00723e */ /* 0x000fc800000000ff */
[----:B------:R-:W-:Y:S01]  /*3190*/  PRMT R24, R0, 0x7610, R24 ;  /* 0x0000761000187816 */ /* 0x000fe20000000018 */
[----:B------:R-:W-:Y:S06]  /*31a0*/  BRA `(.L_x_17198) ;  /* 0x0000000000b47947 */ /* 0x000fec0003800000 */
.L_x_17210:
        /* <DEDUP_REMOVED lines=14> */
.L_x_17224:
[----:B------:R-:W-:Y:S05]  /*3290*/  BSYNC.RECONVERGENT B0 ;  /* 0x0000000000007941 */ /* 0x000fea0003800200 */
.L_x_17223:
[----:B------:R-:W-:-:S04]  /*32a0*/  F2FP.F16.F32.PACK_AB R0, RZ, R0 ;  /* 0x00000000ff00723e */ /* 0x000fc800000000ff */
[----:B------:R-:W-:Y:S01]  /*32b0*/  PRMT R24, R0, 0x7610, R24 ;  /* 0x0000761000187816 */ /* 0x000fe20000000018 */
[----:B------:R-:W-:Y:S06]  /*32c0*/  BRA `(.L_x_17198) ;  /* 0x00000000006c7947 */ /* 0x000fec0003800000 */
.L_x_17197:
        /* <DEDUP_REMOVED lines=16> */
.L_x_17225:
[----:B------:R-:W-:Y:S01]  /*33d0*/  PRMT R24, RZ, 0x7610, R24 ;  /* 0x00007610ff187816 */ /* 0x000fe20000000018 */
[----:B------:R-:W-:Y:S06]  /*33e0*/  BRA `(.L_x_17198) ;  /* 0x0000000000247947 */ /* 0x000fec0003800000 */
.L_x_17222:
[----:B------:R-:W2:Y:S02]  /*33f0*/  LDG.E.64 R2, desc[UR36][R2.64] ;  /* 0x0000002402027981 */ /* 0x000ea4000c1e1b00 */
[----:B--2---:R-:W0:Y:S02]  /*3400*/  I2F.U64 R0, R2 ;  /* 0x0000000200007312 */ /* 0x004e240000301000 */
[----:B0-----:R-:W-:-:S04]  /*3410*/  F2FP.F16.F32.PACK_AB R0, RZ, R0 ;  /* 0x00000000ff00723e */ /* 0x001fc800000000ff */
[----:B------:R-:W-:Y:S01]  /*3420*/  PRMT R24, R0, 0x7610, R24 ;  /* 0x0000761000187816 */ /* 0x000fe20000000018 */
[----:B------:R-:W-:Y:S06]  /*3430*/  BRA `(.L_x_17198) ;  /* 0x0000000000107947 */ /* 0x000fec0003800000 */
.L_x_17221:
[----:B------:R-:W2:Y:S02]  /*3440*/  LDG.E R2, desc[UR36][R2.64] ;  /* 0x0000002402027981 */ /* 0x000ea4000c1e1900 */
[----:B--2---:R-:W-:-:S04]  /*3450*/  I2FP.F32.U32 R0, R2 ;  /* 0x0000000200007245 */ /* 0x004fc80000201000 */
[----:B------:R-:W-:-:S04]  /*3460*/  F2FP.F16.F32.PACK_AB R0, RZ, R0 ;  /* 0x00000000ff00723e */ /* 0x000fc800000000ff */
[----:B------:R-:W-:-:S07]  /*3470*/  PRMT R24, R0, 0x7610, R24 ;  /* 0x0000761000187816 */ /* 0x000fce0000000018 */
.L_x_17198:
[----:B------:R-:W-:-:S07]  /*3480*/  VIADD R23, R23, 0x80 ;  /* 0x0000008017177836 */ /* 0x000fce0000000000 */
.L_x_17192:
[----:B------:R-:W-:Y:S05]  /*3490*/  BSYNC.RECONVERGENT B6 ;  /* 0x0000000000067941 */ /* 0x000fea0003800200 */
.L_x_17191:
[----:B------:R-:W-:Y:S01]  /*34a0*/  ISETP.GE.AND P0, PT, R23, R16, PT ;  /* 0x000000101700720c */ /* 0x000fe20003f06270 */
[----:B------:R-:W-:Y:S01]  /*34b0*/  BSSY.RECONVERGENT B6, `(.L_x_17226) ;  /* 0x0000112000067945 */ /* 0x000fe20003800200 */
[----:B01----:R-:W-:-:S11]  /*34c0*/  PRMT R3, RZ, 0x7610, R3 ;  /* 0x00007610ff037816 */ /* 0x003fd60000000003 */
        /* <DEDUP_REMOVED lines=23> */
.L_x_17231:
[----:B------:R-:W2:Y:S02]  /*3640*/  LDG.E.U8 R4, desc[UR36][R4.64] ;  /* 0x0000002404047981 */ /* 0x000ea4000c1e1100 */
[----:B--2---:R-:W-:-:S04]  /*3650*/  I2FP.F32.U32 R0, R4 ;  /* 0x0000000400007245 */ /* 0x004fc80000201000 */
[----:B------:R-:W-:-:S04]  /*3660*/  F2FP.F16.F32.PACK_AB R0, RZ, R0 ;  /* 0x00000000ff00723e */ /* 0x000fc800000000ff */
[----:B------:R-:W-:Y:S01]  /*3670*/  PRMT R3, R0, 0x7610, R3 ;  /* 0x0000761000037816 */ /* 0x000fe20000000003 */
[----:B------:R-:W-:Y:S06]  /*3680*/  BRA `(.L_x_17227) ;  /* 0x0000000c00d07947 */ /* 0x000fec0003800000 */
.L_x_17230:
        /* <DEDUP_REMOVED lines=11> */
.L_x_17234:
[----:B------:R-:W2:Y:S02]  /*3740*/  LDG.E R4, desc[UR36][R4.64] ;  /* 0x0000002404047981 */ /* 0x000ea4000c1e1900 */
[----:B--2---:R-:W-:-:S04]  /*3750*/  I2FP.F32.S32 R0, R4 ;  /* 0x0000000400007245 */ /* 0x004fc80000201400 */
[----:B------:R-:W-:-:S04]  /*3760*/  F2FP.F16.F32.PACK_AB R0, RZ, R0 ;  /* 0x00000000ff00723e */ /* 0x000fc800000000ff */
[----:B------:R-:W-:Y:S01]  /*3770*/  PRMT R3, R0, 0x7610, R3 ;  /* 0x0000761000037816 */ /* 0x000fe20000000003 */
[----:B------:R-:W-:Y:S06]  /*3780*/  BRA `(.L_x_17227) ;  /* 0x0000000c00907947 */ /* 0x000fec0003800000 */
.L_x_17233:
[----:B------:R-:W2:Y:S02]  /*3790*/  LDG.E.U16 R4, desc[UR36][R4.64] ;  /* 0x0000002404047981 */ /* 0x000ea4000c1e1500 */
[----:B--2---:R-:W0:Y:S02]  /*37a0*/  I2F.S16 R0, R4 ;  /* 0x0000000400007306 */ /* 0x004e240000101400 */
[----:B0-----:R-:W-:-:S04]  /*37b0*/  F2FP.F16.F32.PACK_AB R0, RZ, R0 ;  /* 0x00000000ff00723e */ /* 0x001fc800000000ff */
[----:B------:R-:W-:Y:S01]  /*37c0*/  PRMT R3, R0, 0x7610, R3 ;  /* 0x0000761000037816 */ /* 0x000fe20000000003 */
[----:B------:R-:W-:Y:S06]  /*37d0*/  BRA `(.L_x_17227) ;  /* 0x0000000c007c7947 */ /* 0x000fec0003800000 */
.L_x_17229:
        /* <DEDUP_REMOVED lines=9> */
.L_x_17236:
[----:B------:R0:W5:Y:S01]  /*3870*/  LDG.E.U16 R3, desc[UR36][R4.64] ;  /* 0x0000002404037981 */ /* 0x000162000c1e1500 */
[----:B------:R-:W-:Y:S05]  /*3880*/  BRA `(.L_x_17227) ;  /* 0x0000000c00507947 */ /* 0x000fea0003800000 */
.L_x_17235:
        /* <DEDUP_REMOVED lines=9> */
.L_x_17238:
[----:B------:R1:W5:Y:S01]  /*3920*/  LDG.E.U16 R3, desc[UR36][R4.64] ;  /* 0x0000002404037981 */ /* 0x000362000c1e1500 */
[----:B------:R-:W-:Y:S05]  /*3930*/  BRA `(.L_x_17227) ;  /* 0x0000000c00247947 */ /* 0x000fea0003800000 */
.L_x_17237:
        /* <DEDUP_REMOVED lines=13> */
.L_x_17228:
        /* <DEDUP_REMOVED lines=14> */
.L_x_17241:
        /* <DEDUP_REMOVED lines=13> */
.L_x_17240:
        /* <DEDUP_REMOVED lines=26> */
.L_x_17243:
        /* <DEDUP_REMOVED lines=14> */
.L_x_17242:
[----:B------:R-:W2:Y:S02]  /*3e40*/  LDG.E.U16 R0, desc[UR36][R4.64] ;  /* 0x0000002404007981 */ /* 0x000ea4000c1e1500 */
[----:B--2---:R-:W-:-:S05]  /*3e50*/  IMAD.U32 R0, R0, 0x10000, RZ ;  /* 0x0001000000007824 */ /* 0x004fca00078e00ff */
[----:B------:R-:W-:-:S04]  /*3e60*/  F2FP.F16.F32.PACK_AB R0, RZ, R0 ;  /* 0x00000000ff00723e */ /* 0x000fc800000000ff */
[----:B------:R-:W-:Y:S01]  /*3e70*/  PRMT R3, R0, 0x7610, R3 ;  /* 0x0000761000037816 */ /* 0x000fe20000000003 */
[----:B------:R-:W-:Y:S06]  /*3e80*/  BRA `(.L_x_17227) ;  /* 0x0000000400d07947 */ /* 0x000fec0003800000 */
.L_x_17239:
        /* <DEDUP_REMOVED lines=13> */
.L_x_17246:
        /* <DEDUP_REMOVED lines=21> */
.L_x_17250:
[----:B------:R-:W-:Y:S05]  /*40b0*/  BSYNC.RECONVERGENT B1 ;  /* 0x0000000000017941 */ /* 0x000fea0003800200 */
.L_x_17249:
[----:B------:R-:W-:Y:S01]  /*40c0*/  IMAD.SHL.U32 R0, R0, 0x100000, RZ ;  /* 0x0010000000007824 */ /* 0x000fe200078e00ff */
[----:B------:R-:W-:-:S04]  /*40d0*/  LEA R2, R2, 0x3b800000, 0x17 ;  /* 0x3b80000002027811 */ /* 0x000fc800078eb8ff */
[----:B------:R-:W-:-:S07]  /*40e0*/  LOP3.LUT R0, R2, R0, R7, 0xfe, !PT ;  /* 0x0000000002007212 */ /* 0x000fce00078efe07 */
.L_x_17248:
[----:B------:R-:W-:Y:S05]  /*40f0*/  BSYNC.RECONVERGENT B0 ;  /* 0x0000000000007941 */ /* 0x000fea0003800200 */
.L_x_17247:
[----:B------:R-:W-:-:S04]  /*4100*/  F2FP.F16.F32.PACK_AB R0, RZ, R0 ;  /* 0x00000000ff00723e */ /* 0x000fc800000000ff */
[----:B------:R-:W-:Y:S01]  /*4110*/  PRMT R3, R0, 0x7610, R3 ;  /* 0x0000761000037816 */ /* 0x000fe20000000003 */
[----:B------:R-:W-:Y:S06]  /*4120*/  BRA `(.L_x_17227) ;  /* 0x0000000400287947 */ /* 0x000fec0003800000 */
.L_x_17245:
        /* <DEDUP_REMOVED lines=21> */
.L_x_17254:
[----:B------:R-:W-:Y:S05]  /*4280*/  BSYNC.RECONVERGENT B1 ;  /* 0x0000000000017941 */ /* 0x000fea0003800200 */
.L_x_17253:
[----:B------:R-:W-:Y:S01]  /*4290*/  IMAD.SHL.U32 R0, R0, 0x200000, RZ ;  /* 0x0020000000007824 */ /* 0x000fe200078e00ff */
[----:B------:R-:W-:-:S04]  /*42a0*/  LEA R2, R2, 0x37800000, 0x17 ;  /* 0x3780000002027811 */ /* 0x000fc800078eb8ff */
[----:B------:R-:W-:-:S07]  /*42b0*/  LOP3.LUT R0, R2, R0, R7, 0xfe, !PT ;  /* 0x0000000002007212 */ /* 0x000fce00078efe07 */
.L_x_17252:
[----:B------:R-:W-:Y:S05]  /*42c0*/  BSYNC.RECONVERGENT B0 ;  /* 0x0000000000007941 */ /* 0x000fea0003800200 */
.L_x_17251:
[----:B------:R-:W-:-:S04]  /*42d0*/  F2FP.F16.F32.PACK_AB R0, RZ, R0 ;  /* 0x00000000ff00723e */ /* 0x000fc800000000ff */
[----:B------:R-:W-:Y:S01]  /*42e0*/  PRMT R3, R0, 0x7610, R3 ;  /* 0x0000761000037816 */ /* 0x000fe20000000003 */
[----:B------:R-:W-:Y:S06]  /*42f0*/  BRA `(.L_x_17227) ;  /* 0x0000000000b47947 */ /* 0x000fec0003800000 */
.L_x_17244:
        /* <DEDUP_REMOVED lines=14> */
.L_x_17258:
[----:B------:R-:W-:Y:S05]  /*43e0*/  BSYNC.RECONVERGENT B0 ;  /* 0x0000000000007941 */ /* 0x000fea0003800200 */
.L_x_17257:
[----:B------:R-:W-:-:S04]  /*43f0*/  F2FP.F16.F32.PACK_AB R0, RZ, R0 ;  /* 0x00000000ff00723e */ /* 0x000fc800000000ff */
[----:B------:R-:W-:Y:S01]  /*4400*/  PRMT R3, R0, 0x7610, R3 ;  /* 0x0000761000037816 */ /* 0x000fe20000000003 */
[----:B------:R-:W-:Y:S06]  /*4410*/  BRA `(.L_x_17227) ;  /* 0x00000000006c7947 */ /* 0x000fec0003800000 */
.L_x_17232:
        /* <DEDUP_REMOVED lines=16> */
.L_x_17259:
[----:B------:R-:W-:Y:S01]  /*4520*/  PRMT R3, RZ, 0x7610, R3 ;  /* 0x00007610ff037816 */ /* 0x000fe20000000003 */
[----:B------:R-:W-:Y:S06]  /*4530*/  BRA `(.L_x_17227) ;  /* 0x0000000000247947 */ /* 0x000fec0003800000 */
.L_x_17256:
[----:B------:R-:W2:Y:S02]  /*4540*/  LDG.E.64 R4, desc[UR36][R4.64] ;  /* 0x0000002404047981 */ /* 0x000ea4000c1e1b00 */
[----:B--2---:R-:W0:Y:S02]  /*4550*/  I2F.U64 R0, R4 ;  /* 0x0000000400007312 */ /* 0x004e240000301000 */
[----:B0-----:R-:W-:-:S04]  /*4560*/  F2FP.F16.F32.PACK_AB R0, RZ, R0 ;  /* 0x00000000ff00723e */ /* 0x001fc800000000ff */
[----:B------:R-:W-:Y:S01]  /*4570*/  PRMT R3, R0, 0x7610, R3 ;  /* 0x0000761000037816 */ /* 0x000fe20000000003 */
[----:B------:R-:W-:Y:S06]  /*4580*/  BRA `(.L_x_17227) ;  /* 0x0000000000107947 */ /* 0x000fec0003800000 */
.L_x_17255:
[----:B------:R-:W2:Y:S02]  /*4590*/  LDG.E R4, desc[UR36][R4.64] ;  /* 0x0000002404047981 */ /* 0x000ea4000c1e1900 */
[----:B--2---:R-:W-:-:S04]  /*45a0*/  I2FP.F32.U32 R0, R4 ;  /* 0x0000000400007245 */ /* 0x004fc80000201000 */
[----:B------:R-:W-:-:S04]  /*45b0*/  F2FP.F16.F32.PACK_AB R0, RZ, R0 ;  /* 0x00000000ff00723e */ /* 0x000fc800000000ff */
[----:B------:R-:W-:-:S07]  /*45c0*/  PRMT R3, R0, 0x7610, R3 ;  /* 0x0000761000037816 */ /* 0x000fce0000000003 */
.L_x_17227:
[----:B------:R-:W-:Y:S05]  /*45d0*/  BSYNC.RECONVERGENT B6 ;  /* 0x0000000000067941 */ /* 0x000fea0003800200 */
.L_x_17226:
[----:B------:R-:W2:Y:S01]  /*45e0*/  LDC R2, c[0x0][0x388] ;  /* 0x0000e200ff027b82 */ /* 0x000ea20000000800 */
[----:B------:R-:W-:Y:S01]  /*45f0*/  ISETP.GE.AND P0, PT, R19, R16, PT ;  /* 0x000000101300720c */ /* 0x000fe20003f06270 */
[----:B------:R-:W-:Y:S01]  /*4600*/  BSSY.RECONVERGENT B1, `(.L_x_17260) ;  /* 0x000005e000017945 */ /* 0x000fe20003800200 */
[C---:B--2---:R-:W-:Y:S01]  /*4610*/  FMUL.FTZ R0, |R2|.reuse, 8388608 ;  /* 0x4b00000002007820 */ /* 0x044fe20000410200 */
[C---:B------:R-:W-:Y:S01]  /*4620*/  FADD.FTZ R6, |R2|.reuse, -RZ ;  /* 0x800000ff02067221 */ /* 0x040fe20000010200 */
[----:B------:R-:W-:-:S03]  /*4630*/  FADD.FTZ R7, |R2|, |R2| ;  /* 0x4000000202077221 */ /* 0x000fc60000010200 */
[----:B01----:R-:W-:Y:S01]  /*4640*/  LOP3.LUT R4, R0, 0x7fffff, RZ, 0xc0, !PT ;  /* 0x007fffff00047812 */ /* 0x003fe200078ec0ff */
[----:B------:R-:W-:Y:S01]  /*4650*/  FADD.FTZ R8, -R6, -RZ ;  /* 0x800000ff06087221 */ /* 0x000fe20000010100 */
[----:B------:R-:W-:Y:S02]  /*4660*/  LOP3.LUT R9, R0, 0xff800000, RZ, 0xc0, !PT ;  /* 0xff80000000097812 */ /* 0x000fe400078ec0ff */
[----:B------:R-:W-:-:S04]  /*4670*/  LOP3.LUT R4, R4, 0x3f800000, RZ, 0xfc, !PT ;  /* 0x3f80000004047812 */ /* 0x000fc800078efcff */
[----:B------:R0:W1:Y:S01]  /*4680*/  MUFU.RCP R5, R4 ;  /* 0x0000000400057308 */ /* 0x0000620000001000 */
[----:B------:R-:W-:Y:S05]  /*4690*/  @P0 BRA `(.L_x_17261) ;  /* 0x0000000400500947 */ /* 0x000fea0003800000 */
[----:B-----5:R-:W-:Y:S01]  /*46a0*/  HADD2.F32 R11, -RZ, R18.H0_H0 ;  /* 0x20000012ff0b7230 */ /* 0x020fe20000004100 */
[----:B------:R-:W-:Y:S04]  /*46b0*/  BSSY.RECONVERGENT B0, `(.L_x_17262) ;  /* 0x0000039000007945 */ /* 0x000fe80003800200 */
[C---:B------:R-:W-:Y:S01]  /*46c0*/  FSETP.GEU.FTZ.AND P0, PT, |R11|.reuse, |R2|, PT ;  /* 0x400000020b00720b */ /* 0x040fe20003f1e200 */
[----:B------:R-:W-:-:S12]  /*46d0*/  FADD.FTZ R13, |R11|, -RZ ;  /* 0x800000ff0b0d7221 */ /* 0x000fd80000010200 */
        /* <DEDUP_REMOVED lines=23> */
.L_x_17266:
[----:B------:R-:W-:Y:S05]  /*4850*/  BSYNC.RECONVERGENT B2 ;  /* 0x0000000000027941 */ /* 0x000fea0003800200 */
.L_x_17265:
[----:B------:R-:W-:Y:S01]  /*4860*/  FFMA.FTZ R13, -R6, R10, R13 ;  /* 0x0000000a060d7223 */ /* 0x000fe2000001010d */
[----:B------:R-:W-:Y:S06]  /*4870*/  BRA `(.L_x_17263) ;  /* 0x0000000000707947 */ /* 0x000fec0003800000 */
.L_x_17264:
        /* <DEDUP_REMOVED lines=12> */
.L_x_17269:
        /* <DEDUP_REMOVED lines=13> */
.L_x_17268:
[----:B------:R-:W-:Y:S05]  /*4a10*/  BSYNC.RECONVERGENT B2 ;  /* 0x0000000000027941 */ /* 0x000fea0003800200 */
.L_x_17267:
[----:B------:R-:W-:-:S04]  /*4a20*/  FMUL.FTZ R13, R13, 1.1920928955078125e-07 ;  /* 0x340000000d0d7820 */ /* 0x000fc80000410000 */
[----:B------:R-:W-:-:S07]  /*4a30*/  FMUL.FTZ R13, R10, R13 ;  /* 0x0000000d0a0d7220 */ /* 0x000fce0000410000 */
.L_x_17263:
[----:B------:R-:W-:Y:S05]  /*4a40*/  BSYNC.RECONVERGENT B0 ;  /* 0x0000000000007941 */ /* 0x000fea0003800200 */
.L_x_17262:
        /* <DEDUP_REMOVED lines=22> */
.L_x_17270:
[----:B------:R-:W-:-:S05]  /*4bb0*/  FMUL.FTZ R11, R11, R14 ;  /* 0x0000000e0b0b7220 */ /* 0x000fca0000410000 */
[----:B------:R-:W-:-:S04]  /*4bc0*/  LOP3.LUT R10, RZ, 0x80000000, R11, 0xb8, !PT ;  /* 0x80000000ff0a7812 */ /* 0x000fc800078eb80b */
[----:B------:R-:W-:-:S07]  /*4bd0*/  F2FP.F16.F32.PACK_AB R10, RZ, R10 ;  /* 0x0000000aff0a723e */ /* 0x000fce00000000ff */
.L_x_17261:
[----:B------:R-:W-:Y:S05]  /*4be0*/  BSYNC.RECONVERGENT B1 ;  /* 0x0000000000017941 */ /* 0x000fea0003800200 */
.L_x_17260:
[----:B------:R-:W-:Y:S01]  /*4bf0*/  VIADD R23, R19, 0x80 ;  /* 0x0000008013177836 */ /* 0x000fe20000000000 */
[----:B------:R-:W-:Y:S04]  /*4c00*/  BSSY.RECONVERGENT B1, `(.L_x_17271) ;  /* 0x0000055000017945 */ /* 0x000fe80003800200 */
[----:B------:R-:W-:-:S13]  /*4c10*/  ISETP.GE.AND P0, PT, R23, R16, PT ;  /* 0x000000101700720c */ /* 0x000fda0003f06270 */
        /* <DEDUP_REMOVED lines=25> */
.L_x_17278:
[----:B------:R-:W-:Y:S01]  /*4db0*/  FSETP.GEU.FTZ.AND P0, PT, R15, -R6, PT ;  /* 0x800000060f00720b */ /* 0x000fe20003f1e000 */
[----:B------:R-:W-:-:S12]  /*4dc0*/  FADD.FTZ R12, R12, -1 ;  /* 0xbf8000000c0c7421 */ /* 0x000fd80000010000 */
[----:B------:R-:W-:-:S07]  /*4dd0*/  @!P0 FADD.FTZ R12, R12, -1 ;  /* 0xbf8000000c0c8421 */ /* 0x000fce0000010000 */
.L_x_17277:
[----:B------:R-:W-:Y:S05]  /*4de0*/  BSYNC.RECONVERGENT B2 ;  /* 0x0000000000027941 */ /* 0x000fea0003800200 */
.L_x_17276:
[----:B------:R-:W-:Y:S01]  /*4df0*/  FFMA.FTZ R13, -R6, R12, R13 ;  /* 0x0000000c060d7223 */ /* 0x000fe2000001010d */
[----:B------:R-:W-:Y:S06]  /*4e00*/  BRA `(.L_x_17274) ;  /* 0x0000000000707947 */ /* 0x000fec0003800000 */
.L_x_17275:
        /* <DEDUP_REMOVED lines=12> */
.L_x_17281:
        /* <DEDUP_REMOVED lines=13> */
.L_x_17280:
[----:B------:R-:W-:Y:S05]  /*4fa0*/  BSYNC.RECONVERGENT B2 ;  /* 0x0000000000027941 */ /* 0x000fea0003800200 */
.L_x_17279:
[----:B------:R-:W-:-:S04]  /*4fb0*/  FMUL.FTZ R13, R13, 1.1920928955078125e-07 ;  /* 0x340000000d0d7820 */ /* 0x000fc80000410000 */
[----:B------:R-:W-:-:S07]  /*4fc0*/  FMUL.FTZ R13, R12, R13 ;  /* 0x0000000d0c0d7220 */ /* 0x000fce0000410000 */
.L_x_17274:
[----:B------:R-:W-:Y:S05]  /*4fd0*/  BSYNC.RECONVERGENT B0 ;  /* 0x0000000000007941 */ /* 0x000fea0003800200 */
.L_x_17273:
        /* <DEDUP_REMOVED lines=21> */
[----:B------:R-:W-:-:S05]  /*5130*/  @P0 FADD.FTZ R11, R13, 1 ;  /* 0x3f8000000d0b0421 */ /* 0x000fca0000010000 */
[----:B------:R-:W-:-:S07]  /*5140*/  @P0 F2FP.F16.F32.PACK_AB R25, RZ, R11 ;  /* 0x0000000bff19023e */ /* 0x000fce00000000ff */
.L_x_17272:
[----:B------:R-:W-:Y:S05]  /*5150*/  BSYNC.RECONVERGENT B1 ;  /* 0x0000000000017941 */ /* 0x000fea0003800200 */
.L_x_17271:
        /* <DEDUP_REMOVED lines=28> */
.L_x_17289:
[----:B------:R-:W-:Y:S01]  /*5320*/  FSETP.GEU.FTZ.AND P0, PT, R15, -R6, PT ;  /* 0x800000060f00720b */ /* 0x000fe20003f1e000 */
[----:B------:R-:W-:-:S12]  /*5330*/  FADD.FTZ R12, R12, -1 ;  /* 0xbf8000000c0c7421 */ /* 0x000fd80000010000 */
[----:B------:R-:W-:-:S07]  /*5340*/  @!P0 FADD.FTZ R12, R12, -1 ;  /* 0xbf8000000c0c8421 */ /* 0x000fce0000010000 */
.L_x_17288:
[----:B------:R-:W-:Y:S05]  /*5350*/  BSYNC.RECONVERGENT B2 ;  /* 0x0000000000027941 */ /* 0x000fea0003800200 */
.L_x_17287:
[----:B------:R-:W-:Y:S01]  /*5360*/  FFMA.FTZ R13, -R6, R12, R13 ;  /* 0x0000000c060d7223 */ /* 0x000fe2000001010d */
[----:B------:R-:W-:Y:S06]  /*5370*/  BRA `(.L_x_17285) ;  /* 0x0000000000707947 */ /* 0x000fec0003800000 */
.L_x_17286:
        /* <DEDUP_REMOVED lines=12> */
.L_x_17292:
        /* <DEDUP_REMOVED lines=13> */
.L_x_17291:
[----:B------:R-:W-:Y:S05]  /*5510*/  BSYNC.RECONVERGENT B2 ;  /* 0x0000000000027941 */ /* 0x000fea0003800200 */
.L_x_17290:
[----:B------:R-:W-:-:S04]  /*5520*/  FMUL.FTZ R13, R13, 1.1920928955078125e-07 ;  /* 0x340000000d0d7820 */ /* 0x000fc80000410000 */
[----:B------:R-:W-:-:S07]  /*5530*/  FMUL.FTZ R13, R12, R13 ;  /* 0x0000000d0c0d7220 */ /* 0x000fce0000410000 */
.L_x_17285:
[----:B------:R-:W-:Y:S05]  /*5540*/  BSYNC.RECONVERGENT B0 ;  /* 0x0000000000007941 */ /* 0x000fea0003800200 */
.L_x_17284:
        /* <DEDUP_REMOVED lines=23> */
.L_x_17283:
[----:B------:R-:W-:Y:S05]  /*56c0*/  BSYNC.RECONVERGENT B1 ;  /* 0x0000000000017941 */ /* 0x000fea0003800200 */
.L_x_17282:
        /* <DEDUP_REMOVED lines=23> */
[----:B0-----:R-:W-:Y:S01]  /*5840*/  FFMA.FTZ R4, |R2|, -3, R5 ;  /* 0xc040000002047823 */ /* 0x001fe20000010205 */
[----:B------:R-:W-:-:S04]  /*5850*/  FADD.FTZ R0, R0, 1 ;  /* 0x3f80000000007421 */ /* 0x000fc80000010000 */
[----:B------:R-:W-:-:S13]  /*5860*/  FSETP.GE.FTZ.AND P0, PT, R4, RZ, PT ;  /* 0x000000ff0400720b */ /* 0x000fda0003f16000 */
[----:B------:R-:W-:Y:S01]  /*5870*/  @P0 FADD.FTZ R0, R0, 1 ;  /* 0x3f80000000000421 */ /* 0x000fe20000010000 */
[----:B------:R-:W-:Y:S06]  /*5880*/  BRA `(.L_x_17299) ;  /* 0x00000000000c7947 */ /* 0x000fec0003800000 */
.L_x_17300:
[----:B------:R-:W-:Y:S01]  /*5890*/  FSETP.GEU.FTZ.AND P0, PT, R5, -R6, PT ;  /* 0x800000060500720b */ /* 0x000fe20003f1e000 */
[----:B------:R-:W-:-:S12]  /*58a0*/  FADD.FTZ R0, R0, -1 ;  /* 0xbf80000000007421 */ /* 0x000fd80000010000 */
[----:B------:R-:W-:-:S07]  /*58b0*/  @!P0 FADD.FTZ R0, R0, -1 ;  /* 0xbf80000000008421 */ /* 0x000fce0000010000 */
.L_x_17299:
[----:B------:R-:W-:Y:S05]  /*58c0*/  BSYNC.RECONVERGENT B2 ;  /* 0x0000000000027941 */ /* 0x000fea0003800200 */
.L_x_17298:
[----:B------:R-:W-:Y:S01]  /*58d0*/  FFMA.FTZ R11, -R6, R0, R11 ;  /* 0x00000000060b7223 */ /* 0x000fe2000001010b */
[----:B------:R-:W-:Y:S06]  /*58e0*/  BRA `(.L_x_17296) ;  /* 0x0000000000707947 */ /* 0x000fec0003800000 */
.L_x_17297:
        /* <DEDUP_REMOVED lines=12> */
.L_x_17303:
        /* <DEDUP_REMOVED lines=13> */
.L_x_17302:
[----:B------:R-:W-:Y:S05]  /*5a80*/  BSYNC.RECONVERGENT B2 ;  /* 0x0000000000027941 */ /* 0x000fea0003800200 */
.L_x_17301:
[----:B------:R-:W-:-:S04]  /*5a90*/  FMUL.FTZ R0, R11, 1.1920928955078125e-07 ;  /* 0x340000000b007820 */ /* 0x000fc80000410000 */
[----:B------:R-:W-:-:S07]  /*5aa0*/  FMUL.FTZ R11, R9, R0 ;  /* 0x00000000090b7220 */ /* 0x000fce0000410000 */
.L_x_17296:
[----:B------:R-:W-:Y:S05]  /*5ab0*/  BSYNC.RECONVERGENT B0 ;  /* 0x0000000000007941 */ /* 0x000fea0003800200 */
.L_x_17295:
        /* <DEDUP_REMOVED lines=23> */
.L_x_17294:
[----:B------:R-:W-:Y:S05]  /*5c30*/  BSYNC.RECONVERGENT B1 ;  /* 0x0000000000017941 */ /* 0x000fea0003800200 */
.L_x_17293:
[----:B-----5:R-:W2:Y:S01]  /*5c40*/  LDC.U8 R18, c[0x0][0x3b4] ;  /* 0x0000ed00ff127b82 */ /* 0x020ea20000000000 */
[----:B------:R-:W-:Y:S01]  /*5c50*/  ISETP.GE.AND P0, PT, R19, R16, PT ;  /* 0x000000101300720c */ /* 0x000fe20003f06270 */
[----:B------:R-:W-:Y:S04]  /*5c60*/  BSSY.RECONVERGENT B7, `(.L_x_17304) ;  /* 0x0000302000077945 */ /* 0x000fe80003800200 */
[----:B------:R-:W-:Y:S08]  /*5c70*/  BSSY.RELIABLE B6, `(.L_x_17305) ;  /* 0x000020a000067945 */ /* 0x000ff00003800100 */
[----:B------:R-:W-:Y:S05]  /*5c80*/  @P0 BRA `(.L_x_17306) ;  /* 0x0000002000140947 */ /* 0x000fea0003800000 */
[----:B------:R-:W1:Y:S01]  /*5c90*/  LDCU UR4, c[0x0][0x3b8] ;  /* 0x00007700ff0477ac */ /* 0x000e620008000800 */
[----:B------:R-:W3:Y:S01]  /*5ca0*/  LDC.64 R2, c[0x0][0x398] ;  /* 0x0000e600ff027b82 */ /* 0x000ee20000000a00 */
[----:B------:R-:W-:Y:S01]  /*5cb0*/  IMAD R0, R17, 0x200, R19 ;  /* 0x0000020011007824 */ /* 0x000fe200078e0213 */
[----:B0-2---:R-:W-:-:S03]  /*5cc0*/  PRMT R4, R18, 0x9910, RZ ;  /* 0x0000991012047816 */ /* 0x005fc600000000ff */
[----:B-1----:R-:W-:Y:S02]  /*5cd0*/  IMAD R5, R0, UR4, RZ ;  /* 0x0000000400057c24 */ /* 0x002fe4000f8e02ff */
        /* <DEDUP_REMOVED lines=18> */
.L_x_17310:
[----:B------:R-:W-:Y:S02]  /*5e00*/  HADD2.F32 R5, -RZ, R10.H0_H0 ;  /* 0x2000000aff057230 */ /* 0x000fe40000004100 */
[----:B------:R-:W-:-:S04]  /*5e10*/  IMAD.MOV.U32 R19, RZ, RZ, R23 ;  /* 0x000000ffff137224 */ /* 0x000fc800078e0017 */
[----:B------:R-:W0:Y:S02]  /*5e20*/  F2I.S64.TRUNC R4, R5 ;  /* 0x0000000500047311 */ /* 0x000e24000020d900 */
[----:B0-----:R0:W-:Y:S01]  /*5e30*/  STG.E.U8 desc[UR36][R2.64], R4 ;  /* 0x0000000402007986 */ /* 0x0011e2000c101124 */
[----:B------:R-:W-:Y:S05]  /*5e40*/  BRA `(.L_x_17312) ;  /* 0x0000000c00c07947 */ /* 0x000fea0003800000 */
.L_x_17309:
        /* <DEDUP_REMOVED lines=11> */
.L_x_17314:
[----:B------:R-:W-:Y:S02]  /*5f00*/  HADD2.F32 R10, -RZ, R10.H0_H0 ;  /* 0x2000000aff0a7230 */ /* 0x000fe40000004100 */
[----:B------:R-:W-:Y:S02]  /*5f10*/  IMAD.MOV.U32 R19, RZ, RZ, R23 ;  /* 0x000000ffff137224 */ /* 0x000fe400078e0017 */
[----:B------:R-:W0:Y:S02]  /*5f20*/  F2I.FTZ.TRUNC.NTZ R5, R10 ;  /* 0x0000000a00057305 */ /* 0x000e24000021f100 */
[----:B0-----:R0:W-:Y:S01]  /*5f30*/  STG.E desc[UR36][R2.64], R5 ;  /* 0x0000000502007986 */ /* 0x0011e2000c101924 */
[----:B------:R-:W-:Y:S05]  /*5f40*/  BRA `(.L_x_17312) ;  /* 0x0000000c00807947 */ /* 0x000fea0003800000 */
.L_x_17313:
[----:B------:R-:W-:Y:S02]  /*5f50*/  HADD2.F32 R10, -RZ, R10.H0_H0 ;  /* 0x2000000aff0a7230 */ /* 0x000fe40000004100 */
[----:B------:R-:W-:Y:S02]  /*5f60*/  IMAD.MOV.U32 R19, RZ, RZ, R23 ;  /* 0x000000ffff137224 */ /* 0x000fe400078e0017 */
[----:B------:R-:W0:Y:S02]  /*5f70*/  F2I.FTZ.TRUNC.NTZ R5, R10 ;  /* 0x0000000a00057305 */ /* 0x000e24000021f100 */
[----:B0-----:R0:W-:Y:S01]  /*5f80*/  STG.E.U16 desc[UR36][R2.64], R5 ;  /* 0x0000000502007986 */ /* 0x0011e2000c101524 */
[----:B------:R-:W-:Y:S05]  /*5f90*/  BRA `(.L_x_17312) ;  /* 0x0000000c006c7947 */ /* 0x000fea0003800000 */
.L_x_17308:
        /* <DEDUP_REMOVED lines=10> */
.L_x_17316:
[----:B------:R0:W-:Y:S01]  /*6040*/  STG.E.U16 desc[UR36][R2.64], R10 ;  /* 0x0000000a02007986 */ /* 0x0001e2000c101524 */
[----:B------:R-:W-:Y:S01]  /*6050*/  IMAD.MOV.U32 R19, RZ, RZ, R23 ;  /* 0x000000ffff137224 */ /* 0x000fe200078e0017 */
[----:B------:R-:W-:Y:S06]  /*6060*/  BRA `(.L_x_17312) ;  /* 0x0000000c00387947 */ /* 0x000fec0003800000 */
.L_x_17315:
        /* <DEDUP_REMOVED lines=11> */
.L_x_17318:
[----:B------:R-:W-:Y:S02]  /*6120*/  HADD2.F32 R0, -RZ, R10.H0_H0 ;  /* 0x2000000aff007230 */ /* 0x000fe40000004100 */
[----:B------:R-:W-:-:S03]  /*6130*/  IMAD.MOV.U32 R19, RZ, RZ, R23 ;  /* 0x000000ffff137224 */ /* 0x000fc600078e0017 */
[----:B------:R-:W-:-:S04]  /*6140*/  F2FP.F16.F32.PACK_AB R0, RZ, R0 ;  /* 0x00000000ff00723e */ /* 0x000fc800000000ff */
[----:B------:R-:W-:-:S05]  /*6150*/  PRMT R0, R0, 0x5410, RZ ;  /* 0x0000541000007816 */ /* 0x000fca00000000ff */
[----:B------:R0:W-:Y:S01]  /*6160*/  STG.E desc[UR36][R2.64], R0 ;  /* 0x0000000002007986 */ /* 0x0001e2000c101924 */
[----:B------:R-:W-:Y:S05]  /*6170*/  BRA `(.L_x_17312) ;  /* 0x0000000800f47947 */ /* 0x000fea0003800000 */
.L_x_17317:
[----:B------:R-:W-:Y:S02]  /*6180*/  HADD2.F32 R4, -RZ, R10.H0_H0 ;  /* 0x2000000aff047230 */ /* 0x000fe40000004100 */
[----:B------:R-:W-:-:S03]  /*6190*/  IMAD.MOV.U32 R19, RZ, RZ, R23 ;  /* 0x000000ffff137224 */ /* 0x000fc600078e0017 */
[----:B------:R-:W-:-:S06]  /*61a0*/  FMUL.FTZ R4, R4, 1 ;  /* 0x3f80000004047820 */ /* 0x000fcc0000410000 */
[----:B------:R-:W0:Y:S02]  /*61b0*/  F2F.F64.F32 R4, R4 ;  /* 0x0000000400047310 */ /* 0x000e240000201800 */
[----:B0-----:R0:W-:Y:S01]  /*61c0*/  STG.E.64 desc[UR36][R2.64], R4 ;  /* 0x0000000402007986 */ /* 0x0011e2000c101b24 */
[----:B------:R-:W-:Y:S05]  /*61d0*/  BRA `(.L_x_17312) ;  /* 0x0000000800dc7947 */ /* 0x000fea0003800000 */
.L_x_17307:
        /* <DEDUP_REMOVED lines=14> */
.L_x_17321:
[----:B------:R-:W-:Y:S01]  /*62c0*/  HADD2.F32 R10, -RZ, R10.H0_H0 ;  /* 0x2000000aff0a7230 */ /* 0x000fe20000004100 */
[----:B------:R-:W-:Y:S01]  /*62d0*/  CS2R R6, SRZ ;  /* 0x0000000000067805 */ /* 0x000fe2000001ff00 */
[----:B------:R-:W-:-:S03]  /*62e0*/  IMAD.MOV.U32 R19, RZ, RZ, R23 ;  /* 0x000000ffff137224 */ /* 0x000fc600078e0017 */
[----:B------:R-:W-:-:S06]  /*62f0*/  FMUL.FTZ R4, R10, 1 ;  /* 0x3f8000000a047820 */ /* 0x000fcc0000410000 */
[----:B------:R-:W0:Y:S02]  /*6300*/  F2F.F64.F32 R4, R4 ;  /* 0x0000000400047310 */ /* 0x000e240000201800 */
[----:B0-----:R3:W-:Y:S01]  /*6310*/  STG.E.128 desc[UR36][R2.64], R4 ;  /* 0x0000000402007986 */ /* 0x0017e2000c101d24 */
[----:B------:R-:W-:Y:S05]  /*6320*/  BRA `(.L_x_17312) ;  /* 0x0000000800887947 */ /* 0x000fea0003800000 */
.L_x_17320:
        /* <DEDUP_REMOVED lines=19> */
.L_x_17325:
[----:B------:R-:W-:Y:S05]  /*6460*/  BSYNC.RECONVERGENT B0 ;  /* 0x0000000000007941 */ /* 0x000fea0003800200 */
.L_x_17324:
[----:B------:R-:W-:Y:S01]  /*6470*/  LOP3.LUT R5, R0, 0x80, R5, 0xf8, !PT ;  /* 0x0000008000057812 */ /* 0x000fe200078ef805 */
[----:B------:R-:W-:-:S04]  /*6480*/  IMAD.MOV.U32 R19, RZ, RZ, R23 ;  /* 0x000000ffff137224 */ /* 0x000fc800078e0017 */
[----:B------:R2:W-:Y:S01]  /*6490*/  STG.E.U8 desc[UR36][R2.64], R5 ;  /* 0x0000000502007986 */ /* 0x0005e2000c101124 */
[----:B------:R-:W-:Y:S05]  /*64a0*/  BRA `(.L_x_17312) ;  /* 0x0000000800287947 */ /* 0x000fea0003800000 */
.L_x_17323:
        /* <DEDUP_REMOVED lines=15> */
.L_x_17327:
[----:B------:R-:W-:Y:S05]  /*65a0*/  BSYNC.RECONVERGENT B0 ;  /* 0x0000000000007941 */ /* 0x000fea0003800200 */
.L_x_17326:
[----:B------:R-:W-:Y:S01]  /*65b0*/  LOP3.LUT R5, R0, 0x80, R5, 0xf8, !PT ;  /* 0x0000008000057812 */ /* 0x000fe200078ef805 */
[----:B------:R-:W-:-:S04]  /*65c0*/  IMAD.MOV.U32 R19, RZ, RZ, R23 ;  /* 0x000000ffff137224 */ /* 0x000fc800078e0017 */
[----:B------:R1:W-:Y:S01]  /*65d0*/  STG.E.U8 desc[UR36][R2.64], R5 ;  /* 0x0000000502007986 */ /* 0x0003e2000c101124 */
[----:B------:R-:W-:Y:S05]  /*65e0*/  BRA `(.L_x_17312) ;  /* 0x0000000400d87947 */ /* 0x000fea0003800000 */
.L_x_17322:
[----:B------:R-:W-:Y:S02]  /*65f0*/  HADD2.F32 R0, -RZ, R10.H0_H0 ;  /* 0x2000000aff007230 */ /* 0x000fe40000004100 */
[----:B------:R-:W-:-:S03]  /*6600*/  IMAD.MOV.U32 R19, RZ, RZ, R23 ;  /* 0x000000ffff137224 */ /* 0x000fc600078e0017 */
[----:B------:R-:W-:-:S05]  /*6610*/  F2FP.BF16.F32.PACK_AB R0, RZ, R0 ;  /* 0x00000000ff00723e */ /* 0x000fca00000010ff */
[----:B------:R0:W-:Y:S01]  /*6620*/  STG.E.U16 desc[UR36][R2.64], R0 ;  /* 0x0000000002007986 */ /* 0x0001e2000c101524 */
[----:B------:R-:W-:Y:S05]  /*6630*/  BRA `(.L_x_17312) ;  /* 0x0000000400c47947 */ /* 0x000fea0003800000 */
.L_x_17319:
        /* <DEDUP_REMOVED lines=13> */
.L_x_17330:
        /* <DEDUP_REMOVED lines=13> */
.L_x_17333:
[----:B------:R-:W-:-:S04]  /*67e0*/  SHF.R.U32.HI R0, RZ, 0x14, R5 ;  /* 0x00000014ff007819 */ /* 0x000fc80000011605 */
[----:B------:R-:W-:-:S04]  /*67f0*/  LOP3.LUT R0, R0, 0x1, RZ, 0xc0, !PT ;  /* 0x0000000100007812 */ /* 0x000fc800078ec0ff */
[----:B------:R-:W-:-:S04]  /*6800*/  IADD3 R0, PT, PT, R5, 0x487ffff, R0 ;  /* 0x0487ffff05007810 */ /* 0x000fc80007ffe000 */
[----:B------:R-:W-:-:S04]  /*6810*/  SHF.R.U32.HI R0, RZ, 0x14, R0 ;  /* 0x00000014ff007819 */ /* 0x000fc80000011600 */
[----:B------:R-:W-:-:S07]  /*6820*/  LOP3.LUT R4, R0, 0xff, RZ, 0xc0, !PT ;  /* 0x000000ff00047812 */ /* 0x000fce00078ec0ff */
.L_x_17334:
[----:B------:R-:W-:-:S04]  /*6830*/  SHF.R.U32.HI R5, RZ, 0x18, R5 ;  /* 0x00000018ff057819 */ /* 0x000fc80000011605 */
[----:B------:R-:W-:-:S04]  /*6840*/  LOP3.LUT R4, R4, 0x80, R5, 0xf8, !PT ;  /* 0x0000008004047812 */ /* 0x000fc800078ef805 */
[----:B------:R-:W-:-:S07]  /*6850*/  PRMT R0, R4, 0x7610, R0 ;  /* 0x0000761004007816 */ /* 0x000fce0000000000 */
.L_x_17332:
[----:B------:R-:W-:Y:S05]  /*6860*/  BSYNC.RECONVERGENT B0 ;  /* 0x0000000000007941 */ /* 0x000fea0003800200 */
.L_x_17331:
[----:B------:R0:W-:Y:S01]  /*6870*/  STG.E.U8 desc[UR36][R2.64], R0 ;  /* 0x0000000002007986 */ /* 0x0001e2000c101124 */
[----:B------:R-:W-:Y:S01]  /*6880*/  IMAD.MOV.U32 R19, RZ, RZ, R23 ;  /* 0x000000ffff137224 */ /* 0x000fe200078e0017 */
[----:B------:R-:W-:Y:S06]  /*6890*/  BRA `(.L_x_17312) ;  /* 0x00000004002c7947 */ /* 0x000fec0003800000 */
.L_x_17329:
        /* <DEDUP_REMOVED lines=13> */
.L_x_17337:
[----:B------:R-:W-:-:S04]  /*6970*/  SHF.R.U32.HI R0, RZ, 0x15, R5 ;  /* 0x00000015ff007819 */ /* 0x000fc80000011605 */
[----:B------:R-:W-:-:S04]  /*6980*/  LOP3.LUT R0, R0, 0x1, RZ, 0xc0, !PT ;  /* 0x0000000100007812 */ /* 0x000fc800078ec0ff */
[----:B------:R-:W-:-:S04]  /*6990*/  IADD3 R0, PT, PT, R5, 0x88fffff, R0 ;  /* 0x088fffff05007810 */ /* 0x000fc80007ffe000 */
[----:B------:R-:W-:-:S04]  /*69a0*/  SHF.R.U32.HI R0, RZ, 0x15, R0 ;  /* 0x00000015ff007819 */ /* 0x000fc80000011600 */
[----:B------:R-:W-:-:S07]  /*69b0*/  LOP3.LUT R4, R0, 0xff, RZ, 0xc0, !PT ;  /* 0x000000ff00047812 */ /* 0x000fce00078ec0ff */
.L_x_17338:
[----:B------:R-:W-:-:S04]  /*69c0*/  SHF.R.U32.HI R5, RZ, 0x18, R5 ;  /* 0x00000018ff057819 */ /* 0x000fc80000011605 */
[----:B------:R-:W-:-:S04]  /*69d0*/  LOP3.LUT R4, R4, 0x80, R5, 0xf8, !PT ;  /* 0x0000008004047812 */ /* 0x000fc800078ef805 */
[----:B------:R-:W-:-:S07]  /*69e0*/  PRMT R0, R4, 0x7610, R0 ;  /* 0x0000761004007816 */ /* 0x000fce0000000000 */
.L_x_17336:
[----:B------:R-:W-:Y:S05]  /*69f0*/  BSYNC.RECONVERGENT B0 ;  /* 0x0000000000007941 */ /* 0x000fea0003800200 */
.L_x_17335:
[----:B------:R0:W-:Y:S01]  /*6a00*/  STG.E.U8 desc[UR36][R2.64], R0 ;  /* 0x0000000002007986 */ /* 0x0001e2000c101124 */
[----:B------:R-:W-:Y:S01]  /*6a10*/  IMAD.MOV.U32 R19, RZ, RZ, R23 ;  /* 0x000000ffff137224 */ /* 0x000fe200078e0017 */
[----:B------:R-:W-:Y:S06]  /*6a20*/  BRA `(.L_x_17312) ;  /* 0x0000000000c87947 */ /* 0x000fec0003800000 */
.L_x_17328:
[----:B------:R-:W-:-:S13]  /*6a30*/  ISETP.NE.AND P0, PT, R0, 0x1c, PT ;  /* 0x0000001c0000780c */ /* 0x000fda0003f05270 */
[----:B------:R-:W-:Y:S05]  /*6a40*/  @!P0 BRA `(.L_x_17339) ;  /* 0x0000000000b08947 */ /* 0x000fea0003800000 */
[----:B------:R-:W-:-:S13]  /*6a50*/  ISETP.NE.AND P0, PT, R0, 0x1d, PT ;  /* 0x0000001d0000780c */ /* 0x000fda0003f05270 */
[----:B------:R-:W-:Y:S05]  /*6a60*/  @!P0 BRA `(.L_x_17340) ;  /* 0x0000000000948947 */ /* 0x000fea0003800000 */
[----:B------:R-:W-:-:S13]  /*6a70*/  ISETP.NE.AND P0, PT, R0, 0x2c, PT ;  /* 0x0000002c0000780c */ /* 0x000fda0003f05270 */
[----:B------:R-:W-:Y:S05]  /*6a80*/  @!P0 BRA `(.L_x_17341) ;  /* 0x0000000000488947 */ /* 0x000fea0003800000 */
.L_x_17311:
        /* <DEDUP_REMOVED lines=16> */
.L_x_17342:
[----:B------:R-:W-:Y:S01]  /*6b90*/  IMAD.MOV.U32 R19, RZ, RZ, R23 ;  /* 0x000000ffff137224 */ /* 0x000fe200078e0017 */
[----:B------:R-:W-:Y:S06]  /*6ba0*/  BRA `(.L_x_17312) ;  /* 0x0000000000687947 */ /* 0x000fec0003800000 */
.L_x_17341:
        /* <DEDUP_REMOVED lines=17> */
.L_x_17340:
[----:B------:R-:W-:Y:S02]  /*6cc0*/  HADD2.F32 R4, -RZ, R10.H0_H0 ;  /* 0x2000000aff047230 */ /* 0x000fe40000004100 */
[----:B------:R-:W-:-:S04]  /*6cd0*/  IMAD.MOV.U32 R19, RZ, RZ, R23 ;  /* 0x000000ffff137224 */ /* 0x000fc800078e0017 */
[----:B------:R-:W0:Y:S02]  /*6ce0*/  F2I.U64.TRUNC R4, R4 ;  /* 0x0000000400047311 */ /* 0x000e24000020d800 */
[----:B0-----:R0:W-:Y:S01]  /*6cf0*/  STG.E.64 desc[UR36][R2.64], R4 ;  /* 0x0000000402007986 */ /* 0x0011e2000c101b24 */
[----:B------:R-:W-:Y:S05]  /*6d00*/  BRA `(.L_x_17312) ;  /* 0x0000000000107947 */ /* 0x000fea0003800000 */
.L_x_17339:
[----:B------:R-:W-:Y:S02]  /*6d10*/  HADD2.F32 R10, -RZ, R10.H0_H0 ;  /* 0x2000000aff0a7230 */ /* 0x000fe40000004100 */
[----:B------:R-:W-:Y:S02]  /*6d20*/  IMAD.MOV.U32 R19, RZ, RZ, R23 ;  /* 0x000000ffff137224 */ /* 0x000fe400078e0017 */
[----:B------:R-:W0:Y:S02]  /*6d30*/  F2I.FTZ.U32.TRUNC.NTZ R5, R10 ;  /* 0x0000000a00057305 */ /* 0x000e24000021f000 */
[----:B0-----:R0:W-:Y:S03]  /*6d40*/  STG.E desc[UR36][R2.64], R5 ;  /* 0x0000000502007986 */ /* 0x0011e6000c101924 */
.L_x_17312:
        /* <DEDUP_REMOVED lines=25> */
.L_x_17347:
[----:B------:R-:W-:-:S06]  /*6ee0*/  HADD2.F32 R5, -RZ, R25.H0_H0 ;  /* 0x20000019ff057230 */ /* 0x000fcc0000004100 */
[----:B------:R-:W0:Y:S02]  /*6ef0*/  F2I.S64.TRUNC R4, R5 ;  /* 0x0000000500047311 */ /* 0x000e24000020d900 */
[----:B0-----:R0:W-:Y:S01]  /*6f00*/  STG.E.U8 desc[UR36][R2.64], R4 ;  /* 0x0000000402007986 */ /* 0x0011e2000c101124 */
[----:B------:R-:W-:Y:S05]  /*6f10*/  BRA `(.L_x_17349) ;  /* 0x0000000c006c7947 */ /* 0x000fea0003800000 */
.L_x_17346:
        /* <DEDUP_REMOVED lines=10> */
.L_x_17351:
[----:B------:R-:W-:-:S06]  /*6fc0*/  HADD2.F32 R25, -RZ, R25.H0_H0 ;  /* 0x20000019ff197230 */ /* 0x000fcc0000004100 */
[----:B------:R-:W0:Y:S02]  /*6fd0*/  F2I.FTZ.TRUNC.NTZ R25, R25 ;  /* 0x0000001900197305 */ /* 0x000e24000021f100 */
[----:B0-----:R3:W-:Y:S01]  /*6fe0*/  STG.E desc[UR36][R2.64], R25 ;  /* 0x0000001902007986 */ /* 0x0017e2000c101924 */
[----:B------:R-:W-:Y:S05]  /*6ff0*/  BRA `(.L_x_17349) ;  /* 0x0000000c00347947 */ /* 0x000fea0003800000 */
.L_x_17350:
[----:B------:R-:W-:-:S06]  /*7000*/  HADD2.F32 R25, -RZ, R25.H0_H0 ;  /* 0x20000019ff197230 */ /* 0x000fcc0000004100 */
[----:B------:R-:W0:Y:S02]  /*7010*/  F2I.FTZ.TRUNC.NTZ R25, R25 ;  /* 0x0000001900197305 */ /* 0x000e24000021f100 */
[----:B0-----:R2:W-:Y:S01]  /*7020*/  STG.E.U16 desc[UR36][R2.64], R25 ;  /* 0x0000001902007986 */ /* 0x0015e2000c101524 */
[----:B------:R-:W-:Y:S05]  /*7030*/  BRA `(.L_x_17349) ;  /* 0x0000000c00247947 */ /* 0x000fea0003800000 */
.L_x_17345:
        /* <DEDUP_REMOVED lines=9> */
.L_x_17353:
[----:B------:R0:W-:Y:S01]  /*70d0*/  STG.E.U16 desc[UR36][R2.64], R25 ;  /* 0x0000001902007986 */ /* 0x0001e2000c101524 */
[----:B------:R-:W-:Y:S05]  /*70e0*/  BRA `(.L_x_17349) ;  /* 0x0000000800f87947 */ /* 0x000fea0003800000 */
.L_x_17352:
        /* <DEDUP_REMOVED lines=10> */
.L_x_17355:
[----:B------:R-:W-:-:S05]  /*7190*/  HADD2.F32 R0, -RZ, R25.H0_H0 ;  /* 0x20000019ff007230 */ /* 0x000fca0000004100 */
[----:B------:R-:W-:-:S04]  /*71a0*/  F2FP.F16.F32.PACK_AB R0, RZ, R0 ;  /* 0x00000000ff00723e */ /* 0x000fc800000000ff */
[----:B------:R-:W-:-:S05]  /*71b0*/  PRMT R0, R0, 0x5410, RZ ;  /* 0x0000541000007816 */ /* 0x000fca00000000ff */
[----:B------:R0:W-:Y:S01]  /*71c0*/  STG.E desc[UR36][R2.64], R0 ;  /* 0x0000000002007986 */ /* 0x0001e2000c101924 */
[----:B------:R-:W-:Y:S05]  /*71d0*/  BRA `(.L_x_17349) ;  /* 0x0000000800bc7947 */ /* 0x000fea0003800000 */
.L_x_17354:
[----:B------:R-:W-:-:S05]  /*71e0*/  HADD2.F32 R4, -RZ, R25.H0_H0 ;  /* 0x20000019ff047230 */ /* 0x000fca0000004100 */
[----:B------:R-:W-:-:S06]  /*71f0*/  FMUL.FTZ R4, R4, 1 ;  /* 0x3f80000004047820 */ /* 0x000fcc0000410000 */
[----:B------:R-:W0:Y:S02]  /*7200*/  F2F.F64.F32 R4, R4 ;  /* 0x0000000400047310 */ /* 0x000e240000201800 */
[----:B0-----:R0:W-:Y:S01]  /*7210*/  STG.E.64 desc[UR36][R2.64], R4 ;  /* 0x0000000402007986 */ /* 0x0011e2000c101b24 */
[----:B------:R-:W-:Y:S05]  /*7220*/  BRA `(.L_x_17349) ;  /* 0x0000000800a87947 */ /* 0x000fea0003800000 */
.L_x_17344:
        /* <DEDUP_REMOVED lines=14> */
.L_x_17359:
        /* <DEDUP_REMOVED lines=18> */
.L_x_17362:
[----:B------:R-:W-:-:S04]  /*7430*/  SHF.R.U32.HI R5, RZ, 0x18, R5 ;  /* 0x00000018ff057819 */ /* 0x000fc80000011605 */
[----:B------:R-:W-:-:S07]  /*7440*/  LOP3.LUT R0, R0, 0x80, R5, 0xf8, !PT ;  /* 0x0000008000007812 */ /* 0x000fce00078ef805 */
.L_x_17361:
[----:B------:R-:W-:Y:S05]  /*7450*/  BSYNC.RECONVERGENT B0 ;  /* 0x0000000000007941 */ /* 0x000fea0003800200 */
.L_x_17360:
[----:B------:R0:W-:Y:S01]  /*7460*/  STG.E.U8 desc[UR36][R2.64], R0 ;  /* 0x0000000002007986 */ /* 0x0001e2000c101124 */
[----:B------:R-:W-:Y:S05]  /*7470*/  BRA `(.L_x_17349) ;  /* 0x0000000800147947 */ /* 0x000fea0003800000 */
.L_x_17358:
        /* <DEDUP_REMOVED lines=18> */
.L_x_17365:
[----:B------:R-:W-:-:S04]  /*75a0*/  SHF.R.U32.HI R5, RZ, 0x18, R5 ;  /* 0x00000018ff057819 */ /* 0x000fc80000011605 */
[----:B------:R-:W-:-:S07]  /*75b0*/  LOP3.LUT R0, R0, 0x80, R5, 0xf8, !PT ;  /* 0x0000008000007812 */ /* 0x000fce00078ef805 */
.L_x_17364:
[----:B------:R-:W-:Y:S05]  /*75c0*/  BSYNC.RECONVERGENT B0 ;  /* 0x0000000000007941 */ /* 0x000fea0003800200 */
.L_x_17363:
[----:B------:R0:W-:Y:S01]  /*75d0*/  STG.E.U8 desc[UR36][R2.64], R0 ;  /* 0x0000000002007986 */ /* 0x0001e2000c101124 */
[----:B------:R-:W-:Y:S05]  /*75e0*/  BRA `(.L_x_17349) ;  /* 0x0000000400b87947 */ /* 0x000fea0003800000 */
.L_x_17357:
        /* <DEDUP_REMOVED lines=22> */
.L_x_17367:
[----:B------:R-:W-:-:S06]  /*7750*/  HADD2.F32 R4, -RZ, R25.H0_H0 ;  /* 0x20000019ff047230 */ /* 0x000fcc0000004100 */
[----:B------:R-:W0:Y:S02]  /*7760*/  F2I.U64.TRUNC R4, R4 ;  /* 0x0000000400047311 */ /* 0x000e24000020d800 */
[----:B0-----:R0:W-:Y:S01]  /*7770*/  STG.E.64 desc[UR36][R2.64], R4 ;  /* 0x0000000402007986 */ /* 0x0011e2000c101b24 */
[----:B------:R-:W-:Y:S05]  /*7780*/  BRA `(.L_x_17349) ;  /* 0x0000000400507947 */ /* 0x000fea0003800000 */
.L_x_17366:
[----:B------:R-:W-:-:S06]  /*7790*/  HADD2.F32 R25, -RZ, R25.H0_H0 ;  /* 0x20000019ff197230 */ /* 0x000fcc0000004100 */
[----:B------:R-:W0:Y:S02]  /*77a0*/  F2I.FTZ.U32.TRUNC.NTZ R25, R25 ;  /* 0x0000001900197305 */ /* 0x000e24000021f000 */
[----:B0-----:R0:W-:Y:S01]  /*77b0*/  STG.E desc[UR36][R2.64], R25 ;  /* 0x0000001902007986 */ /* 0x0011e2000c101924 */
[----:B------:R-:W-:Y:S05]  /*77c0*/  BRA `(.L_x_17349) ;  /* 0x0000000400407947 */ /* 0x000fea0003800000 */
.L_x_17356:
        /* <DEDUP_REMOVED lines=11> */
.L_x_17369:
[----:B------:R-:W-:Y:S01]  /*7880*/  HADD2.F32 R25, -RZ, R25.H0_H0 ;  /* 0x20000019ff197230 */ /* 0x000fe20000004100 */
[----:B------:R-:W-:-:S04]  /*7890*/  CS2R R6, SRZ ;  /* 0x0000000000067805 */ /* 0x000fc8000001ff00 */
[----:B------:R-:W-:-:S06]  /*78a0*/  FMUL.FTZ R4, R25, 1 ;  /* 0x3f80000019047820 */ /* 0x000fcc0000410000 */
[----:B------:R-:W0:Y:S02]  /*78b0*/  F2F.F64.F32 R4, R4 ;  /* 0x0000000400047310 */ /* 0x000e240000201800 */
[----:B0-----:R0:W-:Y:S01]  /*78c0*/  STG.E.128 desc[UR36][R2.64], R4 ;  /* 0x0000000402007986 */ /* 0x0011e2000c101d24 */
[----:B------:R-:W-:Y:S05]  /*78d0*/  BRA `(.L_x_17349) ;  /* 0x0000000000fc7947 */ /* 0x000fea0003800000 */
.L_x_17368:
[----:B------:R-:W-:-:S13]  /*78e0*/  ISETP.NE.AND P0, PT, R0, 0xf, PT ;  /* 0x0000000f0000780c */ /* 0x000fda0003f05270 */
[----:B------:R-:W-:Y:S05]  /*78f0*/  @!P0 BRA `(.L_x_17370) ;  /* 0x0000000000e88947 */ /* 0x000fea0003800000 */
[----:B------:R-:W-:-:S13]  /*7900*/  ISETP.NE.AND P0, PT, R0, 0x17, PT ;  /* 0x000000170000780c */ /* 0x000fda0003f05270 */
[----:B------:R-:W-:Y:S05]  /*7910*/  @!P0 BRA `(.L_x_17371) ;  /* 0x0000000000908947 */ /* 0x000fea0003800000 */
[----:B------:R-:W-:-:S13]  /*7920*/  ISETP.NE.AND P0, PT, R0, 0x18, PT ;  /* 0x000000180000780c */ /* 0x000fda0003f05270 */
[----:B------:R-:W-:Y:S05]  /*7930*/  @!P0 BRA `(.L_x_17372) ;  /* 0x0000000000448947 */ /* 0x000fea0003800000 */
.L_x_17348:
        /* <DEDUP_REMOVED lines=16> */
.L_x_17373:
[----:B------:R-:W-:Y:S05]  /*7a40*/  BRA `(.L_x_17349) ;  /* 0x0000000000a07947 */ /* 0x000fea0003800000 */
.L_x_17372:
        /* <DEDUP_REMOVED lines=13> */
.L_x_17375:
[----:B------:R-:W-:Y:S05]  /*7b20*/  BSYNC.RECONVERGENT B0 ;  /* 0x0000000000007941 */ /* 0x000fea0003800200 */
.L_x_17374:
[----:B------:R-:W-:-:S05]  /*7b30*/  LOP3.LUT R5, R0, 0x80, R5, 0xf8, !PT ;  /* 0x0000008000057812 */ /* 0x000fca00078ef805 */
[----:B------:R0:W-:Y:S01]  /*7b40*/  STG.E.U8 desc[UR36][R2.64], R5 ;  /* 0x0000000502007986 */ /* 0x0001e2000c101124 */
[----:B------:R-:W-:Y:S05]  /*7b50*/  BRA `(.L_x_17349) ;  /* 0x00000000005c7947 */ /* 0x000fea0003800000 */
.L_x_17371:
        /* <DEDUP_REMOVED lines=12> */
.L_x_17377:
[----:B------:R-:W-:Y:S01]  /*7c20*/  IMAD.MOV.U32 R0, RZ, RZ, 0x7f ;  /* 0x0000007fff007424 */ /* 0x000fe200078e00ff */
[----:B------:R-:W-:-:S04]  /*7c30*/  ISETP.GT.U32.AND P0, PT, R4, 0x7f800000, PT ;  /* 0x7f8000000400780c */ /* 0x000fc80003f04070 */
[----:B------:R-:W-:-:S09]  /*7c40*/  SEL R0, R0, 0x7c, P0 ;  /* 0x0000007c00007807 */ /* 0x000fd20000000000 */
.L_x_17378:
[----:B------:R-:W-:Y:S05]  /*7c50*/  BSYNC.RECONVERGENT B0 ;  /* 0x0000000000007941 */ /* 0x000fea0003800200 */
.L_x_17376:
[----:B------:R-:W-:-:S04]  /*7c60*/  SHF.R.U32.HI R5, RZ, 0x18, R5 ;  /* 0x00000018ff057819 */ /* 0x000fc80000011605 */
[----:B------:R-:W-:-:S05]  /*7c70*/  LOP3.LUT R5, R0, 0x80, R5, 0xf8, !PT ;  /* 0x0000008000057812 */ /* 0x000fca00078ef805 */
[----:B------:R0:W-:Y:S01]  /*7c80*/  STG.E.U8 desc[UR36][R2.64], R5 ;  /* 0x0000000502007986 */ /* 0x0001e2000c101124 */
[----:B------:R-:W-:Y:S05]  /*7c90*/  BRA `(.L_x_17349) ;  /* 0x00000000000c7947 */ /* 0x000fea0003800000 */
.L_x_17370:
[----:B------:R-:W-:-:S05]  /*7ca0*/  HADD2.F32 R0, -RZ, R25.H0_H0 ;  /* 0x20000019ff007230 */ /* 0x000fca0000004100 */
[----:B------:R-:W-:-:S05]  /*7cb0*/  F2FP.BF16.F32.PACK_AB R0, RZ, R0 ;  /* 0x00000000ff00723e */ /* 0x000fca00000010ff */
[----:B------:R0:W-:Y:S02]  /*7cc0*/  STG.E.U16 desc[UR36][R2.64], R0 ;  /* 0x0000000002007986 */ /* 0x0001e4000c101524 */
.L_x_17349:
[----:B------:R-:W-:-:S07]  /*7cd0*/  VIADD R19, R19, 0x80 ;  /* 0x0000008013137836 */ /* 0x000fce0000000000 */
.L_x_17306:
[----:B------:R-:W-:-:S13]  /*7ce0*/  ISETP.GE.AND P0, PT, R19, R16, PT ;  /* 0x000000101300720c */ /* 0x000fda0003f06270 */
[----:B------:R-:W-:Y:S05]  /*7cf0*/  @P0 BREAK.RELIABLE B6 ;  /* 0x0000000000060942 */ /* 0x000fea0003800100 */
[----:B------:R-:W-:Y:S05]  /*7d00*/  @P0 BRA `(.L_x_17343) ;  /* 0x0000000c00dc0947 */ /* 0x000fea0003800000 */
[----:B------:R-:W-:Y:S05]  /*7d10*/  BSYNC.RELIABLE B6 ;  /* 0x0000000000067941 */ /* 0x000fea0003800100 */
.L_x_17305:
        /* <DEDUP_REMOVED lines=20> */
[----:B0-----:R0:W-:Y:S01]  /*7e60*/  STG.E.U8 desc[UR36][R2.64], R5 ;  /* 0x0000000502007986 */ /* 0x0011e2000c101124 */
[----:B------:R-:W-:Y:S05]  /*7e70*/  BRA `(.L_x_17384) ;  /* 0x0000000c007c7947 */ /* 0x000fea0003800000 */
.L_x_17382:
[----:B------:R-:W-:-:S06]  /*7e80*/  HADD2.F32 R5, -RZ, R24.H0_H0 ;  /* 0x20000018ff057230 */ /* 0x000fcc0000004100 */
[----:B------:R-:W0:Y:S02]  /*7e90*/  F2I.S64.TRUNC R4, R5 ;  /* 0x0000000500047311 */ /* 0x000e24000020d900 */
[----:B0-----:R0:W-:Y:S01]  /*7ea0*/  STG.E.U8 desc[UR36][R2.64], R4 ;  /* 0x0000000402007986 */ /* 0x0011e2000c101124 */
[----:B------:R-:W-:Y:S05]  /*7eb0*/  BRA `(.L_x_17384) ;  /* 0x0000000c006c7947 */ /* 0x000fea0003800000 */
.L_x_17381:
        /* <DEDUP_REMOVED lines=10> */
.L_x_17386:
[----:B------:R-:W-:-:S04]  /*7f60*/  HADD2.F32 R24, -RZ, R24.H0_H0 ;  /* 0x20000018ff187230 */ /* 0x000fc80000004100 */
[----:B------:R-:W0:Y:S02]  /*7f70*/  F2I.FTZ.TRUNC.NTZ R5, R24 ;  /* 0x0000001800057305 */ /* 0x000e24000021f100 */
[----:B0-----:R0:W-:Y:S01]  /*7f80*/  STG.E desc[UR36][R2.64], R5 ;  /* 0x0000000502007986 */ /* 0x0011e2000c101924 */
[----:B------:R-:W-:Y:S05]  /*7f90*/  BRA `(.L_x_17384) ;  /* 0x0000000c00347947 */ /* 0x000fea0003800000 */
.L_x_17385:
[----:B------:R-:W-:-:S04]  /*7fa0*/  HADD2.F32 R24, -RZ, R24.H0_H0 ;  /* 0x20000018ff187230 */ /* 0x000fc80000004100 */
[----:B------:R-:W0:Y:S02]  /*7fb0*/  F2I.FTZ.TRUNC.NTZ R5, R24 ;  /* 0x0000001800057305 */ /* 0x000e24000021f100 */
[----:B0-----:R0:W-:Y:S01]  /*7fc0*/  STG.E.U16 desc[UR36][R2.64], R5 ;  /* 0x0000000502007986 */ /* 0x0011e2000c101524 */
[----:B------:R-:W-:Y:S05]  /*7fd0*/  BRA `(.L_x_17384) ;  /* 0x0000000c00247947 */ /* 0x000fea0003800000 */
.L_x_17380:
        /* <DEDUP_REMOVED lines=9> */
.L_x_17388:
[----:B------:R1:W-:Y:S01]  /*8070*/  STG.E.U16 desc[UR36][R2.64], R24 ;  /* 0x0000001802007986 */ /* 0x0003e2000c101524 */
[----:B------:R-:W-:Y:S05]  /*8080*/  BRA `(.L_x_17384) ;  /* 0x0000000800f87947 */ /* 0x000fea0003800000 */
.L_x_17387:
        /* <DEDUP_REMOVED lines=10> */
.L_x_17390:
[----:B------:R-:W-:-:S05]  /*8130*/  HADD2.F32 R0, -RZ, R24.H0_H0 ;  /* 0x20000018ff007230 */ /* 0x000fca0000004100 */
[----:B------:R-:W-:-:S04]  /*8140*/  F2FP.F16.F32.PACK_AB R0, RZ, R0 ;  /* 0x00000000ff00723e */ /* 0x000fc800000000ff */
[----:B------:R-:W-:-:S05]  /*8150*/  PRMT R0, R0, 0x5410, RZ ;  /* 0x0000541000007816 */ /* 0x000fca00000000ff */
[----:B------:R4:W-:Y:S01]  /*8160*/  STG.E desc[UR36][R2.64], R0 ;  /* 0x0000000002007986 */ /* 0x0009e2000c101924 */
[----:B------:R-:W-:Y:S05]  /*8170*/  BRA `(.L_x_17384) ;  /* 0x0000000800bc7947 */ /* 0x000fea0003800000 */
.L_x_17389:
[----:B------:R-:W-:-:S05]  /*8180*/  HADD2.F32 R4, -RZ, R24.H0_H0 ;  /* 0x20000018ff047230 */ /* 0x000fca0000004100 */
[----:B------:R-:W-:-:S06]  /*8190*/  FMUL.FTZ R4, R4, 1 ;  /* 0x3f80000004047820 */ /* 0x000fcc0000410000 */
[----:B------:R-:W0:Y:S02]  /*81a0*/  F2F.F64.F32 R4, R4 ;  /* 0x0000000400047310 */ /* 0x000e240000201800 */
[----:B0-----:R2:W-:Y:S01]  /*81b0*/  STG.E.64 desc[UR36][R2.64], R4 ;  /* 0x0000000402007986 */ /* 0x0015e2000c101b24 */
[----:B------:R-:W-:Y:S05]  /*81c0*/  BRA `(.L_x_17384) ;  /* 0x0000000800a87947 */ /* 0x000fea0003800000 */
.L_x_17379:
        /* <DEDUP_REMOVED lines=14> */
.L_x_17394:
        /* <DEDUP_REMOVED lines=18> */
.L_x_17397:
[----:B------:R-:W-:-:S04]  /*83d0*/  SHF.R.U32.HI R5, RZ, 0x18, R5 ;  /* 0x00000018ff057819 */ /* 0x000fc80000011605 */
[----:B------:R-:W-:-:S07]  /*83e0*/  LOP3.LUT R0, R0, 0x80, R5, 0xf8, !PT ;  /* 0x0000008000007812 */ /* 0x000fce00078ef805 */
.L_x_17396:
[----:B------:R-:W-:Y:S05]  /*83f0*/  BSYNC.RECONVERGENT B0 ;  /* 0x0000000000007941 */ /* 0x000fea0003800200 */
.L_x_17395:
[----:B------:R0:W-:Y:S01]  /*8400*/  STG.E.U8 desc[UR36][R2.64], R0 ;  /* 0x0000000002007986 */ /* 0x0001e2000c101124 */
[----:B------:R-:W-:Y:S05]  /*8410*/  BRA `(.L_x_17384) ;  /* 0x0000000800147947 */ /* 0x000fea0003800000 */
.L_x_17393:
        /* <DEDUP_REMOVED lines=18> */
.L_x_17400:
[----:B------:R-:W-:-:S04]  /*8540*/  SHF.R.U32.HI R5, RZ, 0x18, R5 ;  /* 0x00000018ff057819 */ /* 0x000fc80000011605 */
[----:B------:R-:W-:-:S07]  /*8550*/  LOP3.LUT R0, R0, 0x80, R5, 0xf8, !PT ;  /* 0x0000008000007812 */ /* 0x000fce00078ef805 */
.L_x_17399:
[----:B------:R-:W-:Y:S05]  /*8560*/  BSYNC.RECONVERGENT B0 ;  /* 0x0000000000007941 */ /* 0x000fea0003800200 */
.L_x_17398:
[----:B------:R0:W-:Y:S01]  /*8570*/  STG.E.U8 desc[UR36][R2.64], R0 ;  /* 0x0000000002007986 */ /* 0x0001e2000c101124 */
[----:B------:R-:W-:Y:S05]  /*8580*/  BRA `(.L_x_17384) ;  /* 0x0000000400b87947 */ /* 0x000fea0003800000 */
.L_x_17392:
        /* <DEDUP_REMOVED lines=22> */
.L_x_17402:
[----:B------:R-:W-:-:S06]  /*86f0*/  HADD2.F32 R4, -RZ, R24.H0_H0 ;  /* 0x20000018ff047230 */ /* 0x000fcc0000004100 */
[----:B------:R-:W0:Y:S02]  /*8700*/  F2I.U64.TRUNC R4, R4 ;  /* 0x0000000400047311 */ /* 0x000e24000020d800 */
[----:B0-----:R0:W-:Y:S01]  /*8710*/  STG.E.64 desc[UR36][R2.64], R4 ;  /* 0x0000000402007986 */ /* 0x0011e2000c101b24 */
[----:B------:R-:W-:Y:S05]  /*8720*/  BRA `(.L_x_17384) ;  /* 0x0000000400507947 */ /* 0x000fea0003800000 */
.L_x_17401:
[----:B------:R-:W-:-:S04]  /*8730*/  HADD2.F32 R24, -RZ, R24.H0_H0 ;  /* 0x20000018ff187230 */ /* 0x000fc80000004100 */
[----:B------:R-:W0:Y:S02]  /*8740*/  F2I.FTZ.U32.TRUNC.NTZ R5, R24 ;  /* 0x0000001800057305 */ /* 0x000e24000021f000 */
[----:B0-----:R0:W-:Y:S01]  /*8750*/  STG.E desc[UR36][R2.64], R5 ;  /* 0x0000000502007986 */ /* 0x0011e2000c101924 */
[----:B------:R-:W-:Y:S05]  /*8760*/  BRA `(.L_x_17384) ;  /* 0x0000000400407947 */ /* 0x000fea0003800000 */
.L_x_17391:
        /* <DEDUP_REMOVED lines=11> */
.L_x_17404:
[----:B------:R-:W-:Y:S01]  /*8820*/  HADD2.F32 R24, -RZ, R24.H0_H0 ;  /* 0x20000018ff187230 */ /* 0x000fe20000004100 */
[----:B------:R-:W-:-:S04]  /*8830*/  CS2R R6, SRZ ;  /* 0x0000000000067805 */ /* 0x000fc8000001ff00 */
[----:B------:R-:W-:-:S06]  /*8840*/  FMUL.FTZ R4, R24, 1 ;  /* 0x3f80000018047820 */ /* 0x000fcc0000410000 */
[----:B------:R-:W0:Y:S02]  /*8850*/  F2F.F64.F32 R4, R4 ;  /* 0x0000000400047310 */ /* 0x000e240000201800 */
[----:B0-----:R0:W-:Y:S01]  /*8860*/  STG.E.128 desc[UR36][R2.64], R4 ;  /* 0x0000000402007986 */ /* 0x0011e2000c101d24 */
[----:B------:R-:W-:Y:S05]  /*8870*/  BRA `(.L_x_17384) ;  /* 0x0000000000fc7947 */ /* 0x000fea0003800000 */
.L_x_17403:
[----:B------:R-:W-:-:S13]  /*8880*/  ISETP.NE.AND P0, PT, R0, 0xf, PT ;  /* 0x0000000f0000780c */ /* 0x000fda0003f05270 */
[----:B------:R-:W-:Y:S05]  /*8890*/  @!P0 BRA `(.L_x_17405) ;  /* 0x0000000000e88947 */ /* 0x000fea0003800000 */
[----:B------:R-:W-:-:S13]  /*88a0*/  ISETP.NE.AND P0, PT, R0, 0x17, PT ;  /* 0x000000170000780c */ /* 0x000fda0003f05270 */
[----:B------:R-:W-:Y:S05]  /*88b0*/  @!P0 BRA `(.L_x_17406) ;  /* 0x0000000000908947 */ /* 0x000fea0003800000 */
[----:B------:R-:W-:-:S13]  /*88c0*/  ISETP.NE.AND P0, PT, R0, 0x18, PT ;  /* 0x000000180000780c */ /* 0x000fda0003f05270 */
[----:B------:R-:W-:Y:S05]  /*88d0*/  @!P0 BRA `(.L_x_17407) ;  /* 0x0000000000448947 */ /* 0x000fea0003800000 */
.L_x_17383:
        /* <DEDUP_REMOVED lines=16> */
.L_x_17408:
[----:B------:R-:W-:Y:S05]  /*89e0*/  BRA `(.L_x_17384) ;  /* 0x0000000000a07947 */ /* 0x000fea0003800000 */
.L_x_17407:
        /* <DEDUP_REMOVED lines=13> */
.L_x_17410:
[----:B------:R-:W-:Y:S05]  /*8ac0*/  BSYNC.RECONVERGENT B0 ;  /* 0x0000000000007941 */ /* 0x000fea0003800200 */
.L_x_17409:
[----:B------:R-:W-:-:S05]  /*8ad0*/  LOP3.LUT R5, R0, 0x80, R5, 0xf8, !PT ;  /* 0x0000008000057812 */ /* 0x000fca00078ef805 */
[----:B------:R0:W-:Y:S01]  /*8ae0*/  STG.E.U8 desc[UR36][R2.64], R5 ;  /* 0x0000000502007986 */ /* 0x0001e2000c101124 */
[----:B------:R-:W-:Y:S05]  /*8af0*/  BRA `(.L_x_17384) ;  /* 0x00000000005c7947 */ /* 0x000fea0003800000 */
.L_x_17406:
        /* <DEDUP_REMOVED lines=12> */
.L_x_17412:
[----:B------:R-:W-:Y:S01]  /*8bc0*/  IMAD.MOV.U32 R0, RZ, RZ, 0x7f ;  /* 0x0000007fff007424 */ /* 0x000fe200078e00ff */
[----:B------:R-:W-:-:S04]  /*8bd0*/  ISETP.GT.U32.AND P0, PT, R4, 0x7f800000, PT ;  /* 0x7f8000000400780c */ /* 0x000fc80003f04070 */
[----:B------:R-:W-:-:S09]  /*8be0*/  SEL R0, R0, 0x7c, P0 ;  /* 0x0000007c00007807 */ /* 0x000fd20000000000 */
.L_x_17413:
[----:B------:R-:W-:Y:S05]  /*8bf0*/  BSYNC.RECONVERGENT B0 ;  /* 0x0000000000007941 */ /* 0x000fea0003800200 */
.L_x_17411:
[----:B------:R-:W-:-:S04]  /*8c00*/  SHF.R.U32.HI R5, RZ, 0x18, R5 ;  /* 0x00000018ff057819 */ /* 0x000fc80000011605 */
[----:B------:R-:W-:-:S05]  /*8c10*/  LOP3.LUT R5, R0, 0x80, R5, 0xf8, !PT ;  /* 0x0000008000057812 */ /* 0x000fca00078ef805 */
[----:B------:R0:W-:Y:S01]  /*8c20*/  STG.E.U8 desc[UR36][R2.64], R5 ;  /* 0x0000000502007986 */ /* 0x0001e2000c101124 */
[----:B------:R-:W-:Y:S05]  /*8c30*/  BRA `(.L_x_17384) ;  /* 0x00000000000c7947 */ /* 0x000fea0003800000 */
.L_x_17405:
[----:B------:R-:W-:-:S05]  /*8c40*/  HADD2.F32 R0, -RZ, R24.H0_H0 ;  /* 0x20000018ff007230 */ /* 0x000fca0000004100 */
[----:B------:R-:W-:-:S05]  /*8c50*/  F2FP.BF16.F32.PACK_AB R0, RZ, R0 ;  /* 0x00000000ff00723e */ /* 0x000fca00000010ff */
[----:B------:R0:W-:Y:S02]  /*8c60*/  STG.E.U16 desc[UR36][R2.64], R0 ;  /* 0x0000000002007986 */ /* 0x0001e4000c101524 */
.L_x_17384:
[----:B------:R-:W-:-:S07]  /*8c70*/  VIADD R19, R19, 0x80 ;  /* 0x0000008013137836 */ /* 0x000fce0000000000 */
.L_x_17343:
[----:B------:R-:W-:Y:S05]  /*8c80*/  BSYNC.RECONVERGENT B7 ;  /* 0x0000000000077941 */ /* 0x000fea0003800200 */
.L_x_17304:
        /* <DEDUP_REMOVED lines=23> */
.L_x_17417:
[----:B------:R-:W-:-:S06]  /*8e00*/  HADD2.F32 R5, -RZ, R22.H0_H0 ;  /* 0x20000016ff057230 */ /* 0x000fcc0000004100 */
[----:B------:R-:W0:Y:S02]  /*8e10*/  F2I.S64.TRUNC R4, R5 ;  /* 0x0000000500047311 */ /* 0x000e24000020d900 */
[----:B0-----:R-:W-:Y:S01]  /*8e20*/  STG.E.U8 desc[UR36][R2.64], R4 ;  /* 0x0000000402007986 */ /* 0x001fe2000c101124 */
[----:B------:R-:W-:Y:S05]  /*8e30*/  EXIT ;  /* 0x000000000000794d */ /* 0x000fea0003800000 */
.L_x_17416:
        /* <DEDUP_REMOVED lines=10> */
.L_x_17420:
[----:B------:R-:W-:-:S04]  /*8ee0*/  HADD2.F32 R22, -RZ, R22.H0_H0 ;  /* 0x20000016ff167230 */ /* 0x000fc80000004100 */
[----:B------:R-:W0:Y:S02]  /*8ef0*/  F2I.FTZ.TRUNC.NTZ R5, R22 ;  /* 0x0000001600057305 */ /* 0x000e24000021f100 */
[----:B0-----:R-:W-:Y:S01]  /*8f00*/  STG.E desc[UR36][R2.64], R5 ;  /* 0x0000000502007986 */ /* 0x001fe2000c101924 */
[----:B------:R-:W-:Y:S05]  /*8f10*/  EXIT ;  /* 0x000000000000794d */ /* 0x000fea0003800000 */
.L_x_17419:
[----:B------:R-:W-:-:S04]  /*8f20*/  HADD2.F32 R22, -RZ, R22.H0_H0 ;  /* 0x20000016ff167230 */ /* 0x000fc80000004100 */
[----:B------:R-:W0:Y:S02]  /*8f30*/  F2I.FTZ.TRUNC.NTZ R5, R22 ;  /* 0x0000001600057305 */ /* 0x000e24000021f100 */
[----:B0-----:R-:W-:Y:S01]  /*8f40*/  STG.E.U16 desc[UR36][R2.64], R5 ;  /* 0x0000000502007986 */ /* 0x001fe2000c101524 */
[----:B------:R-:W-:Y:S05]  /*8f50*/  EXIT ;  /* 0x000000000000794d */ /* 0x000fea0003800000 */
.L_x_17415:
        /* <DEDUP_REMOVED lines=9> */
.L_x_17422:
[----:B------:R-:W-:Y:S01]  /*8ff0*/  STG.E.U16 desc[UR36][R2.64], R22 ;  /* 0x0000001602007986 */ /* 0x000fe2000c101524 */
[----:B------:R-:W-:Y:S05]  /*9000*/  EXIT ;  /* 0x000000000000794d */ /* 0x000fea0003800000 */
.L_x_17421:
        /* <DEDUP_REMOVED lines=10> */
.L_x_17424:
[----:B------:R-:W-:-:S05]  /*90b0*/  HADD2.F32 R0, -RZ, R22.H0_H0 ;  /* 0x20000016ff007230 */ /* 0x000fca0000004100 */
[----:B------:R-:W-:-:S04]  /*90c0*/  F2FP.F16.F32.PACK_AB R0, RZ, R0 ;  /* 0x00000000ff00723e */ /* 0x000fc800000000ff */
[----:B------:R-:W-:-:S05]  /*90d0*/  PRMT R0, R0, 0x5410, RZ ;  /* 0x0000541000007816 */ /* 0x000fca00000000ff */
[----:B------:R-:W-:Y:S01]  /*90e0*/  STG.E desc[UR36][R2.64], R0 ;  /* 0x0000000002007986 */ /* 0x000fe2000c101924 */
[----:B------:R-:W-:Y:S05]  /*90f0*/  EXIT ;  /* 0x000000000000794d */ /* 0x000fea0003800000 */
.L_x_17423:
[----:B------:R-:W-:-:S05]  /*9100*/  HADD2.F32 R4, -RZ, R22.H0_H0 ;  /* 0x20000016ff047230 */ /* 0x000fca0000004100 */
[----:B------:R-:W-:-:S06]  /*9110*/  FMUL.FTZ R4, R4, 1 ;  /* 0x3f80000004047820 */ /* 0x000fcc0000410000 */
[----:B------:R-:W0:Y:S02]  /*9120*/  F2F.F64.F32 R4, R4 ;  /* 0x0000000400047310 */ /* 0x000e240000201800 */
[----:B0-----:R-:W-:Y:S01]  /*9130*/  STG.E.64 desc[UR36][R2.64], R4 ;  /* 0x0000000402007986 */ /* 0x001fe2000c101b24 */
[----:B------:R-:W-:Y:S05]  /*9140*/  EXIT ;  /* 0x000000000000794d */ /* 0x000fea0003800000 */
.L_x_17414:
        /* <DEDUP_REMOVED lines=14> */
.L_x_17428:
        /* <DEDUP_REMOVED lines=18> */
.L_x_17431:
[----:B------:R-:W-:-:S04]  /*9350*/  SHF.R.U32.HI R5, RZ, 0x18, R5 ;  /* 0x00000018ff057819 */ /* 0x000fc80000011605 */
[----:B------:R-:W-:-:S07]  /*9360*/  LOP3.LUT R0, R0, 0x80, R5, 0xf8, !PT ;  /* 0x0000008000007812 */ /* 0x000fce00078ef805 */
.L_x_17430:
[----:B------:R-:W-:Y:S05]  /*9370*/  BSYNC.RECONVERGENT B0 ;  /* 0x0000000000007941 */ /* 0x000fea0003800200 */
.L_x_17429:
[----:B------:R-:W-:Y:S01]  /*9380*/  STG.E.U8 desc[UR36][R2.64], R0 ;  /* 0x0000000002007986 */ /* 0x000fe2000c101124 */
[----:B------:R-:W-:Y:S05]  /*9390*/  EXIT ;  /* 0x000000000000794d */ /* 0x000fea0003800000 */
.L_x_17427:
        /* <DEDUP_REMOVED lines=18> */
.L_x_17434:
[----:B------:R-:W-:-:S04]  /*94c0*/  SHF.R.U32.HI R5, RZ, 0x18, R5 ;  /* 0x00000018ff057819 */ /* 0x000fc80000011605 */
[----:B------:R-:W-:-:S07]  /*94d0*/  LOP3.LUT R0, R0, 0x80, R5, 0xf8, !PT ;  /* 0x0000008000007812 */ /* 0x000fce00078ef805 */
.L_x_17433:
[----:B------:R-:W-:Y:S05]  /*94e0*/  BSYNC.RECONVERGENT B0 ;  /* 0x0000000000007941 */ /* 0x000fea0003800200 */
.L_x_17432:
[----:B------:R-:W-:Y:S01]  /*94f0*/  STG.E.U8 desc[UR36][R2.64], R0 ;  /* 0x0000000002007986 */ /* 0x000fe2000c101124 */
[----:B------:R-:W-:Y:S05]  /*9500*/  EXIT ;  /* 0x000000000000794d */ /* 0x000fea0003800000 */
.L_x_17426:
        /* <DEDUP_REMOVED lines=22> */
.L_x_17436:
[----:B------:R-:W-:-:S06]  /*9670*/  HADD2.F32 R4, -RZ, R22.H0_H0 ;  /* 0x20000016ff047230 */ /* 0x000fcc0000004100 */
[----:B------:R-:W0:Y:S02]  /*9680*/  F2I.U64.TRUNC R4, R4 ;  /* 0x0000000400047311 */ /* 0x000e24000020d800 */
[----:B0-----:R-:W-:Y:S01]  /*9690*/  STG.E.64 desc[UR36][R2.64], R4 ;  /* 0x0000000402007986 */ /* 0x001fe2000c101b24 */
[----:B------:R-:W-:Y:S05]  /*96a0*/  EXIT ;  /* 0x000000000000794d */ /* 0x000fea0003800000 */
.L_x_17435:
[----:B------:R-:W-:-:S04]  /*96b0*/  HADD2.F32 R22, -RZ, R22.H0_H0 ;  /* 0x20000016ff167230 */ /* 0x000fc80000004100 */
[----:B------:R-:W0:Y:S02]  /*96c0*/  F2I.FTZ.U32.TRUNC.NTZ R5, R22 ;  /* 0x0000001600057305 */ /* 0x000e24000021f000 */
[----:B0-----:R-:W-:Y:S01]  /*96d0*/  STG.E desc[UR36][R2.64], R5 ;  /* 0x0000000502007986 */ /* 0x001fe2000c101924 */
[----:B------:R-:W-:Y:S05]  /*96e0*/  EXIT ;  /* 0x000000000000794d */ /* 0x000fea0003800000 */
.L_x_17425:
        /* <DEDUP_REMOVED lines=11> */
.L_x_17438:
[----:B------:R-:W-:Y:S01]  /*97a0*/  HADD2.F32 R22, -RZ, R22.H0_H0 ;  /* 0x20000016ff167230 */ /* 0x000fe20000004100 */
[----:B------:R-:W-:-:S04]  /*97b0*/  CS2R R6, SRZ ;  /* 0x0000000000067805 */ /* 0x000fc8000001ff00 */
[----:B------:R-:W-:-:S06]  /*97c0*/  FMUL.FTZ R4, R22, 1 ;  /* 0x3f80000016047820 */ /* 0x000fcc0000410000 */
[----:B------:R-:W0:Y:S02]  /*97d0*/  F2F.F64.F32 R4, R4 ;  /* 0x0000000400047310 */ /* 0x000e240000201800 */
[----:B0-----:R-:W-:Y:S01]  /*97e0*/  STG.E.128 desc[UR36][R2.64], R4 ;  /* 0x0000000402007986 */ /* 0x001fe2000c101d24 */
[----:B------:R-:W-:Y:S05]  /*97f0*/  EXIT ;  /* 0x000000000000794d */ /* 0x000fea0003800000 */
.L_x_17437:
[----:B------:R-:W-:-:S13]  /*9800*/  ISETP.NE.AND P0, PT, R0, 0xf, PT ;  /* 0x0000000f0000780c */ /* 0x000fda0003f05270 */
[----:B------:R-:W-:Y:S05]  /*9810*/  @!P0 BRA `(.L_x_17439) ;  /* 0x0000000000e88947 */ /* 0x000fea0003800000 */
[----:B------:R-:W-:-:S13]  /*9820*/  ISETP.NE.AND P0, PT, R0, 0x17, PT ;  /* 0x000000170000780c */ /* 0x000fda0003f05270 */
[----:B------:R-:W-:Y:S05]  /*9830*/  @!P0 BRA `(.L_x_17440) ;  /* 0x0000000000908947 */ /* 0x000fea0003800000 */
[----:B------:R-:W-:-:S13]  /*9840*/  ISETP.NE.AND P0, PT, R0, 0x18, PT ;  /* 0x000000180000780c */ /* 0x000fda0003f05270 */
[----:B------:R-:W-:Y:S05]  /*9850*/  @!P0 BRA `(.L_x_17441) ;  /* 0x0000000000448947 */ /* 0x000fea0003800000 */
.L_x_17418:
        /* <DEDUP_REMOVED lines=16> */
.L_x_17442:
[----:B------:R-:W-:Y:S05]  /*9960*/  EXIT ;  /* 0x000000000000794d */ /* 0x000fea0003800000 */
.L_x_17441:
        /* <DEDUP_REMOVED lines=13> */
.L_x_17444:
[----:B------:R-:W-:Y:S05]  /*9a40*/  BSYNC.RECONVERGENT B0 ;  /* 0x0000000000007941 */ /* 0x000fea0003800200 */
.L_x_17443:
[----:B------:R-:W-:-:S05]  /*9a50*/  LOP3.LUT R5, R0, 0x80, R5, 0xf8, !PT ;  /* 0x0000008000057812 */ /* 0x000fca00078ef805 */
[----:B------:R-:W-:Y:S01]  /*9a60*/  STG.E.U8 desc[UR36][R2.64], R5 ;  /* 0x0000000502007986 */ /* 0x000fe2000c101124 */
[----:B------:R-:W-:Y:S05]  /*9a70*/  EXIT ;  /* 0x000000000000794d */ /* 0x000fea0003800000 */
.L_x_17440:
        /* <DEDUP_REMOVED lines=12> */
.L_x_17446:
[----:B------:R-:W-:Y:S01]  /*9b40*/  IMAD.MOV.U32 R0, RZ, RZ, 0x7f ;  /* 0x0000007fff007424 */ /* 0x000fe200078e00ff */
[----:B------:R-:W-:-:S04]  /*9b50*/  ISETP.GT.U32.AND P0, PT, R4, 0x7f800000, PT ;  /* 0x7f8000000400780c */ /* 0x000fc80003f04070 */
[----:B------:R-:W-:-:S09]  /*9b60*/  SEL R0, R0, 0x7c, P0 ;  /* 0x0000007c00007807 */ /* 0x000fd20000000000 */
.L_x_17447:
[----:B------:R-:W-:Y:S05]  /*9b70*/  BSYNC.RECONVERGENT B0 ;  /* 0x0000000000007941 */ /* 0x000fea0003800200 */
.L_x_17445:
[----:B------:R-:W-:-:S04]  /*9b80*/  SHF.R.U32.HI R5, RZ, 0x18, R5 ;  /* 0x00000018ff057819 */ /* 0x000fc80000011605 */
[----:B------:R-:W-:-:S05]  /*9b90*/  LOP3.LUT R5, R0, 0x80, R5, 0xf8, !PT ;  /* 0x0000008000057812 */ /* 0x000fca00078ef805 */
[----:B------:R-:W-:Y:S01]  /*9ba0*/  STG.E.U8 desc[UR36][R2.64], R5 ;  /* 0x0000000502007986 */ /* 0x000fe2000c101124 */
[----:B------:R-:W-:Y:S05]  /*9bb0*/  EXIT ;  /* 0x000000000000794d */ /* 0x000fea0003800000 */
.L_x_17439:
[----:B------:R-:W-:-:S05]  /*9bc0*/  HADD2.F32 R0, -RZ, R22.H0_H0 ;  /* 0x20000016ff007230 */ /* 0x000fca0000004100 */
[----:B------:R-:W-:-:S05]  /*9bd0*/  F2FP.BF16.F32.PACK_AB R0, RZ, R0 ;  /* 0x00000000ff00723e */ /* 0x000fca00000010ff */
[----:B------:R-:W-:Y:S01]  /*9be0*/  STG.E.U16 desc[UR36][R2.64], R0 ;  /* 0x0000000002007986 */ /* 0x000fe2000c101524 */
[----:B------:R-:W-:Y:S05]  /*9bf0*/  EXIT ;  /* 0x000000000000794d */ /* 0x000fea0003800000 */
.L_x_17448:
        /* <DEDUP_REMOVED lines=16> */
.L_x_32915:


//--------------------- .text._ZN2at6native18elementwise_kernelILi128ELi4EZNS0_22gpu_kernel_impl_nocastIZZZNS0_15binary_internal21div_floor_kernel_cudaERNS_18TensorIteratorBaseEENKUlvE0_clEvENKUlvE1_clEvEUlN3c104HalfEE_EEvS5_RKT_EUliE_EEviT1_ --------------------------
	.section	.text._ZN2at6native18elementwise_kernelILi128ELi4EZNS0_22gpu_kernel_impl_nocastIZZZNS0_15binary_internal21div_floor_kernel_cudaERNS_18TensorIteratorBaseEENKUlvE0_clEvENKUlvE1_clEvEUlN3c104HalfEE_EEvS5_RKT_EUliE_EEviT1_,"ax",@progbits
	.align	128
        .global         _ZN2at6native18elementwise_kernelILi128ELi4EZNS0_22gpu_kernel_impl_nocastIZZZNS0_15binary_internal21div_floor_kernel_cudaERNS_18TensorIteratorBaseEENKUlvE0_clEvENKUlvE1_clEvEUlN3c104HalfEE_EEvS5_RKT_EUliE_EEviT1_
        .type           _ZN2at6native18elementwise_kernelILi128ELi4EZNS0_22gpu_kernel_impl_nocastIZZZNS0_15binary_internal21div_floor_kernel_cudaERNS_18TensorIteratorBaseEENKUlvE0_clEvENKUlvE1_clEvEUlN3c104HalfEE_EEvS5_RKT_EUliE_EEviT1_,@function
        .size           _ZN2at6native18elementwise_kernelILi128ELi4EZNS0_22gpu_kernel_impl_nocastIZZZNS0_15binary_internal21div_floor_kernel_cudaERNS_18TensorIteratorBaseEENKUlvE0_clEvENKUlvE1_clEvEUlN3c104HalfEE_EEvS5_RKT_EUliE_EEviT1_,(.L_x_32916 - _ZN2at6native18elementwise_kernelILi128ELi4EZNS0_22gpu_kernel_impl_nocastIZZZNS0_15binary_internal21div_floor_kernel_cudaERNS_18TensorIteratorBaseEENKUlvE0_clEvENKUlvE1_clEvEUlN3c104HalfEE_EEvS5_RKT_EUliE_EEviT1_)
        .other          _ZN2at6native18elementwise_kernelILi128ELi4EZNS0_22gpu_kernel_impl_nocastIZZZNS0_15binary_internal21div_floor_kernel_cudaERNS_18TensorIteratorBaseEENKUlvE0_clEvENKUlvE1_clEvEUlN3c104HalfEE_EEvS5_RKT_EUliE_EEviT1_,@"STO_CUDA_ENTRY STV_DEFAULT"
_ZN2at6native18elementwise_kernelILi128ELi4EZNS0_22gpu_kernel_impl_nocastIZZZNS0_15binary_internal21div_floor_kernel_cudaERNS_18TensorIteratorBaseEENKUlvE0_clEvENKUlvE1_clEvEUlN3c104HalfEE_EEvS5_RKT_EUliE_EEviT1_:
.text._ZN2at6native18elementwise_kernelILi128ELi4EZNS0_22gpu_kernel_impl_nocastIZZZNS0_15binary_internal21div_floor_kernel_cudaERNS_18TensorIteratorBaseEENKUlvE0_clEvENKUlvE1_clEvEUlN3c104HalfEE_EEvS5_RKT_EUliE_EEviT1_:
        /* <DEDUP_REMOVED lines=47> */
.L_x_17456:
[----:B------:R-:W-:Y:S01]  /*02f0*/  FSETP.GEU.FTZ.AND P0, PT, R4, -R9, PT ;  /* 0x800000090400720b */ /* 0x000fe20003f1e000 */
[----:B------:R-:W-:-:S12]  /*0300*/  FADD.FTZ R2, R2, -1 ;  /* 0xbf80000002027421 */ /* 0x000fd80000010000 */
[----:B------:R-:W-:-:S07]  /*0310*/  @!P0 FADD.FTZ R2, R2, -1 ;  /* 0xbf80000002028421 */ /* 0x000fce0000010000 */
.L_x_17455:
[----:B------:R-:W-:Y:S01]  /*0320*/  FFMA.FTZ R13, -R9, R2, R13 ;  /* 0x00000002090d7223 */ /* 0x000fe2000001010d */
[----:B------:R-:W-:Y:S06]  /*0330*/  BRA `(.L_x_17453) ;  /* 0x0000000000607947 */ /* 0x000fec0003800000 */
.L_x_17454:
        /* <DEDUP_REMOVED lines=9> */
.L_x_17458:
        /* <DEDUP_REMOVED lines=13> */
.L_x_17457:
[----:B------:R-:W-:-:S04]  /*04a0*/  FMUL.FTZ R13, R13, 1.1920928955078125e-07 ;  /* 0x340000000d0d7820 */ /* 0x000fc80000410000 */
[----:B------:R-:W-:-:S07]  /*04b0*/  FMUL.FTZ R13, R14, R13 ;  /* 0x0000000d0e0d7220 */ /* 0x000fce0000410000 */
.L_x_17453:
        /* <DEDUP_REMOVED lines=16> */
[----:B-1----:R-:W-:Y:S06]  /*05c0*/  @!P0 BRA `(.L_x_17459) ;  /* 0x00000000001c8947 */ /* 0x002fec0003800000 */
[----:B------:R-:W0:Y:S02]  /*05d0*/  FRND.FTZ.FLOOR R0, R13 ;  /* 0x0000000d00007307 */ /* 0x000e240000215000 */
[----:B0-----:R-:W-:-:S05]  /*05e0*/  F2FP.F16.F32.PACK_AB R0, RZ, R0 ;  /* 0x00000000ff00723e */ /* 0x001fca00000000ff */
[----:B------:R-:W-:-:S05]  /*05f0*/  HADD2.F32 R12, -RZ, R0.H0_H0 ;  /* 0x20000000ff0c7230 */ /* 0x000fca0000004100 */
[----:B------:R-:W-:-:S05]  /*0600*/  FADD.FTZ R4, -R12, R13 ;  /* 0x0000000d0c047221 */ /* 0x000fca0000010100 */
[----:B------:R-:W-:-:S13]  /*0610*/  FSETP.GT.FTZ.AND P0, PT, R4, 0.5, PT ;  /* 0x3f0000000400780b */ /* 0x000fda0003f14000 */
[----:B------:R-:W-:-:S05]  /*0620*/  @P0 FADD.FTZ R4, R12, 1 ;  /* 0x3f8000000c040421 */ /* 0x000fca0000010000 */
[----:B------:R-:W-:-:S07]  /*0630*/  @P0 F2FP.F16.F32.PACK_AB R0, RZ, R4 ;  /* 0x00000004ff00023e */ /* 0x000fce00000000ff */
.L_x_17459:
[----:B------:R0:W-:Y:S01]  /*0640*/  STG.E.U16 desc[UR6][R2.64], R0 ;  /* 0x0000000002007986 */ /* 0x0001e2000c101506 */
[----:B------:R-:W-:-:S04]  /*0650*/  IADD3 R7, PT, PT, R7, 0x80, RZ ;  /* 0x0000008007077810 */ /* 0x000fc80007ffe0ff */
[----:B------:R-:W-:-:S13]  /*0660*/  ISETP.GE.AND P0, PT, R7, UR4, PT ;  /* 0x0000000407007c0c */ /* 0x000fda000bf06270 */
[----:B------:R-:W-:Y:S05]  /*0670*/  @P0 BREAK.RELIABLE B1 ;  /* 0x0000000000010942 */ /* 0x000fea0003800100 */
[----:B0-----:R-:W-:Y:S05]  /*0680*/  @P0 BRA `(.L_x_17460) ;  /* 0x0000000800a80947 */ /* 0x001fea0003800000 */
        /* <DEDUP_REMOVED lines=24> */
.L_x_17464:
[----:B------:R-:W-:Y:S01]  /*0810*/  FSETP.GEU.FTZ.AND P0, PT, R4, -R9, PT ;  /* 0x800000090400720b */ /* 0x000fe20003f1e000 */
[----:B------:R-:W-:-:S12]  /*0820*/  FADD.FTZ R2, R2, -1 ;  /* 0xbf80000002027421 */ /* 0x000fd80000010000 */
[----:B------:R-:W-:-:S07]  /*0830*/  @!P0 FADD.FTZ R2, R2, -1 ;  /* 0xbf80000002028421 */ /* 0x000fce0000010000 */
.L_x_17463:
[----:B------:R-:W-:Y:S01]  /*0840*/  FFMA.FTZ R13, -R9, R2, R13 ;  /* 0x00000002090d7223 */ /* 0x000fe2000001010d */
[----:B------:R-:W-:Y:S06]  /*0850*/  BRA `(.L_x_17461) ;  /* 0x0000000000607947 */ /* 0x000fec0003800000 */
.L_x_17462:
        /* <DEDUP_REMOVED lines=9> */
.L_x_17466:
        /* <DEDUP_REMOVED lines=13> */
.L_x_17465:
[----:B------:R-:W-:-:S04]  /*09c0*/  FMUL.FTZ R13, R13, 1.1920928955078125e-07 ;  /* 0x340000000d0d7820 */ /* 0x000fc80000410000 */
[----:B------:R-:W-:-:S07]  /*09d0*/  FMUL.FTZ R13, R14, R13 ;  /* 0x0000000d0e0d7220 */ /* 0x000fce0000410000 */
.L_x_17461:
        /* <DEDUP_REMOVED lines=24> */
.L_x_17467:
[----:B------:R0:W-:Y:S01]  /*0b60*/  STG.E.U16 desc[UR6][R2.64], R0 ;  /* 0x0000000002007986 */ /* 0x0001e2000c101506 */
[----:B------:R-:W-:-:S07]  /*0b70*/  IADD3 R7, PT, PT, R7, 0x80, RZ ;  /* 0x0000008007077810 */ /* 0x000fce0007ffe0ff */
.L_x_17452:
[----:B------:R-:W-:-:S13]  /*0b80*/  ISETP.GE.AND P0, PT, R7, UR4, PT ;  /* 0x0000000407007c0c */ /* 0x000fda000bf06270 */
[----:B------:R-:W-:Y:S05]  /*0b90*/  @P0 BREAK.RELIABLE B1 ;  /* 0x0000000000010942 */ /* 0x000fea0003800100 */
[----:B------:R-:W-:Y:S05]  /*0ba0*/  @P0 BRA `(.L_x_17460) ;  /* 0x0000000400600947 */ /* 0x000fea0003800000 */
[----:B------:R-:W-:Y:S05]  /*0bb0*/  BSYNC.RELIABLE B1 ;  /* 0x0000000000017941 */ /* 0x000fea0003800100 */
.L_x_17451:
[----:B0-----:R-:W0:Y:S02]  /*0bc0*/  LDC.64 R2, c[0x0][0x588] ;  /* 0x00016200ff027b82 */ /* 0x001e240000000a00 */
[----:B0-----:R-:W2:Y:S02]  /*0bd0*/  LDG.E.U16 R0, desc[UR6][R2.64] ;  /* 0x0000000602007981 */ /* 0x001ea4000c1e1500 */
[----:B--2---:R-:W-:-:S05]  /*0be0*/  HADD2.F32 R0, -RZ, R0.H0_H0 ;  /* 0x20000000ff007230 */ /* 0x004fca0000004100 */
        /* <DEDUP_REMOVED lines=23> */
.L_x_17472:
[----:B------:R-:W-:Y:S01]  /*0d60*/  FSETP.GEU.FTZ.AND P0, PT, R4, -R9, PT ;  /* 0x800000090400720b */ /* 0x000fe20003f1e000 */
[----:B------:R-:W-:-:S12]  /*0d70*/  FADD.FTZ R2, R2, -1 ;  /* 0xbf80000002027421 */ /* 0x000fd80000010000 */
[----:B------:R-:W-:-:S07]  /*0d80*/  @!P0 FADD.FTZ R2, R2, -1 ;  /* 0xbf80000002028421 */ /* 0x000fce0000010000 */
.L_x_17471:
[----:B------:R-:W-:Y:S05]  /*0d90*/  BSYNC.RECONVERGENT B3 ;  /* 0x0000000000037941 */ /* 0x000fea0003800200 */
.L_x_17470:
[----:B------:R-:W-:Y:S01]  /*0da0*/  FFMA.FTZ R13, -R9, R2, R13 ;  /* 0x00000002090d7223 */ /* 0x000fe2000001010d */
[----:B------:R-:W-:Y:S06]  /*0db0*/  BRA `(.L_x_17473) ;  /* 0x0000000000687947 */ /* 0x000fec0003800000 */
.L_x_17469:
        /* <DEDUP_REMOVED lines=10> */
.L_x_17476:
        /* <DEDUP_REMOVED lines=13> */
.L_x_17475:
[----:B------:R-:W-:Y:S05]  /*0f30*/  BSYNC.RECONVERGENT B3 ;  /* 0x0000000000037941 */ /* 0x000fea0003800200 */
.L_x_17474:
[----:B------:R-:W-:-:S04]  /*0f40*/  FMUL.FTZ R13, R13, 1.1920928955078125e-07 ;  /* 0x340000000d0d7820 */ /* 0x000fc80000410000 */
[----:B------:R-:W-:-:S07]  /*0f50*/  FMUL.FTZ R13, R14, R13 ;  /* 0x0000000d0e0d7220 */ /* 0x000fce0000410000 */
.L_x_17473:
[----:B------:R-:W-:Y:S05]  /*0f60*/  BSYNC.RECONVERGENT B0 ;  /* 0x0000000000007941 */ /* 0x000fea0003800200 */
.L_x_17468:
        /* <DEDUP_REMOVED lines=25> */
.L_x_17478:
[----:B------:R-:W-:Y:S05]  /*1100*/  BSYNC.RECONVERGENT B0 ;  /* 0x0000000000007941 */ /* 0x000fea0003800200 */
.L_x_17477:
[----:B------:R1:W-:Y:S01]  /*1110*/  STG.E.U16 desc[UR6][R2.64], R0 ;  /* 0x0000000002007986 */ /* 0x0003e2000c101506 */
[----:B------:R-:W-:-:S07]  /*1120*/  IADD3 R7, PT, PT, R7, 0x80, RZ ;  /* 0x0000008007077810 */ /* 0x000fce0007ffe0ff */
.L_x_17460:
[----:B------:R-:W-:Y:S05]  /*1130*/  BSYNC.RECONVERGENT B2 ;  /* 0x0000000000027941 */ /* 0x000fea0003800200 */
.L_x_17450:
[----:B------:R-:W-:Y:S05]  /*1140*/  WARPSYNC.ALL ;  /* 0x0000000000007948 */ /* 0x000fea0003800000 */
[----:B------:R-:W-:-:S13]  /*1150*/  ISETP.GE.AND P0, PT, R7, UR4, PT ;  /* 0x0000000407007c0c */ /* 0x000fda000bf06270 */
[----:B------:R-:W-:Y:S05]  /*1160*/  @P0 EXIT ;  /* 0x000000000000094d */ /* 0x000fea0003800000 */
[----:B01----:R-:W0:Y:S02]  /*1170*/  LDC.64 R2, c[0x0][0x588] ;  /* 0x00016200ff027b82 */ /* 0x003e240000000a00 */
        /* <DEDUP_REMOVED lines=23> */
.L_x_17482:
[----:B------:R-:W-:Y:S01]  /*12f0*/  FSETP.GEU.FTZ.AND P0, PT, R6, -R9, PT ;  /* 0x800000090600720b */ /* 0x000fe20003f1e000 */
[----:B------:R-:W-:-:S12]  /*1300*/  FADD.FTZ R2, R2, -1 ;  /* 0xbf80000002027421 */ /* 0x000fd80000010000 */
[----:B------:R-:W-:-:S07]  /*1310*/  @!P0 FADD.FTZ R2, R2, -1 ;  /* 0xbf80000002028421 */ /* 0x000fce0000010000 */
.L_x_17481:
[----:B------:R-:W-:Y:S01]  /*1320*/  FFMA.FTZ R7, -R9, R2, R7 ;  /* 0x0000000209077223 */ /* 0x000fe20000010107 */
[----:B------:R-:W-:Y:S06]  /*1330*/  BRA `(.L_x_17479) ;  /* 0x0000000000607947 */ /* 0x000fec0003800000 */
.L_x_17480:
        /* <DEDUP_REMOVED lines=9> */
.L_x_17484:
        /* <DEDUP_REMOVED lines=13> */
.L_x_17483:
[----:B------:R-:W-:-:S04]  /*14a0*/  FMUL.FTZ R7, R7, 1.1920928955078125e-07 ;  /* 0x3400000007077820 */ /* 0x000fc80000410000 */
[----:B------:R-:W-:-:S07]  /*14b0*/  FMUL.FTZ R7, R8, R7 ;  /* 0x0000000708077220 */ /* 0x000fce0000410000 */
.L_x_17479:
        /* <DEDUP_REMOVED lines=24> */
.L_x_17485:
[----:B------:R-:W-:Y:S01]  /*1640*/  STG.E.U16 desc[UR6][R2.64], R0 ;  /* 0x0000000002007986 */ /* 0x000fe2000c101506 */
[----:B------:R-:W-:Y:S05]  /*1650*/  EXIT ;  /* 0x000000000000794d */ /* 0x000fea0003800000 */
.L_x_17449:
        /* <DEDUP_REMOVED lines=306> */
.L_x_17489:
[----:B------:R-:W0:Y:S02]  /*2980*/  LDCU.64 UR8, c[0x0][0x588] ;  /* 0x0000b100ff0877ac */ /* 0x000e240008000a00 */
[----:B0-----:R-:W-:-:S05]  /*2990*/  IADD3 R12, P0, PT, R0, UR8, RZ ;  /* 0x00000008000c7c10 */ /* 0x001fca000ff1e0ff */
[----:B------:R-:W-:-:S05]  /*29a0*/  IMAD.X R13, RZ, RZ, UR9, P0 ;  /* 0x00000009ff0d7e24 */ /* 0x000fca00080e06ff */
[----:B------:R-:W2:Y:S01]  /*29b0*/  LDG.E.U16 R0, desc[UR6][R12.64] ;  /* 0x000000060c007981 */ /* 0x000ea2000c1e1500 */
[----:B------:R-:W-:Y:S01]  /*29c0*/  BSSY.RECONVERGENT B2, `(.L_x_17490) ;  /* 0x0000038000027945 */ /* 0x000fe20003800200 */
[----:B--2---:R-:W-:-:S05]  /*29d0*/  HADD2.F32 R0, -RZ, R0.H0_H0 ;  /* 0x20000000ff007230 */ /* 0x004fca0000004100 */
        /* <DEDUP_REMOVED lines=25> */
.L_x_17494:
[----:B------:R-:W-:Y:S05]  /*2b70*/  BSYNC.RECONVERGENT B3 ;  /* 0x0000000000037941 */ /* 0x000fea0003800200 */
.L_x_17493:
[----:B------:R-:W-:Y:S01]  /*2b80*/  FFMA.FTZ R15, -R9, R12, R15 ;  /* 0x0000000c090f7223 */ /* 0x000fe2000001010f */
[----:B------:R-:W-:Y:S06]  /*2b90*/  BRA `(.L_x_17491) ;  /* 0x0000000000687947 */ /* 0x000fec0003800000 */
.L_x_17492:
        /* <DEDUP_REMOVED lines=10> */
.L_x_17497:
        /* <DEDUP_REMOVED lines=13> */
.L_x_17496:
[----:B------:R-:W-:Y:S05]  /*2d10*/  BSYNC.RECONVERGENT B3 ;  /* 0x0000000000037941 */ /* 0x000fea0003800200 */
.L_x_17495:
[----:B------:R-:W-:-:S04]  /*2d20*/  FMUL.FTZ R12, R15, 1.1920928955078125e-07 ;  /* 0x340000000f0c7820 */ /* 0x000fc80000410000 */
[----:B------:R-:W-:-:S07]  /*2d30*/  FMUL.FTZ R15, R17, R12 ;  /* 0x0000000c110f7220 */ /* 0x000fce0000410000 */
.L_x_17491:
[----:B------:R-:W-:Y:S05]  /*2d40*/  BSYNC.RECONVERGENT B2 ;  /* 0x0000000000027941 */ /* 0x000fea0003800200 */
.L_x_17490:
        /* <DEDUP_REMOVED lines=23> */
.L_x_17499:
[----:B------:R-:W-:-:S05]  /*2ec0*/  FMUL.FTZ R0, R0, R13 ;  /* 0x0000000d00007220 */ /* 0x000fca0000410000 */
[----:B------:R-:W-:-:S04]  /*2ed0*/  LOP3.LUT R0, RZ, 0x80000000, R0, 0xb8, !PT ;  /* 0x80000000ff007812 */ /* 0x000fc800078eb800 */
[----:B------:R-:W-:-:S07]  /*2ee0*/  F2FP.F16.F32.PACK_AB R14, RZ, R0 ;  /* 0x00000000ff0e723e */ /* 0x000fce00000000ff */
.L_x_17500:
[----:B------:R-:W-:Y:S05]  /*2ef0*/  BSYNC.RECONVERGENT B2 ;  /* 0x0000000000027941 */ /* 0x000fea0003800200 */
.L_x_17498:
        /* <DEDUP_REMOVED lines=306> */
.L_x_17502:
[----:B------:R-:W0:Y:S02]  /*4220*/  LDCU.64 UR8, c[0x0][0x588] ;  /* 0x0000b100ff0877ac */ /* 0x000e240008000a00 */
[----:B0-----:R-:W-:-:S04]  /*4230*/  IADD3 R12, P0, PT, R0, UR8, RZ ;  /* 0x00000008000c7c10 */ /* 0x001fc8000ff1e0ff */
[----:B------:R-:W-:-:S05]  /*4240*/  IADD3.X R13, PT, PT, RZ, UR9, RZ, P0, !PT ;  /* 0x00000009ff0d7c10 */ /* 0x000fca00087fe4ff */
        /* <DEDUP_REMOVED lines=25> */
.L_x_17508:
[----:B------:R-:W-:Y:S01]  /*43e0*/  FSETP.GEU.FTZ.AND P0, PT, R14, -R9, PT ;  /* 0x800000090e00720b */ /* 0x000fe20003f1e000 */
[----:B------:R-:W-:-:S12]  /*43f0*/  FADD.FTZ R12, R12, -1 ;  /* 0xbf8000000c0c7421 */ /* 0x000fd80000010000 */
[----:B------:R-:W-:-:S07]  /*4400*/  @!P0 FADD.FTZ R12, R12, -1 ;  /* 0xbf8000000c0c8421 */ /* 0x000fce0000010000 */
.L_x_17507:
[----:B------:R-:W-:Y:S05]  /*4410*/  BSYNC.RECONVERGENT B3 ;  /* 0x0000000000037941 */ /* 0x000fea0003800200 */
.L_x_17506:
[----:B------:R-:W-:Y:S01]  /*4420*/  FFMA.FTZ R15, -R9, R12, R15 ;  /* 0x0000000c090f7223 */ /* 0x000fe2000001010f */
[----:B------:R-:W-:Y:S06]  /*4430*/  BRA `(.L_x_17504) ;  /* 0x0000000000687947 */ /* 0x000fec0003800000 */
.L_x_17505:
        /* <DEDUP_REMOVED lines=10> */
.L_x_17511:
        /* <DEDUP_REMOVED lines=13> */
.L_x_17510:
[----:B------:R-:W-:Y:S05]  /*45b0*/  BSYNC.RECONVERGENT B3 ;  /* 0x0000000000037941 */ /* 0x000fea0003800200 */
.L_x_17509:
[----:B------:R-:W-:-:S04]  /*45c0*/  FMUL.FTZ R12, R15, 1.1920928955078125e-07 ;  /* 0x340000000f0c7820 */ /* 0x000fc80000410000 */
[----:B------:R-:W-:-:S07]  /*45d0*/  FMUL.FTZ R15, R17, R12 ;  /* 0x0000000c110f7220 */ /* 0x000fce0000410000 */
.L_x_17504:
[----:B------:R-:W-:Y:S05]  /*45e0*/  BSYNC.RECONVERGENT B2 ;  /* 0x0000000000027941 */ /* 0x000fea0003800200 */
.L_x_17503:
        /* <DEDUP_REMOVED lines=24> */
.L_x_17513:
[----:B------:R-:W-:Y:S05]  /*4770*/  BSYNC.RECONVERGENT B2 ;  /* 0x0000000000027941 */ /* 0x000fea0003800200 */
.L_x_17512:
[----:B------:R-:W0:Y:S01]  /*4780*/  LDCU.64 UR8, c[0x0][0x580] ;  /* 0x0000b000ff0877ac */ /* 0x000e220008000a00 */
[----:B------:R-:W-:Y:S02]  /*4790*/  IADD3 R7, PT, PT, R7, 0x80, RZ ;  /* 0x0000008007077810 */ /* 0x000fe40007ffe0ff */
[----:B0-----:R-:W-:-:S04]  /*47a0*/  IADD3 R12, P0, PT, R3, UR8, RZ ;  /* 0x00000008030c7c10 */ /* 0x001fc8000ff1e0ff */
[----:B------:R-:W-:-:S05]  /*47b0*/  IADD3.X R13, PT, PT, RZ, UR9, RZ, P0, !PT ;  /* 0x00000009ff0d7c10 */ /* 0x000fca00087fe4ff */
[----:B------:R0:W-:Y:S04]  /*47c0*/  STG.E.U16 desc[UR6][R12.64], R0 ;  /* 0x000000000c007986 */ /* 0x0001e8000c101506 */
.L_x_17488:
[----:B------:R-:W-:-:S13]  /*47d0*/  ISETP.GE.AND P0, PT, R7, UR4, PT ;  /* 0x0000000407007c0c */ /* 0x000fda000bf06270 */
[----:B------:R-:W-:Y:S05]  /*47e0*/  @P0 BREAK.RELIABLE B0 ;  /* 0x0000000000000942 */ /* 0x000fea0003800100 */
[----:B------:R-:W-:Y:S05]  /*47f0*/  @P0 BRA `(.L_x_17501) ;  /* 0x0000001800180947 */ /* 0x000fea0003800000 */
[----:B------:R-:W-:Y:S05]  /*4800*/  BSYNC.RELIABLE B0 ;  /* 0x0000000000007941 */ /* 0x000fea0003800100 */
.L_x_17487:
[----:B------:R-:W1:Y:S01]  /*4810*/  LDCU.64 UR8, c[0x0][0x390] ;  /* 0x00007200ff0877ac */ /* 0x000e620008000a00 */
[----:B0-----:R-:W-:Y:S02]  /*4820*/  MOV R12, RZ ;  /* 0x000000ff000c7202 */ /* 0x001fe40000000f00 */
        /* <DEDUP_REMOVED lines=296> */
.L_x_17514:
        /* <DEDUP_REMOVED lines=28> */
.L_x_17520:
[----:B------:R-:W-:Y:S01]  /*5c70*/  FSETP.GEU.FTZ.AND P0, PT, R14, -R9, PT ;  /* 0x800000090e00720b */ /* 0x000fe20003f1e000 */
[----:B------:R-:W-:-:S12]  /*5c80*/  FADD.FTZ R12, R12, -1 ;  /* 0xbf8000000c0c7421 */ /* 0x000fd80000010000 */
[----:B------:R-:W-:-:S07]  /*5c90*/  @!P0 FADD.FTZ R12, R12, -1 ;  /* 0xbf8000000c0c8421 */ /* 0x000fce0000010000 */
.L_x_17519:
[----:B------:R-:W-:Y:S05]  /*5ca0*/  BSYNC.RECONVERGENT B3 ;  /* 0x0000000000037941 */ /* 0x000fea0003800200 */
.L_x_17518:
[----:B------:R-:W-:Y:S01]  /*5cb0*/  FFMA.FTZ R15, -R9, R12, R15 ;  /* 0x0000000c090f7223 */ /* 0x000fe2000001010f */
[----:B------:R-:W-:Y:S06]  /*5cc0*/  BRA `(.L_x_17516) ;  /* 0x0000000000687947 */ /* 0x000fec0003800000 */
.L_x_17517:
        /* <DEDUP_REMOVED lines=10> */
.L_x_17523:
        /* <DEDUP_REMOVED lines=13> */
.L_x_17522:
[----:B------:R-:W-:Y:S05]  /*5e40*/  BSYNC.RECONVERGENT B3 ;  /* 0x0000000000037941 */ /* 0x000fea0003800200 */
.L_x_17521:
[----:B------:R-:W-:-:S04]  /*5e50*/  FMUL.FTZ R12, R15, 1.1920928955078125e-07 ;  /* 0x340000000f0c7820 */ /* 0x000fc80000410000 */
[----:B------:R-:W-:-:S07]  /*5e60*/  FMUL.FTZ R15, R17, R12 ;  /* 0x0000000c110f7220 */ /* 0x000fce0000410000 */
.L_x_17516:
[----:B------:R-:W-:Y:S05]  /*5e70*/  BSYNC.RECONVERGENT B2 ;  /* 0x0000000000027941 */ /* 0x000fea0003800200 */
.L_x_17515:
        /* <DEDUP_REMOVED lines=24> */
.L_x_17525:
[----:B------:R-:W-:Y:S05]  /*6000*/  BSYNC.RECONVERGENT B2 ;  /* 0x0000000000027941 */ /* 0x000fea0003800200 */
.L_x_17524:
[----:B------:R-:W0:Y:S01]  /*6010*/  LDCU.64 UR8, c[0x0][0x580] ;  /* 0x0000b000ff0877ac */ /* 0x000e220008000a00 */
[----:B------:R-:W-:Y:S02]  /*6020*/  IADD3 R7, PT, PT, R7, 0x80, RZ ;  /* 0x0000008007077810 */ /* 0x000fe40007ffe0ff */
[----:B0-----:R-:W-:-:S04]  /*6030*/  IADD3 R12, P0, PT, R3, UR8, RZ ;  /* 0x00000008030c7c10 */ /* 0x001fc8000ff1e0ff */
[----:B------:R-:W-:-:S05]  /*6040*/  IADD3.X R13, PT, PT, RZ, UR9, RZ, P0, !PT ;  /* 0x00000009ff0d7c10 */ /* 0x000fca00087fe4ff */
[----:B------:R1:W-:Y:S04]  /*6050*/  STG.E.U16 desc[UR6][R12.64], R0 ;  /* 0x000000000c007986 */ /* 0x0003e8000c101506 */
.L_x_17501:
[----:B------:R-:W-:Y:S05]  /*6060*/  BSYNC.RECONVERGENT B1 ;  /* 0x0000000000017941 */ /* 0x000fea0003800200 */
.L_x_17486:
[----:B------:R-:W-:Y:S05]  /*6070*/  WARPSYNC.ALL ;  /* 0x0000000000007948 */ /* 0x000fea0003800000 */
[----:B------:R-:W-:-:S13]  /*6080*/  ISETP.GE.AND P0, PT, R7, UR4, PT ;  /* 0x0000000407007c0c */ /* 0x000fda000bf06270 */
[----:B------:R-:W-:Y:S05]  /*6090*/  @P0 EXIT ;  /* 0x000000000000094d */ /* 0x000fea0003800000 */
[----:B------:R-:W2:Y:S01]  /*60a0*/  LDCU.64 UR4, c[0x0][0x390] ;  /* 0x00007200ff0477ac */ /* 0x000ea20008000a00 */
[----:B01----:R-:W-:Y:S01]  /*60b0*/  MOV R12, RZ ;  /* 0x000000ff000c7202 */ /* 0x003fe20000000f00 */
[----:B------:R-:W-:Y:S01]  /*60c0*/  IMAD.MOV.U32 R13, RZ, RZ, R7 ;  /* 0x000000ffff0d7224 */ /* 0x000fe200078e0007 */
[----:B------:R-:W-:Y:S01]  /*60d0*/  ISETP.NE.AND P0, PT, R4, RZ, PT ;  /* 0x000000ff0400720c */ /* 0x000fe20003f05270 */
[----:B------:R-:W0:Y:S01]  /*60e0*/  LDCU UR8, c[0x0][0x38c] ;  /* 0x00007180ff0877ac */ /* 0x000e220008000800 */
[----:B------:R-:W1:Y:S01]  /*60f0*/  LDCU.64 UR10, c[0x0][0x4b8] ;  /* 0x00009700ff0a77ac */ /* 0x000e620008000a00 */
[----:B--2---:R-:W-:-:S05]  /*6100*/  IMAD.HI.U32 R12, R7, UR4, R12 ;  /* 0x00000004070c7c27 */ /* 0x004fca000f8e000c */
[----:B------:R-:W-:-:S04]  /*6110*/  SHF.R.U32.HI R13, RZ, UR5, R12 ;  /* 0x00000005ff0d7c19 */ /* 0x000fc8000801160c */
[----:B------:R-:W-:-:S05]  /*6120*/  IADD3 R0, PT, PT, -R13, RZ, RZ ;  /* 0x000000ff0d007210 */ /* 0x000fca0007ffe1ff */
        /* <DEDUP_REMOVED lines=271> */
[----:B------:R-:W1:Y:S10]  /*7220*/  LDCU UR4, c[0x0][0x4a8] ;  /* 0x00009500ff0477ac */ /* 0x000e740008000800 */
[----:B------:R-:W2:Y:S01]  /*7230*/  @P0 LDC.64 R14, c[0x0][0x4b0] ;  /* 0x00012c00ff0e0b82 */ /* 0x000ea20000000a00 */
[----:B0-----:R-:W-:-:S07]  /*7240*/  IMAD.HI.U32 R18, R13, UR9, R12 ;  /* 0x000000090d127c27 */ /* 0x001fce000f8e000c */
[----:B------:R-:W0:Y:S01]  /*7250*/  @P0 LDC R7, c[0x0][0x4ac] ;  /* 0x00012b00ff070b82 */ /* 0x000e220000000800 */
[----:B-1----:R-:W-:Y:S01]  /*7260*/  SHF.R.U32.HI R19, RZ, UR4, R18 ;  /* 0x00000004ff137c19 */ /* 0x002fe20008011612 */
[----:B------:R-:W1:Y:S01]  /*7270*/  LDCU.64 UR4, c[0x0][0x570] ;  /* 0x0000ae00ff0477ac */ /* 0x000e620008000a00 */
[----:B------:R-:W-:-:S05]  /*7280*/  @P0 MOV R18, RZ ;  /* 0x000000ff00120202 */ /* 0x000fca0000000f00 */
[----:B------:R-:W4:Y:S01]  /*7290*/  @P0 LDC.64 R16, c[0x0][0x578] ;  /* 0x00015e00ff100b82 */ /* 0x000f220000000a00 */
        /* <DEDUP_REMOVED lines=10> */
.L_x_17526:
[----:B------:R-:W0:Y:S02]  /*7340*/  LDCU.128 UR8, c[0x0][0x580] ;  /* 0x0000b000ff0877ac */ /* 0x000e240008000c00 */
[----:B0-----:R-:W-:-:S04]  /*7350*/  IADD3 R12, P0, PT, R0, UR10, RZ ;  /* 0x0000000a000c7c10 */ /* 0x001fc8000ff1e0ff */
[----:B------:R-:W-:-:S05]  /*7360*/  IADD3.X R13, PT, PT, RZ, UR11, RZ, P0, !PT ;  /* 0x0000000bff0d7c10 */ /* 0x000fca00087fe4ff */
[----:B------:R-:W2:Y:S01]  /*7370*/  LDG.E.U16 R0, desc[UR6][R12.64] ;  /* 0x000000060c007981 */ /* 0x000ea2000c1e1500 */
[----:B------:R-:W-:Y:S01]  /*7380*/  IADD3 R2, P1, PT, R3, UR8, RZ ;  /* 0x0000000803027c10 */ /* 0x000fe2000ff3e0ff */
[----:B------:R-:W-:Y:S03]  /*7390*/  BSSY.RECONVERGENT B1, `(.L_x_17527) ;  /* 0x0000039000017945 */ /* 0x000fe60003800200 */
[----:B------:R-:W-:Y:S01]  /*73a0*/  IADD3.X R3, PT, PT, RZ, UR9, RZ, P1, !PT ;  /* 0x00000009ff037c10 */ /* 0x000fe20008ffe4ff */
        /* <DEDUP_REMOVED lines=23> */
.L_x_17532:
[----:B------:R-:W-:Y:S01]  /*7520*/  FSETP.GEU.FTZ.AND P0, PT, R6, -R9, PT ;  /* 0x800000090600720b */ /* 0x000fe20003f1e000 */
[----:B------:R-:W-:-:S12]  /*7530*/  FADD.FTZ R4, R4, -1 ;  /* 0xbf80000004047421 */ /* 0x000fd80000010000 */
[----:B------:R-:W-:-:S07]  /*7540*/  @!P0 FADD.FTZ R4, R4, -1 ;  /* 0xbf80000004048421 */ /* 0x000fce0000010000 */
.L_x_17531:
[----:B------:R-:W-:Y:S05]  /*7550*/  BSYNC.RECONVERGENT B2 ;  /* 0x0000000000027941 */ /* 0x000fea0003800200 */
.L_x_17530:
[----:B------:R-:W-:Y:S01]  /*7560*/  FFMA.FTZ R7, -R9, R4, R7 ;  /* 0x0000000409077223 */ /* 0x000fe20000010107 */
[----:B------:R-:W-:Y:S06]  /*7570*/  BRA `(.L_x_17528) ;  /* 0x0000000000687947 */ /* 0x000fec0003800000 */
.L_x_17529:
        /* <DEDUP_REMOVED lines=10> */
.L_x_17535:
        /* <DEDUP_REMOVED lines=13> */
.L_x_17534:
[----:B------:R-:W-:Y:S05]  /*76f0*/  BSYNC.RECONVERGENT B2 ;  /* 0x0000000000027941 */ /* 0x000fea0003800200 */
.L_x_17533:
[----:B------:R-:W-:-:S04]  /*7700*/  FMUL.FTZ R4, R7, 1.1920928955078125e-07 ;  /* 0x3400000007047820 */ /* 0x000fc80000410000 */
[----:B------:R-:W-:-:S07]  /*7710*/  FMUL.FTZ R7, R9, R4 ;  /* 0x0000000409077220 */ /* 0x000fce0000410000 */
.L_x_17528:
[----:B------:R-:W-:Y:S05]  /*7720*/  BSYNC.RECONVERGENT B1 ;  /* 0x0000000000017941 */ /* 0x000fea0003800200 */
.L_x_17527:
        /* <DEDUP_REMOVED lines=24> */
.L_x_17537:
[----:B------:R-:W-:Y:S05]  /*78b0*/  BSYNC.RECONVERGENT B1 ;  /* 0x0000000000017941 */ /* 0x000fea0003800200 */
.L_x_17536:
[----:B------:R-:W-:Y:S01]  /*78c0*/  STG.E.U16 desc[UR6][R2.64], R0 ;  /* 0x0000000002007986 */ /* 0x000fe2000c101506 */
[----:B------:R-:W-:Y:S05]  /*78d0*/  EXIT ;  /* 0x000000000000794d */ /* 0x000fea0003800000 */
.L_x_17538:
        /* <DEDUP_REMOVED lines=10> */
.L_x_32916:


//--------------------- .text._ZN2at6native27unrolled_elementwise_kernelIZZZNS0_15binary_internal21div_floor_kernel_cudaERNS_18TensorIteratorBaseEENKUlvE0_clEvENKUlvE1_clEvEUlN3c104HalfEE_St5arrayIPcLm2EELi4E23TrivialOffsetCalculatorILi1EjESE_NS0_6memory15LoadWithoutCastENSF_16StoreWithoutCastEEEviT_T0_T2_T3_T4_T5_ --------------------------
	.section	.text._ZN2at6native27unrolled_elementwise_kernelIZZZNS0_15binary_internal21div_floor_kernel_cudaERNS_18TensorIteratorBaseEENKUlvE0_clEvENKUlvE1_clEvEUlN3c104HalfEE_St5arrayIPcLm2EELi4E23TrivialOffsetCalculatorILi1EjESE_NS0_6memory15LoadWithoutCastENSF_16StoreWithoutCastEEEviT_T0_T2_T3_T4_T5_,"ax",@progbits
	.align	128
        .global         _ZN2at6native27unrolled_elementwise_kernelIZZZNS0_15binary_internal21div_floor_kernel_cudaERNS_18TensorIteratorBaseEENKUlvE0_clEvENKUlvE1_clEvEUlN3c104HalfEE_St5arrayIPcLm2EELi4E23TrivialOffsetCalculatorILi1EjESE_NS0_6memory15LoadWithoutCastENSF_16StoreWithoutCastEEEviT_T0_T2_T3_T4_T5_
        .type           _ZN2at6native27unrolled_elementwise_kernelIZZZNS0_15binary_internal21div_floor_kernel_cudaERNS_18TensorIteratorBaseEENKUlvE0_clEvENKUlvE1_clEvEUlN3c104HalfEE_St5arrayIPcLm2EELi4E23TrivialOffsetCalculatorILi1EjESE_NS0_6memory15LoadWithoutCastENSF_16StoreWithoutCastEEEviT_T0_T2_T3_T4_T5_,@function
        .size           _ZN2at6native27unrolled_elementwise_kernelIZZZNS0_15binary_internal21div_floor_kernel_cudaERNS_18TensorIteratorBaseEENKUlvE0_clEvENKUlvE1_clEvEUlN3c104HalfEE_St5arrayIPcLm2EELi4E23TrivialOffsetCalculatorILi1EjESE_NS0_6memory15LoadWithoutCastENSF_16StoreWithoutCastEEEviT_T0_T2_T3_T4_T5_,(.L_x_32917 - _ZN2at6native27unrolled_elementwise_kernelIZZZNS0_15binary_internal21div_floor_kernel_cudaERNS_18TensorIteratorBaseEENKUlvE0_clEvENKUlvE1_clEvEUlN3c104HalfEE_St5arrayIPcLm2EELi4E23TrivialOffsetCalculatorILi1EjESE_NS0_6memory15LoadWithoutCastENSF_16StoreWithoutCastEEEviT_T0_T2_T3_T4_T5_)
        .other          _ZN2at6native27unrolled_elementwise_kernelIZZZNS0_15binary_internal21div_floor_kernel_cudaERNS_18TensorIteratorBaseEENKUlvE0_clEvENKUlvE1_clEvEUlN3c104HalfEE_St5arrayIPcLm2EELi4E23TrivialOffsetCalculatorILi1EjESE_NS0_6memory15LoadWithoutCastENSF_16StoreWithoutCastEEEviT_T0_T2_T3_T4_T5_,@"STO_CUDA_ENTRY STV_DEFAULT"
_ZN2at6native27unrolled_elementwise_kernelIZZZNS0_15binary_internal21div_floor_kernel_cudaERNS_18TensorIteratorBaseEENKUlvE0_clEvENKUlvE1_clEvEUlN3c104HalfEE_St5arrayIPcLm2EELi4E23TrivialOffsetCalculatorILi1EjESE_NS0_6memory15LoadWithoutCastENSF_16StoreWithoutCastEEEviT_T0_T2_T3_T4_T5_:
.text._ZN2at6native27unrolled_elementwise_kernelIZZZNS0_15binary_internal21div_floor_kernel_cudaERNS_18TensorIteratorBaseEENKUlvE0_clEvENKUlvE1_clEvEUlN3c104HalfEE_St5arrayIPcLm2EELi4E23TrivialOffsetCalculatorILi1EjESE_NS0_6memory15LoadWithoutCastENSF_16StoreWithoutCastEEEviT_T0_T2_T3_T4_T5_:
        /* <DEDUP_REMOVED lines=12> */
[----:B------:R-:W-:-:S03]  /*00c0*/  @!P0 LEA R13, R0, R3, 0x9 ;  /* 0x00000003000d8211 */ /* 0x000fc600078e48ff */
        /* <DEDUP_REMOVED lines=13> */
[----:B------:R-:W-:Y:S02]  /*01a0*/  @!P2 IMAD R11, R0, 0x200, R11 ;  /* 0x00000200000ba824 */ /* 0x000fe400078e020b */
        /* <DEDUP_REMOVED lines=19> */
[----:B-----5:R-:W-:Y:S01]  /*02e0*/  HADD2.F32 R15, -RZ, R20.H0_H0 ;  /* 0x20000014ff0f7230 */ /* 0x020fe20000004100 */
        /* <DEDUP_REMOVED lines=26> */
.L_x_17545:
[----:B------:R-:W-:Y:S05]  /*0490*/  BSYNC.RECONVERGENT B2 ;  /* 0x0000000000027941 */ /* 0x000fea0003800200 */
.L_x_17544:
[----:B------:R-:W-:Y:S01]  /*04a0*/  FFMA.FTZ R16, -R13, R17, R16 ;  /* 0x000000110d107223 */ /* 0x000fe20000010110 */
[----:B------:R-:W-:Y:S06]  /*04b0*/  BRA `(.L_x_17542) ;  /* 0x0000000000707947 */ /* 0x000fec0003800000 */
.L_x_17543:
        /* <DEDUP_REMOVED lines=12> */
.L_x_17548:
        /* <DEDUP_REMOVED lines=13> */
.L_x_17547:
[----:B------:R-:W-:Y:S05]  /*0650*/  BSYNC.RECONVERGENT B2 ;  /* 0x0000000000027941 */ /* 0x000fea0003800200 */
.L_x_17546:
[----:B------:R-:W-:-:S04]  /*0660*/  FMUL.FTZ R17, R17, 1.1920928955078125e-07 ;  /* 0x3400000011117820 */ /* 0x000fc80000410000 */
[----:B------:R-:W-:-:S07]  /*0670*/  FMUL.FTZ R16, R16, R17 ;  /* 0x0000001110107220 */ /* 0x000fce0000410000 */
.L_x_17542:
[----:B------:R-:W-:Y:S05]  /*0680*/  BSYNC.RECONVERGENT B0 ;  /* 0x0000000000007941 */ /* 0x000fea0003800200 */
.L_x_17541:
        /* <DEDUP_REMOVED lines=22> */
.L_x_17549:
[----:B------:R-:W-:-:S05]  /*07f0*/  FMUL.FTZ R15, R15, R18 ;  /* 0x000000120f0f7220 */ /* 0x000fca0000410000 */
[----:B------:R-:W-:-:S04]  /*0800*/  LOP3.LUT R15, RZ, 0x80000000, R15, 0xb8, !PT ;  /* 0x80000000ff0f7812 */ /* 0x000fc800078eb80f */
[----:B------:R-:W-:-:S07]  /*0810*/  F2FP.F16.F32.PACK_AB R15, RZ, R15 ;  /* 0x0000000fff0f723e */ /* 0x000fce00000000ff */
.L_x_17540:
[----:B------:R-:W-:Y:S05]  /*0820*/  BSYNC.RECONVERGENT B1 ;  /* 0x0000000000017941 */ /* 0x000fea0003800200 */
.L_x_17539:
        /* <DEDUP_REMOVED lines=28> */
.L_x_17557:
[----:B------:R-:W-:Y:S01]  /*09f0*/  FSETP.GEU.FTZ.AND P0, PT, R21, -R13, PT ;  /* 0x8000000d1500720b */ /* 0x000fe20003f1e000 */
[----:B------:R-:W-:-:S12]  /*0a00*/  FADD.FTZ R16, R16, -1 ;  /* 0xbf80000010107421 */ /* 0x000fd80000010000 */
[----:B------:R-:W-:-:S07]  /*0a10*/  @!P0 FADD.FTZ R16, R16, -1 ;  /* 0xbf80000010108421 */ /* 0x000fce0000010000 */
.L_x_17556:
[----:B------:R-:W-:Y:S05]  /*0a20*/  BSYNC.RECONVERGENT B2 ;  /* 0x0000000000027941 */ /* 0x000fea0003800200 */
.L_x_17555:
[----:B------:R-:W-:Y:S01]  /*0a30*/  FFMA.FTZ R8, -R13, R16, R8 ;  /* 0x000000100d087223 */ /* 0x000fe20000010108 */
[----:B------:R-:W-:Y:S06]  /*0a40*/  BRA `(.L_x_17553) ;  /* 0x0000000000707947 */ /* 0x000fec0003800000 */
.L_x_17554:
        /* <DEDUP_REMOVED lines=12> */
.L_x_17560:
        /* <DEDUP_REMOVED lines=13> */
.L_x_17559:
[----:B------:R-:W-:Y:S05]  /*0be0*/  BSYNC.RECONVERGENT B2 ;  /* 0x0000000000027941 */ /* 0x000fea0003800200 */
.L_x_17558:
[----:B------:R-:W-:-:S04]  /*0bf0*/  FMUL.FTZ R21, R16, 1.1920928955078125e-07 ;  /* 0x3400000010157820 */ /* 0x000fc80000410000 */
[----:B------:R-:W-:-:S07]  /*0c00*/  FMUL.FTZ R8, R8, R21 ;  /* 0x0000001508087220 */ /* 0x000fce0000410000 */
.L_x_17553:
[----:B------:R-:W-:Y:S05]  /*0c10*/  BSYNC.RECONVERGENT B0 ;  /* 0x0000000000007941 */ /* 0x000fea0003800200 */
.L_x_17552:
        /* <DEDUP_REMOVED lines=23> */
.L_x_17551:
[----:B------:R-:W-:Y:S05]  /*0d90*/  BSYNC.RECONVERGENT B1 ;  /* 0x0000000000017941 */ /* 0x000fea0003800200 */
.L_x_17550:
        /* <DEDUP_REMOVED lines=28> */
.L_x_17568:
[----:B------:R-:W-:Y:S01]  /*0f60*/  FSETP.GEU.FTZ.AND P0, PT, R19, -R13, PT ;  /* 0x8000000d1300720b */ /* 0x000fe20003f1e000 */
[----:B------:R-:W-:-:S12]  /*0f70*/  FADD.FTZ R18, R18, -1 ;  /* 0xbf80000012127421 */ /* 0x000fd80000010000 */
[----:B------:R-:W-:-:S07]  /*0f80*/  @!P0 FADD.FTZ R18, R18, -1 ;  /* 0xbf80000012128421 */ /* 0x000fce0000010000 */
.L_x_17567:
[----:B------:R-:W-:Y:S05]  /*0f90*/  BSYNC.RECONVERGENT B2 ;  /* 0x0000000000027941 */ /* 0x000fea0003800200 */
.L_x_17566:
[----:B------:R-:W-:Y:S01]  /*0fa0*/  FFMA.FTZ R16, -R13, R18, R16 ;  /* 0x000000120d107223 */ /* 0x000fe20000010110 */
[----:B------:R-:W-:Y:S06]  /*0fb0*/  BRA `(.L_x_17564) ;  /* 0x0000000000707947 */ /* 0x000fec0003800000 */
.L_x_17565:
        /* <DEDUP_REMOVED lines=12> */
.L_x_17571:
        /* <DEDUP_REMOVED lines=13> */
.L_x_17570:
[----:B------:R-:W-:Y:S05]  /*1150*/  BSYNC.RECONVERGENT B2 ;  /* 0x0000000000027941 */ /* 0x000fea0003800200 */
.L_x_17569:
[----:B------:R-:W-:-:S04]  /*1160*/  FMUL.FTZ R19, R18, 1.1920928955078125e-07 ;  /* 0x3400000012137820 */ /* 0x000fc80000410000 */
[----:B------:R-:W-:-:S07]  /*1170*/  FMUL.FTZ R16, R16, R19 ;  /* 0x0000001310107220 */ /* 0x000fce0000410000 */
.L_x_17564:
[----:B------:R-:W-:Y:S05]  /*1180*/  BSYNC.RECONVERGENT B0 ;  /* 0x0000000000007941 */ /* 0x000fea0003800200 */
.L_x_17563:
        /* <DEDUP_REMOVED lines=23> */
.L_x_17562:
[----:B------:R-:W-:Y:S05]  /*1300*/  BSYNC.RECONVERGENT B1 ;  /* 0x0000000000017941 */ /* 0x000fea0003800200 */
.L_x_17561:
        /* <DEDUP_REMOVED lines=28> */
.L_x_17579:
[----:B------:R-:W-:Y:S01]  /*14d0*/  FSETP.GEU.FTZ.AND P0, PT, R7, -R13, PT ;  /* 0x8000000d0700720b */ /* 0x000fe20003f1e000 */
[----:B------:R-:W-:-:S12]  /*14e0*/  FADD.FTZ R9, R9, -1 ;  /* 0xbf80000009097421 */ /* 0x000fd80000010000 */
[----:B------:R-:W-:-:S07]  /*14f0*/  @!P0 FADD.FTZ R9, R9, -1 ;  /* 0xbf80000009098421 */ /* 0x000fce0000010000 */
.L_x_17578:
[----:B------:R-:W-:Y:S05]  /*1500*/  BSYNC.RECONVERGENT B2 ;  /* 0x0000000000027941 */ /* 0x000fea0003800200 */
.L_x_17577:
[----:B------:R-:W-:Y:S01]  /*1510*/  FFMA.FTZ R4, -R13, R9, R4 ;  /* 0x000000090d047223 */ /* 0x000fe20000010104 */
[----:B------:R-:W-:Y:S06]  /*1520*/  BRA `(.L_x_17575) ;  /* 0x0000000000707947 */ /* 0x000fec0003800000 */
.L_x_17576:
        /* <DEDUP_REMOVED lines=12> */
.L_x_17582:
        /* <DEDUP_REMOVED lines=13> */
.L_x_17581:
[----:B------:R-:W-:Y:S05]  /*16c0*/  BSYNC.RECONVERGENT B2 ;  /* 0x0000000000027941 */ /* 0x000fea0003800200 */
.L_x_17580:
[----:B------:R-:W-:-:S04]  /*16d0*/  FMUL.FTZ R7, R4, 1.1920928955078125e-07 ;  /* 0x3400000004077820 */ /* 0x000fc80000410000 */
[----:B------:R-:W-:-:S07]  /*16e0*/  FMUL.FTZ R4, R16, R7 ;  /* 0x0000000710047220 */ /* 0x000fce0000410000 */
.L_x_17575:
[----:B------:R-:W-:Y:S05]  /*16f0*/  BSYNC.RECONVERGENT B0 ;  /* 0x0000000000007941 */ /* 0x000fea0003800200 */
.L_x_17574:
        /* <DEDUP_REMOVED lines=23> */
.L_x_17573:
[----:B------:R-:W-:Y:S05]  /*1870*/  BSYNC.RECONVERGENT B1 ;  /* 0x0000000000017941 */ /* 0x000fea0003800200 */
.L_x_17572:
        /* <DEDUP_REMOVED lines=13> */
[----:B------:R-:W-:Y:S01]  /*1950*/  IMAD R9, R0, 0x200, R3 ;  /* 0x0000020000097824 */ /* 0x000fe200078e0203 */
[----:B------:R-:W-:-:S03]  /*1960*/  IADD3 R3, PT, PT, R3, 0x80, RZ ;  /* 0x0000008003037810 */ /* 0x000fc60007ffe0ff */
[----:B0-----:R-:W-:-:S05]  /*1970*/  IMAD.WIDE.U32 R6, R9, 0x2, R6 ;  /* 0x0000000209067825 */ /* 0x001fca00078e0006 */
[----:B-----5:R0:W-:Y:S02]  /*1980*/  STG.E.U16 desc[UR4][R6.64], R8 ;  /* 0x0000000806007986 */ /* 0x0201e4000c101504 */
.L_x_17585:
[----:B------:R-:W-:Y:S05]  /*1990*/  BSYNC.RELIABLE B1 ;  /* 0x0000000000017941 */ /* 0x000fea0003800100 */
.L_x_17584:
[----:B------:R-:W-:-:S13]  /*19a0*/  ISETP.GE.AND P0, PT, R3, R2, PT ;  /* 0x000000020300720c */ /* 0x000fda0003f06270 */
[----:B0-----:R-:W0:Y:S01]  /*19b0*/  @!P0 LDC.64 R6, c[0x0][0x398] ;  /* 0x0000e600ff068b82 */ /* 0x001e220000000a00 */
[----:B------:R-:W-:Y:S02]  /*19c0*/  @!P0 IMAD R9, R0, 0x200, R3 ;  /* 0x0000020000098824 */ /* 0x000fe400078e0203 */
[----:B------:R-:W-:Y:S02]  /*19d0*/  @!P0 VIADD R3, R3, 0x80 ;  /* 0x0000008003038836 */ /* 0x000fe40000000000 */
[----:B0-----:R-:W-:-:S05]  /*19e0*/  @!P0 IMAD.WIDE.U32 R6, R9, 0x2, R6 ;  /* 0x0000000209068825 */ /* 0x001fca00078e0006 */
[----:B-----5:R0:W-:Y:S02]  /*19f0*/  @!P0 STG.E.U16 desc[UR4][R6.64], R5 ;  /* 0x0000000506008986 */ /* 0x0201e4000c101504 */
.L_x_17586:
[----:B------:R-:W-:Y:S05]  /*1a00*/  BSYNC.RECONVERGENT B0 ;  /* 0x0000000000007941 */ /* 0x000fea0003800200 */
.L_x_17583:
        /* <DEDUP_REMOVED lines=8> */
.L_x_17587:
        /* <DEDUP_REMOVED lines=15> */
.L_x_32917:


//--------------------- .text._ZN2at6native29vectorized_elementwise_kernelILi2EZZZNS0_15binary_internal21div_floor_kernel_cudaERNS_18TensorIteratorBaseEENKUlvE0_clEvENKUlvE1_clEvEUlN3c104HalfEE_St5arrayIPcLm2EEEEviT0_T1_ --------------------------
	.section	.text._ZN2at6native29vectorized_elementwise_kernelILi2EZZZNS0_15binary_internal21div_floor_kernel_cudaERNS_18TensorIteratorBaseEENKUlvE0_clEvENKUlvE1_clEvEUlN3c104HalfEE_St5arrayIPcLm2EEEEviT0_T1_,"ax",@progbits
	.align	128
        .global         _ZN2at6native29vectorized_elementwise_kernelILi2EZZZNS0_15binary_internal21div_floor_kernel_cudaERNS_18TensorIteratorBaseEENKUlvE0_clEvENKUlvE1_clEvEUlN3c104HalfEE_St5arrayIPcLm2EEEEviT0_T1_
        .type           _ZN2at6native29vectorized_elementwise_kernelILi2EZZZNS0_15binary_internal21div_floor_kernel_cudaERNS_18TensorIteratorBaseEENKUlvE0_clEvENKUlvE1_clEvEUlN3c104HalfEE_St5arrayIPcLm2EEEEviT0_T1_,@function
        .size           _ZN2at6native29vectorized_elementwise_kernelILi2EZZZNS0_15binary_internal21div_floor_kernel_cudaERNS_18TensorIteratorBaseEENKUlvE0_clEvENKUlvE1_clEvEUlN3c104HalfEE_St5arrayIPcLm2EEEEviT0_T1_,(.L_x_32918 - _ZN2at6native29vectorized_elementwise_kernelILi2EZZZNS0_15binary_internal21div_floor_kernel_cudaERNS_18TensorIteratorBaseEENKUlvE0_clEvENKUlvE1_clEvEUlN3c104HalfEE_St5arrayIPcLm2EEEEviT0_T1_)
        .other          _ZN2at6native29vectorized_elementwise_kernelILi2EZZZNS0_15binary_internal21div_floor_kernel_cudaERNS_18TensorIteratorBaseEENKUlvE0_clEvENKUlvE1_clEvEUlN3c104HalfEE_St5arrayIPcLm2EEEEviT0_T1_,@"STO_CUDA_ENTRY STV_DEFAULT"
_ZN2at6native29vectorized_elementwise_kernelILi2EZZZNS0_15binary_internal21div_floor_kernel_cudaERNS_18TensorIteratorBaseEENKUlvE0_clEvENKUlvE1_clEvEUlN3c104HalfEE_St5arrayIPcLm2EEEEviT0_T1_:
.text._ZN2at6native29vectorized_elementwise_kernelILi2EZZZNS0_15binary_internal21div_floor_kernel_cudaERNS_18TensorIteratorBaseEENKUlvE0_clEvENKUlvE1_clEvEUlN3c104HalfEE_St5arrayIPcLm2EEEEviT0_T1_:
        /* <DEDUP_REMOVED lines=23> */
[----:B------:R-:W-:Y:S01]  /*0170*/  @!P4 IADD3 R27, PT, PT, R27, 0x80, RZ ;  /* 0x000000801b1bc810 */ /* 0x000fe20007ffe0ff */
[----:B------:R-:W2:Y:S03]  /*0180*/  @!P4 LDC.64 R14, c[0x0][0x3a0] ;  /* 0x0000e800ff0ecb82 */ /* 0x000ea60000000a00 */
        /* <DEDUP_REMOVED lines=9> */
[----:B------:R-:W-:Y:S01]  /*0220*/  @!P1 IMAD.IADD R23, R0, 0x1, R27 ;  /* 0x0000000100179824 */ /* 0x000fe200078e021b */
[----:B------:R-:W-:Y:S01]  /*0230*/  @!P1 IADD3 R27, PT, PT, R27, 0x80, RZ ;  /* 0x000000801b1b9810 */ /* 0x000fe20007ffe0ff */
[----:B------:R-:W4:Y:S03]  /*0240*/  @!P1 LDC.64 R4, c[0x0][0x3a0] ;  /* 0x0000e800ff049b82 */ /* 0x000f260000000a00 */
        /* <DEDUP_REMOVED lines=8> */
[----:B------:R-:W-:Y:S02]  /*02d0*/  @!P6 IMAD.IADD R27, R0, 0x1, R27 ;  /* 0x00000001001be824 */ /* 0x000fe400078e021b */
[----:B--2---:R-:W-:Y:S01]  /*02e0*/  @!P0 IMAD.WIDE.U32 R6, R19, 0x2, R6 ;  /* 0x0000000213068825 */ /* 0x004fe200078e0006 */
[----:B------:R1:W5:Y:S01]  /*02f0*/  @!P5 LDG.E.U16 R20, desc[UR4][R12.64] ;  /* 0x000000040c14d981 */ /* 0x000362000c1e1500 */
[----:B------:R-:W-:Y:S02]  /*0300*/  PRMT R19, RZ, 0x7610, R19 ;  /* 0x00007610ff137816 */ /* 0x000fe40000000013 */
[----:B----4-:R-:W-:-:S05]  /*0310*/  @!P1 IMAD.WIDE.U32 R4, R23, 0x2, R4 ;  /* 0x0000000217049825 */ /* 0x010fca00078e0004 */
[----:B------:R-:W5:Y:S01]  /*0320*/  @!P1 LDG.E.U16 R19, desc[UR4][R4.64] ;  /* 0x0000000404139981 */ /* 0x000f62000c1e1500 */
[----:B-1----:R-:W-:Y:S01]  /*0330*/  PRMT R12, RZ, 0x7610, R12 ;  /* 0x00007610ff0c7816 */ /* 0x002fe2000000000c */
[----:B---3--:R-:W-:-:S05]  /*0340*/  @!P6 IMAD.WIDE.U32 R8, R27, 0x2, R8 ;  /* 0x000000021b08e825 */ /* 0x008fca00078e0008 */
        /* <DEDUP_REMOVED lines=51> */
.L_x_17595:
[----:B------:R-:W-:Y:S05]  /*0680*/  BSYNC.RECONVERGENT B2 ;  /* 0x0000000000027941 */ /* 0x000fea0003800200 */
.L_x_17594:
[----:B------:R-:W-:Y:S01]  /*0690*/  FFMA.FTZ R4, -R11, R5, R4 ;  /* 0x000000050b047223 */ /* 0x000fe20000010104 */
[----:B------:R-:W-:Y:S06]  /*06a0*/  BRA `(.L_x_17592) ;  /* 0x00000000007c7947 */ /* 0x000fec0003800000 */
.L_x_17593:
        /* <DEDUP_REMOVED lines=15> */
.L_x_17598:
        /* <DEDUP_REMOVED lines=13> */
.L_x_17597:
[----:B------:R-:W-:Y:S05]  /*0870*/  BSYNC.RECONVERGENT B2 ;  /* 0x0000000000027941 */ /* 0x000fea0003800200 */
.L_x_17596:
[----:B------:R-:W-:-:S04]  /*0880*/  FMUL.FTZ R7, R7, 1.1920928955078125e-07 ;  /* 0x3400000007077820 */ /* 0x000fc80000410000 */
[----:B------:R-:W-:-:S07]  /*0890*/  FMUL.FTZ R4, R4, R7 ;  /* 0x0000000704047220 */ /* 0x000fce0000410000 */
.L_x_17592:
[----:B------:R-:W-:Y:S05]  /*08a0*/  BSYNC.RECONVERGENT B0 ;  /* 0x0000000000007941 */ /* 0x000fea0003800200 */
.L_x_17591:
        /* <DEDUP_REMOVED lines=22> */
.L_x_17599:
[----:B------:R-:W-:-:S05]  /*0a10*/  FMUL.FTZ R18, R18, R6 ;  /* 0x0000000612127220 */ /* 0x000fca0000410000 */
[----:B------:R-:W-:-:S04]  /*0a20*/  LOP3.LUT R4, RZ, 0x80000000, R18, 0xb8, !PT ;  /* 0x80000000ff047812 */ /* 0x000fc800078eb812 */
[----:B------:R-:W-:-:S07]  /*0a30*/  F2FP.F16.F32.PACK_AB R4, RZ, R4 ;  /* 0x00000004ff04723e */ /* 0x000fce00000000ff */
.L_x_17590:
[----:B------:R-:W-:Y:S05]  /*0a40*/  BSYNC.RECONVERGENT B1 ;  /* 0x0000000000017941 */ /* 0x000fea0003800200 */
.L_x_17589:
[----:B------:R-:W-:Y:S01]  /*0a50*/  VIADD R5, R17, 0x80 ;  /* 0x0000008011057836 */ /* 0x000fe20000000000 */
[----:B------:R-:W-:Y:S04]  /*0a60*/  BSSY.RECONVERGENT B1, `(.L_x_17600) ;  /* 0x0000058000017945 */ /* 0x000fe80003800200 */
[----:B------:R-:W-:-:S13]  /*0a70*/  ISETP.GE.U32.AND P0, PT, R5, R16, PT ;  /* 0x000000100500720c */ /* 0x000fda0003f06070 */
        /* <DEDUP_REMOVED lines=25> */
.L_x_17607:
[----:B------:R-:W-:Y:S01]  /*0c10*/  FSETP.GEU.FTZ.AND P0, PT, R8, -R11, PT ;  /* 0x8000000b0800720b */ /* 0x000fe20003f1e000 */
[----:B------:R-:W-:-:S12]  /*0c20*/  FADD.FTZ R7, R7, -1 ;  /* 0xbf80000007077421 */ /* 0x000fd80000010000 */
[----:B------:R-:W-:-:S07]  /*0c30*/  @!P0 FADD.FTZ R7, R7, -1 ;  /* 0xbf80000007078421 */ /* 0x000fce0000010000 */
.L_x_17606:
[----:B------:R-:W-:Y:S05]  /*0c40*/  BSYNC.RECONVERGENT B2 ;  /* 0x0000000000027941 */ /* 0x000fea0003800200 */
.L_x_17605:
[----:B------:R-:W-:Y:S01]  /*0c50*/  FFMA.FTZ R6, -R11, R7, R6 ;  /* 0x000000070b067223 */ /* 0x000fe20000010106 */
[----:B------:R-:W-:Y:S06]  /*0c60*/  BRA `(.L_x_17603) ;  /* 0x00000000007c7947 */ /* 0x000fec0003800000 */
.L_x_17604:
        /* <DEDUP_REMOVED lines=15> */
.L_x_17610:
        /* <DEDUP_REMOVED lines=13> */
.L_x_17609:
[----:B------:R-:W-:Y:S05]  /*0e30*/  BSYNC.RECONVERGENT B2 ;  /* 0x0000000000027941 */ /* 0x000fea0003800200 */
.L_x_17608:
[----:B------:R-:W-:-:S04]  /*0e40*/  FMUL.FTZ R9, R9, 1.1920928955078125e-07 ;  /* 0x3400000009097820 */ /* 0x000fc80000410000 */
[----:B------:R-:W-:-:S07]  /*0e50*/  FMUL.FTZ R6, R6, R9 ;  /* 0x0000000906067220 */ /* 0x000fce0000410000 */
.L_x_17603:
[----:B------:R-:W-:Y:S05]  /*0e60*/  BSYNC.RECONVERGENT B0 ;  /* 0x0000000000007941 */ /* 0x000fea0003800200 */
.L_x_17602:
        /* <DEDUP_REMOVED lines=23> */
.L_x_17601:
[----:B------:R-:W-:Y:S05]  /*0fe0*/  BSYNC.RECONVERGENT B1 ;  /* 0x0000000000017941 */ /* 0x000fea0003800200 */
.L_x_17600:
        /* <DEDUP_REMOVED lines=28> */
.L_x_17618:
[----:B------:R-:W-:Y:S01]  /*11b0*/  FSETP.GEU.FTZ.AND P0, PT, R20, -R11, PT ;  /* 0x8000000b1400720b */ /* 0x000fe20003f1e000 */
[----:B------:R-:W-:-:S12]  /*11c0*/  FADD.FTZ R7, R7, -1 ;  /* 0xbf80000007077421 */ /* 0x000fd80000010000 */
[----:B------:R-:W-:-:S07]  /*11d0*/  @!P0 FADD.FTZ R7, R7, -1 ;  /* 0xbf80000007078421 */ /* 0x000fce0000010000 */
.L_x_17617:
[----:B------:R-:W-:Y:S05]  /*11e0*/  BSYNC.RECONVERGENT B2 ;  /* 0x0000000000027941 */ /* 0x000fea0003800200 */
.L_x_17616:
[----:B------:R-:W-:Y:S01]  /*11f0*/  FFMA.FTZ R18, -R11, R7, R18 ;  /* 0x000000070b127223 */ /* 0x000fe20000010112 */
[----:B------:R-:W-:Y:S06]  /*1200*/  BRA `(.L_x_17614) ;  /* 0x0000000000787947 */ /* 0x000fec0003800000 */
.L_x_17615:
        /* <DEDUP_REMOVED lines=12> */
[----:B------:R-:W-:-:S07]  /*12d0*/  IMAD.MOV.U32 R21, RZ, RZ, R18 ;  /* 0x000000ffff157224 */ /* 0x000fce00078e0012 */
.L_x_17621:
        /* <DEDUP_REMOVED lines=14> */
.L_x_17620:
[----:B------:R-:W-:Y:S05]  /*13c0*/  BSYNC.RECONVERGENT B2 ;  /* 0x0000000000027941 */ /* 0x000fea0003800200 */
.L_x_17619:
[----:B------:R-:W-:-:S04]  /*13d0*/  FMUL.FTZ R18, R18, 1.1920928955078125e-07 ;  /* 0x3400000012127820 */ /* 0x000fc80000410000 */
[----:B------:R-:W-:-:S07]  /*13e0*/  FMUL.FTZ R18, R7, R18 ;  /* 0x0000001207127220 */ /* 0x000fce0000410000 */
.L_x_17614:
[----:B------:R-:W-:Y:S05]  /*13f0*/  BSYNC.RECONVERGENT B0 ;  /* 0x0000000000007941 */ /* 0x000fea0003800200 */
.L_x_17613:
        /* <DEDUP_REMOVED lines=23> */
.L_x_17612:
[----:B------:R-:W-:Y:S05]  /*1570*/  BSYNC.RECONVERGENT B1 ;  /* 0x0000000000017941 */ /* 0x000fea0003800200 */
.L_x_17611:
        /* <DEDUP_REMOVED lines=28> */
.L_x_17629:
[----:B------:R-:W-:Y:S01]  /*1740*/  FSETP.GEU.FTZ.AND P0, PT, R20, -R11, PT ;  /* 0x8000000b1400720b */ /* 0x000fe20003f1e000 */
[----:B------:R-:W-:-:S12]  /*1750*/  FADD.FTZ R9, R9, -1 ;  /* 0xbf80000009097421 */ /* 0x000fd80000010000 */
[----:B------:R-:W-:-:S07]  /*1760*/  @!P0 FADD.FTZ R9, R9, -1 ;  /* 0xbf80000009098421 */ /* 0x000fce0000010000 */
.L_x_17628:
[----:B------:R-:W-:Y:S05]  /*1770*/  BSYNC.RECONVERGENT B2 ;  /* 0x0000000000027941 */ /* 0x000fea0003800200 */
.L_x_17627:
[----:B------:R-:W-:Y:S01]  /*1780*/  FFMA.FTZ R18, -R11, R9, R18 ;  /* 0x000000090b127223 */ /* 0x000fe20000010112 */
[----:B------:R-:W-:Y:S06]  /*1790*/  BRA `(.L_x_17625) ;  /* 0x00000000007c7947 */ /* 0x000fec0003800000 */
.L_x_17626:
[----:B------:R-:W-:Y:S01]  /*17a0*/  IADD3 R9, PT, PT, -R2, R18, RZ ;  /* 0x0000001202097210 */ /* 0x000fe20007ffe1ff */
        /* <DEDUP_REMOVED lines=12> */
[----:B------:R-:W-:Y:S02]  /*1870*/  IMAD.MOV.U32 R26, RZ, RZ, R18 ;  /* 0x000000ffff1a7224 */ /* 0x000fe400078e0012 */
[----:B------:R-:W-:-:S07]  /*1880*/  IMAD.MOV.U32 R18, RZ, RZ, R20 ;  /* 0x000000ffff127224 */ /* 0x000fce00078e0014 */
.L_x_17632:
        /* <DEDUP_REMOVED lines=13> */
.L_x_17631:
[----:B------:R-:W-:Y:S05]  /*1960*/  BSYNC.RECONVERGENT B2 ;  /* 0x0000000000027941 */ /* 0x000fea0003800200 */
.L_x_17630:
[----:B------:R-:W-:-:S04]  /*1970*/  FMUL.FTZ R26, R26, 1.1920928955078125e-07 ;  /* 0x340000001a1a7820 */ /* 0x000fc80000410000 */
[----:B------:R-:W-:-:S07]  /*1980*/  FMUL.FTZ R18, R9, R26 ;  /* 0x0000001a09127220 */ /* 0x000fce0000410000 */
.L_x_17625:
[----:B------:R-:W-:Y:S05]  /*1990*/  BSYNC.RECONVERGENT B0 ;  /* 0x0000000000007941 */ /* 0x000fea0003800200 */
.L_x_17624:
        /* <DEDUP_REMOVED lines=23> */
.L_x_17623:
[----:B------:R-:W-:Y:S05]  /*1b10*/  BSYNC.RECONVERGENT B1 ;  /* 0x0000000000017941 */ /* 0x000fea0003800200 */
.L_x_17622:
        /* <DEDUP_REMOVED lines=28> */
.L_x_17640:
[----:B------:R-:W-:Y:S01]  /*1ce0*/  FSETP.GEU.FTZ.AND P0, PT, R20, -R11, PT ;  /* 0x8000000b1400720b */ /* 0x000fe20003f1e000 */
[----:B------:R-:W-:-:S12]  /*1cf0*/  FADD.FTZ R9, R9, -1 ;  /* 0xbf80000009097421 */ /* 0x000fd80000010000 */
[----:B------:R-:W-:-:S07]  /*1d00*/  @!P0 FADD.FTZ R9, R9, -1 ;  /* 0xbf80000009098421 */ /* 0x000fce0000010000 */
.L_x_17639:
[----:B------:R-:W-:Y:S05]  /*1d10*/  BSYNC.RECONVERGENT B2 ;  /* 0x0000000000027941 */ /* 0x000fea0003800200 */
.L_x_17638:
[----:B------:R-:W-:Y:S01]  /*1d20*/  FFMA.FTZ R18, -R11, R9, R18 ;  /* 0x000000090b127223 */ /* 0x000fe20000010112 */
[----:B------:R-:W-:Y:S06]  /*1d30*/  BRA `(.L_x_17636) ;  /* 0x00000000007c7947 */ /* 0x000fec0003800000 */
.L_x_17637:
        /* <DEDUP_REMOVED lines=13> */
[----:B------:R-:W-:Y:S01]  /*1e10*/  IMAD.MOV.U32 R26, RZ, RZ, R18 ;  /* 0x000000ffff1a7224 */ /* 0x000fe200078e0012 */
[----:B------:R-:W-:-:S07]  /*1e20*/  MOV R18, R20 ;  /* 0x0000001400127202 */ /* 0x000fce0000000f00 */
.L_x_17643:
        /* <DEDUP_REMOVED lines=13> */
.L_x_17642:
[----:B------:R-:W-:Y:S05]  /*1f00*/  BSYNC.RECONVERGENT B2 ;  /* 0x0000000000027941 */ /* 0x000fea0003800200 */
.L_x_17641:
[----:B------:R-:W-:-:S04]  /*1f10*/  FMUL.FTZ R26, R26, 1.1920928955078125e-07 ;  /* 0x340000001a1a7820 */ /* 0x000fc80000410000 */
[----:B------:R-:W-:-:S07]  /*1f20*/  FMUL.FTZ R18, R9, R26 ;  /* 0x0000001a09127220 */ /* 0x000fce0000410000 */
.L_x_17636:
[----:B------:R-:W-:Y:S05]  /*1f30*/  BSYNC.RECONVERGENT B0 ;  /* 0x0000000000007941 */ /* 0x000fea0003800200 */
.L_x_17635:
        /* <DEDUP_REMOVED lines=23> */
.L_x_17634:
[----:B------:R-:W-:Y:S05]  /*20b0*/  BSYNC.RECONVERGENT B1 ;  /* 0x0000000000017941 */ /* 0x000fea0003800200 */
.L_x_17633:
[----:B-----5:R-:W-:Y:S01]  /*20c0*/  VIADD R21, R17, 0x280 ;  /* 0x0000028011157836 */ /* 0x020fe20000000000 */
[----:B------:R-:W-:Y:S04]  /*20d0*/  BSSY.RECONVERGENT B1, `(.L_x_17644) ;  /* 0x0000058000017945 */ /* 0x000fe80003800200 */
[----:B------:R-:W-:-:S13]  /*20e0*/  ISETP.GE.U32.AND P0, PT, R21, R16, PT ;  /* 0x000000101500720c */ /* 0x000fda0003f06070 */
[----:B------:R-:W-:Y:S05]  /*20f0*/  @P0 BRA `(.L_x_17645) ;  /* 0x0000000400540947 */ /* 0x000fea0003800000 */
[----:B------:R-:W-:Y:S01]  /*2100*/  HADD2.F32 R18, -RZ, R19.H0_H0 ;  /* 0x20000013ff127230 */ /* 0x000fe20000004100 */
        /* <DEDUP_REMOVED lines=23> */
.L_x_17651:
[----:B------:R-:W-:Y:S01]  /*2280*/  FSETP.GEU.FTZ.AND P0, PT, R22, -R11, PT ;  /* 0x8000000b1600720b */ /* 0x000fe20003f1e000 */
[----:B------:R-:W-:-:S12]  /*2290*/  FADD.FTZ R19, R19, -1 ;  /* 0xbf80000013137421 */ /* 0x000fd80000010000 */
[----:B------:R-:W-:-:S07]  /*22a0*/  @!P0 FADD.FTZ R19, R19, -1 ;  /* 0xbf80000013138421 */ /* 0x000fce0000010000 */
.L_x_17650:
[----:B------:R-:W-:Y:S05]  /*22b0*/  BSYNC.RECONVERGENT B2 ;  /* 0x0000000000027941 */ /* 0x000fea0003800200 */
.L_x_17649:
[----:B------:R-:W-:Y:S01]  /*22c0*/  FFMA.FTZ R20, -R11, R19, R20 ;  /* 0x000000130b147223 */ /* 0x000fe20000010114 */
[----:B------:R-:W-:Y:S06]  /*22d0*/  BRA `(.L_x_17647) ;  /* 0x00000000007c7947 */ /* 0x000fec0003800000 */
.L_x_17648:
        /* <DEDUP_REMOVED lines=15> */
.L_x_17654:
        /* <DEDUP_REMOVED lines=13> */
.L_x_17653:
[----:B------:R-:W-:Y:S05]  /*24a0*/  BSYNC.RECONVERGENT B2 ;  /* 0x0000000000027941 */ /* 0x000fea0003800200 */
.L_x_17652:
[----:B------:R-:W-:-:S04]  /*24b0*/  FMUL.FTZ R22, R22, 1.1920928955078125e-07 ;  /* 0x3400000016167820 */ /* 0x000fc80000410000 */
[----:B------:R-:W-:-:S07]  /*24c0*/  FMUL.FTZ R20, R19, R22 ;  /* 0x0000001613147220 */ /* 0x000fce0000410000 */
.L_x_17647:
[----:B------:R-:W-:Y:S05]  /*24d0*/  BSYNC.RECONVERGENT B0 ;  /* 0x0000000000007941 */ /* 0x000fea0003800200 */
.L_x_17646:
        /* <DEDUP_REMOVED lines=23> */
.L_x_17645:
[----:B------:R-:W-:Y:S05]  /*2650*/  BSYNC.RECONVERGENT B1 ;  /* 0x0000000000017941 */ /* 0x000fea0003800200 */
.L_x_17644:
[----:B------:R-:W-:Y:S01]  /*2660*/  VIADD R19, R17, 0x300 ;  /* 0x0000030011137836 */ /* 0x000fe20000000000 */
        /* <DEDUP_REMOVED lines=27> */
.L_x_17662:
[----:B------:R-:W-:Y:S01]  /*2820*/  FSETP.GEU.FTZ.AND P0, PT, R26, -R11, PT ;  /* 0x8000000b1a00720b */ /* 0x000fe20003f1e000 */
[----:B------:R-:W-:-:S12]  /*2830*/  FADD.FTZ R13, R13, -1 ;  /* 0xbf8000000d0d7421 */ /* 0x000fd80000010000 */
[----:B------:R-:W-:-:S07]  /*2840*/  @!P0 FADD.FTZ R13, R13, -1 ;  /* 0xbf8000000d0d8421 */ /* 0x000fce0000010000 */
.L_x_17661:
[----:B------:R-:W-:Y:S05]  /*2850*/  BSYNC.RECONVERGENT B2 ;  /* 0x0000000000027941 */ /* 0x000fea0003800200 */
.L_x_17660:
[----:B------:R-:W-:Y:S01]  /*2860*/  FFMA.FTZ R22, -R11, R13, R22 ;  /* 0x0000000d0b167223 */ /* 0x000fe20000010116 */
[----:B------:R-:W-:Y:S06]  /*2870*/  BRA `(.L_x_17658) ;  /* 0x0000000000787947 */ /* 0x000fec0003800000 */
.L_x_17659:
        /* <DEDUP_REMOVED lines=13> */
[----:B------:R-:W-:-:S07]  /*2950*/  IMAD.MOV.U32 R21, RZ, RZ, R22 ;  /* 0x000000ffff157224 */ /* 0x000fce00078e0016 */
.L_x_17665:
        /* <DEDUP_REMOVED lines=13> */
.L_x_17664:
[----:B------:R-:W-:Y:S05]  /*2a30*/  BSYNC.RECONVERGENT B2 ;  /* 0x0000000000027941 */ /* 0x000fea0003800200 */
.L_x_17663:
[----:B------:R-:W-:-:S04]  /*2a40*/  FMUL.FTZ R22, R21, 1.1920928955078125e-07 ;  /* 0x3400000015167820 */ /* 0x000fc80000410000 */
[----:B------:R-:W-:-:S07]  /*2a50*/  FMUL.FTZ R22, R13, R22 ;  /* 0x000000160d167220 */ /* 0x000fce0000410000 */
.L_x_17658:
[----:B------:R-:W-:Y:S05]  /*2a60*/  BSYNC.RECONVERGENT B0 ;  /* 0x0000000000007941 */ /* 0x000fea0003800200 */
.L_x_17657:
        /* <DEDUP_REMOVED lines=23> */
.L_x_17656:
[----:B------:R-:W-:Y:S05]  /*2be0*/  BSYNC.RECONVERGENT B1 ;  /* 0x0000000000017941 */ /* 0x000fea0003800200 */
.L_x_17655:
[----:B------:R-:W-:Y:S01]  /*2bf0*/  IADD3 R19, PT, PT, R17, 0x380, RZ ;  /* 0x0000038011137810 */ /* 0x000fe20007ffe0ff */
[----:B------:R-:W-:Y:S03]  /*2c00*/  BSSY.RECONVERGENT B1, `(.L_x_17666) ;  /* 0x0000055000017945 */ /* 0x000fe60003800200 */
        /* <DEDUP_REMOVED lines=26> */
.L_x_17673:
[----:B------:R-:W-:Y:S01]  /*2db0*/  FSETP.GEU.FTZ.AND P0, PT, R14, -R11, PT ;  /* 0x8000000b0e00720b */ /* 0x000fe20003f1e000 */
[----:B------:R-:W-:-:S12]  /*2dc0*/  FADD.FTZ R2, R2, -1 ;  /* 0xbf80000002027421 */ /* 0x000fd80000010000 */
[----:B------:R-:W-:-:S07]  /*2dd0*/  @!P0 FADD.FTZ R2, R2, -1 ;  /* 0xbf80000002028421 */ /* 0x000fce0000010000 */
.L_x_17672:
[----:B------:R-:W-:Y:S05]  /*2de0*/  BSYNC.RECONVERGENT B2 ;  /* 0x0000000000027941 */ /* 0x000fea0003800200 */
.L_x_17671:
[----:B------:R-:W-:Y:S01]  /*2df0*/  FFMA.FTZ R20, -R11, R2, R20 ;  /* 0x000000020b147223 */ /* 0x000fe20000010114 */
[----:B------:R-:W-:Y:S06]  /*2e00*/  BRA `(.L_x_17669) ;  /* 0x0000000000707947 */ /* 0x000fec0003800000 */
.L_x_17670:
        /* <DEDUP_REMOVED lines=12> */
.L_x_17676:
        /* <DEDUP_REMOVED lines=13> */
.L_x_17675:
[----:B------:R-:W-:Y:S05]  /*2fa0*/  BSYNC.RECONVERGENT B2 ;  /* 0x0000000000027941 */ /* 0x000fea0003800200 */
.L_x_17674:
[----:B------:R-:W-:-:S04]  /*2fb0*/  FMUL.FTZ R3, R20, 1.1920928955078125e-07 ;  /* 0x3400000014037820 */ /* 0x000fc80000410000 */
[----:B------:R-:W-:-:S07]  /*2fc0*/  FMUL.FTZ R20, R2, R3 ;  /* 0x0000000302147220 */ /* 0x000fce0000410000 */
.L_x_17669:
[----:B------:R-:W-:Y:S05]  /*2fd0*/  BSYNC.RECONVERGENT B0 ;  /* 0x0000000000007941 */ /* 0x000fea0003800200 */
.L_x_17668:
        /* <DEDUP_REMOVED lines=23> */
.L_x_17667:
[----:B------:R-:W-:Y:S05]  /*3150*/  BSYNC.RECONVERGENT B1 ;  /* 0x0000000000017941 */ /* 0x000fea0003800200 */
.L_x_17666:
[----:B------:R-:W-:Y:S01]  /*3160*/  ISETP.GE.U32.AND P0, PT, R17, R16, PT ;  /* 0x000000101100720c */ /* 0x000fe20003f06070 */
[----:B------:R-:W-:Y:S04]  /*3170*/  BSSY.RECONVERGENT B0, `(.L_x_17677) ;  /* 0x0000033000007945 */ /* 0x000fe80003800200 */
[----:B------:R-:W-:Y:S08]  /*3180*/  BSSY.RELIABLE B1, `(.L_x_17678) ;  /* 0x000002b000017945 */ /* 0x000ff00003800100 */
[----:B------:R-:W-:Y:S05]  /*3190*/  @P0 BRA `(.L_x_17679) ;  /* 0x0000000000300947 */ /* 0x000fea0003800000 */
[----:B------:R-:W0:Y:S01]  /*31a0*/  LDC.64 R10, c[0x0][0x398] ;  /* 0x0000e600ff0a7b82 */ /* 0x000e220000000a00 */
[----:B------:R-:W-:Y:S01]  /*31b0*/  IMAD.IADD R3, R0, 0x1, R17 ;  /* 0x0000000100037824 */ /* 0x000fe200078e0211 */
[----:B------:R-:W-:-:S04]  /*31c0*/  MOV R17, R5 ;  /* 0x0000000500117202 */ /* 0x000fc80000000f00 */
        /* <DEDUP_REMOVED lines=9> */
.L_x_17679:
[----:B------:R-:W-:-:S13]  /*3260*/  ISETP.GE.U32.AND P0, PT, R17, R16, PT ;  /* 0x000000101100720c */ /* 0x000fda0003f06070 */
[----:B------:R-:W-:Y:S05]  /*3270*/  @P0 BRA `(.L_x_17681) ;  /* 0x0000000000300947 */ /* 0x000fea0003800000 */
[----:B0-----:R-:W0:Y:S01]  /*3280*/  LDC.64 R4, c[0x0][0x398] ;  /* 0x0000e600ff047b82 */ /* 0x001e220000000a00 */
[----:B------:R-:W-:Y:S02]  /*3290*/  IMAD.IADD R3, R0, 0x1, R17 ;  /* 0x0000000100037824 */ /* 0x000fe400078e0211 */
[----:B------:R-:W-:Y:S02]  /*32a0*/  VIADD R17, R17, 0x80 ;  /* 0x0000008011117836 */ /* 0x000fe40000000000 */
[----:B0-----:R-:W-:-:S05]  /*32b0*/  IMAD.WIDE.U32 R4, R3, 0x2, R4 ;  /* 0x0000000203047825 */ /* 0x001fca00078e0004 */
[----:B------:R1:W-:Y:S02]  /*32c0*/  STG.E.U16 desc[UR4][R4.64], R7 ;  /* 0x0000000704007986 */ /* 0x0003e4000c101504 */
.L_x_17680:
[----:B------:R-:W-:-:S13]  /*32d0*/  ISETP.GE.U32.AND P0, PT, R17, R16, PT ;  /* 0x000000101100720c */ /* 0x000fda0003f06070 */
[----:B------:R-:W-:Y:S05]  /*32e0*/  @P0 BRA `(.L_x_17682) ;  /* 0x0000000000300947 */ /* 0x000fea0003800000 */
[----:B01----:R-:W0:Y:S01]  /*32f0*/  LDC.64 R4, c[0x0][0x398] ;  /* 0x0000e600ff047b82 */ /* 0x003e220000000a00 */
[----:B------:R-:W-:Y:S01]  /*3300*/  IMAD.IADD R3, R0, 0x1, R17 ;  /* 0x0000000100037824 */ /* 0x000fe200078e0211 */
[----:B------:R-:W-:-:S03]  /*3310*/  IADD3 R17, PT, PT, R17, 0x80, RZ ;  /* 0x0000008011117810 */ /* 0x000fc60007ffe0ff */
[----:B0-----:R-:W-:-:S05]  /*3320*/  IMAD.WIDE.U32 R4, R3, 0x2, R4 ;  /* 0x0000000203047825 */ /* 0x001fca00078e0004 */
[----:B------:R1:W-:Y:S02]  /*3330*/  STG.E.U16 desc[UR4][R4.64], R8 ;  /* 0x0000000804007986 */ /* 0x0003e4000c101504 */
.L_x_17681:
[----:B------:R-:W-:-:S13]  /*3340*/  ISETP.GE.U32.AND P0, PT, R17, R16, PT ;  /* 0x000000101100720c */ /* 0x000fda0003f06070 */
[----:B------:R-:W-:Y:S05]  /*3350*/  @P0 BRA `(.L_x_17683) ;  /* 0x0000000000340947 */ /* 0x000fea0003800000 */
[----:B01----:R-:W0:Y:S01]  /*3360*/  LDC.64 R4, c[0x0][0x398] ;  /* 0x0000e600ff047b82 */ /* 0x003e220000000a00 */
[----:B------:R-:W-:Y:S02]  /*3370*/  IMAD.IADD R3, R0, 0x1, R17 ;  /* 0x0000000100037824 */ /* 0x000fe400078e0211 */
[----:B------:R-:W-:Y:S02]  /*3380*/  VIADD R17, R17, 0x80 ;  /* 0x0000008011117836 */ /* 0x000fe40000000000 */
[----:B0-----:R-:W-:-:S05]  /*3390*/  IMAD.WIDE.U32 R4, R3, 0x2, R4 ;  /* 0x0000000203047825 */ /* 0x001fca00078e0004 */
[----:B------:R2:W-:Y:S02]  /*33a0*/  STG.E.U16 desc[UR4][R4.64], R9 ;  /* 0x0000000904007986 */ /* 0x0005e4000c101504 */
.L_x_17682:
        /* <DEDUP_REMOVED lines=8> */
.L_x_17683:
[----:B------:R-:W-:Y:S05]  /*3430*/  BSYNC.RELIABLE B1 ;  /* 0x0000000000017941 */ /* 0x000fea0003800100 */
.L_x_17678:
[----:B------:R-:W-:-:S13]  /*3440*/  ISETP.GE.U32.AND P0, PT, R17, R16, PT ;  /* 0x000000101100720c */ /* 0x000fda0003f06070 */
[----:B012---:R-:W0:Y:S01]  /*3450*/  @!P0 LDC.64 R4, c[0x0][0x398] ;  /* 0x0000e600ff048b82 */ /* 0x007e220000000a00 */
[----:B------:R-:W-:Y:S01]  /*3460*/  @!P0 IMAD.IADD R3, R0, 0x1, R17 ;  /* 0x0000000100038824 */ /* 0x000fe200078e0211 */
[----:B------:R-:W-:-:S03]  /*3470*/  @!P0 IADD3 R17, PT, PT, R17, 0x80, RZ ;  /* 0x0000008011118810 */ /* 0x000fc60007ffe0ff */
[----:B0-----:R-:W-:-:S05]  /*3480*/  @!P0 IMAD.WIDE.U32 R4, R3, 0x2, R4 ;  /* 0x0000000203048825 */ /* 0x001fca00078e0004 */
[----:B------:R3:W-:Y:S02]  /*3490*/  @!P0 STG.E.U16 desc[UR4][R4.64], R13 ;  /* 0x0000000d04008986 */ /* 0x0007e4000c101504 */
.L_x_17684:
[----:B------:R-:W-:Y:S05]  /*34a0*/  BSYNC.RECONVERGENT B0 ;  /* 0x0000000000007941 */ /* 0x000fea0003800200 */
.L_x_17677:
        /* <DEDUP_REMOVED lines=9> */
.L_x_17588:
        /* <DEDUP_REMOVED lines=18> */
[----:B---3--:R-:W-:-:S05]  /*3660*/  HADD2.F32 R12, -RZ, R13.H0_H0 ;  /* 0x2000000dff0c7230 */ /* 0x008fca0000004100 */
[C---:B------:R-:W-:Y:S01]  /*3670*/  FSETP.GEU.FTZ.AND P0, PT, |R12|.reuse, |R9|, PT ;  /* 0x400000090c00720b */ /* 0x040fe20003f1e200 */
[----:B0-----:R-:W-:-:S12]  /*3680*/  FADD.FTZ R18, |R12|, -RZ ;  /* 0x800000ff0c127221 */ /* 0x001fd80000010200 */
        /* <DEDUP_REMOVED lines=23> */
.L_x_17689:
[----:B------:R-:W-:Y:S05]  /*3800*/  BSYNC.RECONVERGENT B1 ;  /* 0x0000000000017941 */ /* 0x000fea0003800200 */
.L_x_17688:
[----:B------:R-:W-:Y:S01]  /*3810*/  FFMA.FTZ R18, -R5, R15, R18 ;  /* 0x0000000f05127223 */ /* 0x000fe20000010112 */
[----:B------:R-:W-:Y:S06]  /*3820*/  BRA `(.L_x_17686) ;  /* 0x0000000000707947 */ /* 0x000fec0003800000 */
.L_x_17687:
        /* <DEDUP_REMOVED lines=12> */
.L_x_17692:
        /* <DEDUP_REMOVED lines=13> */
.L_x_17691:
[----:B------:R-:W-:Y:S05]  /*39c0*/  BSYNC.RECONVERGENT B1 ;  /* 0x0000000000017941 */ /* 0x000fea0003800200 */
.L_x_17690:
[----:B------:R-:W-:-:S04]  /*39d0*/  FMUL.FTZ R18, R18, 1.1920928955078125e-07 ;  /* 0x3400000012127820 */ /* 0x000fc80000410000 */
[----:B------:R-:W-:-:S07]  /*39e0*/  FMUL.FTZ R18, R15, R18 ;  /* 0x000000120f127220 */ /* 0x000fce0000410000 */
.L_x_17686:
[----:B------:R-:W-:Y:S05]  /*39f0*/  BSYNC.RECONVERGENT B0 ;  /* 0x0000000000007941 */ /* 0x000fea0003800200 */
.L_x_17685:
        /* <DEDUP_REMOVED lines=23> */
.L_x_17694:
[----:B------:R-:W-:-:S05]  /*3b70*/  FMUL.FTZ R12, R12, UR6 ;  /* 0x000000060c0c7c20 */ /* 0x000fca0008410000 */
[----:B------:R-:W-:-:S04]  /*3b80*/  LOP3.LUT R12, RZ, 0x80000000, R12, 0xb8, !PT ;  /* 0x80000000ff0c7812 */ /* 0x000fc800078eb80c */
[----:B------:R-:W-:-:S07]  /*3b90*/  F2FP.F16.F32.PACK_AB R12, RZ, R12 ;  /* 0x0000000cff0c723e */ /* 0x000fce00000000ff */
.L_x_17695:
[----:B------:R-:W-:Y:S05]  /*3ba0*/  BSYNC.RECONVERGENT B0 ;  /* 0x0000000000007941 */ /* 0x000fea0003800200 */
.L_x_17693:
        /* <DEDUP_REMOVED lines=24> */
.L_x_17701:
[----:B------:R-:W-:Y:S01]  /*3d30*/  FSETP.GEU.FTZ.AND P1, PT, R22, -R5, PT ;  /* 0x800000051600720b */ /* 0x000fe20003f3e000 */
[----:B------:R-:W-:-:S12]  /*3d40*/  FADD.FTZ R13, R13, -1 ;  /* 0xbf8000000d0d7421 */ /* 0x000fd80000010000 */
[----:B------:R-:W-:-:S07]  /*3d50*/  @!P1 FADD.FTZ R13, R13, -1 ;  /* 0xbf8000000d0d9421 */ /* 0x000fce0000010000 */
.L_x_17700:
[----:B------:R-:W-:Y:S05]  /*3d60*/  BSYNC.RECONVERGENT B1 ;  /* 0x0000000000017941 */ /* 0x000fea0003800200 */
.L_x_17699:
[----:B------:R-:W-:Y:S01]  /*3d70*/  FFMA.FTZ R20, -R5, R13, R20 ;  /* 0x0000000d05147223 */ /* 0x000fe20000010114 */
[----:B------:R-:W-:Y:S06]  /*3d80*/  BRA `(.L_x_17697) ;  /* 0x0000000000707947 */ /* 0x000fec0003800000 */
.L_x_17698:
        /* <DEDUP_REMOVED lines=12> */
.L_x_17704:
        /* <DEDUP_REMOVED lines=13> */
.L_x_17703:
[----:B------:R-:W-:Y:S05]  /*3f20*/  BSYNC.RECONVERGENT B1 ;  /* 0x0000000000017941 */ /* 0x000fea0003800200 */
.L_x_17702:
[----:B------:R-:W-:-:S04]  /*3f30*/  FMUL.FTZ R20, R20, 1.1920928955078125e-07 ;  /* 0x3400000014147820 */ /* 0x000fc80000410000 */
[----:B------:R-:W-:-:S07]  /*3f40*/  FMUL.FTZ R20, R13, R20 ;  /* 0x000000140d147220 */ /* 0x000fce0000410000 */
.L_x_17697:
[----:B------:R-:W-:Y:S05]  /*3f50*/  BSYNC.RECONVERGENT B0 ;  /* 0x0000000000007941 */ /* 0x000fea0003800200 */
.L_x_17696:
[C---:B------:R-:W-:Y:S01]  /*3f60*/  FSETP.NAN.FTZ.AND P1, PT, |R20|.reuse, |R20|, PT ;  /* 0x400000141400720b */ /* 0x040fe20003f38200 */
[----:B------:R-:W-:Y:S01]  /*3f70*/  BSSY.RECONVERGENT B0, `(.L_x_17705) ;  /* 0x0000017000007945 */ /* 0x000fe20003800200 */
[----:B------:R-:W-:-:S04]  /*3f80*/  LOP3.LUT R13, R20, 0x80000000, R18, 0xb8, !PT ;  /* 0x80000000140d7812 */ /* 0x000fc800078eb812 */
[----:B------:R-:W-:Y:S01]  /*3f90*/  FSEL R13, R20, R13, P1 ;  /* 0x0000000d140d7208 */ /* 0x000fe20000800000 */
[----:B-----5:R-:W-:-:S03]  /*3fa0*/  HADD2.F32 R20, -RZ, R14.H0_H0 ;  /* 0x2000000eff147230 */ /* 0x020fc60000004100 */
        /* <DEDUP_REMOVED lines=19> */
.L_x_17706:
[----:B------:R-:W-:Y:S05]  /*40e0*/  BSYNC.RECONVERGENT B0 ;  /* 0x0000000000007941 */ /* 0x000fea0003800200 */
.L_x_17705:
        /* <DEDUP_REMOVED lines=22> */
.L_x_17712:
[----:B------:R-:W-:Y:S01]  /*4250*/  FSETP.GEU.FTZ.AND P1, PT, R22, -R5, PT ;  /* 0x800000051600720b */ /* 0x000fe20003f3e000 */
[----:B------:R-:W-:-:S12]  /*4260*/  FADD.FTZ R15, R15, -1 ;  /* 0xbf8000000f0f7421 */ /* 0x000fd80000010000 */
[----:B------:R-:W-:-:S07]  /*4270*/  @!P1 FADD.FTZ R15, R15, -1 ;  /* 0xbf8000000f0f9421 */ /* 0x000fce0000010000 */
.L_x_17711:
[----:B------:R-:W-:Y:S05]  /*4280*/  BSYNC.RECONVERGENT B1 ;  /* 0x0000000000017941 */ /* 0x000fea0003800200 */
.L_x_17710:
[----:B------:R-:W-:Y:S01]  /*4290*/  FFMA.FTZ R18, -R5, R15, R18 ;  /* 0x0000000f05127223 */ /* 0x000fe20000010112 */
[----:B------:R-:W-:Y:S06]  /*42a0*/  BRA `(.L_x_17708) ;  /* 0x0000000000707947 */ /* 0x000fec0003800000 */
.L_x_17709:
        /* <DEDUP_REMOVED lines=12> */
.L_x_17715:
        /* <DEDUP_REMOVED lines=13> */
.L_x_17714:
[----:B------:R-:W-:Y:S05]  /*4440*/  BSYNC.RECONVERGENT B1 ;  /* 0x0000000000017941 */ /* 0x000fea0003800200 */
.L_x_17713:
[----:B------:R-:W-:-:S04]  /*4450*/  FMUL.FTZ R18, R18, 1.1920928955078125e-07 ;  /* 0x3400000012127820 */ /* 0x000fc80000410000 */
[----:B------:R-:W-:-:S07]  /*4460*/  FMUL.FTZ R18, R15, R18 ;  /* 0x000000120f127220 */ /* 0x000fce0000410000 */
.L_x_17708:
[----:B------:R-:W-:Y:S05]  /*4470*/  BSYNC.RECONVERGENT B0 ;  /* 0x0000000000007941 */ /* 0x000fea0003800200 */
.L_x_17707:
[C---:B------:R-:W-:Y:S01]  /*4480*/  FSETP.NAN.FTZ.AND P1, PT, |R18|.reuse, |R18|, PT ;  /* 0x400000121200720b */ /* 0x040fe20003f38200 */
[----:B------:R-:W-:Y:S01]  /*4490*/  BSSY.RECONVERGENT B0, `(.L_x_17716) ;  /* 0x0000017000007945 */ /* 0x000fe20003800200 */
[----:B------:R-:W-:-:S04]  /*44a0*/  LOP3.LUT R15, R18, 0x80000000, R20, 0xb8, !PT ;  /* 0x80000000120f7812 */ /* 0x000fc800078eb814 */
[----:B------:R-:W-:Y:S01]  /*44b0*/  FSEL R15, R18, R15, P1 ;  /* 0x0000000f120f7208 */ /* 0x000fe20000800000 */
[----:B------:R-:W-:-:S03]  /*44c0*/  HADD2.F32 R18, -RZ, R14.H1_H1 ;  /* 0x3000000eff127230 */ /* 0x000fc60000004100 */
        /* <DEDUP_REMOVED lines=19> */
.L_x_17717:
[----:B------:R-:W-:Y:S05]  /*4600*/  BSYNC.RECONVERGENT B0 ;  /* 0x0000000000007941 */ /* 0x000fea0003800200 */
.L_x_17716:
        /* <DEDUP_REMOVED lines=22> */
.L_x_17723:
[----:B------:R-:W-:Y:S01]  /*4770*/  FSETP.GEU.FTZ.AND P1, PT, R22, -R5, PT ;  /* 0x800000051600720b */ /* 0x000fe20003f3e000 */
[----:B------:R-:W-:-:S12]  /*4780*/  FADD.FTZ R15, R15, -1 ;  /* 0xbf8000000f0f7421 */ /* 0x000fd80000010000 */
[----:B------:R-:W-:-:S07]  /*4790*/  @!P1 FADD.FTZ R15, R15, -1 ;  /* 0xbf8000000f0f9421 */ /* 0x000fce0000010000 */
.L_x_17722:
[----:B------:R-:W-:Y:S05]  /*47a0*/  BSYNC.RECONVERGENT B1 ;  /* 0x0000000000017941 */ /* 0x000fea0003800200 */
.L_x_17721:
[----:B------:R-:W-:Y:S01]  /*47b0*/  FFMA.FTZ R20, -R5, R15, R20 ;  /* 0x0000000f05147223 */ /* 0x000fe20000010114 */
[----:B------:R-:W-:Y:S06]  /*47c0*/  BRA `(.L_x_17719) ;  /* 0x0000000000707947 */ /* 0x000fec0003800000 */
.L_x_17720:
        /* <DEDUP_REMOVED lines=12> */
.L_x_17726:
        /* <DEDUP_REMOVED lines=13> */
.L_x_17725:
[----:B------:R-:W-:Y:S05]  /*4960*/  BSYNC.RECONVERGENT B1 ;  /* 0x0000000000017941 */ /* 0x000fea0003800200 */
.L_x_17724:
[----:B------:R-:W-:-:S04]  /*4970*/  FMUL.FTZ R20, R20, 1.1920928955078125e-07 ;  /* 0x3400000014147820 */ /* 0x000fc80000410000 */
[----:B------:R-:W-:-:S07]  /*4980*/  FMUL.FTZ R20, R15, R20 ;  /* 0x000000140f147220 */ /* 0x000fce0000410000 */
.L_x_17719:
[----:B------:R-:W-:Y:S05]  /*4990*/  BSYNC.RECONVERGENT B0 ;  /* 0x0000000000007941 */ /* 0x000fea0003800200 */
.L_x_17718:
[C---:B------:R-:W-:Y:S01]  /*49a0*/  FSETP.NAN.FTZ.AND P1, PT, |R20|.reuse, |R20|, PT ;  /* 0x400000141400720b */ /* 0x040fe20003f38200 */
[----:B------:R-:W-:Y:S01]  /*49b0*/  BSSY.RECONVERGENT B0, `(.L_x_17727) ;  /* 0x0000017000007945 */ /* 0x000fe20003800200 */
[----:B------:R-:W-:-:S04]  /*49c0*/  LOP3.LUT R15, R20, 0x80000000, R18, 0xb8, !PT ;  /* 0x80000000140f7812 */ /* 0x000fc800078eb812 */
[----:B------:R-:W-:Y:S01]  /*49d0*/  FSEL R15, R20, R15, P1 ;  /* 0x0000000f140f7208 */ /* 0x000fe20000800000 */
[----:B------:R-:W-:-:S03]  /*49e0*/  HADD2.F32 R20, -RZ, R16.H0_H0 ;  /* 0x20000010ff147230 */ /* 0x000fc60000004100 */
        /* <DEDUP_REMOVED lines=19> */
.L_x_17728:
[----:B------:R-:W-:Y:S05]  /*4b20*/  BSYNC.RECONVERGENT B0 ;  /* 0x0000000000007941 */ /* 0x000fea0003800200 */
.L_x_17727:
        /* <DEDUP_REMOVED lines=22> */
.L_x_17734:
[----:B------:R-:W-:Y:S01]  /*4c90*/  FSETP.GEU.FTZ.AND P1, PT, R22, -R5, PT ;  /* 0x800000051600720b */ /* 0x000fe20003f3e000 */
[----:B------:R-:W-:-:S12]  /*4ca0*/  FADD.FTZ R17, R17, -1 ;  /* 0xbf80000011117421 */ /* 0x000fd80000010000 */
[----:B------:R-:W-:-:S07]  /*4cb0*/  @!P1 FADD.FTZ R17, R17, -1 ;  /* 0xbf80000011119421 */ /* 0x000fce0000010000 */
.L_x_17733:
[----:B------:R-:W-:Y:S05]  /*4cc0*/  BSYNC.RECONVERGENT B1 ;  /* 0x0000000000017941 */ /* 0x000fea0003800200 */
.L_x_17732:
[----:B------:R-:W-:Y:S01]  /*4cd0*/  FFMA.FTZ R18, -R5, R17, R18 ;  /* 0x0000001105127223 */ /* 0x000fe20000010112 */
[----:B------:R-:W-:Y:S06]  /*4ce0*/  BRA `(.L_x_17730) ;  /* 0x0000000000707947 */ /* 0x000fec0003800000 */
.L_x_17731:
        /* <DEDUP_REMOVED lines=12> */
.L_x_17737:
        /* <DEDUP_REMOVED lines=13> */
.L_x_17736:
[----:B------:R-:W-:Y:S05]  /*4e80*/  BSYNC.RECONVERGENT B1 ;  /* 0x0000000000017941 */ /* 0x000fea0003800200 */
.L_x_17735:
[----:B------:R-:W-:-:S04]  /*4e90*/  FMUL.FTZ R18, R18, 1.1920928955078125e-07 ;  /* 0x3400000012127820 */ /* 0x000fc80000410000 */
[----:B------:R-:W-:-:S07]  /*4ea0*/  FMUL.FTZ R18, R17, R18 ;  /* 0x0000001211127220 */ /* 0x000fce0000410000 */
.L_x_17730:
[----:B------:R-:W-:Y:S05]  /*4eb0*/  BSYNC.RECONVERGENT B0 ;  /* 0x0000000000007941 */ /* 0x000fea0003800200 */
.L_x_17729:
        /* <DEDUP_REMOVED lines=24> */
.L_x_17739:
[----:B------:R-:W-:Y:S05]  /*5040*/  BSYNC.RECONVERGENT B0 ;  /* 0x0000000000007941 */ /* 0x000fea0003800200 */
.L_x_17738:
        /* <DEDUP_REMOVED lines=22> */
.L_x_17745:
[----:B------:R-:W-:Y:S01]  /*51b0*/  FSETP.GEU.FTZ.AND P1, PT, R22, -R5, PT ;  /* 0x800000051600720b */ /* 0x000fe20003f3e000 */
[----:B------:R-:W-:-:S12]  /*51c0*/  FADD.FTZ R17, R17, -1 ;  /* 0xbf80000011117421 */ /* 0x000fd80000010000 */
[----:B------:R-:W-:-:S07]  /*51d0*/  @!P1 FADD.FTZ R17, R17, -1 ;  /* 0xbf80000011119421 */ /* 0x000fce0000010000 */
.L_x_17744:
[----:B------:R-:W-:Y:S05]  /*51e0*/  BSYNC.RECONVERGENT B1 ;  /* 0x0000000000017941 */ /* 0x000fea0003800200 */
.L_x_17743:
[----:B------:R-:W-:Y:S01]  /*51f0*/  FFMA.FTZ R20, -R5, R17, R20 ;  /* 0x0000001105147223 */ /* 0x000fe20000010114 */
[----:B------:R-:W-:Y:S06]  /*5200*/  BRA `(.L_x_17741) ;  /* 0x0000000000707947 */ /* 0x000fec0003800000 */
.L_x_17742:
        /* <DEDUP_REMOVED lines=12> */
.L_x_17748:
        /* <DEDUP_REMOVED lines=13> */
.L_x_17747:
[----:B------:R-:W-:Y:S05]  /*53a0*/  BSYNC.RECONVERGENT B1 ;  /* 0x0000000000017941 */ /* 0x000fea0003800200 */
.L_x_17746:
[----:B------:R-:W-:-:S04]  /*53b0*/  FMUL.FTZ R20, R20, 1.1920928955078125e-07 ;  /* 0x3400000014147820 */ /* 0x000fc80000410000 */
[----:B------:R-:W-:-:S07]  /*53c0*/  FMUL.FTZ R20, R17, R20 ;  /* 0x0000001411147220 */ /* 0x000fce0000410000 */
.L_x_17741:
[----:B------:R-:W-:Y:S05]  /*53d0*/  BSYNC.RECONVERGENT B0 ;  /* 0x0000000000007941 */ /* 0x000fea0003800200 */
.L_x_17740:
        /* <DEDUP_REMOVED lines=24> */
.L_x_17750:
[----:B------:R-:W-:Y:S05]  /*5560*/  BSYNC.RECONVERGENT B0 ;  /* 0x0000000000007941 */ /* 0x000fea0003800200 */
.L_x_17749:
        /* <DEDUP_REMOVED lines=22> */
.L_x_17756:
[----:B------:R-:W-:Y:S01]  /*56d0*/  FSETP.GEU.FTZ.AND P1, PT, R22, -R5, PT ;  /* 0x800000051600720b */ /* 0x000fe20003f3e000 */
[----:B------:R-:W-:-:S12]  /*56e0*/  FADD.FTZ R19, R19, -1 ;  /* 0xbf80000013137421 */ /* 0x000fd80000010000 */
[----:B------:R-:W-:-:S07]  /*56f0*/  @!P1 FADD.FTZ R19, R19, -1 ;  /* 0xbf80000013139421 */ /* 0x000fce0000010000 */
.L_x_17755:
[----:B------:R-:W-:Y:S05]  /*5700*/  BSYNC.RECONVERGENT B1 ;  /* 0x0000000000017941 */ /* 0x000fea0003800200 */
.L_x_17754:
[----:B------:R-:W-:Y:S01]  /*5710*/  FFMA.FTZ R18, -R5, R19, R18 ;  /* 0x0000001305127223 */ /* 0x000fe20000010112 */
[----:B------:R-:W-:Y:S06]  /*5720*/  BRA `(.L_x_17752) ;  /* 0x00000000007c7947 */ /* 0x000fec0003800000 */
.L_x_17753:
        /* <DEDUP_REMOVED lines=15> */
.L_x_17759:
        /* <DEDUP_REMOVED lines=13> */
.L_x_17758:
[----:B------:R-:W-:Y:S05]  /*58f0*/  BSYNC.RECONVERGENT B1 ;  /* 0x0000000000017941 */ /* 0x000fea0003800200 */
.L_x_17757:
[----:B------:R-:W-:-:S04]  /*5900*/  FMUL.FTZ R19, R22, 1.1920928955078125e-07 ;  /* 0x3400000016137820 */ /* 0x000fc80000410000 */
[----:B------:R-:W-:-:S07]  /*5910*/  FMUL.FTZ R18, R18, R19 ;  /* 0x0000001312127220 */ /* 0x000fce0000410000 */
.L_x_17752:
[----:B------:R-:W-:Y:S05]  /*5920*/  BSYNC.RECONVERGENT B0 ;  /* 0x0000000000007941 */ /* 0x000fea0003800200 */
.L_x_17751:
[C---:B------:R-:W-:Y:S01]  /*5930*/  FSETP.NAN.FTZ.AND P1, PT, |R18|.reuse, |R18|, PT ;  /* 0x400000121200720b */ /* 0x040fe20003f38200 */
[----:B------:R-:W-:Y:S01]  /*5940*/  HADD2.F32 R10, -RZ, R10.H1_H1 ;  /* 0x3000000aff0a7230 */ /* 0x000fe20000004100 */
[C---:B------:R-:W-:Y:S01]  /*5950*/  LOP3.LUT R19, R18.reuse, 0x80000000, R20, 0xb8, !PT ;  /* 0x8000000012137812 */ /* 0x040fe200078eb814 */
[----:B------:R-:W-:Y:S03]  /*5960*/  BSSY.RECONVERGENT B0, `(.L_x_17760) ;  /* 0x0000015000007945 */ /* 0x000fe60003800200 */
[----:B------:R-:W-:-:S04]  /*5970*/  FSEL R19, R18, R19, P1 ;  /* 0x0000001312137208 */ /* 0x000fc80000800000 */
        /* <DEDUP_REMOVED lines=19> */
.L_x_17761:
[----:B------:R-:W-:Y:S05]  /*5ab0*/  BSYNC.RECONVERGENT B0 ;  /* 0x0000000000007941 */ /* 0x000fea0003800200 */
.L_x_17760:
        /* <DEDUP_REMOVED lines=22> */
.L_x_17767:
[----:B------:R-:W-:Y:S01]  /*5c20*/  FSETP.GEU.FTZ.AND P1, PT, R6, -R5, PT ;  /* 0x800000050600720b */ /* 0x000fe20003f3e000 */
[----:B------:R-:W-:-:S12]  /*5c30*/  FADD.FTZ R2, R2, -1 ;  /* 0xbf80000002027421 */ /* 0x000fd80000010000 */
[----:B------:R-:W-:-:S07]  /*5c40*/  @!P1 FADD.FTZ R2, R2, -1 ;  /* 0xbf80000002029421 */ /* 0x000fce0000010000 */
.L_x_17766:
[----:B------:R-:W-:Y:S05]  /*5c50*/  BSYNC.RECONVERGENT B1 ;  /* 0x0000000000017941 */ /* 0x000fea0003800200 */
.L_x_17765:
[----:B------:R-:W-:Y:S01]  /*5c60*/  FFMA.FTZ R20, -R5, R2, R20 ;  /* 0x0000000205147223 */ /* 0x000fe20000010114 */
[----:B------:R-:W-:Y:S06]  /*5c70*/  BRA `(.L_x_17763) ;  /* 0x0000000000707947 */ /* 0x000fec0003800000 */
.L_x_17764:
        /* <DEDUP_REMOVED lines=12> */
.L_x_17770:
        /* <DEDUP_REMOVED lines=13> */
.L_x_17769:
[----:B------:R-:W-:Y:S05]  /*5e10*/  BSYNC.RECONVERGENT B1 ;  /* 0x0000000000017941 */ /* 0x000fea0003800200 */
.L_x_17768:
[----:B------:R-:W-:-:S04]  /*5e20*/  FMUL.FTZ R3, R20, 1.1920928955078125e-07 ;  /* 0x3400000014037820 */ /* 0x000fc80000410000 */
[----:B------:R-:W-:-:S07]  /*5e30*/  FMUL.FTZ R20, R8, R3 ;  /* 0x0000000308147220 */ /* 0x000fce0000410000 */
.L_x_17763:
[----:B------:R-:W-:Y:S05]  /*5e40*/  BSYNC.RECONVERGENT B0 ;  /* 0x0000000000007941 */ /* 0x000fea0003800200 */
.L_x_17762:
        /* <DEDUP_REMOVED lines=20> */
[----:B------:R-:W-:Y:S01]  /*5f90*/  @!P0 F2FP.F16.F32.PACK_AB R9, RZ, R10 ;  /* 0x0000000aff09823e */ /* 0x000fe200000000ff */
[----:B0-----:R-:W-:Y:S06]  /*5fa0*/  @!P0 BRA `(.L_x_17772) ;  /* 0x00000000001c8947 */ /* 0x001fec0003800000 */
[----:B------:R-:W0:Y:S02]  /*5fb0*/  FRND.FTZ.FLOOR R9, R5 ;  /* 0x0000000500097307 */ /* 0x000e240000215000 */
[----:B0-----:R-:W-:-:S05]  /*5fc0*/  F2FP.F16.F32.PACK_AB R9, RZ, R9 ;  /* 0x00000009ff09723e */ /* 0x001fca00000000ff */
[----:B------:R-:W-:-:S05]  /*5fd0*/  HADD2.F32 R4, -RZ, R9.H0_H0 ;  /* 0x20000009ff047230 */ /* 0x000fca0000004100 */
[----:B------:R-:W-:-:S05]  /*5fe0*/  FADD.FTZ R0, -R4, R5 ;  /* 0x0000000504007221 */ /* 0x000fca0000010100 */
[----:B------:R-:W-:-:S13]  /*5ff0*/  FSETP.GT.FTZ.AND P0, PT, R0, 0.5, PT ;  /* 0x3f0000000000780b */ /* 0x000fda0003f14000 */
[----:B------:R-:W-:-:S05]  /*6000*/  @P0 FADD.FTZ R0, R4, 1 ;  /* 0x3f80000004000421 */ /* 0x000fca0000010000 */
[----:B------:R-:W-:-:S07]  /*6010*/  @P0 F2FP.F16.F32.PACK_AB R9, RZ, R0 ;  /* 0x00000000ff09023e */ /* 0x000fce00000000ff */
.L_x_17772:
[----:B------:R-:W-:Y:S05]  /*6020*/  BSYNC.RECONVERGENT B0 ;  /* 0x0000000000007941 */ /* 0x000fea0003800200 */
.L_x_17771:
[----:B------:R-:W-:Y:S02]  /*6030*/  PRMT R16, R16, 0x5410, R17 ;  /* 0x0000541010107816 */ /* 0x000fe40000000011 */
[----:B------:R-:W-:-:S03]  /*6040*/  PRMT R18, R18, 0x5410, R9 ;  /* 0x0000541012127816 */ /* 0x000fc60000000009 */
[----:B------:R-:W-:Y:S04]  /*6050*/  STG.E desc[UR4][R2.64+0x400], R16 ;  /* 0x0004001002007986 */ /* 0x000fe8000c101904 */
[----:B------:R-:W-:Y:S01]  /*6060*/  STG.E desc[UR4][R2.64+0x600], R18 ;  /* 0x0006001202007986 */ /* 0x000fe2000c101904 */
[----:B------:R-:W-:Y:S05]  /*6070*/  EXIT ;  /* 0x000000000000794d */ /* 0x000fea0003800000 */
.L_x_17773:
        /* <DEDUP_REMOVED lines=16> */
.L_x_32918:


//--------------------- .text._ZN2at6native29vectorized_elementwise_kernelILi4EZZZNS0_15binary_internal21div_floor_kernel_cudaERNS_18TensorIteratorBaseEENKUlvE0_clEvENKUlvE1_clEvEUlN3c104HalfEE_St5arrayIPcLm2EEEEviT0_T1_ --------------------------
	.section	.text._ZN2at6native29vectorized_elementwise_kernelILi4EZZZNS0_15binary_internal21div_floor_kernel_cudaERNS_18TensorIteratorBaseEENKUlvE0_clEvENKUlvE1_clEvEUlN3c104HalfEE_St5arrayIPcLm2EEEEviT0_T1_,"ax",@progbits
	.align	128
        .global         _ZN2at6native29vectorized_elementwise_kernelILi4EZZZNS0_15binary_internal21div_floor_kernel_cudaERNS_18TensorIteratorBaseEENKUlvE0_clEvENKUlvE1_clEvEUlN3c104HalfEE_St5arrayIPcLm2EEEEviT0_T1_
        .type           _ZN2at6native29vectorized_elementwise_kernelILi4EZZZNS0_15binary_internal21div_floor_kernel_cudaERNS_18TensorIteratorBaseEENKUlvE0_clEvENKUlvE1_clEvEUlN3c104HalfEE_St5arrayIPcLm2EEEEviT0_T1_,@function
        .size           _ZN2at6native29vectorized_elementwise_kernelILi4EZZZNS0_15binary_internal21div_floor_kernel_cudaERNS_18TensorIteratorBaseEENKUlvE0_clEvENKUlvE1_clEvEUlN3c104HalfEE_St5arrayIPcLm2EEEEviT0_T1_,(.L_x_32919 - _ZN2at6native29vectorized_elementwise_kernelILi4EZZZNS0_15binary_internal21div_floor_kernel_cudaERNS_18TensorIteratorBaseEENKUlvE0_clEvENKUlvE1_clEvEUlN3c104HalfEE_St5arrayIPcLm2EEEEviT0_T1_)
        .other          _ZN2at6native29vectorized_elementwise_kernelILi4EZZZNS0_15binary_internal21div_floor_kernel_cudaERNS_18TensorIteratorBaseEENKUlvE0_clEvENKUlvE1_clEvEUlN3c104HalfEE_St5arrayIPcLm2EEEEviT0_T1_,@"STO_CUDA_ENTRY STV_DEFAULT"
_ZN2at6native29vectorized_elementwise_kernelILi4EZZZNS0_15binary_internal21div_floor_kernel_cudaERNS_18TensorIteratorBaseEENKUlvE0_clEvENKUlvE1_clEvEUlN3c104HalfEE_St5arrayIPcLm2EEEEviT0_T1_:
.text._ZN2at6native29vectorized_elementwise_kernelILi4EZZZNS0_15binary_internal21div_floor_kernel_cudaERNS_18TensorIteratorBaseEENKUlvE0_clEvENKUlvE1_clEvEUlN3c104HalfEE_St5arrayIPcLm2EEEEviT0_T1_:
        /* <DEDUP_REMOVED lines=104> */
.L_x_17781:
[----:B------:R-:W-:Y:S05]  /*0680*/  BSYNC.RECONVERGENT B2 ;  /* 0x0000000000027941 */ /* 0x000fea0003800200 */
.L_x_17780:
[----:B------:R-:W-:Y:S01]  /*0690*/  FFMA.FTZ R4, -R11, R5, R4 ;  /* 0x000000050b047223 */ /* 0x000fe20000010104 */
[----:B------:R-:W-:Y:S06]  /*06a0*/  BRA `(.L_x_17778) ;  /* 0x00000000007c7947 */ /* 0x000fec0003800000 */
.L_x_17779:
        /* <DEDUP_REMOVED lines=15> */
.L_x_17784:
        /* <DEDUP_REMOVED lines=13> */
.L_x_17783:
[----:B------:R-:W-:Y:S05]  /*0870*/  BSYNC.RECONVERGENT B2 ;  /* 0x0000000000027941 */ /* 0x000fea0003800200 */
.L_x_17782:
[----:B------:R-:W-:-:S04]  /*0880*/  FMUL.FTZ R7, R7, 1.1920928955078125e-07 ;  /* 0x3400000007077820 */ /* 0x000fc80000410000 */
[----:B------:R-:W-:-:S07]  /*0890*/  FMUL.FTZ R4, R4, R7 ;  /* 0x0000000704047220 */ /* 0x000fce0000410000 */
.L_x_17778:
[----:B------:R-:W-:Y:S05]  /*08a0*/  BSYNC.RECONVERGENT B0 ;  /* 0x0000000000007941 */ /* 0x000fea0003800200 */
.L_x_17777:
        /* <DEDUP_REMOVED lines=22> */
.L_x_17785:
[----:B------:R-:W-:-:S05]  /*0a10*/  FMUL.FTZ R18, R18, R6 ;  /* 0x0000000612127220 */ /* 0x000fca0000410000 */
[----:B------:R-:W-:-:S04]  /*0a20*/  LOP3.LUT R4, RZ, 0x80000000, R18, 0xb8, !PT ;  /* 0x80000000ff047812 */ /* 0x000fc800078eb812 */
[----:B------:R-:W-:-:S07]  /*0a30*/  F2FP.F16.F32.PACK_AB R4, RZ, R4 ;  /* 0x00000004ff04723e */ /* 0x000fce00000000ff */
.L_x_17776:
[----:B------:R-:W-:Y:S05]  /*0a40*/  BSYNC.RECONVERGENT B1 ;  /* 0x0000000000017941 */ /* 0x000fea0003800200 */
.L_x_17775:
        /* <DEDUP_REMOVED lines=28> */
.L_x_17793:
[----:B------:R-:W-:Y:S01]  /*0c10*/  FSETP.GEU.FTZ.AND P0, PT, R8, -R11, PT ;  /* 0x8000000b0800720b */ /* 0x000fe20003f1e000 */
[----:B------:R-:W-:-:S12]  /*0c20*/  FADD.FTZ R7, R7, -1 ;  /* 0xbf80000007077421 */ /* 0x000fd80000010000 */
[----:B------:R-:W-:-:S07]  /*0c30*/  @!P0 FADD.FTZ R7, R7, -1 ;  /* 0xbf80000007078421 */ /* 0x000fce0000010000 */
.L_x_17792:
[----:B------:R-:W-:Y:S05]  /*0c40*/  BSYNC.RECONVERGENT B2 ;  /* 0x0000000000027941 */ /* 0x000fea0003800200 */
.L_x_17791:
[----:B------:R-:W-:Y:S01]  /*0c50*/  FFMA.FTZ R6, -R11, R7, R6 ;  /* 0x000000070b067223 */ /* 0x000fe20000010106 */
[----:B------:R-:W-:Y:S06]  /*0c60*/  BRA `(.L_x_17789) ;  /* 0x00000000007c7947 */ /* 0x000fec0003800000 */
.L_x_17790:
        /* <DEDUP_REMOVED lines=15> */
.L_x_17796:
        /* <DEDUP_REMOVED lines=13> */
.L_x_17795:
[----:B------:R-:W-:Y:S05]  /*0e30*/  BSYNC.RECONVERGENT B2 ;  /* 0x0000000000027941 */ /* 0x000fea0003800200 */
.L_x_17794:
[----:B------:R-:W-:-:S04]  /*0e40*/  FMUL.FTZ R9, R9, 1.1920928955078125e-07 ;  /* 0x3400000009097820 */ /* 0x000fc80000410000 */
[----:B------:R-:W-:-:S07]  /*0e50*/  FMUL.FTZ R6, R6, R9 ;  /* 0x0000000906067220 */ /* 0x000fce0000410000 */
.L_x_17789:
[----:B------:R-:W-:Y:S05]  /*0e60*/  BSYNC.RECONVERGENT B0 ;  /* 0x0000000000007941 */ /* 0x000fea0003800200 */
.L_x_17788:
        /* <DEDUP_REMOVED lines=23> */
.L_x_17787:
[----:B------:R-:W-:Y:S05]  /*0fe0*/  BSYNC.RECONVERGENT B1 ;  /* 0x0000000000017941 */ /* 0x000fea0003800200 */
.L_x_17786:
        /* <DEDUP_REMOVED lines=28> */
.L_x_17804:
[----:B------:R-:W-:Y:S01]  /*11b0*/  FSETP.GEU.FTZ.AND P0, PT, R20, -R11, PT ;  /* 0x8000000b1400720b */ /* 0x000fe20003f1e000 */
[----:B------:R-:W-:-:S12]  /*11c0*/  FADD.FTZ R7, R7, -1 ;  /* 0xbf80000007077421 */ /* 0x000fd80000010000 */
[----:B------:R-:W-:-:S07]  /*11d0*/  @!P0 FADD.FTZ R7, R7, -1 ;  /* 0xbf80000007078421 */ /* 0x000fce0000010000 */
.L_x_17803:
[----:B------:R-:W-:Y:S05]  /*11e0*/  BSYNC.RECONVERGENT B2 ;  /* 0x0000000000027941 */ /* 0x000fea0003800200 */
.L_x_17802:
[----:B------:R-:W-:Y:S01]  /*11f0*/  FFMA.FTZ R18, -R11, R7, R18 ;  /* 0x000000070b127223 */ /* 0x000fe20000010112 */
[----:B------:R-:W-:Y:S06]  /*1200*/  BRA `(.L_x_17800) ;  /* 0x0000000000787947 */ /* 0x000fec0003800000 */
.L_x_17801:
        /* <DEDUP_REMOVED lines=13> */
.L_x_17807:
        /* <DEDUP_REMOVED lines=14> */
.L_x_17806:
[----:B------:R-:W-:Y:S05]  /*13c0*/  BSYNC.RECONVERGENT B2 ;  /* 0x0000000000027941 */ /* 0x000fea0003800200 */
.L_x_17805:
[----:B------:R-:W-:-:S04]  /*13d0*/  FMUL.FTZ R18, R18, 1.1920928955078125e-07 ;  /* 0x3400000012127820 */ /* 0x000fc80000410000 */
[----:B------:R-:W-:-:S07]  /*13e0*/  FMUL.FTZ R18, R7, R18 ;  /* 0x0000001207127220 */ /* 0x000fce0000410000 */
.L_x_17800:
[----:B------:R-:W-:Y:S05]  /*13f0*/  BSYNC.RECONVERGENT B0 ;  /* 0x0000000000007941 */ /* 0x000fea0003800200 */
.L_x_17799:
        /* <DEDUP_REMOVED lines=23> */
.L_x_17798:
[----:B------:R-:W-:Y:S05]  /*1570*/  BSYNC.RECONVERGENT B1 ;  /* 0x0000000000017941 */ /* 0x000fea0003800200 */
.L_x_17797:
        /* <DEDUP_REMOVED lines=28> */
.L_x_17815:
[----:B------:R-:W-:Y:S01]  /*1740*/  FSETP.GEU.FTZ.AND P0, PT, R20, -R11, PT ;  /* 0x8000000b1400720b */ /* 0x000fe20003f1e000 */
[----:B------:R-:W-:-:S12]  /*1750*/  FADD.FTZ R9, R9, -1 ;  /* 0xbf80000009097421 */ /* 0x000fd80000010000 */
[----:B------:R-:W-:-:S07]  /*1760*/  @!P0 FADD.FTZ R9, R9, -1 ;  /* 0xbf80000009098421 */ /* 0x000fce0000010000 */
.L_x_17814:
[----:B------:R-:W-:Y:S05]  /*1770*/  BSYNC.RECONVERGENT B2 ;  /* 0x0000000000027941 */ /* 0x000fea0003800200 */
.L_x_17813:
[----:B------:R-:W-:Y:S01]  /*1780*/  FFMA.FTZ R18, -R11, R9, R18 ;  /* 0x000000090b127223 */ /* 0x000fe20000010112 */
[----:B------:R-:W-:Y:S06]  /*1790*/  BRA `(.L_x_17811) ;  /* 0x00000000007c7947 */ /* 0x000fec0003800000 */
.L_x_17812:
        /* <DEDUP_REMOVED lines=15> */
.L_x_17818:
        /* <DEDUP_REMOVED lines=13> */
.L_x_17817:
[----:B------:R-:W-:Y:S05]  /*1960*/  BSYNC.RECONVERGENT B2 ;  /* 0x0000000000027941 */ /* 0x000fea0003800200 */
.L_x_17816:
[----:B------:R-:W-:-:S04]  /*1970*/  FMUL.FTZ R26, R26, 1.1920928955078125e-07 ;  /* 0x340000001a1a7820 */ /* 0x000fc80000410000 */
[----:B------:R-:W-:-:S07]  /*1980*/  FMUL.FTZ R18, R9, R26 ;  /* 0x0000001a09127220 */ /* 0x000fce0000410000 */
.L_x_17811:
[----:B------:R-:W-:Y:S05]  /*1990*/  BSYNC.RECONVERGENT B0 ;  /* 0x0000000000007941 */ /* 0x000fea0003800200 */
.L_x_17810:
        /* <DEDUP_REMOVED lines=23> */
.L_x_17809:
[----:B------:R-:W-:Y:S05]  /*1b10*/  BSYNC.RECONVERGENT B1 ;  /* 0x0000000000017941 */ /* 0x000fea0003800200 */
.L_x_17808:
        /* <DEDUP_REMOVED lines=28> */
.L_x_17826:
[----:B------:R-:W-:Y:S01]  /*1ce0*/  FSETP.GEU.FTZ.AND P0, PT, R20, -R11, PT ;  /* 0x8000000b1400720b */ /* 0x000fe20003f1e000 */
[----:B------:R-:W-:-:S12]  /*1cf0*/  FADD.FTZ R9, R9, -1 ;  /* 0xbf80000009097421 */ /* 0x000fd80000010000 */
[----:B------:R-:W-:-:S07]  /*1d00*/  @!P0 FADD.FTZ R9, R9, -1 ;  /* 0xbf80000009098421 */ /* 0x000fce0000010000 */
.L_x_17825:
[----:B------:R-:W-:Y:S05]  /*1d10*/  BSYNC.RECONVERGENT B2 ;  /* 0x0000000000027941 */ /* 0x000fea0003800200 */
.L_x_17824:
[----:B------:R-:W-:Y:S01]  /*1d20*/  FFMA.FTZ R18, -R11, R9, R18 ;  /* 0x000000090b127223 */ /* 0x000fe20000010112 */
[----:B------:R-:W-:Y:S06]  /*1d30*/  BRA `(.L_x_17822) ;  /* 0x00000000007c7947 */ /* 0x000fec0003800000 */
.L_x_17823:
        /* <DEDUP_REMOVED lines=15> */
.L_x_17829:
        /* <DEDUP_REMOVED lines=13> */
.L_x_17828:
[----:B------:R-:W-:Y:S05]  /*1f00*/  BSYNC.RECONVERGENT B2 ;  /* 0x0000000000027941 */ /* 0x000fea0003800200 */
.L_x_17827:
[----:B------:R-:W-:-:S04]  /*1f10*/  FMUL.FTZ R26, R26, 1.1920928955078125e-07 ;  /* 0x340000001a1a7820 */ /* 0x000fc80000410000 */
[----:B------:R-:W-:-:S07]  /*1f20*/  FMUL.FTZ R18, R9, R26 ;  /* 0x0000001a09127220 */ /* 0x000fce0000410000 */
.L_x_17822:
[----:B------:R-:W-:Y:S05]  /*1f30*/  BSYNC.RECONVERGENT B0 ;  /* 0x0000000000007941 */ /* 0x000fea0003800200 */
.L_x_17821:
        /* <DEDUP_REMOVED lines=23> */
.L_x_17820:
[----:B------:R-:W-:Y:S05]  /*20b0*/  BSYNC.RECONVERGENT B1 ;  /* 0x0000000000017941 */ /* 0x000fea0003800200 */
.L_x_17819:
        /* <DEDUP_REMOVED lines=28> */
.L_x_17837:
[----:B------:R-:W-:Y:S01]  /*2280*/  FSETP.GEU.FTZ.AND P0, PT, R22, -R11, PT ;  /* 0x8000000b1600720b */ /* 0x000fe20003f1e000 */
[----:B------:R-:W-:-:S12]  /*2290*/  FADD.FTZ R19, R19, -1 ;  /* 0xbf80000013137421 */ /* 0x000fd80000010000 */
[----:B------:R-:W-:-:S07]  /*22a0*/  @!P0 FADD.FTZ R19, R19, -1 ;  /* 0xbf80000013138421 */ /* 0x000fce0000010000 */
.L_x_17836:
[----:B------:R-:W-:Y:S05]  /*22b0*/  BSYNC.RECONVERGENT B2 ;  /* 0x0000000000027941 */ /* 0x000fea0003800200 */
.L_x_17835:
[----:B------:R-:W-:Y:S01]  /*22c0*/  FFMA.FTZ R20, -R11, R19, R20 ;  /* 0x000000130b147223 */ /* 0x000fe20000010114 */
[----:B------:R-:W-:Y:S06]  /*22d0*/  BRA `(.L_x_17833) ;  /* 0x00000000007c7947 */ /* 0x000fec0003800000 */
.L_x_17834:
        /* <DEDUP_REMOVED lines=15> */
.L_x_17840:
        /* <DEDUP_REMOVED lines=13> */
.L_x_17839:
[----:B------:R-:W-:Y:S05]  /*24a0*/  BSYNC.RECONVERGENT B2 ;  /* 0x0000000000027941 */ /* 0x000fea0003800200 */
.L_x_17838:
[----:B------:R-:W-:-:S04]  /*24b0*/  FMUL.FTZ R22, R22, 1.1920928955078125e-07 ;  /* 0x3400000016167820 */ /* 0x000fc80000410000 */
[----:B------:R-:W-:-:S07]  /*24c0*/  FMUL.FTZ R20, R19, R22 ;  /* 0x0000001613147220 */ /* 0x000fce0000410000 */
.L_x_17833:
[----:B------:R-:W-:Y:S05]  /*24d0*/  BSYNC.RECONVERGENT B0 ;  /* 0x0000000000007941 */ /* 0x000fea0003800200 */
.L_x_17832:
        /* <DEDUP_REMOVED lines=23> */
.L_x_17831:
[----:B------:R-:W-:Y:S05]  /*2650*/  BSYNC.RECONVERGENT B1 ;  /* 0x0000000000017941 */ /* 0x000fea0003800200 */
.L_x_17830:
        /* <DEDUP_REMOVED lines=28> */
.L_x_17848:
[----:B------:R-:W-:Y:S01]  /*2820*/  FSETP.GEU.FTZ.AND P0, PT, R26, -R11, PT ;  /* 0x8000000b1a00720b */ /* 0x000fe20003f1e000 */
[----:B------:R-:W-:-:S12]  /*2830*/  FADD.FTZ R13, R13, -1 ;  /* 0xbf8000000d0d7421 */ /* 0x000fd80000010000 */
[----:B------:R-:W-:-:S07]  /*2840*/  @!P0 FADD.FTZ R13, R13, -1 ;  /* 0xbf8000000d0d8421 */ /* 0x000fce0000010000 */
.L_x_17847:
[----:B------:R-:W-:Y:S05]  /*2850*/  BSYNC.RECONVERGENT B2 ;  /* 0x0000000000027941 */ /* 0x000fea0003800200 */
.L_x_17846:
[----:B------:R-:W-:Y:S01]  /*2860*/  FFMA.FTZ R22, -R11, R13, R22 ;  /* 0x0000000d0b167223 */ /* 0x000fe20000010116 */
[----:B------:R-:W-:Y:S06]  /*2870*/  BRA `(.L_x_17844) ;  /* 0x0000000000787947 */ /* 0x000fec0003800000 */
.L_x_17845:
        /* <DEDUP_REMOVED lines=14> */
.L_x_17851:
        /* <DEDUP_REMOVED lines=13> */
.L_x_17850:
[----:B------:R-:W-:Y:S05]  /*2a30*/  BSYNC.RECONVERGENT B2 ;  /* 0x0000000000027941 */ /* 0x000fea0003800200 */
.L_x_17849:
[----:B------:R-:W-:-:S04]  /*2a40*/  FMUL.FTZ R22, R21, 1.1920928955078125e-07 ;  /* 0x3400000015167820 */ /* 0x000fc80000410000 */
[----:B------:R-:W-:-:S07]  /*2a50*/  FMUL.FTZ R22, R13, R22 ;  /* 0x000000160d167220 */ /* 0x000fce0000410000 */
.L_x_17844:
[----:B------:R-:W-:Y:S05]  /*2a60*/  BSYNC.RECONVERGENT B0 ;  /* 0x0000000000007941 */ /* 0x000fea0003800200 */
.L_x_17843:
        /* <DEDUP_REMOVED lines=23> */
.L_x_17842:
[----:B------:R-:W-:Y:S05]  /*2be0*/  BSYNC.RECONVERGENT B1 ;  /* 0x0000000000017941 */ /* 0x000fea0003800200 */
.L_x_17841:
        /* <DEDUP_REMOVED lines=28> */
.L_x_17859:
[----:B------:R-:W-:Y:S01]  /*2db0*/  FSETP.GEU.FTZ.AND P0, PT, R14, -R11, PT ;  /* 0x8000000b0e00720b */ /* 0x000fe20003f1e000 */
[----:B------:R-:W-:-:S12]  /*2dc0*/  FADD.FTZ R2, R2, -1 ;  /* 0xbf80000002027421 */ /* 0x000fd80000010000 */
[----:B------:R-:W-:-:S07]  /*2dd0*/  @!P0 FADD.FTZ R2, R2, -1 ;  /* 0xbf80000002028421 */ /* 0x000fce0000010000 */
.L_x_17858:
[----:B------:R-:W-:Y:S05]  /*2de0*/  BSYNC.RECONVERGENT B2 ;  /* 0x0000000000027941 */ /* 0x000fea0003800200 */
.L_x_17857:
[----:B------:R-:W-:Y:S01]  /*2df0*/  FFMA.FTZ R20, -R11, R2, R20 ;  /* 0x000000020b147223 */ /* 0x000fe20000010114 */
[----:B------:R-:W-:Y:S06]  /*2e00*/  BRA `(.L_x_17855) ;  /* 0x0000000000707947 */ /* 0x000fec0003800000 */
.L_x_17856:
        /* <DEDUP_REMOVED lines=12> */
.L_x_17862:
        /* <DEDUP_REMOVED lines=13> */
.L_x_17861:
[----:B------:R-:W-:Y:S05]  /*2fa0*/  BSYNC.RECONVERGENT B2 ;  /* 0x0000000000027941 */ /* 0x000fea0003800200 */
.L_x_17860:
[----:B------:R-:W-:-:S04]  /*2fb0*/  FMUL.FTZ R3, R20, 1.1920928955078125e-07 ;  /* 0x3400000014037820 */ /* 0x000fc80000410000 */
[----:B------:R-:W-:-:S07]  /*2fc0*/  FMUL.FTZ R20, R2, R3 ;  /* 0x0000000302147220 */ /* 0x000fce0000410000 */
.L_x_17855:
[----:B------:R-:W-:Y:S05]  /*2fd0*/  BSYNC.RECONVERGENT B0 ;  /* 0x0000000000007941 */ /* 0x000fea0003800200 */
.L_x_17854:
        /* <DEDUP_REMOVED lines=23> */
.L_x_17853:
[----:B------:R-:W-:Y:S05]  /*3150*/  BSYNC.RECONVERGENT B1 ;  /* 0x0000000000017941 */ /* 0x000fea0003800200 */
.L_x_17852:
        /* <DEDUP_REMOVED lines=16> */
.L_x_17865:
[----:B------:R-:W-:-:S13]  /*3260*/  ISETP.GE.U32.AND P0, PT, R17, R16, PT ;  /* 0x000000101100720c */ /* 0x000fda0003f06070 */
[----:B------:R-:W-:Y:S05]  /*3270*/  @P0 BRA `(.L_x_17867) ;  /* 0x0000000000300947 */ /* 0x000fea0003800000 */
[----:B0-----:R-:W0:Y:S01]  /*3280*/  LDC.64 R4, c[0x0][0x398] ;  /* 0x0000e600ff047b82 */ /* 0x001e220000000a00 */
[----:B------:R-:W-:Y:S02]  /*3290*/  IMAD.IADD R3, R0, 0x1, R17 ;  /* 0x0000000100037824 */ /* 0x000fe400078e0211 */
[----:B------:R-:W-:Y:S02]  /*32a0*/  VIADD R17, R17, 0x80 ;  /* 0x0000008011117836 */ /* 0x000fe40000000000 */
[----:B0-----:R-:W-:-:S05]  /*32b0*/  IMAD.WIDE.U32 R4, R3, 0x2, R4 ;  /* 0x0000000203047825 */ /* 0x001fca00078e0004 */
[----:B------:R1:W-:Y:S02]  /*32c0*/  STG.E.U16 desc[UR4][R4.64], R7 ;  /* 0x0000000704007986 */ /* 0x0003e4000c101504 */
.L_x_17866:
[----:B------:R-:W-:-:S13]  /*32d0*/  ISETP.GE.U32.AND P0, PT, R17, R16, PT ;  /* 0x000000101100720c */ /* 0x000fda0003f06070 */
[----:B------:R-:W-:Y:S05]  /*32e0*/  @P0 BRA `(.L_x_17868) ;  /* 0x0000000000300947 */ /* 0x000fea0003800000 */
[----:B01----:R-:W0:Y:S01]  /*32f0*/  LDC.64 R4, c[0x0][0x398] ;  /* 0x0000e600ff047b82 */ /* 0x003e220000000a00 */
[----:B------:R-:W-:Y:S01]  /*3300*/  IMAD.IADD R3, R0, 0x1, R17 ;  /* 0x0000000100037824 */ /* 0x000fe200078e0211 */
[----:B------:R-:W-:-:S03]  /*3310*/  IADD3 R17, PT, PT, R17, 0x80, RZ ;  /* 0x0000008011117810 */ /* 0x000fc60007ffe0ff */
[----:B0-----:R-:W-:-:S05]  /*3320*/  IMAD.WIDE.U32 R4, R3, 0x2, R4 ;  /* 0x0000000203047825 */ /* 0x001fca00078e0004 */
[----:B------:R1:W-:Y:S02]  /*3330*/  STG.E.U16 desc[UR4][R4.64], R8 ;  /* 0x0000000804007986 */ /* 0x0003e4000c101504 */
.L_x_17867:
[----:B------:R-:W-:-:S13]  /*3340*/  ISETP.GE.U32.AND P0, PT, R17, R16, PT ;  /* 0x000000101100720c */ /* 0x000fda0003f06070 */
[----:B------:R-:W-:Y:S05]  /*3350*/  @P0 BRA `(.L_x_17869) ;  /* 0x0000000000340947 */ /* 0x000fea0003800000 */
[----:B01----:R-:W0:Y:S01]  /*3360*/  LDC.64 R4, c[0x0][0x398] ;  /* 0x0000e600ff047b82 */ /* 0x003e220000000a00 */
[----:B------:R-:W-:Y:S02]  /*3370*/  IMAD.IADD R3, R0, 0x1, R17 ;  /* 0x0000000100037824 */ /* 0x000fe400078e0211 */
[----:B------:R-:W-:Y:S02]  /*3380*/  VIADD R17, R17, 0x80 ;  /* 0x0000008011117836 */ /* 0x000fe40000000000 */
[----:B0-----:R-:W-:-:S05]  /*3390*/  IMAD.WIDE.U32 R4, R3, 0x2, R4 ;  /* 0x0000000203047825 */ /* 0x001fca00078e0004 */
[----:B------:R2:W-:Y:S02]  /*33a0*/  STG.E.U16 desc[UR4][R4.64], R9 ;  /* 0x0000000904007986 */ /* 0x0005e4000c101504 */
.L_x_17868:
        /* <DEDUP_REMOVED lines=8> */
.L_x_17869:
[----:B------:R-:W-:Y:S05]  /*3430*/  BSYNC.RELIABLE B1 ;  /* 0x0000000000017941 */ /* 0x000fea0003800100 */
.L_x_17864:
[----:B------:R-:W-:-:S13]  /*3440*/  ISETP.GE.U32.AND P0, PT, R17, R16, PT ;  /* 0x000000101100720c */ /* 0x000fda0003f06070 */
[----:B012---:R-:W0:Y:S01]  /*3450*/  @!P0 LDC.64 R4, c[0x0][0x398] ;  /* 0x0000e600ff048b82 */ /* 0x007e220000000a00 */
[----:B------:R-:W-:Y:S01]  /*3460*/  @!P0 IMAD.IADD R3, R0, 0x1, R17 ;  /* 0x0000000100038824 */ /* 0x000fe200078e0211 */
[----:B------:R-:W-:-:S03]  /*3470*/  @!P0 IADD3 R17, PT, PT, R17, 0x80, RZ ;  /* 0x0000008011118810 */ /* 0x000fc60007ffe0ff */
[----:B0-----:R-:W-:-:S05]  /*3480*/  @!P0 IMAD.WIDE.U32 R4, R3, 0x2, R4 ;  /* 0x0000000203048825 */ /* 0x001fca00078e0004 */
[----:B------:R3:W-:Y:S02]  /*3490*/  @!P0 STG.E.U16 desc[UR4][R4.64], R13 ;  /* 0x0000000d04008986 */ /* 0x0007e4000c101504 */
.L_x_17870:
[----:B------:R-:W-:Y:S05]  /*34a0*/  BSYNC.RECONVERGENT B0 ;  /* 0x0000000000007941 */ /* 0x000fea0003800200 */
.L_x_17863:
        /* <DEDUP_REMOVED lines=9> */
.L_x_17774:
[----:B------:R-:W0:Y:S01]  /*3540*/  S2R R14, SR_TID.X ;  /* 0x00000000000e7919 */ /* 0x000e220000002100 */
[----:B------:R-:W1:Y:S08]  /*3550*/  LDC.64 R2, c[0x0][0x3a0] ;  /* 0x0000e800ff027b82 */ /* 0x000e700000000a00 */
[----:B------:R-:W2:Y:S01]  /*3560*/  LDC R13, c[0x0][0x388] ;  /* 0x0000e200ff0d7b82 */ /* 0x000ea20000000800 */
[----:B-1----:R-:W-:-:S04]  /*3570*/  IMAD.WIDE.U32 R2, R0, 0x2, R2 ;  /* 0x0000000200027825 */ /* 0x002fc800078e0002 */
[----:B0-----:R-:W-:-:S05]  /*3580*/  IMAD.WIDE.U32 R18, R14, 0x8, R2 ;  /* 0x000000080e127825 */ /* 0x001fca00078e0002 */
[----:B------:R-:W3:Y:S01]  /*3590*/  LDG.E.64 R4, desc[UR4][R18.64] ;  /* 0x0000000412047981 */ /* 0x000ee2000c1e1b00 */
[C---:B--2---:R-:W-:Y:S01]  /*35a0*/  FMUL.FTZ R12, |R13|.reuse, 8388608 ;  /* 0x4b0000000d0c7820 */ /* 0x044fe20000410200 */
[C---:B------:R-:W-:Y:S01]  /*35b0*/  FADD.FTZ R9, |R13|.reuse, -RZ ;  /* 0x800000ff0d097221 */ /* 0x040fe20000010200 */
[----:B------:R-:W-:Y:S01]  /*35c0*/  BSSY.RECONVERGENT B0, `(.L_x_17871) ;  /* 0x0000041000007945 */ /* 0x000fe20003800200 */
[----:B------:R0:W5:Y:S01]  /*35d0*/  LDG.E.64 R2, desc[UR4][R18.64+0x400] ;  /* 0x0004000412027981 */ /* 0x000162000c1e1b00 */
[----:B------:R-:W-:Y:S01]  /*35e0*/  FADD.FTZ R8, |R13|, |R13| ;  /* 0x4000000d0d087221 */ /* 0x000fe20000010200 */
[C---:B------:R-:W-:Y:S01]  /*35f0*/  LOP3.LUT R11, R12.reuse, 0x7fffff, RZ, 0xc0, !PT ;  /* 0x007fffff0c0b7812 */ /* 0x040fe200078ec0ff */
[----:B------:R-:W-:Y:S01]  /*3600*/  FADD.FTZ R7, -R9, -RZ ;  /* 0x800000ff09077221 */ /* 0x000fe20000010100 */
[----:B------:R-:W-:Y:S02]  /*3610*/  LOP3.LUT R6, R12, 0xff800000, RZ, 0xc0, !PT ;  /* 0xff8000000c067812 */ /* 0x000fe400078ec0ff */
[----:B------:R-:W-:-:S04]  /*3620*/  LOP3.LUT R11, R11, 0x3f800000, RZ, 0xfc, !PT ;  /* 0x3f8000000b0b7812 */ /* 0x000fc800078efcff */
[----:B------:R1:W2:Y:S01]  /*3630*/  MUFU.RCP R10, R11 ;  /* 0x0000000b000a7308 */ /* 0x0002a20000001000 */
        /* <DEDUP_REMOVED lines=26> */
.L_x_17875:
[----:B------:R-:W-:Y:S05]  /*37e0*/  BSYNC.RECONVERGENT B1 ;  /* 0x0000000000017941 */ /* 0x000fea0003800200 */
.L_x_17874:
[----:B------:R-:W-:Y:S01]  /*37f0*/  FFMA.FTZ R18, -R9, R15, R18 ;  /* 0x0000000f09127223 */ /* 0x000fe20000010112 */
[----:B------:R-:W-:Y:S06]  /*3800*/  BRA `(.L_x_17872) ;  /* 0x0000000000707947 */ /* 0x000fec0003800000 */
.L_x_17873:
        /* <DEDUP_REMOVED lines=12> */
.L_x_17878:
        /* <DEDUP_REMOVED lines=13> */
.L_x_17877:
[----:B------:R-:W-:Y:S05]  /*39a0*/  BSYNC.RECONVERGENT B1 ;  /* 0x0000000000017941 */ /* 0x000fea0003800200 */
.L_x_17876:
[----:B------:R-:W-:-:S04]  /*39b0*/  FMUL.FTZ R18, R18, 1.1920928955078125e-07 ;  /* 0x3400000012127820 */ /* 0x000fc80000410000 */
[----:B------:R-:W-:-:S07]  /*39c0*/  FMUL.FTZ R18, R15, R18 ;  /* 0x000000120f127220 */ /* 0x000fce0000410000 */
.L_x_17872:
[----:B------:R-:W-:Y:S05]  /*39d0*/  BSYNC.RECONVERGENT B0 ;  /* 0x0000000000007941 */ /* 0x000fea0003800200 */
.L_x_17871:
        /* <DEDUP_REMOVED lines=23> */
.L_x_17880:
[----:B------:R-:W-:-:S05]  /*3b50*/  FMUL.FTZ R16, R16, UR6 ;  /* 0x0000000610107c20 */ /* 0x000fca0008410000 */
[----:B------:R-:W-:-:S04]  /*3b60*/  LOP3.LUT R15, RZ, 0x80000000, R16, 0xb8, !PT ;  /* 0x80000000ff0f7812 */ /* 0x000fc800078eb810 */
[----:B------:R-:W-:-:S07]  /*3b70*/  F2FP.F16.F32.PACK_AB R15, RZ, R15 ;  /* 0x0000000fff0f723e */ /* 0x000fce00000000ff */
.L_x_17881:
[----:B------:R-:W-:Y:S05]  /*3b80*/  BSYNC.RECONVERGENT B0 ;  /* 0x0000000000007941 */ /* 0x000fea0003800200 */
.L_x_17879:
        /* <DEDUP_REMOVED lines=24> */
.L_x_17887:
[----:B------:R-:W-:Y:S01]  /*3d10*/  FSETP.GEU.FTZ.AND P1, PT, R18, -R9, PT ;  /* 0x800000091200720b */ /* 0x000fe20003f3e000 */
[----:B------:R-:W-:-:S12]  /*3d20*/  FADD.FTZ R17, R17, -1 ;  /* 0xbf80000011117421 */ /* 0x000fd80000010000 */
[----:B------:R-:W-:-:S07]  /*3d30*/  @!P1 FADD.FTZ R17, R17, -1 ;  /* 0xbf80000011119421 */ /* 0x000fce0000010000 */
.L_x_17886:
[----:B------:R-:W-:Y:S05]  /*3d40*/  BSYNC.RECONVERGENT B1 ;  /* 0x0000000000017941 */ /* 0x000fea0003800200 */
.L_x_17885:
[----:B------:R-:W-:Y:S01]  /*3d50*/  FFMA.FTZ R16, -R9, R17, R16 ;  /* 0x0000001109107223 */ /* 0x000fe20000010110 */
[----:B------:R-:W-:Y:S06]  /*3d60*/  BRA `(.L_x_17883) ;  /* 0x0000000000707947 */ /* 0x000fec0003800000 */
.L_x_17884:
        /* <DEDUP_REMOVED lines=12> */
.L_x_17890:
        /* <DEDUP_REMOVED lines=13> */
.L_x_17889:
[----:B------:R-:W-:Y:S05]  /*3f00*/  BSYNC.RECONVERGENT B1 ;  /* 0x0000000000017941 */ /* 0x000fea0003800200 */
.L_x_17888:
[----:B------:R-:W-:-:S04]  /*3f10*/  FMUL.FTZ R17, R17, 1.1920928955078125e-07 ;  /* 0x3400000011117820 */ /* 0x000fc80000410000 */
[----:B------:R-:W-:-:S07]  /*3f20*/  FMUL.FTZ R16, R16, R17 ;  /* 0x0000001110107220 */ /* 0x000fce0000410000 */
.L_x_17883:
[----:B------:R-:W-:Y:S05]  /*3f30*/  BSYNC.RECONVERGENT B0 ;  /* 0x0000000000007941 */ /* 0x000fea0003800200 */
.L_x_17882:
        /* <DEDUP_REMOVED lines=24> */
.L_x_17892:
[----:B------:R-:W-:Y:S05]  /*40c0*/  BSYNC.RECONVERGENT B0 ;  /* 0x0000000000007941 */ /* 0x000fea0003800200 */
.L_x_17891:
        /* <DEDUP_REMOVED lines=22> */
.L_x_17898:
[----:B------:R-:W-:Y:S01]  /*4230*/  FSETP.GEU.FTZ.AND P1, PT, R20, -R9, PT ;  /* 0x800000091400720b */ /* 0x000fe20003f3e000 */
[----:B------:R-:W-:-:S12]  /*4240*/  FADD.FTZ R17, R17, -1 ;  /* 0xbf80000011117421 */ /* 0x000fd80000010000 */
[----:B------:R-:W-:-:S07]  /*4250*/  @!P1 FADD.FTZ R17, R17, -1 ;  /* 0xbf80000011119421 */ /* 0x000fce0000010000 */
.L_x_17897:
[----:B------:R-:W-:Y:S05]  /*4260*/  BSYNC.RECONVERGENT B1 ;  /* 0x0000000000017941 */ /* 0x000fea0003800200 */
.L_x_17896:
[----:B------:R-:W-:Y:S01]  /*4270*/  FFMA.FTZ R18, -R9, R17, R18 ;  /* 0x0000001109127223 */ /* 0x000fe20000010112 */
[----:B------:R-:W-:Y:S06]  /*4280*/  BRA `(.L_x_17894) ;  /* 0x0000000000707947 */ /* 0x000fec0003800000 */
.L_x_17895:
        /* <DEDUP_REMOVED lines=12> */
.L_x_17901:
        /* <DEDUP_REMOVED lines=13> */
.L_x_17900:
[----:B------:R-:W-:Y:S05]  /*4420*/  BSYNC.RECONVERGENT B1 ;  /* 0x0000000000017941 */ /* 0x000fea0003800200 */
.L_x_17899:
[----:B------:R-:W-:-:S04]  /*4430*/  FMUL.FTZ R18, R18, 1.1920928955078125e-07 ;  /* 0x3400000012127820 */ /* 0x000fc80000410000 */
[----:B------:R-:W-:-:S07]  /*4440*/  FMUL.FTZ R18, R17, R18 ;  /* 0x0000001211127220 */ /* 0x000fce0000410000 */
.L_x_17894:
[----:B------:R-:W-:Y:S05]  /*4450*/  BSYNC.RECONVERGENT B0 ;  /* 0x0000000000007941 */ /* 0x000fea0003800200 */
.L_x_17893:
        /* <DEDUP_REMOVED lines=24> */
.L_x_17903:
[----:B------:R-:W-:Y:S05]  /*45e0*/  BSYNC.RECONVERGENT B0 ;  /* 0x0000000000007941 */ /* 0x000fea0003800200 */
.L_x_17902:
        /* <DEDUP_REMOVED lines=22> */
.L_x_17909:
[----:B------:R-:W-:Y:S01]  /*4750*/  FSETP.GEU.FTZ.AND P1, PT, R20, -R9, PT ;  /* 0x800000091400720b */ /* 0x000fe20003f3e000 */
[----:B------:R-:W-:-:S12]  /*4760*/  FADD.FTZ R17, R17, -1 ;  /* 0xbf80000011117421 */ /* 0x000fd80000010000 */
[----:B------:R-:W-:-:S07]  /*4770*/  @!P1 FADD.FTZ R17, R17, -1 ;  /* 0xbf80000011119421 */ /* 0x000fce0000010000 */
.L_x_17908:
[----:B------:R-:W-:Y:S05]  /*4780*/  BSYNC.RECONVERGENT B1 ;  /* 0x0000000000017941 */ /* 0x000fea0003800200 */
.L_x_17907:
[----:B------:R-:W-:Y:S01]  /*4790*/  FFMA.FTZ R16, -R9, R17, R16 ;  /* 0x0000001109107223 */ /* 0x000fe20000010110 */
[----:B------:R-:W-:Y:S06]  /*47a0*/  BRA `(.L_x_17905) ;  /* 0x0000000000707947 */ /* 0x000fec0003800000 */
.L_x_17906:
        /* <DEDUP_REMOVED lines=12> */
.L_x_17912:
        /* <DEDUP_REMOVED lines=13> */
.L_x_17911:
[----:B------:R-:W-:Y:S05]  /*4940*/  BSYNC.RECONVERGENT B1 ;  /* 0x0000000000017941 */ /* 0x000fea0003800200 */
.L_x_17910:
[----:B------:R-:W-:-:S04]  /*4950*/  FMUL.FTZ R17, R17, 1.1920928955078125e-07 ;  /* 0x3400000011117820 */ /* 0x000fc80000410000 */
[----:B------:R-:W-:-:S07]  /*4960*/  FMUL.FTZ R16, R16, R17 ;  /* 0x0000001110107220 */ /* 0x000fce0000410000 */
.L_x_17905:
[----:B------:R-:W-:Y:S05]  /*4970*/  BSYNC.RECONVERGENT B0 ;  /* 0x0000000000007941 */ /* 0x000fea0003800200 */
.L_x_17904:
[C---:B------:R-:W-:Y:S01]  /*4980*/  FSETP.NAN.FTZ.AND P1, PT, |R16|.reuse, |R16|, PT ;  /* 0x400000101000720b */ /* 0x040fe20003f38200 */
[----:B-----5:R-:W-:Y:S01]  /*4990*/  HADD2.F32 R20, -RZ, R2.H0_H0 ;  /* 0x20000002ff147230 */ /* 0x020fe20000004100 */
        /* <DEDUP_REMOVED lines=22> */
.L_x_17914:
[----:B------:R-:W-:Y:S05]  /*4b00*/  BSYNC.RECONVERGENT B0 ;  /* 0x0000000000007941 */ /* 0x000fea0003800200 */
.L_x_17913:
        /* <DEDUP_REMOVED lines=22> */
.L_x_17920:
[----:B------:R-:W-:Y:S01]  /*4c70*/  FSETP.GEU.FTZ.AND P1, PT, R22, -R9, PT ;  /* 0x800000091600720b */ /* 0x000fe20003f3e000 */
[----:B------:R-:W-:-:S12]  /*4c80*/  FADD.FTZ R17, R17, -1 ;  /* 0xbf80000011117421 */ /* 0x000fd80000010000 */
[----:B------:R-:W-:-:S07]  /*4c90*/  @!P1 FADD.FTZ R17, R17, -1 ;  /* 0xbf80000011119421 */ /* 0x000fce0000010000 */
.L_x_17919:
[----:B------:R-:W-:Y:S05]  /*4ca0*/  BSYNC.RECONVERGENT B1 ;  /* 0x0000000000017941 */ /* 0x000fea0003800200 */
.L_x_17918:
[----:B------:R-:W-:Y:S01]  /*4cb0*/  FFMA.FTZ R18, -R9, R17, R18 ;  /* 0x0000001109127223 */ /* 0x000fe20000010112 */
[----:B------:R-:W-:Y:S06]  /*4cc0*/  BRA `(.L_x_17916) ;  /* 0x0000000000707947 */ /* 0x000fec0003800000 */
.L_x_17917:
        /* <DEDUP_REMOVED lines=12> */
.L_x_17923:
        /* <DEDUP_REMOVED lines=13> */
.L_x_17922:
[----:B------:R-:W-:Y:S05]  /*4e60*/  BSYNC.RECONVERGENT B1 ;  /* 0x0000000000017941 */ /* 0x000fea0003800200 */
.L_x_17921:
[----:B------:R-:W-:-:S04]  /*4e70*/  FMUL.FTZ R18, R18, 1.1920928955078125e-07 ;  /* 0x3400000012127820 */ /* 0x000fc80000410000 */
[----:B------:R-:W-:-:S07]  /*4e80*/  FMUL.FTZ R18, R17, R18 ;  /* 0x0000001211127220 */ /* 0x000fce0000410000 */
.L_x_17916:
[----:B------:R-:W-:Y:S05]  /*4e90*/  BSYNC.RECONVERGENT B0 ;  /* 0x0000000000007941 */ /* 0x000fea0003800200 */
.L_x_17915:
        /* <DEDUP_REMOVED lines=24> */
.L_x_17925:
[----:B------:R-:W-:Y:S05]  /*5020*/  BSYNC.RECONVERGENT B0 ;  /* 0x0000000000007941 */ /* 0x000fea0003800200 */
.L_x_17924:
        /* <DEDUP_REMOVED lines=22> */
.L_x_17931:
[----:B------:R-:W-:Y:S01]  /*5190*/  FSETP.GEU.FTZ.AND P1, PT, R22, -R9, PT ;  /* 0x800000091600720b */ /* 0x000fe20003f3e000 */
[----:B------:R-:W-:-:S12]  /*51a0*/  FADD.FTZ R17, R17, -1 ;  /* 0xbf80000011117421 */ /* 0x000fd80000010000 */
[----:B------:R-:W-:-:S07]  /*51b0*/  @!P1 FADD.FTZ R17, R17, -1 ;  /* 0xbf80000011119421 */ /* 0x000fce0000010000 */
.L_x_17930:
[----:B------:R-:W-:Y:S05]  /*51c0*/  BSYNC.RECONVERGENT B1 ;  /* 0x0000000000017941 */ /* 0x000fea0003800200 */
.L_x_17929:
[----:B------:R-:W-:Y:S01]  /*51d0*/  FFMA.FTZ R20, -R9, R17, R20 ;  /* 0x0000001109147223 */ /* 0x000fe20000010114 */
[----:B------:R-:W-:Y:S06]  /*51e0*/  BRA `(.L_x_17927) ;  /* 0x0000000000707947 */ /* 0x000fec0003800000 */
.L_x_17928:
        /* <DEDUP_REMOVED lines=12> */
.L_x_17934:
        /* <DEDUP_REMOVED lines=13> */
.L_x_17933:
[----:B------:R-:W-:Y:S05]  /*5380*/  BSYNC.RECONVERGENT B1 ;  /* 0x0000000000017941 */ /* 0x000fea0003800200 */
.L_x_17932:
[----:B------:R-:W-:-:S04]  /*5390*/  FMUL.FTZ R20, R20, 1.1920928955078125e-07 ;  /* 0x3400000014147820 */ /* 0x000fc80000410000 */
[----:B------:R-:W-:-:S07]  /*53a0*/  FMUL.FTZ R20, R17, R20 ;  /* 0x0000001411147220 */ /* 0x000fce0000410000 */
.L_x_17927:
[----:B------:R-:W-:Y:S05]  /*53b0*/  BSYNC.RECONVERGENT B0 ;  /* 0x0000000000007941 */ /* 0x000fea0003800200 */
.L_x_17926:
        /* <DEDUP_REMOVED lines=24> */
.L_x_17936:
[----:B------:R-:W-:Y:S05]  /*5540*/  BSYNC.RECONVERGENT B0 ;  /* 0x0000000000007941 */ /* 0x000fea0003800200 */
.L_x_17935:
        /* <DEDUP_REMOVED lines=22> */
.L_x_17942:
[----:B------:R-:W-:Y:S01]  /*56b0*/  FSETP.GEU.FTZ.AND P1, PT, R22, -R9, PT ;  /* 0x800000091600720b */ /* 0x000fe20003f3e000 */
[----:B------:R-:W-:-:S12]  /*56c0*/  FADD.FTZ R19, R19, -1 ;  /* 0xbf80000013137421 */ /* 0x000fd80000010000 */
[----:B------:R-:W-:-:S07]  /*56d0*/  @!P1 FADD.FTZ R19, R19, -1 ;  /* 0xbf80000013139421 */ /* 0x000fce0000010000 */
.L_x_17941:
[----:B------:R-:W-:Y:S05]  /*56e0*/  BSYNC.RECONVERGENT B1 ;  /* 0x0000000000017941 */ /* 0x000fea0003800200 */
.L_x_17940:
[----:B------:R-:W-:Y:S01]  /*56f0*/  FFMA.FTZ R18, -R9, R19, R18 ;  /* 0x0000001309127223 */ /* 0x000fe20000010112 */
[----:B------:R-:W-:Y:S06]  /*5700*/  BRA `(.L_x_17938) ;  /* 0x00000000007c7947 */ /* 0x000fec0003800000 */
.L_x_17939:
        /* <DEDUP_REMOVED lines=15> */
.L_x_17945:
        /* <DEDUP_REMOVED lines=13> */
.L_x_17944:
[----:B------:R-:W-:Y:S05]  /*58d0*/  BSYNC.RECONVERGENT B1 ;  /* 0x0000000000017941 */ /* 0x000fea0003800200 */
.L_x_17943:
[----:B------:R-:W-:-:S04]  /*58e0*/  FMUL.FTZ R19, R22, 1.1920928955078125e-07 ;  /* 0x3400000016137820 */ /* 0x000fc80000410000 */
[----:B------:R-:W-:-:S07]  /*58f0*/  FMUL.FTZ R18, R18, R19 ;  /* 0x0000001312127220 */ /* 0x000fce0000410000 */
.L_x_17938:
[----:B------:R-:W-:Y:S05]  /*5900*/  BSYNC.RECONVERGENT B0 ;  /* 0x0000000000007941 */ /* 0x000fea0003800200 */
.L_x_17937:
        /* <DEDUP_REMOVED lines=24> */
.L_x_17947:
[----:B------:R-:W-:Y:S05]  /*5a90*/  BSYNC.RECONVERGENT B0 ;  /* 0x0000000000007941 */ /* 0x000fea0003800200 */
.L_x_17946:
        /* <DEDUP_REMOVED lines=22> */
.L_x_17953:
[----:B------:R-:W-:Y:S01]  /*5c00*/  FSETP.GEU.FTZ.AND P1, PT, R10, -R9, PT ;  /* 0x800000090a00720b */ /* 0x000fe20003f3e000 */
[----:B------:R-:W-:-:S12]  /*5c10*/  FADD.FTZ R6, R6, -1 ;  /* 0xbf80000006067421 */ /* 0x000fd80000010000 */
[----:B------:R-:W-:-:S07]  /*5c20*/  @!P1 FADD.FTZ R6, R6, -1 ;  /* 0xbf80000006069421 */ /* 0x000fce0000010000 */
.L_x_17952:
[----:B------:R-:W-:Y:S05]  /*5c30*/  BSYNC.RECONVERGENT B1 ;  /* 0x0000000000017941 */ /* 0x000fea0003800200 */
.L_x_17951:
[----:B------:R-:W-:Y:S01]  /*5c40*/  FFMA.FTZ R20, -R9, R6, R20 ;  /* 0x0000000609147223 */ /* 0x000fe20000010114 */
[----:B------:R-:W-:Y:S06]  /*5c50*/  BRA `(.L_x_17949) ;  /* 0x0000000000707947 */ /* 0x000fec0003800000 */
.L_x_17950:
        /* <DEDUP_REMOVED lines=12> */
.L_x_17956:
        /* <DEDUP_REMOVED lines=13> */
.L_x_17955:
[----:B------:R-:W-:Y:S05]  /*5df0*/  BSYNC.RECONVERGENT B1 ;  /* 0x0000000000017941 */ /* 0x000fea0003800200 */
.L_x_17954:
[----:B------:R-:W-:-:S04]  /*5e00*/  FMUL.FTZ R7, R20, 1.1920928955078125e-07 ;  /* 0x3400000014077820 */ /* 0x000fc80000410000 */
[----:B------:R-:W-:-:S07]  /*5e10*/  FMUL.FTZ R20, R12, R7 ;  /* 0x000000070c147220 */ /* 0x000fce0000410000 */
.L_x_17949:
[----:B------:R-:W-:Y:S05]  /*5e20*/  BSYNC.RECONVERGENT B0 ;  /* 0x0000000000007941 */ /* 0x000fea0003800200 */
.L_x_17948:
[----:B------:R-:W0:Y:S01]  /*5e30*/  LDC.64 R6, c[0x0][0x398] ;  /* 0x0000e600ff067b82 */ /* 0x000e220000000a00 */
[C---:B------:R-:W-:Y:S01]  /*5e40*/  FSETP.NAN.FTZ.AND P1, PT, |R20|.reuse, |R20|, PT ;  /* 0x400000141400720b */ /* 0x040fe20003f38200 */
[----:B------:R-:W-:Y:S01]  /*5e50*/  BSSY.RECONVERGENT B0, `(.L_x_17957) ;  /* 0x000001b000007945 */ /* 0x000fe20003800200 */
[C---:B------:R-:W-:Y:S02]  /*5e60*/  LOP3.LUT R9, R20.reuse, 0x80000000, R18, 0xb8, !PT ;  /* 0x8000000014097812 */ /* 0x040fe400078eb812 */
[----:B------:R-:W-:Y:S02]  /*5e70*/  PRMT R4, R15, 0x5410, R4 ;  /* 0x000054100f047816 */ /* 0x000fe40000000004 */
[----:B------:R-:W-:Y:S02]  /*5e80*/  FSEL R9, R20, R9, P1 ;  /* 0x0000000914097208 */ /* 0x000fe40000800000 */
[----:B------:R-:W-:Y:S02]  /*5e90*/  PRMT R5, R5, 0x5410, R16 ;  /* 0x0000541005057816 */ /* 0x000fe40000000010 */
[----:B------:R-:W-:-:S02]  /*5ea0*/  FSETP.NEU.FTZ.AND P2, PT, R9, RZ, PT ;  /* 0x000000ff0900720b */ /* 0x000fc40003f5d000 */
[----:B------:R-:W-:Y:S01]  /*5eb0*/  FSETP.GEU.FTZ.AND P1, PT, R9, RZ, PT ;  /* 0x000000ff0900720b */ /* 0x000fe20003f3e000 */
[----:B------:R-:W-:Y:S01]  /*5ec0*/  FADD.FTZ R9, R18, -R9 ;  /* 0x8000000912097221 */ /* 0x000fe20000010000 */
[----:B------:R-:W-:Y:S02]  /*5ed0*/  PRMT R2, R2, 0x5410, R17 ;  /* 0x0000541002027816 */ /* 0x000fe40000000011 */
[----:B------:R-:W-:Y:S01]  /*5ee0*/  PLOP3.LUT P1, PT, P2, P0, P1, 0x9f, 0x0 ;  /* 0x000000000000781c */ /* 0x000fe20001721317 */
[----:B------:R-:W-:Y:S01]  /*5ef0*/  FMUL.FTZ R9, R9, UR6 ;  /* 0x0000000609097c20 */ /* 0x000fe20008410000 */
[----:B0-----:R-:W-:-:S11]  /*5f00*/  IMAD.WIDE.U32 R6, R0, 0x2, R6 ;  /* 0x0000000200067825 */ /* 0x001fd600078e0006 */
[----:B------:R-:W-:Y:S01]  /*5f10*/  @!P1 FADD.FTZ R9, R9, -1 ;  /* 0xbf80000009099421 */ /* 0x000fe20000010000 */
[----:B------:R-:W-:-:S04]  /*5f20*/  IMAD.WIDE.U32 R6, R14, 0x8, R6 ;  /* 0x000000080e067825 */ /* 0x000fc800078e0006 */
[----:B------:R-:W-:Y:S01]  /*5f30*/  FSETP.NEU.FTZ.AND P0, PT, R9, RZ, PT ;  /* 0x000000ff0900720b */ /* 0x000fe20003f1d000 */
[----:B------:R0:W-:-:S12]  /*5f40*/  STG.E.64 desc[UR4][R6.64], R4 ;  /* 0x0000000406007986 */ /* 0x0001d8000c101b04 */
        /* <DEDUP_REMOVED lines=11> */
.L_x_17958:
[----:B------:R-:W-:Y:S05]  /*6000*/  BSYNC.RECONVERGENT B0 ;  /* 0x0000000000007941 */ /* 0x000fea0003800200 */
.L_x_17957:
[----:B------:R-:W-:-:S05]  /*6010*/  PRMT R3, R3, 0x5410, R18 ;  /* 0x0000541003037816 */ /* 0x000fca0000000012 */
[----:B------:R-:W-:Y:S01]  /*6020*/  STG.E.64 desc[UR4][R6.64+0x400], R2 ;  /* 0x0004000206007986 */ /* 0x000fe2000c101b04 */
[----:B------:R-:W-:Y:S05]  /*6030*/  EXIT ;  /* 0x000000000000794d */ /* 0x000fea0003800000 */
.L_x_17959:
        /* <DEDUP_REMOVED lines=12> */
.L_x_32919:


//--------------------- .text._ZN2at6native29vectorized_elementwise_kernelILi8EZZZNS0_15binary_internal21div_floor_kernel_cudaERNS_18TensorIteratorBaseEENKUlvE0_clEvENKUlvE1_clEvEUlN3c104HalfEE_St5arrayIPcLm2EEEEviT0_T1_ --------------------------
	.section	.text._ZN2at6native29vectorized_elementwise_kernelILi8EZZZNS0_15binary_internal21div_floor_kernel_cudaERNS_18TensorIteratorBaseEENKUlvE0_clEvENKUlvE1_clEvEUlN3c104HalfEE_St5arrayIPcLm2EEEEviT0_T1_,"ax",@progbits
	.align	128
        .global         _ZN2at6native29vectorized_elementwise_kernelILi8EZZZNS0_15binary_internal21div_floor_kernel_cudaERNS_18TensorIteratorBaseEENKUlvE0_clEvENKUlvE1_clEvEUlN3c104HalfEE_St5arrayIPcLm2EEEEviT0_T1_
        .type           _ZN2at6native29vectorized_elementwise_kernelILi8EZZZNS0_15binary_internal21div_floor_kernel_cudaERNS_18TensorIteratorBaseEENKUlvE0_clEvENKUlvE1_clEvEUlN3c104HalfEE_St5arrayIPcLm2EEEEviT0_T1_,@function
        .size           _ZN2at6native29vectorized_elementwise_kernelILi8EZZZNS0_15binary_internal21div_floor_kernel_cudaERNS_18TensorIteratorBaseEENKUlvE0_clEvENKUlvE1_clEvEUlN3c104HalfEE_St5arrayIPcLm2EEEEviT0_T1_,(.L_x_32920 - _ZN2at6native29vectorized_elementwise_kernelILi8EZZZNS0_15binary_internal21div_floor_kernel_cudaERNS_18TensorIteratorBaseEENKUlvE0_clEvENKUlvE1_clEvEUlN3c104HalfEE_St5arrayIPcLm2EEEEviT0_T1_)
        .other          _ZN2at6native29vectorized_elementwise_kernelILi8EZZZNS0_15binary_internal21div_floor_kernel_cudaERNS_18TensorIteratorBaseEENKUlvE0_clEvENKUlvE1_clEvEUlN3c104HalfEE_St5arrayIPcLm2EEEEviT0_T1_,@"STO_CUDA_ENTRY STV_DEFAULT"
_ZN2at6native29vectorized_elementwise_kernelILi8EZZZNS0_15binary_internal21div_floor_kernel_cudaERNS_18TensorIteratorBaseEENKUlvE0_clEvENKUlvE1_clEvEUlN3c104HalfEE_St5arrayIPcLm2EEEEviT0_T1_:
.text._ZN2at6native29vectorized_elementwise_kernelILi8EZZZNS0_15binary_internal21div_floor_kernel_cudaERNS_18TensorIteratorBaseEENKUlvE0_clEvENKUlvE1_clEvEUlN3c104HalfEE_St5arrayIPcLm2EEEEviT0_T1_:
[----:B------:R-:W-:Y:S01]  /*0000*/  LDC R1, c[0x0][0x37c] ;  /* 0x0000df00ff017b82 */ /* 0x000fe20000000800 */
[----:B------:R-:W-:Y:S05]  /*0010*/  EXIT ;  /* 0x000000000000794d */ /* 0x000fea0003800000 */
.L_x_17960:
        /* <DEDUP_REMOVED lines=14> */
.L_x_32920:


//--------------------- .text._ZN2at6native18elementwise_kernelILi128ELi4EZNS0_15gpu_kernel_implIZZZNS0_15binary_internal21div_floor_kernel_cudaERNS_18TensorIteratorBaseEENKUlvE0_clEvENKUlvE0_clEvEUlfE_EEvS5_RKT_EUliE_EEviT1_ --------------------------
	.section	.text._ZN2at6native18elementwise_kernelILi128ELi4EZNS0_15gpu_kernel_implIZZZNS0_15binary_internal21div_floor_kernel_cudaERNS_18TensorIteratorBaseEENKUlvE0_clEvENKUlvE0_clEvEUlfE_EEvS5_RKT_EUliE_EEviT1_,"ax",@progbits
	.align	128
        .global         _ZN2at6native18elementwise_kernelILi128ELi4EZNS0_15gpu_kernel_implIZZZNS0_15binary_internal21div_floor_kernel_cudaERNS_18TensorIteratorBaseEENKUlvE0_clEvENKUlvE0_clEvEUlfE_EEvS5_RKT_EUliE_EEviT1_
        .type           _ZN2at6native18elementwise_kernelILi128ELi4EZNS0_15gpu_kernel_implIZZZNS0_15binary_internal21div_floor_kernel_cudaERNS_18TensorIteratorBaseEENKUlvE0_clEvENKUlvE0_clEvEUlfE_EEvS5_RKT_EUliE_EEviT1_,@function
        .size           _ZN2at6native18elementwise_kernelILi128ELi4EZNS0_15gpu_kernel_implIZZZNS0_15binary_internal21div_floor_kernel_cudaERNS_18TensorIteratorBaseEENKUlvE0_clEvENKUlvE0_clEvEUlfE_EEvS5_RKT_EUliE_EEviT1_,(.L_x_32921 - _ZN2at6native18elementwise_kernelILi128ELi4EZNS0_15gpu_kernel_implIZZZNS0_15binary_internal21div_floor_kernel_cudaERNS_18TensorIteratorBaseEENKUlvE0_clEvENKUlvE0_clEvEUlfE_EEvS5_RKT_EUliE_EEviT1_)
        .other          _ZN2at6native18elementwise_kernelILi128ELi4EZNS0_15gpu_kernel_implIZZZNS0_15binary_internal21div_floor_kernel_cudaERNS_18TensorIteratorBaseEENKUlvE0_clEvENKUlvE0_clEvEUlfE_EEvS5_RKT_EUliE_EEviT1_,@"STO_CUDA_ENTRY STV_DEFAULT"
_ZN2at6native18elementwise_kernelILi128ELi4EZNS0_15gpu_kernel_implIZZZNS0_15binary_internal21div_floor_kernel_cudaERNS_18TensorIteratorBaseEENKUlvE0_clEvENKUlvE0_clEvEUlfE_EEvS5_RKT_EUliE_EEviT1_:
.text._ZN2at6native18elementwise_kernelILi128ELi4EZNS0_15gpu_kernel_implIZZZNS0_15binary_internal21div_floor_kernel_cudaERNS_18TensorIteratorBaseEENKUlvE0_clEvENKUlvE0_clEvEUlfE_EEvS5_RKT_EUliE_EEviT1_:
        /* <DEDUP_REMOVED lines=329> */
.L_x_17963:
        /* <DEDUP_REMOVED lines=18> */
.L_x_17968:
[----:B------:R-:W2:Y:S02]  /*15b0*/  LDG.E.U8 R0, desc[UR36][R4.64] ;  /* 0x0000002404007981 */ /* 0x000ea4000c1e1100 */
[----:B--2---:R-:W-:Y:S01]  /*15c0*/  I2FP.F32.U32 R0, R0 ;  /* 0x0000000000007245 */ /* 0x004fe20000201000 */
[----:B------:R-:W-:Y:S06]  /*15d0*/  BRA `(.L_x_17970) ;  /* 0x0000000c00487947 */ /* 0x000fec0003800000 */
.L_x_17967:
        /* <DEDUP_REMOVED lines=9> */
.L_x_17972:
[----:B------:R-:W2:Y:S02]  /*1670*/  LDG.E R0, desc[UR36][R4.64] ;  /* 0x0000002404007981 */ /* 0x000ea4000c1e1900 */
[----:B--2---:R-:W-:Y:S01]  /*1680*/  I2FP.F32.S32 R0, R0 ;  /* 0x0000000000007245 */ /* 0x004fe20000201400 */
[----:B------:R-:W-:Y:S06]  /*1690*/  BRA `(.L_x_17970) ;  /* 0x0000000c00187947 */ /* 0x000fec0003800000 */
.L_x_17971:
[----:B------:R-:W2:Y:S02]  /*16a0*/  LDG.E.U16 R0, desc[UR36][R4.64] ;  /* 0x0000002404007981 */ /* 0x000ea4000c1e1500 */
[----:B--2---:R-:W2:Y:S01]  /*16b0*/  I2F.S16 R0, R0 ;  /* 0x0000000000007306 */ /* 0x004ea20000101400 */
[----:B------:R-:W-:Y:S05]  /*16c0*/  BRA `(.L_x_17970) ;  /* 0x0000000c000c7947 */ /* 0x000fea0003800000 */
.L_x_17966:
        /* <DEDUP_REMOVED lines=8> */
.L_x_17974:
[----:B------:R-:W2:Y:S02]  /*1750*/  LDG.E.U16 R0, desc[UR36][R4.64] ;  /* 0x0000002404007981 */ /* 0x000ea4000c1e1500 */
[----:B--2---:R-:W-:Y:S01]  /*1760*/  HADD2.F32 R0, -RZ, R0.H0_H0 ;  /* 0x20000000ff007230 */ /* 0x004fe20000004100 */
[----:B------:R-:W-:Y:S06]  /*1770*/  BRA `(.L_x_17970) ;  /* 0x0000000800e07947 */ /* 0x000fec0003800000 */
.L_x_17973:
        /* <DEDUP_REMOVED lines=8> */
.L_x_17976:
[----:B------:R-:W2:Y:S02]  /*1800*/  LDG.E.U16 R0, desc[UR36][R4.64] ;  /* 0x0000002404007981 */ /* 0x000ea4000c1e1500 */
[----:B--2---:R-:W-:Y:S01]  /*1810*/  HADD2.F32 R0, -RZ, R0.H0_H0 ;  /* 0x20000000ff007230 */ /* 0x004fe20000004100 */
[----:B------:R-:W-:Y:S06]  /*1820*/  BRA `(.L_x_17970) ;  /* 0x0000000800b47947 */ /* 0x000fec0003800000 */
.L_x_17975:
        /* <DEDUP_REMOVED lines=11> */
.L_x_17965:
        /* <DEDUP_REMOVED lines=12> */
.L_x_17979:
        /* <DEDUP_REMOVED lines=11> */
.L_x_17978:
        /* <DEDUP_REMOVED lines=25> */
.L_x_17981:
        /* <DEDUP_REMOVED lines=13> */
.L_x_17980:
[----:B------:R-:W2:Y:S02]  /*1cb0*/  LDG.E.U16 R0, desc[UR36][R4.64] ;  /* 0x0000002404007981 */ /* 0x000ea4000c1e1500 */
[----:B--2---:R-:W-:Y:S01]  /*1cc0*/  IMAD.U32 R0, R0, 0x10000, RZ ;  /* 0x0001000000007824 */ /* 0x004fe200078e00ff */
[----:B------:R-:W-:Y:S06]  /*1cd0*/  BRA `(.L_x_17970) ;  /* 0x0000000400887947 */ /* 0x000fec0003800000 */
.L_x_17977:
        /* <DEDUP_REMOVED lines=11> */
.L_x_17984:
        /* <DEDUP_REMOVED lines=20> */
.L_x_17986:
[----:B------:R-:W-:Y:S05]  /*1ed0*/  BSYNC.RECONVERGENT B0 ;  /* 0x0000000000007941 */ /* 0x000fea0003800200 */
.L_x_17985:
[----:B------:R-:W-:Y:S01]  /*1ee0*/  IMAD.SHL.U32 R0, R0, 0x100000, RZ ;  /* 0x0010000000007824 */ /* 0x000fe200078e00ff */
[----:B------:R-:W-:-:S04]  /*1ef0*/  LEA R3, R3, 0x3b800000, 0x17 ;  /* 0x3b80000003037811 */ /* 0x000fc800078eb8ff */
[----:B------:R-:W-:Y:S01]  /*1f00*/  LOP3.LUT R0, R3, R0, R7, 0xfe, !PT ;  /* 0x0000000003007212 */ /* 0x000fe200078efe07 */
[----:B------:R-:W-:Y:S06]  /*1f10*/  BRA `(.L_x_17970) ;  /* 0x0000000000f87947 */ /* 0x000fec0003800000 */
.L_x_17983:
        /* <DEDUP_REMOVED lines=20> */
.L_x_17988:
[----:B------:R-:W-:Y:S05]  /*2060*/  BSYNC.RECONVERGENT B0 ;  /* 0x0000000000007941 */ /* 0x000fea0003800200 */
.L_x_17987:
[----:B------:R-:W-:Y:S02]  /*2070*/  SHF.L.U32 R0, R0, 0x15, RZ ;  /* 0x0000001500007819 */ /* 0x000fe400000006ff */
[----:B------:R-:W-:-:S04]  /*2080*/  LEA R3, R3, 0x37800000, 0x17 ;  /* 0x3780000003037811 */ /* 0x000fc800078eb8ff */
[----:B------:R-:W-:Y:S01]  /*2090*/  LOP3.LUT R0, R3, R0, R7, 0xfe, !PT ;  /* 0x0000000003007212 */ /* 0x000fe200078efe07 */
[----:B------:R-:W-:Y:S06]  /*20a0*/  BRA `(.L_x_17970) ;  /* 0x0000000000947947 */ /* 0x000fec0003800000 */
.L_x_17982:
[----:B------:R-:W-:-:S09]  /*20b0*/  UISETP.NE.AND UP0, UPT, UR4, 0x1c, UPT ;  /* 0x0000001c0400788c */ /* 0x000fd2000bf05270 */
[----:B------:R-:W-:Y:S05]  /*20c0*/  BRA.U !UP0, `(.L_x_17989) ;  /* 0x0000000108847547 */ /* 0x000fea000b800000 */
[----:B------:R-:W-:-:S09]  /*20d0*/  UISETP.NE.AND UP0, UPT, UR4, 0x1d, UPT ;  /* 0x0000001d0400788c */ /* 0x000fd2000bf05270 */
[----:B------:R-:W-:Y:S05]  /*20e0*/  BRA.U !UP0, `(.L_x_17990) ;  /* 0x0000000108707547 */ /* 0x000fea000b800000 */
[----:B------:R-:W-:-:S09]  /*20f0*/  UISETP.NE.AND UP0, UPT, UR4, 0x2c, UPT ;  /* 0x0000002c0400788c */ /* 0x000fd2000bf05270 */
[----:B------:R-:W-:Y:S05]  /*2100*/  BRA.U !UP0, `(.L_x_17991) ;  /* 0x0000000108487547 */ /* 0x000fea000b800000 */
.L_x_17969:
        /* <DEDUP_REMOVED lines=16> */
.L_x_17992:
[----:B------:R-:W-:Y:S01]  /*2210*/  IMAD.MOV.U32 R0, RZ, RZ, RZ ;  /* 0x000000ffff007224 */ /* 0x000fe200078e00ff */
[----:B------:R-:W-:Y:S06]  /*2220*/  BRA `(.L_x_17970) ;  /* 0x0000000000347947 */ /* 0x000fec0003800000 */
.L_x_17991:
        /* <DEDUP_REMOVED lines=8> */
.L_x_17990:
[----:B------:R-:W2:Y:S02]  /*22b0*/  LDG.E.64 R4, desc[UR36][R4.64] ;  /* 0x0000002404047981 */ /* 0x000ea4000c1e1b00 */
[----:B--2---:R0:W1:Y:S02]  /*22c0*/  I2F.U64 R0, R4 ;  /* 0x0000000400007312 */ /* 0x0040640000301000 */
[----:B01----:R-:W-:Y:S05]  /*22d0*/  BRA `(.L_x_17970) ;  /* 0x0000000000087947 */ /* 0x003fea0003800000 */
.L_x_17989:
[----:B------:R-:W2:Y:S02]  /*22e0*/  LDG.E R0, desc[UR36][R4.64] ;  /* 0x0000002404007981 */ /* 0x000ea4000c1e1900 */
[----:B--2---:R-:W-:-:S07]  /*22f0*/  I2FP.F32.U32 R0, R0 ;  /* 0x0000000000007245 */ /* 0x004fce0000201000 */
.L_x_17970:
[----:B------:R-:W-:Y:S05]  /*2300*/  BSYNC.RECONVERGENT B6 ;  /* 0x0000000000067941 */ /* 0x000fea0003800200 */
.L_x_17964:
[----:B------:R-:W4:Y:S01]  /*2310*/  LDC R3, c[0x0][0x590] ;  /* 0x00016400ff037b82 */ /* 0x000f220000000800 */
[----:B------:R-:W-:Y:S01]  /*2320*/  BSSY.RECONVERGENT B0, `(.L_x_17993) ;  /* 0x0000037000007945 */ /* 0x000fe20003800200 */
[C---:B0123-5:R-:W-:Y:S01]  /*2330*/  FADD.FTZ R5, |R0|.reuse, -RZ ;  /* 0x800000ff00057221 */ /* 0x06ffe20000010200 */
[----:B----4-:R-:W-:-:S13]  /*2340*/  FSETP.GEU.FTZ.AND P0, PT, |R0|, |R3|, PT ;  /* 0x400000030000720b */ /* 0x010fda0003f1e200 */
        /* <DEDUP_REMOVED lines=23> */
.L_x_17997:
[----:B------:R-:W-:Y:S05]  /*24c0*/  BSYNC.RECONVERGENT B1 ;  /* 0x0000000000017941 */ /* 0x000fea0003800200 */
.L_x_17996:
[----:B------:R-:W-:Y:S01]  /*24d0*/  FFMA.FTZ R5, -R24, R4, R5 ;  /* 0x0000000418057223 */ /* 0x000fe20000010105 */
[----:B------:R-:W-:Y:S06]  /*24e0*/  BRA `(.L_x_17994) ;  /* 0x0000000000687947 */ /* 0x000fec0003800000 */
.L_x_17995:
        /* <DEDUP_REMOVED lines=10> */
.L_x_18000:
        /* <DEDUP_REMOVED lines=13> */
.L_x_17999:
[----:B------:R-:W-:Y:S05]  /*2660*/  BSYNC.RECONVERGENT B1 ;  /* 0x0000000000017941 */ /* 0x000fea0003800200 */
.L_x_17998:
[----:B------:R-:W-:-:S04]  /*2670*/  FMUL.FTZ R4, R5, 1.1920928955078125e-07 ;  /* 0x3400000005047820 */ /* 0x000fc80000410000 */
[----:B------:R-:W-:-:S07]  /*2680*/  FMUL.FTZ R5, R9, R4 ;  /* 0x0000000409057220 */ /* 0x000fce0000410000 */
.L_x_17994:
[----:B------:R-:W-:Y:S05]  /*2690*/  BSYNC.RECONVERGENT B0 ;  /* 0x0000000000007941 */ /* 0x000fea0003800200 */
.L_x_17993:
[C---:B------:R-:W-:Y:S01]  /*26a0*/  FSETP.NAN.FTZ.AND P0, PT, |R5|.reuse, |R5|, PT ;  /* 0x400000050500720b */ /* 0x040fe20003f18200 */
[----:B------:R-:W0:Y:S01]  /*26b0*/  LDCU UR5, c[0x0][0x594] ;  /* 0x0000b280ff0577ac */ /* 0x000e220008000800 */
[C---:B------:R-:W-:Y:S01]  /*26c0*/  LOP3.LUT R4, R5.reuse, 0x80000000, R0, 0xb8, !PT ;  /* 0x8000000005047812 */ /* 0x040fe200078eb800 */
[----:B------:R-:W1:Y:S03]  /*26d0*/  LDCU.64 UR6, c[0x0][0x580] ;  /* 0x0000b000ff0677ac */ /* 0x000e660008000a00 */
[----:B------:R-:W-:Y:S02]  /*26e0*/  FSEL R5, R5, R4, P0 ;  /* 0x0000000405057208 */ /* 0x000fe40000000000 */
[----:B------:R-:W-:Y:S01]  /*26f0*/  PLOP3.LUT P0, PT, PT, PT, PT, 0x8, 0x80 ;  /* 0x000000000080781c */ /* 0x000fe20003f0e170 */
[----:B------:R-:W-:Y:S01]  /*2700*/  UPRMT UR4, UR40, 0x9910, URZ ;  /* 0x0000991028047896 */ /* 0x000fe200080000ff */
[----:B------:R-:W-:-:S03]  /*2710*/  FSETP.NEU.FTZ.AND P1, PT, R5, RZ, PT ;  /* 0x000000ff0500720b */ /* 0x000fc60003f3d000 */
[----:B------:R-:W-:-:S10]  /*2720*/  UISETP.GT.AND UP0, UPT, UR4, 0x9, UPT ;  /* 0x000000090400788c */ /* 0x000fd4000bf04270 */
[----:B------:R-:W-:Y:S01]  /*2730*/  @P1 FSETP.GEU.FTZ.AND P2, PT, R3, RZ, PT ;  /* 0x000000ff0300120b */ /* 0x000fe20003f5e000 */
[C---:B------:R-:W-:Y:S01]  /*2740*/  FADD.FTZ R3, -R5.reuse, R0 ;  /* 0x0000000005037221 */ /* 0x040fe20000010100 */
[----:B------:R-:W-:-:S03]  /*2750*/  @P1 FSETP.GEU.FTZ.AND P3, PT, R5, RZ, PT ;  /* 0x000000ff0500120b */ /* 0x000fc60003f7e000 */
[----:B0-----:R-:W-:Y:S01]  /*2760*/  FMUL.FTZ R3, R3, UR5 ;  /* 0x0000000503037c20 */ /* 0x001fe20008410000 */
[----:B------:R-:W-:-:S13]  /*2770*/  @P1 PLOP3.LUT P0, PT, P3, P2, PT, 0x28, 0x82 ;  /* 0x000000000082181c */ /* 0x000fda0001f04570 */
[----:B------:R-:W-:-:S05]  /*2780*/  @P0 FADD.FTZ R3, R3, -1 ;  /* 0xbf80000003030421 */ /* 0x000fca0000010000 */
[----:B------:R-:W-:-:S13]  /*2790*/  FSETP.NEU.FTZ.AND P0, PT, R3, RZ, PT ;  /* 0x000000ff0300720b */ /* 0x000fda0003f1d000 */
[----:B------:R-:W0:Y:S01]  /*27a0*/  @P0 FRND.FTZ.FLOOR R4, R3 ;  /* 0x0000000300040307 */ /* 0x000e220000215000 */
[----:B------:R-:W-:Y:S01]  /*27b0*/  @!P0 FMUL.FTZ R0, R0, UR5 ;  /* 0x0000000500008c20 */ /* 0x000fe20008410000 */
[----:B0-----:R-:W-:-:S05]  /*27c0*/  @P0 FADD.FTZ R5, R3, -R4 ;  /* 0x8000000403050221 */ /* 0x001fca0000010000 */
[----:B------:R-:W-:-:S13]  /*27d0*/  FSETP.GT.AND P1, PT, R5, 0.5, P0 ;  /* 0x3f0000000500780b */ /* 0x000fda0000724000 */
[----:B------:R-:W-:Y:S01]  /*27e0*/  @P1 FADD.FTZ R4, R4, 1 ;  /* 0x3f80000004041421 */ /* 0x000fe20000010000 */
[----:B-1----:R-:W-:Y:S02]  /*27f0*/  IADD3 R8, P1, PT, R25, UR6, RZ ;  /* 0x0000000619087c10 */ /* 0x002fe4000ff3e0ff */
[----:B------:R-:W-:Y:S02]  /*2800*/  @!P0 LOP3.LUT R4, RZ, 0x80000000, R0, 0xb8, !PT ;  /* 0x80000000ff048812 */ /* 0x000fe400078eb800 */
[----:B------:R-:W-:Y:S01]  /*2810*/  IADD3.X R9, PT, PT, RZ, UR7, RZ, P1, !PT ;  /* 0x00000007ff097c10 */ /* 0x000fe20008ffe4ff */
[----:B------:R-:W-:Y:S08]  /*2820*/  BRA.U UP0, `(.L_x_18001) ;  /* 0x0000000100e87547 */ /* 0x000ff0000b800000 */
        /* <DEDUP_REMOVED lines=11> */
.L_x_18004:
[----:B------:R-:W0:Y:S02]  /*28e0*/  F2I.S64.TRUNC R4, R4 ;  /* 0x0000000400047311 */ /* 0x000e24000020d900 */
[----:B0-----:R-:W-:-:S05]  /*28f0*/  IMAD.MOV.U32 R3, RZ, RZ, R4 ;  /* 0x000000ffff037224 */ /* 0x001fca00078e0004 */
[----:B------:R0:W-:Y:S01]  /*2900*/  STG.E.U8 desc[UR36][R8.64], R3 ;  /* 0x0000000308007986 */ /* 0x0001e2000c101124 */
[----:B------:R-:W-:Y:S05]  /*2910*/  BRA `(.L_x_18006) ;  /* 0x0000000c002c7947 */ /* 0x000fea0003800000 */
.L_x_18003:
        /* <DEDUP_REMOVED lines=9> */
.L_x_18008:
[----:B------:R-:W0:Y:S02]  /*29b0*/  F2I.FTZ.TRUNC.NTZ R3, R4 ;  /* 0x0000000400037305 */ /* 0x000e24000021f100 */
[----:B0-----:R0:W-:Y:S01]  /*29c0*/  STG.E desc[UR36][R8.64], R3 ;  /* 0x0000000308007986 */ /* 0x0011e2000c101924 */
[----:B------:R-:W-:Y:S05]  /*29d0*/  BRA `(.L_x_18006) ;  /* 0x0000000800fc7947 */ /* 0x000fea0003800000 */
.L_x_18007:
[----:B------:R-:W0:Y:S02]  /*29e0*/  F2I.FTZ.TRUNC.NTZ R3, R4 ;  /* 0x0000000400037305 */ /* 0x000e24000021f100 */
[----:B0-----:R0:W-:Y:S01]  /*29f0*/  STG.E.U16 desc[UR36][R8.64], R3 ;  /* 0x0000000308007986 */ /* 0x0011e2000c101524 */
[----:B------:R-:W-:Y:S05]  /*2a00*/  BRA `(.L_x_18006) ;  /* 0x0000000800f07947 */ /* 0x000fea0003800000 */
.L_x_18002:
        /* <DEDUP_REMOVED lines=8> */
.L_x_18010:
[----:B------:R-:W-:-:S05]  /*2a90*/  F2FP.F16.F32.PACK_AB R4, RZ, R4 ;  /* 0x00000004ff04723e */ /* 0x000fca00000000ff */
[----:B------:R0:W-:Y:S01]  /*2aa0*/  STG.E.U16 desc[UR36][R8.64], R4 ;  /* 0x0000000408007986 */ /* 0x0001e2000c101524 */
[----:B------:R-:W-:Y:S05]  /*2ab0*/  BRA `(.L_x_18006) ;  /* 0x0000000800c47947 */ /* 0x000fea0003800000 */
.L_x_18009:
        /* <DEDUP_REMOVED lines=9> */
.L_x_18012:
[----:B------:R-:W-:-:S04]  /*2b50*/  F2FP.F16.F32.PACK_AB R3, RZ, R4 ;  /* 0x00000004ff03723e */ /* 0x000fc800000000ff */
[----:B------:R-:W-:-:S05]  /*2b60*/  PRMT R3, R3, 0x5410, RZ ;  /* 0x0000541003037816 */ /* 0x000fca00000000ff */
[----:B------:R0:W-:Y:S01]  /*2b70*/  STG.E desc[UR36][R8.64], R3 ;  /* 0x0000000308007986 */ /* 0x0001e2000c101924 */
[----:B------:R-:W-:Y:S05]  /*2b80*/  BRA `(.L_x_18006) ;  /* 0x0000000800907947 */ /* 0x000fea0003800000 */
.L_x_18011:
[----:B------:R-:W-:-:S06]  /*2b90*/  FMUL.FTZ R4, R4, 1 ;  /* 0x3f80000004047820 */ /* 0x000fcc0000410000 */
[----:B------:R-:W0:Y:S02]  /*2ba0*/  F2F.F64.F32 R4, R4 ;  /* 0x0000000400047310 */ /* 0x000e240000201800 */
[----:B0-----:R0:W-:Y:S01]  /*2bb0*/  STG.E.64 desc[UR36][R8.64], R4 ;  /* 0x0000000408007986 */ /* 0x0011e2000c101b24 */
[----:B------:R-:W-:Y:S05]  /*2bc0*/  BRA `(.L_x_18006) ;  /* 0x0000000800807947 */ /* 0x000fea0003800000 */
.L_x_18001:
        /* <DEDUP_REMOVED lines=12> */
.L_x_18015:
[----:B------:R-:W-:Y:S01]  /*2c90*/  FMUL.FTZ R4, R4, 1 ;  /* 0x3f80000004047820 */ /* 0x000fe20000410000 */
[----:B------:R-:W-:-:S05]  /*2ca0*/  CS2R R6, SRZ ;  /* 0x0000000000067805 */ /* 0x000fca000001ff00 */
[----:B------:R-:W0:Y:S02]  /*2cb0*/  F2F.F64.F32 R4, R4 ;  /* 0x0000000400047310 */ /* 0x000e240000201800 */
[----:B0-----:R0:W-:Y:S01]  /*2cc0*/  STG.E.128 desc[UR36][R8.64], R4 ;  /* 0x0000000408007986 */ /* 0x0011e2000c101d24 */
[----:B------:R-:W-:Y:S05]  /*2cd0*/  BRA `(.L_x_18006) ;  /* 0x00000008003c7947 */ /* 0x000fea0003800000 */
.L_x_18014:
        /* <DEDUP_REMOVED lines=18> */
.L_x_18019:
[----:B------:R-:W-:Y:S05]  /*2e00*/  BSYNC.RECONVERGENT B0 ;  /* 0x0000000000007941 */ /* 0x000fea0003800200 */
.L_x_18018:
[----:B------:R-:W-:-:S05]  /*2e10*/  LOP3.LUT R5, R0, 0x80, R5, 0xf8, !PT ;  /* 0x0000008000057812 */ /* 0x000fca00078ef805 */
[----:B------:R0:W-:Y:S01]  /*2e20*/  STG.E.U8 desc[UR36][R8.64], R5 ;  /* 0x0000000508007986 */ /* 0x0001e2000c101124 */
[----:B------:R-:W-:Y:S05]  /*2e30*/  BRA `(.L_x_18006) ;  /* 0x0000000400e47947 */ /* 0x000fea0003800000 */
.L_x_18017:
        /* <DEDUP_REMOVED lines=14> */
.L_x_18021:
[----:B------:R-:W-:Y:S05]  /*2f20*/  BSYNC.RECONVERGENT B0 ;  /* 0x0000000000007941 */ /* 0x000fea0003800200 */
.L_x_18020:
[----:B------:R-:W-:-:S05]  /*2f30*/  LOP3.LUT R3, R0, 0x80, R7, 0xf8, !PT ;  /* 0x0000008000037812 */ /* 0x000fca00078ef807 */
[----:B------:R0:W-:Y:S01]  /*2f40*/  STG.E.U8 desc[UR36][R8.64], R3 ;  /* 0x0000000308007986 */ /* 0x0001e2000c101124 */
[----:B------:R-:W-:Y:S05]  /*2f50*/  BRA `(.L_x_18006) ;  /* 0x00000004009c7947 */ /* 0x000fea0003800000 */
.L_x_18016:
[----:B------:R-:W-:-:S05]  /*2f60*/  F2FP.BF16.F32.PACK_AB R4, RZ, R4 ;  /* 0x00000004ff04723e */ /* 0x000fca00000010ff */
[----:B------:R0:W-:Y:S01]  /*2f70*/  STG.E.U16 desc[UR36][R8.64], R4 ;  /* 0x0000000408007986 */ /* 0x0001e2000c101524 */
[----:B------:R-:W-:Y:S05]  /*2f80*/  BRA `(.L_x_18006) ;  /* 0x0000000400907947 */ /* 0x000fea0003800000 */
.L_x_18013:
        /* <DEDUP_REMOVED lines=11> */
.L_x_18024:
        /* <DEDUP_REMOVED lines=12> */
.L_x_18027:
[----:B------:R-:W-:-:S04]  /*3100*/  SHF.R.U32.HI R0, RZ, 0x14, R4 ;  /* 0x00000014ff007819 */ /* 0x000fc80000011604 */
[----:B------:R-:W-:-:S04]  /*3110*/  LOP3.LUT R3, R0, 0x1, RZ, 0xc0, !PT ;  /* 0x0000000100037812 */ /* 0x000fc800078ec0ff */
[----:B------:R-:W-:-:S04]  /*3120*/  IADD3 R0, PT, PT, R4, 0x487ffff, R3 ;  /* 0x0487ffff04007810 */ /* 0x000fc80007ffe003 */
[----:B------:R-:W-:-:S04]  /*3130*/  SHF.R.U32.HI R0, RZ, 0x14, R0 ;  /* 0x00000014ff007819 */ /* 0x000fc80000011600 */
[----:B------:R-:W-:-:S07]  /*3140*/  LOP3.LUT R3, R0, 0xff, RZ, 0xc0, !PT ;  /* 0x000000ff00037812 */ /* 0x000fce00078ec0ff */
.L_x_18028:
[----:B------:R-:W-:-:S04]  /*3150*/  SHF.R.U32.HI R4, RZ, 0x18, R4 ;  /* 0x00000018ff047819 */ /* 0x000fc80000011604 */
[----:B------:R-:W-:-:S04]  /*3160*/  LOP3.LUT R3, R3, 0x80, R4, 0xf8, !PT ;  /* 0x0000008003037812 */ /* 0x000fc800078ef804 */
[----:B------:R-:W-:-:S07]  /*3170*/  PRMT R0, R3, 0x7610, R0 ;  /* 0x0000761003007816 */ /* 0x000fce0000000000 */
.L_x_18026:
[----:B------:R-:W-:Y:S05]  /*3180*/  BSYNC.RECONVERGENT B0 ;  /* 0x0000000000007941 */ /* 0x000fea0003800200 */
.L_x_18025:
[----:B------:R1:W-:Y:S01]  /*3190*/  STG.E.U8 desc[UR36][R8.64], R0 ;  /* 0x0000000008007986 */ /* 0x0003e2000c101124 */
[----:B------:R-:W-:Y:S05]  /*31a0*/  BRA `(.L_x_18006) ;  /* 0x0000000400087947 */ /* 0x000fea0003800000 */
.L_x_18023:
        /* <DEDUP_REMOVED lines=12> */
.L_x_18031:
[----:B------:R-:W-:-:S04]  /*3270*/  SHF.R.U32.HI R0, RZ, 0x15, R4 ;  /* 0x00000015ff007819 */ /* 0x000fc80000011604 */
[----:B------:R-:W-:-:S04]  /*3280*/  LOP3.LUT R3, R0, 0x1, RZ, 0xc0, !PT ;  /* 0x0000000100037812 */ /* 0x000fc800078ec0ff */
[----:B------:R-:W-:-:S04]  /*3290*/  IADD3 R0, PT, PT, R4, 0x88fffff, R3 ;  /* 0x088fffff04007810 */ /* 0x000fc80007ffe003 */
[----:B------:R-:W-:-:S04]  /*32a0*/  SHF.R.U32.HI R0, RZ, 0x15, R0 ;  /* 0x00000015ff007819 */ /* 0x000fc80000011600 */
[----:B------:R-:W-:-:S07]  /*32b0*/  LOP3.LUT R3, R0, 0xff, RZ, 0xc0, !PT ;  /* 0x000000ff00037812 */ /* 0x000fce00078ec0ff */
.L_x_18032:
[----:B------:R-:W-:-:S04]  /*32c0*/  SHF.R.U32.HI R4, RZ, 0x18, R4 ;  /* 0x00000018ff047819 */ /* 0x000fc80000011604 */
[----:B------:R-:W-:-:S04]  /*32d0*/  LOP3.LUT R3, R3, 0x80, R4, 0xf8, !PT ;  /* 0x0000008003037812 */ /* 0x000fc800078ef804 */
[----:B------:R-:W-:-:S07]  /*32e0*/  PRMT R0, R3, 0x7610, R0 ;  /* 0x0000761003007816 */ /* 0x000fce0000000000 */
.L_x_18030:
[----:B------:R-:W-:Y:S05]  /*32f0*/  BSYNC.RECONVERGENT B0 ;  /* 0x0000000000007941 */ /* 0x000fea0003800200 */
.L_x_18029:
[----:B------:R0:W-:Y:S01]  /*3300*/  STG.E.U8 desc[UR36][R8.64], R0 ;  /* 0x0000000008007986 */ /* 0x0001e2000c101124 */
[----:B------:R-:W-:Y:S05]  /*3310*/  BRA `(.L_x_18006) ;  /* 0x0000000000ac7947 */ /* 0x000fea0003800000 */
.L_x_18022:
[----:B------:R-:W-:-:S09]  /*3320*/  UISETP.NE.AND UP0, UPT, UR4, 0x1c, UPT ;  /* 0x0000001c0400788c */ /* 0x000fd2000bf05270 */
[----:B------:R-:W-:Y:S05]  /*3330*/  BRA.U !UP0, `(.L_x_18033) ;  /* 0x00000001089c7547 */ /* 0x000fea000b800000 */
[----:B------:R-:W-:-:S09]  /*3340*/  UISETP.NE.AND UP0, UPT, UR4, 0x1d, UPT ;  /* 0x0000001d0400788c */ /* 0x000fd2000bf05270 */
[----:B------:R-:W-:Y:S05]  /*3350*/  BRA.U !UP0, `(.L_x_18034) ;  /* 0x0000000108887547 */ /* 0x000fea000b800000 */
[----:B------:R-:W-:-:S09]  /*3360*/  UISETP.NE.AND UP0, UPT, UR4, 0x2c, UPT ;  /* 0x0000002c0400788c */ /* 0x000fd2000bf05270 */
[----:B------:R-:W-:Y:S05]  /*3370*/  BRA.U !UP0, `(.L_x_18035) ;  /* 0x0000000108447547 */ /* 0x000fea000b800000 */
.L_x_18005:
        /* <DEDUP_REMOVED lines=16> */
.L_x_18036:
[----:B------:R-:W-:Y:S05]  /*3480*/  BRA `(.L_x_18006) ;  /* 0x0000000000507947 */ /* 0x000fea0003800000 */
.L_x_18035:
        /* <DEDUP_REMOVED lines=15> */
.L_x_18034:
[----:B------:R-:W0:Y:S02]  /*3580*/  F2I.U64.TRUNC R4, R4 ;  /* 0x0000000400047311 */ /* 0x000e24000020d800 */
[----:B0-----:R0:W-:Y:S01]  /*3590*/  STG.E.64 desc[UR36][R8.64], R4 ;  /* 0x0000000408007986 */ /* 0x0011e2000c101b24 */
[----:B------:R-:W-:Y:S05]  /*35a0*/  BRA `(.L_x_18006) ;  /* 0x0000000000087947 */ /* 0x000fea0003800000 */
.L_x_18033:
[----:B------:R-:W0:Y:S02]  /*35b0*/  F2I.FTZ.U32.TRUNC.NTZ R3, R4 ;  /* 0x0000000400037305 */ /* 0x000e24000021f000 */
[----:B0-----:R3:W-:Y:S02]  /*35c0*/  STG.E desc[UR36][R8.64], R3 ;  /* 0x0000000308007986 */ /* 0x0017e4000c101924 */
.L_x_18006:
[----:B------:R-:W-:-:S07]  /*35d0*/  VIADD R17, R17, 0x80 ;  /* 0x0000008011117836 */ /* 0x000fce0000000000 */
.L_x_17962:
[----:B------:R-:W-:Y:S05]  /*35e0*/  BSYNC.RECONVERGENT B7 ;  /* 0x0000000000077941 */ /* 0x000fea0003800200 */
.L_x_17961:
[----:B------:R-:W5:Y:S01]  /*35f0*/  LDCU UR4, c[0x0][0x380] ;  /* 0x00007000ff0477ac */ /* 0x000f620008000800 */
[----:B------:R-:W-:Y:S01]  /*3600*/  BSSY.RECONVERGENT B7, `(.L_x_18037) ;  /* 0x0000348000077945 */ /* 0x000fe20003800200 */
[----:B-----5:R-:W-:-:S13]  /*3610*/  ISETP.GE.AND P0, PT, R17, UR4, PT ;  /* 0x0000000411007c0c */ /* 0x020fda000bf06270 */
[----:B------:R-:W-:Y:S05]  /*3620*/  @P0 BRA `(.L_x_18038) ;  /* 0x0000003400140947 */ /* 0x000fea0003800000 */
[----:B------:R-:W5:Y:S01]  /*3630*/  LDCU UR4, c[0x0][0x388] ;  /* 0x00007100ff0477ac */ /* 0x000f620008000800 */
[----:B01----:R-:W-:Y:S02]  /*3640*/  HFMA2 R0, -RZ, RZ, 0, 0 ;  /* 0x00000000ff007431 */ /* 0x003fe400000001ff */
[----:B------:R-:W-:Y:S01]  /*3650*/  IMAD.MOV.U32 R25, RZ, RZ, RZ ;  /* 0x000000ffff197224 */ /* 0x000fe200078e00ff */
[----:B-----5:R-:W-:-:S09]  /*3660*/  UISETP.NE.AND UP0, UPT, UR4, URZ, UPT ;  /* 0x000000ff0400728c */ /* 0x020fd2000bf05270 */
[----:B------:R-:W-:Y:S05]  /*3670*/  BRA.U !UP0, `(.L_x_18039) ;  /* 0x0000001108ac7547 */ /* 0x000fea000b800000 */
[----:B------:R-:W0:Y:S01]  /*3680*/  LDCU.64 UR4, c[0x0][0x390] ;  /* 0x00007200ff0477ac */ /* 0x000e220008000a00 */
[----:B------:R-:W-:Y:S01]  /*3690*/  MOV R5, R17 ;  /* 0x0000001100057202 */ /* 0x000fe20000000f00 */
[----:B------:R-:W-:Y:S01]  /*36a0*/  IMAD.MOV.U32 R4, RZ, RZ, RZ ;  /* 0x000000ffff047224 */ /* 0x000fe200078e00ff */
[----:B------:R-:W1:Y:S01]  /*36b0*/  LDCU UR6, c[0x0][0x38c] ;  /* 0x00007180ff0677ac */ /* 0x000e620008000800 */
[----:B------:R-:W5:Y:S01]  /*36c0*/  LDCU.64 UR8, c[0x0][0x4b8] ;  /* 0x00009700ff0877ac */ /* 0x000f620008000a00 */
[----:B------:R-:W-:Y:S01]  /*36d0*/  UISETP.NE.AND UP0, UPT, UR41, URZ, UPT ;  /* 0x000000ff2900728c */ /* 0x000fe2000bf05270 */
[----:B0-----:R-:W-:-:S05]  /*36e0*/  IMAD.HI.U32 R6, R17, UR4, R4 ;  /* 0x0000000411067c27 */ /* 0x001fca000f8e0004 */
[----:B------:R-:W-:-:S05]  /*36f0*/  SHF.R.U32.HI R7, RZ, UR5, R6 ;  /* 0x00000005ff077c19 */ /* 0x000fca0008011606 */
[----:B------:R-:W-:-:S04]  /*3700*/  IMAD.MOV R0, RZ, RZ, -R7 ;  /* 0x000000ffff007224 */ /* 0x000fc800078e0a07 */
[----:B-1----:R-:W-:-:S04]  /*3710*/  IMAD R0, R0, UR6, R17 ;  /* 0x0000000600007c24 */ /* 0x002fc8000f8e0211 */
[C---:B-----5:R-:W-:Y:S02]  /*3720*/  IMAD R25, R0.reuse, UR8, RZ ;  /* 0x0000000800197c24 */ /* 0x060fe4000f8e02ff */
[----:B------:R-:W-:Y:S01]  /*3730*/  IMAD R0, R0, UR9, RZ ;  /* 0x0000000900007c24 */ /* 0x000fe2000f8e02ff */
[----:B------:R-:W-:Y:S06]  /*3740*/  BRA.U !UP0, `(.L_x_18039) ;  /* 0x0000001108787547 */ /* 0x000fec000b800000 */
[----:B------:R-:W0:Y:S01]  /*3750*/  LDCU.64 UR6, c[0x0][0x398] ;  /* 0x00007300ff0677ac */ /* 0x000e220008000a00 */
[----:B------:R-:W-:Y:S01]  /*3760*/  IMAD.MOV.U32 R6, RZ, RZ, RZ ;  /* 0x000000ffff067224 */ /* 0x000fe200078e00ff */
[----:B------:R-:W1:Y:S01]  /*3770*/  LDCU UR4, c[0x0][0x3a0] ;  /* 0x00007400ff0477ac */ /* 0x000e620008000800 */
[----:B------:R-:W5:Y:S01]  /*3780*/  LDCU.64 UR8, c[0x0][0x4c0] ;  /* 0x00009800ff0877ac */ /* 0x000f620008000a00 */
[----:B------:R-:W-:Y:S01]  /*3790*/  UISETP.NE.AND UP0, UPT, UR38, 0x2, UPT ;  /* 0x000000022600788c */ /* 0x000fe2000bf05270 */
[----:B0-----:R-:W-:-:S05]  /*37a0*/  IMAD.HI.U32 R4, R7, UR7, R6 ;  /* 0x0000000707047c27 */ /* 0x001fca000f8e0006 */
[----:B-1----:R-:W-:-:S04]  /*37b0*/  SHF.R.U32.HI R5, RZ, UR4, R4 ;  /* 0x00000004ff057c19 */ /* 0x002fc80008011604 */
[----:B------:R-:W-:-:S05]  /*37c0*/  IADD3 R6, PT, PT, -R5, RZ, RZ ;  /* 0x000000ff05067210 */ /* 0x000fca0007ffe1ff */
[----:B------:R-:W-:-:S04]  /*37d0*/  IMAD R6, R6, UR6, R7 ;  /* 0x0000000606067c24 */ /* 0x000fc8000f8e0207 */
[C---:B-----5:R-:W-:Y:S02]  /*37e0*/  IMAD R25, R6.reuse, UR8, R25 ;  /* 0x0000000806197c24 */ /* 0x060fe4000f8e0219 */
[----:B------:R-:W-:Y:S01]  /*37f0*/  IMAD R0, R6, UR9, R0 ;  /* 0x0000000906007c24 */ /* 0x000fe2000f8e0200 */
[----:B------:R-:W-:Y:S06]  /*3800*/  BRA.U !UP0, `(.L_x_18039) ;  /* 0x0000001108487547 */ /* 0x000fec000b800000 */
[----:B------:R-:W0:Y:S01]  /*3810*/  LDCU.64 UR4, c[0x0][0x3a8] ;  /* 0x00007500ff0477ac */ /* 0x000e220008000a00 */
[----:B------:R-:W-:Y:S01]  /*3820*/  IMAD.MOV.U32 R4, RZ, RZ, RZ ;  /* 0x000000ffff047224 */ /* 0x000fe200078e00ff */
[----:B------:R-:W1:Y:S01]  /*3830*/  LDCU UR6, c[0x0][0x3a4] ;  /* 0x00007480ff0677ac */ /* 0x000e620008000800 */
[----:B------:R-:W5:Y:S01]  /*3840*/  LDCU.64 UR8, c[0x0][0x4c8] ;  /* 0x00009900ff0877ac */ /* 0x000f620008000a00 */
[----:B------:R-:W-:Y:S01]  /*3850*/  UISETP.NE.AND UP0, UPT, UR38, 0x3, UPT ;  /* 0x000000032600788c */ /* 0x000fe2000bf05270 */
[----:B0-----:R-:W-:-:S05]  /*3860*/  IMAD.HI.U32 R6, R5, UR4, R4 ;  /* 0x0000000405067c27 */ /* 0x001fca000f8e0004 */
[----:B------:R-:W-:-:S05]  /*3870*/  SHF.R.U32.HI R7, RZ, UR5, R6 ;  /* 0x00000005ff077c19 */ /* 0x000fca0008011606 */
[----:B------:R-:W-:-:S04]  /*3880*/  IMAD.MOV R4, RZ, RZ, -R7 ;  /* 0x000000ffff047224 */ /* 0x000fc800078e0a07 */
[----:B-1----:R-:W-:-:S04]  /*3890*/  IMAD R4, R4, UR6, R5 ;  /* 0x0000000604047c24 */ /* 0x002fc8000f8e0205 */
[C---:B-----5:R-:W-:Y:S02]  /*38a0*/  IMAD R25, R4.reuse, UR8, R25 ;  /* 0x0000000804197c24 */ /* 0x060fe4000f8e0219 */
[----:B------:R-:W-:Y:S01]  /*38b0*/  IMAD R0, R4, UR9, R0 ;  /* 0x0000000904007c24 */ /* 0x000fe2000f8e0200 */
[----:B------:R-:W-:Y:S06]  /*38c0*/  BRA.U !UP0, `(.L_x_18039) ;  /* 0x0000001108187547 */ /* 0x000fec000b800000 */
[----:B------:R-:W0:Y:S01]  /*38d0*/  LDCU.64 UR6, c[0x0][0x3b0] ;  /* 0x00007600ff0677ac */ /* 0x000e220008000a00 */
[----:B------:R-:W-:Y:S01]  /*38e0*/  MOV R6, RZ ;  /* 0x000000ff00067202 */ /* 0x000fe20000000f00 */
[----:B------:R-:W1:Y:S01]  /*38f0*/  LDCU UR4, c[0x0][0x3b8] ;  /* 0x00007700ff0477ac */ /* 0x000e620008000800 */
[----:B------:R-:W5:Y:S01]  /*3900*/  LDCU.64 UR8, c[0x0][0x4d0] ;  /* 0x00009a00ff0877ac */ /* 0x000f620008000a00 */
[----:B------:R-:W-:Y:S02]  /*3910*/  UISETP.NE.AND UP0, UPT, UR38, 0x4, UPT ;  /* 0x000000042600788c */ /* 0x000fe4000bf05270 */
[----:B0-----:R-:W-:-:S05]  /*3920*/  IMAD.HI.U32 R4, R7, UR7, R6 ;  /* 0x0000000707047c27 */ /* 0x001fca000f8e0006 */
[----:B-1----:R-:W-:-:S05]  /*3930*/  SHF.R.U32.HI R5, RZ, UR4, R4 ;  /* 0x00000004ff057c19 */ /* 0x002fca0008011604 */
[----:B------:R-:W-:-:S04]  /*3940*/  IMAD.MOV R6, RZ, RZ, -R5 ;  /* 0x000000ffff067224 */ /* 0x000fc800078e0a05 */
        /* <DEDUP_REMOVED lines=10> */
[----:B------:R-:W-:-:S04]  /*39f0*/  SHF.R.U32.HI R7, RZ, UR5, R6 ;  /* 0x00000005ff077c19 */ /* 0x000fc80008011606 */
[----:B------:R-:W-:-:S05]  /*3a00*/  IADD3 R4, PT, PT, -R7, RZ, RZ ;  /* 0x000000ff07047210 */ /* 0x000fca0007ffe1ff */
[----:B-1----:R-:W-:-:S04]  /*3a10*/  IMAD R4, R4, UR6, R5 ;  /* 0x0000000604047c24 */ /* 0x002fc8000f8e0205 */
        /* <DEDUP_REMOVED lines=16> */
[----:B------:R-:W-:Y:S01]  /*3b20*/  HFMA2 R4, -RZ, RZ, 0, 0 ;  /* 0x00000000ff047431 */ /* 0x000fe200000001ff */
[----:B------:R-:W1:Y:S01]  /*3b30*/  LDCU UR6, c[0x0][0x3d4] ;  /* 0x00007a80ff0677ac */ /* 0x000e620008000800 */
[----:B------:R-:W5:Y:S01]  /*3b40*/  LDCU.64 UR8, c[0x0][0x4e8] ;  /* 0x00009d00ff0877ac */ /* 0x000f620008000a00 */
[----:B------:R-:W-:Y:S02]  /*3b50*/  UISETP.NE.AND UP0, UPT, UR38, 0x7, UPT ;  /* 0x000000072600788c */ /* 0x000fe4000bf05270 */
        /* <DEDUP_REMOVED lines=211> */
[----:B------:R-:W2:Y:S01]  /*4890*/  LDCU.64 UR4, c[0x0][0x4b0] ;  /* 0x00009600ff0477ac */ /* 0x000ea20008000a00 */
[----:B------:R-:W-:Y:S01]  /*48a0*/  HFMA2 R4, -RZ, RZ, 0, 0 ;  /* 0x00000000ff047431 */ /* 0x000fe200000001ff */
[----:B------:R-:W0:Y:S01]  /*48b0*/  LDCU UR6, c[0x0][0x4ac] ;  /* 0x00009580ff0677ac */ /* 0x000e220008000800 */
[----:B------:R-:W1:Y:S03]  /*48c0*/  LDCU.64 UR8, c[0x0][0x578] ;  /* 0x0000af00ff0877ac */ /* 0x000e660008000a00 */
[----:B--234-:R-:W-:-:S05]  /*48d0*/  IMAD.HI.U32 R3, R5, UR4, R4 ;  /* 0x0000000405037c27 */ /* 0x01cfca000f8e0004 */
[----:B------:R-:W-:-:S05]  /*48e0*/  SHF.R.U32.HI R3, RZ, UR5, R3 ;  /* 0x00000005ff037c19 */ /* 0x000fca0008011603 */
[----:B------:R-:W-:-:S04]  /*48f0*/  IMAD.MOV R3, RZ, RZ, -R3 ;  /* 0x000000ffff037224 */ /* 0x000fc800078e0a03 */
[----:B0-----:R-:W-:-:S04]  /*4900*/  IMAD R4, R3, UR6, R5 ;  /* 0x0000000603047c24 */ /* 0x001fc8000f8e0205 */
[C---:B-1----:R-:W-:Y:S02]  /*4910*/  IMAD R25, R4.reuse, UR8, R25 ;  /* 0x0000000804197c24 */ /* 0x042fe4000f8e0219 */
[----:B------:R-:W-:-:S07]  /*4920*/  IMAD R0, R4, UR9, R0 ;  /* 0x0000000904007c24 */ /* 0x000fce000f8e0200 */
.L_x_18039:
        /* <DEDUP_REMOVED lines=15> */
[----:B------:R-:W5:Y:S02]  /*4a20*/  LDG.E.S8 R0, desc[UR36][R4.64] ;  /* 0x0000002404007981 */ /* 0x000f64000c1e1300 */
[----:B-----5:R-:W0:Y:S01]  /*4a30*/  I2F.S16 R0, R0 ;  /* 0x0000000000007306 */ /* 0x020e220000101400 */
[----:B------:R-:W-:Y:S05]  /*4a40*/  BRA `(.L_x_18046) ;  /* 0x0000000c00547947 */ /* 0x000fea0003800000 */
.L_x_18044:
[----:B------:R-:W5:Y:S02]  /*4a50*/  LDG.E.U8 R0, desc[UR36][R4.64] ;  /* 0x0000002404007981 */ /* 0x000f64000c1e1100 */
[----:B-----5:R-:W-:Y:S01]  /*4a60*/  I2FP.F32.U32 R0, R0 ;  /* 0x0000000000007245 */ /* 0x020fe20000201000 */
[----:B------:R-:W-:Y:S06]  /*4a70*/  BRA `(.L_x_18046) ;  /* 0x0000000c00487947 */ /* 0x000fec0003800000 */
.L_x_18043:
[----:B------:R-:W-:-:S09]  /*4a80*/  UISETP.NE.AND UP0, UPT, UR4, 0x2, UPT ;  /* 0x000000020400788c */ /* 0x000fd2000bf05270 */
[----:B------:R-:W-:Y:S05]  /*4a90*/  BRA.U !UP0, `(.L_x_18047) ;  /* 0x0000000108287547 */ /* 0x000fea000b800000 */
[----:B------:R-:W-:-:S09]  /*4aa0*/  UISETP.NE.AND UP0, UPT, UR4, 0x3, UPT ;  /* 0x000000030400788c */ /* 0x000fd2000bf05270 */
[----:B------:R-:W-:Y:S05]  /*4ab0*/  BRA.U !UP0, `(.L_x_18048) ;  /* 0x0000000108147547 */ /* 0x000fea000b800000 */
[----:B------:R-:W-:-:S09]  /*4ac0*/  UISETP.NE.AND UP0, UPT, UR4, 0x4, UPT ;  /* 0x000000040400788c */ /* 0x000fd2000bf05270 */
[----:B------:R-:W-:Y:S05]  /*4ad0*/  BRA.U UP0, `(.L_x_18045) ;  /* 0x0000000900d47547 */ /* 0x000fea000b800000 */
[----:B------:R-:W5:Y:S02]  /*4ae0*/  LDG.E.64 R4, desc[UR36][R4.64] ;  /* 0x0000002404047981 */ /* 0x000f64000c1e1b00 */
[----:B-----5:R0:W1:Y:S02]  /*4af0*/  I2F.S64 R0, R4 ;  /* 0x0000000400007312 */ /* 0x0200640000301400 */
[----:B01----:R-:W-:Y:S05]  /*4b00*/  BRA `(.L_x_18046) ;  /* 0x0000000c00247947 */ /* 0x003fea0003800000 */
.L_x_18048:
[----:B------:R-:W5:Y:S02]  /*4b10*/  LDG.E R0, desc[UR36][R4.64] ;  /* 0x0000002404007981 */ /* 0x000f64000c1e1900 */
[----:B-----5:R-:W-:Y:S01]  /*4b20*/  I2FP.F32.S32 R0, R0 ;  /* 0x0000000000007245 */ /* 0x020fe20000201400 */
[----:B------:R-:W-:Y:S06]  /*4b30*/  BRA `(.L_x_18046) ;  /* 0x0000000c00187947 */ /* 0x000fec0003800000 */
.L_x_18047:
[----:B------:R-:W5:Y:S02]  /*4b40*/  LDG.E.U16 R0, desc[UR36][R4.64] ;  /* 0x0000002404007981 */ /* 0x000f64000c1e1500 */
[----:B-----5:R-:W0:Y:S01]  /*4b50*/  I2F.S16 R0, R0 ;  /* 0x0000000000007306 */ /* 0x020e220000101400 */
[----:B------:R-:W-:Y:S05]  /*4b60*/  BRA `(.L_x_18046) ;  /* 0x0000000c000c7947 */ /* 0x000fea0003800000 */
.L_x_18042:
        /* <DEDUP_REMOVED lines=8> */
.L_x_18050:
[----:B------:R-:W5:Y:S02]  /*4bf0*/  LDG.E.U16 R0, desc[UR36][R4.64] ;  /* 0x0000002404007981 */ /* 0x000f64000c1e1500 */
[----:B-----5:R-:W-:Y:S01]  /*4c00*/  HADD2.F32 R0, -RZ, R0.H0_H0 ;  /* 0x20000000ff007230 */ /* 0x020fe20000004100 */
[----:B------:R-:W-:Y:S06]  /*4c10*/  BRA `(.L_x_18046) ;  /* 0x0000000800e07947 */ /* 0x000fec0003800000 */
.L_x_18049:
        /* <DEDUP_REMOVED lines=8> */
.L_x_18052:
[----:B------:R-:W5:Y:S02]  /*4ca0*/  LDG.E.U16 R0, desc[UR36][R4.64] ;  /* 0x0000002404007981 */ /* 0x000f64000c1e1500 */
[----:B-----5:R-:W-:Y:S01]  /*4cb0*/  HADD2.F32 R0, -RZ, R0.H0_H0 ;  /* 0x20000000ff007230 */ /* 0x020fe20000004100 */
[----:B------:R-:W-:Y:S06]  /*4cc0*/  BRA `(.L_x_18046) ;  /* 0x0000000800b47947 */ /* 0x000fec0003800000 */
.L_x_18051:
[----:B------:R-:W5:Y:S01]  /*4cd0*/  LDG.E.64 R4, desc[UR36][R4.64] ;  /* 0x0000002404047981 */ /* 0x000f62000c1e1b00 */
[----:B------:R-:W-:Y:S01]  /*4ce0*/  UMOV UR4, 0xf0000000 ;  /* 0xf000000000047882 */ /* 0x000fe20000000000 */
[----:B------:R-:W-:Y:S02]  /*4cf0*/  UMOV UR5, 0x380fffff ;  /* 0x380fffff00057882 */ /* 0x000fe40000000000 */
[----:B-----5:R-:W0:-:S15]  /*4d00*/  DSETP.GEU.AND P0, PT, |R4|, UR4, PT ;  /* 0x0000000404007e2a */ /* 0x020e1e000bf0e200 */
[----:B------:R-:W-:-:S15]  /*4d10*/  NOP ;  /* 0x0000000000007918 */ /* 0x000fde0000000000 */
[----:B------:R-:W-:-:S15]  /*4d20*/  NOP ;  /* 0x0000000000007918 */ /* 0x000fde0000000000 */
[----:B------:R-:W-:-:S15]  /*4d30*/  NOP ;  /* 0x0000000000007918 */ /* 0x000fde0000000000 */
[----:B------:R-:W-:-:S04]  /*4d40*/  NOP ;  /* 0x0000000000007918 */ /* 0x000fc80000000000 */
[----:B------:R-:W0:Y:S02]  /*4d50*/  F2F.F32.F64 R0, R4 ;  /* 0x0000000400007310 */ /* 0x000e240000301000 */
[----:B0-----:R-:W-:Y:S01]  /*4d60*/  @!P0 FMUL R0, R0, 1.175494350822287508e-38 ;  /* 0x0080000000008820 */ /* 0x001fe20000400000 */
[----:B------:R-:W-:Y:S06]  /*4d70*/  BRA `(.L_x_18046) ;  /* 0x0000000800887947 */ /* 0x000fec0003800000 */
.L_x_18041:
        /* <DEDUP_REMOVED lines=8> */
[----:B------:R-:W5:Y:S02]  /*4e00*/  LDG.E.U8 R4, desc[UR36][R4.64] ;  /* 0x0000002404047981 */ /* 0x000f64000c1e1100 */
[----:B-----5:R-:W-:-:S04]  /*4e10*/  ISETP.NE.AND P0, PT, R4, RZ, PT ;  /* 0x000000ff0400720c */ /* 0x020fc80003f05270 */
[----:B------:R-:W-:Y:S01]  /*4e20*/  FSEL R0, RZ, 1, !P0 ;  /* 0x3f800000ff007808 */ /* 0x000fe20004000000 */
[----:B------:R-:W-:Y:S08]  /*4e30*/  BRA `(.L_x_18046) ;  /* 0x0000000800587947 */ /* 0x000ff00003800000 */
.L_x_18055:
        /* <DEDUP_REMOVED lines=11> */
.L_x_18054:
[----:B------:R-:W-:-:S09]  /*4ef0*/  UISETP.NE.AND UP0, UPT, UR4, 0xf, UPT ;  /* 0x0000000f0400788c */ /* 0x000fd2000bf05270 */
[----:B------:R-:W-:Y:S05]  /*4f00*/  BRA.U !UP0, `(.L_x_18056) ;  /* 0x0000000108907547 */ /* 0x000fea000b800000 */
[----:B------:R-:W-:-:S09]  /*4f10*/  UISETP.NE.AND UP0, UPT, UR4, 0x17, UPT ;  /* 0x000000170400788c */ /* 0x000fd2000bf05270 */
[----:B------:R-:W-:Y:S05]  /*4f20*/  BRA.U !UP0, `(.L_x_18057) ;  /* 0x0000000108547547 */ /* 0x000fea000b800000 */
[----:B------:R-:W-:-:S09]  /*4f30*/  UISETP.NE.AND UP0, UPT, UR4, 0x18, UPT ;  /* 0x000000180400788c */ /* 0x000fd2000bf05270 */
[----:B------:R-:W-:Y:S05]  /*4f40*/  BRA.U UP0, `(.L_x_18045) ;  /* 0x0000000500b87547 */ /* 0x000fea000b800000 */
[----:B------:R-:W5:Y:S01]  /*4f50*/  LDG.E.U8 R0, desc[UR36][R4.64] ;  /* 0x0000002404007981 */ /* 0x000f62000c1e1100 */
[----:B------:R-:W-:Y:S01]  /*4f60*/  IMAD.MOV.U32 R7, RZ, RZ, 0x1f ;  /* 0x0000001fff077424 */ /* 0x000fe200078e00ff */
[----:B-----5:R-:W-:-:S04]  /*4f70*/  SHF.L.U32 R0, R0, 0x18, RZ ;  /* 0x0000001800007819 */ /* 0x020fc800000006ff */
[C---:B--234-:R-:W-:Y:S02]  /*4f80*/  LOP3.LUT R3, R0.reuse, 0x7f000000, RZ, 0xc0, !PT ;  /* 0x7f00000000037812 */ /* 0x05cfe400078ec0ff */
        /* <DEDUP_REMOVED lines=15> */
.L_x_18057:
[----:B------:R-:W5:Y:S02]  /*5080*/  LDG.E.U8 R4, desc[UR36][R4.64] ;  /* 0x0000002404047981 */ /* 0x000f64000c1e1100 */
[C---:B-----5:R-:W-:Y:S02]  /*5090*/  IMAD.SHL.U32 R0, R4.reuse, 0x2000000, RZ ;  /* 0x0200000004007824 */ /* 0x060fe400078e00ff */
[----:B------:R-:W-:-:S03]  /*50a0*/  IMAD.SHL.U32 R6, R4, 0x100, RZ ;  /* 0x0000010004067824 */ /* 0x000fc600078e00ff */
[----:B------:R-:W-:-:S13]  /*50b0*/  ISETP.GE.U32.AND P0, PT, R0, 0x8000000, PT ;  /* 0x080000000000780c */ /* 0x000fda0003f06070 */
[----:B--234-:R-:W-:Y:S02]  /*50c0*/  @!P0 LOP3.LUT R3, R6, 0x7f00, RZ, 0xc0, !PT ;  /* 0x00007f0006038812 */ /* 0x01cfe400078ec0ff */
        /* <DEDUP_REMOVED lines=8> */
.L_x_18056:
[----:B------:R-:W5:Y:S02]  /*5150*/  LDG.E.U16 R0, desc[UR36][R4.64] ;  /* 0x0000002404007981 */ /* 0x000f64000c1e1500 */
[----:B-----5:R-:W-:Y:S01]  /*5160*/  IMAD.U32 R0, R0, 0x10000, RZ ;  /* 0x0001000000007824 */ /* 0x020fe200078e00ff */
[----:B------:R-:W-:Y:S06]  /*5170*/  BRA `(.L_x_18046) ;  /* 0x0000000400887947 */ /* 0x000fec0003800000 */
.L_x_18053:
        /* <DEDUP_REMOVED lines=8> */
[----:B------:R-:W5:Y:S02]  /*5200*/  LDG.E.U16 R0, desc[UR36][R4.64] ;  /* 0x0000002404007981 */ /* 0x000f64000c1e1500 */
[----:B-----5:R-:W-:Y:S01]  /*5210*/  I2FP.F32.U32 R0, R0 ;  /* 0x0000000000007245 */ /* 0x020fe20000201000 */
[----:B------:R-:W-:Y:S06]  /*5220*/  BRA `(.L_x_18046) ;  /* 0x00000004005c7947 */ /* 0x000fec0003800000 */
.L_x_18060:
[----:B------:R-:W5:Y:S01]  /*5230*/  LDG.E.U8 R4, desc[UR36][R4.64] ;  /* 0x0000002404047981 */ /* 0x000f62000c1e1100 */
[----:B------:R-:W-:Y:S01]  /*5240*/  IMAD.MOV.U32 R0, RZ, RZ, RZ ;  /* 0x000000ffff007224 */ /* 0x000fe200078e00ff */
[----:B-----5:R-:W-:-:S13]  /*5250*/  ISETP.NE.AND P0, PT, R4, RZ, PT ;  /* 0x000000ff0400720c */ /* 0x020fda0003f05270 */
[----:B------:R-:W-:Y:S05]  /*5260*/  @!P0 BRA `(.L_x_18046) ;  /* 0x00000004004c8947 */ /* 0x000fea0003800000 */
[----:B------:R-:W-:-:S13]  /*5270*/  ISETP.NE.AND P0, PT, R4, 0x80, PT ;  /* 0x000000800400780c */ /* 0x000fda0003f05270 */
[----:B------:R-:W-:Y:S01]  /*5280*/  @!P0 MOV R0, 0x7f800001 ;  /* 0x7f80000100008802 */ /* 0x000fe20000000f00 */
[----:B------:R-:W-:Y:S06]  /*5290*/  @!P0 BRA `(.L_x_18046) ;  /* 0x0000000400408947 */ /* 0x000fec0003800000 */
[--C-:B------:R-:W-:Y:S01]  /*52a0*/  SHF.R.U32.HI R0, RZ, 0x3, R4.reuse ;  /* 0x00000003ff007819 */ /* 0x100fe20000011604 */
[----:B------:R-:W-:Y:S03]  /*52b0*/  BSSY.RECONVERGENT B0, `(.L_x_18061) ;  /* 0x000000c000007945 */ /* 0x000fe60003800200 */
[----:B--234-:R-:W-:Y:S02]  /*52c0*/  LOP3.LUT P0, R3, R0, 0xf, RZ, 0xc0, !PT ;  /* 0x0000000f00037812 */ /* 0x01cfe4000780c0ff */
        /* <DEDUP_REMOVED lines=10> */
.L_x_18062:
[----:B------:R-:W-:Y:S05]  /*5370*/  BSYNC.RECONVERGENT B0 ;  /* 0x0000000000007941 */ /* 0x000fea0003800200 */
.L_x_18061:
[----:B------:R-:W-:Y:S02]  /*5380*/  SHF.L.U32 R0, R0, 0x14, RZ ;  /* 0x0000001400007819 */ /* 0x000fe400000006ff */
[----:B------:R-:W-:-:S04]  /*5390*/  LEA R3, R3, 0x3b800000, 0x17 ;  /* 0x3b80000003037811 */ /* 0x000fc800078eb8ff */
[----:B------:R-:W-:Y:S01]  /*53a0*/  LOP3.LUT R0, R3, R0, R7, 0xfe, !PT ;  /* 0x0000000003007212 */ /* 0x000fe200078efe07 */
[----:B------:R-:W-:Y:S06]  /*53b0*/  BRA `(.L_x_18046) ;  /* 0x0000000000f87947 */ /* 0x000fec0003800000 */
.L_x_18059:
[----:B------:R-:W5:Y:S01]  /*53c0*/  LDG.E.U8 R4, desc[UR36][R4.64] ;  /* 0x0000002404047981 */ /* 0x000f62000c1e1100 */
[----:B------:R-:W-:Y:S01]  /*53d0*/  IMAD.MOV.U32 R0, RZ, RZ, RZ ;  /* 0x000000ffff007224 */ /* 0x000fe200078e00ff */
[----:B-----5:R-:W-:-:S13]  /*53e0*/  ISETP.NE.AND P0, PT, R4, RZ, PT ;  /* 0x000000ff0400720c */ /* 0x020fda0003f05270 */
[----:B------:R-:W-:Y:S05]  /*53f0*/  @!P0 BRA `(.L_x_18046) ;  /* 0x0000000000e88947 */ /* 0x000fea0003800000 */
[----:B------:R-:W-:-:S13]  /*5400*/  ISETP.NE.AND P0, PT, R4, 0x80, PT ;  /* 0x000000800400780c */ /* 0x000fda0003f05270 */
[----:B------:R-:W-:Y:S01]  /*5410*/  @!P0 IMAD.MOV.U32 R0, RZ, RZ, 0x7f800001 ;  /* 0x7f800001ff008424 */ /* 0x000fe200078e00ff */
[----:B------:R-:W-:Y:S06]  /*5420*/  @!P0 BRA `(.L_x_18046) ;  /* 0x0000000000dc8947 */ /* 0x000fec0003800000 */
[--C-:B------:R-:W-:Y:S01]  /*5430*/  SHF.R.U32.HI R0, RZ, 0x2, R4.reuse ;  /* 0x00000002ff007819 */ /* 0x100fe20000011604 */
[----:B------:R-:W-:Y:S03]  /*5440*/  BSSY.RECONVERGENT B0, `(.L_x_18063) ;  /* 0x000000c000007945 */ /* 0x000fe60003800200 */
[----:B--234-:R-:W-:Y:S02]  /*5450*/  LOP3.LUT P0, R3, R0, 0x1f, RZ, 0xc0, !PT ;  /* 0x0000001f00037812 */ /* 0x01cfe4000780c0ff */
        /* <DEDUP_REMOVED lines=10> */
.L_x_18064:
[----:B------:R-:W-:Y:S05]  /*5500*/  BSYNC.RECONVERGENT B0 ;  /* 0x0000000000007941 */ /* 0x000fea0003800200 */
.L_x_18063:
[----:B------:R-:W-:Y:S01]  /*5510*/  IMAD.SHL.U32 R0, R0, 0x200000, RZ ;  /* 0x0020000000007824 */ /* 0x000fe200078e00ff */
[----:B------:R-:W-:-:S04]  /*5520*/  LEA R3, R3, 0x37800000, 0x17 ;  /* 0x3780000003037811 */ /* 0x000fc800078eb8ff */
[----:B------:R-:W-:Y:S01]  /*5530*/  LOP3.LUT R0, R3, R0, R7, 0xfe, !PT ;  /* 0x0000000003007212 */ /* 0x000fe200078efe07 */
[----:B------:R-:W-:Y:S06]  /*5540*/  BRA `(.L_x_18046) ;  /* 0x0000000000947947 */ /* 0x000fec0003800000 */
.L_x_18058:
[----:B------:R-:W-:-:S09]  /*5550*/  UISETP.NE.AND UP0, UPT, UR4, 0x1c, UPT ;  /* 0x0000001c0400788c */ /* 0x000fd2000bf05270 */
[----:B------:R-:W-:Y:S05]  /*5560*/  BRA.U !UP0, `(.L_x_18065) ;  /* 0x0000000108847547 */ /* 0x000fea000b800000 */
[----:B------:R-:W-:-:S09]  /*5570*/  UISETP.NE.AND UP0, UPT, UR4, 0x1d, UPT ;  /* 0x0000001d0400788c */ /* 0x000fd2000bf05270 */
[----:B------:R-:W-:Y:S05]  /*5580*/  BRA.U !UP0, `(.L_x_18066) ;  /* 0x0000000108707547 */ /* 0x000fea000b800000 */
[----:B------:R-:W-:-:S09]  /*5590*/  UISETP.NE.AND UP0, UPT, UR4, 0x2c, UPT ;  /* 0x0000002c0400788c */ /* 0x000fd2000bf05270 */
[----:B------:R-:W-:Y:S05]  /*55a0*/  BRA.U UP0, `(.L_x_18045) ;  /* 0x0000000100207547 */ /* 0x000fea000b800000 */
[----:B------:R-:W5:Y:S01]  /*55b0*/  LDG.E.U8 R4, desc[UR36][R4.64] ;  /* 0x0000002404047981 */ /* 0x000f62000c1e1100 */
[----:B------:R-:W-:Y:S01]  /*55c0*/  HFMA2 R0, -RZ, RZ, 3.814697265625e-06, 0 ;  /* 0x00400000ff007431 */ /* 0x000fe200000001ff */
[----:B-----5:R-:W-:-:S13]  /*55d0*/  ISETP.NE.AND P0, PT, R4, RZ, PT ;  /* 0x000000ff0400720c */ /* 0x020fda0003f05270 */
[----:B------:R-:W-:Y:S05]  /*55e0*/  @!P0 BRA `(.L_x_18046) ;  /* 0x00000000006c8947 */ /* 0x000fea0003800000 */
[----:B------:R-:W-:-:S13]  /*55f0*/  ISETP.NE.AND P0, PT, R4, 0xff, PT ;  /* 0x000000ff0400780c */ /* 0x000fda0003f05270 */
[----:B------:R-:W-:Y:S02]  /*5600*/  @!P0 IMAD.MOV.U32 R0, RZ, RZ, 0x7f800001 ;  /* 0x7f800001ff008424 */ /* 0x000fe400078e00ff */
[----:B------:R-:W-:Y:S01]  /*5610*/  @P0 IMAD.SHL.U32 R0, R4, 0x800000, RZ ;  /* 0x0080000004000824 */ /* 0x000fe200078e00ff */
[----:B------:R-:W-:Y:S06]  /*5620*/  BRA `(.L_x_18046) ;  /* 0x00000000005c7947 */ /* 0x000fec0003800000 */
.L_x_18045:
[----:B------:R-:W-:Y:S01]  /*5630*/  MOV R14, 0x0 ;  /* 0x00000000000e7802 */ /* 0x000fe20000000f00 */
[----:B------:R-:W0:Y:S01]  /*5640*/  LDCU.64 UR4, c[0x4][0x178] ;  /* 0x01002f00ff0477ac */ /* 0x000e220008000a00 */
[----:B--234-:R-:W-:Y:S02]  /*5650*/  HFMA2 R8, -RZ, RZ, 0, 4.64916229248046875e-06 ;  /* 0x0000004eff087431 */ /* 0x01cfe400000001ff */
        /* <DEDUP_REMOVED lines=13> */
.L_x_18067:
[----:B------:R-:W-:Y:S01]  /*5730*/  MOV R0, RZ ;  /* 0x000000ff00007202 */ /* 0x000fe20000000f00 */
[----:B------:R-:W-:Y:S06]  /*5740*/  BRA `(.L_x_18046) ;  /* 0x0000000000147947 */ /* 0x000fec0003800000 */
.L_x_18066:
[----:B------:R-:W5:Y:S02]  /*5750*/  LDG.E.64 R4, desc[UR36][R4.64] ;  /* 0x0000002404047981 */ /* 0x000f64000c1e1b00 */
[----:B-----5:R0:W1:Y:S02]  /*5760*/  I2F.U64 R0, R4 ;  /* 0x0000000400007312 */ /* 0x0200640000301000 */
[----:B01----:R-:W-:Y:S05]  /*5770*/  BRA `(.L_x_18046) ;  /* 0x0000000000087947 */ /* 0x003fea0003800000 */
.L_x_18065:
[----:B------:R-:W5:Y:S02]  /*5780*/  LDG.E R0, desc[UR36][R4.64] ;  /* 0x0000002404007981 */ /* 0x000f64000c1e1900 */
[----:B-----5:R-:W-:-:S07]  /*5790*/  I2FP.F32.U32 R0, R0 ;  /* 0x0000000000007245 */ /* 0x020fce0000201000 */
.L_x_18046:
[----:B------:R-:W-:Y:S05]  /*57a0*/  BSYNC.RECONVERGENT B6 ;  /* 0x0000000000067941 */ /* 0x000fea0003800200 */
.L_x_18040:
[----:B--234-:R-:W2:Y:S01]  /*57b0*/  LDC R3, c[0x0][0x590] ;  /* 0x00016400ff037b82 */ /* 0x01cea20000000800 */
[----:B------:R-:W-:Y:S01]  /*57c0*/  BSSY.RECONVERGENT B0, `(.L_x_18068) ;  /* 0x0000037000007945 */ /* 0x000fe20003800200 */
[C---:B01---5:R-:W-:Y:S01]  /*57d0*/  FADD.FTZ R5, |R0|.reuse, -RZ ;  /* 0x800000ff00057221 */ /* 0x063fe20000010200 */
        /* <DEDUP_REMOVED lines=21> */
.L_x_18073:
[----:B------:R-:W-:Y:S01]  /*5930*/  FSETP.GEU.FTZ.AND P0, PT, R6, -R24, PT ;  /* 0x800000180600720b */ /* 0x000fe20003f1e000 */
[----:B------:R-:W-:-:S12]  /*5940*/  FADD.FTZ R4, R4, -1 ;  /* 0xbf80000004047421 */ /* 0x000fd80000010000 */
[----:B------:R-:W-:-:S07]  /*5950*/  @!P0 FADD.FTZ R4, R4, -1 ;  /* 0xbf80000004048421 */ /* 0x000fce0000010000 */
.L_x_18072:
[----:B------:R-:W-:Y:S05]  /*5960*/  BSYNC.RECONVERGENT B1 ;  /* 0x0000000000017941 */ /* 0x000fea0003800200 */
.L_x_18071:
[----:B------:R-:W-:Y:S01]  /*5970*/  FFMA.FTZ R5, -R24, R4, R5 ;  /* 0x0000000418057223 */ /* 0x000fe20000010105 */
[----:B------:R-:W-:Y:S06]  /*5980*/  BRA `(.L_x_18069) ;  /* 0x0000000000687947 */ /* 0x000fec0003800000 */
.L_x_18070:
        /* <DEDUP_REMOVED lines=10> */
.L_x_18076:
        /* <DEDUP_REMOVED lines=13> */
.L_x_18075:
[----:B------:R-:W-:Y:S05]  /*5b00*/  BSYNC.RECONVERGENT B1 ;  /* 0x0000000000017941 */ /* 0x000fea0003800200 */
.L_x_18074:
[----:B------:R-:W-:-:S04]  /*5b10*/  FMUL.FTZ R4, R5, 1.1920928955078125e-07 ;  /* 0x3400000005047820 */ /* 0x000fc80000410000 */
[----:B------:R-:W-:-:S07]  /*5b20*/  FMUL.FTZ R5, R9, R4 ;  /* 0x0000000409057220 */ /* 0x000fce0000410000 */
.L_x_18069:
[----:B------:R-:W-:Y:S05]  /*5b30*/  BSYNC.RECONVERGENT B0 ;  /* 0x0000000000007941 */ /* 0x000fea0003800200 */
.L_x_18068:
        /* <DEDUP_REMOVED lines=13> */
[----:B------:R-:W-:Y:S02]  /*5c10*/  @P1 PLOP3.LUT P0, PT, P2, P3, PT, 0x28, 0x82 ;  /* 0x000000000082181c */ /* 0x000fe40001706570 */
[----:B-1----:R-:W-:-:S04]  /*5c20*/  IADD3 R8, P1, PT, R25, UR6, RZ ;  /* 0x0000000619087c10 */ /* 0x002fc8000ff3e0ff */
[----:B------:R-:W-:-:S07]  /*5c30*/  IADD3.X R9, PT, PT, RZ, UR7, RZ, P1, !PT ;  /* 0x00000007ff097c10 */ /* 0x000fce0008ffe4ff */
[----:B------:R-:W-:-:S05]  /*5c40*/  @P0 FADD.FTZ R3, R3, -1 ;  /* 0xbf80000003030421 */ /* 0x000fca0000010000 */
[----:B------:R-:W-:-:S13]  /*5c50*/  FSETP.NEU.FTZ.AND P0, PT, R3, RZ, PT ;  /* 0x000000ff0300720b */ /* 0x000fda0003f1d000 */
[----:B------:R-:W0:Y:S01]  /*5c60*/  @P0 FRND.FTZ.FLOOR R6, R3 ;  /* 0x0000000300060307 */ /* 0x000e220000215000 */
[----:B------:R-:W-:Y:S01]  /*5c70*/  @!P0 FMUL.FTZ R0, R0, UR5 ;  /* 0x0000000500008c20 */ /* 0x000fe20008410000 */
[----:B0-----:R-:W-:-:S05]  /*5c80*/  @P0 FADD.FTZ R4, R3, -R6 ;  /* 0x8000000603040221 */ /* 0x001fca0000010000 */
[----:B------:R-:W-:Y:S02]  /*5c90*/  FSETP.GT.AND P2, PT, R4, 0.5, P0 ;  /* 0x3f0000000400780b */ /* 0x000fe40000744000 */
[----:B------:R-:W-:-:S11]  /*5ca0*/  @!P0 LOP3.LUT R4, RZ, 0x80000000, R0, 0xb8, !PT ;  /* 0x80000000ff048812 */ /* 0x000fd600078eb800 */
[----:B------:R-:W-:-:S04]  /*5cb0*/  @P2 FADD.FTZ R6, R6, 1 ;  /* 0x3f80000006062421 */ /* 0x000fc80000010000 */
[----:B------:R-:W-:Y:S01]  /*5cc0*/  @P0 IMAD.MOV.U32 R4, RZ, RZ, R6 ;  /* 0x000000ffff040224 */ /* 0x000fe200078e0006 */
[----:B------:R-:W-:Y:S06]  /*5cd0*/  BRA.U UP0, `(.L_x_18077) ;  /* 0x0000000100e87547 */ /* 0x000fec000b800000 */
        /* <DEDUP_REMOVED lines=11> */
.L_x_18080:
[----:B------:R-:W0:Y:S02]  /*5d90*/  F2I.S64.TRUNC R4, R4 ;  /* 0x0000000400047311 */ /* 0x000e24000020d900 */
[----:B0-----:R-:W-:-:S05]  /*5da0*/  IMAD.MOV.U32 R3, RZ, RZ, R4 ;  /* 0x000000ffff037224 */ /* 0x001fca00078e0004 */
[----:B------:R0:W-:Y:S01]  /*5db0*/  STG.E.U8 desc[UR36][R8.64], R3 ;  /* 0x0000000308007986 */ /* 0x0001e2000c101124 */
[----:B------:R-:W-:Y:S05]  /*5dc0*/  BRA `(.L_x_18082) ;  /* 0x0000000c00287947 */ /* 0x000fea0003800000 */
.L_x_18079:
        /* <DEDUP_REMOVED lines=9> */
.L_x_18084:
[----:B------:R-:W0:Y:S02]  /*5e60*/  F2I.FTZ.TRUNC.NTZ R3, R4 ;  /* 0x0000000400037305 */ /* 0x000e24000021f100 */
[----:B0-----:R0:W-:Y:S01]  /*5e70*/  STG.E desc[UR36][R8.64], R3 ;  /* 0x0000000308007986 */ /* 0x0011e2000c101924 */
[----:B------:R-:W-:Y:S05]  /*5e80*/  BRA `(.L_x_18082) ;  /* 0x0000000800f87947 */ /* 0x000fea0003800000 */
.L_x_18083:
[----:B------:R-:W0:Y:S02]  /*5e90*/  F2I.FTZ.TRUNC.NTZ R3, R4 ;  /* 0x0000000400037305 */ /* 0x000e24000021f100 */
[----:B0-----:R0:W-:Y:S01]  /*5ea0*/  STG.E.U16 desc[UR36][R8.64], R3 ;  /* 0x0000000308007986 */ /* 0x0011e2000c101524 */
[----:B------:R-:W-:Y:S05]  /*5eb0*/  BRA `(.L_x_18082) ;  /* 0x0000000800ec7947 */ /* 0x000fea0003800000 */
.L_x_18078:
        /* <DEDUP_REMOVED lines=8> */
.L_x_18086:
[----:B------:R-:W-:-:S05]  /*5f40*/  F2FP.F16.F32.PACK_AB R4, RZ, R4 ;  /* 0x00000004ff04723e */ /* 0x000fca00000000ff */
[----:B------:R0:W-:Y:S01]  /*5f50*/  STG.E.U16 desc[UR36][R8.64], R4 ;  /* 0x0000000408007986 */ /* 0x0001e2000c101524 */
[----:B------:R-:W-:Y:S05]  /*5f60*/  BRA `(.L_x_18082) ;  /* 0x0000000800c07947 */ /* 0x000fea0003800000 */
.L_x_18085:
        /* <DEDUP_REMOVED lines=9> */
.L_x_18088:
[----:B------:R-:W-:-:S04]  /*6000*/  F2FP.F16.F32.PACK_AB R3, RZ, R4 ;  /* 0x00000004ff03723e */ /* 0x000fc800000000ff */
[----:B------:R-:W-:-:S05]  /*6010*/  PRMT R3, R3, 0x5410, RZ ;  /* 0x0000541003037816 */ /* 0x000fca00000000ff */
[----:B------:R0:W-:Y:S01]  /*6020*/  STG.E desc[UR36][R8.64], R3 ;  /* 0x0000000308007986 */ /* 0x0001e2000c101924 */
[----:B------:R-:W-:Y:S05]  /*6030*/  BRA `(.L_x_18082) ;  /* 0x00000008008c7947 */ /* 0x000fea0003800000 */
.L_x_18087:
[----:B------:R-:W-:-:S06]  /*6040*/  FMUL.FTZ R4, R4, 1 ;  /* 0x3f80000004047820 */ /* 0x000fcc0000410000 */
[----:B------:R-:W0:Y:S02]  /*6050*/  F2F.F64.F32 R4, R4 ;  /* 0x0000000400047310 */ /* 0x000e240000201800 */
[----:B0-----:R0:W-:Y:S01]  /*6060*/  STG.E.64 desc[UR36][R8.64], R4 ;  /* 0x0000000408007986 */ /* 0x0011e2000c101b24 */
[----:B------:R-:W-:Y:S05]  /*6070*/  BRA `(.L_x_18082) ;  /* 0x00000008007c7947 */ /* 0x000fea0003800000 */
.L_x_18077:
        /* <DEDUP_REMOVED lines=13> */
.L_x_18092:
        /* <DEDUP_REMOVED lines=16> */
.L_x_18095:
[----:B------:R-:W-:-:S04]  /*6250*/  SHF.R.U32.HI R4, RZ, 0x18, R4 ;  /* 0x00000018ff047819 */ /* 0x000fc80000011604 */
[----:B------:R-:W-:-:S04]  /*6260*/  LOP3.LUT R3, R3, 0x80, R4, 0xf8, !PT ;  /* 0x0000008003037812 */ /* 0x000fc800078ef804 */
[----:B------:R-:W-:-:S07]  /*6270*/  PRMT R0, R3, 0x7610, R0 ;  /* 0x0000761003007816 */ /* 0x000fce0000000000 */
.L_x_18094:
[----:B------:R-:W-:Y:S05]  /*6280*/  BSYNC.RECONVERGENT B0 ;  /* 0x0000000000007941 */ /* 0x000fea0003800200 */
.L_x_18093:
[----:B------:R0:W-:Y:S01]  /*6290*/  STG.E.U8 desc[UR36][R8.64], R0 ;  /* 0x0000000008007986 */ /* 0x0001e2000c101124 */
[----:B------:R-:W-:Y:S05]  /*62a0*/  BRA `(.L_x_18082) ;  /* 0x0000000400f07947 */ /* 0x000fea0003800000 */
.L_x_18091:
        /* <DEDUP_REMOVED lines=16> */
.L_x_18098:
[----:B------:R-:W-:-:S04]  /*63b0*/  SHF.R.U32.HI R4, RZ, 0x18, R4 ;  /* 0x00000018ff047819 */ /* 0x000fc80000011604 */
[----:B------:R-:W-:-:S04]  /*63c0*/  LOP3.LUT R3, R3, 0x80, R4, 0xf8, !PT ;  /* 0x0000008003037812 */ /* 0x000fc800078ef804 */
[----:B------:R-:W-:-:S07]  /*63d0*/  PRMT R0, R3, 0x7610, R0 ;  /* 0x0000761003007816 */ /* 0x000fce0000000000 */
.L_x_18097:
[----:B------:R-:W-:Y:S05]  /*63e0*/  BSYNC.RECONVERGENT B0 ;  /* 0x0000000000007941 */ /* 0x000fea0003800200 */
.L_x_18096:
[----:B------:R0:W-:Y:S01]  /*63f0*/  STG.E.U8 desc[UR36][R8.64], R0 ;  /* 0x0000000008007986 */ /* 0x0001e2000c101124 */
[----:B------:R-:W-:Y:S05]  /*6400*/  BRA `(.L_x_18082) ;  /* 0x0000000400987947 */ /* 0x000fea0003800000 */
.L_x_18090:
        /* <DEDUP_REMOVED lines=21> */
.L_x_18100:
[----:B------:R-:W0:Y:S02]  /*6560*/  F2I.U64.TRUNC R4, R4 ;  /* 0x0000000400047311 */ /* 0x000e24000020d800 */
[----:B0-----:R0:W-:Y:S01]  /*6570*/  STG.E.64 desc[UR36][R8.64], R4 ;  /* 0x0000000408007986 */ /* 0x0011e2000c101b24 */
[----:B------:R-:W-:Y:S05]  /*6580*/  BRA `(.L_x_18082) ;  /* 0x0000000400387947 */ /* 0x000fea0003800000 */
.L_x_18099:
[----:B------:R-:W0:Y:S02]  /*6590*/  F2I.FTZ.U32.TRUNC.NTZ R3, R4 ;  /* 0x0000000400037305 */ /* 0x000e24000021f000 */
[----:B0-----:R0:W-:Y:S01]  /*65a0*/  STG.E desc[UR36][R8.64], R3 ;  /* 0x0000000308007986 */ /* 0x0011e2000c101924 */
[----:B------:R-:W-:Y:S05]  /*65b0*/  BRA `(.L_x_18082) ;  /* 0x00000004002c7947 */ /* 0x000fea0003800000 */
.L_x_18089:
        /* <DEDUP_REMOVED lines=10> */
.L_x_18102:
[----:B------:R-:W-:Y:S01]  /*6660*/  FMUL.FTZ R4, R4, 1 ;  /* 0x3f80000004047820 */ /* 0x000fe20000410000 */
[----:B------:R-:W-:-:S05]  /*6670*/  CS2R R6, SRZ ;  /* 0x0000000000067805 */ /* 0x000fca000001ff00 */
[----:B------:R-:W0:Y:S02]  /*6680*/  F2F.F64.F32 R4, R4 ;  /* 0x0000000400047310 */ /* 0x000e240000201800 */
[----:B0-----:R3:W-:Y:S01]  /*6690*/  STG.E.128 desc[UR36][R8.64], R4 ;  /* 0x0000000408007986 */ /* 0x0017e2000c101d24 */
[----:B------:R-:W-:Y:S05]  /*66a0*/  BRA `(.L_x_18082) ;  /* 0x0000000000f07947 */ /* 0x000fea0003800000 */
.L_x_18101:
[----:B------:R-:W-:-:S09]  /*66b0*/  UISETP.NE.AND UP0, UPT, UR4, 0xf, UPT ;  /* 0x0000000f0400788c */ /* 0x000fd2000bf05270 */
[----:B------:R-:W-:Y:S05]  /*66c0*/  BRA.U !UP0, `(.L_x_18103) ;  /* 0x0000000108e07547 */ /* 0x000fea000b800000 */
[----:B------:R-:W-:-:S09]  /*66d0*/  UISETP.NE.AND UP0, UPT, UR4, 0x17, UPT ;  /* 0x000000170400788c */ /* 0x000fd2000bf05270 */
[----:B------:R-:W-:Y:S05]  /*66e0*/  BRA.U !UP0, `(.L_x_18104) ;  /* 0x00000001088c7547 */ /* 0x000fea000b800000 */
[----:B------:R-:W-:-:S09]  /*66f0*/  UISETP.NE.AND UP0, UPT, UR4, 0x18, UPT ;  /* 0x000000180400788c */ /* 0x000fd2000bf05270 */
[----:B------:R-:W-:Y:S05]  /*6700*/  BRA.U !UP0, `(.L_x_18105) ;  /* 0x0000000108447547 */ /* 0x000fea000b800000 */
.L_x_18081:
        /* <DEDUP_REMOVED lines=16> */
.L_x_18106:
[----:B------:R-:W-:Y:S05]  /*6810*/  BRA `(.L_x_18082) ;  /* 0x0000000000947947 */ /* 0x000fea0003800000 */
.L_x_18105:
        /* <DEDUP_REMOVED lines=12> */
.L_x_18108:
[----:B------:R-:W-:Y:S05]  /*68e0*/  BSYNC.RECONVERGENT B0 ;  /* 0x0000000000007941 */ /* 0x000fea0003800200 */
.L_x_18107:
[----:B------:R-:W-:-:S05]  /*68f0*/  LOP3.LUT R3, R0, 0x80, R5, 0xf8, !PT ;  /* 0x0000008000037812 */ /* 0x000fca00078ef805 */
[----:B------:R1:W-:Y:S01]  /*6900*/  STG.E.U8 desc[UR36][R8.64], R3 ;  /* 0x0000000308007986 */ /* 0x0003e2000c101124 */
[----:B------:R-:W-:Y:S05]  /*6910*/  BRA `(.L_x_18082) ;  /* 0x0000000000547947 */ /* 0x000fea0003800000 */
.L_x_18104:
        /* <DEDUP_REMOVED lines=11> */
.L_x_18110:
[----:B------:R-:W-:Y:S01]  /*69d0*/  IMAD.MOV.U32 R0, RZ, RZ, 0x7f ;  /* 0x0000007fff007424 */ /* 0x000fe200078e00ff */
[----:B------:R-:W-:-:S04]  /*69e0*/  ISETP.GT.U32.AND P0, PT, R5, 0x7f800000, PT ;  /* 0x7f8000000500780c */ /* 0x000fc80003f04070 */
[----:B------:R-:W-:-:S09]  /*69f0*/  SEL R0, R0, 0x7c, P0 ;  /* 0x0000007c00007807 */ /* 0x000fd20000000000 */
.L_x_18111:
[----:B------:R-:W-:Y:S05]  /*6a00*/  BSYNC.RECONVERGENT B0 ;  /* 0x0000000000007941 */ /* 0x000fea0003800200 */
.L_x_18109:
[----:B------:R-:W-:-:S04]  /*6a10*/  SHF.R.U32.HI R3, RZ, 0x18, R4 ;  /* 0x00000018ff037819 */ /* 0x000fc80000011604 */
[----:B------:R-:W-:-:S05]  /*6a20*/  LOP3.LUT R3, R0, 0x80, R3, 0xf8, !PT ;  /* 0x0000008000037812 */ /* 0x000fca00078ef803 */
[----:B------:R2:W-:Y:S01]  /*6a30*/  STG.E.U8 desc[UR36][R8.64], R3 ;  /* 0x0000000308007986 */ /* 0x0005e2000c101124 */
[----:B------:R-:W-:Y:S05]  /*6a40*/  BRA `(.L_x_18082) ;  /* 0x0000000000087947 */ /* 0x000fea0003800000 */
.L_x_18103:
[----:B------:R-:W-:-:S05]  /*6a50*/  F2FP.BF16.F32.PACK_AB R4, RZ, R4 ;  /* 0x00000004ff04723e */ /* 0x000fca00000010ff */
[----:B------:R0:W-:Y:S02]  /*6a60*/  STG.E.U16 desc[UR36][R8.64], R4 ;  /* 0x0000000408007986 */ /* 0x0001e4000c101524 */
.L_x_18082:
[----:B------:R-:W-:-:S07]  /*6a70*/  IADD3 R17, PT, PT, R17, 0x80, RZ ;  /* 0x0000008011117810 */ /* 0x000fce0007ffe0ff */
.L_x_18038:
[----:B------:R-:W-:Y:S05]  /*6a80*/  BSYNC.RECONVERGENT B7 ;  /* 0x0000000000077941 */ /* 0x000fea0003800200 */
.L_x_18037:
[----:B------:R-:W5:Y:S01]  /*6a90*/  LDCU UR4, c[0x0][0x380] ;  /* 0x00007000ff0477ac */ /* 0x000f620008000800 */
[----:B------:R-:W-:Y:S01]  /*6aa0*/  BSSY.RECONVERGENT B7, `(.L_x_18112) ;  /* 0x0000348000077945 */ /* 0x000fe20003800200 */
[----:B-----5:R-:W-:-:S13]  /*6ab0*/  ISETP.GE.AND P0, PT, R17, UR4, PT ;  /* 0x0000000411007c0c */ /* 0x020fda000bf06270 */
[----:B------:R-:W-:Y:S05]  /*6ac0*/  @P0 BRA `(.L_x_18113) ;  /* 0x0000003400140947 */ /* 0x000fea0003800000 */
[----:B------:R-:W5:Y:S01]  /*6ad0*/  LDCU UR4, c[0x0][0x388] ;  /* 0x00007100ff0477ac */ /* 0x000f620008000800 */
[----:B01----:R-:W-:Y:S02]  /*6ae0*/  IMAD.MOV.U32 R0, RZ, RZ, RZ ;  /* 0x000000ffff007224 */ /* 0x003fe400078e00ff */
[----:B------:R-:W-:Y:S01]  /*6af0*/  IMAD.MOV.U32 R25, RZ, RZ, RZ ;  /* 0x000000ffff197224 */ /* 0x000fe200078e00ff */
[----:B-----5:R-:W-:-:S09]  /*6b00*/  UISETP.NE.AND UP0, UPT, UR4, URZ, UPT ;  /* 0x000000ff0400728c */ /* 0x020fd2000bf05270 */
[----:B------:R-:W-:Y:S05]  /*6b10*/  BRA.U !UP0, `(.L_x_18114) ;  /* 0x0000001108ac7547 */ /* 0x000fea000b800000 */
[----:B------:R-:W0:Y:S01]  /*6b20*/  LDCU.64 UR4, c[0x0][0x390] ;  /* 0x00007200ff0477ac */ /* 0x000e220008000a00 */
[----:B---3--:R-:W-:Y:S01]  /*6b30*/  MOV R4, RZ ;  /* 0x000000ff00047202 */ /* 0x008fe20000000f00 */
        /* <DEDUP_REMOVED lines=291> */
[----:B--2-4-:R-:W-:-:S05]  /*7d70*/  IMAD.HI.U32 R3, R5, UR4, R4 ;  /* 0x0000000405037c27 */ /* 0x014fca000f8e0004 */
[----:B------:R-:W-:-:S05]  /*7d80*/  SHF.R.U32.HI R3, RZ, UR5, R3 ;  /* 0x00000005ff037c19 */ /* 0x000fca0008011603 */
[----:B------:R-:W-:-:S04]  /*7d90*/  IMAD.MOV R3, RZ, RZ, -R3 ;  /* 0x000000ffff037224 */ /* 0x000fc800078e0a03 */
[----:B0-----:R-:W-:-:S04]  /*7da0*/  IMAD R4, R3, UR6, R5 ;  /* 0x0000000603047c24 */ /* 0x001fc8000f8e0205 */
[C---:B-1----:R-:W-:Y:S02]  /*7db0*/  IMAD R25, R4.reuse, UR8, R25 ;  /* 0x0000000804197c24 */ /* 0x042fe4000f8e0219 */
[----:B------:R-:W-:-:S07]  /*7dc0*/  IMAD R0, R4, UR9, R0 ;  /* 0x0000000904007c24 */ /* 0x000fce000f8e0200 */
.L_x_18114:
[----:B------:R-:W3:Y:S01]  /*7dd0*/  LDCU.64 UR6, c[0x0][0x588] ;  /* 0x0000b100ff0677ac */ /* 0x000ee20008000a00 */
[----:B------:R-:W-:Y:S01]  /*7de0*/  BSSY.RECONVERGENT B6, `(.L_x_18115) ;  /* 0x00000e6000067945 */ /* 0x000fe20003800200 */
[----:B------:R-:W-:-:S04]  /*7df0*/  UPRMT UR4, UR42, 0x9910, URZ ;  /* 0x000099102a047896 */ /* 0x000fc800080000ff */
[----:B------:R-:W-:Y:S01]  /*7e00*/  UISETP.GT.AND UP0, UPT, UR4, 0x9, UPT ;  /* 0x000000090400788c */ /* 0x000fe2000bf04270 */
[----:B---3--:R-:W-:-:S04]  /*7e10*/  IADD3 R4, P0, PT, R0, UR6, RZ ;  /* 0x0000000600047c10 */ /* 0x008fc8000ff1e0ff */
        /* <DEDUP_REMOVED lines=13> */
.L_x_18119:
[----:B------:R-:W3:Y:S02]  /*7ef0*/  LDG.E.U8 R0, desc[UR36][R4.64] ;  /* 0x0000002404007981 */ /* 0x000ee4000c1e1100 */
[----:B---3--:R-:W-:Y:S01]  /*7f00*/  I2FP.F32.U32 R0, R0 ;  /* 0x0000000000007245 */ /* 0x008fe20000201000 */
[----:B------:R-:W-:Y:S06]  /*7f10*/  BRA `(.L_x_18121) ;  /* 0x0000000c00487947 */ /* 0x000fec0003800000 */
.L_x_18118:
        /* <DEDUP_REMOVED lines=9> */
.L_x_18123:
[----:B------:R-:W3:Y:S02]  /*7fb0*/  LDG.E R0, desc[UR36][R4.64] ;  /* 0x0000002404007981 */ /* 0x000ee4000c1e1900 */
[----:B---3--:R-:W-:Y:S01]  /*7fc0*/  I2FP.F32.S32 R0, R0 ;  /* 0x0000000000007245 */ /* 0x008fe20000201400 */
[----:B------:R-:W-:Y:S06]  /*7fd0*/  BRA `(.L_x_18121) ;  /* 0x0000000c00187947 */ /* 0x000fec0003800000 */
.L_x_18122:
[----:B------:R-:W3:Y:S02]  /*7fe0*/  LDG.E.U16 R0, desc[UR36][R4.64] ;  /* 0x0000002404007981 */ /* 0x000ee4000c1e1500 */
[----:B---3--:R-:W0:Y:S01]  /*7ff0*/  I2F.S16 R0, R0 ;  /* 0x0000000000007306 */ /* 0x008e220000101400 */
[----:B------:R-:W-:Y:S05]  /*8000*/  BRA `(.L_x_18121) ;  /* 0x0000000c000c7947 */ /* 0x000fea0003800000 */
.L_x_18117:
        /* <DEDUP_REMOVED lines=8> */
.L_x_18125:
[----:B------:R-:W3:Y:S02]  /*8090*/  LDG.E.U16 R0, desc[UR36][R4.64] ;  /* 0x0000002404007981 */ /* 0x000ee4000c1e1500 */
[----:B---3--:R-:W-:Y:S01]  /*80a0*/  HADD2.F32 R0, -RZ, R0.H0_H0 ;  /* 0x20000000ff007230 */ /* 0x008fe20000004100 */
[----:B------:R-:W-:Y:S06]  /*80b0*/  BRA `(.L_x_18121) ;  /* 0x0000000800e07947 */ /* 0x000fec0003800000 */
.L_x_18124:
        /* <DEDUP_REMOVED lines=8> */
.L_x_18127:
[----:B------:R-:W3:Y:S02]  /*8140*/  LDG.E.U16 R0, desc[UR36][R4.64] ;  /* 0x0000002404007981 */ /* 0x000ee4000c1e1500 */
[----:B---3--:R-:W-:Y:S01]  /*8150*/  HADD2.F32 R0, -RZ, R0.H0_H0 ;  /* 0x20000000ff007230 */ /* 0x008fe20000004100 */
[----:B------:R-:W-:Y:S06]  /*8160*/  BRA `(.L_x_18121) ;  /* 0x0000000800b47947 */ /* 0x000fec0003800000 */
.L_x_18126:
        /* <DEDUP_REMOVED lines=11> */
.L_x_18116:
        /* <DEDUP_REMOVED lines=12> */
.L_x_18130:
        /* <DEDUP_REMOVED lines=11> */
.L_x_18129:
        /* <DEDUP_REMOVED lines=9> */
[C---:B--2-4-:R-:W-:Y:S02]  /*8420*/  LOP3.LUT R3, R0.reuse, 0x7f000000, RZ, 0xc0, !PT ;  /* 0x7f00000000037812 */ /* 0x054fe400078ec0ff */
        /* <DEDUP_REMOVED lines=15> */
.L_x_18132:
[----:B------:R-:W3:Y:S02]  /*8520*/  LDG.E.U8 R4, desc[UR36][R4.64] ;  /* 0x0000002404047981 */ /* 0x000ee4000c1e1100 */
[C---:B---3--:R-:W-:Y:S01]  /*8530*/  IMAD.SHL.U32 R0, R4.reuse, 0x2000000, RZ ;  /* 0x0200000004007824 */ /* 0x048fe200078e00ff */
[----:B------:R-:W-:-:S04]  /*8540*/  SHF.L.U32 R6, R4, 0x8, RZ ;  /* 0x0000000804067819 */ /* 0x000fc800000006ff */
[----:B------:R-:W-:-:S13]  /*8550*/  ISETP.GE.U32.AND P0, PT, R0, 0x8000000, PT ;  /* 0x080000000000780c */ /* 0x000fda0003f06070 */
[----:B--2-4-:R-:W-:Y:S02]  /*8560*/  @!P0 LOP3.LUT R3, R6, 0x7f00, RZ, 0xc0, !PT ;  /* 0x00007f0006038812 */ /* 0x014fe400078ec0ff */
        /* <DEDUP_REMOVED lines=8> */
.L_x_18131:
[----:B------:R-:W3:Y:S02]  /*85f0*/  LDG.E.U16 R0, desc[UR36][R4.64] ;  /* 0x0000002404007981 */ /* 0x000ee4000c1e1500 */
[----:B---3--:R-:W-:Y:S01]  /*8600*/  IMAD.U32 R0, R0, 0x10000, RZ ;  /* 0x0001000000007824 */ /* 0x008fe200078e00ff */
[----:B------:R-:W-:Y:S06]  /*8610*/  BRA `(.L_x_18121) ;  /* 0x0000000400887947 */ /* 0x000fec0003800000 */
.L_x_18128:
        /* <DEDUP_REMOVED lines=11> */
.L_x_18135:
        /* <DEDUP_REMOVED lines=20> */
.L_x_18137:
[----:B------:R-:W-:Y:S05]  /*8810*/  BSYNC.RECONVERGENT B0 ;  /* 0x0000000000007941 */ /* 0x000fea0003800200 */
.L_x_18136:
[----:B------:R-:W-:Y:S01]  /*8820*/  IMAD.SHL.U32 R0, R0, 0x100000, RZ ;  /* 0x0010000000007824 */ /* 0x000fe200078e00ff */
[----:B------:R-:W-:-:S04]  /*8830*/  LEA R3, R3, 0x3b800000, 0x17 ;  /* 0x3b80000003037811 */ /* 0x000fc800078eb8ff */
[----:B------:R-:W-:Y:S01]  /*8840*/  LOP3.LUT R0, R3, R0, R7, 0xfe, !PT ;  /* 0x0000000003007212 */ /* 0x000fe200078efe07 */
[----:B------:R-:W-:Y:S06]  /*8850*/  BRA `(.L_x_18121) ;  /* 0x0000000000f87947 */ /* 0x000fec0003800000 */
.L_x_18134:
        /* <DEDUP_REMOVED lines=20> */
.L_x_18139:
[----:B------:R-:W-:Y:S05]  /*89a0*/  BSYNC.RECONVERGENT B0 ;  /* 0x0000000000007941 */ /* 0x000fea0003800200 */
.L_x_18138:
[----:B------:R-:W-:Y:S02]  /*89b0*/  SHF.L.U32 R0, R0, 0x15, RZ ;  /* 0x0000001500007819 */ /* 0x000fe400000006ff */
[----:B------:R-:W-:-:S04]  /*89c0*/  LEA R3, R3, 0x37800000, 0x17 ;  /* 0x3780000003037811 */ /* 0x000fc800078eb8ff */
[----:B------:R-:W-:Y:S01]  /*89d0*/  LOP3.LUT R0, R3, R0, R7, 0xfe, !PT ;  /* 0x0000000003007212 */ /* 0x000fe200078efe07 */
[----:B------:R-:W-:Y:S06]  /*89e0*/  BRA `(.L_x_18121) ;  /* 0x0000000000947947 */ /* 0x000fec0003800000 */
.L_x_18133:
        /* <DEDUP_REMOVED lines=14> */
.L_x_18120:
[----:B------:R-:W-:Y:S01]  /*8ad0*/  MOV R14, 0x0 ;  /* 0x00000000000e7802 */ /* 0x000fe20000000f00 */
[----:B------:R-:W0:Y:S01]  /*8ae0*/  LDCU.64 UR4, c[0x4][0x178] ;  /* 0x01002f00ff0477ac */ /* 0x000e220008000a00 */
[----:B------:R-:W-:Y:S02]  /*8af0*/  HFMA2 R13, -RZ, RZ, 0, 0 ;  /* 0x00000000ff0d7431 */ /* 0x000fe400000001ff */
[----:B--2-4-:R-:W-:Y:S01]  /*8b00*/  IMAD.MOV.U32 R8, RZ, RZ, 0x4e ;  /* 0x0000004eff087424 */ /* 0x014fe200078e00ff */
        /* <DEDUP_REMOVED lines=12> */
.L_x_18142:
[----:B------:R-:W-:Y:S01]  /*8bd0*/  IMAD.MOV.U32 R0, RZ, RZ, RZ ;  /* 0x000000ffff007224 */ /* 0x000fe200078e00ff */
[----:B------:R-:W-:Y:S06]  /*8be0*/  BRA `(.L_x_18121) ;  /* 0x0000000000147947 */ /* 0x000fec0003800000 */
.L_x_18141:
[----:B------:R-:W3:Y:S02]  /*8bf0*/  LDG.E.64 R4, desc[UR36][R4.64] ;  /* 0x0000002404047981 */ /* 0x000ee4000c1e1b00 */
[----:B---3--:R0:W1:Y:S02]  /*8c00*/  I2F.U64 R0, R4 ;  /* 0x0000000400007312 */ /* 0x0080640000301000 */
[----:B01----:R-:W-:Y:S05]  /*8c10*/  BRA `(.L_x_18121) ;  /* 0x0000000000087947 */ /* 0x003fea0003800000 */
.L_x_18140:
[----:B------:R-:W3:Y:S02]  /*8c20*/  LDG.E R0, desc[UR36][R4.64] ;  /* 0x0000002404007981 */ /* 0x000ee4000c1e1900 */
[----:B---3--:R-:W-:-:S07]  /*8c30*/  I2FP.F32.U32 R0, R0 ;  /* 0x0000000000007245 */ /* 0x008fce0000201000 */
.L_x_18121:
[----:B------:R-:W-:Y:S05]  /*8c40*/  BSYNC.RECONVERGENT B6 ;  /* 0x0000000000067941 */ /* 0x000fea0003800200 */
.L_x_18115:
[----:B--2-4-:R-:W2:Y:S01]  /*8c50*/  LDC R3, c[0x0][0x590] ;  /* 0x00016400ff037b82 */ /* 0x014ea20000000800 */
[----:B------:R-:W-:Y:S01]  /*8c60*/  BSSY.RECONVERGENT B0, `(.L_x_18143) ;  /* 0x0000037000007945 */ /* 0x000fe20003800200 */
[C---:B01-3-5:R-:W-:Y:S01]  /*8c70*/  FADD.FTZ R5, |R0|.reuse, -RZ ;  /* 0x800000ff00057221 */ /* 0x06bfe20000010200 */
        /* <DEDUP_REMOVED lines=21> */
.L_x_18148:
[----:B------:R-:W-:Y:S01]  /*8dd0*/  FSETP.GEU.FTZ.AND P0, PT, R6, -R24, PT ;  /* 0x800000180600720b */ /* 0x000fe20003f1e000 */
[----:B------:R-:W-:-:S12]  /*8de0*/  FADD.FTZ R4, R4, -1 ;  /* 0xbf80000004047421 */ /* 0x000fd80000010000 */
[----:B------:R-:W-:-:S07]  /*8df0*/  @!P0 FADD.FTZ R4, R4, -1 ;  /* 0xbf80000004048421 */ /* 0x000fce0000010000 */
.L_x_18147:
[----:B------:R-:W-:Y:S05]  /*8e00*/  BSYNC.RECONVERGENT B1 ;  /* 0x0000000000017941 */ /* 0x000fea0003800200 */
.L_x_18146:
[----:B------:R-:W-:Y:S01]  /*8e10*/  FFMA.FTZ R5, -R24, R4, R5 ;  /* 0x0000000418057223 */ /* 0x000fe20000010105 */
[----:B------:R-:W-:Y:S06]  /*8e20*/  BRA `(.L_x_18144) ;  /* 0x0000000000687947 */ /* 0x000fec0003800000 */
.L_x_18145:
        /* <DEDUP_REMOVED lines=10> */
.L_x_18151:
        /* <DEDUP_REMOVED lines=13> */
.L_x_18150:
[----:B------:R-:W-:Y:S05]  /*8fa0*/  BSYNC.RECONVERGENT B1 ;  /* 0x0000000000017941 */ /* 0x000fea0003800200 */
.L_x_18149:
[----:B------:R-:W-:-:S04]  /*8fb0*/  FMUL.FTZ R4, R5, 1.1920928955078125e-07 ;  /* 0x3400000005047820 */ /* 0x000fc80000410000 */
[----:B------:R-:W-:-:S07]  /*8fc0*/  FMUL.FTZ R5, R9, R4 ;  /* 0x0000000409057220 */ /* 0x000fce0000410000 */
.L_x_18144:
[----:B------:R-:W-:Y:S05]  /*8fd0*/  BSYNC.RECONVERGENT B0 ;  /* 0x0000000000007941 */ /* 0x000fea0003800200 */
.L_x_18143:
        /* <DEDUP_REMOVED lines=14> */
[----:B-1----:R-:W-:-:S05]  /*90c0*/  IADD3 R8, P1, PT, R25, UR6, RZ ;  /* 0x0000000619087c10 */ /* 0x002fca000ff3e0ff */
[----:B------:R-:W-:-:S06]  /*90d0*/  IMAD.X R9, RZ, RZ, UR7, P1 ;  /* 0x00000007ff097e24 */ /* 0x000fcc00088e06ff */
        /* <DEDUP_REMOVED lines=21> */
.L_x_18155:
[----:B------:R-:W0:Y:S02]  /*9230*/  F2I.S64.TRUNC R4, R4 ;  /* 0x0000000400047311 */ /* 0x000e24000020d900 */
[----:B0-----:R-:W-:-:S05]  /*9240*/  MOV R3, R4 ;  /* 0x0000000400037202 */ /* 0x001fca0000000f00 */
[----:B------:R0:W-:Y:S01]  /*9250*/  STG.E.U8 desc[UR36][R8.64], R3 ;  /* 0x0000000308007986 */ /* 0x0001e2000c101124 */
[----:B------:R-:W-:Y:S05]  /*9260*/  BRA `(.L_x_18157) ;  /* 0x0000000c00287947 */ /* 0x000fea0003800000 */
.L_x_18154:
        /* <DEDUP_REMOVED lines=9> */
.L_x_18159:
[----:B------:R-:W0:Y:S02]  /*9300*/  F2I.FTZ.TRUNC.NTZ R3, R4 ;  /* 0x0000000400037305 */ /* 0x000e24000021f100 */
[----:B0-----:R0:W-:Y:S01]  /*9310*/  STG.E desc[UR36][R8.64], R3 ;  /* 0x0000000308007986 */ /* 0x0011e2000c101924 */
[----:B------:R-:W-:Y:S05]  /*9320*/  BRA `(.L_x_18157) ;  /* 0x0000000800f87947 */ /* 0x000fea0003800000 */
.L_x_18158:
[----:B------:R-:W0:Y:S02]  /*9330*/  F2I.FTZ.TRUNC.NTZ R3, R4 ;  /* 0x0000000400037305 */ /* 0x000e24000021f100 */
[----:B0-----:R0:W-:Y:S01]  /*9340*/  STG.E.U16 desc[UR36][R8.64], R3 ;  /* 0x0000000308007986 */ /* 0x0011e2000c101524 */
[----:B------:R-:W-:Y:S05]  /*9350*/  BRA `(.L_x_18157) ;  /* 0x0000000800ec7947 */ /* 0x000fea0003800000 */
.L_x_18153:
        /* <DEDUP_REMOVED lines=8> */
.L_x_18161:
[----:B------:R-:W-:-:S05]  /*93e0*/  F2FP.F16.F32.PACK_AB R4, RZ, R4 ;  /* 0x00000004ff04723e */ /* 0x000fca00000000ff */
[----:B------:R0:W-:Y:S01]  /*93f0*/  STG.E.U16 desc[UR36][R8.64], R4 ;  /* 0x0000000408007986 */ /* 0x0001e2000c101524 */
[----:B------:R-:W-:Y:S05]  /*9400*/  BRA `(.L_x_18157) ;  /* 0x0000000800c07947 */ /* 0x000fea0003800000 */
.L_x_18160:
        /* <DEDUP_REMOVED lines=9> */
.L_x_18163:
[----:B------:R-:W-:-:S04]  /*94a0*/  F2FP.F16.F32.PACK_AB R3, RZ, R4 ;  /* 0x00000004ff03723e */ /* 0x000fc800000000ff */
[----:B------:R-:W-:-:S05]  /*94b0*/  PRMT R3, R3, 0x5410, RZ ;  /* 0x0000541003037816 */ /* 0x000fca00000000ff */
[----:B------:R0:W-:Y:S01]  /*94c0*/  STG.E desc[UR36][R8.64], R3 ;  /* 0x0000000308007986 */ /* 0x0001e2000c101924 */
[----:B------:R-:W-:Y:S05]  /*94d0*/  BRA `(.L_x_18157) ;  /* 0x00000008008c7947 */ /* 0x000fea0003800000 */
.L_x_18162:
[----:B------:R-:W-:-:S06]  /*94e0*/  FMUL.FTZ R4, R4, 1 ;  /* 0x3f80000004047820 */ /* 0x000fcc0000410000 */
[----:B------:R-:W0:Y:S02]  /*94f0*/  F2F.F64.F32 R4, R4 ;  /* 0x0000000400047310 */ /* 0x000e240000201800 */
[----:B0-----:R0:W-:Y:S01]  /*9500*/  STG.E.64 desc[UR36][R8.64], R4 ;  /* 0x0000000408007986 */ /* 0x0011e2000c101b24 */
[----:B------:R-:W-:Y:S05]  /*9510*/  BRA `(.L_x_18157) ;  /* 0x00000008007c7947 */ /* 0x000fea0003800000 */
.L_x_18152:
        /* <DEDUP_REMOVED lines=13> */
.L_x_18167:
        /* <DEDUP_REMOVED lines=16> */
.L_x_18170:
[----:B------:R-:W-:-:S04]  /*96f0*/  SHF.R.U32.HI R4, RZ, 0x18, R4 ;  /* 0x00000018ff047819 */ /* 0x000fc80000011604 */
[----:B------:R-:W-:-:S04]  /*9700*/  LOP3.LUT R3, R3, 0x80, R4, 0xf8, !PT ;  /* 0x0000008003037812 */ /* 0x000fc800078ef804 */
[----:B------:R-:W-:-:S07]  /*9710*/  PRMT R0, R3, 0x7610, R0 ;  /* 0x0000761003007816 */ /* 0x000fce0000000000 */
.L_x_18169:
[----:B------:R-:W-:Y:S05]  /*9720*/  BSYNC.RECONVERGENT B0 ;  /* 0x0000000000007941 */ /* 0x000fea0003800200 */
.L_x_18168:
[----:B------:R0:W-:Y:S01]  /*9730*/  STG.E.U8 desc[UR36][R8.64], R0 ;  /* 0x0000000008007986 */ /* 0x0001e2000c101124 */
[----:B------:R-:W-:Y:S05]  /*9740*/  BRA `(.L_x_18157) ;  /* 0x0000000400f07947 */ /* 0x000fea0003800000 */
.L_x_18166:
        /* <DEDUP_REMOVED lines=16> */
.L_x_18173:
[----:B------:R-:W-:-:S04]  /*9850*/  SHF.R.U32.HI R4, RZ, 0x18, R4 ;  /* 0x00000018ff047819 */ /* 0x000fc80000011604 */
[----:B------:R-:W-:-:S04]  /*9860*/  LOP3.LUT R3, R3, 0x80, R4, 0xf8, !PT ;  /* 0x0000008003037812 */ /* 0x000fc800078ef804 */
[----:B------:R-:W-:-:S07]  /*9870*/  PRMT R0, R3, 0x7610, R0 ;  /* 0x0000761003007816 */ /* 0x000fce0000000000 */
.L_x_18172:
[----:B------:R-:W-:Y:S05]  /*9880*/  BSYNC.RECONVERGENT B0 ;  /* 0x0000000000007941 */ /* 0x000fea0003800200 */
.L_x_18171:
[----:B------:R0:W-:Y:S01]  /*9890*/  STG.E.U8 desc[UR36][R8.64], R0 ;  /* 0x0000000008007986 */ /* 0x0001e2000c101124 */
[----:B------:R-:W-:Y:S05]  /*98a0*/  BRA `(.L_x_18157) ;  /* 0x0000000400987947 */ /* 0x000fea0003800000 */
.L_x_18165:
        /* <DEDUP_REMOVED lines=21> */
.L_x_18175:
[----:B------:R-:W0:Y:S02]  /*9a00*/  F2I.U64.TRUNC R4, R4 ;  /* 0x0000000400047311 */ /* 0x000e24000020d800 */
[----:B0-----:R0:W-:Y:S01]  /*9a10*/  STG.E.64 desc[UR36][R8.64], R4 ;  /* 0x0000000408007986 */ /* 0x0011e2000c101b24 */
[----:B------:R-:W-:Y:S05]  /*9a20*/  BRA `(.L_x_18157) ;  /* 0x0000000400387947 */ /* 0x000fea0003800000 */
.L_x_18174:
[----:B------:R-:W0:Y:S02]  /*9a30*/  F2I.FTZ.U32.TRUNC.NTZ R3, R4 ;  /* 0x0000000400037305 */ /* 0x000e24000021f000 */
[----:B0-----:R0:W-:Y:S01]  /*9a40*/  STG.E desc[UR36][R8.64], R3 ;  /* 0x0000000308007986 */ /* 0x0011e2000c101924 */
[----:B------:R-:W-:Y:S05]  /*9a50*/  BRA `(.L_x_18157) ;  /* 0x00000004002c7947 */ /* 0x000fea0003800000 */
.L_x_18164:
        /* <DEDUP_REMOVED lines=10> */
.L_x_18177:
[----:B------:R-:W-:Y:S01]  /*9b00*/  FMUL.FTZ R4, R4, 1 ;  /* 0x3f80000004047820 */ /* 0x000fe20000410000 */
[----:B------:R-:W-:-:S05]  /*9b10*/  CS2R R6, SRZ ;  /* 0x0000000000067805 */ /* 0x000fca000001ff00 */
[----:B------:R-:W0:Y:S02]  /*9b20*/  F2F.F64.F32 R4, R4 ;  /* 0x0000000400047310 */ /* 0x000e240000201800 */
[----:B0-----:R1:W-:Y:S01]  /*9b30*/  STG.E.128 desc[UR36][R8.64], R4 ;  /* 0x0000000408007986 */ /* 0x0013e2000c101d24 */
[----:B------:R-:W-:Y:S05]  /*9b40*/  BRA `(.L_x_18157) ;  /* 0x0000000000f07947 */ /* 0x000fea0003800000 */
.L_x_18176:
[----:B------:R-:W-:-:S09]  /*9b50*/  UISETP.NE.AND UP0, UPT, UR4, 0xf, UPT ;  /* 0x0000000f0400788c */ /* 0x000fd2000bf05270 */
[----:B------:R-:W-:Y:S05]  /*9b60*/  BRA.U !UP0, `(.L_x_18178) ;  /* 0x0000000108e07547 */ /* 0x000fea000b800000 */
[----:B------:R-:W-:-:S09]  /*9b70*/  UISETP.NE.AND UP0, UPT, UR4, 0x17, UPT ;  /* 0x000000170400788c */ /* 0x000fd2000bf05270 */
[----:B------:R-:W-:Y:S05]  /*9b80*/  BRA.U !UP0, `(.L_x_18179) ;  /* 0x00000001088c7547 */ /* 0x000fea000b800000 */
[----:B------:R-:W-:-:S09]  /*9b90*/  UISETP.NE.AND UP0, UPT, UR4, 0x18, UPT ;  /* 0x000000180400788c */ /* 0x000fd2000bf05270 */
[----:B------:R-:W-:Y:S05]  /*9ba0*/  BRA.U !UP0, `(.L_x_18180) ;  /* 0x0000000108447547 */ /* 0x000fea000b800000 */
.L_x_18156:
        /* <DEDUP_REMOVED lines=16> */
.L_x_18181:
[----:B------:R-:W-:Y:S05]  /*9cb0*/  BRA `(.L_x_18157) ;  /* 0x0000000000947947 */ /* 0x000fea0003800000 */
.L_x_18180:
        /* <DEDUP_REMOVED lines=12> */
.L_x_18183:
[----:B------:R-:W-:Y:S05]  /*9d80*/  BSYNC.RECONVERGENT B0 ;  /* 0x0000000000007941 */ /* 0x000fea0003800200 */
.L_x_18182:
[----:B------:R-:W-:-:S05]  /*9d90*/  LOP3.LUT R3, R0, 0x80, R5, 0xf8, !PT ;  /* 0x0000008000037812 */ /* 0x000fca00078ef805 */
[----:B------:R3:W-:Y:S01]  /*9da0*/  STG.E.U8 desc[UR36][R8.64], R3 ;  /* 0x0000000308007986 */ /* 0x0007e2000c101124 */
[----:B------:R-:W-:Y:S05]  /*9db0*/  BRA `(.L_x_18157) ;  /* 0x0000000000547947 */ /* 0x000fea0003800000 */
.L_x_18179:
        /* <DEDUP_REMOVED lines=11> */
.L_x_18185:
[----:B------:R-:W-:Y:S02]  /*9e70*/  ISETP.GT.U32.AND P0, PT, R5, 0x7f800000, PT ;  /* 0x7f8000000500780c */ /* 0x000fe40003f04070 */
[----:B------:R-:W-:-:S04]  /*9e80*/  MOV R0, 0x7f ;  /* 0x0000007f00007802 */ /* 0x000fc80000000f00 */
[----:B------:R-:W-:-:S07]  /*9e90*/  SEL R0, R0, 0x7c, P0 ;  /* 0x0000007c00007807 */ /* 0x000fce0000000000 */
.L_x_18186:
[----:B------:R-:W-:Y:S05]  /*9ea0*/  BSYNC.RECONVERGENT B0 ;  /* 0x0000000000007941 */ /* 0x000fea0003800200 */
.L_x_18184:
[----:B------:R-:W-:-:S04]  /*9eb0*/  SHF.R.U32.HI R3, RZ, 0x18, R4 ;  /* 0x00000018ff037819 */ /* 0x000fc80000011604 */
[----:B------:R-:W-:-:S05]  /*9ec0*/  LOP3.LUT R3, R0, 0x80, R3, 0xf8, !PT ;  /* 0x0000008000037812 */ /* 0x000fca00078ef803 */
[----:B------:R2:W-:Y:S01]  /*9ed0*/  STG.E.U8 desc[UR36][R8.64], R3 ;  /* 0x0000000308007986 */ /* 0x0005e2000c101124 */
[----:B------:R-:W-:Y:S05]  /*9ee0*/  BRA `(.L_x_18157) ;  /* 0x0000000000087947 */ /* 0x000fea0003800000 */
.L_x_18178:
[----:B------:R-:W-:-:S05]  /*9ef0*/  F2FP.BF16.F32.PACK_AB R4, RZ, R4 ;  /* 0x00000004ff04723e */ /* 0x000fca00000010ff */
[----:B------:R4:W-:Y:S02]  /*9f00*/  STG.E.U16 desc[UR36][R8.64], R4 ;  /* 0x0000000408007986 */ /* 0x0009e4000c101524 */
.L_x_18157:
[----:B------:R-:W-:-:S07]  /*9f10*/  VIADD R17, R17, 0x80 ;  /* 0x0000008011117836 */ /* 0x000fce0000000000 */
.L_x_18113:
[----:B------:R-:W-:Y:S05]  /*9f20*/  BSYNC.RECONVERGENT B7 ;  /* 0x0000000000077941 */ /* 0x000fea0003800200 */
.L_x_18112:
[----:B------:R-:W5:Y:S02]  /*9f30*/  LDCU UR4, c[0x0][0x380] ;  /* 0x00007000ff0477ac */ /* 0x000f640008000800 */
[----:B-----5:R-:W-:-:S13]  /*9f40*/  ISETP.GE.AND P0, PT, R17, UR4, PT ;  /* 0x0000000411007c0c */ /* 0x020fda000bf06270 */
[----:B------:R-:W-:Y:S05]  /*9f50*/  @P0 EXIT ;  /* 0x000000000000094d */ /* 0x000fea0003800000 */
[----:B------:R-:W5:Y:S01]  /*9f60*/  LDCU UR4, c[0x0][0x388] ;  /* 0x00007100ff0477ac */ /* 0x000f620008000800 */
[----:B------:R-:W-:Y:S02]  /*9f70*/  HFMA2 R26, -RZ, RZ, 0, 0 ;  /* 0x00000000ff1a7431 */ /* 0x000fe400000001ff */
[----:B01----:R-:W-:Y:S01]  /*9f80*/  IMAD.MOV.U32 R0, RZ, RZ, RZ ;  /* 0x000000ffff007224 */ /* 0x003fe200078e00ff */
[----:B-----5:R-:W-:-:S09]  /*9f90*/  UISETP.NE.AND UP0, UPT, UR4, URZ, UPT ;  /* 0x000000ff0400728c */ /* 0x020fd2000bf05270 */
[----:B------:R-:W-:Y:S05]  /*9fa0*/  BRA.U !UP0, `(.L_x_18187) ;  /* 0x0000001108ac7547 */ /* 0x000fea000b800000 */
[----:B------:R-:W0:Y:S01]  /*9fb0*/  LDCU.64 UR4, c[0x0][0x390] ;  /* 0x00007200ff0477ac */ /* 0x000e220008000a00 */
[----:B---34-:R-:W-:Y:S02]  /*9fc0*/  IMAD.MOV.U32 R4, RZ, RZ, RZ ;  /* 0x000000ffff047224 */ /* 0x018fe400078e00ff */
        /* <DEDUP_REMOVED lines=297> */
.L_x_18187:
[----:B------:R-:W0:Y:S01]  /*b260*/  LDCU.128 UR8, c[0x0][0x580] ;  /* 0x0000b000ff0877ac */ /* 0x000e220008000c00 */
[----:B------:R-:W-:Y:S01]  /*b270*/  BSSY.RECONVERGENT B6, `(.L_x_18188) ;  /* 0x00000e8000067945 */ /* 0x000fe20003800200 */
[----:B------:R-:W-:-:S04]  /*b280*/  UPRMT UR4, UR42, 0x9910, URZ ;  /* 0x000099102a047896 */ /* 0x000fc800080000ff */
[----:B------:R-:W-:Y:S01]  /*b290*/  UISETP.GT.AND UP0, UPT, UR4, 0x9, UPT ;  /* 0x000000090400788c */ /* 0x000fe2000bf04270 */
[----:B0-----:R-:W-:Y:S02]  /*b2a0*/  IADD3 R26, P0, PT, R26, UR8, RZ ;  /* 0x000000081a1a7c10 */ /* 0x001fe4000ff1e0ff */
[----:B---34-:R-:W-:-:S03]  /*b2b0*/  IADD3 R4, P1, PT, R0, UR10, RZ ;  /* 0x0000000a00047c10 */ /* 0x018fc6000ff3e0ff */
        /* <DEDUP_REMOVED lines=14> */
.L_x_18192:
[----:B------:R-:W3:Y:S02]  /*b3a0*/  LDG.E.U8 R0, desc[UR36][R4.64] ;  /* 0x0000002404007981 */ /* 0x000ee4000c1e1100 */
[----:B---3--:R-:W-:Y:S01]  /*b3b0*/  I2FP.F32.U32 R0, R0 ;  /* 0x0000000000007245 */ /* 0x008fe20000201000 */
[----:B------:R-:W-:Y:S06]  /*b3c0*/  BRA `(.L_x_18194) ;  /* 0x0000000c00487947 */ /* 0x000fec0003800000 */
.L_x_18191:
        /* <DEDUP_REMOVED lines=9> */
.L_x_18196:
[----:B------:R-:W3:Y:S02]  /*b460*/  LDG.E R0, desc[UR36][R4.64] ;  /* 0x0000002404007981 */ /* 0x000ee4000c1e1900 */
[----:B---3--:R-:W-:Y:S01]  /*b470*/  I2FP.F32.S32 R0, R0 ;  /* 0x0000000000007245 */ /* 0x008fe20000201400 */
[----:B------:R-:W-:Y:S06]  /*b480*/  BRA `(.L_x_18194) ;  /* 0x0000000c00187947 */ /* 0x000fec0003800000 */
.L_x_18195:
[----:B------:R-:W3:Y:S02]  /*b490*/  LDG.E.U16 R0, desc[UR36][R4.64] ;  /* 0x0000002404007981 */ /* 0x000ee4000c1e1500 */
[----:B---3--:R-:W4:Y:S01]  /*b4a0*/  I2F.S16 R0, R0 ;  /* 0x0000000000007306 */ /* 0x008f220000101400 */
[----:B------:R-:W-:Y:S05]  /*b4b0*/  BRA `(.L_x_18194) ;  /* 0x0000000c000c7947 */ /* 0x000fea0003800000 */
.L_x_18190:
        /* <DEDUP_REMOVED lines=8> */
.L_x_18198:
[----:B------:R-:W3:Y:S02]  /*b540*/  LDG.E.U16 R0, desc[UR36][R4.64] ;  /* 0x0000002404007981 */ /* 0x000ee4000c1e1500 */
[----:B---3--:R-:W-:Y:S01]  /*b550*/  HADD2.F32 R0, -RZ, R0.H0_H0 ;  /* 0x20000000ff007230 */ /* 0x008fe20000004100 */
[----:B------:R-:W-:Y:S06]  /*b560*/  BRA `(.L_x_18194) ;  /* 0x0000000800e07947 */ /* 0x000fec0003800000 */
.L_x_18197:
        /* <DEDUP_REMOVED lines=8> */
.L_x_18200:
[----:B------:R-:W3:Y:S02]  /*b5f0*/  LDG.E.U16 R0, desc[UR36][R4.64] ;  /* 0x0000002404007981 */ /* 0x000ee4000c1e1500 */
[----:B---3--:R-:W-:Y:S01]  /*b600*/  HADD2.F32 R0, -RZ, R0.H0_H0 ;  /* 0x20000000ff007230 */ /* 0x008fe20000004100 */
[----:B------:R-:W-:Y:S06]  /*b610*/  BRA `(.L_x_18194) ;  /* 0x0000000800b47947 */ /* 0x000fec0003800000 */
.L_x_18199:
        /* <DEDUP_REMOVED lines=11> */
.L_x_18189:
        /* <DEDUP_REMOVED lines=12> */
.L_x_18203:
        /* <DEDUP_REMOVED lines=11> */
.L_x_18202:
        /* <DEDUP_REMOVED lines=25> */
.L_x_18205:
        /* <DEDUP_REMOVED lines=13> */
.L_x_18204:
[----:B------:R-:W3:Y:S02]  /*baa0*/  LDG.E.U16 R0, desc[UR36][R4.64] ;  /* 0x0000002404007981 */ /* 0x000ee4000c1e1500 */
[----:B---3--:R-:W-:Y:S01]  /*bab0*/  IMAD.U32 R0, R0, 0x10000, RZ ;  /* 0x0001000000007824 */ /* 0x008fe200078e00ff */
[----:B------:R-:W-:Y:S06]  /*bac0*/  BRA `(.L_x_18194) ;  /* 0x0000000400887947 */ /* 0x000fec0003800000 */
.L_x_18201:
        /* <DEDUP_REMOVED lines=11> */
.L_x_18208:
        /* <DEDUP_REMOVED lines=20> */
.L_x_18210:
[----:B------:R-:W-:Y:S05]  /*bcc0*/  BSYNC.RECONVERGENT B0 ;  /* 0x0000000000007941 */ /* 0x000fea0003800200 */
.L_x_18209:
[----:B------:R-:W-:Y:S02]  /*bcd0*/  SHF.L.U32 R0, R0, 0x14, RZ ;  /* 0x0000001400007819 */ /* 0x000fe400000006ff */
[----:B------:R-:W-:-:S04]  /*bce0*/  LEA R3, R3, 0x3b800000, 0x17 ;  /* 0x3b80000003037811 */ /* 0x000fc800078eb8ff */
[----:B------:R-:W-:Y:S01]  /*bcf0*/  LOP3.LUT R0, R3, R0, R7, 0xfe, !PT ;  /* 0x0000000003007212 */ /* 0x000fe200078efe07 */
[----:B------:R-:W-:Y:S06]  /*bd00*/  BRA `(.L_x_18194) ;  /* 0x0000000000f87947 */ /* 0x000fec0003800000 */
.L_x_18207:
        /* <DEDUP_REMOVED lines=20> */
.L_x_18212:
[----:B------:R-:W-:Y:S05]  /*be50*/  BSYNC.RECONVERGENT B0 ;  /* 0x0000000000007941 */ /* 0x000fea0003800200 */
.L_x_18211:
[----:B------:R-:W-:Y:S01]  /*be60*/  IMAD.SHL.U32 R0, R0, 0x200000, RZ ;  /* 0x0020000000007824 */ /* 0x000fe200078e00ff */
[----:B------:R-:W-:-:S04]  /*be70*/  LEA R3, R3, 0x37800000, 0x17 ;  /* 0x3780000003037811 */ /* 0x000fc800078eb8ff */
[----:B------:R-:W-:Y:S01]  /*be80*/  LOP3.LUT R0, R3, R0, R7, 0xfe, !PT ;  /* 0x0000000003007212 */ /* 0x000fe200078efe07 */
[----:B------:R-:W-:Y:S06]  /*be90*/  BRA `(.L_x_18194) ;  /* 0x0000000000947947 */ /* 0x000fec0003800000 */
.L_x_18206:
        /* <DEDUP_REMOVED lines=14> */
.L_x_18193:
        /* <DEDUP_REMOVED lines=16> */
.L_x_18215:
[----:B------:R-:W-:Y:S01]  /*c080*/  MOV R0, RZ ;  /* 0x000000ff00007202 */ /* 0x000fe20000000f00 */
[----:B------:R-:W-:Y:S06]  /*c090*/  BRA `(.L_x_18194) ;  /* 0x0000000000147947 */ /* 0x000fec0003800000 */
.L_x_18214:
[----:B------:R-:W3:Y:S02]  /*c0a0*/  LDG.E.64 R4, desc[UR36][R4.64] ;  /* 0x0000002404047981 */ /* 0x000ee4000c1e1b00 */
[----:B---3--:R0:W1:Y:S02]  /*c0b0*/  I2F.U64 R0, R4 ;  /* 0x0000000400007312 */ /* 0x0080640000301000 */
[----:B01----:R-:W-:Y:S05]  /*c0c0*/  BRA `(.L_x_18194) ;  /* 0x0000000000087947 */ /* 0x003fea0003800000 */
.L_x_18213:
[----:B------:R-:W3:Y:S02]  /*c0d0*/  LDG.E R0, desc[UR36][R4.64] ;  /* 0x0000002404007981 */ /* 0x000ee4000c1e1900 */
[----:B---3--:R-:W-:-:S07]  /*c0e0*/  I2FP.F32.U32 R0, R0 ;  /* 0x0000000000007245 */ /* 0x008fce0000201000 */
.L_x_18194:
[----:B------:R-:W-:Y:S05]  /*c0f0*/  BSYNC.RECONVERGENT B6 ;  /* 0x0000000000067941 */ /* 0x000fea0003800200 */
.L_x_18188:
[----:B--2---:R-:W2:Y:S01]  /*c100*/  LDC R3, c[0x0][0x590] ;  /* 0x00016400ff037b82 */ /* 0x004ea20000000800 */
[----:B------:R-:W-:Y:S01]  /*c110*/  BSSY.RECONVERGENT B0, `(.L_x_18216) ;  /* 0x0000037000007945 */ /* 0x000fe20003800200 */
[C---:B01-345:R-:W-:Y:S01]  /*c120*/  FADD.FTZ R5, |R0|.reuse, -RZ ;  /* 0x800000ff00057221 */ /* 0x07bfe20000010200 */
        /* <DEDUP_REMOVED lines=21> */
.L_x_18221:
[----:B------:R-:W-:Y:S01]  /*c280*/  FSETP.GEU.FTZ.AND P0, PT, R4, -R24, PT ;  /* 0x800000180400720b */ /* 0x000fe20003f1e000 */
[----:B------:R-:W-:-:S12]  /*c290*/  FADD.FTZ R2, R2, -1 ;  /* 0xbf80000002027421 */ /* 0x000fd80000010000 */
[----:B------:R-:W-:-:S07]  /*c2a0*/  @!P0 FADD.FTZ R2, R2, -1 ;  /* 0xbf80000002028421 */ /* 0x000fce0000010000 */
.L_x_18220:
[----:B------:R-:W-:Y:S05]  /*c2b0*/  BSYNC.RECONVERGENT B1 ;  /* 0x0000000000017941 */ /* 0x000fea0003800200 */
.L_x_18219:
[----:B------:R-:W-:Y:S01]  /*c2c0*/  FFMA.FTZ R5, -R24, R2, R5 ;  /* 0x0000000218057223 */ /* 0x000fe20000010105 */
[----:B------:R-:W-:Y:S06]  /*c2d0*/  BRA `(.L_x_18217) ;  /* 0x0000000000687947 */ /* 0x000fec0003800000 */
.L_x_18218:
        /* <DEDUP_REMOVED lines=10> */
.L_x_18224:
        /* <DEDUP_REMOVED lines=13> */
.L_x_18223:
[----:B------:R-:W-:Y:S05]  /*c450*/  BSYNC.RECONVERGENT B1 ;  /* 0x0000000000017941 */ /* 0x000fea0003800200 */
.L_x_18222:
[----:B------:R-:W-:-:S04]  /*c460*/  FMUL.FTZ R2, R5, 1.1920928955078125e-07 ;  /* 0x3400000005027820 */ /* 0x000fc80000410000 */
[----:B------:R-:W-:-:S07]  /*c470*/  FMUL.FTZ R5, R19, R2 ;  /* 0x0000000213057220 */ /* 0x000fce0000410000 */
.L_x_18217:
[----:B------:R-:W-:Y:S05]  /*c480*/  BSYNC.RECONVERGENT B0 ;  /* 0x0000000000007941 */ /* 0x000fea0003800200 */
.L_x_18216:
[C---:B------:R-:W-:Y:S01]  /*c490*/  FSETP.NAN.FTZ.AND P0, PT, |R5|.reuse, |R5|, PT ;  /* 0x400000050500720b */ /* 0x040fe20003f18200 */
[----:B------:R-:W0:Y:S01]  /*c4a0*/  LDCU UR5, c[0x0][0x594] ;  /* 0x0000b280ff0577ac */ /* 0x000e220008000800 */
[----:B------:R-:W-:Y:S01]  /*c4b0*/  LOP3.LUT R2, R5, 0x80000000, R0, 0xb8, !PT ;  /* 0x8000000005027812 */ /* 0x000fe200078eb800 */
[----:B------:R-:W-:-:S03]  /*c4c0*/  UPRMT UR4, UR40, 0x9910, URZ ;  /* 0x0000991028047896 */ /* 0x000fc600080000ff */
[----:B------:R-:W-:Y:S02]  /*c4d0*/  FSEL R5, R5, R2, P0 ;  /* 0x0000000205057208 */ /* 0x000fe40000000000 */
[----:B------:R-:W-:Y:S01]  /*c4e0*/  PLOP3.LUT P0, PT, PT, PT, PT, 0x8, 0x80 ;  /* 0x000000000080781c */ /* 0x000fe20003f0e170 */
[----:B------:R-:W-:Y:S01]  /*c4f0*/  UISETP.GT.AND UP0, UPT, UR4, 0x9, UPT ;  /* 0x000000090400788c */ /* 0x000fe2000bf04270 */
[C---:B------:R-:W-:Y:S01]  /*c500*/  FSETP.NEU.FTZ.AND P1, PT, R5.reuse, RZ, PT ;  /* 0x000000ff0500720b */ /* 0x040fe20003f3d000 */
[----:B------:R-:W-:-:S12]  /*c510*/  FADD.FTZ R2, -R5, R0 ;  /* 0x0000000005027221 */ /* 0x000fd80000010100 */
[----:B------:R-:W-:Y:S01]  /*c520*/  @P1 FSETP.GEU.FTZ.AND P3, PT, R3, RZ, PT ;  /* 0x000000ff0300120b */ /* 0x000fe20003f7e000 */
[----:B0-----:R-:W-:Y:S01]  /*c530*/  FMUL.FTZ R3, R2, UR5 ;  /* 0x0000000502037c20 */ /* 0x001fe20008410000 */
[----:B------:R-:W-:-:S04]  /*c540*/  @P1 FSETP.GEU.FTZ.AND P2, PT, R5, RZ, PT ;  /* 0x000000ff0500120b */ /* 0x000fc80003f5e000 */
[----:B------:R-:W-:-:S13]  /*c550*/  @P1 PLOP3.LUT P0, PT, P2, P3, PT, 0x28, 0x82 ;  /* 0x000000000082181c */ /* 0x000fda0001706570 */
        /* <DEDUP_REMOVED lines=19> */
[----:B0-----:R-:W-:Y:S01]  /*c690*/  STG.E.U8 desc[UR36][R26.64], R3 ;  /* 0x000000031a007986 */ /* 0x001fe2000c101124 */
[----:B------:R-:W-:Y:S05]  /*c6a0*/  EXIT ;  /* 0x000000000000794d */ /* 0x000fea0003800000 */
.L_x_18228:
[----:B------:R-:W0:Y:S02]  /*c6b0*/  F2I.S64.TRUNC R2, R2 ;  /* 0x0000000200027311 */ /* 0x000e24000020d900 */
[----:B0-----:R-:W-:-:S05]  /*c6c0*/  MOV R5, R2 ;  /* 0x0000000200057202 */ /* 0x001fca0000000f00 */
[----:B------:R-:W-:Y:S01]  /*c6d0*/  STG.E.U8 desc[UR36][R26.64], R5 ;  /* 0x000000051a007986 */ /* 0x000fe2000c101124 */
[----:B------:R-:W-:Y:S05]  /*c6e0*/  EXIT ;  /* 0x000000000000794d */ /* 0x000fea0003800000 */
.L_x_18227:
[----:B------:R-:W-:-:S09]  /*c6f0*/  UISETP.NE.AND UP0, UPT, UR4, 0x2, UPT ;  /* 0x000000020400788c */ /* 0x000fd2000bf05270 */
[----:B------:R-:W-:Y:S05]  /*c700*/  BRA.U !UP0, `(.L_x_18230) ;  /* 0x0000000108287547 */ /* 0x000fea000b800000 */
[----:B------:R-:W-:-:S09]  /*c710*/  UISETP.NE.AND UP0, UPT, UR4, 0x3, UPT ;  /* 0x000000030400788c */ /* 0x000fd2000bf05270 */
[----:B------:R-:W-:Y:S05]  /*c720*/  BRA.U !UP0, `(.L_x_18231) ;  /* 0x0000000108147547 */ /* 0x000fea000b800000 */
[----:B------:R-:W-:-:S09]  /*c730*/  UISETP.NE.AND UP0, UPT, UR4, 0x4, UPT ;  /* 0x000000040400788c */ /* 0x000fd2000bf05270 */
[----:B------:R-:W-:Y:S05]  /*c740*/  BRA.U UP0, `(.L_x_18229) ;  /* 0x0000000900387547 */ /* 0x000fea000b800000 */
[----:B------:R-:W0:Y:S02]  /*c750*/  F2I.S64.TRUNC R2, R2 ;  /* 0x0000000200027311 */ /* 0x000e24000020d900 */
[----:B0-----:R-:W-:Y:S01]  /*c760*/  STG.E.64 desc[UR36][R26.64], R2 ;  /* 0x000000021a007986 */ /* 0x001fe2000c101b24 */
[----:B------:R-:W-:Y:S05]  /*c770*/  EXIT ;  /* 0x000000000000794d */ /* 0x000fea0003800000 */
.L_x_18231:
[----:B------:R-:W0:Y:S02]  /*c780*/  F2I.FTZ.TRUNC.NTZ R3, R2 ;  /* 0x0000000200037305 */ /* 0x000e24000021f100 */
[----:B0-----:R-:W-:Y:S01]  /*c790*/  STG.E desc[UR36][R26.64], R3 ;  /* 0x000000031a007986 */ /* 0x001fe2000c101924 */
[----:B------:R-:W-:Y:S05]  /*c7a0*/  EXIT ;  /* 0x000000000000794d */ /* 0x000fea0003800000 */
.L_x_18230:
[----:B------:R-:W0:Y:S02]  /*c7b0*/  F2I.FTZ.TRUNC.NTZ R3, R2 ;  /* 0x0000000200037305 */ /* 0x000e24000021f100 */
[----:B0-----:R-:W-:Y:S01]  /*c7c0*/  STG.E.U16 desc[UR36][R26.64], R3 ;  /* 0x000000031a007986 */ /* 0x001fe2000c101524 */
[----:B------:R-:W-:Y:S05]  /*c7d0*/  EXIT ;  /* 0x000000000000794d */ /* 0x000fea0003800000 */
.L_x_18226:
        /* <DEDUP_REMOVED lines=8> */
.L_x_18233:
[----:B------:R-:W-:-:S05]  /*c860*/  F2FP.F16.F32.PACK_AB R2, RZ, R2 ;  /* 0x00000002ff02723e */ /* 0x000fca00000000ff */
[----:B------:R-:W-:Y:S01]  /*c870*/  STG.E.U16 desc[UR36][R26.64], R2 ;  /* 0x000000021a007986 */ /* 0x000fe2000c101524 */
[----:B------:R-:W-:Y:S05]  /*c880*/  EXIT ;  /* 0x000000000000794d */ /* 0x000fea0003800000 */
.L_x_18232:
        /* <DEDUP_REMOVED lines=9> */
.L_x_18235:
[----:B------:R-:W-:-:S04]  /*c920*/  F2FP.F16.F32.PACK_AB R3, RZ, R2 ;  /* 0x00000002ff03723e */ /* 0x000fc800000000ff */
[----:B------:R-:W-:-:S05]  /*c930*/  PRMT R3, R3, 0x5410, RZ ;  /* 0x0000541003037816 */ /* 0x000fca00000000ff */
[----:B------:R-:W-:Y:S01]  /*c940*/  STG.E desc[UR36][R26.64], R3 ;  /* 0x000000031a007986 */ /* 0x000fe2000c101924 */
[----:B------:R-:W-:Y:S05]  /*c950*/  EXIT ;  /* 0x000000000000794d */ /* 0x000fea0003800000 */
.L_x_18234:
[----:B------:R-:W-:-:S06]  /*c960*/  FMUL.FTZ R2, R2, 1 ;  /* 0x3f80000002027820 */ /* 0x000fcc0000410000 */
[----:B------:R-:W0:Y:S02]  /*c970*/  F2F.F64.F32 R2, R2 ;  /* 0x0000000200027310 */ /* 0x000e240000201800 */
[----:B0-----:R-:W-:Y:S01]  /*c980*/  STG.E.64 desc[UR36][R26.64], R2 ;  /* 0x000000021a007986 */ /* 0x001fe2000c101b24 */
[----:B------:R-:W-:Y:S05]  /*c990*/  EXIT ;  /* 0x000000000000794d */ /* 0x000fea0003800000 */
.L_x_18225:
        /* <DEDUP_REMOVED lines=11> */
[----:B0-----:R-:W-:Y:S01]  /*ca50*/  STG.E.U16 desc[UR36][R26.64], R3 ;  /* 0x000000031a007986 */ /* 0x001fe2000c101524 */
[----:B------:R-:W-:Y:S05]  /*ca60*/  EXIT ;  /* 0x000000000000794d */ /* 0x000fea0003800000 */
.L_x_18239:
        /* <DEDUP_REMOVED lines=16> */
.L_x_18242:
[----:B------:R-:W-:-:S04]  /*cb70*/  SHF.R.U32.HI R2, RZ, 0x18, R2 ;  /* 0x00000018ff027819 */ /* 0x000fc80000011602 */
[----:B------:R-:W-:-:S04]  /*cb80*/  LOP3.LUT R2, R3, 0x80, R2, 0xf8, !PT ;  /* 0x0000008003027812 */ /* 0x000fc800078ef802 */
[----:B------:R-:W-:-:S07]  /*cb90*/  PRMT R13, R2, 0x7610, R13 ;  /* 0x00007610020d7816 */ /* 0x000fce000000000d */
.L_x_18241:
[----:B------:R-:W-:Y:S05]  /*cba0*/  BSYNC.RECONVERGENT B0 ;  /* 0x0000000000007941 */ /* 0x000fea0003800200 */
.L_x_18240:
[----:B------:R-:W-:Y:S01]  /*cbb0*/  STG.E.U8 desc[UR36][R26.64], R13 ;  /* 0x0000000d1a007986 */ /* 0x000fe2000c101124 */
[----:B------:R-:W-:Y:S05]  /*cbc0*/  EXIT ;  /* 0x000000000000794d */ /* 0x000fea0003800000 */
.L_x_18238:
        /* <DEDUP_REMOVED lines=16> */
.L_x_18245:
[----:B------:R-:W-:-:S04]  /*ccd0*/  SHF.R.U32.HI R2, RZ, 0x18, R2 ;  /* 0x00000018ff027819 */ /* 0x000fc80000011602 */
[----:B------:R-:W-:-:S04]  /*cce0*/  LOP3.LUT R3, R3, 0x80, R2, 0xf8, !PT ;  /* 0x0000008003037812 */ /* 0x000fc800078ef802 */
[----:B------:R-:W-:-:S07]  /*ccf0*/  PRMT R13, R3, 0x7610, R13 ;  /* 0x00007610030d7816 */ /* 0x000fce000000000d */
.L_x_18244:
[----:B------:R-:W-:Y:S05]  /*cd00*/  BSYNC.RECONVERGENT B0 ;  /* 0x0000000000007941 */ /* 0x000fea0003800200 */
.L_x_18243:
[----:B------:R-:W-:Y:S01]  /*cd10*/  STG.E.U8 desc[UR36][R26.64], R13 ;  /* 0x0000000d1a007986 */ /* 0x000fe2000c101124 */
[----:B------:R-:W-:Y:S05]  /*cd20*/  EXIT ;  /* 0x000000000000794d */ /* 0x000fea0003800000 */
.L_x_18237:
        /* <DEDUP_REMOVED lines=21> */
.L_x_18247:
[----:B------:R-:W0:Y:S02]  /*ce80*/  F2I.U64.TRUNC R2, R2 ;  /* 0x0000000200027311 */ /* 0x000e24000020d800 */
[----:B0-----:R-:W-:Y:S01]  /*ce90*/  STG.E.64 desc[UR36][R26.64], R2 ;  /* 0x000000021a007986 */ /* 0x001fe2000c101b24 */
[----:B------:R-:W-:Y:S05]  /*cea0*/  EXIT ;  /* 0x000000000000794d */ /* 0x000fea0003800000 */
.L_x_18246:
[----:B------:R-:W0:Y:S02]  /*ceb0*/  F2I.FTZ.U32.TRUNC.NTZ R3, R2 ;  /* 0x0000000200037305 */ /* 0x000e24000021f000 */
[----:B0-----:R-:W-:Y:S01]  /*cec0*/  STG.E desc[UR36][R26.64], R3 ;  /* 0x000000031a007986 */ /* 0x001fe2000c101924 */
[----:B------:R-:W-:Y:S05]  /*ced0*/  EXIT ;  /* 0x000000000000794d */ /* 0x000fea0003800000 */
.L_x_18236:
        /* <DEDUP_REMOVED lines=10> */
.L_x_18249:
[----:B------:R-:W-:Y:S01]  /*cf80*/  FMUL.FTZ R4, R2, 1 ;  /* 0x3f80000002047820 */ /* 0x000fe20000410000 */
[----:B------:R-:W-:-:S05]  /*cf90*/  CS2R R6, SRZ ;  /* 0x0000000000067805 */ /* 0x000fca000001ff00 */
[----:B------:R-:W0:Y:S02]  /*cfa0*/  F2F.F64.F32 R4, R4 ;  /* 0x0000000400047310 */ /* 0x000e240000201800 */
[----:B0-----:R-:W-:Y:S01]  /*cfb0*/  STG.E.128 desc[UR36][R26.64], R4 ;  /* 0x000000041a007986 */ /* 0x001fe2000c101d24 */
[----:B------:R-:W-:Y:S05]  /*cfc0*/  EXIT ;  /* 0x000000000000794d */ /* 0x000fea0003800000 */
.L_x_18248:
[----:B------:R-:W-:-:S09]  /*cfd0*/  UISETP.NE.AND UP0, UPT, UR4, 0xf, UPT ;  /* 0x0000000f0400788c */ /* 0x000fd2000bf05270 */
[----:B------:R-:W-:Y:S05]  /*cfe0*/  BRA.U !UP0, `(.L_x_18250) ;  /* 0x0000000108e07547 */ /* 0x000fea000b800000 */
[----:B------:R-:W-:-:S09]  /*cff0*/  UISETP.NE.AND UP0, UPT, UR4, 0x17, UPT ;  /* 0x000000170400788c */ /* 0x000fd2000bf05270 */
[----:B------:R-:W-:Y:S05]  /*d000*/  BRA.U !UP0, `(.L_x_18251) ;  /* 0x00000001088c7547 */ /* 0x000fea000b800000 */
[----:B------:R-:W-:-:S09]  /*d010*/  UISETP.NE.AND UP0, UPT, UR4, 0x18, UPT ;  /* 0x000000180400788c */ /* 0x000fd2000bf05270 */
[----:B------:R-:W-:Y:S05]  /*d020*/  BRA.U !UP0, `(.L_x_18252) ;  /* 0x0000000108447547 */ /* 0x000fea000b800000 */
.L_x_18229:
[----:B------:R-:W-:Y:S01]  /*d030*/  MOV R0, 0x0 ;  /* 0x0000000000007802 */ /* 0x000fe20000000f00 */
[----:B------:R-:W0:Y:S01]  /*d040*/  LDCU.64 UR4, c[0x4][0x178] ;  /* 0x01002f00ff0477ac */ /* 0x000e220008000a00 */
[----:B------:R-:W-:Y:S02]  /*d050*/  HFMA2 R8, -RZ, RZ, 0, 6.020069122314453125e-06 ;  /* 0x00000065ff087431 */ /* 0x000fe400000001ff */
[----:B------:R-:W-:Y:S01]  /*d060*/  IMAD.MOV.U32 R12, RZ, RZ, 0x1 ;  /* 0x00000001ff0c7424 */ /* 0x000fe200078e00ff */
[----:B------:R1:W2:Y:S01]  /*d070*/  LDC.64 R2, c[0x4][R0] ;  /* 0x0100000000027b82 */ /* 0x0002a20000000a00 */
[----:B------:R-:W3:Y:S01]  /*d080*/  LDCU.64 UR6, c[0x4][0x180] ;  /* 0x01003000ff0677ac */ /* 0x000ee20008000a00 */
[----:B------:R-:W-:Y:S01]  /*d090*/  MOV R13, RZ ;  /* 0x000000ff000d7202 */ /* 0x000fe20000000f00 */
[----:B------:R-:W4:Y:S01]  /*d0a0*/  LDCU.64 UR8, c[0x4][0x70] ;  /* 0x01000e00ff0877ac */ /* 0x000f220008000a00 */
[----:B0-----:R-:W-:Y:S01]  /*d0b0*/  MOV R4, UR4 ;  /* 0x0000000400047c02 */ /* 0x001fe20008000f00 */
[----:B------:R-:W-:Y:S01]  /*d0c0*/  IMAD.U32 R5, RZ, RZ, UR5 ;  /* 0x00000005ff057e24 */ /* 0x000fe2000f8e00ff */
[----:B---3--:R-:W-:Y:S01]  /*d0d0*/  MOV R6, UR6 ;  /* 0x0000000600067c02 */ /* 0x008fe20008000f00 */
[----:B------:R-:W-:Y:S01]  /*d0e0*/  IMAD.U32 R7, RZ, RZ, UR7 ;  /* 0x00000007ff077e24 */ /* 0x000fe2000f8e00ff */
[----:B----4-:R-:W-:Y:S01]  /*d0f0*/  MOV R10, UR8 ;  /* 0x00000008000a7c02 */ /* 0x010fe20008000f00 */
[----:B-1----:R-:W-:-:S07]  /*d100*/  IMAD.U32 R11, RZ, RZ, UR9 ;  /* 0x00000009ff0b7e24 */ /* 0x002fce000f8e00ff */
[----:B------:R-:W-:-:S07]  /*d110*/  LEPC R20, `(.L_x_18253) ;  /* 0x000000001014794e */ /* 0x000fce0000000000 */
[----:B--2---:R-:W-:Y:S05]  /*d120*/  CALL.ABS.NOINC R2 ;  /* 0x0000000002007343 */ /* 0x004fea0003c00000 */
.L_x_18253:
[----:B------:R-:W-:Y:S05]  /*d130*/  EXIT ;  /* 0x000000000000794d */ /* 0x000fea0003800000 */
.L_x_18252:
        /* <DEDUP_REMOVED lines=12> */
.L_x_18255:
[----:B------:R-:W-:Y:S05]  /*d200*/  BSYNC.RECONVERGENT B0 ;  /* 0x0000000000007941 */ /* 0x000fea0003800200 */
.L_x_18254:
[----:B------:R-:W-:-:S05]  /*d210*/  LOP3.LUT R3, R0, 0x80, R5, 0xf8, !PT ;  /* 0x0000008000037812 */ /* 0x000fca00078ef805 */
[----:B------:R-:W-:Y:S01]  /*d220*/  STG.E.U8 desc[UR36][R26.64], R3 ;  /* 0x000000031a007986 */ /* 0x000fe2000c101124 */
[----:B------:R-:W-:Y:S05]  /*d230*/  EXIT ;  /* 0x000000000000794d */ /* 0x000fea0003800000 */
.L_x_18251:
        /* <DEDUP_REMOVED lines=11> */
.L_x_18257:
[----:B------:R-:W-:Y:S01]  /*d2f0*/  HFMA2 R0, -RZ, RZ, 0, 7.569789886474609375e-06 ;  /* 0x0000007fff007431 */ /* 0x000fe200000001ff */
[----:B------:R-:W-:-:S04]  /*d300*/  ISETP.GT.U32.AND P0, PT, R4, 0x7f800000, PT ;  /* 0x7f8000000400780c */ /* 0x000fc80003f04070 */
[----:B------:R-:W-:-:S09]  /*d310*/  SEL R0, R0, 0x7c, P0 ;  /* 0x0000007c00007807 */ /* 0x000fd20000000000 */
.L_x_18258:
[----:B------:R-:W-:Y:S05]  /*d320*/  BSYNC.RECONVERGENT B0 ;  /* 0x0000000000007941 */ /* 0x000fea0003800200 */
.L_x_18256:
[----:B------:R-:W-:-:S04]  /*d330*/  SHF.R.U32.HI R3, RZ, 0x18, R2 ;  /* 0x00000018ff037819 */ /* 0x000fc80000011602 */
[----:B------:R-:W-:-:S05]  /*d340*/  LOP3.LUT R3, R0, 0x80, R3, 0xf8, !PT ;  /* 0x0000008000037812 */ /* 0x000fca00078ef803 */
[----:B------:R-:W-:Y:S01]  /*d350*/  STG.E.U8 desc[UR36][R26.64], R3 ;  /* 0x000000031a007986 */ /* 0x000fe2000c101124 */
[----:B------:R-:W-:Y:S05]  /*d360*/  EXIT ;  /* 0x000000000000794d */ /* 0x000fea0003800000 */
.L_x_18250:
[----:B------:R-:W-:-:S05]  /*d370*/  F2FP.BF16.F32.PACK_AB R2, RZ, R2 ;  /* 0x00000002ff02723e */ /* 0x000fca00000010ff */
[----:B------:R-:W-:Y:S01]  /*d380*/  STG.E.U16 desc[UR36][R26.64], R2 ;  /* 0x000000021a007986 */ /* 0x000fe2000c101524 */
[----:B------:R-:W-:Y:S05]  /*d390*/  EXIT ;  /* 0x000000000000794d */ /* 0x000fea0003800000 */
.L_x_18259:
        /* <DEDUP_REMOVED lines=14> */
.L_x_32921:


//--------------------- .text._ZN2at6native27unrolled_elementwise_kernelIZZZNS0_15binary_internal21div_floor_kernel_cudaERNS_18TensorIteratorBaseEENKUlvE0_clEvENKUlvE0_clEvEUlfE_St5arrayIPcLm2EELi4E23TrivialOffsetCalculatorILi1EjESC_NS0_6memory12LoadWithCastILi1EEENSD_13StoreWithCastILi1EEEEEviT_T0_T2_T3_T4_T5_ --------------------------
	.section	.text._ZN2at6native27unrolled_elementwise_kernelIZZZNS0_15binary_internal21div_floor_kernel_cudaERNS_18TensorIteratorBaseEENKUlvE0_clEvENKUlvE0_clEvEUlfE_St5arrayIPcLm2EELi4E23TrivialOffsetCalculatorILi1EjESC_NS0_6memory12LoadWithCastILi1EEENSD_13StoreWithCastILi1EEEEEviT_T0_T2_T3_T4_T5_,"ax",@progbits
	.align	128
        .global         _ZN2at6native27unrolled_elementwise_kernelIZZZNS0_15binary_internal21div_floor_kernel_cudaERNS_18TensorIteratorBaseEENKUlvE0_clEvENKUlvE0_clEvEUlfE_St5arrayIPcLm2EELi4E23TrivialOffsetCalculatorILi1EjESC_NS0_6memory12LoadWithCastILi1EEENSD_13StoreWithCastILi1EEEEEviT_T0_T2_T3_T4_T5_
        .type           _ZN2at6native27unrolled_elementwise_kernelIZZZNS0_15binary_internal21div_floor_kernel_cudaERNS_18TensorIteratorBaseEENKUlvE0_clEvENKUlvE0_clEvEUlfE_St5arrayIPcLm2EELi4E23TrivialOffsetCalculatorILi1EjESC_NS0_6memory12LoadWithCastILi1EEENSD_13StoreWithCastILi1EEEEEviT_T0_T2_T3_T4_T5_,@function
        .size           _ZN2at6native27unrolled_elementwise_kernelIZZZNS0_15binary_internal21div_floor_kernel_cudaERNS_18TensorIteratorBaseEENKUlvE0_clEvENKUlvE0_clEvEUlfE_St5arrayIPcLm2EELi4E23TrivialOffsetCalculatorILi1EjESC_NS0_6memory12LoadWithCastILi1EEENSD_13StoreWithCastILi1EEEEEviT_T0_T2_T3_T4_T5_,(.L_x_32922 - _ZN2at6native27unrolled_elementwise_kernelIZZZNS0_15binary_internal21div_floor_kernel_cudaERNS_18TensorIteratorBaseEENKUlvE0_clEvENKUlvE0_clEvEUlfE_St5arrayIPcLm2EELi4E23TrivialOffsetCalculatorILi1EjESC_NS0_6memory12LoadWithCastILi1EEENSD_13StoreWithCastILi1EEEEEviT_T0_T2_T3_T4_T5_)
        .other          _ZN2at6native27unrolled_elementwise_kernelIZZZNS0_15binary_internal21div_floor_kernel_cudaERNS_18TensorIteratorBaseEENKUlvE0_clEvENKUlvE0_clEvEUlfE_St5arrayIPcLm2EELi4E23TrivialOffsetCalculatorILi1EjESC_NS0_6memory12LoadWithCastILi1EEENSD_13StoreWithCastILi1EEEEEviT_T0_T2_T3_T4_T5_,@"STO_CUDA_ENTRY STV_DEFAULT"
_ZN2at6native27unrolled_elementwise_kernelIZZZNS0_15binary_internal21div_floor_kernel_cudaERNS_18TensorIteratorBaseEENKUlvE0_clEvENKUlvE0_clEvEUlfE_St5arrayIPcLm2EELi4E23TrivialOffsetCalculatorILi1EjESC_NS0_6memory12LoadWithCastILi1EEENSD_13StoreWithCastILi1EEEEEviT_T0_T2_T3_T4_T5_:
.text._ZN2at6native27unrolled_elementwise_kernelIZZZNS0_15binary_internal21div_floor_kernel_cudaERNS_18TensorIteratorBaseEENKUlvE0_clEvENKUlvE0_clEvEUlfE_St5arrayIPcLm2EELi4E23TrivialOffsetCalculatorILi1EjESC_NS0_6memory12LoadWithCastILi1EEENSD_13StoreWithCastILi1EEEEEviT_T0_T2_T3_T4_T5_:
        /* <DEDUP_REMOVED lines=33> */
.L_x_18266:
[----:B------:R-:W2:Y:S02]  /*0210*/  LDG.E.U8 R4, desc[UR36][R4.64] ;  /* 0x0000002404047981 */ /* 0x000ea4000c1e1100 */
[----:B--2---:R-:W-:Y:S01]  /*0220*/  I2FP.F32.U32 R22, R4 ;  /* 0x0000000400167245 */ /* 0x004fe20000201000 */
[----:B------:R-:W-:Y:S06]  /*0230*/  BRA `(.L_x_18268) ;  /* 0x0000000c00487947 */ /* 0x000fec0003800000 */
.L_x_18265:
        /* <DEDUP_REMOVED lines=9> */
.L_x_18270:
[----:B------:R-:W2:Y:S02]  /*02d0*/  LDG.E R4, desc[UR36][R4.64] ;  /* 0x0000002404047981 */ /* 0x000ea4000c1e1900 */
[----:B--2---:R-:W-:Y:S01]  /*02e0*/  I2FP.F32.S32 R22, R4 ;  /* 0x0000000400167245 */ /* 0x004fe20000201400 */
[----:B------:R-:W-:Y:S06]  /*02f0*/  BRA `(.L_x_18268) ;  /* 0x0000000c00187947 */ /* 0x000fec0003800000 */
.L_x_18269:
[----:B------:R-:W2:Y:S02]  /*0300*/  LDG.E.U16 R4, desc[UR36][R4.64] ;  /* 0x0000002404047981 */ /* 0x000ea4000c1e1500 */
[----:B--2---:R0:W1:Y:S01]  /*0310*/  I2F.S16 R22, R4 ;  /* 0x0000000400167306 */ /* 0x0040620000101400 */
[----:B------:R-:W-:Y:S05]  /*0320*/  BRA `(.L_x_18268) ;  /* 0x0000000c000c7947 */ /* 0x000fea0003800000 */
.L_x_18264:
        /* <DEDUP_REMOVED lines=8> */
.L_x_18272:
[----:B------:R-:W2:Y:S02]  /*03b0*/  LDG.E.U16 R4, desc[UR36][R4.64] ;  /* 0x0000002404047981 */ /* 0x000ea4000c1e1500 */
[----:B--2---:R-:W-:Y:S01]  /*03c0*/  HADD2.F32 R22, -RZ, R4.H0_H0 ;  /* 0x20000004ff167230 */ /* 0x004fe20000004100 */
[----:B------:R-:W-:Y:S06]  /*03d0*/  BRA `(.L_x_18268) ;  /* 0x0000000800e07947 */ /* 0x000fec0003800000 */
.L_x_18271:
        /* <DEDUP_REMOVED lines=8> */
.L_x_18274:
[----:B------:R-:W2:Y:S02]  /*0460*/  LDG.E.U16 R4, desc[UR36][R4.64] ;  /* 0x0000002404047981 */ /* 0x000ea4000c1e1500 */
[----:B--2---:R-:W-:Y:S01]  /*0470*/  HADD2.F32 R22, -RZ, R4.H0_H0 ;  /* 0x20000004ff167230 */ /* 0x004fe20000004100 */
[----:B------:R-:W-:Y:S06]  /*0480*/  BRA `(.L_x_18268) ;  /* 0x0000000800b47947 */ /* 0x000fec0003800000 */
.L_x_18273:
        /* <DEDUP_REMOVED lines=11> */
.L_x_18263:
        /* <DEDUP_REMOVED lines=12> */
.L_x_18277:
        /* <DEDUP_REMOVED lines=11> */
.L_x_18276:
        /* <DEDUP_REMOVED lines=25> */
.L_x_18279:
        /* <DEDUP_REMOVED lines=13> */
.L_x_18278:
[----:B------:R-:W2:Y:S02]  /*0910*/  LDG.E.U16 R4, desc[UR36][R4.64] ;  /* 0x0000002404047981 */ /* 0x000ea4000c1e1500 */
[----:B--2---:R-:W-:Y:S01]  /*0920*/  IMAD.U32 R22, R4, 0x10000, RZ ;  /* 0x0001000004167824 */ /* 0x004fe200078e00ff */
[----:B------:R-:W-:Y:S06]  /*0930*/  BRA `(.L_x_18268) ;  /* 0x0000000400887947 */ /* 0x000fec0003800000 */
.L_x_18275:
        /* <DEDUP_REMOVED lines=11> */
.L_x_18282:
        /* <DEDUP_REMOVED lines=20> */
.L_x_18284:
[----:B------:R-:W-:Y:S05]  /*0b30*/  BSYNC.RECONVERGENT B0 ;  /* 0x0000000000007941 */ /* 0x000fea0003800200 */
.L_x_18283:
[----:B------:R-:W-:Y:S01]  /*0b40*/  IMAD.SHL.U32 R0, R0, 0x100000, RZ ;  /* 0x0010000000007824 */ /* 0x000fe200078e00ff */
[----:B------:R-:W-:-:S04]  /*0b50*/  LEA R3, R3, 0x3b800000, 0x17 ;  /* 0x3b80000003037811 */ /* 0x000fc800078eb8ff */
[----:B------:R-:W-:Y:S01]  /*0b60*/  LOP3.LUT R22, R3, R0, R7, 0xfe, !PT ;  /* 0x0000000003167212 */ /* 0x000fe200078efe07 */
[----:B------:R-:W-:Y:S06]  /*0b70*/  BRA `(.L_x_18268) ;  /* 0x0000000000f87947 */ /* 0x000fec0003800000 */
.L_x_18281:
        /* <DEDUP_REMOVED lines=20> */
.L_x_18286:
[----:B------:R-:W-:Y:S05]  /*0cc0*/  BSYNC.RECONVERGENT B0 ;  /* 0x0000000000007941 */ /* 0x000fea0003800200 */
.L_x_18285:
[----:B------:R-:W-:Y:S01]  /*0cd0*/  IMAD.SHL.U32 R0, R0, 0x200000, RZ ;  /* 0x0020000000007824 */ /* 0x000fe200078e00ff */
[----:B------:R-:W-:-:S04]  /*0ce0*/  LEA R3, R3, 0x37800000, 0x17 ;  /* 0x3780000003037811 */ /* 0x000fc800078eb8ff */
[----:B------:R-:W-:Y:S01]  /*0cf0*/  LOP3.LUT R22, R3, R0, R7, 0xfe, !PT ;  /* 0x0000000003167212 */ /* 0x000fe200078efe07 */
[----:B------:R-:W-:Y:S06]  /*0d00*/  BRA `(.L_x_18268) ;  /* 0x0000000000947947 */ /* 0x000fec0003800000 */
.L_x_18280:
[----:B------:R-:W-:-:S09]  /*0d10*/  UISETP.NE.AND UP0, UPT, UR4, 0x1c, UPT ;  /* 0x0000001c0400788c */ /* 0x000fd2000bf05270 */
[----:B------:R-:W-:Y:S05]  /*0d20*/  BRA.U !UP0, `(.L_x_18287) ;  /* 0x0000000108847547 */ /* 0x000fea000b800000 */
[----:B------:R-:W-:-:S09]  /*0d30*/  UISETP.NE.AND UP0, UPT, UR4, 0x1d, UPT ;  /* 0x0000001d0400788c */ /* 0x000fd2000bf05270 */
[----:B------:R-:W-:Y:S05]  /*0d40*/  BRA.U !UP0, `(.L_x_18288) ;  /* 0x0000000108707547 */ /* 0x000fea000b800000 */
[----:B------:R-:W-:-:S09]  /*0d50*/  UISETP.NE.AND UP0, UPT, UR4, 0x2c, UPT ;  /* 0x0000002c0400788c */ /* 0x000fd2000bf05270 */
[----:B------:R-:W-:Y:S05]  /*0d60*/  BRA.U !UP0, `(.L_x_18289) ;  /* 0x0000000108487547 */ /* 0x000fea000b800000 */
.L_x_18267:
        /* <DEDUP_REMOVED lines=16> */
.L_x_18290:
[----:B------:R-:W-:Y:S01]  /*0e70*/  IMAD.MOV.U32 R22, RZ, RZ, RZ ;  /* 0x000000ffff167224 */ /* 0x000fe200078e00ff */
[----:B------:R-:W-:Y:S06]  /*0e80*/  BRA `(.L_x_18268) ;  /* 0x0000000000347947 */ /* 0x000fec0003800000 */
.L_x_18289:
        /* <DEDUP_REMOVED lines=8> */
.L_x_18288:
[----:B------:R-:W2:Y:S02]  /*0f10*/  LDG.E.64 R22, desc[UR36][R4.64] ;  /* 0x0000002404167981 */ /* 0x000ea4000c1e1b00 */
[----:B--2---:R0:W1:Y:S02]  /*0f20*/  I2F.U64 R22, R22 ;  /* 0x0000001600167312 */ /* 0x0040640000301000 */
[----:B01----:R-:W-:Y:S05]  /*0f30*/  BRA `(.L_x_18268) ;  /* 0x0000000000087947 */ /* 0x003fea0003800000 */
.L_x_18287:
[----:B------:R-:W2:Y:S02]  /*0f40*/  LDG.E R4, desc[UR36][R4.64] ;  /* 0x0000002404047981 */ /* 0x000ea4000c1e1900 */
[----:B--2---:R-:W-:-:S07]  /*0f50*/  I2FP.F32.U32 R22, R4 ;  /* 0x0000000400167245 */ /* 0x004fce0000201000 */
.L_x_18268:
[----:B------:R-:W-:Y:S05]  /*0f60*/  BSYNC.RECONVERGENT B6 ;  /* 0x0000000000067941 */ /* 0x000fea0003800200 */
.L_x_18262:
[----:B------:R-:W-:-:S07]  /*0f70*/  VIADD R24, R25, 0x80 ;  /* 0x0000008019187836 */ /* 0x000fce0000000000 */
.L_x_18261:
[----:B------:R-:W-:Y:S05]  /*0f80*/  BSYNC.RECONVERGENT B7 ;  /* 0x0000000000077941 */ /* 0x000fea0003800200 */
.L_x_18260:
        /* <DEDUP_REMOVED lines=25> */
.L_x_18297:
[----:B------:R-:W2:Y:S02]  /*1120*/  LDG.E.U8 R4, desc[UR36][R4.64] ;  /* 0x0000002404047981 */ /* 0x000ea4000c1e1100 */
[----:B--2---:R-:W-:Y:S01]  /*1130*/  I2FP.F32.U32 R18, R4 ;  /* 0x0000000400127245 */ /* 0x004fe20000201000 */
[----:B------:R-:W-:Y:S06]  /*1140*/  BRA `(.L_x_18299) ;  /* 0x0000000c00487947 */ /* 0x000fec0003800000 */
.L_x_18296:
        /* <DEDUP_REMOVED lines=9> */
.L_x_18301:
[----:B------:R-:W2:Y:S02]  /*11e0*/  LDG.E R4, desc[UR36][R4.64] ;  /* 0x0000002404047981 */ /* 0x000ea4000c1e1900 */
[----:B--2---:R-:W-:Y:S01]  /*11f0*/  I2FP.F32.S32 R18, R4 ;  /* 0x0000000400127245 */ /* 0x004fe20000201400 */
[----:B------:R-:W-:Y:S06]  /*1200*/  BRA `(.L_x_18299) ;  /* 0x0000000c00187947 */ /* 0x000fec0003800000 */
.L_x_18300:
[----:B------:R-:W2:Y:S02]  /*1210*/  LDG.E.U16 R4, desc[UR36][R4.64] ;  /* 0x0000002404047981 */ /* 0x000ea4000c1e1500 */
[----:B--2---:R0:W2:Y:S01]  /*1220*/  I2F.S16 R18, R4 ;  /* 0x0000000400127306 */ /* 0x0040a20000101400 */
[----:B------:R-:W-:Y:S05]  /*1230*/  BRA `(.L_x_18299) ;  /* 0x0000000c000c7947 */ /* 0x000fea0003800000 */
.L_x_18295:
        /* <DEDUP_REMOVED lines=8> */
.L_x_18303:
[----:B------:R-:W2:Y:S02]  /*12c0*/  LDG.E.U16 R4, desc[UR36][R4.64] ;  /* 0x0000002404047981 */ /* 0x000ea4000c1e1500 */
[----:B--2---:R-:W-:Y:S01]  /*12d0*/  HADD2.F32 R18, -RZ, R4.H0_H0 ;  /* 0x20000004ff127230 */ /* 0x004fe20000004100 */
[----:B------:R-:W-:Y:S06]  /*12e0*/  BRA `(.L_x_18299) ;  /* 0x0000000800e07947 */ /* 0x000fec0003800000 */
.L_x_18302:
        /* <DEDUP_REMOVED lines=8> */
.L_x_18305:
[----:B------:R-:W2:Y:S02]  /*1370*/  LDG.E.U16 R4, desc[UR36][R4.64] ;  /* 0x0000002404047981 */ /* 0x000ea4000c1e1500 */
[----:B--2---:R-:W-:Y:S01]  /*1380*/  HADD2.F32 R18, -RZ, R4.H0_H0 ;  /* 0x20000004ff127230 */ /* 0x004fe20000004100 */
[----:B------:R-:W-:Y:S06]  /*1390*/  BRA `(.L_x_18299) ;  /* 0x0000000800b47947 */ /* 0x000fec0003800000 */
.L_x_18304:
        /* <DEDUP_REMOVED lines=11> */
.L_x_18294:
        /* <DEDUP_REMOVED lines=12> */
.L_x_18308:
        /* <DEDUP_REMOVED lines=11> */
.L_x_18307:
        /* <DEDUP_REMOVED lines=25> */
.L_x_18310:
        /* <DEDUP_REMOVED lines=13> */
.L_x_18309:
[----:B------:R-:W2:Y:S02]  /*1820*/  LDG.E.U16 R4, desc[UR36][R4.64] ;  /* 0x0000002404047981 */ /* 0x000ea4000c1e1500 */
[----:B--2---:R-:W-:Y:S01]  /*1830*/  IMAD.U32 R18, R4, 0x10000, RZ ;  /* 0x0001000004127824 */ /* 0x004fe200078e00ff */
[----:B------:R-:W-:Y:S06]  /*1840*/  BRA `(.L_x_18299) ;  /* 0x0000000400887947 */ /* 0x000fec0003800000 */
.L_x_18306:
        /* <DEDUP_REMOVED lines=11> */
.L_x_18313:
        /* <DEDUP_REMOVED lines=20> */
.L_x_18315:
[----:B------:R-:W-:Y:S05]  /*1a40*/  BSYNC.RECONVERGENT B0 ;  /* 0x0000000000007941 */ /* 0x000fea0003800200 */
.L_x_18314:
[----:B------:R-:W-:Y:S01]  /*1a50*/  IMAD.SHL.U32 R0, R0, 0x100000, RZ ;  /* 0x0010000000007824 */ /* 0x000fe200078e00ff */
[----:B------:R-:W-:-:S04]  /*1a60*/  LEA R3, R3, 0x3b800000, 0x17 ;  /* 0x3b80000003037811 */ /* 0x000fc800078eb8ff */
[----:B------:R-:W-:Y:S01]  /*1a70*/  LOP3.LUT R18, R3, R0, R7, 0xfe, !PT ;  /* 0x0000000003127212 */ /* 0x000fe200078efe07 */
[----:B------:R-:W-:Y:S06]  /*1a80*/  BRA `(.L_x_18299) ;  /* 0x0000000000f87947 */ /* 0x000fec0003800000 */
.L_x_18312:
        /* <DEDUP_REMOVED lines=20> */
.L_x_18317:
[----:B------:R-:W-:Y:S05]  /*1bd0*/  BSYNC.RECONVERGENT B0 ;  /* 0x0000000000007941 */ /* 0x000fea0003800200 */
.L_x_18316:
[----:B------:R-:W-:Y:S01]  /*1be0*/  IMAD.SHL.U32 R0, R0, 0x200000, RZ ;  /* 0x0020000000007824 */ /* 0x000fe200078e00ff */
[----:B------:R-:W-:-:S04]  /*1bf0*/  LEA R3, R3, 0x37800000, 0x17 ;  /* 0x3780000003037811 */ /* 0x000fc800078eb8ff */
[----:B------:R-:W-:Y:S01]  /*1c00*/  LOP3.LUT R18, R3, R0, R7, 0xfe, !PT ;  /* 0x0000000003127212 */ /* 0x000fe200078efe07 */
[----:B------:R-:W-:Y:S06]  /*1c10*/  BRA `(.L_x_18299) ;  /* 0x0000000000947947 */ /* 0x000fec0003800000 */
.L_x_18311:
        /* <DEDUP_REMOVED lines=14> */
.L_x_18298:
        /* <DEDUP_REMOVED lines=16> */
.L_x_18320:
[----:B------:R-:W-:Y:S01]  /*1e00*/  IMAD.MOV.U32 R18, RZ, RZ, RZ ;  /* 0x000000ffff127224 */ /* 0x000fe200078e00ff */
[----:B------:R-:W-:Y:S06]  /*1e10*/  BRA `(.L_x_18299) ;  /* 0x0000000000147947 */ /* 0x000fec0003800000 */
.L_x_18319:
[----:B------:R-:W2:Y:S02]  /*1e20*/  LDG.E.64 R18, desc[UR36][R4.64] ;  /* 0x0000002404127981 */ /* 0x000ea4000c1e1b00 */
[----:B--2---:R0:W2:Y:S02]  /*1e30*/  I2F.U64 R18, R18 ;  /* 0x0000001200127312 */ /* 0x0040a40000301000 */
[----:B0-2---:R-:W-:Y:S05]  /*1e40*/  BRA `(.L_x_18299) ;  /* 0x0000000000087947 */ /* 0x005fea0003800000 */
.L_x_18318:
[----:B------:R-:W2:Y:S02]  /*1e50*/  LDG.E R4, desc[UR36][R4.64] ;  /* 0x0000002404047981 */ /* 0x000ea4000c1e1900 */
[----:B--2---:R-:W-:-:S07]  /*1e60*/  I2FP.F32.U32 R18, R4 ;  /* 0x0000000400127245 */ /* 0x004fce0000201000 */
.L_x_18299:
[----:B------:R-:W-:Y:S05]  /*1e70*/  BSYNC.RECONVERGENT B6 ;  /* 0x0000000000067941 */ /* 0x000fea0003800200 */
.L_x_18293:
[----:B------:R-:W-:-:S07]  /*1e80*/  VIADD R24, R24, 0x80 ;  /* 0x0000008018187836 */ /* 0x000fce0000000000 */
.L_x_18292:
[----:B------:R-:W-:Y:S05]  /*1e90*/  BSYNC.RECONVERGENT B7 ;  /* 0x0000000000077941 */ /* 0x000fea0003800200 */
.L_x_18291:
        /* <DEDUP_REMOVED lines=25> */
.L_x_18327:
[----:B------:R-:W2:Y:S02]  /*2030*/  LDG.E.U8 R4, desc[UR36][R4.64] ;  /* 0x0000002404047981 */ /* 0x000ea4000c1e1100 */
[----:B--2---:R-:W-:Y:S01]  /*2040*/  I2FP.F32.U32 R19, R4 ;  /* 0x0000000400137245 */ /* 0x004fe20000201000 */
[----:B------:R-:W-:Y:S06]  /*2050*/  BRA `(.L_x_18329) ;  /* 0x0000000c00447947 */ /* 0x000fec0003800000 */
.L_x_18326:
        /* <DEDUP_REMOVED lines=9> */
.L_x_18331:
[----:B------:R-:W2:Y:S02]  /*20f0*/  LDG.E R4, desc[UR36][R4.64] ;  /* 0x0000002404047981 */ /* 0x000ea4000c1e1900 */
[----:B--2---:R-:W-:Y:S01]  /*2100*/  I2FP.F32.S32 R19, R4 ;  /* 0x0000000400137245 */ /* 0x004fe20000201400 */
[----:B------:R-:W-:Y:S06]  /*2110*/  BRA `(.L_x_18329) ;  /* 0x0000000c00147947 */ /* 0x000fec0003800000 */
.L_x_18330:
[----:B------:R-:W2:Y:S02]  /*2120*/  LDG.E.U16 R4, desc[UR36][R4.64] ;  /* 0x0000002404047981 */ /* 0x000ea4000c1e1500 */
[----:B--2---:R0:W2:Y:S01]  /*2130*/  I2F.S16 R19, R4 ;  /* 0x0000000400137306 */ /* 0x0040a20000101400 */
[----:B------:R-:W-:Y:S05]  /*2140*/  BRA `(.L_x_18329) ;  /* 0x0000000c00087947 */ /* 0x000fea0003800000 */
.L_x_18325:
        /* <DEDUP_REMOVED lines=8> */
.L_x_18333:
[----:B------:R-:W2:Y:S02]  /*21d0*/  LDG.E.U16 R4, desc[UR36][R4.64] ;  /* 0x0000002404047981 */ /* 0x000ea4000c1e1500 */
[----:B--2---:R-:W-:Y:S01]  /*21e0*/  HADD2.F32 R19, -RZ, R4.H0_H0 ;  /* 0x20000004ff137230 */ /* 0x004fe20000004100 */
[----:B------:R-:W-:Y:S06]  /*21f0*/  BRA `(.L_x_18329) ;  /* 0x0000000800dc7947 */ /* 0x000fec0003800000 */
.L_x_18332:
        /* <DEDUP_REMOVED lines=8> */
.L_x_18335:
[----:B------:R-:W2:Y:S02]  /*2280*/  LDG.E.U16 R4, desc[UR36][R4.64] ;  /* 0x0000002404047981 */ /* 0x000ea4000c1e1500 */
[----:B--2---:R-:W-:Y:S01]  /*2290*/  HADD2.F32 R19, -RZ, R4.H0_H0 ;  /* 0x20000004ff137230 */ /* 0x004fe20000004100 */
[----:B------:R-:W-:Y:S06]  /*22a0*/  BRA `(.L_x_18329) ;  /* 0x0000000800b07947 */ /* 0x000fec0003800000 */
.L_x_18334:
        /* <DEDUP_REMOVED lines=11> */
.L_x_18324:
        /* <DEDUP_REMOVED lines=12> */
.L_x_18338:
        /* <DEDUP_REMOVED lines=11> */
.L_x_18337:
        /* <DEDUP_REMOVED lines=25> */
.L_x_18340:
        /* <DEDUP_REMOVED lines=12> */
.L_x_18339:
[----:B------:R-:W2:Y:S02]  /*2720*/  LDG.E.U16 R4, desc[UR36][R4.64] ;  /* 0x0000002404047981 */ /* 0x000ea4000c1e1500 */
[----:B--2---:R-:W-:Y:S01]  /*2730*/  IMAD.U32 R19, R4, 0x10000, RZ ;  /* 0x0001000004137824 */ /* 0x004fe200078e00ff */
[----:B------:R-:W-:Y:S06]  /*2740*/  BRA `(.L_x_18329) ;  /* 0x0000000400887947 */ /* 0x000fec0003800000 */
.L_x_18336:
        /* <DEDUP_REMOVED lines=11> */
.L_x_18343:
        /* <DEDUP_REMOVED lines=20> */
.L_x_18345:
[----:B------:R-:W-:Y:S05]  /*2940*/  BSYNC.RECONVERGENT B0 ;  /* 0x0000000000007941 */ /* 0x000fea0003800200 */
.L_x_18344:
[----:B------:R-:W-:Y:S01]  /*2950*/  IMAD.SHL.U32 R0, R0, 0x100000, RZ ;  /* 0x0010000000007824 */ /* 0x000fe200078e00ff */
[----:B------:R-:W-:-:S04]  /*2960*/  LEA R3, R3, 0x3b800000, 0x17 ;  /* 0x3b80000003037811 */ /* 0x000fc800078eb8ff */
[----:B------:R-:W-:Y:S01]  /*2970*/  LOP3.LUT R19, R3, R0, R19, 0xfe, !PT ;  /* 0x0000000003137212 */ /* 0x000fe200078efe13 */
[----:B------:R-:W-:Y:S06]  /*2980*/  BRA `(.L_x_18329) ;  /* 0x0000000000f87947 */ /* 0x000fec0003800000 */
.L_x_18342:
        /* <DEDUP_REMOVED lines=20> */
.L_x_18347:
[----:B------:R-:W-:Y:S05]  /*2ad0*/  BSYNC.RECONVERGENT B0 ;  /* 0x0000000000007941 */ /* 0x000fea0003800200 */
.L_x_18346:
[----:B------:R-:W-:Y:S01]  /*2ae0*/  IMAD.SHL.U32 R0, R0, 0x200000, RZ ;  /* 0x0020000000007824 */ /* 0x000fe200078e00ff */
[----:B------:R-:W-:-:S04]  /*2af0*/  LEA R3, R3, 0x37800000, 0x17 ;  /* 0x3780000003037811 */ /* 0x000fc800078eb8ff */
[----:B------:R-:W-:Y:S01]  /*2b00*/  LOP3.LUT R19, R3, R0, R19, 0xfe, !PT ;  /* 0x0000000003137212 */ /* 0x000fe200078efe13 */
[----:B------:R-:W-:Y:S06]  /*2b10*/  BRA `(.L_x_18329) ;  /* 0x0000000000947947 */ /* 0x000fec0003800000 */
.L_x_18341:
        /* <DEDUP_REMOVED lines=14> */
.L_x_18328:
        /* <DEDUP_REMOVED lines=16> */
.L_x_18350:
[----:B------:R-:W-:Y:S01]  /*2d00*/  IMAD.MOV.U32 R19, RZ, RZ, RZ ;  /* 0x000000ffff137224 */ /* 0x000fe200078e00ff */
[----:B------:R-:W-:Y:S06]  /*2d10*/  BRA `(.L_x_18329) ;  /* 0x0000000000147947 */ /* 0x000fec0003800000 */
.L_x_18349:
[----:B------:R-:W2:Y:S02]  /*2d20*/  LDG.E.64 R4, desc[UR36][R4.64] ;  /* 0x0000002404047981 */ /* 0x000ea4000c1e1b00 */
[----:B--2---:R0:W2:Y:S02]  /*2d30*/  I2F.U64 R19, R4 ;  /* 0x0000000400137312 */ /* 0x0040a40000301000 */
[----:B0-2---:R-:W-:Y:S05]  /*2d40*/  BRA `(.L_x_18329) ;  /* 0x0000000000087947 */ /* 0x005fea0003800000 */
.L_x_18348:
[----:B------:R-:W2:Y:S02]  /*2d50*/  LDG.E R4, desc[UR36][R4.64] ;  /* 0x0000002404047981 */ /* 0x000ea4000c1e1900 */
[----:B--2---:R-:W-:-:S07]  /*2d60*/  I2FP.F32.U32 R19, R4 ;  /* 0x0000000400137245 */ /* 0x004fce0000201000 */
.L_x_18329:
[----:B------:R-:W-:Y:S05]  /*2d70*/  BSYNC.RECONVERGENT B6 ;  /* 0x0000000000067941 */ /* 0x000fea0003800200 */
.L_x_18323:
[----:B------:R-:W-:-:S07]  /*2d80*/  VIADD R24, R24, 0x80 ;  /* 0x0000008018187836 */ /* 0x000fce0000000000 */
.L_x_18322:
[----:B------:R-:W-:Y:S05]  /*2d90*/  BSYNC.RECONVERGENT B7 ;  /* 0x0000000000077941 */ /* 0x000fea0003800200 */
.L_x_18321:
        /* <DEDUP_REMOVED lines=24> */
.L_x_18356:
[----:B------:R-:W2:Y:S02]  /*2f20*/  LDG.E.U8 R4, desc[UR36][R4.64] ;  /* 0x0000002404047981 */ /* 0x000ea4000c1e1100 */
[----:B--2---:R-:W-:Y:S01]  /*2f30*/  I2FP.F32.U32 R16, R4 ;  /* 0x0000000400107245 */ /* 0x004fe20000201000 */
[----:B------:R-:W-:Y:S06]  /*2f40*/  BRA `(.L_x_18352) ;  /* 0x0000000c003c7947 */ /* 0x000fec0003800000 */
.L_x_18355:
        /* <DEDUP_REMOVED lines=9> */
.L_x_18359:
[----:B------:R-:W2:Y:S02]  /*2fe0*/  LDG.E R4, desc[UR36][R4.64] ;  /* 0x0000002404047981 */ /* 0x000ea4000c1e1900 */
[----:B--2---:R-:W-:Y:S01]  /*2ff0*/  I2FP.F32.S32 R16, R4 ;  /* 0x0000000400107245 */ /* 0x004fe20000201400 */
[----:B------:R-:W-:Y:S06]  /*3000*/  BRA `(.L_x_18352) ;  /* 0x0000000c000c7947 */ /* 0x000fec0003800000 */
.L_x_18358:
[----:B------:R-:W2:Y:S02]  /*3010*/  LDG.E.U16 R4, desc[UR36][R4.64] ;  /* 0x0000002404047981 */ /* 0x000ea4000c1e1500 */
[----:B--2---:R0:W2:Y:S01]  /*3020*/  I2F.S16 R16, R4 ;  /* 0x0000000400107306 */ /* 0x0040a20000101400 */
[----:B------:R-:W-:Y:S05]  /*3030*/  BRA `(.L_x_18352) ;  /* 0x0000000c00007947 */ /* 0x000fea0003800000 */
.L_x_18354:
        /* <DEDUP_REMOVED lines=8> */
.L_x_18361:
[----:B------:R-:W2:Y:S02]  /*30c0*/  LDG.E.U16 R4, desc[UR36][R4.64] ;  /* 0x0000002404047981 */ /* 0x000ea4000c1e1500 */
[----:B--2---:R-:W-:Y:S01]  /*30d0*/  HADD2.F32 R16, -RZ, R4.H0_H0 ;  /* 0x20000004ff107230 */ /* 0x004fe20000004100 */
[----:B------:R-:W-:Y:S06]  /*30e0*/  BRA `(.L_x_18352) ;  /* 0x0000000800d47947 */ /* 0x000fec0003800000 */
.L_x_18360:
        /* <DEDUP_REMOVED lines=8> */
.L_x_18363:
[----:B------:R-:W2:Y:S02]  /*3170*/  LDG.E.U16 R4, desc[UR36][R4.64] ;  /* 0x0000002404047981 */ /* 0x000ea4000c1e1500 */
[----:B--2---:R-:W-:Y:S01]  /*3180*/  HADD2.F32 R16, -RZ, R4.H0_H0 ;  /* 0x20000004ff107230 */ /* 0x004fe20000004100 */
[----:B------:R-:W-:Y:S06]  /*3190*/  BRA `(.L_x_18352) ;  /* 0x0000000800a87947 */ /* 0x000fec0003800000 */
.L_x_18362:
        /* <DEDUP_REMOVED lines=11> */
.L_x_18353:
        /* <DEDUP_REMOVED lines=12> */
.L_x_18366:
        /* <DEDUP_REMOVED lines=11> */
.L_x_18365:
        /* <DEDUP_REMOVED lines=25> */
.L_x_18368:
        /* <DEDUP_REMOVED lines=13> */
.L_x_18367:
[----:B------:R-:W2:Y:S02]  /*3620*/  LDG.E.U16 R4, desc[UR36][R4.64] ;  /* 0x0000002404047981 */ /* 0x000ea4000c1e1500 */
[----:B--2---:R-:W-:Y:S01]  /*3630*/  IMAD.U32 R16, R4, 0x10000, RZ ;  /* 0x0001000004107824 */ /* 0x004fe200078e00ff */
[----:B------:R-:W-:Y:S06]  /*3640*/  BRA `(.L_x_18352) ;  /* 0x00000004007c7947 */ /* 0x000fec0003800000 */
.L_x_18364:
        /* <DEDUP_REMOVED lines=11> */
.L_x_18371:
        /* <DEDUP_REMOVED lines=19> */
.L_x_18373:
[----:B------:R-:W-:Y:S05]  /*3830*/  BSYNC.RECONVERGENT B0 ;  /* 0x0000000000007941 */ /* 0x000fea0003800200 */
.L_x_18372:
[----:B------:R-:W-:Y:S01]  /*3840*/  IMAD.SHL.U32 R0, R0, 0x100000, RZ ;  /* 0x0010000000007824 */ /* 0x000fe200078e00ff */
[----:B------:R-:W-:-:S04]  /*3850*/  LEA R3, R3, 0x3b800000, 0x17 ;  /* 0x3b80000003037811 */ /* 0x000fc800078eb8ff */
[----:B------:R-:W-:Y:S01]  /*3860*/  LOP3.LUT R16, R3, R0, R7, 0xfe, !PT ;  /* 0x0000000003107212 */ /* 0x000fe200078efe07 */
[----:B------:R-:W-:Y:S06]  /*3870*/  BRA `(.L_x_18352) ;  /* 0x0000000000f07947 */ /* 0x000fec0003800000 */
.L_x_18370:
        /* <DEDUP_REMOVED lines=19> */
.L_x_18375:
[----:B------:R-:W-:Y:S05]  /*39b0*/  BSYNC.RECONVERGENT B0 ;  /* 0x0000000000007941 */ /* 0x000fea0003800200 */
.L_x_18374:
[----:B------:R-:W-:Y:S01]  /*39c0*/  IMAD.SHL.U32 R0, R0, 0x200000, RZ ;  /* 0x0020000000007824 */ /* 0x000fe200078e00ff */
[----:B------:R-:W-:-:S04]  /*39d0*/  LEA R3, R3, 0x37800000, 0x17 ;  /* 0x3780000003037811 */ /* 0x000fc800078eb8ff */
[----:B------:R-:W-:Y:S01]  /*39e0*/  LOP3.LUT R16, R3, R0, R7, 0xfe, !PT ;  /* 0x0000000003107212 */ /* 0x000fe200078efe07 */
[----:B------:R-:W-:Y:S06]  /*39f0*/  BRA `(.L_x_18352) ;  /* 0x0000000000907947 */ /* 0x000fec0003800000 */
.L_x_18369:
        /* <DEDUP_REMOVED lines=14> */
.L_x_18357:
        /* <DEDUP_REMOVED lines=16> */
.L_x_18378:
[----:B------:R-:W-:Y:S05]  /*3be0*/  BRA `(.L_x_18352) ;  /* 0x0000000000147947 */ /* 0x000fea0003800000 */
.L_x_18377:
[----:B------:R-:W2:Y:S02]  /*3bf0*/  LDG.E.64 R4, desc[UR36][R4.64] ;  /* 0x0000002404047981 */ /* 0x000ea4000c1e1b00 */
[----:B--2---:R0:W2:Y:S02]  /*3c00*/  I2F.U64 R16, R4 ;  /* 0x0000000400107312 */ /* 0x0040a40000301000 */
[----:B0-2---:R-:W-:Y:S05]  /*3c10*/  BRA `(.L_x_18352) ;  /* 0x0000000000087947 */ /* 0x005fea0003800000 */
.L_x_18376:
[----:B------:R-:W2:Y:S02]  /*3c20*/  LDG.E R4, desc[UR36][R4.64] ;  /* 0x0000002404047981 */ /* 0x000ea4000c1e1900 */
[----:B--2---:R-:W-:-:S07]  /*3c30*/  I2FP.F32.U32 R16, R4 ;  /* 0x0000000400107245 */ /* 0x004fce0000201000 */
.L_x_18352:
[----:B------:R-:W-:Y:S05]  /*3c40*/  BSYNC.RECONVERGENT B6 ;  /* 0x0000000000067941 */ /* 0x000fea0003800200 */
.L_x_18351:
[----:B------:R-:W0:Y:S01]  /*3c50*/  LDC R3, c[0x0][0x388] ;  /* 0x0000e200ff037b82 */ /* 0x000e220000000800 */
[----:B------:R-:W-:Y:S01]  /*3c60*/  ISETP.GE.AND P0, PT, R25, R17, PT ;  /* 0x000000111900720c */ /* 0x000fe20003f06270 */
[----:B------:R-:W-:Y:S01]  /*3c70*/  BSSY.RECONVERGENT B1, `(.L_x_18379) ;  /* 0x0000057000017945 */ /* 0x000fe20003800200 */
[C---:B0-----:R-:W-:Y:S01]  /*3c80*/  FMUL.FTZ R0, |R3|.reuse, 8388608 ;  /* 0x4b00000003007820 */ /* 0x041fe20000410200 */
[C---:B------:R-:W-:Y:S01]  /*3c90*/  FADD.FTZ R7, |R3|.reuse, -RZ ;  /* 0x800000ff03077221 */ /* 0x040fe20000010200 */
[----:B------:R-:W-:-:S03]  /*3ca0*/  FADD.FTZ R8, |R3|, |R3| ;  /* 0x4000000303087221 */ /* 0x000fc60000010200 */
[C---:B--2-4-:R-:W-:Y:S01]  /*3cb0*/  LOP3.LUT R5, R0.reuse, 0x7fffff, RZ, 0xc0, !PT ;  /* 0x007fffff00057812 */ /* 0x054fe200078ec0ff */
[----:B------:R-:W-:Y:S01]  /*3cc0*/  FADD.FTZ R9, -R7, -RZ ;  /* 0x800000ff07097221 */ /* 0x000fe20000010100 */
[----:B------:R-:W-:Y:S02]  /*3cd0*/  LOP3.LUT R10, R0, 0xff800000, RZ, 0xc0, !PT ;  /* 0xff800000000a7812 */ /* 0x000fe400078ec0ff */
[----:B------:R-:W-:-:S04]  /*3ce0*/  LOP3.LUT R5, R5, 0x3f800000, RZ, 0xfc, !PT ;  /* 0x3f80000005057812 */ /* 0x000fc800078efcff */
[----:B------:R0:W2:Y:S01]  /*3cf0*/  MUFU.RCP R6, R5 ;  /* 0x0000000500067308 */ /* 0x0000a20000001000 */
        /* <DEDUP_REMOVED lines=27> */
.L_x_18385:
[----:B------:R-:W-:Y:S05]  /*3eb0*/  BSYNC.RECONVERGENT B2 ;  /* 0x0000000000027941 */ /* 0x000fea0003800200 */
.L_x_18384:
[----:B------:R-:W-:Y:S01]  /*3ec0*/  FFMA.FTZ R4, -R7, R11, R4 ;  /* 0x0000000b07047223 */ /* 0x000fe20000010104 */
[----:B------:R-:W-:Y:S06]  /*3ed0*/  BRA `(.L_x_18382) ;  /* 0x0000000000707947 */ /* 0x000fec0003800000 */
.L_x_18383:
        /* <DEDUP_REMOVED lines=12> */
.L_x_18388:
        /* <DEDUP_REMOVED lines=13> */
.L_x_18387:
[----:B------:R-:W-:Y:S05]  /*4070*/  BSYNC.RECONVERGENT B2 ;  /* 0x0000000000027941 */ /* 0x000fea0003800200 */
.L_x_18386:
[----:B------:R-:W-:-:S04]  /*4080*/  FMUL.FTZ R11, R11, 1.1920928955078125e-07 ;  /* 0x340000000b0b7820 */ /* 0x000fc80000410000 */
[----:B------:R-:W-:-:S07]  /*4090*/  FMUL.FTZ R4, R4, R11 ;  /* 0x0000000b04047220 */ /* 0x000fce0000410000 */
.L_x_18382:
[----:B------:R-:W-:Y:S05]  /*40a0*/  BSYNC.RECONVERGENT B0 ;  /* 0x0000000000007941 */ /* 0x000fea0003800200 */
.L_x_18381:
[C---:B------:R-:W-:Y:S01]  /*40b0*/  FSETP.NAN.FTZ.AND P0, PT, |R4|.reuse, |R4|, PT ;  /* 0x400000040400720b */ /* 0x040fe20003f18200 */
[----:B------:R-:W1:Y:S01]  /*40c0*/  LDCU UR4, c[0x0][0x38c] ;  /* 0x00007180ff0477ac */ /* 0x000e620008000800 */
[----:B------:R-:W-:-:S04]  /*40d0*/  LOP3.LUT R11, R4, 0x80000000, R22, 0xb8, !PT ;  /* 0x80000000040b7812 */ /* 0x000fc800078eb816 */
[----:B------:R-:W-:Y:S02]  /*40e0*/  FSEL R11, R4, R11, P0 ;  /* 0x0000000b040b7208 */ /* 0x000fe40000000000 */
[----:B------:R-:W-:Y:S02]  /*40f0*/  PLOP3.LUT P0, PT, PT, PT, PT, 0x8, 0x80 ;  /* 0x000000000080781c */ /* 0x000fe40003f0e170 */
[C---:B------:R-:W-:Y:S01]  /*4100*/  FSETP.NEU.FTZ.AND P1, PT, R11.reuse, RZ, PT ;  /* 0x000000ff0b00720b */ /* 0x040fe20003f3d000 */
[----:B------:R-:W-:-:S12]  /*4110*/  FADD.FTZ R4, -R11, R22 ;  /* 0x000000160b047221 */ /* 0x000fd80000010100 */
[----:B------:R-:W-:Y:S02]  /*4120*/  @P1 FSETP.GEU.FTZ.AND P2, PT, R3, RZ, PT ;  /* 0x000000ff0300120b */ /* 0x000fe40003f5e000 */
[----:B------:R-:W-:Y:S01]  /*4130*/  @P1 FSETP.GEU.FTZ.AND P3, PT, R11, RZ, PT ;  /* 0x000000ff0b00120b */ /* 0x000fe20003f7e000 */
[----:B-1----:R-:W-:-:S03]  /*4140*/  FMUL.FTZ R11, R4, UR4 ;  /* 0x00000004040b7c20 */ /* 0x002fc60008410000 */
[----:B------:R-:W-:-:S13]  /*4150*/  @P1 PLOP3.LUT P0, PT, P2, P3, PT, 0x28, 0x82 ;  /* 0x000000000082181c */ /* 0x000fda0001706570 */
[----:B------:R-:W-:-:S05]  /*4160*/  @P0 FADD.FTZ R11, R11, -1 ;  /* 0xbf8000000b0b0421 */ /* 0x000fca0000010000 */
[----:B------:R-:W-:-:S13]  /*4170*/  FSETP.NEU.FTZ.AND P0, PT, R11, RZ, PT ;  /* 0x000000ff0b00720b */ /* 0x000fda0003f1d000 */
[----:B------:R-:W1:Y:S01]  /*4180*/  @P0 FRND.FTZ.FLOOR R4, R11 ;  /* 0x0000000b00040307 */ /* 0x000e620000215000 */
[----:B------:R-:W-:Y:S01]  /*4190*/  @!P0 FMUL.FTZ R22, R22, UR4 ;  /* 0x0000000416168c20 */ /* 0x000fe20008410000 */
[----:B-1----:R-:W-:-:S05]  /*41a0*/  @P0 FADD.FTZ R12, R11, -R4 ;  /* 0x800000040b0c0221 */ /* 0x002fca0000010000 */
[----:B------:R-:W-:-:S13]  /*41b0*/  FSETP.GT.AND P1, PT, R12, 0.5, P0 ;  /* 0x3f0000000c00780b */ /* 0x000fda0000724000 */
[----:B------:R-:W-:Y:S01]  /*41c0*/  @P1 FADD.FTZ R4, R4, 1 ;  /* 0x3f80000004041421 */ /* 0x000fe20000010000 */
[----:B------:R-:W-:-:S07]  /*41d0*/  @!P0 LOP3.LUT R4, RZ, 0x80000000, R22, 0xb8, !PT ;  /* 0x80000000ff048812 */ /* 0x000fce00078eb816 */
.L_x_18380:
[----:B------:R-:W-:Y:S05]  /*41e0*/  BSYNC.RECONVERGENT B1 ;  /* 0x0000000000017941 */ /* 0x000fea0003800200 */
.L_x_18379:
        /* <DEDUP_REMOVED lines=27> */
.L_x_18396:
[----:B------:R-:W-:Y:S01]  /*43a0*/  FSETP.GEU.FTZ.AND P0, PT, R14, -R7, PT ;  /* 0x800000070e00720b */ /* 0x000fe20003f1e000 */
[----:B------:R-:W-:-:S12]  /*43b0*/  FADD.FTZ R11, R11, -1 ;  /* 0xbf8000000b0b7421 */ /* 0x000fd80000010000 */
[----:B------:R-:W-:-:S07]  /*43c0*/  @!P0 FADD.FTZ R11, R11, -1 ;  /* 0xbf8000000b0b8421 */ /* 0x000fce0000010000 */
.L_x_18395:
[----:B------:R-:W-:Y:S05]  /*43d0*/  BSYNC.RECONVERGENT B2 ;  /* 0x0000000000027941 */ /* 0x000fea0003800200 */
.L_x_18394:
[----:B------:R-:W-:Y:S01]  /*43e0*/  FFMA.FTZ R12, -R7, R11, R12 ;  /* 0x0000000b070c7223 */ /* 0x000fe2000001010c */
[----:B------:R-:W-:Y:S06]  /*43f0*/  BRA `(.L_x_18392) ;  /* 0x0000000000707947 */ /* 0x000fec0003800000 */
.L_x_18393:
        /* <DEDUP_REMOVED lines=12> */
.L_x_18399:
        /* <DEDUP_REMOVED lines=9> */
[----:B------:R-:W2:Y:S02]  /*4550*/  FRND.TRUNC R20, R20 ;  /* 0x0000001400147307 */ /* 0x000ea4000020d000 */
[----:B--2---:R-:W-:-:S05]  /*4560*/  FFMA.FTZ R12, -R5, R20, R12 ;  /* 0x00000014050c7223 */ /* 0x004fca000001010c */
[----:B------:R-:W-:-:S13]  /*4570*/  ISETP.NE.AND P0, PT, R12, RZ, PT ;  /* 0x000000ff0c00720c */ /* 0x000fda0003f05270 */
[----:B------:R-:W-:Y:S05]  /*4580*/  @P0 BRA P1, `(.L_x_18399) ;  /* 0xfffffffc00cc0947 */ /* 0x000fea000083ffff */
.L_x_18398:
[----:B------:R-:W-:Y:S05]  /*4590*/  BSYNC.RECONVERGENT B2 ;  /* 0x0000000000027941 */ /* 0x000fea0003800200 */
.L_x_18397:
[----:B------:R-:W-:-:S04]  /*45a0*/  FMUL.FTZ R12, R12, 1.1920928955078125e-07 ;  /* 0x340000000c0c7820 */ /* 0x000fc80000410000 */
[----:B------:R-:W-:-:S07]  /*45b0*/  FMUL.FTZ R12, R11, R12 ;  /* 0x0000000c0b0c7220 */ /* 0x000fce0000410000 */
.L_x_18392:
[----:B------:R-:W-:Y:S05]  /*45c0*/  BSYNC.RECONVERGENT B0 ;  /* 0x0000000000007941 */ /* 0x000fea0003800200 */
.L_x_18391:
[C---:B------:R-:W-:Y:S01]  /*45d0*/  FSETP.NAN.FTZ.AND P0, PT, |R12|.reuse, |R12|, PT ;  /* 0x4000000c0c00720b */ /* 0x040fe20003f18200 */
[----:B------:R-:W4:Y:S01]  /*45e0*/  LDCU UR4, c[0x0][0x38c] ;  /* 0x00007180ff0477ac */ /* 0x000f220008000800 */
        /* <DEDUP_REMOVED lines=8> */
[----:B----4-:R-:W-:-:S12]  /*4670*/  FMUL.FTZ R11, R11, UR4 ;  /* 0x000000040b0b7c20 */ /* 0x010fd80008410000 */
[----:B------:R-:W-:-:S05]  /*4680*/  @P0 FADD.FTZ R11, R11, -1 ;  /* 0xbf8000000b0b0421 */ /* 0x000fca0000010000 */
[----:B------:R-:W-:-:S13]  /*4690*/  FSETP.NEU.FTZ.AND P0, PT, R11, RZ, PT ;  /* 0x000000ff0b00720b */ /* 0x000fda0003f1d000 */
[----:B------:R-:W4:Y:S01]  /*46a0*/  @P0 FRND.FTZ.FLOOR R12, R11 ;  /* 0x0000000b000c0307 */ /* 0x000f220000215000 */
[----:B------:R-:W-:-:S05]  /*46b0*/  @!P0 FMUL.FTZ R18, R18, UR4 ;  /* 0x0000000412128c20 */ /* 0x000fca0008410000 */
[----:B------:R-:W-:Y:S01]  /*46c0*/  @!P0 LOP3.LUT R18, RZ, 0x80000000, R18, 0xb8, !PT ;  /* 0x80000000ff128812 */ /* 0x000fe200078eb812 */
[----:B----4-:R-:W-:-:S05]  /*46d0*/  @P0 FADD.FTZ R13, R11, -R12 ;  /* 0x8000000c0b0d0221 */ /* 0x010fca0000010000 */
[----:B------:R-:W-:-:S13]  /*46e0*/  FSETP.GT.AND P1, PT, R13, 0.5, P0 ;  /* 0x3f0000000d00780b */ /* 0x000fda0000724000 */
[----:B------:R-:W-:-:S04]  /*46f0*/  @P1 FADD.FTZ R12, R12, 1 ;  /* 0x3f8000000c0c1421 */ /* 0x000fc80000010000 */
[----:B------:R-:W-:-:S07]  /*4700*/  @P0 IMAD.MOV.U32 R18, RZ, RZ, R12 ;  /* 0x000000ffff120224 */ /* 0x000fce00078e000c */
.L_x_18390:
[----:B------:R-:W-:Y:S05]  /*4710*/  BSYNC.RECONVERGENT B1 ;  /* 0x0000000000017941 */ /* 0x000fea0003800200 */
.L_x_18389:
        /* <DEDUP_REMOVED lines=27> */
.L_x_18407:
[----:B------:R-:W-:Y:S01]  /*48d0*/  FSETP.GEU.FTZ.AND P0, PT, R14, -R7, PT ;  /* 0x800000070e00720b */ /* 0x000fe20003f1e000 */
[----:B------:R-:W-:-:S12]  /*48e0*/  FADD.FTZ R11, R11, -1 ;  /* 0xbf8000000b0b7421 */ /* 0x000fd80000010000 */
[----:B------:R-:W-:-:S07]  /*48f0*/  @!P0 FADD.FTZ R11, R11, -1 ;  /* 0xbf8000000b0b8421 */ /* 0x000fce0000010000 */
.L_x_18406:
[----:B------:R-:W-:Y:S05]  /*4900*/  BSYNC.RECONVERGENT B2 ;  /* 0x0000000000027941 */ /* 0x000fea0003800200 */
.L_x_18405:
[----:B------:R-:W-:Y:S01]  /*4910*/  FFMA.FTZ R12, -R7, R11, R12 ;  /* 0x0000000b070c7223 */ /* 0x000fe2000001010c */
[----:B------:R-:W-:Y:S06]  /*4920*/  BRA `(.L_x_18403) ;  /* 0x0000000000707947 */ /* 0x000fec0003800000 */
.L_x_18404:
        /* <DEDUP_REMOVED lines=12> */
.L_x_18410:
        /* <DEDUP_REMOVED lines=13> */
.L_x_18409:
[----:B------:R-:W-:Y:S05]  /*4ac0*/  BSYNC.RECONVERGENT B2 ;  /* 0x0000000000027941 */ /* 0x000fea0003800200 */
.L_x_18408:
[----:B------:R-:W-:-:S04]  /*4ad0*/  FMUL.FTZ R12, R12, 1.1920928955078125e-07 ;  /* 0x340000000c0c7820 */ /* 0x000fc80000410000 */
[----:B------:R-:W-:-:S07]  /*4ae0*/  FMUL.FTZ R12, R11, R12 ;  /* 0x0000000c0b0c7220 */ /* 0x000fce0000410000 */
.L_x_18403:
[----:B------:R-:W-:Y:S05]  /*4af0*/  BSYNC.RECONVERGENT B0 ;  /* 0x0000000000007941 */ /* 0x000fea0003800200 */
.L_x_18402:
[C---:B------:R-:W-:Y:S01]  /*4b00*/  FSETP.NAN.FTZ.AND P0, PT, |R12|.reuse, |R12|, PT ;  /* 0x4000000c0c00720b */ /* 0x040fe20003f18200 */
[----:B------:R-:W4:Y:S01]  /*4b10*/  LDCU UR4, c[0x0][0x38c] ;  /* 0x00007180ff0477ac */ /* 0x000f220008000800 */
[----:B------:R-:W-:-:S04]  /*4b20*/  LOP3.LUT R11, R12, 0x80000000, R19, 0xb8, !PT ;  /* 0x800000000c0b7812 */ /* 0x000fc800078eb813 */
[----:B------:R-:W-:Y:S02]  /*4b30*/  FSEL R12, R12, R11, P0 ;  /* 0x0000000b0c0c7208 */ /* 0x000fe40000000000 */
[----:B------:R-:W-:Y:S02]  /*4b40*/  PLOP3.LUT P0, PT, PT, PT, PT, 0x8, 0x80 ;  /* 0x000000000080781c */ /* 0x000fe40003f0e170 */
[C---:B------:R-:W-:Y:S01]  /*4b50*/  FSETP.NEU.FTZ.AND P1, PT, R12.reuse, RZ, PT ;  /* 0x000000ff0c00720b */ /* 0x040fe20003f3d000 */
[----:B------:R-:W-:-:S04]  /*4b60*/  FADD.FTZ R11, -R12, R19 ;  /* 0x000000130c0b7221 */ /* 0x000fc80000010100 */
[----:B----4-:R-:W-:-:S08]  /*4b70*/  FMUL.FTZ R11, R11, UR4 ;  /* 0x000000040b0b7c20 */ /* 0x010fd00008410000 */
[----:B------:R-:W-:Y:S02]  /*4b80*/  @P1 FSETP.GEU.FTZ.AND P3, PT, R3, RZ, PT ;  /* 0x000000ff0300120b */ /* 0x000fe40003f7e000 */
[----:B------:R-:W-:-:S04]  /*4b90*/  @P1 FSETP.GEU.FTZ.AND P2, PT, R12, RZ, PT ;  /* 0x000000ff0c00120b */ /* 0x000fc80003f5e000 */
[----:B------:R-:W-:-:S13]  /*4ba0*/  @P1 PLOP3.LUT P0, PT, P3, P2, PT, 0x28, 0x82 ;  /* 0x000000000082181c */ /* 0x000fda0001f04570 */
[----:B------:R-:W-:-:S05]  /*4bb0*/  @P0 FADD.FTZ R11, R11, -1 ;  /* 0xbf8000000b0b0421 */ /* 0x000fca0000010000 */
[----:B------:R-:W-:-:S13]  /*4bc0*/  FSETP.NEU.FTZ.AND P0, PT, R11, RZ, PT ;  /* 0x000000ff0b00720b */ /* 0x000fda0003f1d000 */
[----:B------:R-:W4:Y:S01]  /*4bd0*/  @P0 FRND.FTZ.FLOOR R12, R11 ;  /* 0x0000000b000c0307 */ /* 0x000f220000215000 */
[----:B------:R-:W-:-:S05]  /*4be0*/  @!P0 FMUL.FTZ R19, R19, UR4 ;  /* 0x0000000413138c20 */ /* 0x000fca0008410000 */
[----:B-1-3--:R-:W-:Y:S01]  /*4bf0*/  @!P0 LOP3.LUT R22, RZ, 0x80000000, R19, 0xb8, !PT ;  /* 0x80000000ff168812 */ /* 0x00afe200078eb813 */
[----:B----4-:R-:W-:-:S05]  /*4c00*/  @P0 FADD.FTZ R13, R11, -R12 ;  /* 0x8000000c0b0d0221 */ /* 0x010fca0000010000 */
[----:B------:R-:W-:-:S13]  /*4c10*/  FSETP.GT.AND P1, PT, R13, 0.5, P0 ;  /* 0x3f0000000d00780b */ /* 0x000fda0000724000 */
[----:B------:R-:W-:-:S04]  /*4c20*/  @P1 FADD.FTZ R12, R12, 1 ;  /* 0x3f8000000c0c1421 */ /* 0x000fc80000010000 */
[----:B------:R-:W-:-:S07]  /*4c30*/  @P0 IMAD.MOV.U32 R22, RZ, RZ, R12 ;  /* 0x000000ffff160224 */ /* 0x000fce00078e000c */
.L_x_18401:
[----:B------:R-:W-:Y:S05]  /*4c40*/  BSYNC.RECONVERGENT B1 ;  /* 0x0000000000017941 */ /* 0x000fea0003800200 */
.L_x_18400:
        /* <DEDUP_REMOVED lines=27> */
.L_x_18418:
[----:B------:R-:W-:Y:S01]  /*4e00*/  FSETP.GEU.FTZ.AND P0, PT, R6, -R7, PT ;  /* 0x800000070600720b */ /* 0x000fe20003f1e000 */
[----:B------:R-:W-:-:S12]  /*4e10*/  FADD.FTZ R0, R0, -1 ;  /* 0xbf80000000007421 */ /* 0x000fd80000010000 */
[----:B------:R-:W-:-:S07]  /*4e20*/  @!P0 FADD.FTZ R0, R0, -1 ;  /* 0xbf80000000008421 */ /* 0x000fce0000010000 */
.L_x_18417:
[----:B------:R-:W-:Y:S05]  /*4e30*/  BSYNC.RECONVERGENT B2 ;  /* 0x0000000000027941 */ /* 0x000fea0003800200 */
.L_x_18416:
[----:B------:R-:W-:Y:S01]  /*4e40*/  FFMA.FTZ R12, -R7, R0, R12 ;  /* 0x00000000070c7223 */ /* 0x000fe2000001010c */
[----:B------:R-:W-:Y:S06]  /*4e50*/  BRA `(.L_x_18414) ;  /* 0x0000000000707947 */ /* 0x000fec0003800000 */
.L_x_18415:
        /* <DEDUP_REMOVED lines=12> */
.L_x_18421:
        /* <DEDUP_REMOVED lines=13> */
.L_x_18420:
[----:B------:R-:W-:Y:S05]  /*4ff0*/  BSYNC.RECONVERGENT B2 ;  /* 0x0000000000027941 */ /* 0x000fea0003800200 */
.L_x_18419:
[----:B0-----:R-:W-:-:S04]  /*5000*/  FMUL.FTZ R5, R12, 1.1920928955078125e-07 ;  /* 0x340000000c057820 */ /* 0x001fc80000410000 */
[----:B------:R-:W-:-:S07]  /*5010*/  FMUL.FTZ R12, R10, R5 ;  /* 0x000000050a0c7220 */ /* 0x000fce0000410000 */
.L_x_18414:
[----:B------:R-:W-:Y:S05]  /*5020*/  BSYNC.RECONVERGENT B0 ;  /* 0x0000000000007941 */ /* 0x000fea0003800200 */
.L_x_18413:
[C---:B------:R-:W-:Y:S01]  /*5030*/  FSETP.NAN.FTZ.AND P0, PT, |R12|.reuse, |R12|, PT ;  /* 0x4000000c0c00720b */ /* 0x040fe20003f18200 */
[----:B------:R-:W4:Y:S01]  /*5040*/  LDCU UR4, c[0x0][0x38c] ;  /* 0x00007180ff0477ac */ /* 0x000f220008000800 */
[----:B0-----:R-:W-:-:S04]  /*5050*/  LOP3.LUT R5, R12, 0x80000000, R16, 0xb8, !PT ;  /* 0x800000000c057812 */ /* 0x001fc800078eb810 */
        /* <DEDUP_REMOVED lines=10> */
[----:B------:R-:W0:Y:S01]  /*5100*/  @P0 FRND.FTZ.FLOOR R3, R0 ;  /* 0x0000000000030307 */ /* 0x000e220000215000 */
[----:B------:R-:W-:-:S05]  /*5110*/  @!P0 FMUL.FTZ R16, R16, UR4 ;  /* 0x0000000410108c20 */ /* 0x000fca0008410000 */
[----:B------:R-:W-:Y:S01]  /*5120*/  @!P0 LOP3.LUT R24, RZ, 0x80000000, R16, 0xb8, !PT ;  /* 0x80000000ff188812 */ /* 0x000fe200078eb810 */
[----:B0-----:R-:W-:-:S05]  /*5130*/  @P0 FADD.FTZ R5, R0, -R3 ;  /* 0x8000000300050221 */ /* 0x001fca0000010000 */
[----:B------:R-:W-:-:S13]  /*5140*/  FSETP.GT.AND P1, PT, R5, 0.5, P0 ;  /* 0x3f0000000500780b */ /* 0x000fda0000724000 */
[----:B------:R-:W-:-:S04]  /*5150*/  @P1 FADD.FTZ R3, R3, 1 ;  /* 0x3f80000003031421 */ /* 0x000fc80000010000 */
[----:B------:R-:W-:-:S07]  /*5160*/  @P0 IMAD.MOV.U32 R24, RZ, RZ, R3 ;  /* 0x000000ffff180224 */ /* 0x000fce00078e0003 */
.L_x_18412:
[----:B------:R-:W-:Y:S05]  /*5170*/  BSYNC.RECONVERGENT B1 ;  /* 0x0000000000017941 */ /* 0x000fea0003800200 */
.L_x_18411:
[----:B-----5:R-:W4:Y:S01]  /*5180*/  LDC.U8 R16, c[0x0][0x3b4] ;  /* 0x0000ed00ff107b82 */ /* 0x020f220000000000 */
[----:B------:R-:W-:Y:S01]  /*5190*/  ISETP.GE.AND P0, PT, R25, R17, PT ;  /* 0x000000111900720c */ /* 0x000fe20003f06270 */
[----:B------:R-:W-:Y:S04]  /*51a0*/  BSSY.RECONVERGENT B7, `(.L_x_18422) ;  /* 0x00002cc000077945 */ /* 0x000fe80003800200 */
[----:B------:R-:W-:Y:S08]  /*51b0*/  BSSY.RELIABLE B6, `(.L_x_18423) ;  /* 0x00001e6000067945 */ /* 0x000ff00003800100 */
[----:B------:R-:W-:Y:S05]  /*51c0*/  @P0 BRA `(.L_x_18424) ;  /* 0x0000001c00840947 */ /* 0x000fea0003800000 */
[----:B------:R-:W5:Y:S01]  /*51d0*/  LDCU UR4, c[0x0][0x3b8] ;  /* 0x00007700ff0477ac */ /* 0x000f620008000800 */
[----:B------:R-:W1:Y:S01]  /*51e0*/  LDC.64 R8, c[0x0][0x398] ;  /* 0x0000e600ff087b82 */ /* 0x000e620000000a00 */
[----:B------:R-:W-:Y:S01]  /*51f0*/  IMAD R0, R2, 0x200, R25 ;  /* 0x0000020002007824 */ /* 0x000fe200078e0219 */
[----:B0---4-:R-:W-:-:S03]  /*5200*/  PRMT R5, R16, 0x9910, RZ ;  /* 0x0000991010057816 */ /* 0x011fc600000000ff */
        /* <DEDUP_REMOVED lines=18> */
.L_x_18428:
[----:B------:R-:W0:Y:S01]  /*5330*/  F2I.S64.TRUNC R4, R4 ;  /* 0x0000000400047311 */ /* 0x000e22000020d900 */
[----:B------:R-:W-:Y:S02]  /*5340*/  IMAD.MOV.U32 R25, RZ, RZ, R26 ;  /* 0x000000ffff197224 */ /* 0x000fe400078e001a */
[----:B0-----:R-:W-:-:S05]  /*5350*/  IMAD.MOV.U32 R3, RZ, RZ, R4 ;  /* 0x000000ffff037224 */ /* 0x001fca00078e0004 */
[----:B------:R0:W-:Y:S01]  /*5360*/  STG.E.U8 desc[UR36][R8.64], R3 ;  /* 0x0000000308007986 */ /* 0x0001e2000c101124 */
[----:B------:R-:W-:Y:S05]  /*5370*/  BRA `(.L_x_18430) ;  /* 0x0000000c007c7947 */ /* 0x000fea0003800000 */
.L_x_18427:
        /* <DEDUP_REMOVED lines=10> */
.L_x_18432:
[----:B------:R-:W0:Y:S01]  /*5420*/  F2I.FTZ.TRUNC.NTZ R3, R4 ;  /* 0x0000000400037305 */ /* 0x000e22000021f100 */
[----:B------:R-:W-:Y:S01]  /*5430*/  IMAD.MOV.U32 R25, RZ, RZ, R26 ;  /* 0x000000ffff197224 */ /* 0x000fe200078e001a */
[----:B0-----:R0:W-:Y:S01]  /*5440*/  STG.E desc[UR36][R8.64], R3 ;  /* 0x0000000308007986 */ /* 0x0011e2000c101924 */
[----:B------:R-:W-:Y:S05]  /*5450*/  BRA `(.L_x_18430) ;  /* 0x0000000c00447947 */ /* 0x000fea0003800000 */
.L_x_18431:
[----:B------:R-:W0:Y:S01]  /*5460*/  F2I.FTZ.TRUNC.NTZ R3, R4 ;  /* 0x0000000400037305 */ /* 0x000e22000021f100 */
[----:B------:R-:W-:Y:S01]  /*5470*/  IMAD.MOV.U32 R25, RZ, RZ, R26 ;  /* 0x000000ffff197224 */ /* 0x000fe200078e001a */
[----:B0-----:R0:W-:Y:S01]  /*5480*/  STG.E.U16 desc[UR36][R8.64], R3 ;  /* 0x0000000308007986 */ /* 0x0011e2000c101524 */
[----:B------:R-:W-:Y:S05]  /*5490*/  BRA `(.L_x_18430) ;  /* 0x0000000c00347947 */ /* 0x000fea0003800000 */
.L_x_18426:
        /* <DEDUP_REMOVED lines=9> */
.L_x_18434:
[----:B------:R-:W-:Y:S01]  /*5530*/  F2FP.F16.F32.PACK_AB R4, RZ, R4 ;  /* 0x00000004ff04723e */ /* 0x000fe200000000ff */
[----:B------:R-:W-:-:S04]  /*5540*/  IMAD.MOV.U32 R25, RZ, RZ, R26 ;  /* 0x000000ffff197224 */ /* 0x000fc800078e001a */
[----:B------:R0:W-:Y:S01]  /*5550*/  STG.E.U16 desc[UR36][R8.64], R4 ;  /* 0x0000000408007986 */ /* 0x0001e2000c101524 */
[----:B------:R-:W-:Y:S05]  /*5560*/  BRA `(.L_x_18430) ;  /* 0x0000000c00007947 */ /* 0x000fea0003800000 */
.L_x_18433:
        /* <DEDUP_REMOVED lines=10> */
.L_x_18436:
[----:B------:R-:W-:Y:S01]  /*5610*/  F2FP.F16.F32.PACK_AB R3, RZ, R4 ;  /* 0x00000004ff03723e */ /* 0x000fe200000000ff */
[----:B------:R-:W-:-:S03]  /*5620*/  IMAD.MOV.U32 R25, RZ, RZ, R26 ;  /* 0x000000ffff197224 */ /* 0x000fc600078e001a */
[----:B------:R-:W-:-:S05]  /*5630*/  PRMT R3, R3, 0x5410, RZ ;  /* 0x0000541003037816 */ /* 0x000fca00000000ff */
[----:B------:R0:W-:Y:S01]  /*5640*/  STG.E desc[UR36][R8.64], R3 ;  /* 0x0000000308007986 */ /* 0x0001e2000c101924 */
[----:B------:R-:W-:Y:S05]  /*5650*/  BRA `(.L_x_18430) ;  /* 0x0000000800c47947 */ /* 0x000fea0003800000 */
.L_x_18435:
[----:B------:R-:W-:Y:S01]  /*5660*/  FMUL.FTZ R4, R4, 1 ;  /* 0x3f80000004047820 */ /* 0x000fe20000410000 */
[----:B------:R-:W-:-:S05]  /*5670*/  IMAD.MOV.U32 R25, RZ, RZ, R26 ;  /* 0x000000ffff197224 */ /* 0x000fca00078e001a */
[----:B------:R-:W0:Y:S02]  /*5680*/  F2F.F64.F32 R4, R4 ;  /* 0x0000000400047310 */ /* 0x000e240000201800 */
[----:B0-----:R0:W-:Y:S01]  /*5690*/  STG.E.64 desc[UR36][R8.64], R4 ;  /* 0x0000000408007986 */ /* 0x0011e2000c101b24 */
[----:B------:R-:W-:Y:S05]  /*56a0*/  BRA `(.L_x_18430) ;  /* 0x0000000800b07947 */ /* 0x000fea0003800000 */
.L_x_18425:
        /* <DEDUP_REMOVED lines=13> */
.L_x_18439:
[----:B------:R-:W-:Y:S01]  /*5780*/  FMUL.FTZ R4, R4, 1 ;  /* 0x3f80000004047820 */ /* 0x000fe20000410000 */
[----:B--2---:R-:W-:Y:S01]  /*5790*/  CS2R R6, SRZ ;  /* 0x0000000000067805 */ /* 0x004fe2000001ff00 */
[----:B------:R-:W-:-:S04]  /*57a0*/  IMAD.MOV.U32 R25, RZ, RZ, R26 ;  /* 0x000000ffff197224 */ /* 0x000fc800078e001a */
[----:B------:R-:W0:Y:S02]  /*57b0*/  F2F.F64.F32 R4, R4 ;  /* 0x0000000400047310 */ /* 0x000e240000201800 */
[----:B0-----:R0:W-:Y:S01]  /*57c0*/  STG.E.128 desc[UR36][R8.64], R4 ;  /* 0x0000000408007986 */ /* 0x0011e2000c101d24 */
[----:B------:R-:W-:Y:S05]  /*57d0*/  BRA `(.L_x_18430) ;  /* 0x0000000800647947 */ /* 0x000fea0003800000 */
.L_x_18438:
[----:B------:R-:W-:-:S13]  /*57e0*/  ISETP.NE.AND P0, PT, R0, 0xf, PT ;  /* 0x0000000f0000780c */ /* 0x000fda0003f05270 */
[----:B------:R-:W-:Y:S05]  /*57f0*/  @!P0 BRA `(.L_x_18440) ;  /* 0x0000000000a08947 */ /* 0x000fea0003800000 */
[----:B------:R-:W-:-:S13]  /*5800*/  ISETP.NE.AND P0, PT, R0, 0x17, PT ;  /* 0x000000170000780c */ /* 0x000fda0003f05270 */
[----:B------:R-:W-:Y:S05]  /*5810*/  @!P0 BRA `(.L_x_18441) ;  /* 0x00000000004c8947 */ /* 0x000fea0003800000 */
[----:B------:R-:W-:-:S13]  /*5820*/  ISETP.NE.AND P0, PT, R0, 0x18, PT ;  /* 0x000000180000780c */ /* 0x000fda0003f05270 */
[----:B------:R-:W-:Y:S05]  /*5830*/  @P0 BRA `(.L_x_18429) ;  /* 0x0000000400a80947 */ /* 0x000fea0003800000 */
[----:B--2---:R-:W-:Y:S01]  /*5840*/  LOP3.LUT R6, R4, 0x7fffffff, RZ, 0xc0, !PT ;  /* 0x7fffffff04067812 */ /* 0x004fe200078ec0ff */
        /* <DEDUP_REMOVED lines=11> */
.L_x_18443:
[----:B------:R-:W-:Y:S05]  /*5900*/  BSYNC.RECONVERGENT B0 ;  /* 0x0000000000007941 */ /* 0x000fea0003800200 */
.L_x_18442:
[----:B------:R-:W-:Y:S01]  /*5910*/  LOP3.LUT R5, R0, 0x80, R5, 0xf8, !PT ;  /* 0x0000008000057812 */ /* 0x000fe200078ef805 */
[----:B------:R-:W-:-:S04]  /*5920*/  IMAD.MOV.U32 R25, RZ, RZ, R26 ;  /* 0x000000ffff197224 */ /* 0x000fc800078e001a */
[----:B------:R1:W-:Y:S01]  /*5930*/  STG.E.U8 desc[UR36][R8.64], R5 ;  /* 0x0000000508007986 */ /* 0x0003e2000c101124 */
[----:B------:R-:W-:Y:S05]  /*5940*/  BRA `(.L_x_18430) ;  /* 0x0000000800087947 */ /* 0x000fea0003800000 */
.L_x_18441:
        /* <DEDUP_REMOVED lines=14> */
.L_x_18445:
[----:B------:R-:W-:Y:S05]  /*5a30*/  BSYNC.RECONVERGENT B0 ;  /* 0x0000000000007941 */ /* 0x000fea0003800200 */
.L_x_18444:
[----:B------:R-:W-:Y:S01]  /*5a40*/  LOP3.LUT R3, R0, 0x80, R7, 0xf8, !PT ;  /* 0x0000008000037812 */ /* 0x000fe200078ef807 */
[----:B------:R-:W-:-:S04]  /*5a50*/  IMAD.MOV.U32 R25, RZ, RZ, R26 ;  /* 0x000000ffff197224 */ /* 0x000fc800078e001a */
[----:B------:R4:W-:Y:S01]  /*5a60*/  STG.E.U8 desc[UR36][R8.64], R3 ;  /* 0x0000000308007986 */ /* 0x0009e2000c101124 */
[----:B------:R-:W-:Y:S05]  /*5a70*/  BRA `(.L_x_18430) ;  /* 0x0000000400bc7947 */ /* 0x000fea0003800000 */
.L_x_18440:
[----:B------:R-:W-:Y:S01]  /*5a80*/  F2FP.BF16.F32.PACK_AB R4, RZ, R4 ;  /* 0x00000004ff04723e */ /* 0x000fe200000010ff */
[----:B------:R-:W-:-:S04]  /*5a90*/  IMAD.MOV.U32 R25, RZ, RZ, R26 ;  /* 0x000000ffff197224 */ /* 0x000fc800078e001a */
[----:B------:R0:W-:Y:S01]  /*5aa0*/  STG.E.U16 desc[UR36][R8.64], R4 ;  /* 0x0000000408007986 */ /* 0x0001e2000c101524 */
[----:B------:R-:W-:Y:S05]  /*5ab0*/  BRA `(.L_x_18430) ;  /* 0x0000000400ac7947 */ /* 0x000fea0003800000 */
.L_x_18437:
        /* <DEDUP_REMOVED lines=12> */
.L_x_18448:
        /* <DEDUP_REMOVED lines=12> */
.L_x_18451:
[----:B------:R-:W-:-:S04]  /*5c40*/  SHF.R.U32.HI R0, RZ, 0x14, R4 ;  /* 0x00000014ff007819 */ /* 0x000fc80000011604 */
[----:B------:R-:W-:-:S04]  /*5c50*/  LOP3.LUT R3, R0, 0x1, RZ, 0xc0, !PT ;  /* 0x0000000100037812 */ /* 0x000fc800078ec0ff */
[----:B------:R-:W-:-:S04]  /*5c60*/  IADD3 R0, PT, PT, R4, 0x487ffff, R3 ;  /* 0x0487ffff04007810 */ /* 0x000fc80007ffe003 */
[----:B------:R-:W-:-:S04]  /*5c70*/  SHF.R.U32.HI R0, RZ, 0x14, R0 ;  /* 0x00000014ff007819 */ /* 0x000fc80000011600 */
[----:B------:R-:W-:-:S07]  /*5c80*/  LOP3.LUT R3, R0, 0xff, RZ, 0xc0, !PT ;  /* 0x000000ff00037812 */ /* 0x000fce00078ec0ff */
.L_x_18452:
[----:B------:R-:W-:-:S04]  /*5c90*/  SHF.R.U32.HI R4, RZ, 0x18, R4 ;  /* 0x00000018ff047819 */ /* 0x000fc80000011604 */
[----:B------:R-:W-:-:S04]  /*5ca0*/  LOP3.LUT R3, R3, 0x80, R4, 0xf8, !PT ;  /* 0x0000008003037812 */ /* 0x000fc800078ef804 */
[----:B------:R-:W-:-:S07]  /*5cb0*/  PRMT R0, R3, 0x7610, R0 ;  /* 0x0000761003007816 */ /* 0x000fce0000000000 */
.L_x_18450:
[----:B------:R-:W-:Y:S05]  /*5cc0*/  BSYNC.RECONVERGENT B0 ;  /* 0x0000000000007941 */ /* 0x000fea0003800200 */
.L_x_18449:
[----:B------:R0:W-:Y:S01]  /*5cd0*/  STG.E.U8 desc[UR36][R8.64], R0 ;  /* 0x0000000008007986 */ /* 0x0001e2000c101124 */
[----:B------:R-:W-:Y:S01]  /*5ce0*/  IMAD.MOV.U32 R25, RZ, RZ, R26 ;  /* 0x000000ffff197224 */ /* 0x000fe200078e001a */
[----:B------:R-:W-:Y:S06]  /*5cf0*/  BRA `(.L_x_18430) ;  /* 0x00000004001c7947 */ /* 0x000fec0003800000 */
.L_x_18447:
        /* <DEDUP_REMOVED lines=12> */
.L_x_18455:
[----:B------:R-:W-:-:S04]  /*5dc0*/  SHF.R.U32.HI R0, RZ, 0x15, R4 ;  /* 0x00000015ff007819 */ /* 0x000fc80000011604 */
[----:B------:R-:W-:-:S04]  /*5dd0*/  LOP3.LUT R3, R0, 0x1, RZ, 0xc0, !PT ;  /* 0x0000000100037812 */ /* 0x000fc800078ec0ff */
[----:B------:R-:W-:-:S04]  /*5de0*/  IADD3 R0, PT, PT, R4, 0x88fffff, R3 ;  /* 0x088fffff04007810 */ /* 0x000fc80007ffe003 */
[----:B------:R-:W-:-:S04]  /*5df0*/  SHF.R.U32.HI R0, RZ, 0x15, R0 ;  /* 0x00000015ff007819 */ /* 0x000fc80000011600 */
[----:B------:R-:W-:-:S07]  /*5e00*/  LOP3.LUT R3, R0, 0xff, RZ, 0xc0, !PT ;  /* 0x000000ff00037812 */ /* 0x000fce00078ec0ff */
.L_x_18456:
[----:B------:R-:W-:-:S04]  /*5e10*/  SHF.R.U32.HI R4, RZ, 0x18, R4 ;  /* 0x00000018ff047819 */ /* 0x000fc80000011604 */
[----:B------:R-:W-:-:S04]  /*5e20*/  LOP3.LUT R3, R3, 0x80, R4, 0xf8, !PT ;  /* 0x0000008003037812 */ /* 0x000fc800078ef804 */
[----:B------:R-:W-:-:S07]  /*5e30*/  PRMT R0, R3, 0x7610, R0 ;  /* 0x0000761003007816 */ /* 0x000fce0000000000 */
.L_x_18454:
[----:B------:R-:W-:Y:S05]  /*5e40*/  BSYNC.RECONVERGENT B0 ;  /* 0x0000000000007941 */ /* 0x000fea0003800200 */
.L_x_18453:
[----:B------:R0:W-:Y:S01]  /*5e50*/  STG.E.U8 desc[UR36][R8.64], R0 ;  /* 0x0000000008007986 */ /* 0x0001e2000c101124 */
[----:B------:R-:W-:Y:S01]  /*5e60*/  IMAD.MOV.U32 R25, RZ, RZ, R26 ;  /* 0x000000ffff197224 */ /* 0x000fe200078e001a */
[----:B------:R-:W-:Y:S06]  /*5e70*/  BRA `(.L_x_18430) ;  /* 0x0000000000bc7947 */ /* 0x000fec0003800000 */
.L_x_18446:
[----:B------:R-:W-:-:S13]  /*5e80*/  ISETP.NE.AND P0, PT, R0, 0x1c, PT ;  /* 0x0000001c0000780c */ /* 0x000fda0003f05270 */
[----:B------:R-:W-:Y:S05]  /*5e90*/  @!P0 BRA `(.L_x_18457) ;  /* 0x0000000000a88947 */ /* 0x000fea0003800000 */
[----:B------:R-:W-:-:S13]  /*5ea0*/  ISETP.NE.AND P0, PT, R0, 0x1d, PT ;  /* 0x0000001d0000780c */ /* 0x000fda0003f05270 */
[----:B------:R-:W-:Y:S05]  /*5eb0*/  @!P0 BRA `(.L_x_18458) ;  /* 0x0000000000908947 */ /* 0x000fea0003800000 */
[----:B------:R-:W-:-:S13]  /*5ec0*/  ISETP.NE.AND P0, PT, R0, 0x2c, PT ;  /* 0x0000002c0000780c */ /* 0x000fda0003f05270 */
[----:B------:R-:W-:Y:S05]  /*5ed0*/  @!P0 BRA `(.L_x_18459) ;  /* 0x0000000000488947 */ /* 0x000fea0003800000 */
.L_x_18429:
[----:B------:R-:W-:Y:S01]  /*5ee0*/  MOV R14, 0x0 ;  /* 0x00000000000e7802 */ /* 0x000fe20000000f00 */
[----:B------:R-:W0:Y:S01]  /*5ef0*/  LDCU.64 UR6, c[0x4][0x178] ;  /* 0x01002f00ff0677ac */ /* 0x000e220008000a00 */
[----:B------:R-:W-:Y:S02]  /*5f00*/  IMAD.MOV.U32 R8, RZ, RZ, 0x65 ;  /* 0x00000065ff087424 */ /* 0x000fe400078e00ff */
[----:B------:R-:W-:Y:S01]  /*5f10*/  IMAD.MOV.U32 R12, RZ, RZ, 0x1 ;  /* 0x00000001ff0c7424 */ /* 0x000fe200078e00ff */
[----:B------:R-:W2:Y:S01]  /*5f20*/  LDCU.64 UR8, c[0x4][0x180] ;  /* 0x01003000ff0877ac */ /* 0x000ea20008000a00 */
[----:B------:R-:W1:Y:S01]  /*5f30*/  LDC.64 R14, c[0x4][R14] ;  /* 0x010000000e0e7b82 */ /* 0x000e620000000a00 */
[----:B------:R-:W-:Y:S01]  /*5f40*/  IMAD.MOV.U32 R13, RZ, RZ, RZ ;  /* 0x000000ffff0d7224 */ /* 0x000fe200078e00ff */
[----:B------:R-:W4:Y:S01]  /*5f50*/  LDCU.64 UR4, c[0x4][0x70] ;  /* 0x01000e00ff0477ac */ /* 0x000f220008000a00 */
[----:B0-----:R-:W-:Y:S02]  /*5f60*/  IMAD.U32 R4, RZ, RZ, UR6 ;  /* 0x00000006ff047e24 */ /* 0x001fe4000f8e00ff */
[----:B------:R-:W-:-:S02]  /*5f70*/  IMAD.U32 R5, RZ, RZ, UR7 ;  /* 0x00000007ff057e24 */ /* 0x000fc4000f8e00ff */
[----:B--2---:R-:W-:Y:S02]  /*5f80*/  IMAD.U32 R6, RZ, RZ, UR8 ;  /* 0x00000008ff067e24 */ /* 0x004fe4000f8e00ff */
[----:B------:R-:W-:Y:S02]  /*5f90*/  IMAD.U32 R7, RZ, RZ, UR9 ;  /* 0x00000009ff077e24 */ /* 0x000fe4000f8e00ff */
[----:B----4-:R-:W-:Y:S02]  /*5fa0*/  IMAD.U32 R10, RZ, RZ, UR4 ;  /* 0x00000004ff0a7e24 */ /* 0x010fe4000f8e00ff */
[----:B------:R-:W-:-:S07]  /*5fb0*/  IMAD.U32 R11, RZ, RZ, UR5 ;  /* 0x00000005ff0b7e24 */ /* 0x000fce000f8e00ff */
[----:B------:R-:W-:-:S07]  /*5fc0*/  LEPC R20, `(.L_x_18460) ;  /* 0x000000001014794e */ /* 0x000fce0000000000 */
[----:B-1-3--:R-:W-:Y:S05]  /*5fd0*/  CALL.ABS.NOINC R14 ;  /* 0x000000000e007343 */ /* 0x00afea0003c00000 */
.L_x_18460:
[----:B------:R-:W-:Y:S01]  /*5fe0*/  IMAD.MOV.U32 R25, RZ, RZ, R26 ;  /* 0x000000ffff197224 */ /* 0x000fe200078e001a */
[----:B------:R-:W-:Y:S06]  /*5ff0*/  BRA `(.L_x_18430) ;  /* 0x00000000005c7947 */ /* 0x000fec0003800000 */
.L_x_18459:
        /* <DEDUP_REMOVED lines=16> */
.L_x_18458:
[----:B------:R-:W0:Y:S01]  /*6100*/  F2I.U64.TRUNC R4, R4 ;  /* 0x0000000400047311 */ /* 0x000e22000020d800 */
[----:B------:R-:W-:Y:S01]  /*6110*/  IMAD.MOV.U32 R25, RZ, RZ, R26 ;  /* 0x000000ffff197224 */ /* 0x000fe200078e001a */
[----:B0-----:R0:W-:Y:S01]  /*6120*/  STG.E.64 desc[UR36][R8.64], R4 ;  /* 0x0000000408007986 */ /* 0x0011e2000c101b24 */
[----:B------:R-:W-:Y:S05]  /*6130*/  BRA `(.L_x_18430) ;  /* 0x00000000000c7947 */ /* 0x000fea0003800000 */
.L_x_18457:
[----:B------:R-:W0:Y:S01]  /*6140*/  F2I.FTZ.U32.TRUNC.NTZ R3, R4 ;  /* 0x0000000400037305 */ /* 0x000e22000021f000 */
[----:B------:R-:W-:Y:S01]  /*6150*/  IMAD.MOV.U32 R25, RZ, RZ, R26 ;  /* 0x000000ffff197224 */ /* 0x000fe200078e001a */
[----:B0-----:R0:W-:Y:S06]  /*6160*/  STG.E desc[UR36][R8.64], R3 ;  /* 0x0000000308007986 */ /* 0x0011ec000c101924 */
.L_x_18430:
[----:B------:R-:W-:-:S13]  /*6170*/  ISETP.GE.AND P0, PT, R25, R17, PT ;  /* 0x000000111900720c */ /* 0x000fda0003f06270 */
[----:B------:R-:W-:Y:S05]  /*6180*/  @P0 BREAK.RELIABLE B6 ;  /* 0x0000000000060942 */ /* 0x000fea0003800100 */
[----:B------:R-:W-:Y:S05]  /*6190*/  @P0 BRA `(.L_x_18461) ;  /* 0x0000001c00300947 */ /* 0x000fea0003800000 */
[----:B------:R-:W5:Y:S01]  /*61a0*/  LDCU UR4, c[0x0][0x3b8] ;  /* 0x00007700ff0477ac */ /* 0x000f620008000800 */
[----:B01--4-:R-:W0:Y:S01]  /*61b0*/  LDC.64 R8, c[0x0][0x398] ;  /* 0x0000e600ff087b82 */ /* 0x013e220000000a00 */
        /* <DEDUP_REMOVED lines=19> */
.L_x_18465:
[----:B------:R-:W0:Y:S02]  /*62f0*/  F2I.S64.TRUNC R18, R18 ;  /* 0x0000001200127311 */ /* 0x000e24000020d900 */
[----:B0-----:R-:W-:-:S05]  /*6300*/  IMAD.MOV.U32 R3, RZ, RZ, R18 ;  /* 0x000000ffff037224 */ /* 0x001fca00078e0012 */
[----:B------:R0:W-:Y:S01]  /*6310*/  STG.E.U8 desc[UR36][R8.64], R3 ;  /* 0x0000000308007986 */ /* 0x0001e2000c101124 */
[----:B------:R-:W-:Y:S05]  /*6320*/  BRA `(.L_x_18467) ;  /* 0x0000000c00287947 */ /* 0x000fea0003800000 */
.L_x_18464:
        /* <DEDUP_REMOVED lines=9> */
.L_x_18469:
[----:B------:R-:W0:Y:S02]  /*63c0*/  F2I.FTZ.TRUNC.NTZ R3, R18 ;  /* 0x0000001200037305 */ /* 0x000e24000021f100 */
[----:B0-----:R4:W-:Y:S01]  /*63d0*/  STG.E desc[UR36][R8.64], R3 ;  /* 0x0000000308007986 */ /* 0x0019e2000c101924 */
[----:B------:R-:W-:Y:S05]  /*63e0*/  BRA `(.L_x_18467) ;  /* 0x0000000800f87947 */ /* 0x000fea0003800000 */
.L_x_18468:
[----:B------:R-:W0:Y:S02]  /*63f0*/  F2I.FTZ.TRUNC.NTZ R3, R18 ;  /* 0x0000001200037305 */ /* 0x000e24000021f100 */
[----:B0-----:R0:W-:Y:S01]  /*6400*/  STG.E.U16 desc[UR36][R8.64], R3 ;  /* 0x0000000308007986 */ /* 0x0011e2000c101524 */
[----:B------:R-:W-:Y:S05]  /*6410*/  BRA `(.L_x_18467) ;  /* 0x0000000800ec7947 */ /* 0x000fea0003800000 */
.L_x_18463:
        /* <DEDUP_REMOVED lines=8> */
.L_x_18471:
[----:B------:R-:W-:-:S05]  /*64a0*/  F2FP.F16.F32.PACK_AB R18, RZ, R18 ;  /* 0x00000012ff12723e */ /* 0x000fca00000000ff */
[----:B------:R0:W-:Y:S01]  /*64b0*/  STG.E.U16 desc[UR36][R8.64], R18 ;  /* 0x0000001208007986 */ /* 0x0001e2000c101524 */
[----:B------:R-:W-:Y:S05]  /*64c0*/  BRA `(.L_x_18467) ;  /* 0x0000000800c07947 */ /* 0x000fea0003800000 */
.L_x_18470:
        /* <DEDUP_REMOVED lines=9> */
.L_x_18473:
[----:B------:R-:W-:-:S04]  /*6560*/  F2FP.F16.F32.PACK_AB R3, RZ, R18 ;  /* 0x00000012ff03723e */ /* 0x000fc800000000ff */
[----:B------:R-:W-:-:S05]  /*6570*/  PRMT R3, R3, 0x5410, RZ ;  /* 0x0000541003037816 */ /* 0x000fca00000000ff */
[----:B------:R0:W-:Y:S01]  /*6580*/  STG.E desc[UR36][R8.64], R3 ;  /* 0x0000000308007986 */ /* 0x0001e2000c101924 */
[----:B------:R-:W-:Y:S05]  /*6590*/  BRA `(.L_x_18467) ;  /* 0x00000008008c7947 */ /* 0x000fea0003800000 */
.L_x_18472:
[----:B------:R-:W-:-:S06]  /*65a0*/  FMUL.FTZ R4, R18, 1 ;  /* 0x3f80000012047820 */ /* 0x000fcc0000410000 */
[----:B------:R-:W0:Y:S02]  /*65b0*/  F2F.F64.F32 R4, R4 ;  /* 0x0000000400047310 */ /* 0x000e240000201800 */
[----:B0-----:R0:W-:Y:S01]  /*65c0*/  STG.E.64 desc[UR36][R8.64], R4 ;  /* 0x0000000408007986 */ /* 0x0011e2000c101b24 */
[----:B------:R-:W-:Y:S05]  /*65d0*/  BRA `(.L_x_18467) ;  /* 0x00000008007c7947 */ /* 0x000fea0003800000 */
.L_x_18462:
        /* <DEDUP_REMOVED lines=13> */
.L_x_18477:
        /* <DEDUP_REMOVED lines=16> */
.L_x_18480:
[----:B------:R-:W-:-:S04]  /*67b0*/  SHF.R.U32.HI R18, RZ, 0x18, R18 ;  /* 0x00000018ff127819 */ /* 0x000fc80000011612 */
[----:B------:R-:W-:-:S04]  /*67c0*/  LOP3.LUT R3, R3, 0x80, R18, 0xf8, !PT ;  /* 0x0000008003037812 */ /* 0x000fc800078ef812 */
[----:B------:R-:W-:-:S07]  /*67d0*/  PRMT R4, R3, 0x7610, R4 ;  /* 0x0000761003047816 */ /* 0x000fce0000000004 */
.L_x_18479:
[----:B------:R-:W-:Y:S05]  /*67e0*/  BSYNC.RECONVERGENT B0 ;  /* 0x0000000000007941 */ /* 0x000fea0003800200 */
.L_x_18478:
[----:B------:R0:W-:Y:S01]  /*67f0*/  STG.E.U8 desc[UR36][R8.64], R4 ;  /* 0x0000000408007986 */ /* 0x0001e2000c101124 */
[----:B------:R-:W-:Y:S05]  /*6800*/  BRA `(.L_x_18467) ;  /* 0x0000000400f07947 */ /* 0x000fea0003800000 */
.L_x_18476:
        /* <DEDUP_REMOVED lines=16> */
.L_x_18483:
[----:B------:R-:W-:-:S04]  /*6910*/  SHF.R.U32.HI R18, RZ, 0x18, R18 ;  /* 0x00000018ff127819 */ /* 0x000fc80000011612 */
[----:B------:R-:W-:-:S04]  /*6920*/  LOP3.LUT R3, R3, 0x80, R18, 0xf8, !PT ;  /* 0x0000008003037812 */ /* 0x000fc800078ef812 */
[----:B------:R-:W-:-:S07]  /*6930*/  PRMT R4, R3, 0x7610, R4 ;  /* 0x0000761003047816 */ /* 0x000fce0000000004 */
.L_x_18482:
[----:B------:R-:W-:Y:S05]  /*6940*/  BSYNC.RECONVERGENT B0 ;  /* 0x0000000000007941 */ /* 0x000fea0003800200 */
.L_x_18481:
[----:B------:R0:W-:Y:S01]  /*6950*/  STG.E.U8 desc[UR36][R8.64], R4 ;  /* 0x0000000408007986 */ /* 0x0001e2000c101124 */
[----:B------:R-:W-:Y:S05]  /*6960*/  BRA `(.L_x_18467) ;  /* 0x0000000400987947 */ /* 0x000fea0003800000 */
.L_x_18475:
        /* <DEDUP_REMOVED lines=21> */
.L_x_18485:
[----:B------:R-:W0:Y:S02]  /*6ac0*/  F2I.U64.TRUNC R18, R18 ;  /* 0x0000001200127311 */ /* 0x000e24000020d800 */
[----:B0-----:R0:W-:Y:S01]  /*6ad0*/  STG.E.64 desc[UR36][R8.64], R18 ;  /* 0x0000001208007986 */ /* 0x0011e2000c101b24 */
[----:B------:R-:W-:Y:S05]  /*6ae0*/  BRA `(.L_x_18467) ;  /* 0x0000000400387947 */ /* 0x000fea0003800000 */
.L_x_18484:
[----:B------:R-:W0:Y:S02]  /*6af0*/  F2I.FTZ.U32.TRUNC.NTZ R3, R18 ;  /* 0x0000001200037305 */ /* 0x000e24000021f000 */
[----:B0-----:R0:W-:Y:S01]  /*6b00*/  STG.E desc[UR36][R8.64], R3 ;  /* 0x0000000308007986 */ /* 0x0011e2000c101924 */
[----:B------:R-:W-:Y:S05]  /*6b10*/  BRA `(.L_x_18467) ;  /* 0x00000004002c7947 */ /* 0x000fea0003800000 */
.L_x_18474:
        /* <DEDUP_REMOVED lines=10> */
.L_x_18487:
[----:B------:R-:W-:Y:S01]  /*6bc0*/  FMUL.FTZ R4, R18, 1 ;  /* 0x3f80000012047820 */ /* 0x000fe20000410000 */
[----:B--2---:R-:W-:-:S05]  /*6bd0*/  CS2R R6, SRZ ;  /* 0x0000000000067805 */ /* 0x004fca000001ff00 */
[----:B------:R-:W0:Y:S02]  /*6be0*/  F2F.F64.F32 R4, R4 ;  /* 0x0000000400047310 */ /* 0x000e240000201800 */
[----:B0-----:R0:W-:Y:S01]  /*6bf0*/  STG.E.128 desc[UR36][R8.64], R4 ;  /* 0x0000000408007986 */ /* 0x0011e2000c101d24 */
[----:B------:R-:W-:Y:S05]  /*6c00*/  BRA `(.L_x_18467) ;  /* 0x0000000000f07947 */ /* 0x000fea0003800000 */
.L_x_18486:
[----:B------:R-:W-:-:S13]  /*6c10*/  ISETP.NE.AND P0, PT, R0, 0xf, PT ;  /* 0x0000000f0000780c */ /* 0x000fda0003f05270 */
[----:B------:R-:W-:Y:S05]  /*6c20*/  @!P0 BRA `(.L_x_18488) ;  /* 0x0000000000e08947 */ /* 0x000fea0003800000 */
[----:B------:R-:W-:-:S13]  /*6c30*/  ISETP.NE.AND P0, PT, R0, 0x17, PT ;  /* 0x000000170000780c */ /* 0x000fda0003f05270 */
[----:B------:R-:W-:Y:S05]  /*6c40*/  @!P0 BRA `(.L_x_18489) ;  /* 0x00000000008c8947 */ /* 0x000fea0003800000 */
[----:B------:R-:W-:-:S13]  /*6c50*/  ISETP.NE.AND P0, PT, R0, 0x18, PT ;  /* 0x000000180000780c */ /* 0x000fda0003f05270 */
[----:B------:R-:W-:Y:S05]  /*6c60*/  @!P0 BRA `(.L_x_18490) ;  /* 0x0000000000448947 */ /* 0x000fea0003800000 */
.L_x_18466:
        /* <DEDUP_REMOVED lines=16> */
.L_x_18491:
[----:B------:R-:W-:Y:S05]  /*6d70*/  BRA `(.L_x_18467) ;  /* 0x0000000000947947 */ /* 0x000fea0003800000 */
.L_x_18490:
        /* <DEDUP_REMOVED lines=12> */
.L_x_18493:
[----:B------:R-:W-:Y:S05]  /*6e40*/  BSYNC.RECONVERGENT B0 ;  /* 0x0000000000007941 */ /* 0x000fea0003800200 */
.L_x_18492:
[----:B------:R-:W-:-:S05]  /*6e50*/  LOP3.LUT R3, R0, 0x80, R5, 0xf8, !PT ;  /* 0x0000008000037812 */ /* 0x000fca00078ef805 */
[----:B------:R0:W-:Y:S01]  /*6e60*/  STG.E.U8 desc[UR36][R8.64], R3 ;  /* 0x0000000308007986 */ /* 0x0001e2000c101124 */
[----:B------:R-:W-:Y:S05]  /*6e70*/  BRA `(.L_x_18467) ;  /* 0x0000000000547947 */ /* 0x000fea0003800000 */
.L_x_18489:
        /* <DEDUP_REMOVED lines=11> */
.L_x_18495:
[----:B------:R-:W-:Y:S01]  /*6f30*/  IMAD.MOV.U32 R0, RZ, RZ, 0x7f ;  /* 0x0000007fff007424 */ /* 0x000fe200078e00ff */
[----:B------:R-:W-:-:S04]  /*6f40*/  ISETP.GT.U32.AND P0, PT, R4, 0x7f800000, PT ;  /* 0x7f8000000400780c */ /* 0x000fc80003f04070 */
[----:B------:R-:W-:-:S09]  /*6f50*/  SEL R0, R0, 0x7c, P0 ;  /* 0x0000007c00007807 */ /* 0x000fd20000000000 */
.L_x_18496:
[----:B------:R-:W-:Y:S05]  /*6f60*/  BSYNC.RECONVERGENT B0 ;  /* 0x0000000000007941 */ /* 0x000fea0003800200 */
.L_x_18494:
[----:B------:R-:W-:-:S04]  /*6f70*/  SHF.R.U32.HI R3, RZ, 0x18, R18 ;  /* 0x00000018ff037819 */ /* 0x000fc80000011612 */
[----:B------:R-:W-:-:S05]  /*6f80*/  LOP3.LUT R3, R0, 0x80, R3, 0xf8, !PT ;  /* 0x0000008000037812 */ /* 0x000fca00078ef803 */
[----:B------:R0:W-:Y:S01]  /*6f90*/  STG.E.U8 desc[UR36][R8.64], R3 ;  /* 0x0000000308007986 */ /* 0x0001e2000c101124 */
[----:B------:R-:W-:Y:S05]  /*6fa0*/  BRA `(.L_x_18467) ;  /* 0x0000000000087947 */ /* 0x000fea0003800000 */
.L_x_18488:
[----:B------:R-:W-:-:S05]  /*6fb0*/  F2FP.BF16.F32.PACK_AB R18, RZ, R18 ;  /* 0x00000012ff12723e */ /* 0x000fca00000010ff */
[----:B------:R0:W-:Y:S02]  /*6fc0*/  STG.E.U16 desc[UR36][R8.64], R18 ;  /* 0x0000001208007986 */ /* 0x0001e4000c101524 */
.L_x_18467:
[----:B------:R-:W-:-:S07]  /*6fd0*/  VIADD R25, R25, 0x80 ;  /* 0x0000008019197836 */ /* 0x000fce0000000000 */
.L_x_18424:
[----:B------:R-:W-:-:S13]  /*6fe0*/  ISETP.GE.AND P0, PT, R25, R17, PT ;  /* 0x000000111900720c */ /* 0x000fda0003f06270 */
[----:B------:R-:W-:Y:S05]  /*6ff0*/  @P0 BREAK.RELIABLE B6 ;  /* 0x0000000000060942 */ /* 0x000fea0003800100 */
[----:B------:R-:W-:Y:S05]  /*7000*/  @P0 BRA `(.L_x_18461) ;  /* 0x0000000c00940947 */ /* 0x000fea0003800000 */
[----:B------:R-:W-:Y:S05]  /*7010*/  BSYNC.RELIABLE B6 ;  /* 0x0000000000067941 */ /* 0x000fea0003800100 */
.L_x_18423:
        /* <DEDUP_REMOVED lines=21> */
.L_x_18500:
[----:B---3--:R-:W0:Y:S02]  /*7170*/  F2I.S64.TRUNC R22, R22 ;  /* 0x0000001600167311 */ /* 0x008e24000020d900 */
[----:B0-----:R-:W-:-:S05]  /*7180*/  IMAD.MOV.U32 R3, RZ, RZ, R22 ;  /* 0x000000ffff037224 */ /* 0x001fca00078e0016 */
[----:B------:R0:W-:Y:S01]  /*7190*/  STG.E.U8 desc[UR36][R8.64], R3 ;  /* 0x0000000308007986 */ /* 0x0001e2000c101124 */
[----:B------:R-:W-:Y:S05]  /*71a0*/  BRA `(.L_x_18502) ;  /* 0x0000000c00287947 */ /* 0x000fea0003800000 */
.L_x_18499:
        /* <DEDUP_REMOVED lines=9> */
.L_x_18504:
[----:B---3--:R-:W0:Y:S02]  /*7240*/  F2I.FTZ.TRUNC.NTZ R3, R22 ;  /* 0x0000001600037305 */ /* 0x008e24000021f100 */
[----:B0-----:R0:W-:Y:S01]  /*7250*/  STG.E desc[UR36][R8.64], R3 ;  /* 0x0000000308007986 */ /* 0x0011e2000c101924 */
[----:B------:R-:W-:Y:S05]  /*7260*/  BRA `(.L_x_18502) ;  /* 0x0000000800f87947 */ /* 0x000fea0003800000 */
.L_x_18503:
[----:B---3--:R-:W0:Y:S02]  /*7270*/  F2I.FTZ.TRUNC.NTZ R3, R22 ;  /* 0x0000001600037305 */ /* 0x008e24000021f100 */
[----:B0-----:R0:W-:Y:S01]  /*7280*/  STG.E.U16 desc[UR36][R8.64], R3 ;  /* 0x0000000308007986 */ /* 0x0011e2000c101524 */
[----:B------:R-:W-:Y:S05]  /*7290*/  BRA `(.L_x_18502) ;  /* 0x0000000800ec7947 */ /* 0x000fea0003800000 */
.L_x_18498:
        /* <DEDUP_REMOVED lines=8> */
.L_x_18506:
[----:B---3--:R-:W-:-:S05]  /*7320*/  F2FP.F16.F32.PACK_AB R22, RZ, R22 ;  /* 0x00000016ff16723e */ /* 0x008fca00000000ff */
[----:B------:R0:W-:Y:S01]  /*7330*/  STG.E.U16 desc[UR36][R8.64], R22 ;  /* 0x0000001608007986 */ /* 0x0001e2000c101524 */
[----:B------:R-:W-:Y:S05]  /*7340*/  BRA `(.L_x_18502) ;  /* 0x0000000800c07947 */ /* 0x000fea0003800000 */
.L_x_18505:
        /* <DEDUP_REMOVED lines=9> */
.L_x_18508:
[----:B---3--:R-:W-:-:S04]  /*73e0*/  F2FP.F16.F32.PACK_AB R3, RZ, R22 ;  /* 0x00000016ff03723e */ /* 0x008fc800000000ff */
[----:B------:R-:W-:-:S05]  /*73f0*/  PRMT R3, R3, 0x5410, RZ ;  /* 0x0000541003037816 */ /* 0x000fca00000000ff */
[----:B------:R0:W-:Y:S01]  /*7400*/  STG.E desc[UR36][R8.64], R3 ;  /* 0x0000000308007986 */ /* 0x0001e2000c101924 */
[----:B------:R-:W-:Y:S05]  /*7410*/  BRA `(.L_x_18502) ;  /* 0x00000008008c7947 */ /* 0x000fea0003800000 */
.L_x_18507:
[----:B---3--:R-:W-:-:S06]  /*7420*/  FMUL.FTZ R4, R22, 1 ;  /* 0x3f80000016047820 */ /* 0x008fcc0000410000 */
[----:B------:R-:W0:Y:S02]  /*7430*/  F2F.F64.F32 R4, R4 ;  /* 0x0000000400047310 */ /* 0x000e240000201800 */
[----:B0-----:R0:W-:Y:S01]  /*7440*/  STG.E.64 desc[UR36][R8.64], R4 ;  /* 0x0000000408007986 */ /* 0x0011e2000c101b24 */
[----:B------:R-:W-:Y:S05]  /*7450*/  BRA `(.L_x_18502) ;  /* 0x00000008007c7947 */ /* 0x000fea0003800000 */
.L_x_18497:
        /* <DEDUP_REMOVED lines=13> */
.L_x_18512:
        /* <DEDUP_REMOVED lines=16> */
.L_x_18515:
[----:B------:R-:W-:-:S04]  /*7630*/  SHF.R.U32.HI R22, RZ, 0x18, R22 ;  /* 0x00000018ff167819 */ /* 0x000fc80000011616 */
[----:B------:R-:W-:-:S04]  /*7640*/  LOP3.LUT R3, R3, 0x80, R22, 0xf8, !PT ;  /* 0x0000008003037812 */ /* 0x000fc800078ef816 */
[----:B------:R-:W-:-:S07]  /*7650*/  PRMT R4, R3, 0x7610, R4 ;  /* 0x0000761003047816 */ /* 0x000fce0000000004 */
.L_x_18514:
[----:B------:R-:W-:Y:S05]  /*7660*/  BSYNC.RECONVERGENT B0 ;  /* 0x0000000000007941 */ /* 0x000fea0003800200 */
.L_x_18513:
[----:B------:R0:W-:Y:S01]  /*7670*/  STG.E.U8 desc[UR36][R8.64], R4 ;  /* 0x0000000408007986 */ /* 0x0001e2000c101124 */
[----:B------:R-:W-:Y:S05]  /*7680*/  BRA `(.L_x_18502) ;  /* 0x0000000400f07947 */ /* 0x000fea0003800000 */
.L_x_18511:
        /* <DEDUP_REMOVED lines=16> */
.L_x_18518:
[----:B------:R-:W-:-:S04]  /*7790*/  SHF.R.U32.HI R22, RZ, 0x18, R22 ;  /* 0x00000018ff167819 */ /* 0x000fc80000011616 */
[----:B------:R-:W-:-:S04]  /*77a0*/  LOP3.LUT R3, R3, 0x80, R22, 0xf8, !PT ;  /* 0x0000008003037812 */ /* 0x000fc800078ef816 */
[----:B------:R-:W-:-:S07]  /*77b0*/  PRMT R4, R3, 0x7610, R4 ;  /* 0x0000761003047816 */ /* 0x000fce0000000004 */
.L_x_18517:
[----:B------:R-:W-:Y:S05]  /*77c0*/  BSYNC.RECONVERGENT B0 ;  /* 0x0000000000007941 */ /* 0x000fea0003800200 */
.L_x_18516:
[----:B------:R0:W-:Y:S01]  /*77d0*/  STG.E.U8 desc[UR36][R8.64], R4 ;  /* 0x0000000408007986 */ /* 0x0001e2000c101124 */
[----:B------:R-:W-:Y:S05]  /*77e0*/  BRA `(.L_x_18502) ;  /* 0x0000000400987947 */ /* 0x000fea0003800000 */
.L_x_18510:
        /* <DEDUP_REMOVED lines=21> */
.L_x_18520:
[----:B---3--:R-:W0:Y:S02]  /*7940*/  F2I.U64.TRUNC R22, R22 ;  /* 0x0000001600167311 */ /* 0x008e24000020d800 */
[----:B0-----:R0:W-:Y:S01]  /*7950*/  STG.E.64 desc[UR36][R8.64], R22 ;  /* 0x0000001608007986 */ /* 0x0011e2000c101b24 */
[----:B------:R-:W-:Y:S05]  /*7960*/  BRA `(.L_x_18502) ;  /* 0x0000000400387947 */ /* 0x000fea0003800000 */
.L_x_18519:
[----:B---3--:R-:W0:Y:S02]  /*7970*/  F2I.FTZ.U32.TRUNC.NTZ R3, R22 ;  /* 0x0000001600037305 */ /* 0x008e24000021f000 */
[----:B0-----:R0:W-:Y:S01]  /*7980*/  STG.E desc[UR36][R8.64], R3 ;  /* 0x0000000308007986 */ /* 0x0011e2000c101924 */
[----:B------:R-:W-:Y:S05]  /*7990*/  BRA `(.L_x_18502) ;  /* 0x00000004002c7947 */ /* 0x000fea0003800000 */
.L_x_18509:
        /* <DEDUP_REMOVED lines=10> */
.L_x_18522:
[----:B---3--:R-:W-:Y:S01]  /*7a40*/  FMUL.FTZ R4, R22, 1 ;  /* 0x3f80000016047820 */ /* 0x008fe20000410000 */
[----:B--2---:R-:W-:-:S05]  /*7a50*/  CS2R R6, SRZ ;  /* 0x0000000000067805 */ /* 0x004fca000001ff00 */
[----:B------:R-:W0:Y:S02]  /*7a60*/  F2F.F64.F32 R4, R4 ;  /* 0x0000000400047310 */ /* 0x000e240000201800 */
[----:B0-----:R0:W-:Y:S01]  /*7a70*/  STG.E.128 desc[UR36][R8.64], R4 ;  /* 0x0000000408007986 */ /* 0x0011e2000c101d24 */
[----:B------:R-:W-:Y:S05]  /*7a80*/  BRA `(.L_x_18502) ;  /* 0x0000000000f07947 */ /* 0x000fea0003800000 */
.L_x_18521:
[----:B------:R-:W-:-:S13]  /*7a90*/  ISETP.NE.AND P0, PT, R0, 0xf, PT ;  /* 0x0000000f0000780c */ /* 0x000fda0003f05270 */
[----:B------:R-:W-:Y:S05]  /*7aa0*/  @!P0 BRA `(.L_x_18523) ;  /* 0x0000000000e08947 */ /* 0x000fea0003800000 */
[----:B------:R-:W-:-:S13]  /*7ab0*/  ISETP.NE.AND P0, PT, R0, 0x17, PT ;  /* 0x000000170000780c */ /* 0x000fda0003f05270 */
[----:B------:R-:W-:Y:S05]  /*7ac0*/  @!P0 BRA `(.L_x_18524) ;  /* 0x00000000008c8947 */ /* 0x000fea0003800000 */
[----:B------:R-:W-:-:S13]  /*7ad0*/  ISETP.NE.AND P0, PT, R0, 0x18, PT ;  /* 0x000000180000780c */ /* 0x000fda0003f05270 */
[----:B------:R-:W-:Y:S05]  /*7ae0*/  @!P0 BRA `(.L_x_18525) ;  /* 0x0000000000448947 */ /* 0x000fea0003800000 */
.L_x_18501:
        /* <DEDUP_REMOVED lines=16> */
.L_x_18526:
[----:B------:R-:W-:Y:S05]  /*7bf0*/  BRA `(.L_x_18502) ;  /* 0x0000000000947947 */ /* 0x000fea0003800000 */
.L_x_18525:
        /* <DEDUP_REMOVED lines=12> */
.L_x_18528:
[----:B------:R-:W-:Y:S05]  /*7cc0*/  BSYNC.RECONVERGENT B0 ;  /* 0x0000000000007941 */ /* 0x000fea0003800200 */
.L_x_18527:
[----:B------:R-:W-:-:S05]  /*7cd0*/  LOP3.LUT R3, R0, 0x80, R5, 0xf8, !PT ;  /* 0x0000008000037812 */ /* 0x000fca00078ef805 */
[----:B------:R4:W-:Y:S01]  /*7ce0*/  STG.E.U8 desc[UR36][R8.64], R3 ;  /* 0x0000000308007986 */ /* 0x0009e2000c101124 */
[----:B------:R-:W-:Y:S05]  /*7cf0*/  BRA `(.L_x_18502) ;  /* 0x0000000000547947 */ /* 0x000fea0003800000 */
.L_x_18524:
        /* <DEDUP_REMOVED lines=11> */
.L_x_18530:
[----:B------:R-:W-:Y:S01]  /*7db0*/  IMAD.MOV.U32 R0, RZ, RZ, 0x7f ;  /* 0x0000007fff007424 */ /* 0x000fe200078e00ff */
[----:B------:R-:W-:-:S04]  /*7dc0*/  ISETP.GT.U32.AND P0, PT, R4, 0x7f800000, PT ;  /* 0x7f8000000400780c */ /* 0x000fc80003f04070 */
[----:B------:R-:W-:-:S09]  /*7dd0*/  SEL R0, R0, 0x7c, P0 ;  /* 0x0000007c00007807 */ /* 0x000fd20000000000 */
.L_x_18531:
[----:B------:R-:W-:Y:S05]  /*7de0*/  BSYNC.RECONVERGENT B0 ;  /* 0x0000000000007941 */ /* 0x000fea0003800200 */
.L_x_18529:
[----:B------:R-:W-:-:S04]  /*7df0*/  SHF.R.U32.HI R3, RZ, 0x18, R22 ;  /* 0x00000018ff037819 */ /* 0x000fc80000011616 */
[----:B------:R-:W-:-:S05]  /*7e00*/  LOP3.LUT R3, R0, 0x80, R3, 0xf8, !PT ;  /* 0x0000008000037812 */ /* 0x000fca00078ef803 */
[----:B------:R3:W-:Y:S01]  /*7e10*/  STG.E.U8 desc[UR36][R8.64], R3 ;  /* 0x0000000308007986 */ /* 0x0007e2000c101124 */
[----:B------:R-:W-:Y:S05]  /*7e20*/  BRA `(.L_x_18502) ;  /* 0x0000000000087947 */ /* 0x000fea0003800000 */
.L_x_18523:
[----:B---3--:R-:W-:-:S05]  /*7e30*/  F2FP.BF16.F32.PACK_AB R22, RZ, R22 ;  /* 0x00000016ff16723e */ /* 0x008fca00000010ff */
[----:B------:R0:W-:Y:S02]  /*7e40*/  STG.E.U16 desc[UR36][R8.64], R22 ;  /* 0x0000001608007986 */ /* 0x0001e4000c101524 */
.L_x_18502:
[----:B------:R-:W-:-:S07]  /*7e50*/  VIADD R25, R25, 0x80 ;  /* 0x0000008019197836 */ /* 0x000fce0000000000 */
.L_x_18461:
[----:B------:R-:W-:Y:S05]  /*7e60*/  BSYNC.RECONVERGENT B7 ;  /* 0x0000000000077941 */ /* 0x000fea0003800200 */
.L_x_18422:
[----:B------:R-:W-:-:S13]  /*7e70*/  ISETP.GE.AND P0, PT, R25, R17, PT ;  /* 0x000000111900720c */ /* 0x000fda0003f06270 */
[----:B------:R-:W-:Y:S05]  /*7e80*/  @P0 EXIT ;  /* 0x000000000000094d */ /* 0x000fea0003800000 */
[----:B01----:R-:W0:Y:S01]  /*7e90*/  LDC.64 R4, c[0x0][0x398] ;  /* 0x0000e600ff047b82 */ /* 0x003e220000000a00 */
[----:B------:R-:W3:Y:S01]  /*7ea0*/  LDCU UR4, c[0x0][0x3b8] ;  /* 0x00007700ff0477ac */ /* 0x000ee20008000800 */
[----:B----4-:R-:W-:Y:S01]  /*7eb0*/  PRMT R0, R16, 0x9910, RZ ;  /* 0x0000991010007816 */ /* 0x010fe200000000ff */
[----:B------:R-:W-:-:S03]  /*7ec0*/  IMAD R2, R2, 0x200, R25 ;  /* 0x0000020002027824 */ /* 0x000fc600078e0219 */
[----:B------:R-:W-:Y:S01]  /*7ed0*/  ISETP.GT.AND P1, PT, R0, 0x9, PT ;  /* 0x000000090000780c */ /* 0x000fe20003f24270 */
[----:B---3--:R-:W-:-:S05]  /*7ee0*/  IMAD R3, R2, UR4, RZ ;  /* 0x0000000402037c24 */ /* 0x008fca000f8e02ff */
        /* <DEDUP_REMOVED lines=14> */
.L_x_18535:
[----:B------:R-:W0:Y:S02]  /*7fd0*/  F2I.S64.TRUNC R24, R24 ;  /* 0x0000001800187311 */ /* 0x000e24000020d900 */
[----:B0-----:R-:W-:-:S05]  /*7fe0*/  IMAD.MOV.U32 R5, RZ, RZ, R24 ;  /* 0x000000ffff057224 */ /* 0x001fca00078e0018 */
[----:B------:R-:W-:Y:S01]  /*7ff0*/  STG.E.U8 desc[UR36][R2.64], R5 ;  /* 0x0000000502007986 */ /* 0x000fe2000c101124 */
[----:B------:R-:W-:Y:S05]  /*8000*/  EXIT ;  /* 0x000000000000794d */ /* 0x000fea0003800000 */
.L_x_18534:
        /* <DEDUP_REMOVED lines=9> */
.L_x_18538:
[----:B------:R-:W0:Y:S02]  /*80a0*/  F2I.FTZ.TRUNC.NTZ R5, R24 ;  /* 0x0000001800057305 */ /* 0x000e24000021f100 */
[----:B0-----:R-:W-:Y:S01]  /*80b0*/  STG.E desc[UR36][R2.64], R5 ;  /* 0x0000000502007986 */ /* 0x001fe2000c101924 */
[----:B------:R-:W-:Y:S05]  /*80c0*/  EXIT ;  /* 0x000000000000794d */ /* 0x000fea0003800000 */
.L_x_18537:
[----:B------:R-:W0:Y:S02]  /*80d0*/  F2I.FTZ.TRUNC.NTZ R5, R24 ;  /* 0x0000001800057305 */ /* 0x000e24000021f100 */
[----:B0-----:R-:W-:Y:S01]  /*80e0*/  STG.E.U16 desc[UR36][R2.64], R5 ;  /* 0x0000000502007986 */ /* 0x001fe2000c101524 */
[----:B------:R-:W-:Y:S05]  /*80f0*/  EXIT ;  /* 0x000000000000794d */ /* 0x000fea0003800000 */
.L_x_18533:
        /* <DEDUP_REMOVED lines=8> */
.L_x_18540:
[----:B------:R-:W-:-:S05]  /*8180*/  F2FP.F16.F32.PACK_AB R24, RZ, R24 ;  /* 0x00000018ff18723e */ /* 0x000fca00000000ff */
[----:B------:R-:W-:Y:S01]  /*8190*/  STG.E.U16 desc[UR36][R2.64], R24 ;  /* 0x0000001802007986 */ /* 0x000fe2000c101524 */
[----:B------:R-:W-:Y:S05]  /*81a0*/  EXIT ;  /* 0x000000000000794d */ /* 0x000fea0003800000 */
.L_x_18539:
        /* <DEDUP_REMOVED lines=9> */
.L_x_18542:
[----:B------:R-:W-:-:S04]  /*8240*/  F2FP.F16.F32.PACK_AB R5, RZ, R24 ;  /* 0x00000018ff05723e */ /* 0x000fc800000000ff */
[----:B------:R-:W-:-:S05]  /*8250*/  PRMT R5, R5, 0x5410, RZ ;  /* 0x0000541005057816 */ /* 0x000fca00000000ff */
[----:B------:R-:W-:Y:S01]  /*8260*/  STG.E desc[UR36][R2.64], R5 ;  /* 0x0000000502007986 */ /* 0x000fe2000c101924 */
[----:B------:R-:W-:Y:S05]  /*8270*/  EXIT ;  /* 0x000000000000794d */ /* 0x000fea0003800000 */
.L_x_18541:
[----:B------:R-:W-:-:S06]  /*8280*/  FMUL.FTZ R4, R24, 1 ;  /* 0x3f80000018047820 */ /* 0x000fcc0000410000 */
[----:B------:R-:W0:Y:S02]  /*8290*/  F2F.F64.F32 R4, R4 ;  /* 0x0000000400047310 */ /* 0x000e240000201800 */
[----:B0-----:R-:W-:Y:S01]  /*82a0*/  STG.E.64 desc[UR36][R2.64], R4 ;  /* 0x0000000402007986 */ /* 0x001fe2000c101b24 */
[----:B------:R-:W-:Y:S05]  /*82b0*/  EXIT ;  /* 0x000000000000794d */ /* 0x000fea0003800000 */
.L_x_18532:
        /* <DEDUP_REMOVED lines=13> */
.L_x_18546:
        /* <DEDUP_REMOVED lines=16> */
.L_x_18549:
[----:B------:R-:W-:-:S04]  /*8490*/  SHF.R.U32.HI R24, RZ, 0x18, R24 ;  /* 0x00000018ff187819 */ /* 0x000fc80000011618 */
[----:B------:R-:W-:-:S04]  /*84a0*/  LOP3.LUT R5, R5, 0x80, R24, 0xf8, !PT ;  /* 0x0000008005057812 */ /* 0x000fc800078ef818 */
[----:B------:R-:W-:-:S07]  /*84b0*/  PRMT R0, R5, 0x7610, R0 ;  /* 0x0000761005007816 */ /* 0x000fce0000000000 */
.L_x_18548:
[----:B------:R-:W-:Y:S05]  /*84c0*/  BSYNC.RECONVERGENT B0 ;  /* 0x0000000000007941 */ /* 0x000fea0003800200 */
.L_x_18547:
[----:B------:R-:W-:Y:S01]  /*84d0*/  STG.E.U8 desc[UR36][R2.64], R0 ;  /* 0x0000000002007986 */ /* 0x000fe2000c101124 */
[----:B------:R-:W-:Y:S05]  /*84e0*/  EXIT ;  /* 0x000000000000794d */ /* 0x000fea0003800000 */
.L_x_18545:
        /* <DEDUP_REMOVED lines=16> */
.L_x_18552:
[----:B------:R-:W-:-:S04]  /*85f0*/  SHF.R.U32.HI R24, RZ, 0x18, R24 ;  /* 0x00000018ff187819 */ /* 0x000fc80000011618 */
[----:B------:R-:W-:-:S04]  /*8600*/  LOP3.LUT R5, R5, 0x80, R24, 0xf8, !PT ;  /* 0x0000008005057812 */ /* 0x000fc800078ef818 */
[----:B------:R-:W-:-:S07]  /*8610*/  PRMT R0, R5, 0x7610, R0 ;  /* 0x0000761005007816 */ /* 0x000fce0000000000 */
.L_x_18551:
[----:B------:R-:W-:Y:S05]  /*8620*/  BSYNC.RECONVERGENT B0 ;  /* 0x0000000000007941 */ /* 0x000fea0003800200 */
.L_x_18550:
[----:B------:R-:W-:Y:S01]  /*8630*/  STG.E.U8 desc[UR36][R2.64], R0 ;  /* 0x0000000002007986 */ /* 0x000fe2000c101124 */
[----:B------:R-:W-:Y:S05]  /*8640*/  EXIT ;  /* 0x000000000000794d */ /* 0x000fea0003800000 */
.L_x_18544:
        /* <DEDUP_REMOVED lines=21> */
.L_x_18554:
[----:B------:R-:W0:Y:S02]  /*87a0*/  F2I.U64.TRUNC R24, R24 ;  /* 0x0000001800187311 */ /* 0x000e24000020d800 */
[----:B0-----:R-:W-:Y:S01]  /*87b0*/  STG.E.64 desc[UR36][R2.64], R24 ;  /* 0x0000001802007986 */ /* 0x001fe2000c101b24 */
[----:B------:R-:W-:Y:S05]  /*87c0*/  EXIT ;  /* 0x000000000000794d */ /* 0x000fea0003800000 */
.L_x_18553:
[----:B------:R-:W0:Y:S02]  /*87d0*/  F2I.FTZ.U32.TRUNC.NTZ R5, R24 ;  /* 0x0000001800057305 */ /* 0x000e24000021f000 */
[----:B0-----:R-:W-:Y:S01]  /*87e0*/  STG.E desc[UR36][R2.64], R5 ;  /* 0x0000000502007986 */ /* 0x001fe2000c101924 */
[----:B------:R-:W-:Y:S05]  /*87f0*/  EXIT ;  /* 0x000000000000794d */ /* 0x000fea0003800000 */
.L_x_18543:
        /* <DEDUP_REMOVED lines=10> */
.L_x_18556:
[----:B------:R-:W-:Y:S01]  /*88a0*/  FMUL.FTZ R4, R24, 1 ;  /* 0x3f80000018047820 */ /* 0x000fe20000410000 */
[----:B--2---:R-:W-:-:S05]  /*88b0*/  CS2R R6, SRZ ;  /* 0x0000000000067805 */ /* 0x004fca000001ff00 */
[----:B------:R-:W0:Y:S02]  /*88c0*/  F2F.F64.F32 R4, R4 ;  /* 0x0000000400047310 */ /* 0x000e240000201800 */
[----:B0-----:R-:W-:Y:S01]  /*88d0*/  STG.E.128 desc[UR36][R2.64], R4 ;  /* 0x0000000402007986 */ /* 0x001fe2000c101d24 */
[----:B------:R-:W-:Y:S05]  /*88e0*/  EXIT ;  /* 0x000000000000794d */ /* 0x000fea0003800000 */
.L_x_18555:
[----:B------:R-:W-:-:S13]  /*88f0*/  ISETP.NE.AND P0, PT, R0, 0xf, PT ;  /* 0x0000000f0000780c */ /* 0x000fda0003f05270 */
[----:B------:R-:W-:Y:S05]  /*8900*/  @!P0 BRA `(.L_x_18557) ;  /* 0x0000000000e08947 */ /* 0x000fea0003800000 */
[----:B------:R-:W-:-:S13]  /*8910*/  ISETP.NE.AND P0, PT, R0, 0x17, PT ;  /* 0x000000170000780c */ /* 0x000fda0003f05270 */
[----:B------:R-:W-:Y:S05]  /*8920*/  @!P0 BRA `(.L_x_18558) ;  /* 0x00000000008c8947 */ /* 0x000fea0003800000 */
[----:B------:R-:W-:-:S13]  /*8930*/  ISETP.NE.AND P0, PT, R0, 0x18, PT ;  /* 0x000000180000780c */ /* 0x000fda0003f05270 */
[----:B------:R-:W-:Y:S05]  /*8940*/  @!P0 BRA `(.L_x_18559) ;  /* 0x0000000000448947 */ /* 0x000fea0003800000 */
.L_x_18536:
[----:B------:R-:W-:Y:S01]  /*8950*/  MOV R0, 0x0 ;  /* 0x0000000000007802 */ /* 0x000fe20000000f00 */
[----:B------:R-:W0:Y:S01]  /*8960*/  LDCU.64 UR4, c[0x4][0x178] ;  /* 0x01002f00ff0477ac */ /* 0x000e220008000a00 */
[----:B------:R-:W-:Y:S02]  /*8970*/  IMAD.MOV.U32 R8, RZ, RZ, 0x65 ;  /* 0x00000065ff087424 */ /* 0x000fe400078e00ff */
[----:B------:R1:W3:Y:S01]  /*8980*/  LDC.64 R2, c[0x4][R0] ;  /* 0x0100000000027b82 */ /* 0x0002e20000000a00 */
[----:B------:R-:W2:Y:S01]  /*8990*/  LDCU.64 UR6, c[0x4][0x180] ;  /* 0x01003000ff0677ac */ /* 0x000ea20008000a00 */
[----:B------:R-:W-:Y:S02]  /*89a0*/  IMAD.MOV.U32 R12, RZ, RZ, 0x1 ;  /* 0x00000001ff0c7424 */ /* 0x000fe400078e00ff */
[----:B------:R-:W-:Y:S01]  /*89b0*/  IMAD.MOV.U32 R13, RZ, RZ, RZ ;  /* 0x000000ffff0d7224 */ /* 0x000fe200078e00ff */
[----:B------:R-:W4:Y:S01]  /*89c0*/  LDCU.64 UR8, c[0x4][0x70] ;  /* 0x01000e00ff0877ac */ /* 0x000f220008000a00 */
[----:B0-----:R-:W-:-:S02]  /*89d0*/  IMAD.U32 R4, RZ, RZ, UR4 ;  /* 0x00000004ff047e24 */ /* 0x001fc4000f8e00ff */
[----:B------:R-:W-:Y:S02]  /*89e0*/  IMAD.U32 R5, RZ, RZ, UR5 ;  /* 0x00000005ff057e24 */ /* 0x000fe4000f8e00ff */
[----:B--2---:R-:W-:Y:S02]  /*89f0*/  IMAD.U32 R6, RZ, RZ, UR6 ;  /* 0x00000006ff067e24 */ /* 0x004fe4000f8e00ff */
[----:B------:R-:W-:Y:S02]  /*8a00*/  IMAD.U32 R7, RZ, RZ, UR7 ;  /* 0x00000007ff077e24 */ /* 0x000fe4000f8e00ff */
[----:B----4-:R-:W-:Y:S02]  /*8a10*/  IMAD.U32 R10, RZ, RZ, UR8 ;  /* 0x00000008ff0a7e24 */ /* 0x010fe4000f8e00ff */
[----:B-1----:R-:W-:-:S07]  /*8a20*/  IMAD.U32 R11, RZ, RZ, UR9 ;  /* 0x00000009ff0b7e24 */ /* 0x002fce000f8e00ff */
[----:B------:R-:W-:-:S07]  /*8a30*/  LEPC R20, `(.L_x_18560) ;  /* 0x000000001014794e */ /* 0x000fce0000000000 */
[----:B---3--:R-:W-:Y:S05]  /*8a40*/  CALL.ABS.NOINC R2 ;  /* 0x0000000002007343 */ /* 0x008fea0003c00000 */
.L_x_18560:
[----:B------:R-:W-:Y:S05]  /*8a50*/  EXIT ;  /* 0x000000000000794d */ /* 0x000fea0003800000 */
.L_x_18559:
        /* <DEDUP_REMOVED lines=12> */
.L_x_18562:
[----:B------:R-:W-:Y:S05]  /*8b20*/  BSYNC.RECONVERGENT B0 ;  /* 0x0000000000007941 */ /* 0x000fea0003800200 */
.L_x_18561:
[----:B------:R-:W-:-:S05]  /*8b30*/  LOP3.LUT R5, R0, 0x80, R7, 0xf8, !PT ;  /* 0x0000008000057812 */ /* 0x000fca00078ef807 */
[----:B------:R-:W-:Y:S01]  /*8b40*/  STG.E.U8 desc[UR36][R2.64], R5 ;  /* 0x0000000502007986 */ /* 0x000fe2000c101124 */
[----:B------:R-:W-:Y:S05]  /*8b50*/  EXIT ;  /* 0x000000000000794d */ /* 0x000fea0003800000 */
.L_x_18558:
        /* <DEDUP_REMOVED lines=11> */
.L_x_18564:
[----:B------:R-:W-:Y:S01]  /*8c10*/  IMAD.MOV.U32 R0, RZ, RZ, 0x7f ;  /* 0x0000007fff007424 */ /* 0x000fe200078e00ff */
[----:B------:R-:W-:-:S04]  /*8c20*/  ISETP.GT.U32.AND P0, PT, R4, 0x7f800000, PT ;  /* 0x7f8000000400780c */ /* 0x000fc80003f04070 */
[----:B------:R-:W-:-:S09]  /*8c30*/  SEL R0, R0, 0x7c, P0 ;  /* 0x0000007c00007807 */ /* 0x000fd20000000000 */
.L_x_18565:
[----:B------:R-:W-:Y:S05]  /*8c40*/  BSYNC.RECONVERGENT B0 ;  /* 0x0000000000007941 */ /* 0x000fea0003800200 */
.L_x_18563:
[----:B------:R-:W-:-:S04]  /*8c50*/  SHF.R.U32.HI R5, RZ, 0x18, R24 ;  /* 0x00000018ff057819 */ /* 0x000fc80000011618 */
[----:B------:R-:W-:-:S05]  /*8c60*/  LOP3.LUT R5, R0, 0x80, R5, 0xf8, !PT ;  /* 0x0000008000057812 */ /* 0x000fca00078ef805 */
[----:B------:R-:W-:Y:S01]  /*8c70*/  STG.E.U8 desc[UR36][R2.64], R5 ;  /* 0x0000000502007986 */ /* 0x000fe2000c101124 */
[----:B------:R-:W-:Y:S05]  /*8c80*/  EXIT ;  /* 0x000000000000794d */ /* 0x000fea0003800000 */
.L_x_18557:
[----:B------:R-:W-:-:S05]  /*8c90*/  F2FP.BF16.F32.PACK_AB R24, RZ, R24 ;  /* 0x00000018ff18723e */ /* 0x000fca00000010ff */
[----:B------:R-:W-:Y:S01]  /*8ca0*/  STG.E.U16 desc[UR36][R2.64], R24 ;  /* 0x0000001802007986 */ /* 0x000fe2000c101524 */
[----:B------:R-:W-:Y:S05]  /*8cb0*/  EXIT ;  /* 0x000000000000794d */ /* 0x000fea0003800000 */
.L_x_18566:
        /* <DEDUP_REMOVED lines=12> */
.L_x_32922:


//--------------------- .text._ZN2at6native18elementwise_kernelILi128ELi2EZNS0_22gpu_kernel_impl_nocastIZZZNS0_15binary_internal21div_floor_kernel_cudaERNS_18TensorIteratorBaseEENKUlvE0_clEvENKUlvE0_clEvEUlfE_EEvS5_RKT_EUliE_EEviT1_ --------------------------
	.section	.text._ZN2at6native18elementwise_kernelILi128ELi2EZNS0_22gpu_kernel_impl_nocastIZZZNS0_15binary_internal21div_floor_kernel_cudaERNS_18TensorIteratorBaseEENKUlvE0_clEvENKUlvE0_clEvEUlfE_EEvS5_RKT_EUliE_EEviT1_,"ax",@progbits
	.align	128
        .global         _ZN2at6native18elementwise_kernelILi128ELi2EZNS0_22gpu_kernel_impl_nocastIZZZNS0_15binary_internal21div_floor_kernel_cudaERNS_18TensorIteratorBaseEENKUlvE0_clEvENKUlvE0_clEvEUlfE_EEvS5_RKT_EUliE_EEviT1_
        .type           _ZN2at6native18elementwise_kernelILi128ELi2EZNS0_22gpu_kernel_impl_nocastIZZZNS0_15binary_internal21div_floor_kernel_cudaERNS_18TensorIteratorBaseEENKUlvE0_clEvENKUlvE0_clEvEUlfE_EEvS5_RKT_EUliE_EEviT1_,@function
        .size           _ZN2at6native18elementwise_kernelILi128ELi2EZNS0_22gpu_kernel_impl_nocastIZZZNS0_15binary_internal21div_floor_kernel_cudaERNS_18TensorIteratorBaseEENKUlvE0_clEvENKUlvE0_clEvEUlfE_EEvS5_RKT_EUliE_EEviT1_,(.L_x_32923 - _ZN2at6native18elementwise_kernelILi128ELi2EZNS0_22gpu_kernel_impl_nocastIZZZNS0_15binary_internal21div_floor_kernel_cudaERNS_18TensorIteratorBaseEENKUlvE0_clEvENKUlvE0_clEvEUlfE_EEvS5_RKT_EUliE_EEviT1_)
        .other          _ZN2at6native18elementwise_kernelILi128ELi2EZNS0_22gpu_kernel_impl_nocastIZZZNS0_15binary_internal21div_floor_kernel_cudaERNS_18TensorIteratorBaseEENKUlvE0_clEvENKUlvE0_clEvEUlfE_EEvS5_RKT_EUliE_EEviT1_,@"STO_CUDA_ENTRY STV_DEFAULT"
_ZN2at6native18elementwise_kernelILi128ELi2EZNS0_22gpu_kernel_impl_nocastIZZZNS0_15binary_internal21div_floor_kernel_cudaERNS_18TensorIteratorBaseEENKUlvE0_clEvENKUlvE0_clEvEUlfE_EEvS5_RKT_EUliE_EEviT1_:
.text._ZN2at6native18elementwise_kernelILi128ELi2EZNS0_22gpu_kernel_impl_nocastIZZZNS0_15binary_internal21div_floor_kernel_cudaERNS_18TensorIteratorBaseEENKUlvE0_clEvENKUlvE0_clEvEUlfE_EEvS5_RKT_EUliE_EEviT1_:
        /* <DEDUP_REMOVED lines=45> */
.L_x_18573:
[----:B------:R-:W-:Y:S01]  /*02d0*/  FSETP.GEU.FTZ.AND P0, PT, R4, -R9, PT ;  /* 0x800000090400720b */ /* 0x000fe20003f1e000 */
[----:B------:R-:W-:-:S12]  /*02e0*/  FADD.FTZ R2, R2, -1 ;  /* 0xbf80000002027421 */ /* 0x000fd80000010000 */
[----:B------:R-:W-:-:S07]  /*02f0*/  @!P0 FADD.FTZ R2, R2, -1 ;  /* 0xbf80000002028421 */ /* 0x000fce0000010000 */
.L_x_18572:
[----:B------:R-:W-:Y:S01]  /*0300*/  FFMA.FTZ R13, -R9, R2, R13 ;  /* 0x00000002090d7223 */ /* 0x000fe2000001010d */
[----:B------:R-:W-:Y:S06]  /*0310*/  BRA `(.L_x_18570) ;  /* 0x0000000000607947 */ /* 0x000fec0003800000 */
.L_x_18571:
        /* <DEDUP_REMOVED lines=9> */
.L_x_18575:
        /* <DEDUP_REMOVED lines=13> */
.L_x_18574:
[----:B------:R-:W-:-:S04]  /*0480*/  FMUL.FTZ R13, R13, 1.1920928955078125e-07 ;  /* 0x340000000d0d7820 */ /* 0x000fc80000410000 */
[----:B------:R-:W-:-:S07]  /*0490*/  FMUL.FTZ R13, R14, R13 ;  /* 0x0000000d0e0d7220 */ /* 0x000fce0000410000 */
.L_x_18570:
[C---:B------:R-:W-:Y:S01]  /*04a0*/  FSETP.NAN.FTZ.AND P0, PT, |R13|.reuse, |R13|, PT ;  /* 0x4000000d0d00720b */ /* 0x040fe20003f18200 */
[----:B------:R-:W0:Y:S01]  /*04b0*/  LDCU UR5, c[0x0][0x594] ;  /* 0x0000b280ff0577ac */ /* 0x000e220008000800 */
[----:B------:R-:W-:Y:S01]  /*04c0*/  LOP3.LUT R2, R13, 0x80000000, R0, 0xb8, !PT ;  /* 0x800000000d027812 */ /* 0x000fe200078eb800 */
[----:B------:R-:W-:-:S03]  /*04d0*/  VIADD R7, R7, 0x80 ;  /* 0x0000008007077836 */ /* 0x000fc60000000000 */
[----:B------:R-:W-:Y:S02]  /*04e0*/  FSEL R13, R13, R2, P0 ;  /* 0x000000020d0d7208 */ /* 0x000fe40000000000 */
[----:B------:R-:W-:Y:S02]  /*04f0*/  PLOP3.LUT P0, PT, PT, PT, PT, 0x8, 0x80 ;  /* 0x000000000080781c */ /* 0x000fe40003f0e170 */
[----:B------:R-:W-:Y:S01]  /*0500*/  FSETP.NEU.FTZ.AND P1, PT, R13, RZ, PT ;  /* 0x000000ff0d00720b */ /* 0x000fe20003f3d000 */
[----:B------:R-:W-:-:S04]  /*0510*/  FADD.FTZ R2, R0, -R13 ;  /* 0x8000000d00027221 */ /* 0x000fc80000010000 */
[----:B0-----:R-:W-:Y:S02]  /*0520*/  FMUL.FTZ R4, R2, UR5 ;  /* 0x0000000502047c20 */ /* 0x001fe40008410000 */
[----:B------:R-:W0:Y:S06]  /*0530*/  LDC.64 R2, c[0x0][0x580] ;  /* 0x00016000ff027b82 */ /* 0x000e2c0000000a00 */
[----:B------:R-:W-:Y:S02]  /*0540*/  @P1 FSETP.GEU.FTZ.AND P2, PT, R21, RZ, PT ;  /* 0x000000ff1500120b */ /* 0x000fe40003f5e000 */
[----:B------:R-:W-:-:S04]  /*0550*/  @P1 FSETP.GEU.FTZ.AND P3, PT, R13, RZ, PT ;  /* 0x000000ff0d00120b */ /* 0x000fc80003f7e000 */
[----:B------:R-:W-:-:S13]  /*0560*/  @P1 PLOP3.LUT P0, PT, P3, P2, PT, 0x28, 0x82 ;  /* 0x000000000082181c */ /* 0x000fda0001f04570 */
[----:B------:R-:W-:-:S05]  /*0570*/  @P0 FADD.FTZ R4, R4, -1 ;  /* 0xbf80000004040421 */ /* 0x000fca0000010000 */
[----:B------:R-:W-:-:S13]  /*0580*/  FSETP.NEU.FTZ.AND P0, PT, R4, RZ, PT ;  /* 0x000000ff0400720b */ /* 0x000fda0003f1d000 */
[----:B------:R-:W1:Y:S01]  /*0590*/  @P0 FRND.FTZ.FLOOR R15, R4 ;  /* 0x00000004000f0307 */ /* 0x000e620000215000 */
[----:B------:R-:W-:-:S05]  /*05a0*/  @!P0 FMUL.FTZ R0, R0, UR5 ;  /* 0x0000000500008c20 */ /* 0x000fca0008410000 */
[----:B------:R-:W-:Y:S01]  /*05b0*/  @!P0 LOP3.LUT R13, RZ, 0x80000000, R0, 0xb8, !PT ;  /* 0x80000000ff0d8812 */ /* 0x000fe200078eb800 */
[----:B-1----:R-:W-:-:S05]  /*05c0*/  @P0 FADD.FTZ R12, R4, -R15 ;  /* 0x8000000f040c0221 */ /* 0x002fca0000010000 */
[----:B------:R-:W-:-:S13]  /*05d0*/  FSETP.GT.AND P1, PT, R12, 0.5, P0 ;  /* 0x3f0000000c00780b */ /* 0x000fda0000724000 */
[----:B------:R-:W-:-:S05]  /*05e0*/  @P1 FADD.FTZ R15, R15, 1 ;  /* 0x3f8000000f0f1421 */ /* 0x000fca0000010000 */
[----:B------:R-:W-:-:S05]  /*05f0*/  @P0 MOV R13, R15 ;  /* 0x0000000f000d0202 */ /* 0x000fca0000000f00 */
[----:B0-----:R0:W-:Y:S02]  /*0600*/  STG.E desc[UR6][R2.64], R13 ;  /* 0x0000000d02007986 */ /* 0x0011e4000c101906 */
.L_x_18569:
[----:B------:R-:W-:Y:S05]  /*0610*/  BSYNC.RECONVERGENT B0 ;  /* 0x0000000000007941 */ /* 0x000fea0003800200 */
.L_x_18568:
        /* <DEDUP_REMOVED lines=25> */
.L_x_18579:
[----:B------:R-:W-:Y:S01]  /*07b0*/  FSETP.GEU.FTZ.AND P0, PT, R6, -R9, PT ;  /* 0x800000090600720b */ /* 0x000fe20003f1e000 */
[----:B------:R-:W-:-:S12]  /*07c0*/  FADD.FTZ R2, R2, -1 ;  /* 0xbf80000002027421 */ /* 0x000fd80000010000 */
[----:B------:R-:W-:-:S07]  /*07d0*/  @!P0 FADD.FTZ R2, R2, -1 ;  /* 0xbf80000002028421 */ /* 0x000fce0000010000 */
.L_x_18578:
[----:B------:R-:W-:Y:S01]  /*07e0*/  FFMA.FTZ R7, -R9, R2, R7 ;  /* 0x0000000209077223 */ /* 0x000fe20000010107 */
[----:B------:R-:W-:Y:S06]  /*07f0*/  BRA `(.L_x_18576) ;  /* 0x0000000000607947 */ /* 0x000fec0003800000 */
.L_x_18577:
        /* <DEDUP_REMOVED lines=9> */
.L_x_18581:
        /* <DEDUP_REMOVED lines=13> */
.L_x_18580:
[----:B------:R-:W-:-:S04]  /*0960*/  FMUL.FTZ R7, R7, 1.1920928955078125e-07 ;  /* 0x3400000007077820 */ /* 0x000fc80000410000 */
[----:B------:R-:W-:-:S07]  /*0970*/  FMUL.FTZ R7, R8, R7 ;  /* 0x0000000708077220 */ /* 0x000fce0000410000 */
.L_x_18576:
[C---:B------:R-:W-:Y:S01]  /*0980*/  FSETP.NAN.FTZ.AND P0, PT, |R7|.reuse, |R7|, PT ;  /* 0x400000070700720b */ /* 0x040fe20003f18200 */
[----:B------:R-:W0:Y:S01]  /*0990*/  LDCU UR4, c[0x0][0x594] ;  /* 0x0000b280ff0477ac */ /* 0x000e220008000800 */
[----:B------:R-:W-:-:S04]  /*09a0*/  LOP3.LUT R2, R7, 0x80000000, R0, 0xb8, !PT ;  /* 0x8000000007027812 */ /* 0x000fc800078eb800 */
[----:B------:R-:W-:Y:S02]  /*09b0*/  FSEL R7, R7, R2, P0 ;  /* 0x0000000207077208 */ /* 0x000fe40000000000 */
[----:B------:R-:W-:Y:S02]  /*09c0*/  PLOP3.LUT P0, PT, PT, PT, PT, 0x8, 0x80 ;  /* 0x000000000080781c */ /* 0x000fe40003f0e170 */
[----:B------:R-:W-:Y:S01]  /*09d0*/  FSETP.NEU.FTZ.AND P1, PT, R7, RZ, PT ;  /* 0x000000ff0700720b */ /* 0x000fe20003f3d000 */
[----:B------:R-:W-:-:S04]  /*09e0*/  FADD.FTZ R2, R0, -R7 ;  /* 0x8000000700027221 */ /* 0x000fc80000010000 */
[----:B0-----:R-:W-:-:S08]  /*09f0*/  FMUL.FTZ R4, R2, UR4 ;  /* 0x0000000402047c20 */ /* 0x001fd00008410000 */
[----:B------:R-:W-:Y:S02]  /*0a00*/  @P1 FSETP.GEU.FTZ.AND P3, PT, R21, RZ, PT ;  /* 0x000000ff1500120b */ /* 0x000fe40003f7e000 */
[----:B------:R-:W-:-:S04]  /*0a10*/  @P1 FSETP.GEU.FTZ.AND P2, PT, R7, RZ, PT ;  /* 0x000000ff0700120b */ /* 0x000fc80003f5e000 */
[----:B------:R-:W-:-:S13]  /*0a20*/  @P1 PLOP3.LUT P0, PT, P2, P3, PT, 0x28, 0x82 ;  /* 0x000000000082181c */ /* 0x000fda0001706570 */
[----:B------:R-:W-:-:S05]  /*0a30*/  @P0 FADD.FTZ R4, R4, -1 ;  /* 0xbf80000004040421 */ /* 0x000fca0000010000 */
[----:B------:R-:W-:-:S13]  /*0a40*/  FSETP.NEU.FTZ.AND P0, PT, R4, RZ, PT ;  /* 0x000000ff0400720b */ /* 0x000fda0003f1d000 */
[----:B------:R-:W0:Y:S01]  /*0a50*/  @!P0 LDC.64 R2, c[0x0][0x580] ;  /* 0x00016000ff028b82 */ /* 0x000e220000000a00 */
[----:B------:R-:W-:-:S05]  /*0a60*/  @!P0 FMUL.FTZ R0, R0, UR4 ;  /* 0x0000000400008c20 */ /* 0x000fca0008410000 */
        /* <DEDUP_REMOVED lines=10> */
.L_x_18567:
        /* <DEDUP_REMOVED lines=305> */
.L_x_18584:
[----:B------:R-:W0:Y:S02]  /*1e20*/  LDCU.64 UR8, c[0x0][0x588] ;  /* 0x0000b100ff0877ac */ /* 0x000e240008000a00 */
[----:B0-----:R-:W-:-:S04]  /*1e30*/  IADD3 R12, P0, PT, R0, UR8, RZ ;  /* 0x00000008000c7c10 */ /* 0x001fc8000ff1e0ff */
[----:B------:R-:W-:-:S05]  /*1e40*/  IADD3.X R13, PT, PT, RZ, UR9, RZ, P0, !PT ;  /* 0x00000009ff0d7c10 */ /* 0x000fca00087fe4ff */
        /* <DEDUP_REMOVED lines=27> */
.L_x_18589:
[----:B------:R-:W-:Y:S05]  /*2000*/  BSYNC.RECONVERGENT B2 ;  /* 0x0000000000027941 */ /* 0x000fea0003800200 */
.L_x_18588:
[----:B------:R-:W-:Y:S01]  /*2010*/  FFMA.FTZ R15, -R9, R12, R15 ;  /* 0x0000000c090f7223 */ /* 0x000fe2000001010f */
[----:B------:R-:W-:Y:S06]  /*2020*/  BRA `(.L_x_18586) ;  /* 0x0000000000687947 */ /* 0x000fec0003800000 */
.L_x_18587:
        /* <DEDUP_REMOVED lines=10> */
.L_x_18592:
        /* <DEDUP_REMOVED lines=13> */
.L_x_18591:
[----:B------:R-:W-:Y:S05]  /*21a0*/  BSYNC.RECONVERGENT B2 ;  /* 0x0000000000027941 */ /* 0x000fea0003800200 */
.L_x_18590:
[----:B------:R-:W-:-:S04]  /*21b0*/  FMUL.FTZ R12, R15, 1.1920928955078125e-07 ;  /* 0x340000000f0c7820 */ /* 0x000fc80000410000 */
[----:B------:R-:W-:-:S07]  /*21c0*/  FMUL.FTZ R15, R17, R12 ;  /* 0x0000000c110f7220 */ /* 0x000fce0000410000 */
.L_x_18586:
[----:B------:R-:W-:Y:S05]  /*21d0*/  BSYNC.RECONVERGENT B0 ;  /* 0x0000000000007941 */ /* 0x000fea0003800200 */
.L_x_18585:
[C---:B------:R-:W-:Y:S01]  /*21e0*/  FSETP.NAN.FTZ.AND P0, PT, |R15|.reuse, |R15|, PT ;  /* 0x4000000f0f00720b */ /* 0x040fe20003f18200 */
[----:B------:R-:W0:Y:S01]  /*21f0*/  LDCU UR5, c[0x0][0x594] ;  /* 0x0000b280ff0577ac */ /* 0x000e220008000800 */
[----:B------:R-:W-:Y:S02]  /*2200*/  LOP3.LUT R12, R15, 0x80000000, R0, 0xb8, !PT ;  /* 0x800000000f0c7812 */ /* 0x000fe400078eb800 */
[----:B------:R-:W-:Y:S01]  /*2210*/  IADD3 R7, PT, PT, R7, 0x80, RZ ;  /* 0x0000008007077810 */ /* 0x000fe20007ffe0ff */
[----:B------:R-:W1:Y:S01]  /*2220*/  LDCU.64 UR8, c[0x0][0x580] ;  /* 0x0000b000ff0877ac */ /* 0x000e620008000a00 */
        /* <DEDUP_REMOVED lines=20> */
.L_x_18583:
[----:B------:R-:W-:Y:S05]  /*2370*/  BSYNC.RECONVERGENT B1 ;  /* 0x0000000000017941 */ /* 0x000fea0003800200 */
.L_x_18582:
[----:B------:R-:W-:-:S13]  /*2380*/  ISETP.GE.AND P0, PT, R7, UR4, PT ;  /* 0x0000000407007c0c */ /* 0x000fda000bf06270 */
        /* <DEDUP_REMOVED lines=299> */
.L_x_18593:
[----:B------:R-:W0:Y:S02]  /*3640*/  LDCU.128 UR8, c[0x0][0x580] ;  /* 0x0000b000ff0877ac */ /* 0x000e240008000c00 */
[----:B0-----:R-:W-:-:S05]  /*3650*/  IADD3 R12, P0, PT, R0, UR10, RZ ;  /* 0x0000000a000c7c10 */ /* 0x001fca000ff1e0ff */
[----:B------:R-:W-:-:S05]  /*3660*/  IMAD.X R13, RZ, RZ, UR11, P0 ;  /* 0x0000000bff0d7e24 */ /* 0x000fca00080e06ff */
        /* <DEDUP_REMOVED lines=26> */
.L_x_18599:
[----:B------:R-:W-:Y:S01]  /*3810*/  FSETP.GEU.FTZ.AND P0, PT, R6, -R9, PT ;  /* 0x800000090600720b */ /* 0x000fe20003f1e000 */
[----:B------:R-:W-:-:S12]  /*3820*/  FADD.FTZ R4, R4, -1 ;  /* 0xbf80000004047421 */ /* 0x000fd80000010000 */
[----:B------:R-:W-:-:S07]  /*3830*/  @!P0 FADD.FTZ R4, R4, -1 ;  /* 0xbf80000004048421 */ /* 0x000fce0000010000 */
.L_x_18598:
[----:B------:R-:W-:Y:S05]  /*3840*/  BSYNC.RECONVERGENT B1 ;  /* 0x0000000000017941 */ /* 0x000fea0003800200 */
.L_x_18597:
[----:B------:R-:W-:Y:S01]  /*3850*/  FFMA.FTZ R7, -R9, R4, R7 ;  /* 0x0000000409077223 */ /* 0x000fe20000010107 */
[----:B------:R-:W-:Y:S06]  /*3860*/  BRA `(.L_x_18595) ;  /* 0x0000000000687947 */ /* 0x000fec0003800000 */
.L_x_18596:
        /* <DEDUP_REMOVED lines=10> */
.L_x_18602:
        /* <DEDUP_REMOVED lines=13> */
.L_x_18601:
[----:B------:R-:W-:Y:S05]  /*39e0*/  BSYNC.RECONVERGENT B1 ;  /* 0x0000000000017941 */ /* 0x000fea0003800200 */
.L_x_18600:
[----:B------:R-:W-:-:S04]  /*39f0*/  FMUL.FTZ R4, R7, 1.1920928955078125e-07 ;  /* 0x3400000007047820 */ /* 0x000fc80000410000 */
[----:B------:R-:W-:-:S07]  /*3a00*/  FMUL.FTZ R7, R9, R4 ;  /* 0x0000000409077220 */ /* 0x000fce0000410000 */
.L_x_18595:
[----:B------:R-:W-:Y:S05]  /*3a10*/  BSYNC.RECONVERGENT B0 ;  /* 0x0000000000007941 */ /* 0x000fea0003800200 */
.L_x_18594:
        /* <DEDUP_REMOVED lines=18> */
[----:B------:R-:W-:-:S05]  /*3b40*/  @P1 FADD.FTZ R7, R7, 1 ;  /* 0x3f80000007071421 */ /* 0x000fca0000010000 */
[----:B------:R-:W-:-:S05]  /*3b50*/  @P0 MOV R5, R7 ;  /* 0x0000000700050202 */ /* 0x000fca0000000f00 */
[----:B------:R-:W-:Y:S01]  /*3b60*/  STG.E desc[UR6][R2.64], R5 ;  /* 0x0000000502007986 */ /* 0x000fe2000c101906 */
[----:B------:R-:W-:Y:S05]  /*3b70*/  EXIT ;  /* 0x000000000000794d */ /* 0x000fea0003800000 */
.L_x_18603:
        /* <DEDUP_REMOVED lines=16> */
.L_x_32923:


//--------------------- .text._ZN2at6native27unrolled_elementwise_kernelIZZZNS0_15binary_internal21div_floor_kernel_cudaERNS_18TensorIteratorBaseEENKUlvE0_clEvENKUlvE0_clEvEUlfE_St5arrayIPcLm2EELi4E23TrivialOffsetCalculatorILi1EjESC_NS0_6memory15LoadWithoutCastENSD_16StoreWithoutCastEEEviT_T0_T2_T3_T4_T5_ --------------------------
	.section	.text._ZN2at6native27unrolled_elementwise_kernelIZZZNS0_15binary_internal21div_floor_kernel_cudaERNS_18TensorIteratorBaseEENKUlvE0_clEvENKUlvE0_clEvEUlfE_St5arrayIPcLm2EELi4E23TrivialOffsetCalculatorILi1EjESC_NS0_6memory15LoadWithoutCastENSD_16StoreWithoutCastEEEviT_T0_T2_T3_T4_T5_,"ax",@progbits
	.align	128
        .global         _ZN2at6native27unrolled_elementwise_kernelIZZZNS0_15binary_internal21div_floor_kernel_cudaERNS_18TensorIteratorBaseEENKUlvE0_clEvENKUlvE0_clEvEUlfE_St5arrayIPcLm2EELi4E23TrivialOffsetCalculatorILi1EjESC_NS0_6memory15LoadWithoutCastENSD_16StoreWithoutCastEEEviT_T0_T2_T3_T4_T5_
        .type           _ZN2at6native27unrolled_elementwise_kernelIZZZNS0_15binary_internal21div_floor_kernel_cudaERNS_18TensorIteratorBaseEENKUlvE0_clEvENKUlvE0_clEvEUlfE_St5arrayIPcLm2EELi4E23TrivialOffsetCalculatorILi1EjESC_NS0_6memory15LoadWithoutCastENSD_16StoreWithoutCastEEEviT_T0_T2_T3_T4_T5_,@function
        .size           _ZN2at6native27unrolled_elementwise_kernelIZZZNS0_15binary_internal21div_floor_kernel_cudaERNS_18TensorIteratorBaseEENKUlvE0_clEvENKUlvE0_clEvEUlfE_St5arrayIPcLm2EELi4E23TrivialOffsetCalculatorILi1EjESC_NS0_6memory15LoadWithoutCastENSD_16StoreWithoutCastEEEviT_T0_T2_T3_T4_T5_,(.L_x_32924 - _ZN2at6native27unrolled_elementwise_kernelIZZZNS0_15binary_internal21div_floor_kernel_cudaERNS_18TensorIteratorBaseEENKUlvE0_clEvENKUlvE0_clEvEUlfE_St5arrayIPcLm2EELi4E23TrivialOffsetCalculatorILi1EjESC_NS0_6memory15LoadWithoutCastENSD_16StoreWithoutCastEEEviT_T0_T2_T3_T4_T5_)
        .other          _ZN2at6native27unrolled_elementwise_kernelIZZZNS0_15binary_internal21div_floor_kernel_cudaERNS_18TensorIteratorBaseEENKUlvE0_clEvENKUlvE0_clEvEUlfE_St5arrayIPcLm2EELi4E23TrivialOffsetCalculatorILi1EjESC_NS0_6memory15LoadWithoutCastENSD_16StoreWithoutCastEEEviT_T0_T2_T3_T4_T5_,@"STO_CUDA_ENTRY STV_DEFAULT"
_ZN2at6native27unrolled_elementwise_kernelIZZZNS0_15binary_internal21div_floor_kernel_cudaERNS_18TensorIteratorBaseEENKUlvE0_clEvENKUlvE0_clEvEUlfE_St5arrayIPcLm2EELi4E23TrivialOffsetCalculatorILi1EjESC_NS0_6memory15LoadWithoutCastENSD_16StoreWithoutCastEEEviT_T0_T2_T3_T4_T5_:
.text._ZN2at6native27unrolled_elementwise_kernelIZZZNS0_15binary_internal21div_floor_kernel_cudaERNS_18TensorIteratorBaseEENKUlvE0_clEvENKUlvE0_clEvEUlfE_St5arrayIPcLm2EELi4E23TrivialOffsetCalculatorILi1EjESC_NS0_6memory15LoadWithoutCastENSD_16StoreWithoutCastEEEviT_T0_T2_T3_T4_T5_:
        /* <DEDUP_REMOVED lines=27> */
[----:B-1----:R-:W5:Y:S01]  /*01b0*/  @!P1 LDG.E R8, desc[UR4][R16.64] ;  /* 0x0000000410089981 */ /* 0x002f62000c1e1900 */
[----:B---3--:R-:W-:-:S03]  /*01c0*/  FMUL.FTZ R11, |R10|, 8388608 ;  /* 0x4b0000000a0b7820 */ /* 0x008fc60000410200 */
[----:B------:R0:W5:Y:S01]  /*01d0*/  @!P0 LDG.E R9, desc[UR4][R6.64] ;  /* 0x0000000406098981 */ /* 0x000162000c1e1900 */
[----:B--2---:R-:W-:Y:S01]  /*01e0*/  @!P2 IMAD.WIDE.U32 R18, R19, 0x4, R4 ;  /* 0x000000041312a825 */ /* 0x004fe200078e0004 */
[----:B------:R-:W-:-:S06]  /*01f0*/  CS2R R4, SRZ ;  /* 0x0000000000047805 */ /* 0x000fcc000001ff00 */
[----:B------:R1:W5:Y:S04]  /*0200*/  @!P3 LDG.E R5, desc[UR4][R20.64] ;  /* 0x000000041405b981 */ /* 0x000368000c1e1900 */
[----:B------:R1:W5:Y:S01]  /*0210*/  @!P2 LDG.E R4, desc[UR4][R18.64] ;  /* 0x000000041204a981 */ /* 0x000362000c1e1900 */
[----:B------:R-:W-:Y:S02]  /*0220*/  LOP3.LUT R12, R11, 0x7fffff, RZ, 0xc0, !PT ;  /* 0x007fffff0b0c7812 */ /* 0x000fe400078ec0ff */
[----:B------:R-:W-:Y:S02]  /*0230*/  ISETP.GE.AND P0, PT, R3, R2, PT ;  /* 0x000000020300720c */ /* 0x000fe40003f06270 */
[----:B------:R-:W-:-:S04]  /*0240*/  LOP3.LUT R12, R12, 0x3f800000, RZ, 0xfc, !PT ;  /* 0x3f8000000c0c7812 */ /* 0x000fc800078efcff */
[----:B------:R1:W2:Y:S01]  /*0250*/  MUFU.RCP R13, R12 ;  /* 0x0000000c000d7308 */ /* 0x0002a20000001000 */
[C---:B------:R-:W-:Y:S01]  /*0260*/  FADD.FTZ R14, |R10|.reuse, -RZ ;  /* 0x800000ff0a0e7221 */ /* 0x040fe20000010200 */
[----:B------:R-:W-:Y:S01]  /*0270*/  BSSY.RECONVERGENT B1, `(.L_x_18604) ;  /* 0x0000053000017945 */ /* 0x000fe20003800200 */
[----:B0-----:R-:W-:Y:S01]  /*0280*/  FADD.FTZ R6, |R10|, |R10| ;  /* 0x4000000a0a067221 */ /* 0x001fe20000010200 */
[----:B------:R-:W-:Y:S01]  /*0290*/  LOP3.LUT R15, R11, 0xff800000, RZ, 0xc0, !PT ;  /* 0xff8000000b0f7812 */ /* 0x000fe200078ec0ff */
[----:B------:R-:W-:Y:S02]  /*02a0*/  FADD.FTZ R7, -R14, -RZ ;  /* 0x800000ff0e077221 */ /* 0x000fe40000010100 */
[----:B------:R-:W-:Y:S05]  /*02b0*/  @P0 BRA `(.L_x_18605) ;  /* 0x0000000400380947 */ /* 0x000fea0003800000 */
[C---:B-----5:R-:W-:Y:S01]  /*02c0*/  FSETP.GEU.FTZ.AND P0, PT, |R9|.reuse, |R10|, PT ;  /* 0x4000000a0900720b */ /* 0x060fe20003f1e200 */
        /* <DEDUP_REMOVED lines=25> */
.L_x_18610:
[----:B------:R-:W-:Y:S05]  /*0460*/  BSYNC.RECONVERGENT B2 ;  /* 0x0000000000027941 */ /* 0x000fea0003800200 */
.L_x_18609:
[----:B------:R-:W-:Y:S01]  /*0470*/  FFMA.FTZ R16, -R14, R17, R16 ;  /* 0x000000110e107223 */ /* 0x000fe20000010110 */
[----:B------:R-:W-:Y:S06]  /*0480*/  BRA `(.L_x_18607) ;  /* 0x0000000000707947 */ /* 0x000fec0003800000 */
.L_x_18608:
[C---:B------:R-:W-:Y:S01]  /*0490*/  IMAD.IADD R17, R16.reuse, 0x1, -R15 ;  /* 0x0000000110117824 */ /* 0x040fe200078e0a0f */
[C---:B------:R-:W-:Y:S01]  /*04a0*/  ISETP.GT.U32.AND P0, PT, R16.reuse, 0x7f7fffff, PT ;  /* 0x7f7fffff1000780c */ /* 0x040fe20003f04070 */
[----:B------:R-:W-:Y:S01]  /*04b0*/  BSSY.RECONVERGENT B2, `(.L_x_18611) ;  /* 0x0000017000027945 */ /* 0x000fe20003800200 */
[----:B------:R-:W-:Y:S02]  /*04c0*/  LOP3.LUT R16, R16, 0x7fffff, RZ, 0xc0, !PT ;  /* 0x007fffff10107812 */ /* 0x000fe400078ec0ff */
[----:B------:R-:W-:Y:S02]  /*04d0*/  LOP3.LUT R17, R17, 0xff800000, RZ, 0xc0, !PT ;  /* 0xff80000011117812 */ /* 0x000fe400078ec0ff */
[----:B------:R-:W-:Y:S02]  /*04e0*/  FSETP.GT.FTZ.AND P2, PT, |R10|, RZ, PT ;  /* 0x000000ff0a00720b */ /* 0x000fe40003f54200 */
[----:B-1----:R-:W-:Y:S01]  /*04f0*/  FSEL R19, R15, +QNAN , !P0 ;  /* 0x7fffffff0f137808 */ /* 0x002fe20004000000 */
[----:B------:R-:W-:Y:S01]  /*0500*/  VIADD R18, R17, 0xb800000 ;  /* 0x0b80000011127836 */ /* 0x000fe20000000000 */
[----:B------:R-:W-:-:S02]  /*0510*/  LOP3.LUT R17, R16, 0x3f800000, RZ, 0xfc, !PT ;  /* 0x3f80000010117812 */ /* 0x000fc400078efcff */
[----:B------:R-:W-:Y:S02]  /*0520*/  FSEL R16, R19, +QNAN , P2 ;  /* 0x7fffffff13107808 */ /* 0x000fe40001000000 */
[----:B------:R-:W-:-:S13]  /*0530*/  ISETP.NE.AND P1, PT, R18, RZ, PT ;  /* 0x000000ff1200720c */ /* 0x000fda0003f25270 */
[----:B------:R-:W-:Y:S05]  /*0540*/  @!P1 BRA `(.L_x_18612) ;  /* 0x0000000000349947 */ /* 0x000fea0003800000 */
.L_x_18613:
        /* <DEDUP_REMOVED lines=13> */
.L_x_18612:
[----:B------:R-:W-:Y:S05]  /*0620*/  BSYNC.RECONVERGENT B2 ;  /* 0x0000000000027941 */ /* 0x000fea0003800200 */
.L_x_18611:
[----:B------:R-:W-:-:S04]  /*0630*/  FMUL.FTZ R17, R17, 1.1920928955078125e-07 ;  /* 0x3400000011117820 */ /* 0x000fc80000410000 */
[----:B------:R-:W-:-:S07]  /*0640*/  FMUL.FTZ R16, R16, R17 ;  /* 0x0000001110107220 */ /* 0x000fce0000410000 */
.L_x_18607:
[----:B------:R-:W-:Y:S05]  /*0650*/  BSYNC.RECONVERGENT B0 ;  /* 0x0000000000007941 */ /* 0x000fea0003800200 */
.L_x_18606:
[C---:B------:R-:W-:Y:S01]  /*0660*/  FSETP.NAN.FTZ.AND P0, PT, |R16|.reuse, |R16|, PT ;  /* 0x400000101000720b */ /* 0x040fe20003f18200 */
[----:B------:R-:W0:Y:S01]  /*0670*/  LDCU UR6, c[0x0][0x38c] ;  /* 0x00007180ff0677ac */ /* 0x000e220008000800 */
        /* <DEDUP_REMOVED lines=8> */
[----:B0-----:R-:W-:-:S12]  /*0700*/  FMUL.FTZ R16, R16, UR6 ;  /* 0x0000000610107c20 */ /* 0x001fd80008410000 */
[----:B------:R-:W-:-:S05]  /*0710*/  @P0 FADD.FTZ R16, R16, -1 ;  /* 0xbf80000010100421 */ /* 0x000fca0000010000 */
[----:B------:R-:W-:-:S13]  /*0720*/  FSETP.NEU.FTZ.AND P0, PT, R16, RZ, PT ;  /* 0x000000ff1000720b */ /* 0x000fda0003f1d000 */
[----:B------:R-:W1:Y:S02]  /*0730*/  @P0 FRND.FTZ.FLOOR R17, R16 ;  /* 0x0000001000110307 */ /* 0x000e640000215000 */
[----:B-1----:R-:W-:-:S05]  /*0740*/  @P0 FADD.FTZ R18, R16, -R17 ;  /* 0x8000001110120221 */ /* 0x002fca0000010000 */
[----:B------:R-:W-:Y:S01]  /*0750*/  FSETP.GT.AND P1, PT, R18, 0.5, P0 ;  /* 0x3f0000001200780b */ /* 0x000fe20000724000 */
[----:B------:R-:W-:-:S12]  /*0760*/  @!P0 FMUL.FTZ R18, R9, UR6 ;  /* 0x0000000609128c20 */ /* 0x000fd80008410000 */
[----:B------:R-:W-:-:S04]  /*0770*/  @P1 FADD.FTZ R17, R17, 1 ;  /* 0x3f80000011111421 */ /* 0x000fc80000010000 */
[----:B------:R-:W-:Y:S01]  /*0780*/  @P0 IMAD.MOV.U32 R9, RZ, RZ, R17 ;  /* 0x000000ffff090224 */ /* 0x000fe200078e0011 */
[----:B------:R-:W-:-:S07]  /*0790*/  @!P0 LOP3.LUT R9, RZ, 0x80000000, R18, 0xb8, !PT ;  /* 0x80000000ff098812 */ /* 0x000fce00078eb812 */
.L_x_18605:
[----:B------:R-:W-:Y:S05]  /*07a0*/  BSYNC.RECONVERGENT B1 ;  /* 0x0000000000017941 */ /* 0x000fea0003800200 */
.L_x_18604:
        /* <DEDUP_REMOVED lines=10> */
[----:B-1----:R-:W0:Y:S01]  /*0850*/  MUFU.RCP R19, R14 ;  /* 0x0000000e00137308 */ /* 0x002e220000001000 */
        /* <DEDUP_REMOVED lines=16> */
.L_x_18621:
[----:B------:R-:W-:Y:S01]  /*0960*/  FSETP.GEU.FTZ.AND P0, PT, R21, -R14, PT ;  /* 0x8000000e1500720b */ /* 0x000fe20003f1e000 */
[----:B------:R-:W-:-:S12]  /*0970*/  FADD.FTZ R19, R19, -1 ;  /* 0xbf80000013137421 */ /* 0x000fd80000010000 */
[----:B------:R-:W-:-:S07]  /*0980*/  @!P0 FADD.FTZ R19, R19, -1 ;  /* 0xbf80000013138421 */ /* 0x000fce0000010000 */
.L_x_18620:
[----:B------:R-:W-:Y:S05]  /*0990*/  BSYNC.RECONVERGENT B2 ;  /* 0x0000000000027941 */ /* 0x000fea0003800200 */
.L_x_18619:
[----:B------:R-:W-:Y:S01]  /*09a0*/  FFMA.FTZ R16, -R14, R19, R16 ;  /* 0x000000130e107223 */ /* 0x000fe20000010110 */
[----:B------:R-:W-:Y:S06]  /*09b0*/  BRA `(.L_x_18617) ;  /* 0x0000000000707947 */ /* 0x000fec0003800000 */
.L_x_18618:
[C---:B-1----:R-:W-:Y:S01]  /*09c0*/  IMAD.IADD R18, R16.reuse, 0x1, -R15 ;  /* 0x0000000110127824 */ /* 0x042fe200078e0a0f */
        /* <DEDUP_REMOVED lines=11> */
.L_x_18624:
        /* <DEDUP_REMOVED lines=13> */
.L_x_18623:
[----:B------:R-:W-:Y:S05]  /*0b50*/  BSYNC.RECONVERGENT B2 ;  /* 0x0000000000027941 */ /* 0x000fea0003800200 */
.L_x_18622:
[----:B------:R-:W-:-:S04]  /*0b60*/  FMUL.FTZ R19, R18, 1.1920928955078125e-07 ;  /* 0x3400000012137820 */ /* 0x000fc80000410000 */
[----:B------:R-:W-:-:S07]  /*0b70*/  FMUL.FTZ R16, R16, R19 ;  /* 0x0000001310107220 */ /* 0x000fce0000410000 */
.L_x_18617:
[----:B------:R-:W-:Y:S05]  /*0b80*/  BSYNC.RECONVERGENT B0 ;  /* 0x0000000000007941 */ /* 0x000fea0003800200 */
.L_x_18616:
[C---:B------:R-:W-:Y:S01]  /*0b90*/  FSETP.NAN.FTZ.AND P0, PT, |R16|.reuse, |R16|, PT ;  /* 0x400000101000720b */ /* 0x040fe20003f18200 */
[----:B------:R-:W0:Y:S01]  /*0ba0*/  LDCU UR6, c[0x0][0x38c] ;  /* 0x00007180ff0677ac */ /* 0x000e220008000800 */
[----:B-1----:R-:W-:-:S04]  /*0bb0*/  LOP3.LUT R19, R16, 0x80000000, R8, 0xb8, !PT ;  /* 0x8000000010137812 */ /* 0x002fc800078eb808 */
[----:B------:R-:W-:Y:S02]  /*0bc0*/  FSEL R19, R16, R19, P0 ;  /* 0x0000001310137208 */ /* 0x000fe40000000000 */
[----:B------:R-:W-:Y:S02]  /*0bd0*/  PLOP3.LUT P0, PT, PT, PT, PT, 0x8, 0x80 ;  /* 0x000000000080781c */ /* 0x000fe40003f0e170 */
[C---:B------:R-:W-:Y:S01]  /*0be0*/  FSETP.NEU.FTZ.AND P1, PT, R19.reuse, RZ, PT ;  /* 0x000000ff1300720b */ /* 0x040fe20003f3d000 */
[----:B------:R-:W-:-:S04]  /*0bf0*/  FADD.FTZ R16, -R19, R8 ;  /* 0x0000000813107221 */ /* 0x000fc80000010100 */
[----:B0-----:R-:W-:-:S08]  /*0c00*/  FMUL.FTZ R16, R16, UR6 ;  /* 0x0000000610107c20 */ /* 0x001fd00008410000 */
        /* <DEDUP_REMOVED lines=12> */
.L_x_18615:
[----:B------:R-:W-:Y:S05]  /*0cd0*/  BSYNC.RECONVERGENT B1 ;  /* 0x0000000000017941 */ /* 0x000fea0003800200 */
.L_x_18614:
[----:B-1----:R-:W-:Y:S01]  /*0ce0*/  IADD3 R19, PT, PT, R3, 0x100, RZ ;  /* 0x0000010003137810 */ /* 0x002fe20007ffe0ff */
        /* <DEDUP_REMOVED lines=26> */
.L_x_18632:
[----:B------:R-:W-:Y:S01]  /*0e90*/  FSETP.GEU.FTZ.AND P0, PT, R21, -R14, PT ;  /* 0x8000000e1500720b */ /* 0x000fe20003f1e000 */
[----:B------:R-:W-:-:S12]  /*0ea0*/  FADD.FTZ R19, R19, -1 ;  /* 0xbf80000013137421 */ /* 0x000fd80000010000 */
[----:B------:R-:W-:-:S07]  /*0eb0*/  @!P0 FADD.FTZ R19, R19, -1 ;  /* 0xbf80000013138421 */ /* 0x000fce0000010000 */
.L_x_18631:
[----:B------:R-:W-:Y:S05]  /*0ec0*/  BSYNC.RECONVERGENT B2 ;  /* 0x0000000000027941 */ /* 0x000fea0003800200 */
.L_x_18630:
[----:B------:R-:W-:Y:S01]  /*0ed0*/  FFMA.FTZ R16, -R14, R19, R16 ;  /* 0x000000130e107223 */ /* 0x000fe20000010110 */
[----:B------:R-:W-:Y:S06]  /*0ee0*/  BRA `(.L_x_18628) ;  /* 0x0000000000707947 */ /* 0x000fec0003800000 */
.L_x_18629:
        /* <DEDUP_REMOVED lines=12> */
.L_x_18635:
        /* <DEDUP_REMOVED lines=13> */
.L_x_18634:
[----:B------:R-:W-:Y:S05]  /*1080*/  BSYNC.RECONVERGENT B2 ;  /* 0x0000000000027941 */ /* 0x000fea0003800200 */
.L_x_18633:
[----:B------:R-:W-:-:S04]  /*1090*/  FMUL.FTZ R19, R18, 1.1920928955078125e-07 ;  /* 0x3400000012137820 */ /* 0x000fc80000410000 */
[----:B------:R-:W-:-:S07]  /*10a0*/  FMUL.FTZ R16, R16, R19 ;  /* 0x0000001310107220 */ /* 0x000fce0000410000 */
.L_x_18628:
[----:B------:R-:W-:Y:S05]  /*10b0*/  BSYNC.RECONVERGENT B0 ;  /* 0x0000000000007941 */ /* 0x000fea0003800200 */
.L_x_18627:
        /* <DEDUP_REMOVED lines=20> */
.L_x_18626:
[----:B------:R-:W-:Y:S05]  /*1200*/  BSYNC.RECONVERGENT B1 ;  /* 0x0000000000017941 */ /* 0x000fea0003800200 */
.L_x_18625:
        /* <DEDUP_REMOVED lines=27> */
.L_x_18643:
[----:B------:R-:W-:Y:S01]  /*13c0*/  FSETP.GEU.FTZ.AND P0, PT, R7, -R14, PT ;  /* 0x8000000e0700720b */ /* 0x000fe20003f1e000 */
[----:B------:R-:W-:-:S12]  /*13d0*/  FADD.FTZ R11, R11, -1 ;  /* 0xbf8000000b0b7421 */ /* 0x000fd80000010000 */
[----:B------:R-:W-:-:S07]  /*13e0*/  @!P0 FADD.FTZ R11, R11, -1 ;  /* 0xbf8000000b0b8421 */ /* 0x000fce0000010000 */
.L_x_18642:
[----:B------:R-:W-:Y:S05]  /*13f0*/  BSYNC.RECONVERGENT B2 ;  /* 0x0000000000027941 */ /* 0x000fea0003800200 */
.L_x_18641:
[----:B------:R-:W-:Y:S01]  /*1400*/  FFMA.FTZ R16, -R14, R11, R16 ;  /* 0x0000000b0e107223 */ /* 0x000fe20000010110 */
[----:B------:R-:W-:Y:S06]  /*1410*/  BRA `(.L_x_18639) ;  /* 0x0000000000707947 */ /* 0x000fec0003800000 */
.L_x_18640:
        /* <DEDUP_REMOVED lines=12> */
.L_x_18646:
        /* <DEDUP_REMOVED lines=13> */
.L_x_18645:
[----:B------:R-:W-:Y:S05]  /*15b0*/  BSYNC.RECONVERGENT B2 ;  /* 0x0000000000027941 */ /* 0x000fea0003800200 */
.L_x_18644:
[----:B------:R-:W-:-:S04]  /*15c0*/  FMUL.FTZ R7, R16, 1.1920928955078125e-07 ;  /* 0x3400000010077820 */ /* 0x000fc80000410000 */
[----:B------:R-:W-:-:S07]  /*15d0*/  FMUL.FTZ R16, R18, R7 ;  /* 0x0000000712107220 */ /* 0x000fce0000410000 */
.L_x_18639:
[----:B------:R-:W-:Y:S05]  /*15e0*/  BSYNC.RECONVERGENT B0 ;  /* 0x0000000000007941 */ /* 0x000fea0003800200 */
.L_x_18638:
[C---:B------:R-:W-:Y:S01]  /*15f0*/  FSETP.NAN.FTZ.AND P0, PT, |R16|.reuse, |R16|, PT ;  /* 0x400000101000720b */ /* 0x040fe20003f18200 */
[----:B------:R-:W0:Y:S01]  /*1600*/  LDCU UR6, c[0x0][0x38c] ;  /* 0x00007180ff0677ac */ /* 0x000e220008000800 */
[----:B------:R-:W-:-:S04]  /*1610*/  LOP3.LUT R7, R16, 0x80000000, R4, 0xb8, !PT ;  /* 0x8000000010077812 */ /* 0x000fc800078eb804 */
        /* <DEDUP_REMOVED lines=17> */
.L_x_18637:
[----:B------:R-:W-:Y:S05]  /*1730*/  BSYNC.RECONVERGENT B1 ;  /* 0x0000000000017941 */ /* 0x000fea0003800200 */
.L_x_18636:
[----:B------:R-:W-:Y:S01]  /*1740*/  ISETP.GE.AND P0, PT, R3, R2, PT ;  /* 0x000000020300720c */ /* 0x000fe20003f06270 */
[----:B------:R-:W-:Y:S04]  /*1750*/  BSSY.RECONVERGENT B0, `(.L_x_18647) ;  /* 0x0000017000007945 */ /* 0x000fe80003800200 */
[----:B------:R-:W-:Y:S08]  /*1760*/  BSSY.RELIABLE B1, `(.L_x_18648) ;  /* 0x000000f000017945 */ /* 0x000ff00003800100 */
[----:B------:R-:W-:Y:S05]  /*1770*/  @P0 BRA `(.L_x_18649) ;  /* 0x0000000000340947 */ /* 0x000fea0003800000 */
[----:B------:R-:W0:Y:S01]  /*1780*/  LDC.64 R6, c[0x0][0x398] ;  /* 0x0000e600ff067b82 */ /* 0x000e220000000a00 */
[----:B------:R-:W-:-:S05]  /*1790*/  LEA R3, R0, R3, 0x9 ;  /* 0x0000000300037211 */ /* 0x000fca00078e48ff */
[----:B0-----:R-:W-:-:S04]  /*17a0*/  IMAD.WIDE.U32 R6, R3, 0x4, R6 ;  /* 0x0000000403067825 */ /* 0x001fc800078e0006 */
[----:B------:R-:W-:Y:S01]  /*17b0*/  IMAD.MOV.U32 R3, RZ, RZ, R17 ;  /* 0x000000ffff037224 */ /* 0x000fe200078e0011 */
[----:B-----5:R0:W-:Y:S04]  /*17c0*/  STG.E desc[UR4][R6.64], R9 ;  /* 0x0000000906007986 */ /* 0x0201e8000c101904 */
[----:B------:R-:W-:-:S13]  /*17d0*/  ISETP.GE.AND P0, PT, R3, R2, PT ;  /* 0x000000020300720c */ /* 0x000fda0003f06270 */
[----:B------:R-:W-:Y:S05]  /*17e0*/  @P0 BREAK.RELIABLE B1 ;  /* 0x0000000000010942 */ /* 0x000fea0003800100 */
[----:B0-----:R-:W-:Y:S05]  /*17f0*/  @P0 BRA `(.L_x_18650) ;  /* 0x0000000000300947 */ /* 0x001fea0003800000 */
[----:B------:R-:W0:Y:S01]  /*1800*/  LDC.64 R6, c[0x0][0x398] ;  /* 0x0000e600ff067b82 */ /* 0x000e220000000a00 */
[----:B------:R-:W-:Y:S02]  /*1810*/  IMAD R9, R0, 0x200, R3 ;  /* 0x0000020000097824 */ /* 0x000fe400078e0203 */
[----:B------:R-:W-:Y:S02]  /*1820*/  VIADD R3, R3, 0x80 ;  /* 0x0000008003037836 */ /* 0x000fe40000000000 */
[----:B0-----:R-:W-:-:S05]  /*1830*/  IMAD.WIDE.U32 R6, R9, 0x4, R6 ;  /* 0x0000000409067825 */ /* 0x001fca00078e0006 */
[----:B------:R0:W-:Y:S02]  /*1840*/  STG.E desc[UR4][R6.64], R8 ;  /* 0x0000000806007986 */ /* 0x0001e4000c101904 */
.L_x_18649:
[----:B------:R-:W-:Y:S05]  /*1850*/  BSYNC.RELIABLE B1 ;  /* 0x0000000000017941 */ /* 0x000fea0003800100 */
.L_x_18648:
[----:B------:R-:W-:-:S13]  /*1860*/  ISETP.GE.AND P0, PT, R3, R2, PT ;  /* 0x000000020300720c */ /* 0x000fda0003f06270 */
[----:B0-----:R-:W0:Y:S01]  /*1870*/  @!P0 LDC.64 R6, c[0x0][0x398] ;  /* 0x0000e600ff068b82 */ /* 0x001e220000000a00 */
[----:B-----5:R-:W-:Y:S01]  /*1880*/  @!P0 LEA R9, R0, R3, 0x9 ;  /* 0x0000000300098211 */ /* 0x020fe200078e48ff */
[----:B------:R-:W-:-:S04]  /*1890*/  @!P0 VIADD R3, R3, 0x80 ;  /* 0x0000008003038836 */ /* 0x000fc80000000000 */
[----:B0-----:R-:W-:-:S05]  /*18a0*/  @!P0 IMAD.WIDE.U32 R6, R9, 0x4, R6 ;  /* 0x0000000409068825 */ /* 0x001fca00078e0006 */
[----:B------:R0:W-:Y:S02]  /*18b0*/  @!P0 STG.E desc[UR4][R6.64], R5 ;  /* 0x0000000506008986 */ /* 0x0001e4000c101904 */
.L_x_18650:
[----:B------:R-:W-:Y:S05]  /*18c0*/  BSYNC.RECONVERGENT B0 ;  /* 0x0000000000007941 */ /* 0x000fea0003800200 */
.L_x_18647:
[----:B------:R-:W-:Y:S05]  /*18d0*/  WARPSYNC.ALL ;  /* 0x0000000000007948 */ /* 0x000fea0003800000 */
[----:B------:R-:W-:-:S13]  /*18e0*/  ISETP.GE.AND P0, PT, R3, R2, PT ;  /* 0x000000020300720c */ /* 0x000fda0003f06270 */
[----:B------:R-:W-:Y:S05]  /*18f0*/  @P0 EXIT ;  /* 0x000000000000094d */ /* 0x000fea0003800000 */
[----:B0-----:R-:W0:Y:S01]  /*1900*/  LDC.64 R4, c[0x0][0x398] ;  /* 0x0000e600ff047b82 */ /* 0x001e220000000a00 */
[----:B------:R-:W-:-:S04]  /*1910*/  IMAD R3, R0, 0x200, R3 ;  /* 0x0000020000037824 */ /* 0x000fc800078e0203 */
[----:B0-----:R-:W-:-:S05]  /*1920*/  IMAD.WIDE.U32 R2, R3, 0x4, R4 ;  /* 0x0000000403027825 */ /* 0x001fca00078e0004 */
[----:B------:R-:W-:Y:S01]  /*1930*/  STG.E desc[UR4][R2.64], R11 ;  /* 0x0000000b02007986 */ /* 0x000fe2000c101904 */
[----:B------:R-:W-:Y:S05]  /*1940*/  EXIT ;  /* 0x000000000000794d */ /* 0x000fea0003800000 */
.L_x_18651:
        /* <DEDUP_REMOVED lines=11> */
.L_x_32924:


//--------------------- .text._ZN2at6native29vectorized_elementwise_kernelILi2EZZZNS0_15binary_internal21div_floor_kernel_cudaERNS_18TensorIteratorBaseEENKUlvE0_clEvENKUlvE0_clEvEUlfE_St5arrayIPcLm2EEEEviT0_T1_ --------------------------
	.section	.text._ZN2at6native29vectorized_elementwise_kernelILi2EZZZNS0_15binary_internal21div_floor_kernel_cudaERNS_18TensorIteratorBaseEENKUlvE0_clEvENKUlvE0_clEvEUlfE_St5arrayIPcLm2EEEEviT0_T1_,"ax",@progbits
	.align	128
        .global         _ZN2at6native29vectorized_elementwise_kernelILi2EZZZNS0_15binary_internal21div_floor_kernel_cudaERNS_18TensorIteratorBaseEENKUlvE0_clEvENKUlvE0_clEvEUlfE_St5arrayIPcLm2EEEEviT0_T1_
        .type           _ZN2at6native29vectorized_elementwise_kernelILi2EZZZNS0_15binary_internal21div_floor_kernel_cudaERNS_18TensorIteratorBaseEENKUlvE0_clEvENKUlvE0_clEvEUlfE_St5arrayIPcLm2EEEEviT0_T1_,@function
        .size           _ZN2at6native29vectorized_elementwise_kernelILi2EZZZNS0_15binary_internal21div_floor_kernel_cudaERNS_18TensorIteratorBaseEENKUlvE0_clEvENKUlvE0_clEvEUlfE_St5arrayIPcLm2EEEEviT0_T1_,(.L_x_32925 - _ZN2at6native29vectorized_elementwise_kernelILi2EZZZNS0_15binary_internal21div_floor_kernel_cudaERNS_18TensorIteratorBaseEENKUlvE0_clEvENKUlvE0_clEvEUlfE_St5arrayIPcLm2EEEEviT0_T1_)
        .other          _ZN2at6native29vectorized_elementwise_kernelILi2EZZZNS0_15binary_internal21div_floor_kernel_cudaERNS_18TensorIteratorBaseEENKUlvE0_clEvENKUlvE0_clEvEUlfE_St5arrayIPcLm2EEEEviT0_T1_,@"STO_CUDA_ENTRY STV_DEFAULT"
_ZN2at6native29vectorized_elementwise_kernelILi2EZZZNS0_15binary_internal21div_floor_kernel_cudaERNS_18TensorIteratorBaseEENKUlvE0_clEvENKUlvE0_clEvEUlfE_St5arrayIPcLm2EEEEviT0_T1_:
.text._ZN2at6native29vectorized_elementwise_kernelILi2EZZZNS0_15binary_internal21div_floor_kernel_cudaERNS_18TensorIteratorBaseEENKUlvE0_clEvENKUlvE0_clEvEUlfE_St5arrayIPcLm2EEEEviT0_T1_:
        /* <DEDUP_REMOVED lines=12> */
[----:B------:R-:W-:Y:S01]  /*00c0*/  @!P6 VIADD R27, R17, 0x80 ;  /* 0x00000080111be836 */ /* 0x000fe20000000000 */
[----:B------:R-:W0:Y:S01]  /*00d0*/  @!P6 LDC.64 R2, c[0x0][0x3a0] ;  /* 0x0000e800ff02eb82 */ /* 0x000e220000000a00 */
[----:B------:R-:W-:-:S03]  /*00e0*/  @!P6 IMAD.IADD R5, R0, 0x1, R17 ;  /* 0x000000010005e824 */ /* 0x000fc600078e0211 */
[----:B------:R-:W-:-:S13]  /*00f0*/  ISETP.GE.U32.AND P5, PT, R27, R16, PT ;  /* 0x000000101b00720c */ /* 0x000fda0003fa6070 */
[----:B------:R-:W-:Y:S01]  /*0100*/  @!P5 IMAD.IADD R20, R0, 0x1, R27 ;  /* 0x000000010014d824 */ /* 0x000fe200078e021b */
[----:B------:R-:W-:Y:S01]  /*0110*/  @!P5 IADD3 R27, PT, PT, R27, 0x80, RZ ;  /* 0x000000801b1bd810 */ /* 0x000fe20007ffe0ff */
[----:B------:R-:W1:Y:S03]  /*0120*/  @!P5 LDC.64 R12, c[0x0][0x3a0] ;  /* 0x0000e800ff0cdb82 */ /* 0x000e660000000a00 */
[----:B------:R-:W-:Y:S01]  /*0130*/  ISETP.GE.U32.AND P4, PT, R27, R16, PT ;  /* 0x000000101b00720c */ /* 0x000fe20003f86070 */
[----:B0-----:R-:W-:-:S05]  /*0140*/  @!P6 IMAD.WIDE.U32 R2, R5, 0x4, R2 ;  /* 0x000000040502e825 */ /* 0x001fca00078e0002 */
[----:B------:R0:W5:Y:S07]  /*0150*/  @!P6 LDG.E R18, desc[UR4][R2.64] ;  /* 0x000000040212e981 */ /* 0x00016e000c1e1900 */
[----:B------:R-:W-:Y:S01]  /*0160*/  @!P4 IMAD.IADD R21, R0, 0x1, R27 ;  /* 0x000000010015c824 */ /* 0x000fe200078e021b */
[----:B------:R-:W2:Y:S01]  /*0170*/  @!P4 LDC.64 R14, c[0x0][0x3a0] ;  /* 0x0000e800ff0ecb82 */ /* 0x000ea20000000a00 */
[----:B------:R-:W-:-:S05]  /*0180*/  @!P4 VIADD R27, R27, 0x80 ;  /* 0x000000801b1bc836 */ /* 0x000fca0000000000 */
[----:B------:R-:W-:-:S13]  /*0190*/  ISETP.GE.U32.AND P3, PT, R27, R16, PT ;  /* 0x000000101b00720c */ /* 0x000fda0003f66070 */
[----:B------:R-:W-:Y:S01]  /*01a0*/  @!P3 IMAD.IADD R29, R0, 0x1, R27 ;  /* 0x00000001001db824 */ /* 0x000fe200078e021b */
[----:B------:R-:W3:Y:S01]  /*01b0*/  @!P3 LDC.64 R10, c[0x0][0x3a0] ;  /* 0x0000e800ff0abb82 */ /* 0x000ee20000000a00 */
[----:B------:R-:W-:-:S05]  /*01c0*/  @!P3 VIADD R27, R27, 0x80 ;  /* 0x000000801b1bb836 */ /* 0x000fca0000000000 */
[----:B------:R-:W-:-:S13]  /*01d0*/  ISETP.GE.U32.AND P2, PT, R27, R16, PT ;  /* 0x000000101b00720c */ /* 0x000fda0003f46070 */
[----:B------:R-:W-:Y:S01]  /*01e0*/  @!P2 IADD3 R25, PT, PT, R0, R27, RZ ;  /* 0x0000001b0019a210 */ /* 0x000fe20007ffe0ff */
[----:B------:R-:W-:Y:S01]  /*01f0*/  @!P2 VIADD R27, R27, 0x80 ;  /* 0x000000801b1ba836 */ /* 0x000fe20000000000 */
[----:B0-----:R-:W0:Y:S04]  /*0200*/  @!P2 LDC.64 R2, c[0x0][0x3a0] ;  /* 0x0000e800ff02ab82 */ /* 0x001e280000000a00 */
[----:B------:R-:W-:-:S13]  /*0210*/  ISETP.GE.U32.AND P1, PT, R27, R16, PT ;  /* 0x000000101b00720c */ /* 0x000fda0003f26070 */
[----:B------:R-:W-:Y:S01]  /*0220*/  @!P1 IMAD.IADD R23, R0, 0x1, R27 ;  /* 0x0000000100179824 */ /* 0x000fe200078e021b */
[----:B------:R-:W4:Y:S01]  /*0230*/  @!P1 LDC.64 R4, c[0x0][0x3a0] ;  /* 0x0000e800ff049b82 */ /* 0x000f220000000a00 */
[----:B------:R-:W-:-:S05]  /*0240*/  @!P1 VIADD R27, R27, 0x80 ;  /* 0x000000801b1b9836 */ /* 0x000fca0000000000 */
[----:B------:R-:W-:-:S13]  /*0250*/  ISETP.GE.U32.AND P0, PT, R27, R16, PT ;  /* 0x000000101b00720c */ /* 0x000fda0003f06070 */
[----:B------:R-:W-:Y:S01]  /*0260*/  @!P0 IMAD.IADD R19, R0, 0x1, R27 ;  /* 0x0000000100138824 */ /* 0x000fe200078e021b */
[----:B------:R-:W3:Y:S01]  /*0270*/  @!P0 LDC.64 R6, c[0x0][0x3a0] ;  /* 0x0000e800ff068b82 */ /* 0x000ee20000000a00 */
[----:B------:R-:W-:-:S05]  /*0280*/  @!P0 VIADD R27, R27, 0x80 ;  /* 0x000000801b1b8836 */ /* 0x000fca0000000000 */
[----:B------:R-:W-:-:S13]  /*0290*/  ISETP.GE.U32.AND P6, PT, R27, R16, PT ;  /* 0x000000101b00720c */ /* 0x000fda0003fc6070 */
[----:B------:R-:W0:Y:S01]  /*02a0*/  @!P6 LDC.64 R8, c[0x0][0x3a0] ;  /* 0x0000e800ff08eb82 */ /* 0x000e220000000a00 */
[----:B-1----:R-:W-:-:S04]  /*02b0*/  @!P5 IMAD.WIDE.U32 R12, R20, 0x4, R12 ;  /* 0x00000004140cd825 */ /* 0x002fc800078e000c */
[----:B--2---:R-:W-:Y:S01]  /*02c0*/  @!P4 IMAD.WIDE.U32 R14, R21, 0x4, R14 ;  /* 0x00000004150ec825 */ /* 0x004fe200078e000e */
[----:B------:R-:W-:-:S03]  /*02d0*/  CS2R R20, SRZ ;  /* 0x0000000000147805 */ /* 0x000fc6000001ff00 */
[----:B------:R-:W-:-:S03]  /*02e0*/  @!P6 IMAD.IADD R27, R0, 0x1, R27 ;  /* 0x00000001001be824 */ /* 0x000fc600078e021b */
[----:B------:R1:W5:Y:S04]  /*02f0*/  @!P5 LDG.E R20, desc[UR4][R12.64] ;  /* 0x000000040c14d981 */ /* 0x000368000c1e1900 */
[----:B------:R2:W5:Y:S01]  /*0300*/  @!P4 LDG.E R21, desc[UR4][R14.64] ;  /* 0x000000040e15c981 */ /* 0x000562000c1e1900 */
[----:B-1----:R-:W-:Y:S01]  /*0310*/  CS2R R12, SRZ ;  /* 0x00000000000c7805 */ /* 0x002fe2000001ff00 */
[----:B0-----:R-:W-:Y:S01]  /*0320*/  @!P6 IMAD.WIDE.U32 R8, R27, 0x4, R8 ;  /* 0x000000041b08e825 */ /* 0x001fe200078e0008 */
[----:B--2---:R-:W0:Y:S04]  /*0330*/  LDC R14, c[0x0][0x388] ;  /* 0x0000e200ff0e7b82 */ /* 0x004e280000000800 */
[----:B------:R-:W5:Y:S01]  /*0340*/  @!P6 LDG.E R12, desc[UR4][R8.64] ;  /* 0x00000004080ce981 */ /* 0x000f62000c1e1900 */
[----:B---3--:R-:W-:-:S05]  /*0350*/  @!P0 IMAD.WIDE.U32 R6, R19, 0x4, R6 ;  /* 0x0000000413068825 */ /* 0x008fca00078e0006 */
[----:B------:R-:W5:Y:S01]  /*0360*/  @!P0 LDG.E R13, desc[UR4][R6.64] ;  /* 0x00000004060d8981 */ /* 0x000f62000c1e1900 */
[----:B------:R-:W-:Y:S01]  /*0370*/  ISETP.GE.U32.AND P0, PT, R17, R16, PT ;  /* 0x000000101100720c */ /* 0x000fe20003f06070 */
[----:B------:R-:W-:-:S04]  /*0380*/  @!P2 IMAD.WIDE.U32 R2, R25, 0x4, R2 ;  /* 0x000000041902a825 */ /* 0x000fc800078e0002 */
[----:B0-----:R-:W-:-:S05]  /*0390*/  FMUL.FTZ R15, |R14|, 8388608 ;  /* 0x4b0000000e0f7820 */ /* 0x001fca0000410200 */
[----:B------:R-:W-:-:S04]  /*03a0*/  LOP3.LUT R24, R15, 0x7fffff, RZ, 0xc0, !PT ;  /* 0x007fffff0f187812 */ /* 0x000fc800078ec0ff */
[----:B------:R-:W-:Y:S01]  /*03b0*/  LOP3.LUT R24, R24, 0x3f800000, RZ, 0xfc, !PT ;  /* 0x3f80000018187812 */ /* 0x000fe200078efcff */
[----:B----4-:R-:W-:Y:S01]  /*03c0*/  @!P1 IMAD.WIDE.U32 R4, R23, 0x4, R4 ;  /* 0x0000000417049825 */ /* 0x010fe200078e0004 */
[----:B------:R-:W-:Y:S02]  /*03d0*/  CS2R R22, SRZ ;  /* 0x0000000000167805 */ /* 0x000fe4000001ff00 */
[----:B------:R0:W1:Y:S01]  /*03e0*/  MUFU.RCP R25, R24 ;  /* 0x0000001800197308 */ /* 0x0000620000001000 */
[----:B------:R-:W-:Y:S01]  /*03f0*/  @!P3 IMAD.WIDE.U32 R10, R29, 0x4, R10 ;  /* 0x000000041d0ab825 */ /* 0x000fe200078e000a */
[----:B------:R-:W-:Y:S02]  /*0400*/  BSSY.RECONVERGENT B1, `(.L_x_18653) ;  /* 0x000005a000017945 */ /* 0x000fe40003800200 */
[----:B------:R2:W5:Y:S01]  /*0410*/  @!P2 LDG.E R22, desc[UR4][R2.64] ;  /* 0x000000040216a981 */ /* 0x000562000c1e1900 */
[----:B------:R-:W-:-:S03]  /*0420*/  IMAD.MOV.U32 R19, RZ, RZ, RZ ;  /* 0x000000ffff137224 */ /* 0x000fc600078e00ff */
[----:B------:R3:W5:Y:S04]  /*0430*/  @!P3 LDG.E R23, desc[UR4][R10.64] ;  /* 0x000000040a17b981 */ /* 0x000768000c1e1900 */
[----:B------:R4:W5:Y:S01]  /*0440*/  @!P1 LDG.E R19, desc[UR4][R4.64] ;  /* 0x0000000404139981 */ /* 0x000962000c1e1900 */
[C---:B--2---:R-:W-:Y:S01]  /*0450*/  FADD.FTZ R2, |R14|.reuse, |R14| ;  /* 0x4000000e0e027221 */ /* 0x044fe20000010200 */
[----:B---3--:R-:W-:-:S04]  /*0460*/  FADD.FTZ R10, |R14|, -RZ ;  /* 0x800000ff0e0a7221 */ /* 0x008fc80000010200 */
[----:B------:R-:W-:Y:S01]  /*0470*/  FADD.FTZ R3, -R10, -RZ ;  /* 0x800000ff0a037221 */ /* 0x000fe20000010100 */
[----:B----4-:R-:W-:Y:S01]  /*0480*/  LOP3.LUT R4, R15, 0xff800000, RZ, 0xc0, !PT ;  /* 0xff8000000f047812 */ /* 0x010fe200078ec0ff */
[----:B01----:R-:W-:Y:S06]  /*0490*/  @P0 BRA `(.L_x_18654) ;  /* 0x0000000400400947 */ /* 0x003fec0003800000 */
        /* <DEDUP_REMOVED lines=26> */
.L_x_18659:
[----:B------:R-:W-:Y:S05]  /*0640*/  BSYNC.RECONVERGENT B2 ;  /* 0x0000000000027941 */ /* 0x000fea0003800200 */
.L_x_18658:
[----:B------:R-:W-:Y:S01]  /*0650*/  FFMA.FTZ R5, -R10, R6, R5 ;  /* 0x000000060a057223 */ /* 0x000fe20000010105 */
[----:B------:R-:W-:Y:S06]  /*0660*/  BRA `(.L_x_18656) ;  /* 0x00000000007c7947 */ /* 0x000fec0003800000 */
.L_x_18657:
        /* <DEDUP_REMOVED lines=15> */
.L_x_18662:
        /* <DEDUP_REMOVED lines=13> */
.L_x_18661:
[----:B------:R-:W-:Y:S05]  /*0830*/  BSYNC.RECONVERGENT B2 ;  /* 0x0000000000027941 */ /* 0x000fea0003800200 */
.L_x_18660:
[----:B------:R-:W-:-:S04]  /*0840*/  FMUL.FTZ R8, R8, 1.1920928955078125e-07 ;  /* 0x3400000008087820 */ /* 0x000fc80000410000 */
[----:B------:R-:W-:-:S07]  /*0850*/  FMUL.FTZ R5, R5, R8 ;  /* 0x0000000805057220 */ /* 0x000fce0000410000 */
.L_x_18656:
[----:B------:R-:W-:Y:S05]  /*0860*/  BSYNC.RECONVERGENT B0 ;  /* 0x0000000000007941 */ /* 0x000fea0003800200 */
.L_x_18655:
        /* <DEDUP_REMOVED lines=14> */
[----:B------:R-:W-:Y:S01]  /*0950*/  @!P0 FMUL.FTZ R18, R18, UR6 ;  /* 0x0000000612128c20 */ /* 0x000fe20008410000 */
[----:B0-----:R-:W-:-:S05]  /*0960*/  @P0 FADD.FTZ R7, R6, -R5 ;  /* 0x8000000506070221 */ /* 0x001fca0000010000 */
[----:B------:R-:W-:-:S13]  /*0970*/  FSETP.GT.AND P1, PT, R7, 0.5, P0 ;  /* 0x3f0000000700780b */ /* 0x000fda0000724000 */
[----:B------:R-:W-:Y:S01]  /*0980*/  @P1 FADD.FTZ R5, R5, 1 ;  /* 0x3f80000005051421 */ /* 0x000fe20000010000 */
[----:B------:R-:W-:-:S07]  /*0990*/  @!P0 LOP3.LUT R5, RZ, 0x80000000, R18, 0xb8, !PT ;  /* 0x80000000ff058812 */ /* 0x000fce00078eb812 */
.L_x_18654:
[----:B------:R-:W-:Y:S05]  /*09a0*/  BSYNC.RECONVERGENT B1 ;  /* 0x0000000000017941 */ /* 0x000fea0003800200 */
.L_x_18653:
        /* <DEDUP_REMOVED lines=27> */
.L_x_18670:
[----:B------:R-:W-:Y:S01]  /*0b60*/  FSETP.GEU.FTZ.AND P0, PT, R11, -R10, PT ;  /* 0x8000000a0b00720b */ /* 0x000fe20003f1e000 */
[----:B------:R-:W-:-:S12]  /*0b70*/  FADD.FTZ R6, R6, -1 ;  /* 0xbf80000006067421 */ /* 0x000fd80000010000 */
[----:B------:R-:W-:-:S07]  /*0b80*/  @!P0 FADD.FTZ R6, R6, -1 ;  /* 0xbf80000006068421 */ /* 0x000fce0000010000 */
.L_x_18669:
[----:B------:R-:W-:Y:S05]  /*0b90*/  BSYNC.RECONVERGENT B2 ;  /* 0x0000000000027941 */ /* 0x000fea0003800200 */
.L_x_18668:
[----:B------:R-:W-:Y:S01]  /*0ba0*/  FFMA.FTZ R9, -R10, R6, R9 ;  /* 0x000000060a097223 */ /* 0x000fe20000010109 */
[----:B------:R-:W-:Y:S06]  /*0bb0*/  BRA `(.L_x_18666) ;  /* 0x0000000000787947 */ /* 0x000fec0003800000 */
.L_x_18667:
        /* <DEDUP_REMOVED lines=12> */
[----:B------:R-:W-:-:S07]  /*0c80*/  IMAD.MOV.U32 R18, RZ, RZ, R9 ;  /* 0x000000ffff127224 */ /* 0x000fce00078e0009 */
.L_x_18673:
        /* <DEDUP_REMOVED lines=14> */
.L_x_18672:
[----:B------:R-:W-:Y:S05]  /*0d70*/  BSYNC.RECONVERGENT B2 ;  /* 0x0000000000027941 */ /* 0x000fea0003800200 */
.L_x_18671:
[----:B------:R-:W-:-:S04]  /*0d80*/  FMUL.FTZ R9, R9, 1.1920928955078125e-07 ;  /* 0x3400000009097820 */ /* 0x000fc80000410000 */
[----:B------:R-:W-:-:S07]  /*0d90*/  FMUL.FTZ R9, R6, R9 ;  /* 0x0000000906097220 */ /* 0x000fce0000410000 */
.L_x_18666:
[----:B------:R-:W-:Y:S05]  /*0da0*/  BSYNC.RECONVERGENT B0 ;  /* 0x0000000000007941 */ /* 0x000fea0003800200 */
.L_x_18665:
        /* <DEDUP_REMOVED lines=16> */
[----:B------:R-:W-:-:S05]  /*0eb0*/  @!P0 FMUL.FTZ R6, R20, UR6 ;  /* 0x0000000614068c20 */ /* 0x000fca0008410000 */
[----:B------:R-:W-:-:S07]  /*0ec0*/  @!P0 LOP3.LUT R6, RZ, 0x80000000, R6, 0xb8, !PT ;  /* 0x80000000ff068812 */ /* 0x000fce00078eb806 */
[----:B------:R-:W-:-:S04]  /*0ed0*/  @P1 FADD.FTZ R9, R9, 1 ;  /* 0x3f80000009091421 */ /* 0x000fc80000010000 */
[----:B------:R-:W-:-:S07]  /*0ee0*/  @P0 IMAD.MOV.U32 R6, RZ, RZ, R9 ;  /* 0x000000ffff060224 */ /* 0x000fce00078e0009 */
.L_x_18664:
[----:B------:R-:W-:Y:S05]  /*0ef0*/  BSYNC.RECONVERGENT B1 ;  /* 0x0000000000017941 */ /* 0x000fea0003800200 */
.L_x_18663:
        /* <DEDUP_REMOVED lines=27> */
.L_x_18681:
[----:B------:R-:W-:Y:S01]  /*10b0*/  FSETP.GEU.FTZ.AND P0, PT, R11, -R10, PT ;  /* 0x8000000a0b00720b */ /* 0x000fe20003f1e000 */
[----:B------:R-:W-:-:S12]  /*10c0*/  FADD.FTZ R9, R9, -1 ;  /* 0xbf80000009097421 */ /* 0x000fd80000010000 */
[----:B------:R-:W-:-:S07]  /*10d0*/  @!P0 FADD.FTZ R9, R9, -1 ;  /* 0xbf80000009098421 */ /* 0x000fce0000010000 */
.L_x_18680:
[----:B------:R-:W-:Y:S05]  /*10e0*/  BSYNC.RECONVERGENT B2 ;  /* 0x0000000000027941 */ /* 0x000fea0003800200 */
.L_x_18679:
[----:B------:R-:W-:Y:S01]  /*10f0*/  FFMA.FTZ R8, -R10, R9, R8 ;  /* 0x000000090a087223 */ /* 0x000fe20000010108 */
[----:B------:R-:W-:Y:S06]  /*1100*/  BRA `(.L_x_18677) ;  /* 0x00000000007c7947 */ /* 0x000fec0003800000 */
.L_x_18678:
        /* <DEDUP_REMOVED lines=15> */
.L_x_18684:
        /* <DEDUP_REMOVED lines=13> */
.L_x_18683:
[----:B------:R-:W-:Y:S05]  /*12d0*/  BSYNC.RECONVERGENT B2 ;  /* 0x0000000000027941 */ /* 0x000fea0003800200 */
.L_x_18682:
[----:B------:R-:W-:-:S04]  /*12e0*/  FMUL.FTZ R27, R27, 1.1920928955078125e-07 ;  /* 0x340000001b1b7820 */ /* 0x000fc80000410000 */
[----:B------:R-:W-:-:S07]  /*12f0*/  FMUL.FTZ R8, R8, R27 ;  /* 0x0000001b08087220 */ /* 0x000fce0000410000 */
.L_x_18677:
[----:B------:R-:W-:Y:S05]  /*1300*/  BSYNC.RECONVERGENT B0 ;  /* 0x0000000000007941 */ /* 0x000fea0003800200 */
.L_x_18676:
        /* <DEDUP_REMOVED lines=13> */
[----:B------:R-:W0:Y:S02]  /*13e0*/  @P0 FRND.FTZ.FLOOR R18, R9 ;  /* 0x0000000900120307 */ /* 0x000e240000215000 */
[----:B0-----:R-:W-:-:S05]  /*13f0*/  @P0 FADD.FTZ R8, R9, -R18 ;  /* 0x8000001209080221 */ /* 0x001fca0000010000 */
[----:B------:R-:W-:Y:S01]  /*1400*/  FSETP.GT.AND P1, PT, R8, 0.5, P0 ;  /* 0x3f0000000800780b */ /* 0x000fe20000724000 */
[----:B------:R-:W-:-:S05]  /*1410*/  @!P0 FMUL.FTZ R8, R21, UR6 ;  /* 0x0000000615088c20 */ /* 0x000fca0008410000 */
[----:B------:R-:W-:-:S07]  /*1420*/  @!P0 LOP3.LUT R8, RZ, 0x80000000, R8, 0xb8, !PT ;  /* 0x80000000ff088812 */ /* 0x000fce00078eb808 */
[----:B------:R-:W-:-:S05]  /*1430*/  @P1 FADD.FTZ R18, R18, 1 ;  /* 0x3f80000012121421 */ /* 0x000fca0000010000 */
[----:B------:R-:W-:-:S07]  /*1440*/  @P0 MOV R8, R18 ;  /* 0x0000001200080202 */ /* 0x000fce0000000f00 */
.L_x_18675:
[----:B------:R-:W-:Y:S05]  /*1450*/  BSYNC.RECONVERGENT B1 ;  /* 0x0000000000017941 */ /* 0x000fea0003800200 */
.L_x_18674:
        /* <DEDUP_REMOVED lines=27> */
.L_x_18692:
[----:B------:R-:W-:Y:S01]  /*1610*/  FSETP.GEU.FTZ.AND P0, PT, R11, -R10, PT ;  /* 0x8000000a0b00720b */ /* 0x000fe20003f1e000 */
[----:B------:R-:W-:-:S12]  /*1620*/  FADD.FTZ R9, R9, -1 ;  /* 0xbf80000009097421 */ /* 0x000fd80000010000 */
[----:B------:R-:W-:-:S07]  /*1630*/  @!P0 FADD.FTZ R9, R9, -1 ;  /* 0xbf80000009098421 */ /* 0x000fce0000010000 */
.L_x_18691:
[----:B------:R-:W-:Y:S05]  /*1640*/  BSYNC.RECONVERGENT B2 ;  /* 0x0000000000027941 */ /* 0x000fea0003800200 */
.L_x_18690:
[----:B------:R-:W-:Y:S01]  /*1650*/  FFMA.FTZ R18, -R10, R9, R18 ;  /* 0x000000090a127223 */ /* 0x000fe20000010112 */
[----:B------:R-:W-:Y:S06]  /*1660*/  BRA `(.L_x_18688) ;  /* 0x0000000000787947 */ /* 0x000fec0003800000 */
.L_x_18689:
        /* <DEDUP_REMOVED lines=13> */
.L_x_18695:
        /* <DEDUP_REMOVED lines=14> */
.L_x_18694:
[----:B------:R-:W-:Y:S05]  /*1820*/  BSYNC.RECONVERGENT B2 ;  /* 0x0000000000027941 */ /* 0x000fea0003800200 */
.L_x_18693:
[----:B------:R-:W-:-:S04]  /*1830*/  FMUL.FTZ R18, R18, 1.1920928955078125e-07 ;  /* 0x3400000012127820 */ /* 0x000fc80000410000 */
[----:B------:R-:W-:-:S07]  /*1840*/  FMUL.FTZ R18, R9, R18 ;  /* 0x0000001209127220 */ /* 0x000fce0000410000 */
.L_x_18688:
[----:B------:R-:W-:Y:S05]  /*1850*/  BSYNC.RECONVERGENT B0 ;  /* 0x0000000000007941 */ /* 0x000fea0003800200 */
.L_x_18687:
        /* <DEDUP_REMOVED lines=20> */
.L_x_18686:
[----:B------:R-:W-:Y:S05]  /*19a0*/  BSYNC.RECONVERGENT B1 ;  /* 0x0000000000017941 */ /* 0x000fea0003800200 */
.L_x_18685:
        /* <DEDUP_REMOVED lines=27> */
.L_x_18703:
[----:B------:R-:W-:Y:S01]  /*1b60*/  FSETP.GEU.FTZ.AND P0, PT, R21, -R10, PT ;  /* 0x8000000a1500720b */ /* 0x000fe20003f1e000 */
[----:B------:R-:W-:-:S12]  /*1b70*/  FADD.FTZ R18, R18, -1 ;  /* 0xbf80000012127421 */ /* 0x000fd80000010000 */
[----:B------:R-:W-:-:S07]  /*1b80*/  @!P0 FADD.FTZ R18, R18, -1 ;  /* 0xbf80000012128421 */ /* 0x000fce0000010000 */
.L_x_18702:
[----:B------:R-:W-:Y:S05]  /*1b90*/  BSYNC.RECONVERGENT B2 ;  /* 0x0000000000027941 */ /* 0x000fea0003800200 */
.L_x_18701:
[----:B------:R-:W-:Y:S01]  /*1ba0*/  FFMA.FTZ R11, -R10, R18, R11 ;  /* 0x000000120a0b7223 */ /* 0x000fe2000001010b */
[----:B------:R-:W-:Y:S06]  /*1bb0*/  BRA `(.L_x_18699) ;  /* 0x00000000007c7947 */ /* 0x000fec0003800000 */
.L_x_18700:
        /* <DEDUP_REMOVED lines=15> */
.L_x_18706:
        /* <DEDUP_REMOVED lines=13> */
.L_x_18705:
[----:B------:R-:W-:Y:S05]  /*1d80*/  BSYNC.RECONVERGENT B2 ;  /* 0x0000000000027941 */ /* 0x000fea0003800200 */
.L_x_18704:
[----:B------:R-:W-:-:S04]  /*1d90*/  FMUL.FTZ R26, R26, 1.1920928955078125e-07 ;  /* 0x340000001a1a7820 */ /* 0x000fc80000410000 */
[----:B------:R-:W-:-:S07]  /*1da0*/  FMUL.FTZ R11, R11, R26 ;  /* 0x0000001a0b0b7220 */ /* 0x000fce0000410000 */
.L_x_18699:
[----:B------:R-:W-:Y:S05]  /*1db0*/  BSYNC.RECONVERGENT B0 ;  /* 0x0000000000007941 */ /* 0x000fea0003800200 */
.L_x_18698:
        /* <DEDUP_REMOVED lines=20> */
.L_x_18697:
[----:B------:R-:W-:Y:S05]  /*1f00*/  BSYNC.RECONVERGENT B1 ;  /* 0x0000000000017941 */ /* 0x000fea0003800200 */
.L_x_18696:
[----:B-----5:R-:W-:Y:S01]  /*1f10*/  VIADD R21, R17, 0x280 ;  /* 0x0000028011157836 */ /* 0x020fe20000000000 */
        /* <DEDUP_REMOVED lines=26> */
.L_x_18714:
[----:B------:R-:W-:Y:S01]  /*20c0*/  FSETP.GEU.FTZ.AND P0, PT, R23, -R10, PT ;  /* 0x8000000a1700720b */ /* 0x000fe20003f1e000 */
[----:B------:R-:W-:-:S12]  /*20d0*/  FADD.FTZ R21, R21, -1 ;  /* 0xbf80000015157421 */ /* 0x000fd80000010000 */
[----:B------:R-:W-:-:S07]  /*20e0*/  @!P0 FADD.FTZ R21, R21, -1 ;  /* 0xbf80000015158421 */ /* 0x000fce0000010000 */
.L_x_18713:
[----:B------:R-:W-:Y:S05]  /*20f0*/  BSYNC.RECONVERGENT B2 ;  /* 0x0000000000027941 */ /* 0x000fea0003800200 */
.L_x_18712:
[----:B------:R-:W-:Y:S01]  /*2100*/  FFMA.FTZ R18, -R10, R21, R18 ;  /* 0x000000150a127223 */ /* 0x000fe20000010112 */
[----:B------:R-:W-:Y:S06]  /*2110*/  BRA `(.L_x_18710) ;  /* 0x00000000007c7947 */ /* 0x000fec0003800000 */
.L_x_18711:
        /* <DEDUP_REMOVED lines=13> */
[----:B------:R-:W-:Y:S02]  /*21f0*/  IMAD.MOV.U32 R22, RZ, RZ, R20 ;  /* 0x000000ffff167224 */ /* 0x000fe400078e0014 */
[----:B------:R-:W-:-:S07]  /*2200*/  IMAD.MOV.U32 R20, RZ, RZ, R21 ;  /* 0x000000ffff147224 */ /* 0x000fce00078e0015 */
.L_x_18717:
        /* <DEDUP_REMOVED lines=13> */
.L_x_18716:
[----:B------:R-:W-:Y:S05]  /*22e0*/  BSYNC.RECONVERGENT B2 ;  /* 0x0000000000027941 */ /* 0x000fea0003800200 */
.L_x_18715:
[----:B------:R-:W-:-:S04]  /*22f0*/  FMUL.FTZ R21, R22, 1.1920928955078125e-07 ;  /* 0x3400000016157820 */ /* 0x000fc80000410000 */
[----:B------:R-:W-:-:S07]  /*2300*/  FMUL.FTZ R18, R18, R21 ;  /* 0x0000001512127220 */ /* 0x000fce0000410000 */
.L_x_18710:
[----:B------:R-:W-:Y:S05]  /*2310*/  BSYNC.RECONVERGENT B0 ;  /* 0x0000000000007941 */ /* 0x000fea0003800200 */
.L_x_18709:
        /* <DEDUP_REMOVED lines=20> */
.L_x_18708:
[----:B------:R-:W-:Y:S05]  /*2460*/  BSYNC.RECONVERGENT B1 ;  /* 0x0000000000017941 */ /* 0x000fea0003800200 */
.L_x_18707:
        /* <DEDUP_REMOVED lines=27> */
.L_x_18725:
[----:B------:R-:W-:Y:S01]  /*2620*/  FSETP.GEU.FTZ.AND P0, PT, R21, -R10, PT ;  /* 0x8000000a1500720b */ /* 0x000fe20003f1e000 */
[----:B------:R-:W-:-:S12]  /*2630*/  FADD.FTZ R19, R19, -1 ;  /* 0xbf80000013137421 */ /* 0x000fd80000010000 */
[----:B------:R-:W-:-:S07]  /*2640*/  @!P0 FADD.FTZ R19, R19, -1 ;  /* 0xbf80000013138421 */ /* 0x000fce0000010000 */
.L_x_18724:
[----:B------:R-:W-:Y:S05]  /*2650*/  BSYNC.RECONVERGENT B2 ;  /* 0x0000000000027941 */ /* 0x000fea0003800200 */
.L_x_18723:
[----:B------:R-:W-:Y:S01]  /*2660*/  FFMA.FTZ R20, -R10, R19, R20 ;  /* 0x000000130a147223 */ /* 0x000fe20000010114 */
[----:B------:R-:W-:Y:S06]  /*2670*/  BRA `(.L_x_18721) ;  /* 0x00000000007c7947 */ /* 0x000fec0003800000 */
.L_x_18722:
        /* <DEDUP_REMOVED lines=15> */
.L_x_18728:
        /* <DEDUP_REMOVED lines=13> */
.L_x_18727:
[----:B------:R-:W-:Y:S05]  /*2840*/  BSYNC.RECONVERGENT B2 ;  /* 0x0000000000027941 */ /* 0x000fea0003800200 */
.L_x_18726:
[----:B------:R-:W-:-:S04]  /*2850*/  FMUL.FTZ R22, R22, 1.1920928955078125e-07 ;  /* 0x3400000016167820 */ /* 0x000fc80000410000 */
[----:B------:R-:W-:-:S07]  /*2860*/  FMUL.FTZ R20, R19, R22 ;  /* 0x0000001613147220 */ /* 0x000fce0000410000 */
.L_x_18721:
[----:B------:R-:W-:Y:S05]  /*2870*/  BSYNC.RECONVERGENT B0 ;  /* 0x0000000000007941 */ /* 0x000fea0003800200 */
.L_x_18720:
        /* <DEDUP_REMOVED lines=18> */
[----:B------:R-:W-:-:S05]  /*29a0*/  @P1 FADD.FTZ R20, R20, 1 ;  /* 0x3f80000014141421 */ /* 0x000fca0000010000 */
[----:B------:R-:W-:-:S07]  /*29b0*/  @P0 MOV R13, R20 ;  /* 0x00000014000d0202 */ /* 0x000fce0000000f00 */
.L_x_18719:
[----:B------:R-:W-:Y:S05]  /*29c0*/  BSYNC.RECONVERGENT B1 ;  /* 0x0000000000017941 */ /* 0x000fea0003800200 */
.L_x_18718:
        /* <DEDUP_REMOVED lines=27> */
.L_x_18736:
[----:B------:R-:W-:Y:S01]  /*2b80*/  FSETP.GEU.FTZ.AND P0, PT, R3, -R10, PT ;  /* 0x8000000a0300720b */ /* 0x000fe20003f1e000 */
[----:B------:R-:W-:-:S12]  /*2b90*/  FADD.FTZ R4, R4, -1 ;  /* 0xbf80000004047421 */ /* 0x000fd80000010000 */
[----:B------:R-:W-:-:S07]  /*2ba0*/  @!P0 FADD.FTZ R4, R4, -1 ;  /* 0xbf80000004048421 */ /* 0x000fce0000010000 */
.L_x_18735:
[----:B------:R-:W-:Y:S05]  /*2bb0*/  BSYNC.RECONVERGENT B2 ;  /* 0x0000000000027941 */ /* 0x000fea0003800200 */
.L_x_18734:
[----:B------:R-:W-:Y:S01]  /*2bc0*/  FFMA.FTZ R19, -R10, R4, R19 ;  /* 0x000000040a137223 */ /* 0x000fe20000010113 */
[----:B------:R-:W-:Y:S06]  /*2bd0*/  BRA `(.L_x_18732) ;  /* 0x0000000000707947 */ /* 0x000fec0003800000 */
.L_x_18733:
        /* <DEDUP_REMOVED lines=12> */
.L_x_18739:
        /* <DEDUP_REMOVED lines=13> */
.L_x_18738:
[----:B------:R-:W-:Y:S05]  /*2d70*/  BSYNC.RECONVERGENT B2 ;  /* 0x0000000000027941 */ /* 0x000fea0003800200 */
.L_x_18737:
[----:B------:R-:W-:-:S04]  /*2d80*/  FMUL.FTZ R19, R19, 1.1920928955078125e-07 ;  /* 0x3400000013137820 */ /* 0x000fc80000410000 */
[----:B------:R-:W-:-:S07]  /*2d90*/  FMUL.FTZ R19, R2, R19 ;  /* 0x0000001302137220 */ /* 0x000fce0000410000 */
.L_x_18732:
[----:B------:R-:W-:Y:S05]  /*2da0*/  BSYNC.RECONVERGENT B0 ;  /* 0x0000000000007941 */ /* 0x000fea0003800200 */
.L_x_18731:
        /* <DEDUP_REMOVED lines=20> */
.L_x_18730:
[----:B------:R-:W-:Y:S05]  /*2ef0*/  BSYNC.RECONVERGENT B1 ;  /* 0x0000000000017941 */ /* 0x000fea0003800200 */
.L_x_18729:
        /* <DEDUP_REMOVED lines=9> */
[----:B------:R0:W-:Y:S07]  /*2f90*/  STG.E desc[UR4][R14.64], R5 ;  /* 0x000000050e007986 */ /* 0x0001ee000c101904 */
[----:B------:R-:W-:Y:S05]  /*2fa0*/  @P0 BRA `(.L_x_18743) ;  /* 0x0000000000300947 */ /* 0x000fea0003800000 */
[----:B0-----:R-:W0:Y:S01]  /*2fb0*/  LDC.64 R4, c[0x0][0x398] ;  /* 0x0000e600ff047b82 */ /* 0x001e220000000a00 */
[----:B------:R-:W-:Y:S01]  /*2fc0*/  IMAD.IADD R3, R0, 0x1, R17 ;  /* 0x0000000100037824 */ /* 0x000fe200078e0211 */
[----:B------:R-:W-:-:S03]  /*2fd0*/  IADD3 R17, PT, PT, R17, 0x80, RZ ;  /* 0x0000008011117810 */ /* 0x000fc60007ffe0ff */
[----:B0-----:R-:W-:-:S05]  /*2fe0*/  IMAD.WIDE.U32 R4, R3, 0x4, R4 ;  /* 0x0000000403047825 */ /* 0x001fca00078e0004 */
[----:B------:R0:W-:Y:S02]  /*2ff0*/  STG.E desc[UR4][R4.64], R6 ;  /* 0x0000000604007986 */ /* 0x0001e4000c101904 */
.L_x_18742:
[----:B------:R-:W-:-:S13]  /*3000*/  ISETP.GE.U32.AND P0, PT, R17, R16, PT ;  /* 0x000000101100720c */ /* 0x000fda0003f06070 */
[----:B------:R-:W-:Y:S05]  /*3010*/  @P0 BRA `(.L_x_18744) ;  /* 0x0000000000300947 */ /* 0x000fea0003800000 */
[----:B0-----:R-:W0:Y:S01]  /*3020*/  LDC.64 R4, c[0x0][0x398] ;  /* 0x0000e600ff047b82 */ /* 0x001e220000000a00 */
[----:B------:R-:W-:Y:S02]  /*3030*/  IMAD.IADD R3, R0, 0x1, R17 ;  /* 0x0000000100037824 */ /* 0x000fe400078e0211 */
[----:B------:R-:W-:Y:S02]  /*3040*/  VIADD R17, R17, 0x80 ;  /* 0x0000008011117836 */ /* 0x000fe40000000000 */
[----:B0-----:R-:W-:-:S05]  /*3050*/  IMAD.WIDE.U32 R4, R3, 0x4, R4 ;  /* 0x0000000403047825 */ /* 0x001fca00078e0004 */
[----:B------:R1:W-:Y:S02]  /*3060*/  STG.E desc[UR4][R4.64], R8 ;  /* 0x0000000804007986 */ /* 0x0003e4000c101904 */
.L_x_18743:
[----:B------:R-:W-:-:S13]  /*3070*/  ISETP.GE.U32.AND P0, PT, R17, R16, PT ;  /* 0x000000101100720c */ /* 0x000fda0003f06070 */
[----:B------:R-:W-:Y:S05]  /*3080*/  @P0 BRA `(.L_x_18745) ;  /* 0x0000000000300947 */ /* 0x000fea0003800000 */
[----:B01----:R-:W0:Y:S01]  /*3090*/  LDC.64 R4, c[0x0][0x398] ;  /* 0x0000e600ff047b82 */ /* 0x003e220000000a00 */
[----:B------:R-:W-:Y:S02]  /*30a0*/  IMAD.IADD R3, R0, 0x1, R17 ;  /* 0x0000000100037824 */ /* 0x000fe400078e0211 */
[----:B------:R-:W-:Y:S02]  /*30b0*/  VIADD R17, R17, 0x80 ;  /* 0x0000008011117836 */ /* 0x000fe40000000000 */
[----:B0-----:R-:W-:-:S05]  /*30c0*/  IMAD.WIDE.U32 R4, R3, 0x4, R4 ;  /* 0x0000000403047825 */ /* 0x001fca00078e0004 */
[----:B------:R1:W-:Y:S02]  /*30d0*/  STG.E desc[UR4][R4.64], R9 ;  /* 0x0000000904007986 */ /* 0x0003e4000c101904 */
.L_x_18744:
[----:B------:R-:W-:-:S13]  /*30e0*/  ISETP.GE.U32.AND P0, PT, R17, R16, PT ;  /* 0x000000101100720c */ /* 0x000fda0003f06070 */
[----:B------:R-:W-:Y:S05]  /*30f0*/  @P0 BRA `(.L_x_18746) ;  /* 0x0000000000340947 */ /* 0x000fea0003800000 */
[----:B01----:R-:W0:Y:S01]  /*3100*/  LDC.64 R4, c[0x0][0x398] ;  /* 0x0000e600ff047b82 */ /* 0x003e220000000a00 */
[----:B------:R-:W-:Y:S01]  /*3110*/  IADD3 R3, PT, PT, R0, R17, RZ ;  /* 0x0000001100037210 */ /* 0x000fe20007ffe0ff */
[----:B------:R-:W-:-:S04]  /*3120*/  VIADD R17, R17, 0x80 ;  /* 0x0000008011117836 */ /* 0x000fc80000000000 */
[----:B0-----:R-:W-:-:S05]  /*3130*/  IMAD.WIDE.U32 R4, R3, 0x4, R4 ;  /* 0x0000000403047825 */ /* 0x001fca00078e0004 */
[----:B------:R2:W-:Y:S02]  /*3140*/  STG.E desc[UR4][R4.64], R11 ;  /* 0x0000000b04007986 */ /* 0x0005e4000c101904 */
.L_x_18745:
[----:B------:R-:W-:-:S13]  /*3150*/  ISETP.GE.U32.AND P0, PT, R17, R16, PT ;  /* 0x000000101100720c */ /* 0x000fda0003f06070 */
[----:B------:R-:W-:Y:S05]  /*3160*/  @P0 BREAK.RELIABLE B1 ;  /* 0x0000000000010942 */ /* 0x000fea0003800100 */
[----:B------:R-:W-:Y:S05]  /*3170*/  @P0 BRA `(.L_x_18747) ;  /* 0x0000000000300947 */ /* 0x000fea0003800000 */
[----:B012---:R-:W0:Y:S01]  /*3180*/  LDC.64 R4, c[0x0][0x398] ;  /* 0x0000e600ff047b82 */ /* 0x007e220000000a00 */
[----:B------:R-:W-:Y:S02]  /*3190*/  IMAD.IADD R3, R0, 0x1, R17 ;  /* 0x0000000100037824 */ /* 0x000fe400078e0211 */
[----:B------:R-:W-:Y:S02]  /*31a0*/  VIADD R17, R17, 0x80 ;  /* 0x0000008011117836 */ /* 0x000fe40000000000 */
[----:B0-----:R-:W-:-:S05]  /*31b0*/  IMAD.WIDE.U32 R4, R3, 0x4, R4 ;  /* 0x0000000403047825 */ /* 0x001fca00078e0004 */
[----:B------:R2:W-:Y:S02]  /*31c0*/  STG.E desc[UR4][R4.64], R18 ;  /* 0x0000001204007986 */ /* 0x0005e4000c101904 */
.L_x_18746:
[----:B------:R-:W-:Y:S05]  /*31d0*/  BSYNC.RELIABLE B1 ;  /* 0x0000000000017941 */ /* 0x000fea0003800100 */
.L_x_18741:
[----:B------:R-:W-:-:S13]  /*31e0*/  ISETP.GE.U32.AND P0, PT, R17, R16, PT ;  /* 0x000000101100720c */ /* 0x000fda0003f06070 */
[----:B012---:R-:W0:Y:S01]  /*31f0*/  @!P0 LDC.64 R4, c[0x0][0x398] ;  /* 0x0000e600ff048b82 */ /* 0x007e220000000a00 */
[----:B------:R-:W-:Y:S01]  /*3200*/  @!P0 IMAD.IADD R3, R0, 0x1, R17 ;  /* 0x0000000100038824 */ /* 0x000fe200078e0211 */
[----:B------:R-:W-:-:S03]  /*3210*/  @!P0 IADD3 R17, PT, PT, R17, 0x80, RZ ;  /* 0x0000008011118810 */ /* 0x000fc60007ffe0ff */
[----:B0-----:R-:W-:-:S05]  /*3220*/  @!P0 IMAD.WIDE.U32 R4, R3, 0x4, R4 ;  /* 0x0000000403048825 */ /* 0x001fca00078e0004 */
[----:B------:R3:W-:Y:S02]  /*3230*/  @!P0 STG.E desc[UR4][R4.64], R13 ;  /* 0x0000000d04008986 */ /* 0x0007e4000c101904 */
.L_x_18747:
[----:B------:R-:W-:Y:S05]  /*3240*/  BSYNC.RECONVERGENT B0 ;  /* 0x0000000000007941 */ /* 0x000fea0003800200 */
.L_x_18740:
[----:B------:R-:W-:Y:S05]  /*3250*/  WARPSYNC.ALL ;  /* 0x0000000000007948 */ /* 0x000fea0003800000 */
[----:B------:R-:W-:-:S13]  /*3260*/  ISETP.GE.U32.AND P0, PT, R17, R16, PT ;  /* 0x000000101100720c */ /* 0x000fda0003f06070 */
[----:B------:R-:W-:Y:S05]  /*3270*/  @P0 EXIT ;  /* 0x000000000000094d */ /* 0x000fea0003800000 */
[----:B0123--:R-:W0:Y:S01]  /*3280*/  LDC.64 R4, c[0x0][0x398] ;  /* 0x0000e600ff047b82 */ /* 0x00fe220000000a00 */
[----:B------:R-:W-:-:S04]  /*3290*/  IMAD.IADD R17, R0, 0x1, R17 ;  /* 0x0000000100117824 */ /* 0x000fc800078e0211 */
[----:B0-----:R-:W-:-:S05]  /*32a0*/  IMAD.WIDE.U32 R4, R17, 0x4, R4 ;  /* 0x0000000411047825 */ /* 0x001fca00078e0004 */
[----:B------:R-:W-:Y:S01]  /*32b0*/  STG.E desc[UR4][R4.64], R2 ;  /* 0x0000000204007986 */ /* 0x000fe2000c101904 */
[----:B------:R-:W-:Y:S05]  /*32c0*/  EXIT ;  /* 0x000000000000794d */ /* 0x000fea0003800000 */
.L_x_18652:
        /* <DEDUP_REMOVED lines=9> */
[C---:B--2---:R-:W-:Y:S01]  /*3360*/  FMUL.FTZ R17, |R18|.reuse, 8388608 ;  /* 0x4b00000012117820 */ /* 0x044fe20000410200 */
[C---:B------:R-:W-:Y:S01]  /*3370*/  FADD.FTZ R14, |R18|.reuse, -RZ ;  /* 0x800000ff120e7221 */ /* 0x040fe20000010200 */
[----:B------:R-:W-:Y:S01]  /*3380*/  BSSY.RECONVERGENT B0, `(.L_x_18748) ;  /* 0x0000042000007945 */ /* 0x000fe20003800200 */
[----:B------:R-:W-:-:S02]  /*3390*/  FADD.FTZ R13, |R18|, |R18| ;  /* 0x40000012120d7221 */ /* 0x000fc40000010200 */
[C---:B------:R-:W-:Y:S01]  /*33a0*/  LOP3.LUT R16, R17.reuse, 0x7fffff, RZ, 0xc0, !PT ;  /* 0x007fffff11107812 */ /* 0x040fe200078ec0ff */
[----:B------:R-:W-:Y:S01]  /*33b0*/  FADD.FTZ R12, -R14, -RZ ;  /* 0x800000ff0e0c7221 */ /* 0x000fe20000010100 */
[----:B------:R-:W-:Y:S02]  /*33c0*/  LOP3.LUT R11, R17, 0xff800000, RZ, 0xc0, !PT ;  /* 0xff800000110b7812 */ /* 0x000fe400078ec0ff */
[----:B------:R-:W-:-:S04]  /*33d0*/  LOP3.LUT R16, R16, 0x3f800000, RZ, 0xfc, !PT ;  /* 0x3f80000010107812 */ /* 0x000fc800078efcff */
[----:B------:R0:W1:Y:S01]  /*33e0*/  MUFU.RCP R15, R16 ;  /* 0x00000010000f7308 */ /* 0x0000620000001000 */
[C---:B---3--:R-:W-:Y:S01]  /*33f0*/  FSETP.GEU.FTZ.AND P0, PT, |R6|.reuse, |R18|, PT ;  /* 0x400000120600720b */ /* 0x048fe20003f1e200 */
[----:B------:R-:W-:-:S12]  /*3400*/  FADD.FTZ R19, |R6|, -RZ ;  /* 0x800000ff06137221 */ /* 0x000fd80000010200 */
        /* <DEDUP_REMOVED lines=23> */
.L_x_18752:
[----:B------:R-:W-:Y:S05]  /*3580*/  BSYNC.RECONVERGENT B1 ;  /* 0x0000000000017941 */ /* 0x000fea0003800200 */
.L_x_18751:
[----:B------:R-:W-:Y:S01]  /*3590*/  FFMA.FTZ R19, -R14, R20, R19 ;  /* 0x000000140e137223 */ /* 0x000fe20000010113 */
[----:B------:R-:W-:Y:S06]  /*35a0*/  BRA `(.L_x_18749) ;  /* 0x00000000007c7947 */ /* 0x000fec0003800000 */
.L_x_18750:
        /* <DEDUP_REMOVED lines=13> */
[----:B------:R-:W-:Y:S01]  /*3680*/  IMAD.MOV.U32 R22, RZ, RZ, R20 ;  /* 0x000000ffff167224 */ /* 0x000fe200078e0014 */
[----:B------:R-:W-:-:S07]  /*3690*/  MOV R20, R21 ;  /* 0x0000001500147202 */ /* 0x000fce0000000f00 */
.L_x_18755:
        /* <DEDUP_REMOVED lines=13> */
.L_x_18754:
[----:B------:R-:W-:Y:S05]  /*3770*/  BSYNC.RECONVERGENT B1 ;  /* 0x0000000000017941 */ /* 0x000fea0003800200 */
.L_x_18753:
[----:B------:R-:W-:-:S04]  /*3780*/  FMUL.FTZ R22, R22, 1.1920928955078125e-07 ;  /* 0x3400000016167820 */ /* 0x000fc80000410000 */
[----:B------:R-:W-:-:S07]  /*3790*/  FMUL.FTZ R19, R19, R22 ;  /* 0x0000001613137220 */ /* 0x000fce0000410000 */
.L_x_18749:
[----:B------:R-:W-:Y:S05]  /*37a0*/  BSYNC.RECONVERGENT B0 ;  /* 0x0000000000007941 */ /* 0x000fea0003800200 */
.L_x_18748:
[C---:B------:R-:W-:Y:S01]  /*37b0*/  FSETP.NAN.FTZ.AND P0, PT, |R19|.reuse, |R19|, PT ;  /* 0x400000131300720b */ /* 0x040fe20003f18200 */
[----:B------:R-:W0:Y:S01]  /*37c0*/  LDCU UR6, c[0x0][0x38c] ;  /* 0x00007180ff0677ac */ /* 0x000e220008000800 */
[----:B------:R-:W-:Y:S01]  /*37d0*/  LOP3.LUT R20, R19, 0x80000000, R6, 0xb8, !PT ;  /* 0x8000000013147812 */ /* 0x000fe200078eb806 */
[----:B------:R-:W-:Y:S01]  /*37e0*/  BSSY.RECONVERGENT B0, `(.L_x_18756) ;  /* 0x000004a000007945 */ /* 0x000fe20003800200 */
[----:B------:R-:W-:Y:S02]  /*37f0*/  FADD.FTZ R23, |R7|, -RZ ;  /* 0x800000ff07177221 */ /* 0x000fe40000010200 */
[----:B------:R-:W-:Y:S02]  /*3800*/  FSEL R19, R19, R20, P0 ;  /* 0x0000001413137208 */ /* 0x000fe40000000000 */
[----:B------:R-:W-:Y:S02]  /*3810*/  PLOP3.LUT P0, PT, PT, PT, PT, 0x8, 0x80 ;  /* 0x000000000080781c */ /* 0x000fe40003f0e170 */
[----:B------:R-:W-:-:S13]  /*3820*/  FSETP.NEU.FTZ.AND P1, PT, R19, RZ, PT ;  /* 0x000000ff1300720b */ /* 0x000fda0003f3d000 */
[----:B------:R-:W-:Y:S02]  /*3830*/  @P1 FSETP.GEU.FTZ.AND P3, PT, R18, RZ, PT ;  /* 0x000000ff1200120b */ /* 0x000fe40003f7e000 */
[----:B------:R-:W-:Y:S01]  /*3840*/  @P1 FSETP.GEU.FTZ.AND P2, PT, R19, RZ, PT ;  /* 0x000000ff1300120b */ /* 0x000fe20003f5e000 */
[----:B------:R-:W-:-:S03]  /*3850*/  FADD.FTZ R19, R6, -R19 ;  /* 0x8000001306137221 */ /* 0x000fc60000010000 */
[----:B------:R-:W-:Y:S01]  /*3860*/  @P1 PLOP3.LUT P0, PT, P3, P2, PT, 0x28, 0x82 ;  /* 0x000000000082181c */ /* 0x000fe20001f04570 */
[----:B0-----:R-:W-:-:S12]  /*3870*/  FMUL.FTZ R19, R19, UR6 ;  /* 0x0000000613137c20 */ /* 0x001fd80008410000 */
[----:B------:R-:W-:-:S05]  /*3880*/  @P0 FADD.FTZ R19, R19, -1 ;  /* 0xbf80000013130421 */ /* 0x000fca0000010000 */
[----:B------:R-:W-:-:S13]  /*3890*/  FSETP.NEU.FTZ.AND P0, PT, R19, RZ, PT ;  /* 0x000000ff1300720b */ /* 0x000fda0003f1d000 */
[----:B------:R-:W0:Y:S02]  /*38a0*/  @P0 FRND.FTZ.FLOOR R20, R19 ;  /* 0x0000001300140307 */ /* 0x000e240000215000 */
[----:B0-----:R-:W-:-:S05]  /*38b0*/  @P0 FADD.FTZ R21, R19, -R20 ;  /* 0x8000001413150221 */ /* 0x001fca0000010000 */
[----:B------:R-:W-:Y:S01]  /*38c0*/  FSETP.GT.AND P1, PT, R21, 0.5, P0 ;  /* 0x3f0000001500780b */ /* 0x000fe20000724000 */
[----:B------:R-:W-:-:S12]  /*38d0*/  @!P0 FMUL.FTZ R21, R6, UR6 ;  /* 0x0000000606158c20 */ /* 0x000fd80008410000 */
[----:B------:R-:W-:Y:S01]  /*38e0*/  @P1 FADD.FTZ R20, R20, 1 ;  /* 0x3f80000014141421 */ /* 0x000fe20000010000 */
[----:B------:R-:W-:-:S03]  /*38f0*/  FSETP.GEU.FTZ.AND P1, PT, |R7|, |R18|, PT ;  /* 0x400000120700720b */ /* 0x000fc60003f3e200 */
[----:B------:R-:W-:Y:S01]  /*3900*/  @P0 IMAD.MOV.U32 R6, RZ, RZ, R20 ;  /* 0x000000ffff060224 */ /* 0x000fe200078e0014 */
[----:B------:R-:W-:-:S09]  /*3910*/  @!P0 LOP3.LUT R6, RZ, 0x80000000, R21, 0xb8, !PT ;  /* 0x80000000ff068812 */ /* 0x000fd200078eb815 */
        /* <DEDUP_REMOVED lines=20> */
.L_x_18761:
[----:B------:R-:W-:Y:S01]  /*3a60*/  FSETP.GEU.FTZ.AND P0, PT, R21, -R14, PT ;  /* 0x8000000e1500720b */ /* 0x000fe20003f1e000 */
[----:B------:R-:W-:-:S12]  /*3a70*/  FADD.FTZ R19, R19, -1 ;  /* 0xbf80000013137421 */ /* 0x000fd80000010000 */
[----:B------:R-:W-:-:S07]  /*3a80*/  @!P0 FADD.FTZ R19, R19, -1 ;  /* 0xbf80000013138421 */ /* 0x000fce0000010000 */
.L_x_18760:
[----:B------:R-:W-:Y:S05]  /*3a90*/  BSYNC.RECONVERGENT B1 ;  /* 0x0000000000017941 */ /* 0x000fea0003800200 */
.L_x_18759:
[----:B------:R-:W-:Y:S01]  /*3aa0*/  FFMA.FTZ R23, -R14, R19, R23 ;  /* 0x000000130e177223 */ /* 0x000fe20000010117 */
[----:B------:R-:W-:Y:S06]  /*3ab0*/  BRA `(.L_x_18757) ;  /* 0x0000000000707947 */ /* 0x000fec0003800000 */
.L_x_18758:
[----:B------:R-:W-:Y:S01]  /*3ac0*/  IADD3 R19, PT, PT, -R11, R23, RZ ;  /* 0x000000170b137210 */ /* 0x000fe20007ffe1ff */
        /* <DEDUP_REMOVED lines=11> */
.L_x_18764:
        /* <DEDUP_REMOVED lines=13> */
.L_x_18763:
[----:B------:R-:W-:Y:S05]  /*3c50*/  BSYNC.RECONVERGENT B1 ;  /* 0x0000000000017941 */ /* 0x000fea0003800200 */
.L_x_18762:
[----:B------:R-:W-:-:S04]  /*3c60*/  FMUL.FTZ R20, R23, 1.1920928955078125e-07 ;  /* 0x3400000017147820 */ /* 0x000fc80000410000 */
[----:B------:R-:W-:-:S07]  /*3c70*/  FMUL.FTZ R23, R19, R20 ;  /* 0x0000001413177220 */ /* 0x000fce0000410000 */
.L_x_18757:
[----:B------:R-:W-:Y:S05]  /*3c80*/  BSYNC.RECONVERGENT B0 ;  /* 0x0000000000007941 */ /* 0x000fea0003800200 */
.L_x_18756:
[C---:B------:R-:W-:Y:S01]  /*3c90*/  FSETP.NAN.FTZ.AND P0, PT, |R23|.reuse, |R23|, PT ;  /* 0x400000171700720b */ /* 0x040fe20003f18200 */
[----:B------:R-:W-:Y:S01]  /*3ca0*/  BSSY.RECONVERGENT B0, `(.L_x_18765) ;  /* 0x000004b000007945 */ /* 0x000fe20003800200 */
[----:B------:R-:W-:-:S04]  /*3cb0*/  LOP3.LUT R20, R23, 0x80000000, R7, 0xb8, !PT ;  /* 0x8000000017147812 */ /* 0x000fc800078eb807 */
[----:B------:R-:W-:Y:S02]  /*3cc0*/  FSEL R20, R23, R20, P0 ;  /* 0x0000001417147208 */ /* 0x000fe40000000000 */
[----:B------:R-:W-:Y:S02]  /*3cd0*/  PLOP3.LUT P0, PT, PT, PT, PT, 0x8, 0x80 ;  /* 0x000000000080781c */ /* 0x000fe40003f0e170 */
[----:B------:R-:W-:Y:S01]  /*3ce0*/  FSETP.NEU.FTZ.AND P1, PT, R20, RZ, PT ;  /* 0x000000ff1400720b */ /* 0x000fe20003f3d000 */
[----:B------:R-:W-:-:S04]  /*3cf0*/  FADD.FTZ R19, R7, -R20 ;  /* 0x8000001407137221 */ /* 0x000fc80000010000 */
[----:B------:R-:W-:-:S08]  /*3d00*/  FMUL.FTZ R19, R19, UR6 ;  /* 0x0000000613137c20 */ /* 0x000fd00008410000 */
[----:B------:R-:W-:Y:S02]  /*3d10*/  @P1 FSETP.GEU.FTZ.AND P3, PT, R18, RZ, PT ;  /* 0x000000ff1200120b */ /* 0x000fe40003f7e000 */
[----:B------:R-:W-:-:S04]  /*3d20*/  @P1 FSETP.GEU.FTZ.AND P2, PT, R20, RZ, PT ;  /* 0x000000ff1400120b */ /* 0x000fc80003f5e000 */
[----:B------:R-:W-:Y:S02]  /*3d30*/  @P1 PLOP3.LUT P0, PT, P3, P2, PT, 0x28, 0x82 ;  /* 0x000000000082181c */ /* 0x000fe40001f04570 */
[----:B-----5:R-:W-:-:S11]  /*3d40*/  FSETP.GEU.FTZ.AND P1, PT, |R8|, |R18|, PT ;  /* 0x400000120800720b */ /* 0x020fd60003f3e200 */
[----:B------:R-:W-:-:S05]  /*3d50*/  @P0 FADD.FTZ R19, R19, -1 ;  /* 0xbf80000013130421 */ /* 0x000fca0000010000 */
[----:B------:R-:W-:-:S13]  /*3d60*/  FSETP.NEU.FTZ.AND P0, PT, R19, RZ, PT ;  /* 0x000000ff1300720b */ /* 0x000fda0003f1d000 */
[----:B------:R-:W0:Y:S01]  /*3d70*/  @P0 FRND.FTZ.FLOOR R20, R19 ;  /* 0x0000001300140307 */ /* 0x000e220000215000 */
[----:B------:R-:W-:-:S05]  /*3d80*/  @!P0 FMUL.FTZ R7, R7, UR6 ;  /* 0x0000000607078c20 */ /* 0x000fca0008410000 */
[----:B------:R-:W-:Y:S01]  /*3d90*/  @!P0 LOP3.LUT R7, RZ, 0x80000000, R7, 0xb8, !PT ;  /* 0x80000000ff078812 */ /* 0x000fe200078eb807 */
[----:B0-----:R-:W-:-:S05]  /*3da0*/  @P0 FADD.FTZ R21, R19, -R20 ;  /* 0x8000001413150221 */ /* 0x001fca0000010000 */
[----:B------:R-:W-:Y:S01]  /*3db0*/  FSETP.GT.AND P2, PT, R21, 0.5, P0 ;  /* 0x3f0000001500780b */ /* 0x000fe20000744000 */
[----:B------:R-:W-:-:S12]  /*3dc0*/  FADD.FTZ R21, |R8|, -RZ ;  /* 0x800000ff08157221 */ /* 0x000fd80000010200 */
[----:B------:R-:W-:-:S05]  /*3dd0*/  @P2 FADD.FTZ R20, R20, 1 ;  /* 0x3f80000014142421 */ /* 0x000fca0000010000 */
[----:B------:R-:W-:Y:S01]  /*3de0*/  @P0 MOV R7, R20 ;  /* 0x0000001400070202 */ /* 0x000fe20000000f00 */
[----:B------:R-:W-:Y:S06]  /*3df0*/  @!P1 BRA `(.L_x_18766) ;  /* 0x0000000000d49947 */ /* 0x000fec0003800000 */
        /* <DEDUP_REMOVED lines=19> */
.L_x_18770:
[----:B------:R-:W-:Y:S01]  /*3f30*/  FSETP.GEU.FTZ.AND P0, PT, R23, -R14, PT ;  /* 0x8000000e1700720b */ /* 0x000fe20003f1e000 */
[----:B------:R-:W-:-:S12]  /*3f40*/  FADD.FTZ R19, R19, -1 ;  /* 0xbf80000013137421 */ /* 0x000fd80000010000 */
[----:B------:R-:W-:-:S07]  /*3f50*/  @!P0 FADD.FTZ R19, R19, -1 ;  /* 0xbf80000013138421 */ /* 0x000fce0000010000 */
.L_x_18769:
[----:B------:R-:W-:Y:S05]  /*3f60*/  BSYNC.RECONVERGENT B1 ;  /* 0x0000000000017941 */ /* 0x000fea0003800200 */
.L_x_18768:
[----:B------:R-:W-:Y:S01]  /*3f70*/  FFMA.FTZ R21, -R14, R19, R21 ;  /* 0x000000130e157223 */ /* 0x000fe20000010115 */
[----:B------:R-:W-:Y:S06]  /*3f80*/  BRA `(.L_x_18766) ;  /* 0x0000000000707947 */ /* 0x000fec0003800000 */
.L_x_18767:
        /* <DEDUP_REMOVED lines=12> */
.L_x_18773:
        /* <DEDUP_REMOVED lines=13> */
.L_x_18772:
[----:B------:R-:W-:Y:S05]  /*4120*/  BSYNC.RECONVERGENT B1 ;  /* 0x0000000000017941 */ /* 0x000fea0003800200 */
.L_x_18771:
[----:B------:R-:W-:-:S04]  /*4130*/  FMUL.FTZ R20, R21, 1.1920928955078125e-07 ;  /* 0x3400000015147820 */ /* 0x000fc80000410000 */
[----:B------:R-:W-:-:S07]  /*4140*/  FMUL.FTZ R21, R19, R20 ;  /* 0x0000001413157220 */ /* 0x000fce0000410000 */
.L_x_18766:
[----:B------:R-:W-:Y:S05]  /*4150*/  BSYNC.RECONVERGENT B0 ;  /* 0x0000000000007941 */ /* 0x000fea0003800200 */
.L_x_18765:
        /* <DEDUP_REMOVED lines=10> */
[----:B------:R-:W-:Y:S01]  /*4200*/  FMUL.FTZ R19, R19, UR6 ;  /* 0x0000000613137c20 */ /* 0x000fe20008410000 */
[----:B------:R-:W-:-:S11]  /*4210*/  FSETP.GEU.FTZ.AND P1, PT, |R9|, |R18|, PT ;  /* 0x400000120900720b */ /* 0x000fd60003f3e200 */
        /* <DEDUP_REMOVED lines=8> */
[----:B------:R-:W-:-:S04]  /*42a0*/  @P2 FADD.FTZ R20, R20, 1 ;  /* 0x3f80000014142421 */ /* 0x000fc80000010000 */
[----:B------:R-:W-:Y:S01]  /*42b0*/  @P0 IMAD.MOV.U32 R8, RZ, RZ, R20 ;  /* 0x000000ffff080224 */ /* 0x000fe200078e0014 */
        /* <DEDUP_REMOVED lines=20> */
.L_x_18779:
[----:B------:R-:W-:Y:S01]  /*4400*/  FSETP.GEU.FTZ.AND P0, PT, R23, -R14, PT ;  /* 0x8000000e1700720b */ /* 0x000fe20003f1e000 */
[----:B------:R-:W-:-:S12]  /*4410*/  FADD.FTZ R19, R19, -1 ;  /* 0xbf80000013137421 */ /* 0x000fd80000010000 */
[----:B------:R-:W-:-:S07]  /*4420*/  @!P0 FADD.FTZ R19, R19, -1 ;  /* 0xbf80000013138421 */ /* 0x000fce0000010000 */
.L_x_18778:
[----:B------:R-:W-:Y:S05]  /*4430*/  BSYNC.RECONVERGENT B1 ;  /* 0x0000000000017941 */ /* 0x000fea0003800200 */
.L_x_18777:
[----:B------:R-:W-:Y:S01]  /*4440*/  FFMA.FTZ R21, -R14, R19, R21 ;  /* 0x000000130e157223 */ /* 0x000fe20000010115 */
[----:B------:R-:W-:Y:S06]  /*4450*/  BRA `(.L_x_18775) ;  /* 0x0000000000707947 */ /* 0x000fec0003800000 */
.L_x_18776:
        /* <DEDUP_REMOVED lines=12> */
.L_x_18782:
        /* <DEDUP_REMOVED lines=13> */
.L_x_18781:
[----:B------:R-:W-:Y:S05]  /*45f0*/  BSYNC.RECONVERGENT B1 ;  /* 0x0000000000017941 */ /* 0x000fea0003800200 */
.L_x_18780:
[----:B------:R-:W-:-:S04]  /*4600*/  FMUL.FTZ R20, R21, 1.1920928955078125e-07 ;  /* 0x3400000015147820 */ /* 0x000fc80000410000 */
[----:B------:R-:W-:-:S07]  /*4610*/  FMUL.FTZ R21, R19, R20 ;  /* 0x0000001413157220 */ /* 0x000fce0000410000 */
.L_x_18775:
[----:B------:R-:W-:Y:S05]  /*4620*/  BSYNC.RECONVERGENT B0 ;  /* 0x0000000000007941 */ /* 0x000fea0003800200 */
.L_x_18774:
        /* <DEDUP_REMOVED lines=42> */
.L_x_18788:
[----:B------:R-:W-:Y:S01]  /*48d0*/  FSETP.GEU.FTZ.AND P0, PT, R23, -R14, PT ;  /* 0x8000000e1700720b */ /* 0x000fe20003f1e000 */
[----:B------:R-:W-:-:S12]  /*48e0*/  FADD.FTZ R19, R19, -1 ;  /* 0xbf80000013137421 */ /* 0x000fd80000010000 */
[----:B------:R-:W-:-:S07]  /*48f0*/  @!P0 FADD.FTZ R19, R19, -1 ;  /* 0xbf80000013138421 */ /* 0x000fce0000010000 */
.L_x_18787:
[----:B------:R-:W-:Y:S05]  /*4900*/  BSYNC.RECONVERGENT B1 ;  /* 0x0000000000017941 */ /* 0x000fea0003800200 */
.L_x_18786:
[----:B------:R-:W-:Y:S01]  /*4910*/  FFMA.FTZ R21, -R14, R19, R21 ;  /* 0x000000130e157223 */ /* 0x000fe20000010115 */
[----:B------:R-:W-:Y:S06]  /*4920*/  BRA `(.L_x_18784) ;  /* 0x0000000000707947 */ /* 0x000fec0003800000 */
.L_x_18785:
        /* <DEDUP_REMOVED lines=12> */
.L_x_18791:
        /* <DEDUP_REMOVED lines=13> */
.L_x_18790:
[----:B------:R-:W-:Y:S05]  /*4ac0*/  BSYNC.RECONVERGENT B1 ;  /* 0x0000000000017941 */ /* 0x000fea0003800200 */
.L_x_18789:
[----:B------:R-:W-:-:S04]  /*4ad0*/  FMUL.FTZ R20, R21, 1.1920928955078125e-07 ;  /* 0x3400000015147820 */ /* 0x000fc80000410000 */
[----:B------:R-:W-:-:S07]  /*4ae0*/  FMUL.FTZ R21, R19, R20 ;  /* 0x0000001413157220 */ /* 0x000fce0000410000 */
.L_x_18784:
[----:B------:R-:W-:Y:S05]  /*4af0*/  BSYNC.RECONVERGENT B0 ;  /* 0x0000000000007941 */ /* 0x000fea0003800200 */
.L_x_18783:
        /* <DEDUP_REMOVED lines=42> */
.L_x_18797:
[----:B------:R-:W-:Y:S01]  /*4da0*/  FSETP.GEU.FTZ.AND P0, PT, R23, -R14, PT ;  /* 0x8000000e1700720b */ /* 0x000fe20003f1e000 */
[----:B------:R-:W-:-:S12]  /*4db0*/  FADD.FTZ R19, R19, -1 ;  /* 0xbf80000013137421 */ /* 0x000fd80000010000 */
[----:B------:R-:W-:-:S07]  /*4dc0*/  @!P0 FADD.FTZ R19, R19, -1 ;  /* 0xbf80000013138421 */ /* 0x000fce0000010000 */
.L_x_18796:
[----:B------:R-:W-:Y:S05]  /*4dd0*/  BSYNC.RECONVERGENT B1 ;  /* 0x0000000000017941 */ /* 0x000fea0003800200 */
.L_x_18795:
[----:B------:R-:W-:Y:S01]  /*4de0*/  FFMA.FTZ R21, -R14, R19, R21 ;  /* 0x000000130e157223 */ /* 0x000fe20000010115 */
[----:B------:R-:W-:Y:S06]  /*4df0*/  BRA `(.L_x_18793) ;  /* 0x0000000000707947 */ /* 0x000fec0003800000 */
.L_x_18794:
        /* <DEDUP_REMOVED lines=12> */
.L_x_18800:
        /* <DEDUP_REMOVED lines=13> */
.L_x_18799:
[----:B------:R-:W-:Y:S05]  /*4f90*/  BSYNC.RECONVERGENT B1 ;  /* 0x0000000000017941 */ /* 0x000fea0003800200 */
.L_x_18798:
[----:B------:R-:W-:-:S04]  /*4fa0*/  FMUL.FTZ R20, R21, 1.1920928955078125e-07 ;  /* 0x3400000015147820 */ /* 0x000fc80000410000 */
[----:B------:R-:W-:-:S07]  /*4fb0*/  FMUL.FTZ R21, R19, R20 ;  /* 0x0000001413157220 */ /* 0x000fce0000410000 */
.L_x_18793:
[----:B------:R-:W-:Y:S05]  /*4fc0*/  BSYNC.RECONVERGENT B0 ;  /* 0x0000000000007941 */ /* 0x000fea0003800200 */
.L_x_18792:
        /* <DEDUP_REMOVED lines=42> */
.L_x_18806:
[----:B------:R-:W-:Y:S01]  /*5270*/  FSETP.GEU.FTZ.AND P0, PT, R23, -R14, PT ;  /* 0x8000000e1700720b */ /* 0x000fe20003f1e000 */
[----:B------:R-:W-:-:S12]  /*5280*/  FADD.FTZ R19, R19, -1 ;  /* 0xbf80000013137421 */ /* 0x000fd80000010000 */
[----:B------:R-:W-:-:S07]  /*5290*/  @!P0 FADD.FTZ R19, R19, -1 ;  /* 0xbf80000013138421 */ /* 0x000fce0000010000 */
.L_x_18805:
[----:B------:R-:W-:Y:S05]  /*52a0*/  BSYNC.RECONVERGENT B1 ;  /* 0x0000000000017941 */ /* 0x000fea0003800200 */
.L_x_18804:
[----:B------:R-:W-:Y:S01]  /*52b0*/  FFMA.FTZ R21, -R14, R19, R21 ;  /* 0x000000130e157223 */ /* 0x000fe20000010115 */
[----:B------:R-:W-:Y:S06]  /*52c0*/  BRA `(.L_x_18802) ;  /* 0x0000000000707947 */ /* 0x000fec0003800000 */
.L_x_18803:
        /* <DEDUP_REMOVED lines=12> */
.L_x_18809:
        /* <DEDUP_REMOVED lines=13> */
.L_x_18808:
[----:B------:R-:W-:Y:S05]  /*5460*/  BSYNC.RECONVERGENT B1 ;  /* 0x0000000000017941 */ /* 0x000fea0003800200 */
.L_x_18807:
[----:B------:R-:W-:-:S04]  /*5470*/  FMUL.FTZ R20, R21, 1.1920928955078125e-07 ;  /* 0x3400000015147820 */ /* 0x000fc80000410000 */
[----:B------:R-:W-:-:S07]  /*5480*/  FMUL.FTZ R21, R19, R20 ;  /* 0x0000001413157220 */ /* 0x000fce0000410000 */
.L_x_18802:
[----:B------:R-:W-:Y:S05]  /*5490*/  BSYNC.RECONVERGENT B0 ;  /* 0x0000000000007941 */ /* 0x000fea0003800200 */
.L_x_18801:
        /* <DEDUP_REMOVED lines=42> */
.L_x_18815:
[----:B------:R-:W-:Y:S01]  /*5740*/  FSETP.GEU.FTZ.AND P0, PT, R15, -R14, PT ;  /* 0x8000000e0f00720b */ /* 0x000fe20003f1e000 */
[----:B------:R-:W-:-:S12]  /*5750*/  FADD.FTZ R11, R11, -1 ;  /* 0xbf8000000b0b7421 */ /* 0x000fd80000010000 */
[----:B------:R-:W-:-:S07]  /*5760*/  @!P0 FADD.FTZ R11, R11, -1 ;  /* 0xbf8000000b0b8421 */ /* 0x000fce0000010000 */
.L_x_18814:
[----:B------:R-:W-:Y:S05]  /*5770*/  BSYNC.RECONVERGENT B1 ;  /* 0x0000000000017941 */ /* 0x000fea0003800200 */
.L_x_18813:
[----:B------:R-:W-:Y:S01]  /*5780*/  FFMA.FTZ R21, -R14, R11, R21 ;  /* 0x0000000b0e157223 */ /* 0x000fe20000010115 */
[----:B------:R-:W-:Y:S06]  /*5790*/  BRA `(.L_x_18811) ;  /* 0x0000000000707947 */ /* 0x000fec0003800000 */
.L_x_18812:
        /* <DEDUP_REMOVED lines=12> */
.L_x_18818:
        /* <DEDUP_REMOVED lines=13> */
.L_x_18817:
[----:B------:R-:W-:Y:S05]  /*5930*/  BSYNC.RECONVERGENT B1 ;  /* 0x0000000000017941 */ /* 0x000fea0003800200 */
.L_x_18816:
[----:B------:R-:W-:-:S04]  /*5940*/  FMUL.FTZ R12, R21, 1.1920928955078125e-07 ;  /* 0x34000000150c7820 */ /* 0x000fc80000410000 */
[----:B------:R-:W-:-:S07]  /*5950*/  FMUL.FTZ R21, R17, R12 ;  /* 0x0000000c11157220 */ /* 0x000fce0000410000 */
.L_x_18811:
[----:B------:R-:W-:Y:S05]  /*5960*/  BSYNC.RECONVERGENT B0 ;  /* 0x0000000000007941 */ /* 0x000fea0003800200 */
.L_x_18810:
[C---:B------:R-:W-:Y:S02]  /*5970*/  FSETP.NAN.FTZ.AND P0, PT, |R21|.reuse, |R21|, PT ;  /* 0x400000151500720b */ /* 0x040fe40003f18200 */
[----:B------:R-:W-:-:S04]  /*5980*/  LOP3.LUT R12, R21, 0x80000000, R3, 0xb8, !PT ;  /* 0x80000000150c7812 */ /* 0x000fc800078eb803 */
[----:B------:R-:W-:Y:S02]  /*5990*/  FSEL R12, R21, R12, P0 ;  /* 0x0000000c150c7208 */ /* 0x000fe40000000000 */
[----:B------:R-:W-:Y:S02]  /*59a0*/  PLOP3.LUT P0, PT, PT, PT, PT, 0x8, 0x80 ;  /* 0x000000000080781c */ /* 0x000fe40003f0e170 */
[----:B------:R-:W-:Y:S01]  /*59b0*/  FSETP.NEU.FTZ.AND P1, PT, R12, RZ, PT ;  /* 0x000000ff0c00720b */ /* 0x000fe20003f3d000 */
[----:B------:R-:W-:-:S04]  /*59c0*/  FADD.FTZ R11, R3, -R12 ;  /* 0x8000000c030b7221 */ /* 0x000fc80000010000 */
[----:B------:R-:W-:-:S08]  /*59d0*/  FMUL.FTZ R11, R11, UR6 ;  /* 0x000000060b0b7c20 */ /* 0x000fd00008410000 */
[----:B------:R-:W-:Y:S02]  /*59e0*/  @P1 FSETP.GEU.FTZ.AND P3, PT, R18, RZ, PT ;  /* 0x000000ff1200120b */ /* 0x000fe40003f7e000 */
[----:B------:R-:W-:Y:S02]  /*59f0*/  @P1 FSETP.GEU.FTZ.AND P2, PT, R12, RZ, PT ;  /* 0x000000ff0c00120b */ /* 0x000fe40003f5e000 */
[----:B------:R-:W0:Y:S02]  /*5a00*/  LDC.64 R12, c[0x0][0x398] ;  /* 0x0000e600ff0c7b82 */ /* 0x000e240000000a00 */
[----:B------:R-:W-:-:S13]  /*5a10*/  @P1 PLOP3.LUT P0, PT, P3, P2, PT, 0x28, 0x82 ;  /* 0x000000000082181c */ /* 0x000fda0001f04570 */
[----:B------:R-:W-:-:S05]  /*5a20*/  @P0 FADD.FTZ R11, R11, -1 ;  /* 0xbf8000000b0b0421 */ /* 0x000fca0000010000 */
[----:B------:R-:W-:Y:S01]  /*5a30*/  FSETP.NEU.FTZ.AND P0, PT, R11, RZ, PT ;  /* 0x000000ff0b00720b */ /* 0x000fe20003f1d000 */
[----:B0-----:R-:W-:-:S04]  /*5a40*/  IMAD.WIDE.U32 R12, R0, 0x4, R12 ;  /* 0x00000004000c7825 */ /* 0x001fc800078e000c */
[----:B------:R-:W-:-:S08]  /*5a50*/  IMAD.WIDE.U32 R12, R10, 0x8, R12 ;  /* 0x000000080a0c7825 */ /* 0x000fd000078e000c */
[----:B------:R-:W0:Y:S01]  /*5a60*/  @P0 FRND.FTZ.FLOOR R14, R11 ;  /* 0x0000000b000e0307 */ /* 0x000e220000215000 */
[----:B------:R-:W-:Y:S01]  /*5a70*/  @!P0 FMUL.FTZ R3, R3, UR6 ;  /* 0x0000000603038c20 */ /* 0x000fe20008410000 */
[----:B------:R-:W-:Y:S04]  /*5a80*/  STG.E.64 desc[UR4][R12.64], R6 ;  /* 0x000000060c007986 */ /* 0x000fe8000c101b04 */
[----:B------:R-:W-:Y:S01]  /*5a90*/  @!P0 LOP3.LUT R3, RZ, 0x80000000, R3, 0xb8, !PT ;  /* 0x80000000ff038812 */ /* 0x000fe200078eb803 */
[----:B------:R-:W-:Y:S04]  /*5aa0*/  STG.E.64 desc[UR4][R12.64+0x400], R8 ;  /* 0x000400080c007986 */ /* 0x000fe8000c101b04 */
[----:B------:R-:W-:Y:S01]  /*5ab0*/  STG.E.64 desc[UR4][R12.64+0x800], R4 ;  /* 0x000800040c007986 */ /* 0x000fe2000c101b04 */
[----:B0-----:R-:W-:-:S05]  /*5ac0*/  @P0 FADD.FTZ R15, R11, -R14 ;  /* 0x8000000e0b0f0221 */ /* 0x001fca0000010000 */
[----:B------:R-:W-:-:S13]  /*5ad0*/  FSETP.GT.AND P1, PT, R15, 0.5, P0 ;  /* 0x3f0000000f00780b */ /* 0x000fda0000724000 */
[----:B------:R-:W-:-:S04]  /*5ae0*/  @P1 FADD.FTZ R14, R14, 1 ;  /* 0x3f8000000e0e1421 */ /* 0x000fc80000010000 */
[----:B------:R-:W-:-:S05]  /*5af0*/  @P0 IMAD.MOV.U32 R3, RZ, RZ, R14 ;  /* 0x000000ffff030224 */ /* 0x000fca00078e000e */
[----:B------:R-:W-:Y:S01]  /*5b00*/  STG.E.64 desc[UR4][R12.64+0xc00], R2 ;  /* 0x000c00020c007986 */ /* 0x000fe2000c101b04 */
[----:B------:R-:W-:Y:S05]  /*5b10*/  EXIT ;  /* 0x000000000000794d */ /* 0x000fea0003800000 */
.L_x_18819:
        /* <DEDUP_REMOVED lines=14> */
.L_x_32925:


//--------------------- .text._ZN2at6native29vectorized_elementwise_kernelILi4EZZZNS0_15binary_internal21div_floor_kernel_cudaERNS_18TensorIteratorBaseEENKUlvE0_clEvENKUlvE0_clEvEUlfE_St5arrayIPcLm2EEEEviT0_T1_ --------------------------
	.section	.text._ZN2at6native29vectorized_elementwise_kernelILi4EZZZNS0_15binary_internal21div_floor_kernel_cudaERNS_18TensorIteratorBaseEENKUlvE0_clEvENKUlvE0_clEvEUlfE_St5arrayIPcLm2EEEEviT0_T1_,"ax",@progbits
	.align	128
        .global         _ZN2at6native29vectorized_elementwise_kernelILi4EZZZNS0_15binary_internal21div_floor_kernel_cudaERNS_18TensorIteratorBaseEENKUlvE0_clEvENKUlvE0_clEvEUlfE_St5arrayIPcLm2EEEEviT0_T1_
        .type           _ZN2at6native29vectorized_elementwise_kernelILi4EZZZNS0_15binary_internal21div_floor_kernel_cudaERNS_18TensorIteratorBaseEENKUlvE0_clEvENKUlvE0_clEvEUlfE_St5arrayIPcLm2EEEEviT0_T1_,@function
        .size           _ZN2at6native29vectorized_elementwise_kernelILi4EZZZNS0_15binary_internal21div_floor_kernel_cudaERNS_18TensorIteratorBaseEENKUlvE0_clEvENKUlvE0_clEvEUlfE_St5arrayIPcLm2EEEEviT0_T1_,(.L_x_32926 - _ZN2at6native29vectorized_elementwise_kernelILi4EZZZNS0_15binary_internal21div_floor_kernel_cudaERNS_18TensorIteratorBaseEENKUlvE0_clEvENKUlvE0_clEvEUlfE_St5arrayIPcLm2EEEEviT0_T1_)
        .other          _ZN2at6native29vectorized_elementwise_kernelILi4EZZZNS0_15binary_internal21div_floor_kernel_cudaERNS_18TensorIteratorBaseEENKUlvE0_clEvENKUlvE0_clEvEUlfE_St5arrayIPcLm2EEEEviT0_T1_,@"STO_CUDA_ENTRY STV_DEFAULT"
_ZN2at6native29vectorized_elementwise_kernelILi4EZZZNS0_15binary_internal21div_floor_kernel_cudaERNS_18TensorIteratorBaseEENKUlvE0_clEvENKUlvE0_clEvEUlfE_St5arrayIPcLm2EEEEviT0_T1_:
.text._ZN2at6native29vectorized_elementwise_kernelILi4EZZZNS0_15binary_internal21div_floor_kernel_cudaERNS_18TensorIteratorBaseEENKUlvE0_clEvENKUlvE0_clEvEUlfE_St5arrayIPcLm2EEEEviT0_T1_:
        /* <DEDUP_REMOVED lines=100> */
.L_x_18827:
[----:B------:R-:W-:Y:S05]  /*0640*/  BSYNC.RECONVERGENT B2 ;  /* 0x0000000000027941 */ /* 0x000fea0003800200 */
.L_x_18826:
[----:B------:R-:W-:Y:S01]  /*0650*/  FFMA.FTZ R5, -R10, R6, R5 ;  /* 0x000000060a057223 */ /* 0x000fe20000010105 */
[----:B------:R-:W-:Y:S06]  /*0660*/  BRA `(.L_x_18824) ;  /* 0x00000000007c7947 */ /* 0x000fec0003800000 */
.L_x_18825:
        /* <DEDUP_REMOVED lines=15> */
.L_x_18830:
        /* <DEDUP_REMOVED lines=13> */
.L_x_18829:
[----:B------:R-:W-:Y:S05]  /*0830*/  BSYNC.RECONVERGENT B2 ;  /* 0x0000000000027941 */ /* 0x000fea0003800200 */
.L_x_18828:
[----:B------:R-:W-:-:S04]  /*0840*/  FMUL.FTZ R8, R8, 1.1920928955078125e-07 ;  /* 0x3400000008087820 */ /* 0x000fc80000410000 */
[----:B------:R-:W-:-:S07]  /*0850*/  FMUL.FTZ R5, R5, R8 ;  /* 0x0000000805057220 */ /* 0x000fce0000410000 */
.L_x_18824:
[----:B------:R-:W-:Y:S05]  /*0860*/  BSYNC.RECONVERGENT B0 ;  /* 0x0000000000007941 */ /* 0x000fea0003800200 */
.L_x_18823:
        /* <DEDUP_REMOVED lines=19> */
.L_x_18822:
[----:B------:R-:W-:Y:S05]  /*09a0*/  BSYNC.RECONVERGENT B1 ;  /* 0x0000000000017941 */ /* 0x000fea0003800200 */
.L_x_18821:
        /* <DEDUP_REMOVED lines=27> */
.L_x_18838:
[----:B------:R-:W-:Y:S01]  /*0b60*/  FSETP.GEU.FTZ.AND P0, PT, R11, -R10, PT ;  /* 0x8000000a0b00720b */ /* 0x000fe20003f1e000 */
[----:B------:R-:W-:-:S12]  /*0b70*/  FADD.FTZ R6, R6, -1 ;  /* 0xbf80000006067421 */ /* 0x000fd80000010000 */
[----:B------:R-:W-:-:S07]  /*0b80*/  @!P0 FADD.FTZ R6, R6, -1 ;  /* 0xbf80000006068421 */ /* 0x000fce0000010000 */
.L_x_18837:
[----:B------:R-:W-:Y:S05]  /*0b90*/  BSYNC.RECONVERGENT B2 ;  /* 0x0000000000027941 */ /* 0x000fea0003800200 */
.L_x_18836:
[----:B------:R-:W-:Y:S01]  /*0ba0*/  FFMA.FTZ R9, -R10, R6, R9 ;  /* 0x000000060a097223 */ /* 0x000fe20000010109 */
[----:B------:R-:W-:Y:S06]  /*0bb0*/  BRA `(.L_x_18834) ;  /* 0x0000000000787947 */ /* 0x000fec0003800000 */
.L_x_18835:
        /* <DEDUP_REMOVED lines=13> */
.L_x_18841:
        /* <DEDUP_REMOVED lines=14> */
.L_x_18840:
[----:B------:R-:W-:Y:S05]  /*0d70*/  BSYNC.RECONVERGENT B2 ;  /* 0x0000000000027941 */ /* 0x000fea0003800200 */
.L_x_18839:
[----:B------:R-:W-:-:S04]  /*0d80*/  FMUL.FTZ R9, R9, 1.1920928955078125e-07 ;  /* 0x3400000009097820 */ /* 0x000fc80000410000 */
[----:B------:R-:W-:-:S07]  /*0d90*/  FMUL.FTZ R9, R6, R9 ;  /* 0x0000000906097220 */ /* 0x000fce0000410000 */
.L_x_18834:
[----:B------:R-:W-:Y:S05]  /*0da0*/  BSYNC.RECONVERGENT B0 ;  /* 0x0000000000007941 */ /* 0x000fea0003800200 */
.L_x_18833:
        /* <DEDUP_REMOVED lines=20> */
.L_x_18832:
[----:B------:R-:W-:Y:S05]  /*0ef0*/  BSYNC.RECONVERGENT B1 ;  /* 0x0000000000017941 */ /* 0x000fea0003800200 */
.L_x_18831:
        /* <DEDUP_REMOVED lines=27> */
.L_x_18849:
[----:B------:R-:W-:Y:S01]  /*10b0*/  FSETP.GEU.FTZ.AND P0, PT, R11, -R10, PT ;  /* 0x8000000a0b00720b */ /* 0x000fe20003f1e000 */
[----:B------:R-:W-:-:S12]  /*10c0*/  FADD.FTZ R9, R9, -1 ;  /* 0xbf80000009097421 */ /* 0x000fd80000010000 */
[----:B------:R-:W-:-:S07]  /*10d0*/  @!P0 FADD.FTZ R9, R9, -1 ;  /* 0xbf80000009098421 */ /* 0x000fce0000010000 */
.L_x_18848:
[----:B------:R-:W-:Y:S05]  /*10e0*/  BSYNC.RECONVERGENT B2 ;  /* 0x0000000000027941 */ /* 0x000fea0003800200 */
.L_x_18847:
[----:B------:R-:W-:Y:S01]  /*10f0*/  FFMA.FTZ R8, -R10, R9, R8 ;  /* 0x000000090a087223 */ /* 0x000fe20000010108 */
[----:B------:R-:W-:Y:S06]  /*1100*/  BRA `(.L_x_18845) ;  /* 0x00000000007c7947 */ /* 0x000fec0003800000 */
.L_x_18846:
        /* <DEDUP_REMOVED lines=15> */
.L_x_18852:
        /* <DEDUP_REMOVED lines=13> */
.L_x_18851:
[----:B------:R-:W-:Y:S05]  /*12d0*/  BSYNC.RECONVERGENT B2 ;  /* 0x0000000000027941 */ /* 0x000fea0003800200 */
.L_x_18850:
[----:B------:R-:W-:-:S04]  /*12e0*/  FMUL.FTZ R27, R27, 1.1920928955078125e-07 ;  /* 0x340000001b1b7820 */ /* 0x000fc80000410000 */
[----:B------:R-:W-:-:S07]  /*12f0*/  FMUL.FTZ R8, R8, R27 ;  /* 0x0000001b08087220 */ /* 0x000fce0000410000 */
.L_x_18845:
[----:B------:R-:W-:Y:S05]  /*1300*/  BSYNC.RECONVERGENT B0 ;  /* 0x0000000000007941 */ /* 0x000fea0003800200 */
.L_x_18844:
        /* <DEDUP_REMOVED lines=20> */
.L_x_18843:
[----:B------:R-:W-:Y:S05]  /*1450*/  BSYNC.RECONVERGENT B1 ;  /* 0x0000000000017941 */ /* 0x000fea0003800200 */
.L_x_18842:
        /* <DEDUP_REMOVED lines=27> */
.L_x_18860:
[----:B------:R-:W-:Y:S01]  /*1610*/  FSETP.GEU.FTZ.AND P0, PT, R11, -R10, PT ;  /* 0x8000000a0b00720b */ /* 0x000fe20003f1e000 */
[----:B------:R-:W-:-:S12]  /*1620*/  FADD.FTZ R9, R9, -1 ;  /* 0xbf80000009097421 */ /* 0x000fd80000010000 */
[----:B------:R-:W-:-:S07]  /*1630*/  @!P0 FADD.FTZ R9, R9, -1 ;  /* 0xbf80000009098421 */ /* 0x000fce0000010000 */
.L_x_18859:
[----:B------:R-:W-:Y:S05]  /*1640*/  BSYNC.RECONVERGENT B2 ;  /* 0x0000000000027941 */ /* 0x000fea0003800200 */
.L_x_18858:
[----:B------:R-:W-:Y:S01]  /*1650*/  FFMA.FTZ R18, -R10, R9, R18 ;  /* 0x000000090a127223 */ /* 0x000fe20000010112 */
[----:B------:R-:W-:Y:S06]  /*1660*/  BRA `(.L_x_18856) ;  /* 0x0000000000787947 */ /* 0x000fec0003800000 */
.L_x_18857:
        /* <DEDUP_REMOVED lines=13> */
.L_x_18863:
        /* <DEDUP_REMOVED lines=14> */
.L_x_18862:
[----:B------:R-:W-:Y:S05]  /*1820*/  BSYNC.RECONVERGENT B2 ;  /* 0x0000000000027941 */ /* 0x000fea0003800200 */
.L_x_18861:
[----:B------:R-:W-:-:S04]  /*1830*/  FMUL.FTZ R18, R18, 1.1920928955078125e-07 ;  /* 0x3400000012127820 */ /* 0x000fc80000410000 */
[----:B------:R-:W-:-:S07]  /*1840*/  FMUL.FTZ R18, R9, R18 ;  /* 0x0000001209127220 */ /* 0x000fce0000410000 */
.L_x_18856:
[----:B------:R-:W-:Y:S05]  /*1850*/  BSYNC.RECONVERGENT B0 ;  /* 0x0000000000007941 */ /* 0x000fea0003800200 */
.L_x_18855:
        /* <DEDUP_REMOVED lines=20> */
.L_x_18854:
[----:B------:R-:W-:Y:S05]  /*19a0*/  BSYNC.RECONVERGENT B1 ;  /* 0x0000000000017941 */ /* 0x000fea0003800200 */
.L_x_18853:
        /* <DEDUP_REMOVED lines=27> */
.L_x_18871:
[----:B------:R-:W-:Y:S01]  /*1b60*/  FSETP.GEU.FTZ.AND P0, PT, R21, -R10, PT ;  /* 0x8000000a1500720b */ /* 0x000fe20003f1e000 */
[----:B------:R-:W-:-:S12]  /*1b70*/  FADD.FTZ R18, R18, -1 ;  /* 0xbf80000012127421 */ /* 0x000fd80000010000 */
[----:B------:R-:W-:-:S07]  /*1b80*/  @!P0 FADD.FTZ R18, R18, -1 ;  /* 0xbf80000012128421 */ /* 0x000fce0000010000 */
.L_x_18870:
[----:B------:R-:W-:Y:S05]  /*1b90*/  BSYNC.RECONVERGENT B2 ;  /* 0x0000000000027941 */ /* 0x000fea0003800200 */
.L_x_18869:
[----:B------:R-:W-:Y:S01]  /*1ba0*/  FFMA.FTZ R11, -R10, R18, R11 ;  /* 0x000000120a0b7223 */ /* 0x000fe2000001010b */
[----:B------:R-:W-:Y:S06]  /*1bb0*/  BRA `(.L_x_18867) ;  /* 0x00000000007c7947 */ /* 0x000fec0003800000 */
.L_x_18868:
        /* <DEDUP_REMOVED lines=15> */
.L_x_18874:
        /* <DEDUP_REMOVED lines=13> */
.L_x_18873:
[----:B------:R-:W-:Y:S05]  /*1d80*/  BSYNC.RECONVERGENT B2 ;  /* 0x0000000000027941 */ /* 0x000fea0003800200 */
.L_x_18872:
[----:B------:R-:W-:-:S04]  /*1d90*/  FMUL.FTZ R26, R26, 1.1920928955078125e-07 ;  /* 0x340000001a1a7820 */ /* 0x000fc80000410000 */
[----:B------:R-:W-:-:S07]  /*1da0*/  FMUL.FTZ R11, R11, R26 ;  /* 0x0000001a0b0b7220 */ /* 0x000fce0000410000 */
.L_x_18867:
[----:B------:R-:W-:Y:S05]  /*1db0*/  BSYNC.RECONVERGENT B0 ;  /* 0x0000000000007941 */ /* 0x000fea0003800200 */
.L_x_18866:
        /* <DEDUP_REMOVED lines=20> */
.L_x_18865:
[----:B------:R-:W-:Y:S05]  /*1f00*/  BSYNC.RECONVERGENT B1 ;  /* 0x0000000000017941 */ /* 0x000fea0003800200 */
.L_x_18864:
        /* <DEDUP_REMOVED lines=27> */
.L_x_18882:
[----:B------:R-:W-:Y:S01]  /*20c0*/  FSETP.GEU.FTZ.AND P0, PT, R23, -R10, PT ;  /* 0x8000000a1700720b */ /* 0x000fe20003f1e000 */
[----:B------:R-:W-:-:S12]  /*20d0*/  FADD.FTZ R21, R21, -1 ;  /* 0xbf80000015157421 */ /* 0x000fd80000010000 */
[----:B------:R-:W-:-:S07]  /*20e0*/  @!P0 FADD.FTZ R21, R21, -1 ;  /* 0xbf80000015158421 */ /* 0x000fce0000010000 */
.L_x_18881:
[----:B------:R-:W-:Y:S05]  /*20f0*/  BSYNC.RECONVERGENT B2 ;  /* 0x0000000000027941 */ /* 0x000fea0003800200 */
.L_x_18880:
[----:B------:R-:W-:Y:S01]  /*2100*/  FFMA.FTZ R18, -R10, R21, R18 ;  /* 0x000000150a127223 */ /* 0x000fe20000010112 */
[----:B------:R-:W-:Y:S06]  /*2110*/  BRA `(.L_x_18878) ;  /* 0x00000000007c7947 */ /* 0x000fec0003800000 */
.L_x_18879:
        /* <DEDUP_REMOVED lines=15> */
.L_x_18885:
        /* <DEDUP_REMOVED lines=13> */
.L_x_18884:
[----:B------:R-:W-:Y:S05]  /*22e0*/  BSYNC.RECONVERGENT B2 ;  /* 0x0000000000027941 */ /* 0x000fea0003800200 */
.L_x_18883:
[----:B------:R-:W-:-:S04]  /*22f0*/  FMUL.FTZ R21, R22, 1.1920928955078125e-07 ;  /* 0x3400000016157820 */ /* 0x000fc80000410000 */
[----:B------:R-:W-:-:S07]  /*2300*/  FMUL.FTZ R18, R18, R21 ;  /* 0x0000001512127220 */ /* 0x000fce0000410000 */
.L_x_18878:
[----:B------:R-:W-:Y:S05]  /*2310*/  BSYNC.RECONVERGENT B0 ;  /* 0x0000000000007941 */ /* 0x000fea0003800200 */
.L_x_18877:
        /* <DEDUP_REMOVED lines=20> */
.L_x_18876:
[----:B------:R-:W-:Y:S05]  /*2460*/  BSYNC.RECONVERGENT B1 ;  /* 0x0000000000017941 */ /* 0x000fea0003800200 */
.L_x_18875:
        /* <DEDUP_REMOVED lines=27> */
.L_x_18893:
[----:B------:R-:W-:Y:S01]  /*2620*/  FSETP.GEU.FTZ.AND P0, PT, R21, -R10, PT ;  /* 0x8000000a1500720b */ /* 0x000fe20003f1e000 */
[----:B------:R-:W-:-:S12]  /*2630*/  FADD.FTZ R19, R19, -1 ;  /* 0xbf80000013137421 */ /* 0x000fd80000010000 */
[----:B------:R-:W-:-:S07]  /*2640*/  @!P0 FADD.FTZ R19, R19, -1 ;  /* 0xbf80000013138421 */ /* 0x000fce0000010000 */
.L_x_18892:
[----:B------:R-:W-:Y:S05]  /*2650*/  BSYNC.RECONVERGENT B2 ;  /* 0x0000000000027941 */ /* 0x000fea0003800200 */
.L_x_18891:
[----:B------:R-:W-:Y:S01]  /*2660*/  FFMA.FTZ R20, -R10, R19, R20 ;  /* 0x000000130a147223 */ /* 0x000fe20000010114 */
[----:B------:R-:W-:Y:S06]  /*2670*/  BRA `(.L_x_18889) ;  /* 0x00000000007c7947 */ /* 0x000fec0003800000 */
.L_x_18890:
        /* <DEDUP_REMOVED lines=15> */
.L_x_18896:
        /* <DEDUP_REMOVED lines=13> */
.L_x_18895:
[----:B------:R-:W-:Y:S05]  /*2840*/  BSYNC.RECONVERGENT B2 ;  /* 0x0000000000027941 */ /* 0x000fea0003800200 */
.L_x_18894:
[----:B------:R-:W-:-:S04]  /*2850*/  FMUL.FTZ R22, R22, 1.1920928955078125e-07 ;  /* 0x3400000016167820 */ /* 0x000fc80000410000 */
[----:B------:R-:W-:-:S07]  /*2860*/  FMUL.FTZ R20, R19, R22 ;  /* 0x0000001613147220 */ /* 0x000fce0000410000 */
.L_x_18889:
[----:B------:R-:W-:Y:S05]  /*2870*/  BSYNC.RECONVERGENT B0 ;  /* 0x0000000000007941 */ /* 0x000fea0003800200 */
.L_x_18888:
        /* <DEDUP_REMOVED lines=20> */
.L_x_18887:
[----:B------:R-:W-:Y:S05]  /*29c0*/  BSYNC.RECONVERGENT B1 ;  /* 0x0000000000017941 */ /* 0x000fea0003800200 */
.L_x_18886:
        /* <DEDUP_REMOVED lines=27> */
.L_x_18904:
[----:B------:R-:W-:Y:S01]  /*2b80*/  FSETP.GEU.FTZ.AND P0, PT, R3, -R10, PT ;  /* 0x8000000a0300720b */ /* 0x000fe20003f1e000 */
[----:B------:R-:W-:-:S12]  /*2b90*/  FADD.FTZ R4, R4, -1 ;  /* 0xbf80000004047421 */ /* 0x000fd80000010000 */
[----:B------:R-:W-:-:S07]  /*2ba0*/  @!P0 FADD.FTZ R4, R4, -1 ;  /* 0xbf80000004048421 */ /* 0x000fce0000010000 */
.L_x_18903:
[----:B------:R-:W-:Y:S05]  /*2bb0*/  BSYNC.RECONVERGENT B2 ;  /* 0x0000000000027941 */ /* 0x000fea0003800200 */
.L_x_18902:
[----:B------:R-:W-:Y:S01]  /*2bc0*/  FFMA.FTZ R19, -R10, R4, R19 ;  /* 0x000000040a137223 */ /* 0x000fe20000010113 */
[----:B------:R-:W-:Y:S06]  /*2bd0*/  BRA `(.L_x_18900) ;  /* 0x0000000000707947 */ /* 0x000fec0003800000 */
.L_x_18901:
        /* <DEDUP_REMOVED lines=12> */
.L_x_18907:
        /* <DEDUP_REMOVED lines=13> */
.L_x_18906:
[----:B------:R-:W-:Y:S05]  /*2d70*/  BSYNC.RECONVERGENT B2 ;  /* 0x0000000000027941 */ /* 0x000fea0003800200 */
.L_x_18905:
[----:B------:R-:W-:-:S04]  /*2d80*/  FMUL.FTZ R19, R19, 1.1920928955078125e-07 ;  /* 0x3400000013137820 */ /* 0x000fc80000410000 */
[----:B------:R-:W-:-:S07]  /*2d90*/  FMUL.FTZ R19, R2, R19 ;  /* 0x0000001302137220 */ /* 0x000fce0000410000 */
.L_x_18900:
[----:B------:R-:W-:Y:S05]  /*2da0*/  BSYNC.RECONVERGENT B0 ;  /* 0x0000000000007941 */ /* 0x000fea0003800200 */
.L_x_18899:
        /* <DEDUP_REMOVED lines=20> */
.L_x_18898:
[----:B------:R-:W-:Y:S05]  /*2ef0*/  BSYNC.RECONVERGENT B1 ;  /* 0x0000000000017941 */ /* 0x000fea0003800200 */
.L_x_18897:
        /* <DEDUP_REMOVED lines=16> */
.L_x_18910:
[----:B------:R-:W-:-:S13]  /*3000*/  ISETP.GE.U32.AND P0, PT, R17, R16, PT ;  /* 0x000000101100720c */ /* 0x000fda0003f06070 */
[----:B------:R-:W-:Y:S05]  /*3010*/  @P0 BRA `(.L_x_18912) ;  /* 0x0000000000300947 */ /* 0x000fea0003800000 */
[----:B0-----:R-:W0:Y:S01]  /*3020*/  LDC.64 R4, c[0x0][0x398] ;  /* 0x0000e600ff047b82 */ /* 0x001e220000000a00 */
[----:B------:R-:W-:Y:S02]  /*3030*/  IMAD.IADD R3, R0, 0x1, R17 ;  /* 0x0000000100037824 */ /* 0x000fe400078e0211 */
[----:B------:R-:W-:Y:S02]  /*3040*/  VIADD R17, R17, 0x80 ;  /* 0x0000008011117836 */ /* 0x000fe40000000000 */
[----:B0-----:R-:W-:-:S05]  /*3050*/  IMAD.WIDE.U32 R4, R3, 0x4, R4 ;  /* 0x0000000403047825 */ /* 0x001fca00078e0004 */
[----:B------:R1:W-:Y:S02]  /*3060*/  STG.E desc[UR4][R4.64], R8 ;  /* 0x0000000804007986 */ /* 0x0003e4000c101904 */
.L_x_18911:
[----:B------:R-:W-:-:S13]  /*3070*/  ISETP.GE.U32.AND P0, PT, R17, R16, PT ;  /* 0x000000101100720c */ /* 0x000fda0003f06070 */
[----:B------:R-:W-:Y:S05]  /*3080*/  @P0 BRA `(.L_x_18913) ;  /* 0x0000000000300947 */ /* 0x000fea0003800000 */
[----:B01----:R-:W0:Y:S01]  /*3090*/  LDC.64 R4, c[0x0][0x398] ;  /* 0x0000e600ff047b82 */ /* 0x003e220000000a00 */
[----:B------:R-:W-:Y:S02]  /*30a0*/  IMAD.IADD R3, R0, 0x1, R17 ;  /* 0x0000000100037824 */ /* 0x000fe400078e0211 */
[----:B------:R-:W-:Y:S02]  /*30b0*/  VIADD R17, R17, 0x80 ;  /* 0x0000008011117836 */ /* 0x000fe40000000000 */
[----:B0-----:R-:W-:-:S05]  /*30c0*/  IMAD.WIDE.U32 R4, R3, 0x4, R4 ;  /* 0x0000000403047825 */ /* 0x001fca00078e0004 */
[----:B------:R1:W-:Y:S02]  /*30d0*/  STG.E desc[UR4][R4.64], R9 ;  /* 0x0000000904007986 */ /* 0x0003e4000c101904 */
.L_x_18912:
[----:B------:R-:W-:-:S13]  /*30e0*/  ISETP.GE.U32.AND P0, PT, R17, R16, PT ;  /* 0x000000101100720c */ /* 0x000fda0003f06070 */
[----:B------:R-:W-:Y:S05]  /*30f0*/  @P0 BRA `(.L_x_18914) ;  /* 0x0000000000340947 */ /* 0x000fea0003800000 */
[----:B01----:R-:W0:Y:S01]  /*3100*/  LDC.64 R4, c[0x0][0x398] ;  /* 0x0000e600ff047b82 */ /* 0x003e220000000a00 */
[----:B------:R-:W-:Y:S01]  /*3110*/  IADD3 R3, PT, PT, R0, R17, RZ ;  /* 0x0000001100037210 */ /* 0x000fe20007ffe0ff */
[----:B------:R-:W-:-:S04]  /*3120*/  VIADD R17, R17, 0x80 ;  /* 0x0000008011117836 */ /* 0x000fc80000000000 */
[----:B0-----:R-:W-:-:S05]  /*3130*/  IMAD.WIDE.U32 R4, R3, 0x4, R4 ;  /* 0x0000000403047825 */ /* 0x001fca00078e0004 */
[----:B------:R2:W-:Y:S02]  /*3140*/  STG.E desc[UR4][R4.64], R11 ;  /* 0x0000000b04007986 */ /* 0x0005e4000c101904 */
.L_x_18913:
        /* <DEDUP_REMOVED lines=8> */
.L_x_18914:
[----:B------:R-:W-:Y:S05]  /*31d0*/  BSYNC.RELIABLE B1 ;  /* 0x0000000000017941 */ /* 0x000fea0003800100 */
.L_x_18909:
[----:B------:R-:W-:-:S13]  /*31e0*/  ISETP.GE.U32.AND P0, PT, R17, R16, PT ;  /* 0x000000101100720c */ /* 0x000fda0003f06070 */
[----:B012---:R-:W0:Y:S01]  /*31f0*/  @!P0 LDC.64 R4, c[0x0][0x398] ;  /* 0x0000e600ff048b82 */ /* 0x007e220000000a00 */
[----:B------:R-:W-:Y:S01]  /*3200*/  @!P0 IMAD.IADD R3, R0, 0x1, R17 ;  /* 0x0000000100038824 */ /* 0x000fe200078e0211 */
[----:B------:R-:W-:-:S03]  /*3210*/  @!P0 IADD3 R17, PT, PT, R17, 0x80, RZ ;  /* 0x0000008011118810 */ /* 0x000fc60007ffe0ff */
[----:B0-----:R-:W-:-:S05]  /*3220*/  @!P0 IMAD.WIDE.U32 R4, R3, 0x4, R4 ;  /* 0x0000000403048825 */ /* 0x001fca00078e0004 */
[----:B------:R3:W-:Y:S02]  /*3230*/  @!P0 STG.E desc[UR4][R4.64], R13 ;  /* 0x0000000d04008986 */ /* 0x0007e4000c101904 */
.L_x_18915:
[----:B------:R-:W-:Y:S05]  /*3240*/  BSYNC.RECONVERGENT B0 ;  /* 0x0000000000007941 */ /* 0x000fea0003800200 */
.L_x_18908:
        /* <DEDUP_REMOVED lines=8> */
.L_x_18820:
[----:B------:R-:W0:Y:S01]  /*32d0*/  S2R R2, SR_TID.X ;  /* 0x0000000000027919 */ /* 0x000e220000002100 */
[----:B------:R-:W1:Y:S08]  /*32e0*/  LDC.64 R4, c[0x0][0x3a0] ;  /* 0x0000e800ff047b82 */ /* 0x000e700000000a00 */
[----:B------:R-:W2:Y:S01]  /*32f0*/  LDC R18, c[0x0][0x388] ;  /* 0x0000e200ff127b82 */ /* 0x000ea20000000800 */
[----:B-1----:R-:W-:-:S04]  /*3300*/  IMAD.WIDE.U32 R4, R0, 0x4, R4 ;  /* 0x0000000400047825 */ /* 0x002fc800078e0004 */
[----:B0-----:R-:W-:-:S05]  /*3310*/  IMAD.WIDE.U32 R20, R2, 0x10, R4 ;  /* 0x0000001002147825 */ /* 0x001fca00078e0004 */
[----:B------:R-:W3:Y:S04]  /*3320*/  LDG.E.128 R8, desc[UR4][R20.64] ;  /* 0x0000000414087981 */ /* 0x000ee8000c1e1d00 */
[----:B------:R0:W5:Y:S01]  /*3330*/  LDG.E.128 R4, desc[UR4][R20.64+0x800] ;  /* 0x0008000414047981 */ /* 0x000162000c1e1d00 */
        /* <DEDUP_REMOVED lines=34> */
.L_x_18920:
[----:B------:R-:W-:Y:S05]  /*3560*/  BSYNC.RECONVERGENT B1 ;  /* 0x0000000000017941 */ /* 0x000fea0003800200 */
.L_x_18919:
[----:B------:R-:W-:Y:S01]  /*3570*/  FFMA.FTZ R19, -R14, R20, R19 ;  /* 0x000000140e137223 */ /* 0x000fe20000010113 */
[----:B------:R-:W-:Y:S06]  /*3580*/  BRA `(.L_x_18917) ;  /* 0x00000000007c7947 */ /* 0x000fec0003800000 */
.L_x_18918:
        /* <DEDUP_REMOVED lines=15> */
.L_x_18923:
        /* <DEDUP_REMOVED lines=13> */
.L_x_18922:
[----:B------:R-:W-:Y:S05]  /*3750*/  BSYNC.RECONVERGENT B1 ;  /* 0x0000000000017941 */ /* 0x000fea0003800200 */
.L_x_18921:
[----:B------:R-:W-:-:S04]  /*3760*/  FMUL.FTZ R22, R22, 1.1920928955078125e-07 ;  /* 0x3400000016167820 */ /* 0x000fc80000410000 */
[----:B------:R-:W-:-:S07]  /*3770*/  FMUL.FTZ R19, R19, R22 ;  /* 0x0000001613137220 */ /* 0x000fce0000410000 */
.L_x_18917:
[----:B------:R-:W-:Y:S05]  /*3780*/  BSYNC.RECONVERGENT B0 ;  /* 0x0000000000007941 */ /* 0x000fea0003800200 */
.L_x_18916:
        /* <DEDUP_REMOVED lines=43> */
.L_x_18929:
[----:B------:R-:W-:Y:S01]  /*3a40*/  FSETP.GEU.FTZ.AND P0, PT, R21, -R14, PT ;  /* 0x8000000e1500720b */ /* 0x000fe20003f1e000 */
[----:B------:R-:W-:-:S12]  /*3a50*/  FADD.FTZ R19, R19, -1 ;  /* 0xbf80000013137421 */ /* 0x000fd80000010000 */
[----:B------:R-:W-:-:S07]  /*3a60*/  @!P0 FADD.FTZ R19, R19, -1 ;  /* 0xbf80000013138421 */ /* 0x000fce0000010000 */
.L_x_18928:
[----:B------:R-:W-:Y:S05]  /*3a70*/  BSYNC.RECONVERGENT B1 ;  /* 0x0000000000017941 */ /* 0x000fea0003800200 */
.L_x_18927:
[----:B------:R-:W-:Y:S01]  /*3a80*/  FFMA.FTZ R23, -R14, R19, R23 ;  /* 0x000000130e177223 */ /* 0x000fe20000010117 */
[----:B------:R-:W-:Y:S06]  /*3a90*/  BRA `(.L_x_18925) ;  /* 0x0000000000707947 */ /* 0x000fec0003800000 */
.L_x_18926:
        /* <DEDUP_REMOVED lines=12> */
.L_x_18932:
        /* <DEDUP_REMOVED lines=13> */
.L_x_18931:
[----:B------:R-:W-:Y:S05]  /*3c30*/  BSYNC.RECONVERGENT B1 ;  /* 0x0000000000017941 */ /* 0x000fea0003800200 */
.L_x_18930:
[----:B------:R-:W-:-:S04]  /*3c40*/  FMUL.FTZ R20, R23, 1.1920928955078125e-07 ;  /* 0x3400000017147820 */ /* 0x000fc80000410000 */
[----:B------:R-:W-:-:S07]  /*3c50*/  FMUL.FTZ R23, R19, R20 ;  /* 0x0000001413177220 */ /* 0x000fce0000410000 */
.L_x_18925:
[----:B------:R-:W-:Y:S05]  /*3c60*/  BSYNC.RECONVERGENT B0 ;  /* 0x0000000000007941 */ /* 0x000fea0003800200 */
.L_x_18924:
        /* <DEDUP_REMOVED lines=42> */
.L_x_18938:
[----:B------:R-:W-:Y:S01]  /*3f10*/  FSETP.GEU.FTZ.AND P0, PT, R23, -R14, PT ;  /* 0x8000000e1700720b */ /* 0x000fe20003f1e000 */
[----:B------:R-:W-:-:S12]  /*3f20*/  FADD.FTZ R19, R19, -1 ;  /* 0xbf80000013137421 */ /* 0x000fd80000010000 */
[----:B------:R-:W-:-:S07]  /*3f30*/  @!P0 FADD.FTZ R19, R19, -1 ;  /* 0xbf80000013138421 */ /* 0x000fce0000010000 */
.L_x_18937:
[----:B------:R-:W-:Y:S05]  /*3f40*/  BSYNC.RECONVERGENT B1 ;  /* 0x0000000000017941 */ /* 0x000fea0003800200 */
.L_x_18936:
[----:B------:R-:W-:Y:S01]  /*3f50*/  FFMA.FTZ R21, -R14, R19, R21 ;  /* 0x000000130e157223 */ /* 0x000fe20000010115 */
[----:B------:R-:W-:Y:S06]  /*3f60*/  BRA `(.L_x_18934) ;  /* 0x0000000000707947 */ /* 0x000fec0003800000 */
.L_x_18935:
        /* <DEDUP_REMOVED lines=12> */
.L_x_18941:
        /* <DEDUP_REMOVED lines=13> */
.L_x_18940:
[----:B------:R-:W-:Y:S05]  /*4100*/  BSYNC.RECONVERGENT B1 ;  /* 0x0000000000017941 */ /* 0x000fea0003800200 */
.L_x_18939:
[----:B------:R-:W-:-:S04]  /*4110*/  FMUL.FTZ R20, R21, 1.1920928955078125e-07 ;  /* 0x3400000015147820 */ /* 0x000fc80000410000 */
[----:B------:R-:W-:-:S07]  /*4120*/  FMUL.FTZ R21, R19, R20 ;  /* 0x0000001413157220 */ /* 0x000fce0000410000 */
.L_x_18934:
[----:B------:R-:W-:Y:S05]  /*4130*/  BSYNC.RECONVERGENT B0 ;  /* 0x0000000000007941 */ /* 0x000fea0003800200 */
.L_x_18933:
        /* <DEDUP_REMOVED lines=42> */
.L_x_18947:
[----:B------:R-:W-:Y:S01]  /*43e0*/  FSETP.GEU.FTZ.AND P0, PT, R23, -R14, PT ;  /* 0x8000000e1700720b */ /* 0x000fe20003f1e000 */
[----:B------:R-:W-:-:S12]  /*43f0*/  FADD.FTZ R19, R19, -1 ;  /* 0xbf80000013137421 */ /* 0x000fd80000010000 */
[----:B------:R-:W-:-:S07]  /*4400*/  @!P0 FADD.FTZ R19, R19, -1 ;  /* 0xbf80000013138421 */ /* 0x000fce0000010000 */
.L_x_18946:
[----:B------:R-:W-:Y:S05]  /*4410*/  BSYNC.RECONVERGENT B1 ;  /* 0x0000000000017941 */ /* 0x000fea0003800200 */
.L_x_18945:
[----:B------:R-:W-:Y:S01]  /*4420*/  FFMA.FTZ R21, -R14, R19, R21 ;  /* 0x000000130e157223 */ /* 0x000fe20000010115 */
[----:B------:R-:W-:Y:S06]  /*4430*/  BRA `(.L_x_18943) ;  /* 0x0000000000707947 */ /* 0x000fec0003800000 */
.L_x_18944:
        /* <DEDUP_REMOVED lines=12> */
.L_x_18950:
        /* <DEDUP_REMOVED lines=13> */
.L_x_18949:
[----:B------:R-:W-:Y:S05]  /*45d0*/  BSYNC.RECONVERGENT B1 ;  /* 0x0000000000017941 */ /* 0x000fea0003800200 */
.L_x_18948:
[----:B------:R-:W-:-:S04]  /*45e0*/  FMUL.FTZ R20, R21, 1.1920928955078125e-07 ;  /* 0x3400000015147820 */ /* 0x000fc80000410000 */
[----:B------:R-:W-:-:S07]  /*45f0*/  FMUL.FTZ R21, R19, R20 ;  /* 0x0000001413157220 */ /* 0x000fce0000410000 */
.L_x_18943:
[----:B------:R-:W-:Y:S05]  /*4600*/  BSYNC.RECONVERGENT B0 ;  /* 0x0000000000007941 */ /* 0x000fea0003800200 */
.L_x_18942:
        /* <DEDUP_REMOVED lines=42> */
.L_x_18956:
[----:B------:R-:W-:Y:S01]  /*48b0*/  FSETP.GEU.FTZ.AND P0, PT, R23, -R14, PT ;  /* 0x8000000e1700720b */ /* 0x000fe20003f1e000 */
[----:B------:R-:W-:-:S12]  /*48c0*/  FADD.FTZ R19, R19, -1 ;  /* 0xbf80000013137421 */ /* 0x000fd80000010000 */
[----:B------:R-:W-:-:S07]  /*48d0*/  @!P0 FADD.FTZ R19, R19, -1 ;  /* 0xbf80000013138421 */ /* 0x000fce0000010000 */
.L_x_18955:
[----:B------:R-:W-:Y:S05]  /*48e0*/  BSYNC.RECONVERGENT B1 ;  /* 0x0000000000017941 */ /* 0x000fea0003800200 */
.L_x_18954:
[----:B------:R-:W-:Y:S01]  /*48f0*/  FFMA.FTZ R21, -R14, R19, R21 ;  /* 0x000000130e157223 */ /* 0x000fe20000010115 */
[----:B------:R-:W-:Y:S06]  /*4900*/  BRA `(.L_x_18952) ;  /* 0x0000000000707947 */ /* 0x000fec0003800000 */
.L_x_18953:
        /* <DEDUP_REMOVED lines=12> */
.L_x_18959:
        /* <DEDUP_REMOVED lines=13> */
.L_x_18958:
[----:B------:R-:W-:Y:S05]  /*4aa0*/  BSYNC.RECONVERGENT B1 ;  /* 0x0000000000017941 */ /* 0x000fea0003800200 */
.L_x_18957:
[----:B------:R-:W-:-:S04]  /*4ab0*/  FMUL.FTZ R20, R21, 1.1920928955078125e-07 ;  /* 0x3400000015147820 */ /* 0x000fc80000410000 */
[----:B------:R-:W-:-:S07]  /*4ac0*/  FMUL.FTZ R21, R19, R20 ;  /* 0x0000001413157220 */ /* 0x000fce0000410000 */
.L_x_18952:
[----:B------:R-:W-:Y:S05]  /*4ad0*/  BSYNC.RECONVERGENT B0 ;  /* 0x0000000000007941 */ /* 0x000fea0003800200 */
.L_x_18951:
        /* <DEDUP_REMOVED lines=42> */
.L_x_18965:
[----:B------:R-:W-:Y:S01]  /*4d80*/  FSETP.GEU.FTZ.AND P0, PT, R23, -R14, PT ;  /* 0x8000000e1700720b */ /* 0x000fe20003f1e000 */
[----:B------:R-:W-:-:S12]  /*4d90*/  FADD.FTZ R19, R19, -1 ;  /* 0xbf80000013137421 */ /* 0x000fd80000010000 */
[----:B------:R-:W-:-:S07]  /*4da0*/  @!P0 FADD.FTZ R19, R19, -1 ;  /* 0xbf80000013138421 */ /* 0x000fce0000010000 */
.L_x_18964:
[----:B------:R-:W-:Y:S05]  /*4db0*/  BSYNC.RECONVERGENT B1 ;  /* 0x0000000000017941 */ /* 0x000fea0003800200 */
.L_x_18963:
[----:B------:R-:W-:Y:S01]  /*4dc0*/  FFMA.FTZ R21, -R14, R19, R21 ;  /* 0x000000130e157223 */ /* 0x000fe20000010115 */
[----:B------:R-:W-:Y:S06]  /*4dd0*/  BRA `(.L_x_18961) ;  /* 0x0000000000707947 */ /* 0x000fec0003800000 */
.L_x_18962:
        /* <DEDUP_REMOVED lines=12> */
.L_x_18968:
        /* <DEDUP_REMOVED lines=13> */
.L_x_18967:
[----:B------:R-:W-:Y:S05]  /*4f70*/  BSYNC.RECONVERGENT B1 ;  /* 0x0000000000017941 */ /* 0x000fea0003800200 */
.L_x_18966:
[----:B------:R-:W-:-:S04]  /*4f80*/  FMUL.FTZ R20, R21, 1.1920928955078125e-07 ;  /* 0x3400000015147820 */ /* 0x000fc80000410000 */
[----:B------:R-:W-:-:S07]  /*4f90*/  FMUL.FTZ R21, R19, R20 ;  /* 0x0000001413157220 */ /* 0x000fce0000410000 */
.L_x_18961:
[----:B------:R-:W-:Y:S05]  /*4fa0*/  BSYNC.RECONVERGENT B0 ;  /* 0x0000000000007941 */ /* 0x000fea0003800200 */
.L_x_18960:
        /* <DEDUP_REMOVED lines=42> */
.L_x_18974:
[----:B------:R-:W-:Y:S01]  /*5250*/  FSETP.GEU.FTZ.AND P0, PT, R23, -R14, PT ;  /* 0x8000000e1700720b */ /* 0x000fe20003f1e000 */
[----:B------:R-:W-:-:S12]  /*5260*/  FADD.FTZ R19, R19, -1 ;  /* 0xbf80000013137421 */ /* 0x000fd80000010000 */
[----:B------:R-:W-:-:S07]  /*5270*/  @!P0 FADD.FTZ R19, R19, -1 ;  /* 0xbf80000013138421 */ /* 0x000fce0000010000 */
.L_x_18973:
[----:B------:R-:W-:Y:S05]  /*5280*/  BSYNC.RECONVERGENT B1 ;  /* 0x0000000000017941 */ /* 0x000fea0003800200 */
.L_x_18972:
[----:B------:R-:W-:Y:S01]  /*5290*/  FFMA.FTZ R21, -R14, R19, R21 ;  /* 0x000000130e157223 */ /* 0x000fe20000010115 */
[----:B------:R-:W-:Y:S06]  /*52a0*/  BRA `(.L_x_18970) ;  /* 0x0000000000707947 */ /* 0x000fec0003800000 */
.L_x_18971:
        /* <DEDUP_REMOVED lines=12> */
.L_x_18977:
        /* <DEDUP_REMOVED lines=13> */
.L_x_18976:
[----:B------:R-:W-:Y:S05]  /*5440*/  BSYNC.RECONVERGENT B1 ;  /* 0x0000000000017941 */ /* 0x000fea0003800200 */
.L_x_18975:
[----:B------:R-:W-:-:S04]  /*5450*/  FMUL.FTZ R20, R21, 1.1920928955078125e-07 ;  /* 0x3400000015147820 */ /* 0x000fc80000410000 */
[----:B------:R-:W-:-:S07]  /*5460*/  FMUL.FTZ R21, R19, R20 ;  /* 0x0000001413157220 */ /* 0x000fce0000410000 */
.L_x_18970:
[----:B------:R-:W-:Y:S05]  /*5470*/  BSYNC.RECONVERGENT B0 ;  /* 0x0000000000007941 */ /* 0x000fea0003800200 */
.L_x_18969:
        /* <DEDUP_REMOVED lines=42> */
.L_x_18983:
[----:B------:R-:W-:Y:S01]  /*5720*/  FSETP.GEU.FTZ.AND P0, PT, R15, -R14, PT ;  /* 0x8000000e0f00720b */ /* 0x000fe20003f1e000 */
[----:B------:R-:W-:-:S12]  /*5730*/  FADD.FTZ R3, R3, -1 ;  /* 0xbf80000003037421 */ /* 0x000fd80000010000 */
[----:B------:R-:W-:-:S07]  /*5740*/  @!P0 FADD.FTZ R3, R3, -1 ;  /* 0xbf80000003038421 */ /* 0x000fce0000010000 */
.L_x_18982:
[----:B------:R-:W-:Y:S05]  /*5750*/  BSYNC.RECONVERGENT B1 ;  /* 0x0000000000017941 */ /* 0x000fea0003800200 */
.L_x_18981:
[----:B------:R-:W-:Y:S01]  /*5760*/  FFMA.FTZ R21, -R14, R3, R21 ;  /* 0x000000030e157223 */ /* 0x000fe20000010115 */
[----:B------:R-:W-:Y:S06]  /*5770*/  BRA `(.L_x_18979) ;  /* 0x0000000000707947 */ /* 0x000fec0003800000 */
.L_x_18980:
        /* <DEDUP_REMOVED lines=12> */
.L_x_18986:
        /* <DEDUP_REMOVED lines=13> */
.L_x_18985:
[----:B------:R-:W-:Y:S05]  /*5910*/  BSYNC.RECONVERGENT B1 ;  /* 0x0000000000017941 */ /* 0x000fea0003800200 */
.L_x_18984:
[----:B------:R-:W-:-:S04]  /*5920*/  FMUL.FTZ R12, R21, 1.1920928955078125e-07 ;  /* 0x34000000150c7820 */ /* 0x000fc80000410000 */
[----:B------:R-:W-:-:S07]  /*5930*/  FMUL.FTZ R21, R17, R12 ;  /* 0x0000000c11157220 */ /* 0x000fce0000410000 */
.L_x_18979:
[----:B------:R-:W-:Y:S05]  /*5940*/  BSYNC.RECONVERGENT B0 ;  /* 0x0000000000007941 */ /* 0x000fea0003800200 */
.L_x_18978:
        /* <DEDUP_REMOVED lines=17> */
[----:B------:R-:W-:Y:S04]  /*5a60*/  STG.E.128 desc[UR4][R12.64], R8 ;  /* 0x000000080c007986 */ /* 0x000fe8000c101d04 */
[----:B------:R-:W-:Y:S01]  /*5a70*/  @!P0 LOP3.LUT R7, RZ, 0x80000000, R7, 0xb8, !PT ;  /* 0x80000000ff078812 */ /* 0x000fe200078eb807 */
[----:B0-----:R-:W-:-:S05]  /*5a80*/  @P0 FADD.FTZ R15, R3, -R14 ;  /* 0x8000000e030f0221 */ /* 0x001fca0000010000 */
[----:B------:R-:W-:-:S13]  /*5a90*/  FSETP.GT.AND P1, PT, R15, 0.5, P0 ;  /* 0x3f0000000f00780b */ /* 0x000fda0000724000 */
[----:B------:R-:W-:-:S04]  /*5aa0*/  @P1 FADD.FTZ R14, R14, 1 ;  /* 0x3f8000000e0e1421 */ /* 0x000fc80000010000 */
[----:B------:R-:W-:-:S05]  /*5ab0*/  @P0 IMAD.MOV.U32 R7, RZ, RZ, R14 ;  /* 0x000000ffff070224 */ /* 0x000fca00078e000e */
[----:B------:R-:W-:Y:S01]  /*5ac0*/  STG.E.128 desc[UR4][R12.64+0x800], R4 ;  /* 0x000800040c007986 */ /* 0x000fe2000c101d04 */
[----:B------:R-:W-:Y:S05]  /*5ad0*/  EXIT ;  /* 0x000000000000794d */ /* 0x000fea0003800000 */
.L_x_18987:
        /* <DEDUP_REMOVED lines=10> */
.L_x_32926:


//--------------------- .text._ZN2at6native29vectorized_elementwise_kernelILi8EZZZNS0_15binary_internal21div_floor_kernel_cudaERNS_18TensorIteratorBaseEENKUlvE0_clEvENKUlvE0_clEvEUlfE_St5arrayIPcLm2EEEEviT0_T1_ --------------------------
	.section	.text._ZN2at6native29vectorized_elementwise_kernelILi8EZZZNS0_15binary_internal21div_floor_kernel_cudaERNS_18TensorIteratorBaseEENKUlvE0_clEvENKUlvE0_clEvEUlfE_St5arrayIPcLm2EEEEviT0_T1_,"ax",@progbits
	.align	128
        .global         _ZN2at6native29vectorized_elementwise_kernelILi8EZZZNS0_15binary_internal21div_floor_kernel_cudaERNS_18TensorIteratorBaseEENKUlvE0_clEvENKUlvE0_clEvEUlfE_St5arrayIPcLm2EEEEviT0_T1_
        .type           _ZN2at6native29vectorized_elementwise_kernelILi8EZZZNS0_15binary_internal21div_floor_kernel_cudaERNS_18TensorIteratorBaseEENKUlvE0_clEvENKUlvE0_clEvEUlfE_St5arrayIPcLm2EEEEviT0_T1_,@function
        .size           _ZN2at6native29vectorized_elementwise_kernelILi8EZZZNS0_15binary_internal21div_floor_kernel_cudaERNS_18TensorIteratorBaseEENKUlvE0_clEvENKUlvE0_clEvEUlfE_St5arrayIPcLm2EEEEviT0_T1_,(.L_x_32927 - _ZN2at6native29vectorized_elementwise_kernelILi8EZZZNS0_15binary_internal21div_floor_kernel_cudaERNS_18TensorIteratorBaseEENKUlvE0_clEvENKUlvE0_clEvEUlfE_St5arrayIPcLm2EEEEviT0_T1_)
        .other          _ZN2at6native29vectorized_elementwise_kernelILi8EZZZNS0_15binary_internal21div_floor_kernel_cudaERNS_18TensorIteratorBaseEENKUlvE0_clEvENKUlvE0_clEvEUlfE_St5arrayIPcLm2EEEEviT0_T1_,@"STO_CUDA_ENTRY STV_DEFAULT"
_ZN2at6native29vectorized_elementwise_kernelILi8EZZZNS0_15binary_internal21div_floor_kernel_cudaERNS_18TensorIteratorBaseEENKUlvE0_clEvENKUlvE0_clEvEUlfE_St5arrayIPcLm2EEEEviT0_T1_:
.text._ZN2at6native29vectorized_elementwise_kernelILi8EZZZNS0_15binary_internal21div_floor_kernel_cudaERNS_18TensorIteratorBaseEENKUlvE0_clEvENKUlvE0_clEvEUlfE_St5arrayIPcLm2EEEEviT0_T1_:
[----:B------:R-:W-:Y:S01]  /*0000*/  LDC R1, c[0x0][0x37c] ;  /* 0x0000df00ff017b82 */ /* 0x000fe20000000800 */
[----:B------:R-:W-:Y:S05]  /*0010*/  EXIT ;  /* 0x000000000000794d */ /* 0x000fea0003800000 */
.L_x_18988:
        /* <DEDUP_REMOVED lines=14> */
.L_x_32927:


//--------------------- .text._ZN2at6native18elementwise_kernelILi128ELi4EZNS0_15gpu_kernel_implIZZZNS0_15binary_internal21div_floor_kernel_cudaERNS_18TensorIteratorBaseEENKUlvE0_clEvENKUlvE_clEvEUldE_EEvS5_RKT_EUliE_EEviT1_ --------------------------
	.section	.text._ZN2at6native18elementwise_kernelILi128ELi4EZNS0_15gpu_kernel_implIZZZNS0_15binary_internal21div_floor_kernel_cudaERNS_18TensorIteratorBaseEENKUlvE0_clEvENKUlvE_clEvEUldE_EEvS5_RKT_EUliE_EEviT1_,"ax",@progbits
	.align	128
        .global         _ZN2at6native18elementwise_kernelILi128ELi4EZNS0_15gpu_kernel_implIZZZNS0_15binary_internal21div_floor_kernel_cudaERNS_18TensorIteratorBaseEENKUlvE0_clEvENKUlvE_clEvEUldE_EEvS5_RKT_EUliE_EEviT1_
        .type           _ZN2at6native18elementwise_kernelILi128ELi4EZNS0_15gpu_kernel_implIZZZNS0_15binary_internal21div_floor_kernel_cudaERNS_18TensorIteratorBaseEENKUlvE0_clEvENKUlvE_clEvEUldE_EEvS5_RKT_EUliE_EEviT1_,@function
        .size           _ZN2at6native18elementwise_kernelILi128ELi4EZNS0_15gpu_kernel_implIZZZNS0_15binary_internal21div_floor_kernel_cudaERNS_18TensorIteratorBaseEENKUlvE0_clEvENKUlvE_clEvEUldE_EEvS5_RKT_EUliE_EEviT1_,(.L_x_32928 - _ZN2at6native18elementwise_kernelILi128ELi4EZNS0_15gpu_kernel_implIZZZNS0_15binary_internal21div_floor_kernel_cudaERNS_18TensorIteratorBaseEENKUlvE0_clEvENKUlvE_clEvEUldE_EEvS5_RKT_EUliE_EEviT1_)
        .other          _ZN2at6native18elementwise_kernelILi128ELi4EZNS0_15gpu_kernel_implIZZZNS0_15binary_internal21div_floor_kernel_cudaERNS_18TensorIteratorBaseEENKUlvE0_clEvENKUlvE_clEvEUldE_EEvS5_RKT_EUliE_EEviT1_,@"STO_CUDA_ENTRY STV_DEFAULT"
_ZN2at6native18elementwise_kernelILi128ELi4EZNS0_15gpu_kernel_implIZZZNS0_15binary_internal21div_floor_kernel_cudaERNS_18TensorIteratorBaseEENKUlvE0_clEvENKUlvE_clEvEUldE_EEvS5_RKT_EUliE_EEviT1_:
.text._ZN2at6native18elementwise_kernelILi128ELi4EZNS0_15gpu_kernel_implIZZZNS0_15binary_internal21div_floor_kernel_cudaERNS_18TensorIteratorBaseEENKUlvE0_clEvENKUlvE_clEvEUldE_EEvS5_RKT_EUliE_EEviT1_:
        /* <DEDUP_REMOVED lines=14> */
[----:B-1----:R-:W-:Y:S02]  /*00e0*/  LOP3.LUT R17, R17, UR4, RZ, 0xfc, !PT ;  /* 0x0000000411117c12 */ /* 0x002fe4000f8efcff */
[----:B-----5:R-:W-:Y:S01]  /*00f0*/  LOP3.LUT R23, R23, 0x7fffffff, RZ, 0xc0, !PT ;  /* 0x7fffffff17177812 */ /* 0x020fe200078ec0ff */
[----:B------:R-:W-:Y:S01]  /*0100*/  UIADD3 UR38, UPT, UPT, UR38, 0x1, URZ ;  /* 0x0000000126267890 */ /* 0x000fe2000fffe0ff */
[----:B----4-:R-:W-:Y:S02]  /*0110*/  ISETP.GE.AND P0, PT, R17, UR5, PT ;  /* 0x0000000511007c0c */ /* 0x010fe4000bf06270 */
[----:B------:R-:W-:Y:S02]  /*0120*/  SHF.R.U32.HI R25, RZ, 0x14, R23 ;  /* 0x00000014ff197819 */ /* 0x000fe40000011617 */
[----:B------:R-:W1:Y:S02]  /*0130*/  DMUL R18, R22, 1.80143985094819840000e+16 ;  /* 0x4350000016127828 */ /* 0x000e640000000000 */
[----:B-1----:R-:W-:-:S05]  /*0140*/  LEA.HI R24, R19, R25, RZ, 0xc ;  /* 0x0000001913187211 */ /* 0x002fca00078f60ff */
[----:B------:R-:W-:Y:S02]  /*0150*/  VIADD R24, R24, 0xffffffca ;  /* 0xffffffca18187836 */ /* 0x000fe40000000000 */
[----:B0-----:R-:W-:Y:S05]  /*0160*/  @P0 BRA `(.L_x_18990) ;  /* 0x0000003c009c0947 */ /* 0x001fea0003800000 */
        /* <DEDUP_REMOVED lines=302> */
.L_x_18991:
        /* <DEDUP_REMOVED lines=16> */
[----:B--2---:R-:W3:Y:S02]  /*1550*/  I2F.F64.S16 R2, R2 ;  /* 0x0000000200027312 */ /* 0x004ee40000101c00 */
[----:B---3--:R-:W-:Y:S05]  /*1560*/  BRA `(.L_x_18998) ;  /* 0x0000000c006c7947 */ /* 0x008fea0003800000 */
.L_x_18996:
[----:B------:R-:W2:Y:S02]  /*1570*/  LDG.E.U8 R2, desc[UR36][R4.64] ;  /* 0x0000002404027981 */ /* 0x000ea4000c1e1100 */
[----:B--2---:R-:W3:Y:S02]  /*1580*/  I2F.F64.U16 R2, R2 ;  /* 0x0000000200027312 */ /* 0x004ee40000101800 */
[----:B---3--:R-:W-:Y:S05]  /*1590*/  BRA `(.L_x_18998) ;  /* 0x0000000c00607947 */ /* 0x008fea0003800000 */
.L_x_18995:
[----:B------:R-:W-:-:S09]  /*15a0*/  UISETP.NE.AND UP0, UPT, UR4, 0x2, UPT ;  /* 0x000000020400788c */ /* 0x000fd2000bf05270 */
[----:B------:R-:W-:Y:S05]  /*15b0*/  BRA.U !UP0, `(.L_x_18999) ;  /* 0x0000000108287547 */ /* 0x000fea000b800000 */
[----:B------:R-:W-:-:S09]  /*15c0*/  UISETP.NE.AND UP0, UPT, UR4, 0x3, UPT ;  /* 0x000000030400788c */ /* 0x000fd2000bf05270 */
[----:B------:R-:W-:Y:S05]  /*15d0*/  BRA.U !UP0, `(.L_x_19000) ;  /* 0x0000000108147547 */ /* 0x000fea000b800000 */
[----:B------:R-:W-:-:S09]  /*15e0*/  UISETP.NE.AND UP0, UPT, UR4, 0x4, UPT ;  /* 0x000000040400788c */ /* 0x000fd2000bf05270 */
[----:B------:R-:W-:Y:S05]  /*15f0*/  BRA.U UP0, `(.L_x_18997) ;  /* 0x0000000900bc7547 */ /* 0x000fea000b800000 */
[----:B------:R-:W2:Y:S02]  /*1600*/  LDG.E.64 R2, desc[UR36][R4.64] ;  /* 0x0000002404027981 */ /* 0x000ea4000c1e1b00 */
[----:B--2---:R-:W3:Y:S02]  /*1610*/  I2F.F64.S64 R2, R2 ;  /* 0x0000000200027312 */ /* 0x004ee40000301c00 */
[----:B---3--:R-:W-:Y:S05]  /*1620*/  BRA `(.L_x_18998) ;  /* 0x0000000c003c7947 */ /* 0x008fea0003800000 */
.L_x_19000:
[----:B------:R-:W2:Y:S02]  /*1630*/  LDG.E R2, desc[UR36][R4.64] ;  /* 0x0000002404027981 */ /* 0x000ea4000c1e1900 */
[----:B--2---:R-:W3:Y:S02]  /*1640*/  I2F.F64 R2, R2 ;  /* 0x0000000200027312 */ /* 0x004ee40000201c00 */
[----:B---3--:R-:W-:Y:S05]  /*1650*/  BRA `(.L_x_18998) ;  /* 0x0000000c00307947 */ /* 0x008fea0003800000 */
.L_x_18999:
[----:B------:R-:W2:Y:S02]  /*1660*/  LDG.E.U16 R2, desc[UR36][R4.64] ;  /* 0x0000002404027981 */ /* 0x000ea4000c1e1500 */
[----:B--2---:R-:W3:Y:S02]  /*1670*/  I2F.F64.S16 R2, R2 ;  /* 0x0000000200027312 */ /* 0x004ee40000101c00 */
[----:B---3--:R-:W-:Y:S05]  /*1680*/  BRA `(.L_x_18998) ;  /* 0x0000000c00247947 */ /* 0x008fea0003800000 */
.L_x_18994:
        /* <DEDUP_REMOVED lines=10> */
.L_x_19002:
[----:B------:R-:W2:Y:S02]  /*1730*/  LDG.E.U16 R0, desc[UR36][R4.64] ;  /* 0x0000002404007981 */ /* 0x000ea4000c1e1500 */
[----:B--2---:R-:W-:-:S05]  /*1740*/  HADD2.F32 R0, -RZ, R0.H0_H0 ;  /* 0x20000000ff007230 */ /* 0x004fca0000004100 */
[----:B------:R-:W-:-:S04]  /*1750*/  FMUL.FTZ R0, R0, 1 ;  /* 0x3f80000000007820 */ /* 0x000fc80000410000 */
[----:B------:R2:W3:Y:S02]  /*1760*/  F2F.F64.F32 R2, R0 ;  /* 0x0000000000027310 */ /* 0x0004e40000201800 */
[----:B--23--:R-:W-:Y:S05]  /*1770*/  BRA `(.L_x_18998) ;  /* 0x0000000800e87947 */ /* 0x00cfea0003800000 */
.L_x_19001:
        /* <DEDUP_REMOVED lines=10> */
.L_x_19004:
[----:B------:R-:W2:Y:S02]  /*1820*/  LDG.E.U16 R4, desc[UR36][R4.64] ;  /* 0x0000002404047981 */ /* 0x000ea4000c1e1500 */
[----:B--2---:R-:W-:-:S05]  /*1830*/  HADD2.F32 R0, -RZ, R4.H0_H0 ;  /* 0x20000004ff007230 */ /* 0x004fca0000004100 */
[----:B------:R-:W-:-:S04]  /*1840*/  FMUL.FTZ R0, R0, 1 ;  /* 0x3f80000000007820 */ /* 0x000fc80000410000 */
[----:B------:R3:W4:Y:S02]  /*1850*/  F2F.F64.F32 R2, R0 ;  /* 0x0000000000027310 */ /* 0x0007240000201800 */
[----:B---34-:R-:W-:Y:S05]  /*1860*/  BRA `(.L_x_18998) ;  /* 0x0000000800ac7947 */ /* 0x018fea0003800000 */
.L_x_19003:
[----:B------:R2:W5:Y:S01]  /*1870*/  LDG.E.64 R2, desc[UR36][R4.64] ;  /* 0x0000002404027981 */ /* 0x000562000c1e1b00 */
[----:B------:R-:W-:Y:S05]  /*1880*/  BRA `(.L_x_18998) ;  /* 0x0000000800a47947 */ /* 0x000fea0003800000 */
.L_x_18993:
        /* <DEDUP_REMOVED lines=13> */
.L_x_19007:
[----:B------:R1:W5:Y:S01]  /*1960*/  LDG.E.64 R2, desc[UR36][R4.64] ;  /* 0x0000002404027981 */ /* 0x000362000c1e1b00 */
[----:B------:R-:W-:Y:S05]  /*1970*/  BRA `(.L_x_18998) ;  /* 0x0000000800687947 */ /* 0x000fea0003800000 */
.L_x_19006:
        /* <DEDUP_REMOVED lines=24> */
[----:B------:R-:W-:-:S06]  /*1b00*/  FMUL.FTZ R3, R3, 1 ;  /* 0x3f80000003037820 */ /* 0x000fcc0000410000 */
[----:B------:R-:W1:Y:S02]  /*1b10*/  F2F.F64.F32 R2, R3 ;  /* 0x0000000300027310 */ /* 0x000e640000201800 */
[----:B-1----:R-:W-:Y:S05]  /*1b20*/  BRA `(.L_x_18998) ;  /* 0x0000000400fc7947 */ /* 0x002fea0003800000 */
.L_x_19009:
        /* <DEDUP_REMOVED lines=12> */
[----:B------:R1:W2:Y:S02]  /*1bf0*/  F2F.F64.F32 R2, R0 ;  /* 0x0000000000027310 */ /* 0x0002a40000201800 */
[----:B-12---:R-:W-:Y:S05]  /*1c00*/  BRA `(.L_x_18998) ;  /* 0x0000000400c47947 */ /* 0x006fea0003800000 */
.L_x_19008:
[----:B------:R-:W2:Y:S02]  /*1c10*/  LDG.E.U16 R0, desc[UR36][R4.64] ;  /* 0x0000002404007981 */ /* 0x000ea4000c1e1500 */
[----:B--2---:R-:W-:-:S04]  /*1c20*/  IMAD.U32 R0, R0, 0x10000, RZ ;  /* 0x0001000000007824 */ /* 0x004fc800078e00ff */
[----:B------:R-:W-:-:S04]  /*1c30*/  FMUL.FTZ R0, R0, 1 ;  /* 0x3f80000000007820 */ /* 0x000fc80000410000 */
[----:B------:R1:W2:Y:S02]  /*1c40*/  F2F.F64.F32 R2, R0 ;  /* 0x0000000000027310 */ /* 0x0002a40000201800 */
[----:B-12---:R-:W-:Y:S05]  /*1c50*/  BRA `(.L_x_18998) ;  /* 0x0000000400b07947 */ /* 0x006fea0003800000 */
.L_x_19005:
        /* <DEDUP_REMOVED lines=9> */
[----:B--2---:R-:W1:Y:S02]  /*1cf0*/  I2F.F64.U16 R2, R2 ;  /* 0x0000000200027312 */ /* 0x004e640000101800 */
[----:B-1----:R-:W-:Y:S05]  /*1d00*/  BRA `(.L_x_18998) ;  /* 0x0000000400847947 */ /* 0x002fea0003800000 */
.L_x_19012:
        /* <DEDUP_REMOVED lines=21> */
.L_x_19014:
[----:B------:R-:W-:Y:S05]  /*1e60*/  BSYNC.RECONVERGENT B0 ;  /* 0x0000000000007941 */ /* 0x000fea0003800200 */
.L_x_19013:
[----:B------:R-:W-:Y:S01]  /*1e70*/  IMAD.SHL.U32 R0, R0, 0x100000, RZ ;  /* 0x0010000000007824 */ /* 0x000fe200078e00ff */
[----:B------:R-:W-:-:S04]  /*1e80*/  LEA R2, R2, 0x3b800000, 0x17 ;  /* 0x3b80000002027811 */ /* 0x000fc800078eb8ff */
[----:B------:R-:W-:-:S05]  /*1e90*/  LOP3.LUT R0, R2, R0, R7, 0xfe, !PT ;  /* 0x0000000002007212 */ /* 0x000fca00078efe07 */
[----:B------:R-:W-:-:S04]  /*1ea0*/  FMUL.FTZ R0, R0, 1 ;  /* 0x3f80000000007820 */ /* 0x000fc80000410000 */
[----:B------:R1:W2:Y:S02]  /*1eb0*/  F2F.F64.F32 R2, R0 ;  /* 0x0000000000027310 */ /* 0x0002a40000201800 */
[----:B-12---:R-:W-:Y:S05]  /*1ec0*/  BRA `(.L_x_18998) ;  /* 0x0000000400147947 */ /* 0x006fea0003800000 */
.L_x_19011:
        /* <DEDUP_REMOVED lines=21> */
.L_x_19016:
[----:B------:R-:W-:Y:S05]  /*2020*/  BSYNC.RECONVERGENT B0 ;  /* 0x0000000000007941 */ /* 0x000fea0003800200 */
.L_x_19015:
[----:B------:R-:W-:Y:S01]  /*2030*/  IMAD.SHL.U32 R0, R0, 0x200000, RZ ;  /* 0x0020000000007824 */ /* 0x000fe200078e00ff */
[----:B------:R-:W-:-:S04]  /*2040*/  LEA R2, R2, 0x37800000, 0x17 ;  /* 0x3780000002027811 */ /* 0x000fc800078eb8ff */
[----:B------:R-:W-:-:S05]  /*2050*/  LOP3.LUT R0, R2, R0, R7, 0xfe, !PT ;  /* 0x0000000002007212 */ /* 0x000fca00078efe07 */
[----:B------:R-:W-:-:S04]  /*2060*/  FMUL.FTZ R0, R0, 1 ;  /* 0x3f80000000007820 */ /* 0x000fc80000410000 */
[----:B------:R1:W2:Y:S02]  /*2070*/  F2F.F64.F32 R2, R0 ;  /* 0x0000000000027310 */ /* 0x0002a40000201800 */
[----:B-12---:R-:W-:Y:S05]  /*2080*/  BRA `(.L_x_18998) ;  /* 0x0000000000a47947 */ /* 0x006fea0003800000 */
.L_x_19010:
[----:B------:R-:W-:-:S09]  /*2090*/  UISETP.NE.AND UP0, UPT, UR4, 0x1c, UPT ;  /* 0x0000001c0400788c */ /* 0x000fd2000bf05270 */
[----:B------:R-:W-:Y:S05]  /*20a0*/  BRA.U !UP0, `(.L_x_19017) ;  /* 0x0000000108947547 */ /* 0x000fea000b800000 */
[----:B------:R-:W-:-:S09]  /*20b0*/  UISETP.NE.AND UP0, UPT, UR4, 0x1d, UPT ;  /* 0x0000001d0400788c */ /* 0x000fd2000bf05270 */
[----:B------:R-:W-:Y:S05]  /*20c0*/  BRA.U !UP0, `(.L_x_19018) ;  /* 0x0000000108807547 */ /* 0x000fea000b800000 */
[----:B------:R-:W-:-:S09]  /*20d0*/  UISETP.NE.AND UP0, UPT, UR4, 0x2c, UPT ;  /* 0x0000002c0400788c */ /* 0x000fd2000bf05270 */
[----:B------:R-:W-:Y:S05]  /*20e0*/  BRA.U !UP0, `(.L_x_19019) ;  /* 0x0000000108487547 */ /* 0x000fea000b800000 */
.L_x_18997:
        /* <DEDUP_REMOVED lines=16> */
.L_x_19020:
[----:B------:R-:W-:Y:S01]  /*21f0*/  CS2R R2, SRZ ;  /* 0x0000000000027805 */ /* 0x000fe2000001ff00 */
[----:B------:R-:W-:Y:S06]  /*2200*/  BRA `(.L_x_18998) ;  /* 0x0000000000447947 */ /* 0x000fec0003800000 */
.L_x_19019:
        /* <DEDUP_REMOVED lines=12> */
.L_x_19018:
[----:B------:R-:W2:Y:S02]  /*22d0*/  LDG.E.64 R2, desc[UR36][R4.64] ;  /* 0x0000002404027981 */ /* 0x000ea4000c1e1b00 */
[----:B--2---:R-:W1:Y:S02]  /*22e0*/  I2F.F64.U64 R2, R2 ;  /* 0x0000000200027312 */ /* 0x004e640000301800 */
[----:B-1----:R-:W-:Y:S05]  /*22f0*/  BRA `(.L_x_18998) ;  /* 0x0000000000087947 */ /* 0x002fea0003800000 */
.L_x_19017:
[----:B------:R-:W2:Y:S02]  /*2300*/  LDG.E R2, desc[UR36][R4.64] ;  /* 0x0000002404027981 */ /* 0x000ea4000c1e1900 */
[----:B--2---:R-:W0:Y:S02]  /*2310*/  I2F.F64.U32 R2, R2 ;  /* 0x0000000200027312 */ /* 0x004e240000201800 */
.L_x_18998:
[----:B------:R-:W-:Y:S05]  /*2320*/  BSYNC.RECONVERGENT B6 ;  /* 0x0000000000067941 */ /* 0x000fea0003800200 */
.L_x_18992:
[----:B012--5:R-:W-:Y:S01]  /*2330*/  LOP3.LUT R5, R3, 0x7fffffff, RZ, 0xc0, !PT ;  /* 0x7fffffff03057812 */ /* 0x027fe200078ec0ff */
        /* <DEDUP_REMOVED lines=25> */
.L_x_19022:
        /* <DEDUP_REMOVED lines=19> */
[----:B------:R-:W-:Y:S02]  /*2600*/  @!P0 IADD3 R7, PT, PT, R0, -0x36, RZ ;  /* 0xffffffca00078810 */ /* 0x000fe40007ffe0ff */
[----:B------:R-:W-:Y:S02]  /*2610*/  SEL R0, R24, R25, !P1 ;  /* 0x0000001918007207 */ /* 0x000fe40004800000 */
[----:B0-----:R-:W-:-:S02]  /*2620*/  FSEL R8, R18, UR4, !P1 ;  /* 0x0000000412087c08 */ /* 0x001fc4000c800000 */
[----:B------:R-:W-:Y:S01]  /*2630*/  LOP3.LUT R6, R6, 0x100000, RZ, 0xfc, !PT ;  /* 0x0010000006067812 */ /* 0x000fe200078efcff */
[----:B------:R-:W-:Y:S01]  /*2640*/  IMAD.IADD R7, R7, 0x1, -R0 ;  /* 0x0000000107077824 */ /* 0x000fe200078e0a00 */
[----:B------:R-:W-:-:S07]  /*2650*/  LOP3.LUT R11, R11, 0x100000, RZ, 0xfc, !PT ;  /* 0x001000000b0b7812 */ /* 0x000fce00078efcff */
.L_x_19025:
        /* <DEDUP_REMOVED lines=11> */
.L_x_19024:
        /* <DEDUP_REMOVED lines=19> */
.L_x_19027:
[----:B------:R-:W-:Y:S05]  /*2840*/  BSYNC.RECONVERGENT B1 ;  /* 0x0000000000017941 */ /* 0x000fea0003800200 */
.L_x_19026:
[----:B------:R-:W-:-:S07]  /*2850*/  LOP3.LUT R7, R7, 0x80000000, R3, 0xb8, !PT ;  /* 0x8000000007077812 */ /* 0x000fce00078eb803 */
.L_x_19023:
[----:B------:R-:W-:Y:S05]  /*2860*/  BSYNC.RECONVERGENT B0 ;  /* 0x0000000000007941 */ /* 0x000fea0003800200 */
.L_x_19021:
[----:B------:R-:W0:Y:S01]  /*2870*/  DSETP.NEU.AND P1, PT, R6, RZ, PT ;  /* 0x000000ff0600722a */ /* 0x000e220003f2d000 */
[----:B------:R-:W1:Y:S01]  /*2880*/  LDCU.64 UR6, c[0x0][0x598] ;  /* 0x0000b300ff0677ac */ /* 0x000e620008000a00 */
[----:B0-----:R-:W0:Y:S01]  /*2890*/  @P1 LDC.64 R8, c[0x0][0x590] ;  /* 0x00016400ff081b82 */ /* 0x001e220000000a00 */
[----:B------:R-:W-:Y:S01]  /*28a0*/  PLOP3.LUT P0, PT, PT, PT, PT, 0x8, 0x80 ;  /* 0x000000000080781c */ /* 0x000fe20003f0e170 */
[----:B------:R-:W2:Y:S01]  /*28b0*/  LDCU.64 UR8, c[0x0][0x580] ;  /* 0x0000b000ff0877ac */ /* 0x000ea20008000a00 */
[----:B------:R-:W-:-:S04]  /*28c0*/  UPRMT UR4, UR41, 0x9910, URZ ;  /* 0x0000991029047896 */ /* 0x000fc800080000ff */
[----:B------:R-:W-:-:S15]  /*28d0*/  UISETP.GT.AND UP0, UPT, UR4, 0x9, UPT ;  /* 0x000000090400788c */ /* 0x000fde000bf04270 */
[----:B------:R-:W-:-:S15]  /*28e0*/  NOP ;  /* 0x0000000000007918 */ /* 0x000fde0000000000 */
[----:B------:R-:W-:-:S15]  /*28f0*/  NOP ;  /* 0x0000000000007918 */ /* 0x000fde0000000000 */
[----:B------:R-:W-:-:S10]  /*2900*/  NOP ;  /* 0x0000000000007918 */ /* 0x000fd40000000000 */
[----:B------:R-:W1:-:S15]  /*2910*/  DADD R4, -R6, R2 ;  /* 0x0000000006047229 */ /* 0x000e5e0000000102 */
[----:B------:R-:W-:-:S15]  /*2920*/  NOP ;  /* 0x0000000000007918 */ /* 0x000fde0000000000 */
[----:B------:R-:W-:-:S15]  /*2930*/  NOP ;  /* 0x0000000000007918 */ /* 0x000fde0000000000 */
[----:B------:R-:W-:-:S15]  /*2940*/  NOP ;  /* 0x0000000000007918 */ /* 0x000fde0000000000 */
[----:B------:R-:W-:-:S04]  /*2950*/  NOP ;  /* 0x0000000000007918 */ /* 0x000fc80000000000 */
[----:B-1----:R-:W1:-:S15]  /*2960*/  DMUL R4, R4, UR6 ;  /* 0x0000000604047c28 */ /* 0x002e5e0008000000 */
        /* <DEDUP_REMOVED lines=9> */
[----:B-1----:R-:W-:-:S15]  /*2a00*/  DADD R8, R4, -1 ;  /* 0xbff0000004087429 */ /* 0x002fde0000000000 */
[----:B------:R-:W-:-:S15]  /*2a10*/  NOP ;  /* 0x0000000000007918 */ /* 0x000fde0000000000 */
[----:B------:R-:W-:-:S15]  /*2a20*/  NOP ;  /* 0x0000000000007918 */ /* 0x000fde0000000000 */
[----:B------:R-:W-:-:S15]  /*2a30*/  NOP ;  /* 0x0000000000007918 */ /* 0x000fde0000000000 */
[----:B------:R-:W-:-:S04]  /*2a40*/  NOP ;  /* 0x0000000000007918 */ /* 0x000fc80000000000 */
[----:B0-----:R-:W0:Y:S02]  /*2a50*/  @P1 DSETP.LT.XOR P0, PT, R6, RZ, !P2 ;  /* 0x000000ff0600122a */ /* 0x001e240005701800 */
[----:B0-----:R-:W-:Y:S02]  /*2a60*/  FSEL R12, R8, R4, P0 ;  /* 0x00000004080c7208 */ /* 0x001fe40000000000 */
[----:B------:R-:W-:Y:S02]  /*2a70*/  FSEL R13, R9, R5, P0 ;  /* 0x00000005090d7208 */ /* 0x000fe40000000000 */
[----:B--2---:R-:W-:-:S04]  /*2a80*/  IADD3 R8, P2, PT, R16, UR8, RZ ;  /* 0x0000000810087c10 */ /* 0x004fc8000ff5e0ff */
[----:B------:R-:W-:-:S15]  /*2a90*/  IADD3.X R9, PT, PT, RZ, UR9, RZ, P2, !PT ;  /* 0x00000009ff097c10 */ /* 0x000fde00097fe4ff */
[----:B------:R-:W-:-:S15]  /*2aa0*/  NOP ;  /* 0x0000000000007918 */ /* 0x000fde0000000000 */
[----:B------:R-:W-:-:S15]  /*2ab0*/  NOP ;  /* 0x0000000000007918 */ /* 0x000fde0000000000 */
[----:B------:R-:W-:-:S09]  /*2ac0*/  NOP ;  /* 0x0000000000007918 */ /* 0x000fd20000000000 */
        /* <DEDUP_REMOVED lines=10> */
[----:B------:R-:W1:Y:S02]  /*2b70*/  @!P1 DMUL R2, R2, UR6 ;  /* 0x0000000602029c28 */ /* 0x000e640008000000 */
[----:B-1----:R-:W-:-:S15]  /*2b80*/  @!P1 LOP3.LUT R2, RZ, 0x80000000, R3, 0xb8, !PT ;  /* 0x80000000ff029812 */ /* 0x002fde00078eb803 */
[----:B------:R-:W-:-:S15]  /*2b90*/  NOP ;  /* 0x0000000000007918 */ /* 0x000fde0000000000 */
[----:B------:R-:W-:-:S15]  /*2ba0*/  NOP ;  /* 0x0000000000007918 */ /* 0x000fde0000000000 */
[----:B------:R-:W-:-:S15]  /*2bb0*/  NOP ;  /* 0x0000000000007918 */ /* 0x000fde0000000000 */
[----:B------:R-:W-:-:S02]  /*2bc0*/  NOP ;  /* 0x0000000000007918 */ /* 0x000fc40000000000 */
        /* <DEDUP_REMOVED lines=11> */
[----:B0-----:R-:W-:Y:S01]  /*2c80*/  @P1 FSEL R4, R10, R4, P0 ;  /* 0x000000040a041208 */ /* 0x001fe20000000000 */
[----:B------:R-:W-:Y:S01]  /*2c90*/  @!P1 IMAD.MOV.U32 R4, RZ, RZ, RZ ;  /* 0x000000ffff049224 */ /* 0x000fe200078e00ff */
[----:B------:R-:W-:Y:S01]  /*2ca0*/  @P1 FSEL R5, R11, R5, P0 ;  /* 0x000000050b051208 */ /* 0x000fe20000000000 */
[----:B------:R-:W-:Y:S01]  /*2cb0*/  @!P1 IMAD.MOV.U32 R5, RZ, RZ, R2 ;  /* 0x000000ffff059224 */ /* 0x000fe200078e0002 */
        /* <DEDUP_REMOVED lines=12> */
.L_x_19031:
[----:B------:R-:W0:Y:S02]  /*2d80*/  F2I.S64.F64.TRUNC R4, R4 ;  /* 0x0000000400047311 */ /* 0x000e24000030d900 */
[----:B0-----:R-:W-:-:S05]  /*2d90*/  IMAD.MOV.U32 R3, RZ, RZ, R4 ;  /* 0x000000ffff037224 */ /* 0x001fca00078e0004 */
[----:B------:R0:W-:Y:S01]  /*2da0*/  STG.E.U8 desc[UR36][R8.64], R3 ;  /* 0x0000000308007986 */ /* 0x0001e2000c101124 */
[----:B------:R-:W-:Y:S05]  /*2db0*/  BRA `(.L_x_19033) ;  /* 0x0000001000847947 */ /* 0x000fea0003800000 */
.L_x_19030:
        /* <DEDUP_REMOVED lines=9> */
.L_x_19035:
[----:B------:R-:W0:Y:S02]  /*2e50*/  F2I.F64.TRUNC R5, R4 ;  /* 0x0000000400057311 */ /* 0x000e24000030d100 */
[----:B0-----:R0:W-:Y:S01]  /*2e60*/  STG.E desc[UR36][R8.64], R5 ;  /* 0x0000000508007986 */ /* 0x0011e2000c101924 */
[----:B------:R-:W-:Y:S05]  /*2e70*/  BRA `(.L_x_19033) ;  /* 0x0000001000547947 */ /* 0x000fea0003800000 */
.L_x_19034:
[----:B------:R-:W0:Y:S02]  /*2e80*/  F2I.F64.TRUNC R5, R4 ;  /* 0x0000000400057311 */ /* 0x000e24000030d100 */
[----:B0-----:R0:W-:Y:S01]  /*2e90*/  STG.E.U16 desc[UR36][R8.64], R5 ;  /* 0x0000000508007986 */ /* 0x0011e2000c101524 */
[----:B------:R-:W-:Y:S05]  /*2ea0*/  BRA `(.L_x_19033) ;  /* 0x0000001000487947 */ /* 0x000fea0003800000 */
.L_x_19029:
        /* <DEDUP_REMOVED lines=17> */
.L_x_19037:
        /* <DEDUP_REMOVED lines=12> */
.L_x_19036:
        /* <DEDUP_REMOVED lines=14> */
[----:B------:R-:W-:Y:S01]  /*3160*/  MOV R3, RZ ;  /* 0x000000ff00037202 */ /* 0x000fe20000000f00 */
[----:B0-----:R-:W-:-:S05]  /*3170*/  @!P0 FMUL R2, R2, 1.175494350822287508e-38 ;  /* 0x0080000002028820 */ /* 0x001fca0000400000 */
[----:B------:R0:W-:Y:S01]  /*3180*/  STG.E.64 desc[UR36][R8.64], R2 ;  /* 0x0000000208007986 */ /* 0x0001e2000c101b24 */
[----:B------:R-:W-:Y:S05]  /*3190*/  BRA `(.L_x_19033) ;  /* 0x0000000c008c7947 */ /* 0x000fea0003800000 */
.L_x_19039:
        /* <DEDUP_REMOVED lines=13> */
.L_x_19038:
[----:B------:R0:W-:Y:S01]  /*3270*/  STG.E.64 desc[UR36][R8.64], R4 ;  /* 0x0000000408007986 */ /* 0x0001e2000c101b24 */
[----:B------:R-:W-:Y:S05]  /*3280*/  BRA `(.L_x_19033) ;  /* 0x0000000c00507947 */ /* 0x000fea0003800000 */
.L_x_19028:
        /* <DEDUP_REMOVED lines=12> */
.L_x_19042:
[----:B------:R-:W-:-:S05]  /*3350*/  CS2R R6, SRZ ;  /* 0x0000000000067805 */ /* 0x000fca000001ff00 */
[----:B------:R0:W-:Y:S01]  /*3360*/  STG.E.128 desc[UR36][R8.64], R4 ;  /* 0x0000000408007986 */ /* 0x0001e2000c101d24 */
[----:B------:R-:W-:Y:S05]  /*3370*/  BRA `(.L_x_19033) ;  /* 0x0000000c00147947 */ /* 0x000fea0003800000 */
.L_x_19041:
        /* <DEDUP_REMOVED lines=27> */
.L_x_19046:
[----:B------:R-:W-:Y:S05]  /*3530*/  BSYNC.RECONVERGENT B0 ;  /* 0x0000000000007941 */ /* 0x000fea0003800200 */
.L_x_19045:
[----:B------:R-:W-:-:S05]  /*3540*/  LOP3.LUT R3, R0, 0x80, R3, 0xf8, !PT ;  /* 0x0000008000037812 */ /* 0x000fca00078ef803 */
[----:B------:R0:W-:Y:S01]  /*3550*/  STG.E.U8 desc[UR36][R8.64], R3 ;  /* 0x0000000308007986 */ /* 0x0001e2000c101124 */
[----:B------:R-:W-:Y:S05]  /*3560*/  BRA `(.L_x_19033) ;  /* 0x0000000800987947 */ /* 0x000fea0003800000 */
.L_x_19044:
        /* <DEDUP_REMOVED lines=23> */
.L_x_19048:
[----:B------:R-:W-:Y:S05]  /*36e0*/  BSYNC.RECONVERGENT B0 ;  /* 0x0000000000007941 */ /* 0x000fea0003800200 */
.L_x_19047:
[----:B------:R-:W-:-:S05]  /*36f0*/  LOP3.LUT R3, R0, 0x80, R3, 0xf8, !PT ;  /* 0x0000008000037812 */ /* 0x000fca00078ef803 */
[----:B------:R0:W-:Y:S01]  /*3700*/  STG.E.U8 desc[UR36][R8.64], R3 ;  /* 0x0000000308007986 */ /* 0x0001e2000c101124 */
[----:B------:R-:W-:Y:S05]  /*3710*/  BRA `(.L_x_19033) ;  /* 0x00000008002c7947 */ /* 0x000fea0003800000 */
.L_x_19043:
        /* <DEDUP_REMOVED lines=12> */
.L_x_19040:
        /* <DEDUP_REMOVED lines=11> */
.L_x_19051:
        /* <DEDUP_REMOVED lines=21> */
.L_x_19054:
[----:B------:R-:W-:-:S04]  /*39e0*/  SHF.R.U32.HI R0, RZ, 0x14, R3 ;  /* 0x00000014ff007819 */ /* 0x000fc80000011603 */
[----:B------:R-:W-:-:S04]  /*39f0*/  LOP3.LUT R0, R0, 0x1, RZ, 0xc0, !PT ;  /* 0x0000000100007812 */ /* 0x000fc800078ec0ff */
[----:B------:R-:W-:-:S04]  /*3a00*/  IADD3 R0, PT, PT, R3, 0x487ffff, R0 ;  /* 0x0487ffff03007810 */ /* 0x000fc80007ffe000 */
[----:B------:R-:W-:-:S04]  /*3a10*/  SHF.R.U32.HI R0, RZ, 0x14, R0 ;  /* 0x00000014ff007819 */ /* 0x000fc80000011600 */
[----:B------:R-:W-:-:S07]  /*3a20*/  LOP3.LUT R2, R0, 0xff, RZ, 0xc0, !PT ;  /* 0x000000ff00027812 */ /* 0x000fce00078ec0ff */
.L_x_19055:
[----:B------:R-:W-:-:S04]  /*3a30*/  SHF.R.U32.HI R3, RZ, 0x18, R3 ;  /* 0x00000018ff037819 */ /* 0x000fc80000011603 */
[----:B------:R-:W-:-:S04]  /*3a40*/  LOP3.LUT R2, R2, 0x80, R3, 0xf8, !PT ;  /* 0x0000008002027812 */ /* 0x000fc800078ef803 */
[----:B------:R-:W-:-:S07]  /*3a50*/  PRMT R0, R2, 0x7610, R0 ;  /* 0x0000761002007816 */ /* 0x000fce0000000000 */
.L_x_19053:
[----:B------:R-:W-:Y:S05]  /*3a60*/  BSYNC.RECONVERGENT B0 ;  /* 0x0000000000007941 */ /* 0x000fea0003800200 */
.L_x_19052:
[----:B------:R1:W-:Y:S01]  /*3a70*/  STG.E.U8 desc[UR36][R8.64], R0 ;  /* 0x0000000008007986 */ /* 0x0003e2000c101124 */
[----:B------:R-:W-:Y:S05]  /*3a80*/  BRA `(.L_x_19033) ;  /* 0x0000000400507947 */ /* 0x000fea0003800000 */
.L_x_19050:
        /* <DEDUP_REMOVED lines=21> */
.L_x_19058:
[----:B------:R-:W-:-:S04]  /*3be0*/  SHF.R.U32.HI R0, RZ, 0x15, R3 ;  /* 0x00000015ff007819 */ /* 0x000fc80000011603 */
[----:B------:R-:W-:-:S04]  /*3bf0*/  LOP3.LUT R0, R0, 0x1, RZ, 0xc0, !PT ;  /* 0x0000000100007812 */ /* 0x000fc800078ec0ff */
[----:B------:R-:W-:-:S04]  /*3c00*/  IADD3 R0, PT, PT, R3, 0x88fffff, R0 ;  /* 0x088fffff03007810 */ /* 0x000fc80007ffe000 */
[----:B------:R-:W-:-:S04]  /*3c10*/  SHF.R.U32.HI R0, RZ, 0x15, R0 ;  /* 0x00000015ff007819 */ /* 0x000fc80000011600 */
[----:B------:R-:W-:-:S07]  /*3c20*/  LOP3.LUT R2, R0, 0xff, RZ, 0xc0, !PT ;  /* 0x000000ff00027812 */ /* 0x000fce00078ec0ff */
.L_x_19059:
[----:B------:R-:W-:-:S04]  /*3c30*/  SHF.R.U32.HI R3, RZ, 0x18, R3 ;  /* 0x00000018ff037819 */ /* 0x000fc80000011603 */
[----:B------:R-:W-:-:S04]  /*3c40*/  LOP3.LUT R2, R2, 0x80, R3, 0xf8, !PT ;  /* 0x0000008002027812 */ /* 0x000fc800078ef803 */
[----:B------:R-:W-:-:S07]  /*3c50*/  PRMT R0, R2, 0x7610, R0 ;  /* 0x0000761002007816 */ /* 0x000fce0000000000 */
.L_x_19057:
[----:B------:R-:W-:Y:S05]  /*3c60*/  BSYNC.RECONVERGENT B0 ;  /* 0x0000000000007941 */ /* 0x000fea0003800200 */
.L_x_19056:
[----:B------:R0:W-:Y:S01]  /*3c70*/  STG.E.U8 desc[UR36][R8.64], R0 ;  /* 0x0000000008007986 */ /* 0x0001e2000c101124 */
[----:B------:R-:W-:Y:S05]  /*3c80*/  BRA `(.L_x_19033) ;  /* 0x0000000000d07947 */ /* 0x000fea0003800000 */
.L_x_19049:
[----:B------:R-:W-:-:S09]  /*3c90*/  UISETP.NE.AND UP0, UPT, UR4, 0x1c, UPT ;  /* 0x0000001c0400788c */ /* 0x000fd2000bf05270 */
[----:B------:R-:W-:Y:S05]  /*3ca0*/  BRA.U !UP0, `(.L_x_19060) ;  /* 0x0000000108c07547 */ /* 0x000fea000b800000 */
[----:B------:R-:W-:-:S09]  /*3cb0*/  UISETP.NE.AND UP0, UPT, UR4, 0x1d, UPT ;  /* 0x0000001d0400788c */ /* 0x000fd2000bf05270 */
[----:B------:R-:W-:Y:S05]  /*3cc0*/  BRA.U !UP0, `(.L_x_19061) ;  /* 0x0000000108ac7547 */ /* 0x000fea000b800000 */
[----:B------:R-:W-:-:S09]  /*3cd0*/  UISETP.NE.AND UP0, UPT, UR4, 0x2c, UPT ;  /* 0x0000002c0400788c */ /* 0x000fd2000bf05270 */
[----:B------:R-:W-:Y:S05]  /*3ce0*/  BRA.U !UP0, `(.L_x_19062) ;  /* 0x0000000108447547 */ /* 0x000fea000b800000 */
.L_x_19032:
        /* <DEDUP_REMOVED lines=16> */
.L_x_19063:
[----:B------:R-:W-:Y:S05]  /*3df0*/  BRA `(.L_x_19033) ;  /* 0x0000000000747947 */ /* 0x000fea0003800000 */
.L_x_19062:
        /* <DEDUP_REMOVED lines=24> */
.L_x_19061:
[----:B------:R-:W0:Y:S02]  /*3f80*/  F2I.U64.F64.TRUNC R4, R4 ;  /* 0x0000000400047311 */ /* 0x000e24000030d800 */
[----:B0-----:R0:W-:Y:S01]  /*3f90*/  STG.E.64 desc[UR36][R8.64], R4 ;  /* 0x0000000408007986 */ /* 0x0011e2000c101b24 */
[----:B------:R-:W-:Y:S05]  /*3fa0*/  BRA `(.L_x_19033) ;  /* 0x0000000000087947 */ /* 0x000fea0003800000 */
.L_x_19060:
[----:B------:R-:W0:Y:S02]  /*3fb0*/  F2I.U32.F64.TRUNC R5, R4 ;  /* 0x0000000400057311 */ /* 0x000e24000030d000 */
[----:B0-----:R3:W-:Y:S02]  /*3fc0*/  STG.E desc[UR36][R8.64], R5 ;  /* 0x0000000508007986 */ /* 0x0017e4000c101924 */
.L_x_19033:
[----:B------:R-:W-:-:S07]  /*3fd0*/  VIADD R17, R17, 0x80 ;  /* 0x0000008011117836 */ /* 0x000fce0000000000 */
.L_x_18990:
[----:B------:R-:W-:Y:S05]  /*3fe0*/  BSYNC.RECONVERGENT B7 ;  /* 0x0000000000077941 */ /* 0x000fea0003800200 */
.L_x_18989:
[----:B------:R-:W5:Y:S01]  /*3ff0*/  LDCU UR4, c[0x0][0x380] ;  /* 0x00007000ff0477ac */ /* 0x000f620008000800 */
[----:B------:R-:W-:Y:S01]  /*4000*/  BSSY.RECONVERGENT B7, `(.L_x_19064) ;  /* 0x00003eb000077945 */ /* 0x000fe20003800200 */
[----:B-----5:R-:W-:-:S13]  /*4010*/  ISETP.GE.AND P0, PT, R17, UR4, PT ;  /* 0x0000000411007c0c */ /* 0x020fda000bf06270 */
[----:B------:R-:W-:Y:S05]  /*4020*/  @P0 BRA `(.L_x_19065) ;  /* 0x0000003c00a00947 */ /* 0x000fea0003800000 */
[----:B------:R-:W5:Y:S01]  /*4030*/  LDCU UR4, c[0x0][0x388] ;  /* 0x00007100ff0477ac */ /* 0x000f620008000800 */
[----:B------:R-:W-:Y:S02]  /*4040*/  HFMA2 R16, -RZ, RZ, 0, 0 ;  /* 0x00000000ff107431 */ /* 0x000fe400000001ff */
[----:B01----:R-:W-:Y:S01]  /*4050*/  IMAD.MOV.U32 R0, RZ, RZ, RZ ;  /* 0x000000ffff007224 */ /* 0x003fe200078e00ff */
[----:B-----5:R-:W-:-:S09]  /*4060*/  UISETP.NE.AND UP0, UPT, UR4, URZ, UPT ;  /* 0x000000ff0400728c */ /* 0x020fd2000bf05270 */
[----:B------:R-:W-:Y:S05]  /*4070*/  BRA.U !UP0, `(.L_x_19066) ;  /* 0x0000001108a87547 */ /* 0x000fea000b800000 */
[----:B------:R-:W0:Y:S01]  /*4080*/  LDCU.64 UR4, c[0x0][0x390] ;  /* 0x00007200ff0477ac */ /* 0x000e220008000a00 */
[----:B------:R-:W-:Y:S01]  /*4090*/  IMAD.MOV.U32 R16, RZ, RZ, RZ ;  /* 0x000000ffff107224 */ /* 0x000fe200078e00ff */
[----:B------:R-:W1:Y:S01]  /*40a0*/  LDCU UR6, c[0x0][0x38c] ;  /* 0x00007180ff0677ac */ /* 0x000e620008000800 */
[----:B------:R-:W5:Y:S01]  /*40b0*/  LDCU.64 UR8, c[0x0][0x4b8] ;  /* 0x00009700ff0877ac */ /* 0x000f620008000a00 */
[----:B------:R-:W-:Y:S01]  /*40c0*/  UISETP.NE.AND UP0, UPT, UR40, URZ, UPT ;  /* 0x000000ff2800728c */ /* 0x000fe2000bf05270 */
[----:B0-----:R-:W-:-:S05]  /*40d0*/  IMAD.HI.U32 R2, R17, UR4, R16 ;  /* 0x0000000411027c27 */ /* 0x001fca000f8e0010 */
[----:B----4-:R-:W-:-:S05]  /*40e0*/  SHF.R.U32.HI R3, RZ, UR5, R2 ;  /* 0x00000005ff037c19 */ /* 0x010fca0008011602 */
[----:B------:R-:W-:-:S04]  /*40f0*/  IMAD.MOV R0, RZ, RZ, -R3 ;  /* 0x000000ffff007224 */ /* 0x000fc800078e0a03 */
[----:B-1----:R-:W-:-:S04]  /*4100*/  IMAD R0, R0, UR6, R17 ;  /* 0x0000000600007c24 */ /* 0x002fc8000f8e0211 */
[C---:B-----5:R-:W-:Y:S02]  /*4110*/  IMAD R16, R0.reuse, UR8, RZ ;  /* 0x0000000800107c24 */ /* 0x060fe4000f8e02ff */
[----:B------:R-:W-:Y:S01]  /*4120*/  IMAD R0, R0, UR9, RZ ;  /* 0x0000000900007c24 */ /* 0x000fe2000f8e02ff */
[----:B------:R-:W-:Y:S06]  /*4130*/  BRA.U !UP0, `(.L_x_19066) ;  /* 0x0000001108787547 */ /* 0x000fec000b800000 */
[----:B------:R-:W0:Y:S01]  /*4140*/  LDCU.64 UR6, c[0x0][0x398] ;  /* 0x00007300ff0677ac */ /* 0x000e220008000a00 */
[----:B------:R-:W-:Y:S01]  /*4150*/  IMAD.MOV.U32 R2, RZ, RZ, RZ ;  /* 0x000000ffff027224 */ /* 0x000fe200078e00ff */
[----:B------:R-:W2:Y:S01]  /*4160*/  LDCU UR4, c[0x0][0x3a0] ;  /* 0x00007400ff0477ac */ /* 0x000ea20008000800 */
[----:B------:R-:W1:Y:S01]  /*4170*/  LDCU.64 UR8, c[0x0][0x4c0] ;  /* 0x00009800ff0877ac */ /* 0x000e620008000a00 */
[----:B------:R-:W-:Y:S01]  /*4180*/  UISETP.NE.AND UP0, UPT, UR38, 0x2, UPT ;  /* 0x000000022600788c */ /* 0x000fe2000bf05270 */
[----:B0-----:R-:W-:-:S05]  /*4190*/  IMAD.HI.U32 R4, R3, UR7, R2 ;  /* 0x0000000703047c27 */ /* 0x001fca000f8e0002 */
[----:B--23--:R-:W-:-:S04]  /*41a0*/  SHF.R.U32.HI R5, RZ, UR4, R4 ;  /* 0x00000004ff057c19 */ /* 0x00cfc80008011604 */
[----:B------:R-:W-:-:S05]  /*41b0*/  IADD3 R2, PT, PT, -R5, RZ, RZ ;  /* 0x000000ff05027210 */ /* 0x000fca0007ffe1ff */
[----:B------:R-:W-:-:S04]  /*41c0*/  IMAD R3, R2, UR6, R3 ;  /* 0x0000000602037c24 */ /* 0x000fc8000f8e0203 */
[C---:B-1----:R-:W-:Y:S02]  /*41d0*/  IMAD R16, R3.reuse, UR8, R16 ;  /* 0x0000000803107c24 */ /* 0x042fe4000f8e0210 */
        /* <DEDUP_REMOVED lines=276> */
.L_x_19066:
[----:B------:R-:W0:Y:S01]  /*5320*/  LDCU.64 UR6, c[0x0][0x588] ;  /* 0x0000b100ff0677ac */ /* 0x000e220008000a00 */
[----:B------:R-:W-:Y:S01]  /*5330*/  BSSY.RECONVERGENT B6, `(.L_x_19067) ;  /* 0x00000ec000067945 */ /* 0x000fe20003800200 */
[----:B------:R-:W-:-:S04]  /*5340*/  UPRMT UR4, UR42, 0x9910, URZ ;  /* 0x000099102a047896 */ /* 0x000fc800080000ff */
[----:B------:R-:W-:Y:S01]  /*5350*/  UISETP.GT.AND UP0, UPT, UR4, 0x9, UPT ;  /* 0x000000090400788c */ /* 0x000fe2000bf04270 */
[----:B0-----:R-:W-:-:S05]  /*5360*/  IADD3 R4, P0, PT, R0, UR6, RZ ;  /* 0x0000000600047c10 */ /* 0x001fca000ff1e0ff */
[----:B--23--:R-:W-:-:S03]  /*5370*/  IMAD.X R5, RZ, RZ, UR7, P0 ;  /* 0x00000007ff057e24 */ /* 0x00cfc600080e06ff */
        /* <DEDUP_REMOVED lines=10> */
[----:B----4-:R-:W3:Y:S02]  /*5420*/  I2F.F64.S16 R2, R2 ;  /* 0x0000000200027312 */ /* 0x010ee40000101c00 */
[----:B---3--:R-:W-:Y:S05]  /*5430*/  BRA `(.L_x_19073) ;  /* 0x0000000c006c7947 */ /* 0x008fea0003800000 */
.L_x_19071:
[----:B------:R-:W4:Y:S02]  /*5440*/  LDG.E.U8 R2, desc[UR36][R4.64] ;  /* 0x0000002404027981 */ /* 0x000f24000c1e1100 */
[----:B----4-:R-:W3:Y:S02]  /*5450*/  I2F.F64.U16 R2, R2 ;  /* 0x0000000200027312 */ /* 0x010ee40000101800 */
[----:B---3--:R-:W-:Y:S05]  /*5460*/  BRA `(.L_x_19073) ;  /* 0x0000000c00607947 */ /* 0x008fea0003800000 */
.L_x_19070:
[----:B------:R-:W-:-:S09]  /*5470*/  UISETP.NE.AND UP0, UPT, UR4, 0x2, UPT ;  /* 0x000000020400788c */ /* 0x000fd2000bf05270 */
[----:B------:R-:W-:Y:S05]  /*5480*/  BRA.U !UP0, `(.L_x_19074) ;  /* 0x0000000108287547 */ /* 0x000fea000b800000 */
[----:B------:R-:W-:-:S09]  /*5490*/  UISETP.NE.AND UP0, UPT, UR4, 0x3, UPT ;  /* 0x000000030400788c */ /* 0x000fd2000bf05270 */
[----:B------:R-:W-:Y:S05]  /*54a0*/  BRA.U !UP0, `(.L_x_19075) ;  /* 0x0000000108147547 */ /* 0x000fea000b800000 */
[----:B------:R-:W-:-:S09]  /*54b0*/  UISETP.NE.AND UP0, UPT, UR4, 0x4, UPT ;  /* 0x000000040400788c */ /* 0x000fd2000bf05270 */
[----:B------:R-:W-:Y:S05]  /*54c0*/  BRA.U UP0, `(.L_x_19072) ;  /* 0x0000000900ec7547 */ /* 0x000fea000b800000 */
[----:B----4-:R-:W2:Y:S02]  /*54d0*/  LDG.E.64 R2, desc[UR36][R4.64] ;  /* 0x0000002404027981 */ /* 0x010ea4000c1e1b00 */
[----:B--2---:R-:W3:Y:S02]  /*54e0*/  I2F.F64.S64 R2, R2 ;  /* 0x0000000200027312 */ /* 0x004ee40000301c00 */
[----:B---3--:R-:W-:Y:S05]  /*54f0*/  BRA `(.L_x_19073) ;  /* 0x0000000c003c7947 */ /* 0x008fea0003800000 */
.L_x_19075:
[----:B------:R-:W4:Y:S02]  /*5500*/  LDG.E R2, desc[UR36][R4.64] ;  /* 0x0000002404027981 */ /* 0x000f24000c1e1900 */
[----:B----4-:R-:W3:Y:S02]  /*5510*/  I2F.F64 R2, R2 ;  /* 0x0000000200027312 */ /* 0x010ee40000201c00 */
[----:B---3--:R-:W-:Y:S05]  /*5520*/  BRA `(.L_x_19073) ;  /* 0x0000000c00307947 */ /* 0x008fea0003800000 */
.L_x_19074:
[----:B------:R-:W4:Y:S02]  /*5530*/  LDG.E.U16 R2, desc[UR36][R4.64] ;  /* 0x0000002404027981 */ /* 0x000f24000c1e1500 */
[----:B----4-:R-:W3:Y:S02]  /*5540*/  I2F.F64.S16 R2, R2 ;  /* 0x0000000200027312 */ /* 0x010ee40000101c00 */
[----:B---3--:R-:W-:Y:S05]  /*5550*/  BRA `(.L_x_19073) ;  /* 0x0000000c00247947 */ /* 0x008fea0003800000 */
.L_x_19069:
        /* <DEDUP_REMOVED lines=8> */
[----:B----4-:R-:W3:Y:S02]  /*55e0*/  F2F.F64.F32 R2, R2 ;  /* 0x0000000200027310 */ /* 0x010ee40000201800 */
[----:B---3--:R-:W-:Y:S05]  /*55f0*/  BRA `(.L_x_19073) ;  /* 0x0000000800fc7947 */ /* 0x008fea0003800000 */
.L_x_19077:
[----:B------:R-:W2:Y:S02]  /*5600*/  LDG.E.U16 R0, desc[UR36][R4.64] ;  /* 0x0000002404007981 */ /* 0x000ea4000c1e1500 */
[----:B--2---:R-:W-:-:S05]  /*5610*/  HADD2.F32 R0, -RZ, R0.H0_H0 ;  /* 0x20000000ff007230 */ /* 0x004fca0000004100 */
[----:B------:R-:W-:-:S04]  /*5620*/  FMUL.FTZ R0, R0, 1 ;  /* 0x3f80000000007820 */ /* 0x000fc80000410000 */
[----:B----4-:R3:W4:Y:S02]  /*5630*/  F2F.F64.F32 R2, R0 ;  /* 0x0000000000027310 */ /* 0x0107240000201800 */
[----:B---34-:R-:W-:Y:S05]  /*5640*/  BRA `(.L_x_19073) ;  /* 0x0000000800e87947 */ /* 0x018fea0003800000 */
.L_x_19076:
        /* <DEDUP_REMOVED lines=8> */
[----:B----4-:R-:W2:Y:S02]  /*56d0*/  F2F.F64.F32 R2, R2 ;  /* 0x0000000200027310 */ /* 0x010ea40000201800 */
[----:B--2---:R-:W-:Y:S05]  /*56e0*/  BRA `(.L_x_19073) ;  /* 0x0000000800c07947 */ /* 0x004fea0003800000 */
.L_x_19079:
[----:B------:R-:W2:Y:S02]  /*56f0*/  LDG.E.U16 R4, desc[UR36][R4.64] ;  /* 0x0000002404047981 */ /* 0x000ea4000c1e1500 */
[----:B--2---:R-:W-:-:S05]  /*5700*/  HADD2.F32 R0, -RZ, R4.H0_H0 ;  /* 0x20000004ff007230 */ /* 0x004fca0000004100 */
[----:B------:R-:W-:-:S04]  /*5710*/  FMUL.FTZ R0, R0, 1 ;  /* 0x3f80000000007820 */ /* 0x000fc80000410000 */
[----:B----4-:R2:W3:Y:S02]  /*5720*/  F2F.F64.F32 R2, R0 ;  /* 0x0000000000027310 */ /* 0x0104e40000201800 */
[----:B--23--:R-:W-:Y:S05]  /*5730*/  BRA `(.L_x_19073) ;  /* 0x0000000800ac7947 */ /* 0x00cfea0003800000 */
.L_x_19078:
[----:B----4-:R2:W5:Y:S01]  /*5740*/  LDG.E.64 R2, desc[UR36][R4.64] ;  /* 0x0000002404027981 */ /* 0x010562000c1e1b00 */
[----:B------:R-:W-:Y:S05]  /*5750*/  BRA `(.L_x_19073) ;  /* 0x0000000800a47947 */ /* 0x000fea0003800000 */
.L_x_19068:
        /* <DEDUP_REMOVED lines=11> */
[----:B----4-:R-:W-:Y:S01]  /*5810*/  FSEL R3, RZ, 1.875, !P0 ;  /* 0x3ff00000ff037808 */ /* 0x010fe20004000000 */
[----:B------:R-:W-:Y:S08]  /*5820*/  BRA `(.L_x_19073) ;  /* 0x0000000800707947 */ /* 0x000ff00003800000 */
.L_x_19082:
[----:B----4-:R1:W5:Y:S01]  /*5830*/  LDG.E.64 R2, desc[UR36][R4.64] ;  /* 0x0000002404027981 */ /* 0x010362000c1e1b00 */
[----:B------:R-:W-:Y:S05]  /*5840*/  BRA `(.L_x_19073) ;  /* 0x0000000800687947 */ /* 0x000fea0003800000 */
.L_x_19081:
        /* <DEDUP_REMOVED lines=11> */
[----:B----4-:R-:W0:Y:S02]  /*5900*/  FLO.U32 R3, R2 ;  /* 0x0000000200037300 */ /* 0x010e2400000e0000 */
        /* <DEDUP_REMOVED lines=13> */
[----:B------:R-:W2:Y:S02]  /*59e0*/  F2F.F64.F32 R2, R3 ;  /* 0x0000000300027310 */ /* 0x000ea40000201800 */
[----:B--2---:R-:W-:Y:S05]  /*59f0*/  BRA `(.L_x_19073) ;  /* 0x0000000400fc7947 */ /* 0x004fea0003800000 */
.L_x_19084:
[----:B----4-:R-:W2:Y:S02]  /*5a00*/  LDG.E.U8 R3, desc[UR36][R4.64] ;  /* 0x0000002404037981 */ /* 0x010ea4000c1e1100 */
        /* <DEDUP_REMOVED lines=13> */
.L_x_19083:
[----:B------:R-:W2:Y:S02]  /*5ae0*/  LDG.E.U16 R0, desc[UR36][R4.64] ;  /* 0x0000002404007981 */ /* 0x000ea4000c1e1500 */
[----:B--2---:R-:W-:-:S04]  /*5af0*/  IMAD.U32 R0, R0, 0x10000, RZ ;  /* 0x0001000000007824 */ /* 0x004fc800078e00ff */
[----:B------:R-:W-:-:S04]  /*5b00*/  FMUL.FTZ R0, R0, 1 ;  /* 0x3f80000000007820 */ /* 0x000fc80000410000 */
[----:B----4-:R2:W3:Y:S02]  /*5b10*/  F2F.F64.F32 R2, R0 ;  /* 0x0000000000027310 */ /* 0x0104e40000201800 */
[----:B--23--:R-:W-:Y:S05]  /*5b20*/  BRA `(.L_x_19073) ;  /* 0x0000000400b07947 */ /* 0x00cfea0003800000 */
.L_x_19080:
        /* <DEDUP_REMOVED lines=9> */
[----:B----4-:R-:W0:Y:S02]  /*5bc0*/  I2F.F64.U16 R2, R2 ;  /* 0x0000000200027312 */ /* 0x010e240000101800 */
[----:B0-----:R-:W-:Y:S05]  /*5bd0*/  BRA `(.L_x_19073) ;  /* 0x0000000400847947 */ /* 0x001fea0003800000 */
.L_x_19087:
[----:B------:R-:W2:Y:S01]  /*5be0*/  LDG.E.U8 R4, desc[UR36][R4.64] ;  /* 0x0000002404047981 */ /* 0x000ea2000c1e1100 */
[----:B----4-:R-:W-:Y:S02]  /*5bf0*/  CS2R R2, SRZ ;  /* 0x0000000000027805 */ /* 0x010fe4000001ff00 */
        /* <DEDUP_REMOVED lines=19> */
.L_x_19089:
[----:B------:R-:W-:Y:S05]  /*5d30*/  BSYNC.RECONVERGENT B0 ;  /* 0x0000000000007941 */ /* 0x000fea0003800200 */
.L_x_19088:
[----:B------:R-:W-:Y:S01]  /*5d40*/  IMAD.SHL.U32 R0, R0, 0x100000, RZ ;  /* 0x0010000000007824 */ /* 0x000fe200078e00ff */
[----:B------:R-:W-:-:S04]  /*5d50*/  LEA R2, R2, 0x3b800000, 0x17 ;  /* 0x3b80000002027811 */ /* 0x000fc800078eb8ff */
[----:B------:R-:W-:-:S05]  /*5d60*/  LOP3.LUT R0, R2, R0, R7, 0xfe, !PT ;  /* 0x0000000002007212 */ /* 0x000fca00078efe07 */
[----:B------:R-:W-:-:S04]  /*5d70*/  FMUL.FTZ R0, R0, 1 ;  /* 0x3f80000000007820 */ /* 0x000fc80000410000 */
[----:B------:R0:W1:Y:S02]  /*5d80*/  F2F.F64.F32 R2, R0 ;  /* 0x0000000000027310 */ /* 0x0000640000201800 */
[----:B01----:R-:W-:Y:S05]  /*5d90*/  BRA `(.L_x_19073) ;  /* 0x0000000400147947 */ /* 0x003fea0003800000 */
.L_x_19086:
[----:B------:R-:W2:Y:S01]  /*5da0*/  LDG.E.U8 R4, desc[UR36][R4.64] ;  /* 0x0000002404047981 */ /* 0x000ea2000c1e1100 */
[----:B----4-:R-:W-:Y:S02]  /*5db0*/  CS2R R2, SRZ ;  /* 0x0000000000027805 */ /* 0x010fe4000001ff00 */
        /* <DEDUP_REMOVED lines=19> */
.L_x_19091:
[----:B------:R-:W-:Y:S05]  /*5ef0*/  BSYNC.RECONVERGENT B0 ;  /* 0x0000000000007941 */ /* 0x000fea0003800200 */
.L_x_19090:
[----:B------:R-:W-:Y:S02]  /*5f00*/  SHF.L.U32 R0, R0, 0x15, RZ ;  /* 0x0000001500007819 */ /* 0x000fe400000006ff */
[----:B------:R-:W-:-:S04]  /*5f10*/  LEA R2, R2, 0x37800000, 0x17 ;  /* 0x3780000002027811 */ /* 0x000fc800078eb8ff */
[----:B------:R-:W-:-:S05]  /*5f20*/  LOP3.LUT R0, R2, R0, R7, 0xfe, !PT ;  /* 0x0000000002007212 */ /* 0x000fca00078efe07 */
[----:B------:R-:W-:-:S04]  /*5f30*/  FMUL.FTZ R0, R0, 1 ;  /* 0x3f80000000007820 */ /* 0x000fc80000410000 */
[----:B------:R0:W1:Y:S02]  /*5f40*/  F2F.F64.F32 R2, R0 ;  /* 0x0000000000027310 */ /* 0x0000640000201800 */
[----:B01----:R-:W-:Y:S05]  /*5f50*/  BRA `(.L_x_19073) ;  /* 0x0000000000a47947 */ /* 0x003fea0003800000 */
.L_x_19085:
        /* <DEDUP_REMOVED lines=8> */
[----:B----4-:R-:W-:Y:S01]  /*5fe0*/  IMAD.MOV.U32 R3, RZ, RZ, 0x38000000 ;  /* 0x38000000ff037424 */ /* 0x010fe200078e00ff */
        /* <DEDUP_REMOVED lines=9> */
.L_x_19072:
        /* <DEDUP_REMOVED lines=16> */
.L_x_19094:
[----:B------:R-:W-:Y:S01]  /*6180*/  CS2R R2, SRZ ;  /* 0x0000000000027805 */ /* 0x000fe2000001ff00 */
[----:B------:R-:W-:Y:S06]  /*6190*/  BRA `(.L_x_19073) ;  /* 0x0000000000147947 */ /* 0x000fec0003800000 */
.L_x_19093:
[----:B----4-:R-:W2:Y:S02]  /*61a0*/  LDG.E.64 R2, desc[UR36][R4.64] ;  /* 0x0000002404027981 */ /* 0x010ea4000c1e1b00 */
[----:B--2---:R-:W0:Y:S02]  /*61b0*/  I2F.F64.U64 R2, R2 ;  /* 0x0000000200027312 */ /* 0x004e240000301800 */
[----:B0-----:R-:W-:Y:S05]  /*61c0*/  BRA `(.L_x_19073) ;  /* 0x0000000000087947 */ /* 0x001fea0003800000 */
.L_x_19092:
[----:B------:R-:W4:Y:S02]  /*61d0*/  LDG.E R2, desc[UR36][R4.64] ;  /* 0x0000002404027981 */ /* 0x000f24000c1e1900 */
[----:B----4-:R-:W0:Y:S02]  /*61e0*/  I2F.F64.U32 R2, R2 ;  /* 0x0000000200027312 */ /* 0x010e240000201800 */
.L_x_19073:
[----:B------:R-:W-:Y:S05]  /*61f0*/  BSYNC.RECONVERGENT B6 ;  /* 0x0000000000067941 */ /* 0x000fea0003800200 */
.L_x_19067:
[----:B012--5:R-:W-:Y:S01]  /*6200*/  LOP3.LUT R5, R3, 0x7fffffff, RZ, 0xc0, !PT ;  /* 0x7fffffff03057812 */ /* 0x027fe200078ec0ff */
        /* <DEDUP_REMOVED lines=20> */
[C---:B-1----:R-:W-:Y:S02]  /*6350*/  @!P0 LEA.HI R8, R5.reuse, R7, RZ, 0xc ;  /* 0x0000000705088211 */ /* 0x042fe400078f60ff */
[----:B------:R-:W-:Y:S02]  /*6360*/  MOV R9, R4 ;  /* 0x0000000400097202 */ /* 0x000fe40000000f00 */
[----:B------:R-:W-:Y:S01]  /*6370*/  LOP3.LUT R4, R0, 0xfffff, RZ, 0xc0, !PT ;  /* 0x000fffff00047812 */ /* 0x000fe200078ec0ff */
[----:B------:R-:W-:Y:S01]  /*6380*/  @!P0 VIADD R7, R8, 0xffffffca ;  /* 0xffffffca08078836 */ /* 0x000fe20000000000 */
[----:B------:R-:W-:Y:S02]  /*6390*/  SEL R0, R24, R25, !P1 ;  /* 0x0000001918007207 */ /* 0x000fe40004800000 */
[----:B------:R-:W-:-:S02]  /*63a0*/  LOP3.LUT R6, R5, 0xfffff, RZ, 0xc0, !PT ;  /* 0x000fffff05067812 */ /* 0x000fc400078ec0ff */
[----:B0-----:R-:W-:Y:S01]  /*63b0*/  FSEL R8, R18, UR4, !P1 ;  /* 0x0000000412087c08 */ /* 0x001fe2000c800000 */
[----:B------:R-:W-:Y:S01]  /*63c0*/  IMAD.IADD R7, R7, 0x1, -R0 ;  /* 0x0000000107077824 */ /* 0x000fe200078e0a00 */
[----:B------:R-:W-:Y:S02]  /*63d0*/  LOP3.LUT R6, R6, 0x100000, RZ, 0xfc, !PT ;  /* 0x0010000006067812 */ /* 0x000fe400078efcff */
[----:B------:R-:W-:-:S07]  /*63e0*/  LOP3.LUT R13, R4, 0x100000, RZ, 0xfc, !PT ;  /* 0x00100000040d7812 */ /* 0x000fce00078efcff */
.L_x_19099:
        /* <DEDUP_REMOVED lines=11> */
.L_x_19098:
        /* <DEDUP_REMOVED lines=19> */
.L_x_19101:
[----:B------:R-:W-:Y:S05]  /*65d0*/  BSYNC.RECONVERGENT B1 ;  /* 0x0000000000017941 */ /* 0x000fea0003800200 */
.L_x_19100:
[----:B------:R-:W-:Y:S01]  /*65e0*/  LOP3.LUT R7, R7, 0x80000000, R3, 0xb8, !PT ;  /* 0x8000000007077812 */ /* 0x000fe200078eb803 */
[----:B------:R-:W-:Y:S06]  /*65f0*/  BRA `(.L_x_19097) ;  /* 0x00000000004c7947 */ /* 0x000fec0003800000 */
.L_x_19096:
        /* <DEDUP_REMOVED lines=19> */
.L_x_19097:
[----:B------:R-:W-:Y:S05]  /*6730*/  BSYNC.RECONVERGENT B0 ;  /* 0x0000000000007941 */ /* 0x000fea0003800200 */
.L_x_19095:
[----:B------:R-:W0:Y:S01]  /*6740*/  DSETP.NEU.AND P1, PT, R6, RZ, PT ;  /* 0x000000ff0600722a */ /* 0x000e220003f2d000 */
[----:B------:R-:W1:Y:S01]  /*6750*/  LDCU.64 UR4, c[0x0][0x598] ;  /* 0x0000b300ff0477ac */ /* 0x000e620008000a00 */
[----:B0-----:R-:W0:Y:S01]  /*6760*/  @P1 LDC.64 R8, c[0x0][0x590] ;  /* 0x00016400ff081b82 */ /* 0x001e220000000a00 */
[----:B------:R-:W-:Y:S01]  /*6770*/  PLOP3.LUT P0, PT, PT, PT, PT, 0x8, 0x80 ;  /* 0x000000000080781c */ /* 0x000fe20003f0e170 */
[----:B------:R-:W2:-:S15]  /*6780*/  LDCU.64 UR6, c[0x0][0x580] ;  /* 0x0000b000ff0677ac */ /* 0x000e9e0008000a00 */
[----:B------:R-:W-:-:S15]  /*6790*/  NOP ;  /* 0x0000000000007918 */ /* 0x000fde0000000000 */
[----:B------:R-:W-:-:S15]  /*67a0*/  NOP ;  /* 0x0000000000007918 */ /* 0x000fde0000000000 */
[----:B------:R-:W-:-:S15]  /*67b0*/  NOP ;  /* 0x0000000000007918 */ /* 0x000fde0000000000 */
        /* <DEDUP_REMOVED lines=36> */
[----:B------:R-:W1:Y:S01]  /*6a00*/  @!P1 DMUL R2, R2, UR4 ;  /* 0x0000000402029c28 */ /* 0x000e620008000000 */
[----:B------:R-:W-:Y:S01]  /*6a10*/  UPRMT UR4, UR41, 0x9910, URZ ;  /* 0x0000991029047896 */ /* 0x000fe200080000ff */
[----:B-1----:R-:W-:Y:S02]  /*6a20*/  @!P1 LOP3.LUT R0, RZ, 0x80000000, R3, 0xb8, !PT ;  /* 0x80000000ff009812 */ /* 0x002fe400078eb803 */
[----:B--2---:R-:W-:Y:S01]  /*6a30*/  IADD3 R2, P2, PT, R16, UR6, RZ ;  /* 0x0000000610027c10 */ /* 0x004fe2000ff5e0ff */
[----:B------:R-:W-:-:S04]  /*6a40*/  UISETP.GT.AND UP0, UPT, UR4, 0x9, UPT ;  /* 0x000000090400788c */ /* 0x000fc8000bf04270 */
[----:B------:R-:W-:-:S15]  /*6a50*/  IMAD.X R3, RZ, RZ, UR7, P2 ;  /* 0x00000007ff037e24 */ /* 0x000fde00090e06ff */
[----:B------:R-:W-:-:S15]  /*6a60*/  NOP ;  /* 0x0000000000007918 */ /* 0x000fde0000000000 */
[----:B------:R-:W-:-:S15]  /*6a70*/  NOP ;  /* 0x0000000000007918 */ /* 0x000fde0000000000 */
[----:B------:R-:W-:-:S10]  /*6a80*/  NOP ;  /* 0x0000000000007918 */ /* 0x000fd40000000000 */
[----:B0-----:R-:W0:-:S15]  /*6a90*/  @P1 DADD R6, R8, -R4 ;  /* 0x0000000008061229 */ /* 0x001e1e0000000804 */
[----:B------:R-:W-:-:S15]  /*6aa0*/  NOP ;  /* 0x0000000000007918 */ /* 0x000fde0000000000 */
[----:B------:R-:W-:-:S15]  /*6ab0*/  NOP ;  /* 0x0000000000007918 */ /* 0x000fde0000000000 */
[----:B------:R-:W-:-:S15]  /*6ac0*/  NOP ;  /* 0x0000000000007918 */ /* 0x000fde0000000000 */
[----:B------:R-:W-:-:S04]  /*6ad0*/  NOP ;  /* 0x0000000000007918 */ /* 0x000fc80000000000 */
[----:B0-----:R-:W-:-:S15]  /*6ae0*/  @P1 DSETP.GT.AND P0, PT, R6, 0.5, PT ;  /* 0x3fe000000600142a */ /* 0x001fde0003f04000 */
[----:B------:R-:W-:-:S15]  /*6af0*/  NOP ;  /* 0x0000000000007918 */ /* 0x000fde0000000000 */
[----:B------:R-:W-:-:S15]  /*6b00*/  NOP ;  /* 0x0000000000007918 */ /* 0x000fde0000000000 */
[----:B------:R-:W-:-:S15]  /*6b10*/  NOP ;  /* 0x0000000000007918 */ /* 0x000fde0000000000 */
[----:B------:R-:W-:-:S04]  /*6b20*/  NOP ;  /* 0x0000000000007918 */ /* 0x000fc80000000000 */
[----:B------:R-:W0:Y:S02]  /*6b30*/  @P1 DADD R6, R4, 1 ;  /* 0x3ff0000004061429 */ /* 0x000e240000000000 */
[----:B0-----:R-:W-:Y:S01]  /*6b40*/  @P1 FSEL R7, R7, R5, P0 ;  /* 0x0000000507071208 */ /* 0x001fe20000000000 */
[----:B------:R-:W-:Y:S01]  /*6b50*/  @!P1 IMAD.MOV.U32 R5, RZ, RZ, R0 ;  /* 0x000000ffff059224 */ /* 0x000fe200078e0000 */
[----:B------:R-:W-:Y:S01]  /*6b60*/  @P1 FSEL R6, R6, R4, P0 ;  /* 0x0000000406061208 */ /* 0x000fe20000000000 */
[----:B------:R-:W-:Y:S02]  /*6b70*/  @!P1 IMAD.MOV.U32 R4, RZ, RZ, RZ ;  /* 0x000000ffff049224 */ /* 0x000fe400078e00ff */
[----:B------:R-:W-:Y:S01]  /*6b80*/  @P1 IMAD.MOV.U32 R5, RZ, RZ, R7 ;  /* 0x000000ffff051224 */ /* 0x000fe200078e0007 */
[----:B------:R-:W-:Y:S01]  /*6b90*/  @P1 MOV R4, R6 ;  /* 0x0000000600041202 */ /* 0x000fe20000000f00 */
        /* <DEDUP_REMOVED lines=12> */
.L_x_19105:
[----:B------:R-:W0:Y:S02]  /*6c60*/  F2I.S64.F64.TRUNC R4, R4 ;  /* 0x0000000400047311 */ /* 0x000e24000030d900 */
[----:B0-----:R-:W-:-:S05]  /*6c70*/  IMAD.MOV.U32 R7, RZ, RZ, R4 ;  /* 0x000000ffff077224 */ /* 0x001fca00078e0004 */
[----:B------:R3:W-:Y:S01]  /*6c80*/  STG.E.U8 desc[UR36][R2.64], R7 ;  /* 0x0000000702007986 */ /* 0x0007e2000c101124 */
[----:B------:R-:W-:Y:S05]  /*6c90*/  BRA `(.L_x_19107) ;  /* 0x0000001000807947 */ /* 0x000fea0003800000 */
.L_x_19104:
        /* <DEDUP_REMOVED lines=9> */
.L_x_19109:
[----:B------:R-:W0:Y:S02]  /*6d30*/  F2I.F64.TRUNC R5, R4 ;  /* 0x0000000400057311 */ /* 0x000e24000030d100 */
[----:B0-----:R2:W-:Y:S01]  /*6d40*/  STG.E desc[UR36][R2.64], R5 ;  /* 0x0000000502007986 */ /* 0x0015e2000c101924 */
[----:B------:R-:W-:Y:S05]  /*6d50*/  BRA `(.L_x_19107) ;  /* 0x0000001000507947 */ /* 0x000fea0003800000 */
.L_x_19108:
[----:B------:R-:W0:Y:S02]  /*6d60*/  F2I.F64.TRUNC R5, R4 ;  /* 0x0000000400057311 */ /* 0x000e24000030d100 */
[----:B0-----:R0:W-:Y:S01]  /*6d70*/  STG.E.U16 desc[UR36][R2.64], R5 ;  /* 0x0000000502007986 */ /* 0x0011e2000c101524 */
[----:B------:R-:W-:Y:S05]  /*6d80*/  BRA `(.L_x_19107) ;  /* 0x0000001000447947 */ /* 0x000fea0003800000 */
.L_x_19103:
        /* <DEDUP_REMOVED lines=17> */
.L_x_19111:
        /* <DEDUP_REMOVED lines=12> */
.L_x_19110:
        /* <DEDUP_REMOVED lines=18> */
.L_x_19113:
        /* <DEDUP_REMOVED lines=13> */
.L_x_19112:
[----:B------:R0:W-:Y:S01]  /*7150*/  STG.E.64 desc[UR36][R2.64], R4 ;  /* 0x0000000402007986 */ /* 0x0001e2000c101b24 */
[----:B------:R-:W-:Y:S05]  /*7160*/  BRA `(.L_x_19107) ;  /* 0x0000000c004c7947 */ /* 0x000fea0003800000 */
.L_x_19102:
        /* <DEDUP_REMOVED lines=13> */
.L_x_19117:
        /* <DEDUP_REMOVED lines=26> */
.L_x_19120:
[----:B------:R-:W-:-:S04]  /*73e0*/  SHF.R.U32.HI R5, RZ, 0x18, R7 ;  /* 0x00000018ff057819 */ /* 0x000fc80000011607 */
[----:B------:R-:W-:-:S07]  /*73f0*/  LOP3.LUT R0, R0, 0x80, R5, 0xf8, !PT ;  /* 0x0000008000007812 */ /* 0x000fce00078ef805 */
.L_x_19119:
[----:B------:R-:W-:Y:S05]  /*7400*/  BSYNC.RECONVERGENT B0 ;  /* 0x0000000000007941 */ /* 0x000fea0003800200 */
.L_x_19118:
[----:B------:R0:W-:Y:S01]  /*7410*/  STG.E.U8 desc[UR36][R2.64], R0 ;  /* 0x0000000002007986 */ /* 0x0001e2000c101124 */
[----:B------:R-:W-:Y:S05]  /*7420*/  BRA `(.L_x_19107) ;  /* 0x00000008009c7947 */ /* 0x000fea0003800000 */
.L_x_19116:
        /* <DEDUP_REMOVED lines=26> */
.L_x_19123:
[----:B------:R-:W-:-:S04]  /*75d0*/  SHF.R.U32.HI R5, RZ, 0x18, R7 ;  /* 0x00000018ff057819 */ /* 0x000fc80000011607 */
[----:B------:R-:W-:-:S07]  /*75e0*/  LOP3.LUT R0, R0, 0x80, R5, 0xf8, !PT ;  /* 0x0000008000007812 */ /* 0x000fce00078ef805 */
.L_x_19122:
[----:B------:R-:W-:Y:S05]  /*75f0*/  BSYNC.RECONVERGENT B0 ;  /* 0x0000000000007941 */ /* 0x000fea0003800200 */
.L_x_19121:
[----:B------:R0:W-:Y:S01]  /*7600*/  STG.E.U8 desc[UR36][R2.64], R0 ;  /* 0x0000000002007986 */ /* 0x0001e2000c101124 */
[----:B------:R-:W-:Y:S05]  /*7610*/  BRA `(.L_x_19107) ;  /* 0x0000000800207947 */ /* 0x000fea0003800000 */
.L_x_19115:
        /* <DEDUP_REMOVED lines=14> */
[----:B0-----:R-:W-:Y:S01]  /*7700*/  @!P0 FMUL R8, R8, 1.175494350822287508e-38 ;  /* 0x0080000008088820 */ /* 0x001fe20000400000 */
[----:B------:R-:W-:-:S04]  /*7710*/  IMAD.MOV.U32 R5, RZ, RZ, 0xff ;  /* 0x000000ffff057424 */ /* 0x000fc800078e00ff */
        /* <DEDUP_REMOVED lines=14> */
.L_x_19125:
[----:B------:R-:W0:Y:S02]  /*7800*/  F2I.U64.F64.TRUNC R4, R4 ;  /* 0x0000000400047311 */ /* 0x000e24000030d800 */
[----:B0-----:R0:W-:Y:S01]  /*7810*/  STG.E.64 desc[UR36][R2.64], R4 ;  /* 0x0000000402007986 */ /* 0x0011e2000c101b24 */
[----:B------:R-:W-:Y:S05]  /*7820*/  BRA `(.L_x_19107) ;  /* 0x00000004009c7947 */ /* 0x000fea0003800000 */
.L_x_19124:
[----:B------:R-:W0:Y:S02]  /*7830*/  F2I.U32.F64.TRUNC R5, R4 ;  /* 0x0000000400057311 */ /* 0x000e24000030d000 */
[----:B0-----:R0:W-:Y:S01]  /*7840*/  STG.E desc[UR36][R2.64], R5 ;  /* 0x0000000502007986 */ /* 0x0011e2000c101924 */
[----:B------:R-:W-:Y:S05]  /*7850*/  BRA `(.L_x_19107) ;  /* 0x0000000400907947 */ /* 0x000fea0003800000 */
.L_x_19114:
        /* <DEDUP_REMOVED lines=10> */
.L_x_19127:
[----:B------:R-:W-:-:S05]  /*7900*/  CS2R R6, SRZ ;  /* 0x0000000000067805 */ /* 0x000fca000001ff00 */
[----:B------:R0:W-:Y:S01]  /*7910*/  STG.E.128 desc[UR36][R2.64], R4 ;  /* 0x0000000402007986 */ /* 0x0001e2000c101d24 */
[----:B------:R-:W-:Y:S05]  /*7920*/  BRA `(.L_x_19107) ;  /* 0x00000004005c7947 */ /* 0x000fea0003800000 */
.L_x_19126:
[----:B------:R-:W-:-:S09]  /*7930*/  UISETP.NE.AND UP0, UPT, UR4, 0xf, UPT ;  /* 0x0000000f0400788c */ /* 0x000fd2000bf05270 */
[----:B------:R-:W-:Y:S05]  /*7940*/  BRA.U !UP0, `(.L_x_19128) ;  /* 0x0000000508287547 */ /* 0x000fea000b800000 */
[----:B------:R-:W-:-:S09]  /*7950*/  UISETP.NE.AND UP0, UPT, UR4, 0x17, UPT ;  /* 0x000000170400788c */ /* 0x000fd2000bf05270 */
[----:B------:R-:W-:Y:S05]  /*7960*/  BRA.U !UP0, `(.L_x_19129) ;  /* 0x0000000108b07547 */ /* 0x000fea000b800000 */
[----:B------:R-:W-:-:S09]  /*7970*/  UISETP.NE.AND UP0, UPT, UR4, 0x18, UPT ;  /* 0x000000180400788c */ /* 0x000fd2000bf05270 */
[----:B------:R-:W-:Y:S05]  /*7980*/  BRA.U !UP0, `(.L_x_19130) ;  /* 0x0000000108447547 */ /* 0x000fea000b800000 */
.L_x_19106:
        /* <DEDUP_REMOVED lines=16> */
.L_x_19131:
[----:B------:R-:W-:Y:S05]  /*7a90*/  BRA `(.L_x_19107) ;  /* 0x0000000400007947 */ /* 0x000fea0003800000 */
.L_x_19130:
        /* <DEDUP_REMOVED lines=21> */
.L_x_19133:
[----:B------:R-:W-:Y:S05]  /*7bf0*/  BSYNC.RECONVERGENT B0 ;  /* 0x0000000000007941 */ /* 0x000fea0003800200 */
.L_x_19132:
[----:B------:R-:W-:-:S05]  /*7c00*/  LOP3.LUT R7, R0, 0x80, R7, 0xf8, !PT ;  /* 0x0000008000077812 */ /* 0x000fca00078ef807 */
[----:B------:R0:W-:Y:S01]  /*7c10*/  STG.E.U8 desc[UR36][R2.64], R7 ;  /* 0x0000000702007986 */ /* 0x0001e2000c101124 */
[----:B------:R-:W-:Y:S05]  /*7c20*/  BRA `(.L_x_19107) ;  /* 0x00000000009c7947 */ /* 0x000fea0003800000 */
.L_x_19129:
        /* <DEDUP_REMOVED lines=20> */
.L_x_19135:
[----:B------:R-:W-:Y:S02]  /*7d70*/  ISETP.GT.U32.AND P0, PT, R6, 0x7f800000, PT ;  /* 0x7f8000000600780c */ /* 0x000fe40003f04070 */
[----:B------:R-:W-:-:S04]  /*7d80*/  MOV R0, 0x7f ;  /* 0x0000007f00007802 */ /* 0x000fc80000000f00 */
[----:B------:R-:W-:-:S07]  /*7d90*/  SEL R0, R0, 0x7c, P0 ;  /* 0x0000007c00007807 */ /* 0x000fce0000000000 */
.L_x_19136:
[----:B------:R-:W-:Y:S05]  /*7da0*/  BSYNC.RECONVERGENT B0 ;  /* 0x0000000000007941 */ /* 0x000fea0003800200 */
.L_x_19134:
[----:B------:R-:W-:-:S04]  /*7db0*/  SHF.R.U32.HI R5, RZ, 0x18, R7 ;  /* 0x00000018ff057819 */ /* 0x000fc80000011607 */
[----:B------:R-:W-:-:S05]  /*7dc0*/  LOP3.LUT R5, R0, 0x80, R5, 0xf8, !PT ;  /* 0x0000008000057812 */ /* 0x000fca00078ef805 */
[----:B------:R0:W-:Y:S01]  /*7dd0*/  STG.E.U8 desc[UR36][R2.64], R5 ;  /* 0x0000000502007986 */ /* 0x0001e2000c101124 */
[----:B------:R-:W-:Y:S05]  /*7de0*/  BRA `(.L_x_19107) ;  /* 0x00000000002c7947 */ /* 0x000fea0003800000 */
.L_x_19128:
        /* <DEDUP_REMOVED lines=11> */
.L_x_19107:
[----:B------:R-:W-:-:S07]  /*7ea0*/  VIADD R17, R17, 0x80 ;  /* 0x0000008011117836 */ /* 0x000fce0000000000 */
.L_x_19065:
[----:B------:R-:W-:Y:S05]  /*7eb0*/  BSYNC.RECONVERGENT B7 ;  /* 0x0000000000077941 */ /* 0x000fea0003800200 */
.L_x_19064:
[----:B------:R-:W5:Y:S01]  /*7ec0*/  LDCU UR4, c[0x0][0x380] ;  /* 0x00007000ff0477ac */ /* 0x000f620008000800 */
[----:B------:R-:W-:Y:S01]  /*7ed0*/  BSSY.RECONVERGENT B7, `(.L_x_19137) ;  /* 0x00003eb000077945 */ /* 0x000fe20003800200 */
[----:B-----5:R-:W-:-:S13]  /*7ee0*/  ISETP.GE.AND P0, PT, R17, UR4, PT ;  /* 0x0000000411007c0c */ /* 0x020fda000bf06270 */
[----:B------:R-:W-:Y:S05]  /*7ef0*/  @P0 BRA `(.L_x_19138) ;  /* 0x0000003c00a00947 */ /* 0x000fea0003800000 */
[----:B------:R-:W5:Y:S01]  /*7f00*/  LDCU UR4, c[0x0][0x388] ;  /* 0x00007100ff0477ac */ /* 0x000f620008000800 */
[----:B01----:R-:W-:Y:S01]  /*7f10*/  IMAD.MOV.U32 R0, RZ, RZ, RZ ;  /* 0x000000ffff007224 */ /* 0x003fe200078e00ff */
        /* <DEDUP_REMOVED lines=8> */
[----:B--234-:R-:W-:-:S05]  /*7fa0*/  IMAD.HI.U32 R2, R17, UR4, R16 ;  /* 0x0000000411027c27 */ /* 0x01cfca000f8e0010 */
        /* <DEDUP_REMOVED lines=292> */
.L_x_19139:
[----:B------:R-:W0:Y:S01]  /*91f0*/  LDCU.64 UR6, c[0x0][0x588] ;  /* 0x0000b100ff0677ac */ /* 0x000e220008000a00 */
[----:B------:R-:W-:Y:S01]  /*9200*/  BSSY.RECONVERGENT B6, `(.L_x_19140) ;  /* 0x00000ec000067945 */ /* 0x000fe20003800200 */
[----:B------:R-:W-:-:S04]  /*9210*/  UPRMT UR4, UR42, 0x9910, URZ ;  /* 0x000099102a047896 */ /* 0x000fc800080000ff */
[----:B------:R-:W-:Y:S01]  /*9220*/  UISETP.GT.AND UP0, UPT, UR4, 0x9, UPT ;  /* 0x000000090400788c */ /* 0x000fe2000bf04270 */
[----:B0-----:R-:W-:-:S04]  /*9230*/  IADD3 R4, P0, PT, R0, UR6, RZ ;  /* 0x0000000600047c10 */ /* 0x001fc8000ff1e0ff */
[----:B--234-:R-:W-:-:S04]  /*9240*/  IADD3.X R5, PT, PT, RZ, UR7, RZ, P0, !PT ;  /* 0x00000007ff057c10 */ /* 0x01cfc800087fe4ff */
        /* <DEDUP_REMOVED lines=10> */
[----:B--2---:R-:W0:Y:S02]  /*92f0*/  I2F.F64.S16 R2, R2 ;  /* 0x0000000200027312 */ /* 0x004e240000101c00 */
[----:B0-----:R-:W-:Y:S05]  /*9300*/  BRA `(.L_x_19146) ;  /* 0x0000000c006c7947 */ /* 0x001fea0003800000 */
.L_x_19144:
[----:B------:R-:W2:Y:S02]  /*9310*/  LDG.E.U8 R2, desc[UR36][R4.64] ;  /* 0x0000002404027981 */ /* 0x000ea4000c1e1100 */
[----:B--2---:R-:W0:Y:S02]  /*9320*/  I2F.F64.U16 R2, R2 ;  /* 0x0000000200027312 */ /* 0x004e240000101800 */
[----:B0-----:R-:W-:Y:S05]  /*9330*/  BRA `(.L_x_19146) ;  /* 0x0000000c00607947 */ /* 0x001fea0003800000 */
.L_x_19143:
        /* <DEDUP_REMOVED lines=9> */
.L_x_19148:
[----:B------:R-:W2:Y:S02]  /*93d0*/  LDG.E R2, desc[UR36][R4.64] ;  /* 0x0000002404027981 */ /* 0x000ea4000c1e1900 */
[----:B--2---:R-:W0:Y:S02]  /*93e0*/  I2F.F64 R2, R2 ;  /* 0x0000000200027312 */ /* 0x004e240000201c00 */
[----:B0-----:R-:W-:Y:S05]  /*93f0*/  BRA `(.L_x_19146) ;  /* 0x0000000c00307947 */ /* 0x001fea0003800000 */
.L_x_19147:
[----:B------:R-:W2:Y:S02]  /*9400*/  LDG.E.U16 R2, desc[UR36][R4.64] ;  /* 0x0000002404027981 */ /* 0x000ea4000c1e1500 */
[----:B--2---:R-:W0:Y:S02]  /*9410*/  I2F.F64.S16 R2, R2 ;  /* 0x0000000200027312 */ /* 0x004e240000101c00 */
[----:B0-----:R-:W-:Y:S05]  /*9420*/  BRA `(.L_x_19146) ;  /* 0x0000000c00247947 */ /* 0x001fea0003800000 */
.L_x_19142:
        /* <DEDUP_REMOVED lines=10> */
.L_x_19150:
[----:B------:R-:W2:Y:S02]  /*94d0*/  LDG.E.U16 R0, desc[UR36][R4.64] ;  /* 0x0000002404007981 */ /* 0x000ea4000c1e1500 */
[----:B--2---:R-:W-:-:S05]  /*94e0*/  HADD2.F32 R0, -RZ, R0.H0_H0 ;  /* 0x20000000ff007230 */ /* 0x004fca0000004100 */
[----:B------:R-:W-:-:S04]  /*94f0*/  FMUL.FTZ R0, R0, 1 ;  /* 0x3f80000000007820 */ /* 0x000fc80000410000 */
[----:B------:R1:W2:Y:S02]  /*9500*/  F2F.F64.F32 R2, R0 ;  /* 0x0000000000027310 */ /* 0x0002a40000201800 */
[----:B-12---:R-:W-:Y:S05]  /*9510*/  BRA `(.L_x_19146) ;  /* 0x0000000800e87947 */ /* 0x006fea0003800000 */
.L_x_19149:
        /* <DEDUP_REMOVED lines=10> */
.L_x_19152:
[----:B------:R-:W2:Y:S02]  /*95c0*/  LDG.E.U16 R4, desc[UR36][R4.64] ;  /* 0x0000002404047981 */ /* 0x000ea4000c1e1500 */
[----:B--2---:R-:W-:-:S05]  /*95d0*/  HADD2.F32 R0, -RZ, R4.H0_H0 ;  /* 0x20000004ff007230 */ /* 0x004fca0000004100 */
[----:B------:R-:W-:-:S04]  /*95e0*/  FMUL.FTZ R0, R0, 1 ;  /* 0x3f80000000007820 */ /* 0x000fc80000410000 */
[----:B------:R1:W2:Y:S02]  /*95f0*/  F2F.F64.F32 R2, R0 ;  /* 0x0000000000027310 */ /* 0x0002a40000201800 */
[----:B-12---:R-:W-:Y:S05]  /*9600*/  BRA `(.L_x_19146) ;  /* 0x0000000800ac7947 */ /* 0x006fea0003800000 */
.L_x_19151:
[----:B------:R0:W5:Y:S01]  /*9610*/  LDG.E.64 R2, desc[UR36][R4.64] ;  /* 0x0000002404027981 */ /* 0x000162000c1e1b00 */
[----:B------:R-:W-:Y:S05]  /*9620*/  BRA `(.L_x_19146) ;  /* 0x0000000800a47947 */ /* 0x000fea0003800000 */
.L_x_19141:
        /* <DEDUP_REMOVED lines=13> */
.L_x_19155:
[----:B------:R1:W5:Y:S01]  /*9700*/  LDG.E.64 R2, desc[UR36][R4.64] ;  /* 0x0000002404027981 */ /* 0x000362000c1e1b00 */
[----:B------:R-:W-:Y:S05]  /*9710*/  BRA `(.L_x_19146) ;  /* 0x0000000800687947 */ /* 0x000fea0003800000 */
.L_x_19154:
        /* <DEDUP_REMOVED lines=27> */
.L_x_19157:
        /* <DEDUP_REMOVED lines=14> */
.L_x_19156:
[----:B------:R-:W2:Y:S02]  /*99b0*/  LDG.E.U16 R0, desc[UR36][R4.64] ;  /* 0x0000002404007981 */ /* 0x000ea4000c1e1500 */
[----:B--2---:R-:W-:-:S04]  /*99c0*/  IMAD.U32 R0, R0, 0x10000, RZ ;  /* 0x0001000000007824 */ /* 0x004fc800078e00ff */
[----:B------:R-:W-:-:S04]  /*99d0*/  FMUL.FTZ R0, R0, 1 ;  /* 0x3f80000000007820 */ /* 0x000fc80000410000 */
[----:B------:R2:W3:Y:S02]  /*99e0*/  F2F.F64.F32 R2, R0 ;  /* 0x0000000000027310 */ /* 0x0004e40000201800 */
[----:B--23--:R-:W-:Y:S05]  /*99f0*/  BRA `(.L_x_19146) ;  /* 0x0000000400b07947 */ /* 0x00cfea0003800000 */
.L_x_19153:
        /* <DEDUP_REMOVED lines=9> */
[----:B--2---:R-:W3:Y:S02]  /*9a90*/  I2F.F64.U16 R2, R2 ;  /* 0x0000000200027312 */ /* 0x004ee40000101800 */
[----:B---3--:R-:W-:Y:S05]  /*9aa0*/  BRA `(.L_x_19146) ;  /* 0x0000000400847947 */ /* 0x008fea0003800000 */
.L_x_19160:
        /* <DEDUP_REMOVED lines=21> */
.L_x_19162:
[----:B------:R-:W-:Y:S05]  /*9c00*/  BSYNC.RECONVERGENT B0 ;  /* 0x0000000000007941 */ /* 0x000fea0003800200 */
.L_x_19161:
[----:B------:R-:W-:Y:S01]  /*9c10*/  IMAD.SHL.U32 R0, R0, 0x100000, RZ ;  /* 0x0010000000007824 */ /* 0x000fe200078e00ff */
[----:B------:R-:W-:-:S04]  /*9c20*/  LEA R2, R2, 0x3b800000, 0x17 ;  /* 0x3b80000002027811 */ /* 0x000fc800078eb8ff */
[----:B------:R-:W-:-:S05]  /*9c30*/  LOP3.LUT R0, R2, R0, R7, 0xfe, !PT ;  /* 0x0000000002007212 */ /* 0x000fca00078efe07 */
[----:B------:R-:W-:-:S04]  /*9c40*/  FMUL.FTZ R0, R0, 1 ;  /* 0x3f80000000007820 */ /* 0x000fc80000410000 */
[----:B------:R3:W4:Y:S02]  /*9c50*/  F2F.F64.F32 R2, R0 ;  /* 0x0000000000027310 */ /* 0x0007240000201800 */
[----:B---34-:R-:W-:Y:S05]  /*9c60*/  BRA `(.L_x_19146) ;  /* 0x0000000400147947 */ /* 0x018fea0003800000 */
.L_x_19159:
        /* <DEDUP_REMOVED lines=21> */
.L_x_19164:
[----:B------:R-:W-:Y:S05]  /*9dc0*/  BSYNC.RECONVERGENT B0 ;  /* 0x0000000000007941 */ /* 0x000fea0003800200 */
.L_x_19163:
[----:B------:R-:W-:Y:S02]  /*9dd0*/  SHF.L.U32 R0, R0, 0x15, RZ ;  /* 0x0000001500007819 */ /* 0x000fe400000006ff */
[----:B------:R-:W-:-:S04]  /*9de0*/  LEA R2, R2, 0x37800000, 0x17 ;  /* 0x3780000002027811 */ /* 0x000fc800078eb8ff */
[----:B------:R-:W-:-:S05]  /*9df0*/  LOP3.LUT R0, R2, R0, R7, 0xfe, !PT ;  /* 0x0000000002007212 */ /* 0x000fca00078efe07 */
[----:B------:R-:W-:-:S04]  /*9e00*/  FMUL.FTZ R0, R0, 1 ;  /* 0x3f80000000007820 */ /* 0x000fc80000410000 */
[----:B------:R3:W4:Y:S02]  /*9e10*/  F2F.F64.F32 R2, R0 ;  /* 0x0000000000027310 */ /* 0x0007240000201800 */
[----:B---34-:R-:W-:Y:S05]  /*9e20*/  BRA `(.L_x_19146) ;  /* 0x0000000000a47947 */ /* 0x018fea0003800000 */
.L_x_19158:
        /* <DEDUP_REMOVED lines=18> */
.L_x_19145:
        /* <DEDUP_REMOVED lines=16> */
.L_x_19167:
[----:B------:R-:W-:Y:S01]  /*a050*/  CS2R R2, SRZ ;  /* 0x0000000000027805 */ /* 0x000fe2000001ff00 */
[----:B------:R-:W-:Y:S06]  /*a060*/  BRA `(.L_x_19146) ;  /* 0x0000000000147947 */ /* 0x000fec0003800000 */
.L_x_19166:
[----:B------:R-:W2:Y:S02]  /*a070*/  LDG.E.64 R2, desc[UR36][R4.64] ;  /* 0x0000002404027981 */ /* 0x000ea4000c1e1b00 */
[----:B--2---:R-:W3:Y:S02]  /*a080*/  I2F.F64.U64 R2, R2 ;  /* 0x0000000200027312 */ /* 0x004ee40000301800 */
[----:B---3--:R-:W-:Y:S05]  /*a090*/  BRA `(.L_x_19146) ;  /* 0x0000000000087947 */ /* 0x008fea0003800000 */
.L_x_19165:
[----:B------:R-:W2:Y:S02]  /*a0a0*/  LDG.E R2, desc[UR36][R4.64] ;  /* 0x0000002404027981 */ /* 0x000ea4000c1e1900 */
[----:B--2---:R-:W2:Y:S02]  /*a0b0*/  I2F.F64.U32 R2, R2 ;  /* 0x0000000200027312 */ /* 0x004ea40000201800 */
.L_x_19146:
[----:B------:R-:W-:Y:S05]  /*a0c0*/  BSYNC.RECONVERGENT B6 ;  /* 0x0000000000067941 */ /* 0x000fea0003800200 */
.L_x_19140:
[----:B012--5:R-:W-:Y:S01]  /*a0d0*/  LOP3.LUT R5, R3, 0x7fffffff, RZ, 0xc0, !PT ;  /* 0x7fffffff03057812 */ /* 0x027fe200078ec0ff */
        /* <DEDUP_REMOVED lines=20> */
[C---:B-1----:R-:W-:Y:S01]  /*a220*/  @!P0 LEA.HI R8, R5.reuse, R7, RZ, 0xc ;  /* 0x0000000705088211 */ /* 0x042fe200078f60ff */
[----:B------:R-:W-:Y:S01]  /*a230*/  IMAD.MOV.U32 R9, RZ, RZ, R4 ;  /* 0x000000ffff097224 */ /* 0x000fe200078e0004 */
[----:B------:R-:W-:Y:S02]  /*a240*/  LOP3.LUT R4, R0, 0xfffff, RZ, 0xc0, !PT ;  /* 0x000fffff00047812 */ /* 0x000fe400078ec0ff */
[----:B------:R-:W-:Y:S02]  /*a250*/  @!P0 IADD3 R7, PT, PT, R8, -0x36, RZ ;  /* 0xffffffca08078810 */ /* 0x000fe40007ffe0ff */
[----:B------:R-:W-:Y:S02]  /*a260*/  SEL R0, R24, R25, !P1 ;  /* 0x0000001918007207 */ /* 0x000fe40004800000 */
[----:B------:R-:W-:-:S02]  /*a270*/  LOP3.LUT R6, R5, 0xfffff, RZ, 0xc0, !PT ;  /* 0x000fffff05067812 */ /* 0x000fc400078ec0ff */
[----:B0-----:R-:W-:Y:S01]  /*a280*/  FSEL R8, R18, UR4, !P1 ;  /* 0x0000000412087c08 */ /* 0x001fe2000c800000 */
[----:B------:R-:W-:Y:S01]  /*a290*/  IMAD.IADD R7, R7, 0x1, -R0 ;  /* 0x0000000107077824 */ /* 0x000fe200078e0a00 */
[----:B------:R-:W-:Y:S02]  /*a2a0*/  LOP3.LUT R6, R6, 0x100000, RZ, 0xfc, !PT ;  /* 0x0010000006067812 */ /* 0x000fe400078efcff */
[----:B------:R-:W-:-:S07]  /*a2b0*/  LOP3.LUT R13, R4, 0x100000, RZ, 0xfc, !PT ;  /* 0x00100000040d7812 */ /* 0x000fce00078efcff */
.L_x_19172:
        /* <DEDUP_REMOVED lines=11> */
.L_x_19171:
        /* <DEDUP_REMOVED lines=19> */
.L_x_19174:
[----:B------:R-:W-:Y:S05]  /*a4a0*/  BSYNC.RECONVERGENT B1 ;  /* 0x0000000000017941 */ /* 0x000fea0003800200 */
.L_x_19173:
[----:B------:R-:W-:Y:S01]  /*a4b0*/  LOP3.LUT R7, R7, 0x80000000, R3, 0xb8, !PT ;  /* 0x8000000007077812 */ /* 0x000fe200078eb803 */
[----:B------:R-:W-:Y:S06]  /*a4c0*/  BRA `(.L_x_19170) ;  /* 0x00000000004c7947 */ /* 0x000fec0003800000 */
.L_x_19169:
        /* <DEDUP_REMOVED lines=19> */
.L_x_19170:
[----:B------:R-:W-:Y:S05]  /*a600*/  BSYNC.RECONVERGENT B0 ;  /* 0x0000000000007941 */ /* 0x000fea0003800200 */
.L_x_19168:
        /* <DEDUP_REMOVED lines=64> */
[----:B0-----:R-:W-:Y:S02]  /*aa10*/  @P1 FSEL R6, R6, R4, P0 ;  /* 0x0000000406061208 */ /* 0x001fe40000000000 */
[----:B------:R-:W-:Y:S01]  /*aa20*/  @P1 FSEL R7, R7, R5, P0 ;  /* 0x0000000507071208 */ /* 0x000fe20000000000 */
[----:B------:R-:W-:Y:S01]  /*aa30*/  @!P1 IMAD.MOV.U32 R5, RZ, RZ, R0 ;  /* 0x000000ffff059224 */ /* 0x000fe200078e0000 */
[----:B------:R-:W-:Y:S01]  /*aa40*/  @!P1 MOV R4, RZ ;  /* 0x000000ff00049202 */ /* 0x000fe20000000f00 */
        /* <DEDUP_REMOVED lines=14> */
.L_x_19178:
[----:B------:R-:W0:Y:S02]  /*ab30*/  F2I.S64.F64.TRUNC R4, R4 ;  /* 0x0000000400047311 */ /* 0x000e24000030d900 */
[----:B0-----:R-:W-:-:S05]  /*ab40*/  IMAD.MOV.U32 R7, RZ, RZ, R4 ;  /* 0x000000ffff077224 */ /* 0x001fca00078e0004 */
[----:B------:R0:W-:Y:S01]  /*ab50*/  STG.E.U8 desc[UR36][R2.64], R7 ;  /* 0x0000000702007986 */ /* 0x0001e2000c101124 */
[----:B------:R-:W-:Y:S05]  /*ab60*/  BRA `(.L_x_19180) ;  /* 0x0000001000807947 */ /* 0x000fea0003800000 */
.L_x_19177:
        /* <DEDUP_REMOVED lines=9> */
.L_x_19182:
[----:B------:R-:W0:Y:S02]  /*ac00*/  F2I.F64.TRUNC R5, R4 ;  /* 0x0000000400057311 */ /* 0x000e24000030d100 */
[----:B0-----:R0:W-:Y:S01]  /*ac10*/  STG.E desc[UR36][R2.64], R5 ;  /* 0x0000000502007986 */ /* 0x0011e2000c101924 */
[----:B------:R-:W-:Y:S05]  /*ac20*/  BRA `(.L_x_19180) ;  /* 0x0000001000507947 */ /* 0x000fea0003800000 */
.L_x_19181:
[----:B------:R-:W0:Y:S02]  /*ac30*/  F2I.F64.TRUNC R5, R4 ;  /* 0x0000000400057311 */ /* 0x000e24000030d100 */
[----:B0-----:R0:W-:Y:S01]  /*ac40*/  STG.E.U16 desc[UR36][R2.64], R5 ;  /* 0x0000000502007986 */ /* 0x0011e2000c101524 */
[----:B------:R-:W-:Y:S05]  /*ac50*/  BRA `(.L_x_19180) ;  /* 0x0000001000447947 */ /* 0x000fea0003800000 */
.L_x_19176:
        /* <DEDUP_REMOVED lines=17> */
.L_x_19184:
        /* <DEDUP_REMOVED lines=12> */
.L_x_19183:
        /* <DEDUP_REMOVED lines=18> */
.L_x_19186:
        /* <DEDUP_REMOVED lines=13> */
.L_x_19185:
[----:B------:R0:W-:Y:S01]  /*b020*/  STG.E.64 desc[UR36][R2.64], R4 ;  /* 0x0000000402007986 */ /* 0x0001e2000c101b24 */
[----:B------:R-:W-:Y:S05]  /*b030*/  BRA `(.L_x_19180) ;  /* 0x0000000c004c7947 */ /* 0x000fea0003800000 */
.L_x_19175:
        /* <DEDUP_REMOVED lines=13> */
.L_x_19190:
        /* <DEDUP_REMOVED lines=26> */
.L_x_19193:
[----:B------:R-:W-:-:S04]  /*b2b0*/  SHF.R.U32.HI R5, RZ, 0x18, R7 ;  /* 0x00000018ff057819 */ /* 0x000fc80000011607 */
[----:B------:R-:W-:-:S07]  /*b2c0*/  LOP3.LUT R0, R0, 0x80, R5, 0xf8, !PT ;  /* 0x0000008000007812 */ /* 0x000fce00078ef805 */
.L_x_19192:
[----:B------:R-:W-:Y:S05]  /*b2d0*/  BSYNC.RECONVERGENT B0 ;  /* 0x0000000000007941 */ /* 0x000fea0003800200 */
.L_x_19191:
[----:B------:R0:W-:Y:S01]  /*b2e0*/  STG.E.U8 desc[UR36][R2.64], R0 ;  /* 0x0000000002007986 */ /* 0x0001e2000c101124 */
[----:B------:R-:W-:Y:S05]  /*b2f0*/  BRA `(.L_x_19180) ;  /* 0x00000008009c7947 */ /* 0x000fea0003800000 */
.L_x_19189:
        /* <DEDUP_REMOVED lines=26> */
.L_x_19196:
[----:B------:R-:W-:-:S04]  /*b4a0*/  SHF.R.U32.HI R5, RZ, 0x18, R7 ;  /* 0x00000018ff057819 */ /* 0x000fc80000011607 */
[----:B------:R-:W-:-:S07]  /*b4b0*/  LOP3.LUT R0, R0, 0x80, R5, 0xf8, !PT ;  /* 0x0000008000007812 */ /* 0x000fce00078ef805 */
.L_x_19195:
[----:B------:R-:W-:Y:S05]  /*b4c0*/  BSYNC.RECONVERGENT B0 ;  /* 0x0000000000007941 */ /* 0x000fea0003800200 */
.L_x_19194:
[----:B------:R0:W-:Y:S01]  /*b4d0*/  STG.E.U8 desc[UR36][R2.64], R0 ;  /* 0x0000000002007986 */ /* 0x0001e2000c101124 */
[----:B------:R-:W-:Y:S05]  /*b4e0*/  BRA `(.L_x_19180) ;  /* 0x0000000800207947 */ /* 0x000fea0003800000 */
.L_x_19188:
        /* <DEDUP_REMOVED lines=30> */
.L_x_19198:
[----:B------:R-:W0:Y:S02]  /*b6d0*/  F2I.U64.F64.TRUNC R4, R4 ;  /* 0x0000000400047311 */ /* 0x000e24000030d800 */
[----:B0-----:R0:W-:Y:S01]  /*b6e0*/  STG.E.64 desc[UR36][R2.64], R4 ;  /* 0x0000000402007986 */ /* 0x0011e2000c101b24 */
[----:B------:R-:W-:Y:S05]  /*b6f0*/  BRA `(.L_x_19180) ;  /* 0x00000004009c7947 */ /* 0x000fea0003800000 */
.L_x_19197:
[----:B------:R-:W0:Y:S02]  /*b700*/  F2I.U32.F64.TRUNC R5, R4 ;  /* 0x0000000400057311 */ /* 0x000e24000030d000 */
[----:B0-----:R0:W-:Y:S01]  /*b710*/  STG.E desc[UR36][R2.64], R5 ;  /* 0x0000000502007986 */ /* 0x0011e2000c101924 */
[----:B------:R-:W-:Y:S05]  /*b720*/  BRA `(.L_x_19180) ;  /* 0x0000000400907947 */ /* 0x000fea0003800000 */
.L_x_19187:
        /* <DEDUP_REMOVED lines=10> */
.L_x_19200:
[----:B------:R-:W-:-:S05]  /*b7d0*/  CS2R R6, SRZ ;  /* 0x0000000000067805 */ /* 0x000fca000001ff00 */
[----:B------:R1:W-:Y:S01]  /*b7e0*/  STG.E.128 desc[UR36][R2.64], R4 ;  /* 0x0000000402007986 */ /* 0x0003e2000c101d24 */
[----:B------:R-:W-:Y:S05]  /*b7f0*/  BRA `(.L_x_19180) ;  /* 0x00000004005c7947 */ /* 0x000fea0003800000 */
.L_x_19199:
[----:B------:R-:W-:-:S09]  /*b800*/  UISETP.NE.AND UP0, UPT, UR4, 0xf, UPT ;  /* 0x0000000f0400788c */ /* 0x000fd2000bf05270 */
[----:B------:R-:W-:Y:S05]  /*b810*/  BRA.U !UP0, `(.L_x_19201) ;  /* 0x0000000508287547 */ /* 0x000fea000b800000 */
[----:B------:R-:W-:-:S09]  /*b820*/  UISETP.NE.AND UP0, UPT, UR4, 0x17, UPT ;  /* 0x000000170400788c */ /* 0x000fd2000bf05270 */
[----:B------:R-:W-:Y:S05]  /*b830*/  BRA.U !UP0, `(.L_x_19202) ;  /* 0x0000000108b07547 */ /* 0x000fea000b800000 */
[----:B------:R-:W-:-:S09]  /*b840*/  UISETP.NE.AND UP0, UPT, UR4, 0x18, UPT ;  /* 0x000000180400788c */ /* 0x000fd2000bf05270 */
[----:B------:R-:W-:Y:S05]  /*b850*/  BRA.U !UP0, `(.L_x_19203) ;  /* 0x0000000108447547 */ /* 0x000fea000b800000 */
.L_x_19179:
        /* <DEDUP_REMOVED lines=16> */
.L_x_19204:
[----:B------:R-:W-:Y:S05]  /*b960*/  BRA `(.L_x_19180) ;  /* 0x0000000400007947 */ /* 0x000fea0003800000 */
.L_x_19203:
        /* <DEDUP_REMOVED lines=21> */
.L_x_19206:
[----:B------:R-:W-:Y:S05]  /*bac0*/  BSYNC.RECONVERGENT B0 ;  /* 0x0000000000007941 */ /* 0x000fea0003800200 */
.L_x_19205:
[----:B------:R-:W-:-:S05]  /*bad0*/  LOP3.LUT R7, R0, 0x80, R7, 0xf8, !PT ;  /* 0x0000008000077812 */ /* 0x000fca00078ef807 */
[----:B------:R3:W-:Y:S01]  /*bae0*/  STG.E.U8 desc[UR36][R2.64], R7 ;  /* 0x0000000702007986 */ /* 0x0007e2000c101124 */
[----:B------:R-:W-:Y:S05]  /*baf0*/  BRA `(.L_x_19180) ;  /* 0x00000000009c7947 */ /* 0x000fea0003800000 */
.L_x_19202:
        /* <DEDUP_REMOVED lines=20> */
.L_x_19208:
[----:B------:R-:W-:Y:S02]  /*bc40*/  ISETP.GT.U32.AND P0, PT, R6, 0x7f800000, PT ;  /* 0x7f8000000600780c */ /* 0x000fe40003f04070 */
[----:B------:R-:W-:-:S04]  /*bc50*/  MOV R0, 0x7f ;  /* 0x0000007f00007802 */ /* 0x000fc80000000f00 */
[----:B------:R-:W-:-:S07]  /*bc60*/  SEL R0, R0, 0x7c, P0 ;  /* 0x0000007c00007807 */ /* 0x000fce0000000000 */
.L_x_19209:
[----:B------:R-:W-:Y:S05]  /*bc70*/  BSYNC.RECONVERGENT B0 ;  /* 0x0000000000007941 */ /* 0x000fea0003800200 */
.L_x_19207:
[----:B------:R-:W-:-:S04]  /*bc80*/  SHF.R.U32.HI R5, RZ, 0x18, R7 ;  /* 0x00000018ff057819 */ /* 0x000fc80000011607 */
[----:B------:R-:W-:-:S05]  /*bc90*/  LOP3.LUT R5, R0, 0x80, R5, 0xf8, !PT ;  /* 0x0000008000057812 */ /* 0x000fca00078ef805 */
[----:B------:R2:W-:Y:S01]  /*bca0*/  STG.E.U8 desc[UR36][R2.64], R5 ;  /* 0x0000000502007986 */ /* 0x0005e2000c101124 */
[----:B------:R-:W-:Y:S05]  /*bcb0*/  BRA `(.L_x_19180) ;  /* 0x00000000002c7947 */ /* 0x000fea0003800000 */
.L_x_19201:
        /* <DEDUP_REMOVED lines=11> */
.L_x_19180:
[----:B------:R-:W-:-:S07]  /*bd70*/  VIADD R17, R17, 0x80 ;  /* 0x0000008011117836 */ /* 0x000fce0000000000 */
.L_x_19138:
[----:B------:R-:W-:Y:S05]  /*bd80*/  BSYNC.RECONVERGENT B7 ;  /* 0x0000000000077941 */ /* 0x000fea0003800200 */
.L_x_19137:
[----:B------:R-:W5:Y:S02]  /*bd90*/  LDCU UR4, c[0x0][0x380] ;  /* 0x00007000ff0477ac */ /* 0x000f640008000800 */
[----:B-----5:R-:W-:-:S13]  /*bda0*/  ISETP.GE.AND P0, PT, R17, UR4, PT ;  /* 0x0000000411007c0c */ /* 0x020fda000bf06270 */
[----:B------:R-:W-:Y:S05]  /*bdb0*/  @P0 EXIT ;  /* 0x000000000000094d */ /* 0x000fea0003800000 */
[----:B------:R-:W5:Y:S01]  /*bdc0*/  LDCU UR4, c[0x0][0x388] ;  /* 0x00007100ff0477ac */ /* 0x000f620008000800 */
[----:B01--4-:R-:W-:Y:S01]  /*bdd0*/  IMAD.MOV.U32 R0, RZ, RZ, RZ ;  /* 0x000000ffff007224 */ /* 0x013fe200078e00ff */
        /* <DEDUP_REMOVED lines=301> */
.L_x_19210:
[----:B------:R-:W0:Y:S01]  /*d0b0*/  LDCU.128 UR8, c[0x0][0x580] ;  /* 0x0000b000ff0877ac */ /* 0x000e220008000c00 */
[----:B------:R-:W-:Y:S01]  /*d0c0*/  BSSY.RECONVERGENT B6, `(.L_x_19211) ;  /* 0x00000ee000067945 */ /* 0x000fe20003800200 */
[----:B------:R-:W-:-:S04]  /*d0d0*/  UPRMT UR4, UR42, 0x9910, URZ ;  /* 0x000099102a047896 */ /* 0x000fc800080000ff */
[----:B------:R-:W-:Y:S01]  /*d0e0*/  UISETP.GT.AND UP0, UPT, UR4, 0x9, UPT ;  /* 0x000000090400788c */ /* 0x000fe2000bf04270 */
[----:B0-----:R-:W-:Y:S02]  /*d0f0*/  IADD3 R4, P1, PT, R0, UR10, RZ ;  /* 0x0000000a00047c10 */ /* 0x001fe4000ff3e0ff */
[----:B------:R-:W-:-:S03]  /*d100*/  IADD3 R16, P0, PT, R16, UR8, RZ ;  /* 0x0000000810107c10 */ /* 0x000fc6000ff1e0ff */
[----:B--23--:R-:W-:Y:S01]  /*d110*/  IMAD.X R5, RZ, RZ, UR11, P1 ;  /* 0x0000000bff057e24 */ /* 0x00cfe200088e06ff */
        /* <DEDUP_REMOVED lines=13> */
.L_x_19215:
[----:B------:R-:W2:Y:S02]  /*d1f0*/  LDG.E.U8 R2, desc[UR36][R4.64] ;  /* 0x0000002404027981 */ /* 0x000ea4000c1e1100 */
[----:B--2---:R-:W3:Y:S02]  /*d200*/  I2F.F64.U16 R2, R2 ;  /* 0x0000000200027312 */ /* 0x004ee40000101800 */
[----:B---3--:R-:W-:Y:S05]  /*d210*/  BRA `(.L_x_19217) ;  /* 0x0000000c00607947 */ /* 0x008fea0003800000 */
.L_x_19214:
        /* <DEDUP_REMOVED lines=9> */
.L_x_19219:
[----:B------:R-:W2:Y:S02]  /*d2b0*/  LDG.E R2, desc[UR36][R4.64] ;  /* 0x0000002404027981 */ /* 0x000ea4000c1e1900 */
[----:B--2---:R-:W3:Y:S02]  /*d2c0*/  I2F.F64 R2, R2 ;  /* 0x0000000200027312 */ /* 0x004ee40000201c00 */
[----:B---3--:R-:W-:Y:S05]  /*d2d0*/  BRA `(.L_x_19217) ;  /* 0x0000000c00307947 */ /* 0x008fea0003800000 */
.L_x_19218:
[----:B------:R-:W2:Y:S02]  /*d2e0*/  LDG.E.U16 R2, desc[UR36][R4.64] ;  /* 0x0000002404027981 */ /* 0x000ea4000c1e1500 */
[----:B--2---:R-:W3:Y:S02]  /*d2f0*/  I2F.F64.S16 R2, R2 ;  /* 0x0000000200027312 */ /* 0x004ee40000101c00 */
[----:B---3--:R-:W-:Y:S05]  /*d300*/  BRA `(.L_x_19217) ;  /* 0x0000000c00247947 */ /* 0x008fea0003800000 */
.L_x_19213:
        /* <DEDUP_REMOVED lines=10> */
.L_x_19221:
[----:B------:R-:W2:Y:S02]  /*d3b0*/  LDG.E.U16 R0, desc[UR36][R4.64] ;  /* 0x0000002404007981 */ /* 0x000ea4000c1e1500 */
[----:B--2---:R-:W-:-:S05]  /*d3c0*/  HADD2.F32 R0, -RZ, R0.H0_H0 ;  /* 0x20000000ff007230 */ /* 0x004fca0000004100 */
[----:B------:R-:W-:-:S04]  /*d3d0*/  FMUL.FTZ R0, R0, 1 ;  /* 0x3f80000000007820 */ /* 0x000fc80000410000 */
[----:B------:R2:W3:Y:S02]  /*d3e0*/  F2F.F64.F32 R2, R0 ;  /* 0x0000000000027310 */ /* 0x0004e40000201800 */
[----:B--23--:R-:W-:Y:S05]  /*d3f0*/  BRA `(.L_x_19217) ;  /* 0x0000000800e87947 */ /* 0x00cfea0003800000 */
.L_x_19220:
        /* <DEDUP_REMOVED lines=10> */
.L_x_19223:
[----:B------:R-:W2:Y:S02]  /*d4a0*/  LDG.E.U16 R4, desc[UR36][R4.64] ;  /* 0x0000002404047981 */ /* 0x000ea4000c1e1500 */
[----:B--2---:R-:W-:-:S05]  /*d4b0*/  HADD2.F32 R0, -RZ, R4.H0_H0 ;  /* 0x20000004ff007230 */ /* 0x004fca0000004100 */
[----:B------:R-:W-:-:S04]  /*d4c0*/  FMUL.FTZ R0, R0, 1 ;  /* 0x3f80000000007820 */ /* 0x000fc80000410000 */
[----:B------:R2:W3:Y:S02]  /*d4d0*/  F2F.F64.F32 R2, R0 ;  /* 0x0000000000027310 */ /* 0x0004e40000201800 */
[----:B--23--:R-:W-:Y:S05]  /*d4e0*/  BRA `(.L_x_19217) ;  /* 0x0000000800ac7947 */ /* 0x00cfea0003800000 */
.L_x_19222:
[----:B------:R2:W5:Y:S01]  /*d4f0*/  LDG.E.64 R2, desc[UR36][R4.64] ;  /* 0x0000002404027981 */ /* 0x000562000c1e1b00 */
[----:B------:R-:W-:Y:S05]  /*d500*/  BRA `(.L_x_19217) ;  /* 0x0000000800a47947 */ /* 0x000fea0003800000 */
.L_x_19212:
        /* <DEDUP_REMOVED lines=13> */
.L_x_19226:
[----:B------:R1:W5:Y:S01]  /*d5e0*/  LDG.E.64 R2, desc[UR36][R4.64] ;  /* 0x0000002404027981 */ /* 0x000362000c1e1b00 */
[----:B------:R-:W-:Y:S05]  /*d5f0*/  BRA `(.L_x_19217) ;  /* 0x0000000800687947 */ /* 0x000fea0003800000 */
.L_x_19225:
        /* <DEDUP_REMOVED lines=24> */
[----:B------:R-:W-:-:S06]  /*d780*/  FMUL.FTZ R3, R3, 1 ;  /* 0x3f80000003037820 */ /* 0x000fcc0000410000 */
[----:B------:R-:W1:Y:S02]  /*d790*/  F2F.F64.F32 R2, R3 ;  /* 0x0000000300027310 */ /* 0x000e640000201800 */
[----:B-1----:R-:W-:Y:S05]  /*d7a0*/  BRA `(.L_x_19217) ;  /* 0x0000000400fc7947 */ /* 0x002fea0003800000 */
.L_x_19228:
        /* <DEDUP_REMOVED lines=12> */
[----:B------:R1:W2:Y:S02]  /*d870*/  F2F.F64.F32 R2, R0 ;  /* 0x0000000000027310 */ /* 0x0002a40000201800 */
[----:B-12---:R-:W-:Y:S05]  /*d880*/  BRA `(.L_x_19217) ;  /* 0x0000000400c47947 */ /* 0x006fea0003800000 */
.L_x_19227:
[----:B------:R-:W2:Y:S02]  /*d890*/  LDG.E.U16 R0, desc[UR36][R4.64] ;  /* 0x0000002404007981 */ /* 0x000ea4000c1e1500 */
[----:B--2---:R-:W-:-:S05]  /*d8a0*/  SHF.L.U32 R0, R0, 0x10, RZ ;  /* 0x0000001000007819 */ /* 0x004fca00000006ff */
[----:B------:R-:W-:-:S04]  /*d8b0*/  FMUL.FTZ R0, R0, 1 ;  /* 0x3f80000000007820 */ /* 0x000fc80000410000 */
[----:B------:R1:W2:Y:S02]  /*d8c0*/  F2F.F64.F32 R2, R0 ;  /* 0x0000000000027310 */ /* 0x0002a40000201800 */
[----:B-12---:R-:W-:Y:S05]  /*d8d0*/  BRA `(.L_x_19217) ;  /* 0x0000000400b07947 */ /* 0x006fea0003800000 */
.L_x_19224:
        /* <DEDUP_REMOVED lines=11> */
.L_x_19231:
        /* <DEDUP_REMOVED lines=21> */
.L_x_19233:
[----:B------:R-:W-:Y:S05]  /*dae0*/  BSYNC.RECONVERGENT B0 ;  /* 0x0000000000007941 */ /* 0x000fea0003800200 */
.L_x_19232:
[----:B------:R-:W-:Y:S01]  /*daf0*/  IMAD.SHL.U32 R0, R0, 0x100000, RZ ;  /* 0x0010000000007824 */ /* 0x000fe200078e00ff */
[----:B------:R-:W-:-:S04]  /*db00*/  LEA R2, R2, 0x3b800000, 0x17 ;  /* 0x3b80000002027811 */ /* 0x000fc800078eb8ff */
[----:B------:R-:W-:-:S05]  /*db10*/  LOP3.LUT R0, R2, R0, R7, 0xfe, !PT ;  /* 0x0000000002007212 */ /* 0x000fca00078efe07 */
[----:B------:R-:W-:-:S04]  /*db20*/  FMUL.FTZ R0, R0, 1 ;  /* 0x3f80000000007820 */ /* 0x000fc80000410000 */
[----:B------:R1:W2:Y:S02]  /*db30*/  F2F.F64.F32 R2, R0 ;  /* 0x0000000000027310 */ /* 0x0002a40000201800 */
[----:B-12---:R-:W-:Y:S05]  /*db40*/  BRA `(.L_x_19217) ;  /* 0x0000000400147947 */ /* 0x006fea0003800000 */
.L_x_19230:
        /* <DEDUP_REMOVED lines=21> */
.L_x_19235:
[----:B------:R-:W-:Y:S05]  /*dca0*/  BSYNC.RECONVERGENT B0 ;  /* 0x0000000000007941 */ /* 0x000fea0003800200 */
.L_x_19234:
[----:B------:R-:W-:Y:S01]  /*dcb0*/  IMAD.SHL.U32 R0, R0, 0x200000, RZ ;  /* 0x0020000000007824 */ /* 0x000fe200078e00ff */
[----:B------:R-:W-:-:S04]  /*dcc0*/  LEA R2, R2, 0x37800000, 0x17 ;  /* 0x3780000002027811 */ /* 0x000fc800078eb8ff */
[----:B------:R-:W-:-:S05]  /*dcd0*/  LOP3.LUT R0, R2, R0, R7, 0xfe, !PT ;  /* 0x0000000002007212 */ /* 0x000fca00078efe07 */
[----:B------:R-:W-:-:S04]  /*dce0*/  FMUL.FTZ R0, R0, 1 ;  /* 0x3f80000000007820 */ /* 0x000fc80000410000 */
[----:B------:R1:W2:Y:S02]  /*dcf0*/  F2F.F64.F32 R2, R0 ;  /* 0x0000000000027310 */ /* 0x0002a40000201800 */
[----:B-12---:R-:W-:Y:S05]  /*dd00*/  BRA `(.L_x_19217) ;  /* 0x0000000000a47947 */ /* 0x006fea0003800000 */
.L_x_19229:
        /* <DEDUP_REMOVED lines=18> */
.L_x_19216:
        /* <DEDUP_REMOVED lines=16> */
.L_x_19238:
[----:B------:R-:W-:Y:S01]  /*df30*/  CS2R R2, SRZ ;  /* 0x0000000000027805 */ /* 0x000fe2000001ff00 */
[----:B------:R-:W-:Y:S06]  /*df40*/  BRA `(.L_x_19217) ;  /* 0x0000000000147947 */ /* 0x000fec0003800000 */
.L_x_19237:
[----:B------:R-:W2:Y:S02]  /*df50*/  LDG.E.64 R2, desc[UR36][R4.64] ;  /* 0x0000002404027981 */ /* 0x000ea4000c1e1b00 */
[----:B--2---:R-:W0:Y:S02]  /*df60*/  I2F.F64.U64 R2, R2 ;  /* 0x0000000200027312 */ /* 0x004e240000301800 */
[----:B0-----:R-:W-:Y:S05]  /*df70*/  BRA `(.L_x_19217) ;  /* 0x0000000000087947 */ /* 0x001fea0003800000 */
.L_x_19236:
[----:B------:R-:W2:Y:S02]  /*df80*/  LDG.E R2, desc[UR36][R4.64] ;  /* 0x0000002404027981 */ /* 0x000ea4000c1e1900 */
[----:B--2---:R-:W0:Y:S02]  /*df90*/  I2F.F64.U32 R2, R2 ;  /* 0x0000000200027312 */ /* 0x004e240000201800 */
.L_x_19217:
[----:B------:R-:W-:Y:S05]  /*dfa0*/  BSYNC.RECONVERGENT B6 ;  /* 0x0000000000067941 */ /* 0x000fea0003800200 */
.L_x_19211:
[----:B012--5:R-:W-:Y:S01]  /*dfb0*/  LOP3.LUT R5, R3, 0x7fffffff, RZ, 0xc0, !PT ;  /* 0x7fffffff03057812 */ /* 0x027fe200078ec0ff */
[----:B------:R-:W-:Y:S01]  /*dfc0*/  BSSY.RECONVERGENT B0, `(.L_x_19239) ;  /* 0x0000052000007945 */ /* 0x000fe20003800200 */
[----:B------:R-:W-:Y:S02]  /*dfd0*/  IMAD.MOV.U32 R4, RZ, RZ, R2 ;  /* 0x000000ffff047224 */ /* 0x000fe400078e0002 */
        /* <DEDUP_REMOVED lines=23> */
[----:B------:R-:W-:-:S02]  /*e150*/  @!P0 IADD3 R7, PT, PT, R0, -0x36, RZ ;  /* 0xffffffca00078810 */ /* 0x000fc40007ffe0ff */
[----:B0-----:R-:W-:Y:S02]  /*e160*/  FSEL R18, R18, UR4, !P1 ;  /* 0x0000000412127c08 */ /* 0x001fe4000c800000 */
[----:B------:R-:W-:Y:S01]  /*e170*/  LOP3.LUT R22, R22, 0x100000, RZ, 0xfc, !PT ;  /* 0x0010000016167812 */ /* 0x000fe200078efcff */
[----:B------:R-:W-:Y:S01]  /*e180*/  IMAD.IADD R7, R7, 0x1, -R8 ;  /* 0x0000000107077824 */ /* 0x000fe200078e0a08 */
[----:B------:R-:W-:-:S07]  /*e190*/  LOP3.LUT R11, R11, 0x100000, RZ, 0xfc, !PT ;  /* 0x001000000b0b7812 */ /* 0x000fce00078efcff */
.L_x_19243:
        /* <DEDUP_REMOVED lines=11> */
.L_x_19242:
        /* <DEDUP_REMOVED lines=19> */
.L_x_19245:
[----:B------:R-:W-:Y:S05]  /*e380*/  BSYNC.RECONVERGENT B1 ;  /* 0x0000000000017941 */ /* 0x000fea0003800200 */
.L_x_19244:
[----:B------:R-:W-:Y:S01]  /*e390*/  LOP3.LUT R7, R7, 0x80000000, R3, 0xb8, !PT ;  /* 0x8000000007077812 */ /* 0x000fe200078eb803 */
[----:B------:R-:W-:Y:S06]  /*e3a0*/  BRA `(.L_x_19241) ;  /* 0x00000000004c7947 */ /* 0x000fec0003800000 */
.L_x_19240:
        /* <DEDUP_REMOVED lines=19> */
.L_x_19241:
[----:B------:R-:W-:Y:S05]  /*e4e0*/  BSYNC.RECONVERGENT B0 ;  /* 0x0000000000007941 */ /* 0x000fea0003800200 */
.L_x_19239:
[----:B------:R-:W0:Y:S01]  /*e4f0*/  DSETP.NEU.AND P1, PT, R6, RZ, PT ;  /* 0x000000ff0600722a */ /* 0x000e220003f2d000 */
[----:B------:R-:W1:Y:S01]  /*e500*/  LDCU.64 UR4, c[0x0][0x598] ;  /* 0x0000b300ff0477ac */ /* 0x000e620008000a00 */
[----:B0-----:R-:W0:Y:S01]  /*e510*/  @P1 LDC.64 R8, c[0x0][0x590] ;  /* 0x00016400ff081b82 */ /* 0x001e220000000a00 */
[----:B------:R-:W-:-:S15]  /*e520*/  PLOP3.LUT P0, PT, PT, PT, PT, 0x8, 0x80 ;  /* 0x000000000080781c */ /* 0x000fde0003f0e170 */
[----:B------:R-:W-:-:S15]  /*e530*/  NOP ;  /* 0x0000000000007918 */ /* 0x000fde0000000000 */
[----:B------:R-:W-:-:S15]  /*e540*/  NOP ;  /* 0x0000000000007918 */ /* 0x000fde0000000000 */
[----:B------:R-:W-:-:S15]  /*e550*/  NOP ;  /* 0x0000000000007918 */ /* 0x000fde0000000000 */
[----:B------:R-:W-:-:S01]  /*e560*/  NOP ;  /* 0x0000000000007918 */ /* 0x000fc20000000000 */
        /* <DEDUP_REMOVED lines=38> */
[----:B-1----:R-:W-:-:S03]  /*e7d0*/  @!P1 LOP3.LUT R0, RZ, 0x80000000, R3, 0xb8, !PT ;  /* 0x80000000ff009812 */ /* 0x002fc600078eb803 */
[----:B------:R-:W-:-:S15]  /*e7e0*/  UISETP.GT.AND UP0, UPT, UR4, 0x9, UPT ;  /* 0x000000090400788c */ /* 0x000fde000bf04270 */
[----:B------:R-:W-:-:S15]  /*e7f0*/  NOP ;  /* 0x0000000000007918 */ /* 0x000fde0000000000 */
[----:B------:R-:W-:-:S15]  /*e800*/  NOP ;  /* 0x0000000000007918 */ /* 0x000fde0000000000 */
[----:B------:R-:W-:-:S14]  /*e810*/  NOP ;  /* 0x0000000000007918 */ /* 0x000fdc0000000000 */
        /* <DEDUP_REMOVED lines=29> */
.L_x_19249:
[----:B------:R-:W0:Y:S02]  /*e9f0*/  F2I.S64.F64.TRUNC R4, R4 ;  /* 0x0000000400047311 */ /* 0x000e24000030d900 */
[----:B0-----:R-:W-:-:S05]  /*ea00*/  IMAD.MOV.U32 R3, RZ, RZ, R4 ;  /* 0x000000ffff037224 */ /* 0x001fca00078e0004 */
[----:B------:R-:W-:Y:S01]  /*ea10*/  STG.E.U8 desc[UR36][R16.64], R3 ;  /* 0x0000000310007986 */ /* 0x000fe2000c101124 */
[----:B------:R-:W-:Y:S05]  /*ea20*/  EXIT ;  /* 0x000000000000794d */ /* 0x000fea0003800000 */
.L_x_19248:
        /* <DEDUP_REMOVED lines=9> */
.L_x_19252:
[----:B------:R-:W0:Y:S02]  /*eac0*/  F2I.F64.TRUNC R5, R4 ;  /* 0x0000000400057311 */ /* 0x000e24000030d100 */
[----:B0-----:R-:W-:Y:S01]  /*ead0*/  STG.E desc[UR36][R16.64], R5 ;  /* 0x0000000510007986 */ /* 0x001fe2000c101924 */
[----:B------:R-:W-:Y:S05]  /*eae0*/  EXIT ;  /* 0x000000000000794d */ /* 0x000fea0003800000 */
.L_x_19251:
[----:B------:R-:W0:Y:S02]  /*eaf0*/  F2I.F64.TRUNC R5, R4 ;  /* 0x0000000400057311 */ /* 0x000e24000030d100 */
[----:B0-----:R-:W-:Y:S01]  /*eb00*/  STG.E.U16 desc[UR36][R16.64], R5 ;  /* 0x0000000510007986 */ /* 0x001fe2000c101524 */
[----:B------:R-:W-:Y:S05]  /*eb10*/  EXIT ;  /* 0x000000000000794d */ /* 0x000fea0003800000 */
.L_x_19247:
        /* <DEDUP_REMOVED lines=17> */
.L_x_19254:
        /* <DEDUP_REMOVED lines=12> */
.L_x_19253:
        /* <DEDUP_REMOVED lines=18> */
.L_x_19256:
        /* <DEDUP_REMOVED lines=13> */
.L_x_19255:
[----:B------:R-:W-:Y:S01]  /*eee0*/  STG.E.64 desc[UR36][R16.64], R4 ;  /* 0x0000000410007986 */ /* 0x000fe2000c101b24 */
[----:B------:R-:W-:Y:S05]  /*eef0*/  EXIT ;  /* 0x000000000000794d */ /* 0x000fea0003800000 */
.L_x_19246:
        /* <DEDUP_REMOVED lines=13> */
.L_x_19260:
        /* <DEDUP_REMOVED lines=25> */
.L_x_19263:
[----:B------:R-:W-:-:S04]  /*f160*/  SHF.R.U32.HI R3, RZ, 0x18, R3 ;  /* 0x00000018ff037819 */ /* 0x000fc80000011603 */
[----:B------:R-:W-:-:S04]  /*f170*/  LOP3.LUT R0, R0, 0x80, R3, 0xf8, !PT ;  /* 0x0000008000007812 */ /* 0x000fc800078ef803 */
[----:B------:R-:W-:-:S07]  /*f180*/  PRMT R8, R0, 0x7610, R8 ;  /* 0x0000761000087816 */ /* 0x000fce0000000008 */
.L_x_19262:
[----:B------:R-:W-:Y:S05]  /*f190*/  BSYNC.RECONVERGENT B0 ;  /* 0x0000000000007941 */ /* 0x000fea0003800200 */
.L_x_19261:
[----:B------:R-:W-:Y:S01]  /*f1a0*/  STG.E.U8 desc[UR36][R16.64], R8 ;  /* 0x0000000810007986 */ /* 0x000fe2000c101124 */
[----:B------:R-:W-:Y:S05]  /*f1b0*/  EXIT ;  /* 0x000000000000794d */ /* 0x000fea0003800000 */
.L_x_19259:
        /* <DEDUP_REMOVED lines=25> */
.L_x_19266:
[----:B------:R-:W-:-:S04]  /*f350*/  SHF.R.U32.HI R3, RZ, 0x18, R3 ;  /* 0x00000018ff037819 */ /* 0x000fc80000011603 */
[----:B------:R-:W-:-:S04]  /*f360*/  LOP3.LUT R0, R0, 0x80, R3, 0xf8, !PT ;  /* 0x0000008000007812 */ /* 0x000fc800078ef803 */
[----:B------:R-:W-:-:S07]  /*f370*/  PRMT R8, R0, 0x7610, R8 ;  /* 0x0000761000087816 */ /* 0x000fce0000000008 */
.L_x_19265:
[----:B------:R-:W-:Y:S05]  /*f380*/  BSYNC.RECONVERGENT B0 ;  /* 0x0000000000007941 */ /* 0x000fea0003800200 */
.L_x_19264:
[----:B------:R-:W-:Y:S01]  /*f390*/  STG.E.U8 desc[UR36][R16.64], R8 ;  /* 0x0000000810007986 */ /* 0x000fe2000c101124 */
[----:B------:R-:W-:Y:S05]  /*f3a0*/  EXIT ;  /* 0x000000000000794d */ /* 0x000fea0003800000 */
.L_x_19258:
        /* <DEDUP_REMOVED lines=30> */
.L_x_19268:
[----:B------:R-:W0:Y:S02]  /*f590*/  F2I.U64.F64.TRUNC R4, R4 ;  /* 0x0000000400047311 */ /* 0x000e24000030d800 */
[----:B0-----:R-:W-:Y:S01]  /*f5a0*/  STG.E.64 desc[UR36][R16.64], R4 ;  /* 0x0000000410007986 */ /* 0x001fe2000c101b24 */
[----:B------:R-:W-:Y:S05]  /*f5b0*/  EXIT ;  /* 0x000000000000794d */ /* 0x000fea0003800000 */
.L_x_19267:
[----:B------:R-:W0:Y:S02]  /*f5c0*/  F2I.U32.F64.TRUNC R5, R4 ;  /* 0x0000000400057311 */ /* 0x000e24000030d000 */
[----:B0-----:R-:W-:Y:S01]  /*f5d0*/  STG.E desc[UR36][R16.64], R5 ;  /* 0x0000000510007986 */ /* 0x001fe2000c101924 */
[----:B------:R-:W-:Y:S05]  /*f5e0*/  EXIT ;  /* 0x000000000000794d */ /* 0x000fea0003800000 */
.L_x_19257:
        /* <DEDUP_REMOVED lines=10> */
.L_x_19270:
[----:B------:R-:W-:-:S05]  /*f690*/  CS2R R6, SRZ ;  /* 0x0000000000067805 */ /* 0x000fca000001ff00 */
[----:B------:R-:W-:Y:S01]  /*f6a0*/  STG.E.128 desc[UR36][R16.64], R4 ;  /* 0x0000000410007986 */ /* 0x000fe2000c101d24 */
[----:B------:R-:W-:Y:S05]  /*f6b0*/  EXIT ;  /* 0x000000000000794d */ /* 0x000fea0003800000 */
.L_x_19269:
[----:B------:R-:W-:-:S09]  /*f6c0*/  UISETP.NE.AND UP0, UPT, UR4, 0xf, UPT ;  /* 0x0000000f0400788c */ /* 0x000fd2000bf05270 */
[----:B------:R-:W-:Y:S05]  /*f6d0*/  BRA.U !UP0, `(.L_x_19271) ;  /* 0x0000000508287547 */ /* 0x000fea000b800000 */
[----:B------:R-:W-:-:S09]  /*f6e0*/  UISETP.NE.AND UP0, UPT, UR4, 0x17, UPT ;  /* 0x000000170400788c */ /* 0x000fd2000bf05270 */
[----:B------:R-:W-:Y:S05]  /*f6f0*/  BRA.U !UP0, `(.L_x_19272) ;  /* 0x0000000108b07547 */ /* 0x000fea000b800000 */
[----:B------:R-:W-:-:S09]  /*f700*/  UISETP.NE.AND UP0, UPT, UR4, 0x18, UPT ;  /* 0x000000180400788c */ /* 0x000fd2000bf05270 */
[----:B------:R-:W-:Y:S05]  /*f710*/  BRA.U !UP0, `(.L_x_19273) ;  /* 0x0000000108447547 */ /* 0x000fea000b800000 */
.L_x_19250:
        /* <DEDUP_REMOVED lines=16> */
.L_x_19274:
[----:B------:R-:W-:Y:S05]  /*f820*/  EXIT ;  /* 0x000000000000794d */ /* 0x000fea0003800000 */
.L_x_19273:
        /* <DEDUP_REMOVED lines=21> */
.L_x_19276:
[----:B------:R-:W-:Y:S05]  /*f980*/  BSYNC.RECONVERGENT B0 ;  /* 0x0000000000007941 */ /* 0x000fea0003800200 */
.L_x_19275:
[----:B------:R-:W-:-:S05]  /*f990*/  LOP3.LUT R3, R0, 0x80, R3, 0xf8, !PT ;  /* 0x0000008000037812 */ /* 0x000fca00078ef803 */
[----:B------:R-:W-:Y:S01]  /*f9a0*/  STG.E.U8 desc[UR36][R16.64], R3 ;  /* 0x0000000310007986 */ /* 0x000fe2000c101124 */
[----:B------:R-:W-:Y:S05]  /*f9b0*/  EXIT ;  /* 0x000000000000794d */ /* 0x000fea0003800000 */
.L_x_19272:
        /* <DEDUP_REMOVED lines=20> */
.L_x_19278:
[----:B------:R-:W-:Y:S01]  /*fb00*/  IMAD.MOV.U32 R0, RZ, RZ, 0x7f ;  /* 0x0000007fff007424 */ /* 0x000fe200078e00ff */
[----:B------:R-:W-:-:S04]  /*fb10*/  ISETP.GT.U32.AND P0, PT, R2, 0x7f800000, PT ;  /* 0x7f8000000200780c */ /* 0x000fc80003f04070 */
[----:B------:R-:W-:-:S09]  /*fb20*/  SEL R0, R0, 0x7c, P0 ;  /* 0x0000007c00007807 */ /* 0x000fd20000000000 */
.L_x_19279:
[----:B------:R-:W-:Y:S05]  /*fb30*/  BSYNC.RECONVERGENT B0 ;  /* 0x0000000000007941 */ /* 0x000fea0003800200 */
.L_x_19277:
[----:B------:R-:W-:-:S04]  /*fb40*/  SHF.R.U32.HI R3, RZ, 0x18, R3 ;  /* 0x00000018ff037819 */ /* 0x000fc80000011603 */
[----:B------:R-:W-:-:S05]  /*fb50*/  LOP3.LUT R3, R0, 0x80, R3, 0xf8, !PT ;  /* 0x0000008000037812 */ /* 0x000fca00078ef803 */
[----:B------:R-:W-:Y:S01]  /*fb60*/  STG.E.U8 desc[UR36][R16.64], R3 ;  /* 0x0000000310007986 */ /* 0x000fe2000c101124 */
[----:B------:R-:W-:Y:S05]  /*fb70*/  EXIT ;  /* 0x000000000000794d */ /* 0x000fea0003800000 */
.L_x_19271:
        /* <DEDUP_REMOVED lines=12> */
.L_x_19280:
        /* <DEDUP_REMOVED lines=12> */
.L_x_32928:


//--------------------- .text._ZN2at6native27unrolled_elementwise_kernelIZZZNS0_15binary_internal21div_floor_kernel_cudaERNS_18TensorIteratorBaseEENKUlvE0_clEvENKUlvE_clEvEUldE_St5arrayIPcLm2EELi4E23TrivialOffsetCalculatorILi1EjESC_NS0_6memory12LoadWithCastILi1EEENSD_13StoreWithCastILi1EEEEEviT_T0_T2_T3_T4_T5_ --------------------------
	.section	.text._ZN2at6native27unrolled_elementwise_kernelIZZZNS0_15binary_internal21div_floor_kernel_cudaERNS_18TensorIteratorBaseEENKUlvE0_clEvENKUlvE_clEvEUldE_St5arrayIPcLm2EELi4E23TrivialOffsetCalculatorILi1EjESC_NS0_6memory12LoadWithCastILi1EEENSD_13StoreWithCastILi1EEEEEviT_T0_T2_T3_T4_T5_,"ax",@progbits
	.align	128
        .global         _ZN2at6native27unrolled_elementwise_kernelIZZZNS0_15binary_internal21div_floor_kernel_cudaERNS_18TensorIteratorBaseEENKUlvE0_clEvENKUlvE_clEvEUldE_St5arrayIPcLm2EELi4E23TrivialOffsetCalculatorILi1EjESC_NS0_6memory12LoadWithCastILi1EEENSD_13StoreWithCastILi1EEEEEviT_T0_T2_T3_T4_T5_
        .type           _ZN2at6native27unrolled_elementwise_kernelIZZZNS0_15binary_internal21div_floor_kernel_cudaERNS_18TensorIteratorBaseEENKUlvE0_clEvENKUlvE_clEvEUldE_St5arrayIPcLm2EELi4E23TrivialOffsetCalculatorILi1EjESC_NS0_6memory12LoadWithCastILi1EEENSD_13StoreWithCastILi1EEEEEviT_T0_T2_T3_T4_T5_,@function
        .size           _ZN2at6native27unrolled_elementwise_kernelIZZZNS0_15binary_internal21div_floor_kernel_cudaERNS_18TensorIteratorBaseEENKUlvE0_clEvENKUlvE_clEvEUldE_St5arrayIPcLm2EELi4E23TrivialOffsetCalculatorILi1EjESC_NS0_6memory12LoadWithCastILi1EEENSD_13StoreWithCastILi1EEEEEviT_T0_T2_T3_T4_T5_,(.L_x_32929 - _ZN2at6native27unrolled_elementwise_kernelIZZZNS0_15binary_internal21div_floor_kernel_cudaERNS_18TensorIteratorBaseEENKUlvE0_clEvENKUlvE_clEvEUldE_St5arrayIPcLm2EELi4E23TrivialOffsetCalculatorILi1EjESC_NS0_6memory12LoadWithCastILi1EEENSD_13StoreWithCastILi1EEEEEviT_T0_T2_T3_T4_T5_)
        .other          _ZN2at6native27unrolled_elementwise_kernelIZZZNS0_15binary_internal21div_floor_kernel_cudaERNS_18TensorIteratorBaseEENKUlvE0_clEvENKUlvE_clEvEUldE_St5arrayIPcLm2EELi4E23TrivialOffsetCalculatorILi1EjESC_NS0_6memory12LoadWithCastILi1EEENSD_13StoreWithCastILi1EEEEEviT_T0_T2_T3_T4_T5_,@"STO_CUDA_ENTRY STV_DEFAULT"
_ZN2at6native27unrolled_elementwise_kernelIZZZNS0_15binary_internal21div_floor_kernel_cudaERNS_18TensorIteratorBaseEENKUlvE0_clEvENKUlvE_clEvEUldE_St5arrayIPcLm2EELi4E23TrivialOffsetCalculatorILi1EjESC_NS0_6memory12LoadWithCastILi1EEENSD_13StoreWithCastILi1EEEEEviT_T0_T2_T3_T4_T5_:
.text._ZN2at6native27unrolled_elementwise_kernelIZZZNS0_15binary_internal21div_floor_kernel_cudaERNS_18TensorIteratorBaseEENKUlvE0_clEvENKUlvE_clEvEUldE_St5arrayIPcLm2EELi4E23TrivialOffsetCalculatorILi1EjESC_NS0_6memory12LoadWithCastILi1EEENSD_13StoreWithCastILi1EEEEEviT_T0_T2_T3_T4_T5_:
        /* <DEDUP_REMOVED lines=33> */
.L_x_19287:
[----:B------:R-:W2:Y:S02]  /*0210*/  LDG.E.U8 R2, desc[UR36][R2.64] ;  /* 0x0000002402027981 */ /* 0x000ea4000c1e1100 */
[----:B--2---:R0:W1:Y:S02]  /*0220*/  I2F.F64.U16 R26, R2 ;  /* 0x00000002001a7312 */ /* 0x0040640000101800 */
[----:B01----:R-:W-:Y:S05]  /*0230*/  BRA `(.L_x_19289) ;  /* 0x0000000c00607947 */ /* 0x003fea0003800000 */
.L_x_19286:
        /* <DEDUP_REMOVED lines=9> */
.L_x_19291:
[----:B------:R-:W2:Y:S02]  /*02d0*/  LDG.E R2, desc[UR36][R2.64] ;  /* 0x0000002402027981 */ /* 0x000ea4000c1e1900 */
[----:B--2---:R0:W1:Y:S02]  /*02e0*/  I2F.F64 R26, R2 ;  /* 0x00000002001a7312 */ /* 0x0040640000201c00 */
[----:B01----:R-:W-:Y:S05]  /*02f0*/  BRA `(.L_x_19289) ;  /* 0x0000000c00307947 */ /* 0x003fea0003800000 */
.L_x_19290:
[----:B------:R-:W2:Y:S02]  /*0300*/  LDG.E.U16 R2, desc[UR36][R2.64] ;  /* 0x0000002402027981 */ /* 0x000ea4000c1e1500 */
[----:B--2---:R0:W1:Y:S02]  /*0310*/  I2F.F64.S16 R26, R2 ;  /* 0x00000002001a7312 */ /* 0x0040640000101c00 */
[----:B01----:R-:W-:Y:S05]  /*0320*/  BRA `(.L_x_19289) ;  /* 0x0000000c00247947 */ /* 0x003fea0003800000 */
.L_x_19285:
        /* <DEDUP_REMOVED lines=10> */
.L_x_19293:
[----:B------:R-:W2:Y:S02]  /*03d0*/  LDG.E.U16 R0, desc[UR36][R2.64] ;  /* 0x0000002402007981 */ /* 0x000ea4000c1e1500 */
[----:B--2---:R-:W-:-:S05]  /*03e0*/  HADD2.F32 R0, -RZ, R0.H0_H0 ;  /* 0x20000000ff007230 */ /* 0x004fca0000004100 */
[----:B------:R-:W-:-:S04]  /*03f0*/  FMUL.FTZ R0, R0, 1 ;  /* 0x3f80000000007820 */ /* 0x000fc80000410000 */
[----:B------:R1:W2:Y:S02]  /*0400*/  F2F.F64.F32 R26, R0 ;  /* 0x00000000001a7310 */ /* 0x0002a40000201800 */
[----:B-12---:R-:W-:Y:S05]  /*0410*/  BRA `(.L_x_19289) ;  /* 0x0000000800e87947 */ /* 0x006fea0003800000 */
.L_x_19292:
        /* <DEDUP_REMOVED lines=10> */
.L_x_19295:
[----:B------:R-:W2:Y:S02]  /*04c0*/  LDG.E.U16 R2, desc[UR36][R2.64] ;  /* 0x0000002402027981 */ /* 0x000ea4000c1e1500 */
[----:B--2---:R-:W-:-:S05]  /*04d0*/  HADD2.F32 R0, -RZ, R2.H0_H0 ;  /* 0x20000002ff007230 */ /* 0x004fca0000004100 */
[----:B------:R-:W-:-:S04]  /*04e0*/  FMUL.FTZ R0, R0, 1 ;  /* 0x3f80000000007820 */ /* 0x000fc80000410000 */
[----:B------:R1:W2:Y:S02]  /*04f0*/  F2F.F64.F32 R26, R0 ;  /* 0x00000000001a7310 */ /* 0x0002a40000201800 */
[----:B-12---:R-:W-:Y:S05]  /*0500*/  BRA `(.L_x_19289) ;  /* 0x0000000800ac7947 */ /* 0x006fea0003800000 */
.L_x_19294:
[----:B------:R0:W5:Y:S01]  /*0510*/  LDG.E.64 R26, desc[UR36][R2.64] ;  /* 0x00000024021a7981 */ /* 0x000162000c1e1b00 */
[----:B------:R-:W-:Y:S05]  /*0520*/  BRA `(.L_x_19289) ;  /* 0x0000000800a47947 */ /* 0x000fea0003800000 */
.L_x_19284:
        /* <DEDUP_REMOVED lines=13> */
.L_x_19298:
[----:B------:R1:W5:Y:S01]  /*0600*/  LDG.E.64 R26, desc[UR36][R2.64] ;  /* 0x00000024021a7981 */ /* 0x000362000c1e1b00 */
[----:B------:R-:W-:Y:S05]  /*0610*/  BRA `(.L_x_19289) ;  /* 0x0000000800687947 */ /* 0x000fea0003800000 */
.L_x_19297:
        /* <DEDUP_REMOVED lines=27> */
.L_x_19300:
        /* <DEDUP_REMOVED lines=14> */
.L_x_19299:
[----:B------:R-:W2:Y:S02]  /*08b0*/  LDG.E.U16 R0, desc[UR36][R2.64] ;  /* 0x0000002402007981 */ /* 0x000ea4000c1e1500 */
[----:B--2---:R-:W-:-:S04]  /*08c0*/  IMAD.U32 R0, R0, 0x10000, RZ ;  /* 0x0001000000007824 */ /* 0x004fc800078e00ff */
[----:B------:R-:W-:-:S04]  /*08d0*/  FMUL.FTZ R0, R0, 1 ;  /* 0x3f80000000007820 */ /* 0x000fc80000410000 */
[----:B------:R2:W3:Y:S02]  /*08e0*/  F2F.F64.F32 R26, R0 ;  /* 0x00000000001a7310 */ /* 0x0004e40000201800 */
[----:B--23--:R-:W-:Y:S05]  /*08f0*/  BRA `(.L_x_19289) ;  /* 0x0000000400b07947 */ /* 0x00cfea0003800000 */
.L_x_19296:
        /* <DEDUP_REMOVED lines=11> */
.L_x_19303:
        /* <DEDUP_REMOVED lines=21> */
.L_x_19305:
[----:B------:R-:W-:Y:S05]  /*0b00*/  BSYNC.RECONVERGENT B0 ;  /* 0x0000000000007941 */ /* 0x000fea0003800200 */
.L_x_19304:
[----:B------:R-:W-:Y:S01]  /*0b10*/  IMAD.SHL.U32 R0, R0, 0x100000, RZ ;  /* 0x0010000000007824 */ /* 0x000fe200078e00ff */
[----:B------:R-:W-:-:S04]  /*0b20*/  LEA R2, R2, 0x3b800000, 0x17 ;  /* 0x3b80000002027811 */ /* 0x000fc800078eb8ff */
[----:B------:R-:W-:-:S05]  /*0b30*/  LOP3.LUT R0, R2, R0, R7, 0xfe, !PT ;  /* 0x0000000002007212 */ /* 0x000fca00078efe07 */
[----:B------:R-:W-:-:S04]  /*0b40*/  FMUL.FTZ R0, R0, 1 ;  /* 0x3f80000000007820 */ /* 0x000fc80000410000 */
[----:B------:R4:W0:Y:S02]  /*0b50*/  F2F.F64.F32 R26, R0 ;  /* 0x00000000001a7310 */ /* 0x0008240000201800 */
[----:B0---4-:R-:W-:Y:S05]  /*0b60*/  BRA `(.L_x_19289) ;  /* 0x0000000400147947 */ /* 0x011fea0003800000 */
.L_x_19302:
        /* <DEDUP_REMOVED lines=21> */
.L_x_19307:
[----:B------:R-:W-:Y:S05]  /*0cc0*/  BSYNC.RECONVERGENT B0 ;  /* 0x0000000000007941 */ /* 0x000fea0003800200 */
.L_x_19306:
[----:B------:R-:W-:Y:S01]  /*0cd0*/  IMAD.SHL.U32 R0, R0, 0x200000, RZ ;  /* 0x0020000000007824 */ /* 0x000fe200078e00ff */
[----:B------:R-:W-:-:S04]  /*0ce0*/  LEA R2, R2, 0x37800000, 0x17 ;  /* 0x3780000002027811 */ /* 0x000fc800078eb8ff */
[----:B------:R-:W-:-:S05]  /*0cf0*/  LOP3.LUT R0, R2, R0, R7, 0xfe, !PT ;  /* 0x0000000002007212 */ /* 0x000fca00078efe07 */
[----:B------:R-:W-:-:S04]  /*0d00*/  FMUL.FTZ R0, R0, 1 ;  /* 0x3f80000000007820 */ /* 0x000fc80000410000 */
[----:B------:R4:W0:Y:S02]  /*0d10*/  F2F.F64.F32 R26, R0 ;  /* 0x00000000001a7310 */ /* 0x0008240000201800 */
[----:B0---4-:R-:W-:Y:S05]  /*0d20*/  BRA `(.L_x_19289) ;  /* 0x0000000000a47947 */ /* 0x011fea0003800000 */
.L_x_19301:
[----:B------:R-:W-:-:S09]  /*0d30*/  UISETP.NE.AND UP0, UPT, UR4, 0x1c, UPT ;  /* 0x0000001c0400788c */ /* 0x000fd2000bf05270 */
[----:B------:R-:W-:Y:S05]  /*0d40*/  BRA.U !UP0, `(.L_x_19308) ;  /* 0x0000000108947547 */ /* 0x000fea000b800000 */
[----:B------:R-:W-:-:S09]  /*0d50*/  UISETP.NE.AND UP0, UPT, UR4, 0x1d, UPT ;  /* 0x0000001d0400788c */ /* 0x000fd2000bf05270 */
[----:B------:R-:W-:Y:S05]  /*0d60*/  BRA.U !UP0, `(.L_x_19309) ;  /* 0x0000000108807547 */ /* 0x000fea000b800000 */
[----:B------:R-:W-:-:S09]  /*0d70*/  UISETP.NE.AND UP0, UPT, UR4, 0x2c, UPT ;  /* 0x0000002c0400788c */ /* 0x000fd2000bf05270 */
[----:B------:R-:W-:Y:S05]  /*0d80*/  BRA.U !UP0, `(.L_x_19310) ;  /* 0x0000000108487547 */ /* 0x000fea000b800000 */
.L_x_19288:
        /* <DEDUP_REMOVED lines=16> */
.L_x_19311:
[----:B------:R-:W-:Y:S01]  /*0e90*/  CS2R R26, SRZ ;  /* 0x00000000001a7805 */ /* 0x000fe2000001ff00 */
[----:B------:R-:W-:Y:S06]  /*0ea0*/  BRA `(.L_x_19289) ;  /* 0x0000000000447947 */ /* 0x000fec0003800000 */
.L_x_19310:
        /* <DEDUP_REMOVED lines=12> */
.L_x_19309:
[----:B------:R-:W2:Y:S02]  /*0f70*/  LDG.E.64 R26, desc[UR36][R2.64] ;  /* 0x00000024021a7981 */ /* 0x000ea4000c1e1b00 */
[----:B--2---:R-:W4:Y:S02]  /*0f80*/  I2F.F64.U64 R26, R26 ;  /* 0x0000001a001a7312 */ /* 0x004f240000301800 */
[----:B----4-:R-:W-:Y:S05]  /*0f90*/  BRA `(.L_x_19289) ;  /* 0x0000000000087947 */ /* 0x010fea0003800000 */
.L_x_19308:
[----:B------:R-:W2:Y:S02]  /*0fa0*/  LDG.E R2, desc[UR36][R2.64] ;  /* 0x0000002402027981 */ /* 0x000ea4000c1e1900 */
[----:B--2---:R2:W3:Y:S02]  /*0fb0*/  I2F.F64.U32 R26, R2 ;  /* 0x00000002001a7312 */ /* 0x0044e40000201800 */
.L_x_19289:
[----:B------:R-:W-:Y:S05]  /*0fc0*/  BSYNC.RECONVERGENT B6 ;  /* 0x0000000000067941 */ /* 0x000fea0003800200 */
.L_x_19283:
[----:B012---:R-:W-:-:S07]  /*0fd0*/  VIADD R2, R22, 0x80 ;  /* 0x0000008016027836 */ /* 0x007fce0000000000 */
.L_x_19282:
[----:B------:R-:W-:Y:S05]  /*0fe0*/  BSYNC.RECONVERGENT B7 ;  /* 0x0000000000077941 */ /* 0x000fea0003800200 */
.L_x_19281:
[----:B------:R-:W-:Y:S01]  /*0ff0*/  ISETP.GE.AND P0, PT, R2, R19, PT ;  /* 0x000000130200720c */ /* 0x000fe20003f06270 */
[----:B------:R-:W-:Y:S01]  /*1000*/  BSSY.RECONVERGENT B7, `(.L_x_19312) ;  /* 0x00000f6000077945 */ /* 0x000fe20003800200 */
[----:B------:R-:W-:-:S11]  /*1010*/  CS2R R28, SRZ ;  /* 0x00000000001c7805 */ /* 0x000fd6000001ff00 */
[----:B------:R-:W-:Y:S05]  /*1020*/  @P0 BRA `(.L_x_19313) ;  /* 0x0000000c00cc0947 */ /* 0x000fea0003800000 */
        /* <DEDUP_REMOVED lines=21> */
.L_x_19318:
[----:B------:R-:W2:Y:S02]  /*1180*/  LDG.E.U8 R4, desc[UR36][R4.64] ;  /* 0x0000002404047981 */ /* 0x000ea4000c1e1100 */
[----:B--2---:R1:W2:Y:S02]  /*1190*/  I2F.F64.U16 R28, R4 ;  /* 0x00000004001c7312 */ /* 0x0042a40000101800 */
[----:B-12---:R-:W-:Y:S05]  /*11a0*/  BRA `(.L_x_19320) ;  /* 0x0000000c00647947 */ /* 0x006fea0003800000 */
.L_x_19317:
        /* <DEDUP_REMOVED lines=9> */
.L_x_19322:
[----:B------:R-:W2:Y:S02]  /*1240*/  LDG.E R4, desc[UR36][R4.64] ;  /* 0x0000002404047981 */ /* 0x000ea4000c1e1900 */
[----:B--2---:R1:W2:Y:S02]  /*1250*/  I2F.F64 R28, R4 ;  /* 0x00000004001c7312 */ /* 0x0042a40000201c00 */
[----:B-12---:R-:W-:Y:S05]  /*1260*/  BRA `(.L_x_19320) ;  /* 0x0000000c00347947 */ /* 0x006fea0003800000 */
.L_x_19321:
[----:B------:R-:W2:Y:S02]  /*1270*/  LDG.E.U16 R4, desc[UR36][R4.64] ;  /* 0x0000002404047981 */ /* 0x000ea4000c1e1500 */
[----:B--2---:R1:W2:Y:S02]  /*1280*/  I2F.F64.S16 R28, R4 ;  /* 0x00000004001c7312 */ /* 0x0042a40000101c00 */
[----:B-12---:R-:W-:Y:S05]  /*1290*/  BRA `(.L_x_19320) ;  /* 0x0000000c00287947 */ /* 0x006fea0003800000 */
.L_x_19316:
        /* <DEDUP_REMOVED lines=10> */
.L_x_19324:
[----:B------:R-:W2:Y:S02]  /*1340*/  LDG.E.U16 R0, desc[UR36][R4.64] ;  /* 0x0000002404007981 */ /* 0x000ea4000c1e1500 */
[----:B--2---:R-:W-:-:S05]  /*1350*/  HADD2.F32 R0, -RZ, R0.H0_H0 ;  /* 0x20000000ff007230 */ /* 0x004fca0000004100 */
[----:B------:R-:W-:-:S04]  /*1360*/  FMUL.FTZ R0, R0, 1 ;  /* 0x3f80000000007820 */ /* 0x000fc80000410000 */
[----:B------:R0:W1:Y:S02]  /*1370*/  F2F.F64.F32 R28, R0 ;  /* 0x00000000001c7310 */ /* 0x0000640000201800 */
[----:B01----:R-:W-:Y:S05]  /*1380*/  BRA `(.L_x_19320) ;  /* 0x0000000800ec7947 */ /* 0x003fea0003800000 */
.L_x_19323:
        /* <DEDUP_REMOVED lines=10> */
.L_x_19326:
[----:B------:R-:W2:Y:S02]  /*1430*/  LDG.E.U16 R4, desc[UR36][R4.64] ;  /* 0x0000002404047981 */ /* 0x000ea4000c1e1500 */
[----:B--2---:R-:W-:-:S05]  /*1440*/  HADD2.F32 R0, -RZ, R4.H0_H0 ;  /* 0x20000004ff007230 */ /* 0x004fca0000004100 */
[----:B------:R-:W-:-:S04]  /*1450*/  FMUL.FTZ R0, R0, 1 ;  /* 0x3f80000000007820 */ /* 0x000fc80000410000 */
[----:B------:R0:W1:Y:S02]  /*1460*/  F2F.F64.F32 R28, R0 ;  /* 0x00000000001c7310 */ /* 0x0000640000201800 */
[----:B01----:R-:W-:Y:S05]  /*1470*/  BRA `(.L_x_19320) ;  /* 0x0000000800b07947 */ /* 0x003fea0003800000 */
.L_x_19325:
[----:B------:R0:W5:Y:S01]  /*1480*/  LDG.E.64 R28, desc[UR36][R4.64] ;  /* 0x00000024041c7981 */ /* 0x000162000c1e1b00 */
[----:B------:R-:W-:Y:S05]  /*1490*/  BRA `(.L_x_19320) ;  /* 0x0000000800a87947 */ /* 0x000fea0003800000 */
.L_x_19315:
        /* <DEDUP_REMOVED lines=13> */
.L_x_19329:
[----:B------:R4:W5:Y:S01]  /*1570*/  LDG.E.64 R28, desc[UR36][R4.64] ;  /* 0x00000024041c7981 */ /* 0x000962000c1e1b00 */
[----:B------:R-:W-:Y:S05]  /*1580*/  BRA `(.L_x_19320) ;  /* 0x00000008006c7947 */ /* 0x000fea0003800000 */
.L_x_19328:
        /* <DEDUP_REMOVED lines=27> */
.L_x_19331:
        /* <DEDUP_REMOVED lines=15> */
.L_x_19330:
[----:B------:R-:W2:Y:S02]  /*1830*/  LDG.E.U16 R0, desc[UR36][R4.64] ;  /* 0x0000002404007981 */ /* 0x000ea4000c1e1500 */
[----:B--2---:R-:W-:-:S04]  /*1840*/  IMAD.U32 R0, R0, 0x10000, RZ ;  /* 0x0001000000007824 */ /* 0x004fc800078e00ff */
[----:B------:R-:W-:-:S04]  /*1850*/  FMUL.FTZ R0, R0, 1 ;  /* 0x3f80000000007820 */ /* 0x000fc80000410000 */
[----:B------:R4:W0:Y:S02]  /*1860*/  F2F.F64.F32 R28, R0 ;  /* 0x00000000001c7310 */ /* 0x0008240000201800 */
[----:B0---4-:R-:W-:Y:S05]  /*1870*/  BRA `(.L_x_19320) ;  /* 0x0000000400b07947 */ /* 0x011fea0003800000 */
.L_x_19327:
        /* <DEDUP_REMOVED lines=11> */
.L_x_19334:
        /* <DEDUP_REMOVED lines=21> */
.L_x_19336:
[----:B------:R-:W-:Y:S05]  /*1a80*/  BSYNC.RECONVERGENT B0 ;  /* 0x0000000000007941 */ /* 0x000fea0003800200 */
.L_x_19335:
[----:B------:R-:W-:Y:S01]  /*1a90*/  IMAD.SHL.U32 R0, R0, 0x100000, RZ ;  /* 0x0010000000007824 */ /* 0x000fe200078e00ff */
[----:B------:R-:W-:-:S04]  /*1aa0*/  LEA R3, R3, 0x3b800000, 0x17 ;  /* 0x3b80000003037811 */ /* 0x000fc800078eb8ff */
[----:B------:R-:W-:-:S05]  /*1ab0*/  LOP3.LUT R0, R3, R0, R7, 0xfe, !PT ;  /* 0x0000000003007212 */ /* 0x000fca00078efe07 */
[----:B------:R-:W-:-:S04]  /*1ac0*/  FMUL.FTZ R0, R0, 1 ;  /* 0x3f80000000007820 */ /* 0x000fc80000410000 */
[----:B------:R4:W0:Y:S02]  /*1ad0*/  F2F.F64.F32 R28, R0 ;  /* 0x00000000001c7310 */ /* 0x0008240000201800 */
[----:B0---4-:R-:W-:Y:S05]  /*1ae0*/  BRA `(.L_x_19320) ;  /* 0x0000000400147947 */ /* 0x011fea0003800000 */
.L_x_19333:
        /* <DEDUP_REMOVED lines=21> */
.L_x_19338:
[----:B------:R-:W-:Y:S05]  /*1c40*/  BSYNC.RECONVERGENT B0 ;  /* 0x0000000000007941 */ /* 0x000fea0003800200 */
.L_x_19337:
[----:B------:R-:W-:Y:S01]  /*1c50*/  IMAD.SHL.U32 R0, R0, 0x200000, RZ ;  /* 0x0020000000007824 */ /* 0x000fe200078e00ff */
[----:B------:R-:W-:-:S04]  /*1c60*/  LEA R3, R3, 0x37800000, 0x17 ;  /* 0x3780000003037811 */ /* 0x000fc800078eb8ff */
[----:B------:R-:W-:-:S05]  /*1c70*/  LOP3.LUT R0, R3, R0, R7, 0xfe, !PT ;  /* 0x0000000003007212 */ /* 0x000fca00078efe07 */
[----:B------:R-:W-:-:S04]  /*1c80*/  FMUL.FTZ R0, R0, 1 ;  /* 0x3f80000000007820 */ /* 0x000fc80000410000 */
[----:B------:R4:W0:Y:S02]  /*1c90*/  F2F.F64.F32 R28, R0 ;  /* 0x00000000001c7310 */ /* 0x0008240000201800 */
[----:B0---4-:R-:W-:Y:S05]  /*1ca0*/  BRA `(.L_x_19320) ;  /* 0x0000000000a47947 */ /* 0x011fea0003800000 */
.L_x_19332:
        /* <DEDUP_REMOVED lines=18> */
.L_x_19319:
        /* <DEDUP_REMOVED lines=16> */
.L_x_19341:
[----:B------:R-:W-:Y:S01]  /*1ed0*/  CS2R R28, SRZ ;  /* 0x00000000001c7805 */ /* 0x000fe2000001ff00 */
[----:B------:R-:W-:Y:S06]  /*1ee0*/  BRA `(.L_x_19320) ;  /* 0x0000000000147947 */ /* 0x000fec0003800000 */
.L_x_19340:
[----:B------:R-:W2:Y:S02]  /*1ef0*/  LDG.E.64 R28, desc[UR36][R4.64] ;  /* 0x00000024041c7981 */ /* 0x000ea4000c1e1b00 */
[----:B--2---:R-:W1:Y:S02]  /*1f00*/  I2F.F64.U64 R28, R28 ;  /* 0x0000001c001c7312 */ /* 0x004e640000301800 */
[----:B-1----:R-:W-:Y:S05]  /*1f10*/  BRA `(.L_x_19320) ;  /* 0x0000000000087947 */ /* 0x002fea0003800000 */
.L_x_19339:
[----:B------:R-:W2:Y:S02]  /*1f20*/  LDG.E R4, desc[UR36][R4.64] ;  /* 0x0000002404047981 */ /* 0x000ea4000c1e1900 */
[----:B--2---:R1:W2:Y:S02]  /*1f30*/  I2F.F64.U32 R28, R4 ;  /* 0x00000004001c7312 */ /* 0x0042a40000201800 */
.L_x_19320:
[----:B------:R-:W-:Y:S05]  /*1f40*/  BSYNC.RECONVERGENT B6 ;  /* 0x0000000000067941 */ /* 0x000fea0003800200 */
.L_x_19314:
[----:B------:R-:W-:-:S07]  /*1f50*/  VIADD R2, R2, 0x80 ;  /* 0x0000008002027836 */ /* 0x000fce0000000000 */
.L_x_19313:
[----:B------:R-:W-:Y:S05]  /*1f60*/  BSYNC.RECONVERGENT B7 ;  /* 0x0000000000077941 */ /* 0x000fea0003800200 */
.L_x_19312:
[----:B------:R-:W-:Y:S01]  /*1f70*/  ISETP.GE.AND P0, PT, R2, R19, PT ;  /* 0x000000130200720c */ /* 0x000fe20003f06270 */
[----:B------:R-:W-:Y:S01]  /*1f80*/  BSSY.RECONVERGENT B7, `(.L_x_19342) ;  /* 0x00000f6000077945 */ /* 0x000fe20003800200 */
[----:B------:R-:W-:-:S11]  /*1f90*/  CS2R R24, SRZ ;  /* 0x0000000000187805 */ /* 0x000fd6000001ff00 */
        /* <DEDUP_REMOVED lines=22> */
.L_x_19348:
[----:B------:R-:W4:Y:S02]  /*2100*/  LDG.E.U8 R4, desc[UR36][R4.64] ;  /* 0x0000002404047981 */ /* 0x000f24000c1e1100 */
[----:B----4-:R0:W1:Y:S02]  /*2110*/  I2F.F64.U16 R24, R4 ;  /* 0x0000000400187312 */ /* 0x0100640000101800 */
[----:B01----:R-:W-:Y:S05]  /*2120*/  BRA `(.L_x_19350) ;  /* 0x0000000c00647947 */ /* 0x003fea0003800000 */
.L_x_19347:
        /* <DEDUP_REMOVED lines=9> */
.L_x_19352:
[----:B------:R-:W4:Y:S02]  /*21c0*/  LDG.E R4, desc[UR36][R4.64] ;  /* 0x0000002404047981 */ /* 0x000f24000c1e1900 */
[----:B----4-:R0:W1:Y:S02]  /*21d0*/  I2F.F64 R24, R4 ;  /* 0x0000000400187312 */ /* 0x0100640000201c00 */
[----:B01----:R-:W-:Y:S05]  /*21e0*/  BRA `(.L_x_19350) ;  /* 0x0000000c00347947 */ /* 0x003fea0003800000 */
.L_x_19351:
[----:B------:R-:W4:Y:S02]  /*21f0*/  LDG.E.U16 R4, desc[UR36][R4.64] ;  /* 0x0000002404047981 */ /* 0x000f24000c1e1500 */
[----:B----4-:R0:W1:Y:S02]  /*2200*/  I2F.F64.S16 R24, R4 ;  /* 0x0000000400187312 */ /* 0x0100640000101c00 */
[----:B01----:R-:W-:Y:S05]  /*2210*/  BRA `(.L_x_19350) ;  /* 0x0000000c00287947 */ /* 0x003fea0003800000 */
.L_x_19346:
        /* <DEDUP_REMOVED lines=10> */
.L_x_19354:
[----:B------:R-:W4:Y:S02]  /*22c0*/  LDG.E.U16 R0, desc[UR36][R4.64] ;  /* 0x0000002404007981 */ /* 0x000f24000c1e1500 */
[----:B----4-:R-:W-:-:S05]  /*22d0*/  HADD2.F32 R0, -RZ, R0.H0_H0 ;  /* 0x20000000ff007230 */ /* 0x010fca0000004100 */
[----:B------:R-:W-:-:S04]  /*22e0*/  FMUL.FTZ R0, R0, 1 ;  /* 0x3f80000000007820 */ /* 0x000fc80000410000 */
[----:B------:R1:W4:Y:S02]  /*22f0*/  F2F.F64.F32 R24, R0 ;  /* 0x0000000000187310 */ /* 0x0003240000201800 */
[----:B-1--4-:R-:W-:Y:S05]  /*2300*/  BRA `(.L_x_19350) ;  /* 0x0000000800ec7947 */ /* 0x012fea0003800000 */
.L_x_19353:
        /* <DEDUP_REMOVED lines=10> */
.L_x_19356:
[----:B------:R-:W4:Y:S02]  /*23b0*/  LDG.E.U16 R4, desc[UR36][R4.64] ;  /* 0x0000002404047981 */ /* 0x000f24000c1e1500 */
[----:B----4-:R-:W-:-:S05]  /*23c0*/  HADD2.F32 R0, -RZ, R4.H0_H0 ;  /* 0x20000004ff007230 */ /* 0x010fca0000004100 */
[----:B------:R-:W-:-:S04]  /*23d0*/  FMUL.FTZ R0, R0, 1 ;  /* 0x3f80000000007820 */ /* 0x000fc80000410000 */
[----:B------:R1:W4:Y:S02]  /*23e0*/  F2F.F64.F32 R24, R0 ;  /* 0x0000000000187310 */ /* 0x0003240000201800 */
[----:B-1--4-:R-:W-:Y:S05]  /*23f0*/  BRA `(.L_x_19350) ;  /* 0x0000000800b07947 */ /* 0x012fea0003800000 */
.L_x_19355:
[----:B------:R0:W5:Y:S01]  /*2400*/  LDG.E.64 R24, desc[UR36][R4.64] ;  /* 0x0000002404187981 */ /* 0x000162000c1e1b00 */
[----:B------:R-:W-:Y:S05]  /*2410*/  BRA `(.L_x_19350) ;  /* 0x0000000800a87947 */ /* 0x000fea0003800000 */
.L_x_19345:
        /* <DEDUP_REMOVED lines=13> */
.L_x_19359:
[----:B------:R1:W5:Y:S01]  /*24f0*/  LDG.E.64 R24, desc[UR36][R4.64] ;  /* 0x0000002404187981 */ /* 0x000362000c1e1b00 */
[----:B------:R-:W-:Y:S05]  /*2500*/  BRA `(.L_x_19350) ;  /* 0x00000008006c7947 */ /* 0x000fea0003800000 */
.L_x_19358:
        /* <DEDUP_REMOVED lines=27> */
.L_x_19361:
[----:B------:R-:W4:Y:S02]  /*26c0*/  LDG.E.U8 R4, desc[UR36][R4.64] ;  /* 0x0000002404047981 */ /* 0x000f24000c1e1100 */
[C---:B----4-:R-:W-:Y:S02]  /*26d0*/  IMAD.SHL.U32 R0, R4.reuse, 0x2000000, RZ ;  /* 0x0200000004007824 */ /* 0x050fe400078e00ff */
        /* <DEDUP_REMOVED lines=13> */
.L_x_19360:
[----:B------:R-:W4:Y:S02]  /*27b0*/  LDG.E.U16 R0, desc[UR36][R4.64] ;  /* 0x0000002404007981 */ /* 0x000f24000c1e1500 */
[----:B----4-:R-:W-:-:S04]  /*27c0*/  IMAD.U32 R0, R0, 0x10000, RZ ;  /* 0x0001000000007824 */ /* 0x010fc800078e00ff */
[----:B------:R-:W-:-:S04]  /*27d0*/  FMUL.FTZ R0, R0, 1 ;  /* 0x3f80000000007820 */ /* 0x000fc80000410000 */
[----:B------:R4:W0:Y:S02]  /*27e0*/  F2F.F64.F32 R24, R0 ;  /* 0x0000000000187310 */ /* 0x0008240000201800 */
[----:B0---4-:R-:W-:Y:S05]  /*27f0*/  BRA `(.L_x_19350) ;  /* 0x0000000400b07947 */ /* 0x011fea0003800000 */
.L_x_19357:
        /* <DEDUP_REMOVED lines=11> */
.L_x_19364:
        /* <DEDUP_REMOVED lines=21> */
.L_x_19366:
[----:B------:R-:W-:Y:S05]  /*2a00*/  BSYNC.RECONVERGENT B0 ;  /* 0x0000000000007941 */ /* 0x000fea0003800200 */
.L_x_19365:
[----:B------:R-:W-:Y:S01]  /*2a10*/  IMAD.SHL.U32 R0, R0, 0x100000, RZ ;  /* 0x0010000000007824 */ /* 0x000fe200078e00ff */
[----:B------:R-:W-:-:S04]  /*2a20*/  LEA R3, R3, 0x3b800000, 0x17 ;  /* 0x3b80000003037811 */ /* 0x000fc800078eb8ff */
[----:B------:R-:W-:-:S05]  /*2a30*/  LOP3.LUT R0, R3, R0, R7, 0xfe, !PT ;  /* 0x0000000003007212 */ /* 0x000fca00078efe07 */
[----:B------:R-:W-:-:S04]  /*2a40*/  FMUL.FTZ R0, R0, 1 ;  /* 0x3f80000000007820 */ /* 0x000fc80000410000 */
[----:B------:R0:W1:Y:S02]  /*2a50*/  F2F.F64.F32 R24, R0 ;  /* 0x0000000000187310 */ /* 0x0000640000201800 */
[----:B01----:R-:W-:Y:S05]  /*2a60*/  BRA `(.L_x_19350) ;  /* 0x0000000400147947 */ /* 0x003fea0003800000 */
.L_x_19363:
        /* <DEDUP_REMOVED lines=21> */
.L_x_19368:
[----:B------:R-:W-:Y:S05]  /*2bc0*/  BSYNC.RECONVERGENT B0 ;  /* 0x0000000000007941 */ /* 0x000fea0003800200 */
.L_x_19367:
[----:B------:R-:W-:Y:S01]  /*2bd0*/  IMAD.SHL.U32 R0, R0, 0x200000, RZ ;  /* 0x0020000000007824 */ /* 0x000fe200078e00ff */
[----:B------:R-:W-:-:S04]  /*2be0*/  LEA R3, R3, 0x37800000, 0x17 ;  /* 0x3780000003037811 */ /* 0x000fc800078eb8ff */
[----:B------:R-:W-:-:S05]  /*2bf0*/  LOP3.LUT R0, R3, R0, R7, 0xfe, !PT ;  /* 0x0000000003007212 */ /* 0x000fca00078efe07 */
[----:B------:R-:W-:-:S04]  /*2c00*/  FMUL.FTZ R0, R0, 1 ;  /* 0x3f80000000007820 */ /* 0x000fc80000410000 */
[----:B------:R0:W1:Y:S02]  /*2c10*/  F2F.F64.F32 R24, R0 ;  /* 0x0000000000187310 */ /* 0x0000640000201800 */
[----:B01----:R-:W-:Y:S05]  /*2c20*/  BRA `(.L_x_19350) ;  /* 0x0000000000a47947 */ /* 0x003fea0003800000 */
.L_x_19362:
        /* <DEDUP_REMOVED lines=18> */
.L_x_19349:
        /* <DEDUP_REMOVED lines=16> */
.L_x_19371:
[----:B------:R-:W-:Y:S01]  /*2e50*/  CS2R R24, SRZ ;  /* 0x0000000000187805 */ /* 0x000fe2000001ff00 */
[----:B------:R-:W-:Y:S06]  /*2e60*/  BRA `(.L_x_19350) ;  /* 0x0000000000147947 */ /* 0x000fec0003800000 */
.L_x_19370:
[----:B------:R-:W4:Y:S02]  /*2e70*/  LDG.E.64 R24, desc[UR36][R4.64] ;  /* 0x0000002404187981 */ /* 0x000f24000c1e1b00 */
[----:B----4-:R-:W0:Y:S02]  /*2e80*/  I2F.F64.U64 R24, R24 ;  /* 0x0000001800187312 */ /* 0x010e240000301800 */
[----:B0-----:R-:W-:Y:S05]  /*2e90*/  BRA `(.L_x_19350) ;  /* 0x0000000000087947 */ /* 0x001fea0003800000 */
.L_x_19369:
[----:B------:R-:W4:Y:S02]  /*2ea0*/  LDG.E R4, desc[UR36][R4.64] ;  /* 0x0000002404047981 */ /* 0x000f24000c1e1900 */
[----:B----4-:R4:W0:Y:S02]  /*2eb0*/  I2F.F64.U32 R24, R4 ;  /* 0x0000000400187312 */ /* 0x0108240000201800 */
.L_x_19350:
[----:B------:R-:W-:Y:S05]  /*2ec0*/  BSYNC.RECONVERGENT B6 ;  /* 0x0000000000067941 */ /* 0x000fea0003800200 */
.L_x_19344:
[----:B------:R-:W-:-:S07]  /*2ed0*/  VIADD R2, R2, 0x80 ;  /* 0x0000008002027836 */ /* 0x000fce0000000000 */
.L_x_19343:
[----:B------:R-:W-:Y:S05]  /*2ee0*/  BSYNC.RECONVERGENT B7 ;  /* 0x0000000000077941 */ /* 0x000fea0003800200 */
.L_x_19342:
[----:B------:R-:W-:Y:S01]  /*2ef0*/  ISETP.GE.AND P0, PT, R2, R19, PT ;  /* 0x000000130200720c */ /* 0x000fe20003f06270 */
[----:B------:R-:W-:Y:S01]  /*2f00*/  BSSY.RECONVERGENT B6, `(.L_x_19372) ;  /* 0x00000ef000067945 */ /* 0x000fe20003800200 */
[----:B------:R-:W-:-:S11]  /*2f10*/  CS2R R16, SRZ ;  /* 0x0000000000107805 */ /* 0x000fd6000001ff00 */
[----:B------:R-:W-:Y:S05]  /*2f20*/  @P0 BRA `(.L_x_19373) ;  /* 0x0000000c00b00947 */ /* 0x000fea0003800000 */
[----:B01--4-:R-:W0:Y:S01]  /*2f30*/  LDC.64 R4, c[0x0][0x3a8] ;  /* 0x0000ea00ff047b82 */ /* 0x013e220000000a00 */
        /* <DEDUP_REMOVED lines=19> */
.L_x_19377:
[----:B------:R-:W4:Y:S02]  /*3070*/  LDG.E.U8 R2, desc[UR36][R2.64] ;  /* 0x0000002402027981 */ /* 0x000f24000c1e1100 */
[----:B----4-:R0:W1:Y:S02]  /*3080*/  I2F.F64.U16 R16, R2 ;  /* 0x0000000200107312 */ /* 0x0100640000101800 */
[----:B01----:R-:W-:Y:S05]  /*3090*/  BRA `(.L_x_19373) ;  /* 0x0000000c00547947 */ /* 0x003fea0003800000 */
.L_x_19376:
        /* <DEDUP_REMOVED lines=9> */
.L_x_19380:
[----:B------:R-:W4:Y:S02]  /*3130*/  LDG.E R2, desc[UR36][R2.64] ;  /* 0x0000002402027981 */ /* 0x000f24000c1e1900 */
[----:B----4-:R0:W1:Y:S02]  /*3140*/  I2F.F64 R16, R2 ;  /* 0x0000000200107312 */ /* 0x0100640000201c00 */
[----:B01----:R-:W-:Y:S05]  /*3150*/  BRA `(.L_x_19373) ;  /* 0x0000000c00247947 */ /* 0x003fea0003800000 */
.L_x_19379:
[----:B------:R-:W4:Y:S02]  /*3160*/  LDG.E.U16 R2, desc[UR36][R2.64] ;  /* 0x0000002402027981 */ /* 0x000f24000c1e1500 */
[----:B----4-:R0:W1:Y:S02]  /*3170*/  I2F.F64.S16 R16, R2 ;  /* 0x0000000200107312 */ /* 0x0100640000101c00 */
[----:B01----:R-:W-:Y:S05]  /*3180*/  BRA `(.L_x_19373) ;  /* 0x0000000c00187947 */ /* 0x003fea0003800000 */
.L_x_19375:
        /* <DEDUP_REMOVED lines=10> */
.L_x_19382:
[----:B------:R-:W4:Y:S02]  /*3230*/  LDG.E.U16 R0, desc[UR36][R2.64] ;  /* 0x0000002402007981 */ /* 0x000f24000c1e1500 */
[----:B----4-:R-:W-:-:S05]  /*3240*/  HADD2.F32 R0, -RZ, R0.H0_H0 ;  /* 0x20000000ff007230 */ /* 0x010fca0000004100 */
[----:B------:R-:W-:-:S04]  /*3250*/  FMUL.FTZ R0, R0, 1 ;  /* 0x3f80000000007820 */ /* 0x000fc80000410000 */
[----:B------:R0:W1:Y:S02]  /*3260*/  F2F.F64.F32 R16, R0 ;  /* 0x0000000000107310 */ /* 0x0000640000201800 */
[----:B01----:R-:W-:Y:S05]  /*3270*/  BRA `(.L_x_19373) ;  /* 0x0000000800dc7947 */ /* 0x003fea0003800000 */
.L_x_19381:
        /* <DEDUP_REMOVED lines=10> */
.L_x_19384:
[----:B------:R-:W4:Y:S02]  /*3320*/  LDG.E.U16 R2, desc[UR36][R2.64] ;  /* 0x0000002402027981 */ /* 0x000f24000c1e1500 */
[----:B----4-:R-:W-:-:S05]  /*3330*/  HADD2.F32 R0, -RZ, R2.H0_H0 ;  /* 0x20000002ff007230 */ /* 0x010fca0000004100 */
[----:B------:R-:W-:-:S04]  /*3340*/  FMUL.FTZ R0, R0, 1 ;  /* 0x3f80000000007820 */ /* 0x000fc80000410000 */
[----:B------:R0:W1:Y:S02]  /*3350*/  F2F.F64.F32 R16, R0 ;  /* 0x0000000000107310 */ /* 0x0000640000201800 */
[----:B01----:R-:W-:Y:S05]  /*3360*/  BRA `(.L_x_19373) ;  /* 0x0000000800a07947 */ /* 0x003fea0003800000 */
.L_x_19383:
[----:B------:R0:W5:Y:S01]  /*3370*/  LDG.E.64 R16, desc[UR36][R2.64] ;  /* 0x0000002402107981 */ /* 0x000162000c1e1b00 */
[----:B------:R-:W-:Y:S05]  /*3380*/  BRA `(.L_x_19373) ;  /* 0x0000000800987947 */ /* 0x000fea0003800000 */
.L_x_19374:
        /* <DEDUP_REMOVED lines=13> */
.L_x_19387:
[----:B------:R0:W5:Y:S01]  /*3460*/  LDG.E.64 R16, desc[UR36][R2.64] ;  /* 0x0000002402107981 */ /* 0x000162000c1e1b00 */
[----:B------:R-:W-:Y:S05]  /*3470*/  BRA `(.L_x_19373) ;  /* 0x00000008005c7947 */ /* 0x000fea0003800000 */
.L_x_19386:
        /* <DEDUP_REMOVED lines=27> */
.L_x_19389:
        /* <DEDUP_REMOVED lines=14> */
.L_x_19388:
[----:B------:R-:W4:Y:S02]  /*3710*/  LDG.E.U16 R0, desc[UR36][R2.64] ;  /* 0x0000002402007981 */ /* 0x000f24000c1e1500 */
[----:B----4-:R-:W-:-:S04]  /*3720*/  IMAD.U32 R0, R0, 0x10000, RZ ;  /* 0x0001000000007824 */ /* 0x010fc800078e00ff */
[----:B------:R-:W-:-:S04]  /*3730*/  FMUL.FTZ R0, R0, 1 ;  /* 0x3f80000000007820 */ /* 0x000fc80000410000 */
[----:B------:R0:W1:Y:S02]  /*3740*/  F2F.F64.F32 R16, R0 ;  /* 0x0000000000107310 */ /* 0x0000640000201800 */
[----:B01----:R-:W-:Y:S05]  /*3750*/  BRA `(.L_x_19373) ;  /* 0x0000000400a47947 */ /* 0x003fea0003800000 */
.L_x_19385:
        /* <DEDUP_REMOVED lines=11> */
.L_x_19392:
        /* <DEDUP_REMOVED lines=20> */
.L_x_19394:
[----:B------:R-:W-:Y:S05]  /*3950*/  BSYNC.RECONVERGENT B0 ;  /* 0x0000000000007941 */ /* 0x000fea0003800200 */
.L_x_19393:
[----:B------:R-:W-:Y:S01]  /*3960*/  IMAD.SHL.U32 R0, R0, 0x100000, RZ ;  /* 0x0010000000007824 */ /* 0x000fe200078e00ff */
[----:B------:R-:W-:-:S04]  /*3970*/  LEA R2, R2, 0x3b800000, 0x17 ;  /* 0x3b80000002027811 */ /* 0x000fc800078eb8ff */
[----:B------:R-:W-:-:S05]  /*3980*/  LOP3.LUT R0, R2, R0, R7, 0xfe, !PT ;  /* 0x0000000002007212 */ /* 0x000fca00078efe07 */
[----:B------:R-:W-:-:S04]  /*3990*/  FMUL.FTZ R0, R0, 1 ;  /* 0x3f80000000007820 */ /* 0x000fc80000410000 */
[----:B------:R0:W1:Y:S02]  /*39a0*/  F2F.F64.F32 R16, R0 ;  /* 0x0000000000107310 */ /* 0x0000640000201800 */
[----:B01----:R-:W-:Y:S05]  /*39b0*/  BRA `(.L_x_19373) ;  /* 0x00000004000c7947 */ /* 0x003fea0003800000 */
.L_x_19391:
        /* <DEDUP_REMOVED lines=20> */
.L_x_19396:
[----:B------:R-:W-:Y:S05]  /*3b00*/  BSYNC.RECONVERGENT B0 ;  /* 0x0000000000007941 */ /* 0x000fea0003800200 */
.L_x_19395:
[----:B------:R-:W-:Y:S01]  /*3b10*/  IMAD.SHL.U32 R0, R0, 0x200000, RZ ;  /* 0x0020000000007824 */ /* 0x000fe200078e00ff */
[----:B------:R-:W-:-:S04]  /*3b20*/  LEA R2, R2, 0x37800000, 0x17 ;  /* 0x3780000002027811 */ /* 0x000fc800078eb8ff */
[----:B------:R-:W-:-:S05]  /*3b30*/  LOP3.LUT R0, R2, R0, R7, 0xfe, !PT ;  /* 0x0000000002007212 */ /* 0x000fca00078efe07 */
[----:B------:R-:W-:-:S04]  /*3b40*/  FMUL.FTZ R0, R0, 1 ;  /* 0x3f80000000007820 */ /* 0x000fc80000410000 */
[----:B------:R0:W1:Y:S02]  /*3b50*/  F2F.F64.F32 R16, R0 ;  /* 0x0000000000107310 */ /* 0x0000640000201800 */
[----:B01----:R-:W-:Y:S05]  /*3b60*/  BRA `(.L_x_19373) ;  /* 0x0000000000a07947 */ /* 0x003fea0003800000 */
.L_x_19390:
        /* <DEDUP_REMOVED lines=18> */
.L_x_19378:
        /* <DEDUP_REMOVED lines=16> */
.L_x_19399:
[----:B------:R-:W-:Y:S05]  /*3d90*/  BRA `(.L_x_19373) ;  /* 0x0000000000147947 */ /* 0x000fea0003800000 */
.L_x_19398:
[----:B------:R-:W4:Y:S02]  /*3da0*/  LDG.E.64 R16, desc[UR36][R2.64] ;  /* 0x0000002402107981 */ /* 0x000f24000c1e1b00 */
[----:B----4-:R-:W0:Y:S02]  /*3db0*/  I2F.F64.U64 R16, R16 ;  /* 0x0000001000107312 */ /* 0x010e240000301800 */
[----:B0-----:R-:W-:Y:S05]  /*3dc0*/  BRA `(.L_x_19373) ;  /* 0x0000000000087947 */ /* 0x001fea0003800000 */
.L_x_19397:
[----:B------:R-:W4:Y:S02]  /*3dd0*/  LDG.E R2, desc[UR36][R2.64] ;  /* 0x0000002402027981 */ /* 0x000f24000c1e1900 */
[----:B----4-:R0:W1:Y:S02]  /*3de0*/  I2F.F64.U32 R16, R2 ;  /* 0x0000000200107312 */ /* 0x0100640000201800 */
.L_x_19373:
[----:B------:R-:W-:Y:S05]  /*3df0*/  BSYNC.RECONVERGENT B6 ;  /* 0x0000000000067941 */ /* 0x000fea0003800200 */
.L_x_19372:
[----:B0-----:R-:W0:Y:S01]  /*3e00*/  LDC.64 R2, c[0x0][0x388] ;  /* 0x0000e200ff027b82 */ /* 0x001e220000000a00 */
[----:B------:R-:W-:Y:S01]  /*3e10*/  ISETP.GE.AND P0, PT, R22, R19, PT ;  /* 0x000000131600720c */ /* 0x000fe20003f06270 */
[----:B------:R-:W-:Y:S01]  /*3e20*/  BSSY.RECONVERGENT B1, `(.L_x_19400) ;  /* 0x000009d000017945 */ /* 0x000fe20003800200 */
[----:B0-----:R-:W-:-:S04]  /*3e30*/  LOP3.LUT R3, R3, 0x7fffffff, RZ, 0xc0, !PT ;  /* 0x7fffffff03037812 */ /* 0x001fc800078ec0ff */
[----:B------:R-:W-:Y:S02]  /*3e40*/  SHF.R.U32.HI R9, RZ, 0x14, R3 ;  /* 0x00000014ff097819 */ /* 0x000fe40000011603 */
[----:B------:R-:W0:Y:S02]  /*3e50*/  DMUL R6, R2, 1.80143985094819840000e+16 ;  /* 0x4350000002067828 */ /* 0x000e240000000000 */
[----:B0-----:R-:W-:-:S05]  /*3e60*/  LEA.HI R0, R7, R9, RZ, 0xc ;  /* 0x0000000907007211 */ /* 0x001fca00078f60ff */
[----:B------:R-:W-:Y:S01]  /*3e70*/  VIADD R0, R0, 0xffffffca ;  /* 0xffffffca00007836 */ /* 0x000fe20000000000 */
[----:B------:R-:W-:Y:S06]  /*3e80*/  @P0 BRA `(.L_x_19401) ;  /* 0x0000000800580947 */ /* 0x000fec0003800000 */
[----:B---3-5:R-:W-:Y:S01]  /*3e90*/  LOP3.LUT R11, R27, 0x7fffffff, RZ, 0xc0, !PT ;  /* 0x7fffffff1b0b7812 */ /* 0x028fe200078ec0ff */
[----:B------:R-:W-:Y:S01]  /*3ea0*/  BSSY.RECONVERGENT B0, `(.L_x_19402) ;  /* 0x0000053000007945 */ /* 0x000fe20003800200 */
[----:B------:R-:W-:Y:S02]  /*3eb0*/  IMAD.MOV.U32 R10, RZ, RZ, R26 ;  /* 0x000000ffff0a7224 */ /* 0x000fe400078e001a */
[----:B-1--4-:R-:W-:-:S04]  /*3ec0*/  VIMNMX.U32 R4, PT, PT, R3, R11, !PT ;  /* 0x0000000b03047248 */ /* 0x012fc80007fe0000 */
        /* <DEDUP_REMOVED lines=22> */
.L_x_19403:
        /* <DEDUP_REMOVED lines=12> */
[----:B------:R-:W-:-:S04]  /*40f0*/  FSEL R5, R7, R3, !P1 ;  /* 0x0000000307057208 */ /* 0x000fc80004800000 */
[----:B------:R-:W-:Y:S01]  /*4100*/  LOP3.LUT R5, R5, 0xfffff, RZ, 0xc0, !PT ;  /* 0x000fffff05057812 */ /* 0x000fe200078ec0ff */
[----:B------:R-:W0:Y:S02]  /*4110*/  @!P0 DMUL R10, R10, 1.80143985094819840000e+16 ;  /* 0x435000000a0a8828 */ /* 0x000e240000000000 */
[C---:B0-----:R-:W-:Y:S01]  /*4120*/  @!P0 LEA.HI R8, R11.reuse, R13, RZ, 0xc ;  /* 0x0000000d0b088211 */ /* 0x041fe200078f60ff */
[----:B------:R-:W-:Y:S01]  /*4130*/  IMAD.MOV.U32 R12, RZ, RZ, R10 ;  /* 0x000000ffff0c7224 */ /* 0x000fe200078e000a */
[----:B------:R-:W-:Y:S02]  /*4140*/  LOP3.LUT R4, R11, 0xfffff, RZ, 0xc0, !PT ;  /* 0x000fffff0b047812 */ /* 0x000fe400078ec0ff */
[----:B------:R-:W-:Y:S01]  /*4150*/  LOP3.LUT R5, R5, 0x100000, RZ, 0xfc, !PT ;  /* 0x0010000005057812 */ /* 0x000fe200078efcff */
[----:B------:R-:W-:Y:S01]  /*4160*/  @!P0 VIADD R13, R8, 0xffffffca ;  /* 0xffffffca080d8836 */ /* 0x000fe20000000000 */
[----:B------:R-:W-:Y:S02]  /*4170*/  SEL R8, R0, R9, !P1 ;  /* 0x0000000900087207 */ /* 0x000fe40004800000 */
[----:B------:R-:W-:-:S02]  /*4180*/  LOP3.LUT R10, R4, 0x100000, RZ, 0xfc, !PT ;  /* 0x00100000040a7812 */ /* 0x000fc400078efcff */
[----:B------:R-:W-:Y:S01]  /*4190*/  FSEL R11, R6, R2, !P1 ;  /* 0x00000002060b7208 */ /* 0x000fe20004800000 */
[----:B------:R-:W-:-:S07]  /*41a0*/  IMAD.IADD R13, R13, 0x1, -R8 ;  /* 0x000000010d0d7824 */ /* 0x000fce00078e0a08 */
.L_x_19406:
[----:B------:R-:W-:-:S05]  /*41b0*/  IADD3 R15, P0, PT, R12, -R11, RZ ;  /* 0x8000000b0c0f7210 */ /* 0x000fca0007f1e0ff */
[----:B------:R-:W-:-:S05]  /*41c0*/  IMAD.X R21, R10, 0x1, ~R5, P0 ;  /* 0x000000010a157824 */ /* 0x000fca00000e0e05 */
[----:B------:R-:W-:-:S04]  /*41d0*/  ISETP.GE.AND P0, PT, R21, RZ, PT ;  /* 0x000000ff1500720c */ /* 0x000fc80003f06270 */
[----:B------:R-:W-:Y:S02]  /*41e0*/  SEL R4, R12, R15, !P0 ;  /* 0x0000000f0c047207 */ /* 0x000fe40004000000 */
[----:B------:R-:W-:Y:S02]  /*41f0*/  SEL R21, R10, R21, !P0 ;  /* 0x000000150a157207 */ /* 0x000fe40004000000 */
[C---:B------:R-:W-:Y:S01]  /*4200*/  ISETP.GT.AND P0, PT, R13.reuse, RZ, PT ;  /* 0x000000ff0d00720c */ /* 0x040fe20003f04270 */
[----:B------:R-:W-:Y:S01]  /*4210*/  VIADD R13, R13, 0xffffffff ;  /* 0xffffffff0d0d7836 */ /* 0x000fe20000000000 */
[C---:B------:R-:W-:Y:S01]  /*4220*/  SHF.L.U64.HI R10, R4.reuse, 0x1, R21 ;  /* 0x00000001040a7819 */ /* 0x040fe20000010215 */
[----:B------:R-:W-:-:S10]  /*4230*/  IMAD.SHL.U32 R12, R4, 0x2, RZ ;  /* 0x00000002040c7824 */ /* 0x000fd400078e00ff */
[----:B------:R-:W-:Y:S05]  /*4240*/  @P0 BRA `(.L_x_19406) ;  /* 0xfffffffc00d80947 */ /* 0x000fea000383ffff */
[----:B------:R-:W-:Y:S05]  /*4250*/  BSYNC.RECONVERGENT B2 ;  /* 0x0000000000027941 */ /* 0x000fea0003800200 */
.L_x_19405:
        /* <DEDUP_REMOVED lines=20> */
.L_x_19408:
[----:B------:R-:W-:Y:S05]  /*43a0*/  BSYNC.RECONVERGENT B2 ;  /* 0x0000000000027941 */ /* 0x000fea0003800200 */
.L_x_19407:
[----:B------:R-:W-:Y:S01]  /*43b0*/  LOP3.LUT R5, R13, 0x80000000, R27, 0xb8, !PT ;  /* 0x800000000d057812 */ /* 0x000fe200078eb81b */
[----:B------:R-:W-:-:S07]  /*43c0*/  IMAD.MOV.U32 R4, RZ, RZ, R11 ;  /* 0x000000ffff047224 */ /* 0x000fce00078e000b */
.L_x_19404:
[----:B------:R-:W-:Y:S05]  /*43d0*/  BSYNC.RECONVERGENT B0 ;  /* 0x0000000000007941 */ /* 0x000fea0003800200 */
.L_x_19402:
[----:B------:R-:W0:Y:S01]  /*43e0*/  LDCU.64 UR4, c[0x0][0x390] ;  /* 0x00007200ff0477ac */ /* 0x000e220008000a00 */
[----:B------:R-:W1:Y:S01]  /*43f0*/  DSETP.NEU.AND P1, PT, R4, RZ, PT ;  /* 0x000000ff0400722a */ /* 0x000e620003f2d000 */
[----:B------:R-:W-:-:S15]  /*4400*/  PLOP3.LUT P0, PT, PT, PT, PT, 0x8, 0x80 ;  /* 0x000000000080781c */ /* 0x000fde0003f0e170 */
[----:B------:R-:W-:-:S15]  /*4410*/  NOP ;  /* 0x0000000000007918 */ /* 0x000fde0000000000 */
[----:B------:R-:W-:-:S15]  /*4420*/  NOP ;  /* 0x0000000000007918 */ /* 0x000fde0000000000 */
[----:B------:R-:W-:-:S15]  /*4430*/  NOP ;  /* 0x0000000000007918 */ /* 0x000fde0000000000 */
[----:B------:R-:W-:-:S03]  /*4440*/  NOP ;  /* 0x0000000000007918 */ /* 0x000fc60000000000 */
[----:B------:R-:W0:-:S15]  /*4450*/  DADD R10, -R4, R26 ;  /* 0x00000000040a7229 */ /* 0x000e1e000000011a */
        /* <DEDUP_REMOVED lines=9> */
[----:B0-----:R0:W3:Y:S02]  /*44f0*/  DMUL R4, R10, UR4 ;  /* 0x000000040a047c28 */ /* 0x0010e40008000000 */
[----:B0-----:R-:W1:-:S15]  /*4500*/  @P1 LDC.64 R10, c[0x0][0x388] ;  /* 0x0000e200ff0a1b82 */ /* 0x001e5e0000000a00 */
[----:B------:R-:W-:-:S15]  /*4510*/  NOP ;  /* 0x0000000000007918 */ /* 0x000fde0000000000 */
[----:B------:R-:W-:-:S15]  /*4520*/  NOP ;  /* 0x0000000000007918 */ /* 0x000fde0000000000 */
[----:B------:R-:W-:-:S15]  /*4530*/  NOP ;  /* 0x0000000000007918 */ /* 0x000fde0000000000 */
[----:B------:R-:W-:-:S02]  /*4540*/  NOP ;  /* 0x0000000000007918 */ /* 0x000fc40000000000 */
[----:B-1----:R-:W-:-:S15]  /*4550*/  @P1 DSETP.LT.XOR P0, PT, R10, RZ, !P2 ;  /* 0x000000ff0a00122a */ /* 0x002fde0005701800 */
[----:B------:R-:W-:-:S15]  /*4560*/  NOP ;  /* 0x0000000000007918 */ /* 0x000fde0000000000 */
[----:B------:R-:W-:-:S15]  /*4570*/  NOP ;  /* 0x0000000000007918 */ /* 0x000fde0000000000 */
[----:B------:R-:W-:-:S15]  /*4580*/  NOP ;  /* 0x0000000000007918 */ /* 0x000fde0000000000 */
[----:B------:R-:W-:-:S04]  /*4590*/  NOP ;  /* 0x0000000000007918 */ /* 0x000fc80000000000 */
[----:B---3--:R-:W0:Y:S02]  /*45a0*/  DADD R10, R4, -1 ;  /* 0xbff00000040a7429 */ /* 0x008e240000000000 */
        /* <DEDUP_REMOVED lines=33> */
[----:B------:R-:W-:Y:S01]  /*47c0*/  @!P1 IMAD.MOV.U32 R4, RZ, RZ, RZ ;  /* 0x000000ffff049224 */ /* 0x000fe200078e00ff */
[----:B------:R-:W-:Y:S01]  /*47d0*/  @P1 FSEL R5, R13, R11, P0 ;  /* 0x0000000b0d051208 */ /* 0x000fe20000000000 */
[----:B------:R-:W-:-:S07]  /*47e0*/  @!P1 IMAD.MOV.U32 R5, RZ, RZ, R26 ;  /* 0x000000ffff059224 */ /* 0x000fce00078e001a */
.L_x_19401:
[----:B------:R-:W-:Y:S05]  /*47f0*/  BSYNC.RECONVERGENT B1 ;  /* 0x0000000000017941 */ /* 0x000fea0003800200 */
.L_x_19400:
[----:B---3-5:R-:W-:Y:S01]  /*4800*/  VIADD R26, R22, 0x80 ;  /* 0x00000080161a7836 */ /* 0x028fe20000000000 */
[----:B------:R-:W-:Y:S04]  /*4810*/  BSSY.RECONVERGENT B1, `(.L_x_19409) ;  /* 0x0000099000017945 */ /* 0x000fe80003800200 */
[----:B------:R-:W-:-:S13]  /*4820*/  ISETP.GE.AND P0, PT, R26, R19, PT ;  /* 0x000000131a00720c */ /* 0x000fda0003f06270 */
[----:B------:R-:W-:Y:S05]  /*4830*/  @P0 BRA `(.L_x_19410) ;  /* 0x0000000800580947 */ /* 0x000fea0003800000 */
[----:B--2---:R-:W-:Y:S01]  /*4840*/  LOP3.LUT R13, R29, 0x7fffffff, RZ, 0xc0, !PT ;  /* 0x7fffffff1d0d7812 */ /* 0x004fe200078ec0ff */
        /* <DEDUP_REMOVED lines=17> */
[----:B------:R-:W-:-:S04]  /*4960*/  FSEL R8, R7, R3, !P1 ;  /* 0x0000000307087208 */ /* 0x000fc80004800000 */
[----:B------:R-:W-:Y:S02]  /*4970*/  LOP3.LUT R11, R8, 0xfffff, RZ, 0xc0, !PT ;  /* 0x000fffff080b7812 */ /* 0x000fe400078ec0ff */
[----:B------:R-:W-:Y:S01]  /*4980*/  SEL R8, R0, R9, !P1 ;  /* 0x0000000900087207 */ /* 0x000fe20004800000 */
[----:B------:R-:W0:Y:S01]  /*4990*/  @!P0 DMUL R12, R12, 1.80143985094819840000e+16 ;  /* 0x435000000c0c8828 */ /* 0x000e220000000000 */
[----:B------:R-:W-:Y:S01]  /*49a0*/  LOP3.LUT R11, R11, 0x100000, RZ, 0xfc, !PT ;  /* 0x001000000b0b7812 */ /* 0x000fe200078efcff */
[----:B0-----:R-:W-:Y:S01]  /*49b0*/  IMAD.MOV.U32 R15, RZ, RZ, R12 ;  /* 0x000000ffff0f7224 */ /* 0x001fe200078e000c */
[C---:B------:R-:W-:Y:S02]  /*49c0*/  @!P0 LEA.HI R10, R13.reuse, R21, RZ, 0xc ;  /* 0x000000150d0a8211 */ /* 0x040fe400078f60ff */
[----:B------:R-:W-:Y:S02]  /*49d0*/  LOP3.LUT R14, R13, 0xfffff, RZ, 0xc0, !PT ;  /* 0x000fffff0d0e7812 */ /* 0x000fe400078ec0ff */
[----:B------:R-:W-:Y:S01]  /*49e0*/  FSEL R12, R6, R2, !P1 ;  /* 0x00000002060c7208 */ /* 0x000fe20004800000 */
[----:B------:R-:W-:Y:S01]  /*49f0*/  @!P0 VIADD R21, R10, 0xffffffca ;  /* 0xffffffca0a158836 */ /* 0x000fe20000000000 */
[----:B------:R-:W-:-:S03]  /*4a00*/  LOP3.LUT R14, R14, 0x100000, RZ, 0xfc, !PT ;  /* 0x001000000e0e7812 */ /* 0x000fc600078efcff */
[----:B------:R-:W-:-:S07]  /*4a10*/  IMAD.IADD R13, R21, 0x1, -R8 ;  /* 0x00000001150d7824 */ /* 0x000fce00078e0a08 */
.L_x_19415:
        /* <DEDUP_REMOVED lines=11> */
.L_x_19414:
        /* <DEDUP_REMOVED lines=20> */
.L_x_19417:
[----:B------:R-:W-:Y:S05]  /*4c10*/  BSYNC.RECONVERGENT B2 ;  /* 0x0000000000027941 */ /* 0x000fea0003800200 */
.L_x_19416:
[----:B------:R-:W-:Y:S01]  /*4c20*/  LOP3.LUT R11, R15, 0x80000000, R29, 0xb8, !PT ;  /* 0x800000000f0b7812 */ /* 0x000fe200078eb81d */
[----:B------:R-:W-:Y:S01]  /*4c30*/  IMAD.MOV.U32 R10, RZ, RZ, R13 ;  /* 0x000000ffff0a7224 */ /* 0x000fe200078e000d */
[----:B------:R-:W-:Y:S06]  /*4c40*/  BRA `(.L_x_19413) ;  /* 0x00000000004c7947 */ /* 0x000fec0003800000 */
.L_x_19412:
        /* <DEDUP_REMOVED lines=16> */
[----:B0-----:R0:W3:Y:S01]  /*4d50*/  @!P0 DADD R10, R28, R10 ;  /* 0x000000001c0a8229 */ /* 0x0010e2000000000a */
[----:B--2---:R-:W-:Y:S02]  /*4d60*/  @P0 FSEL R10, R28, RZ, P1 ;  /* 0x000000ff1c0a0208 */ /* 0x004fe40000800000 */
[----:B0--3--:R-:W-:-:S07]  /*4d70*/  @P0 FSEL R11, R29, -QNAN , P1 ;  /* 0xfff800001d0b0808 */ /* 0x009fce0000800000 */
.L_x_19413:
[----:B------:R-:W-:Y:S05]  /*4d80*/  BSYNC.RECONVERGENT B0 ;  /* 0x0000000000007941 */ /* 0x000fea0003800200 */
.L_x_19411:
[----:B------:R-:W0:Y:S01]  /*4d90*/  DSETP.NEU.AND P1, PT, R10, RZ, PT ;  /* 0x000000ff0a00722a */ /* 0x000e220003f2d000 */
[----:B------:R-:W2:Y:S01]  /*4da0*/  LDCU.64 UR4, c[0x0][0x390] ;  /* 0x00007200ff0477ac */ /* 0x000ea20008000a00 */
[----:B------:R-:W-:-:S15]  /*4db0*/  PLOP3.LUT P0, PT, PT, PT, PT, 0x8, 0x80 ;  /* 0x000000000080781c */ /* 0x000fde0003f0e170 */
[----:B------:R-:W-:-:S15]  /*4dc0*/  NOP ;  /* 0x0000000000007918 */ /* 0x000fde0000000000 */
[----:B------:R-:W-:-:S15]  /*4dd0*/  NOP ;  /* 0x0000000000007918 */ /* 0x000fde0000000000 */
[----:B------:R-:W-:-:S15]  /*4de0*/  NOP ;  /* 0x0000000000007918 */ /* 0x000fde0000000000 */
[----:B------:R-:W-:-:S02]  /*4df0*/  NOP ;  /* 0x0000000000007918 */ /* 0x000fc40000000000 */
[----:B------:R-:W2:-:S15]  /*4e00*/  DADD R12, -R10, R28 ;  /* 0x000000000a0c7229 */ /* 0x000e9e000000011c */
[----:B------:R-:W-:-:S15]  /*4e10*/  NOP ;  /* 0x0000000000007918 */ /* 0x000fde0000000000 */
[----:B------:R-:W-:-:S15]  /*4e20*/  NOP ;  /* 0x0000000000007918 */ /* 0x000fde0000000000 */
[----:B------:R-:W-:-:S15]  /*4e30*/  NOP ;  /* 0x0000000000007918 */ /* 0x000fde0000000000 */
[----:B------:R-:W-:-:S04]  /*4e40*/  NOP ;  /* 0x0000000000007918 */ /* 0x000fc80000000000 */
[----:B0-----:R0:W3:Y:S02]  /*4e50*/  @P1 DSETP.GEU.AND P2, PT, R10, RZ, PT ;  /* 0x000000ff0a00122a */ /* 0x0010e40003f4e000 */
[----:B0-----:R-:W3:-:S15]  /*4e60*/  @P1 LDC.64 R10, c[0x0][0x388] ;  /* 0x0000e200ff0a1b82 */ /* 0x001ede0000000a00 */
[----:B------:R-:W-:-:S15]  /*4e70*/  NOP ;  /* 0x0000000000007918 */ /* 0x000fde0000000000 */
[----:B------:R-:W-:-:S15]  /*4e80*/  NOP ;  /* 0x0000000000007918 */ /* 0x000fde0000000000 */
[----:B------:R-:W-:-:S15]  /*4e90*/  NOP ;  /* 0x0000000000007918 */ /* 0x000fde0000000000 */
[----:B------:R-:W-:-:S02]  /*4ea0*/  NOP ;  /* 0x0000000000007918 */ /* 0x000fc40000000000 */
[----:B--2---:R-:W0:-:S15]  /*4eb0*/  DMUL R12, R12, UR4 ;  /* 0x000000040c0c7c28 */ /* 0x004e1e0008000000 */
[----:B------:R-:W-:-:S15]  /*4ec0*/  NOP ;  /* 0x0000000000007918 */ /* 0x000fde0000000000 */
[----:B------:R-:W-:-:S15]  /*4ed0*/  NOP ;  /* 0x0000000000007918 */ /* 0x000fde0000000000 */
[----:B------:R-:W-:-:S15]  /*4ee0*/  NOP ;  /* 0x0000000000007918 */ /* 0x000fde0000000000 */
[----:B------:R-:W-:-:S04]  /*4ef0*/  NOP ;  /* 0x0000000000007918 */ /* 0x000fc80000000000 */
[----:B---3--:R-:W-:-:S15]  /*4f00*/  @P1 DSETP.LT.XOR P0, PT, R10, RZ, !P2 ;  /* 0x000000ff0a00122a */ /* 0x008fde0005701800 */
[----:B------:R-:W-:-:S15]  /*4f10*/  NOP ;  /* 0x0000000000007918 */ /* 0x000fde0000000000 */
[----:B------:R-:W-:-:S15]  /*4f20*/  NOP ;  /* 0x0000000000007918 */ /* 0x000fde0000000000 */
[----:B------:R-:W-:-:S15]  /*4f30*/  NOP ;  /* 0x0000000000007918 */ /* 0x000fde0000000000 */
[----:B------:R-:W-:-:S04]  /*4f40*/  NOP ;  /* 0x0000000000007918 */ /* 0x000fc80000000000 */
        /* <DEDUP_REMOVED lines=28> */
[----:B------:R-:W-:-:S15]  /*5110*/  @P1 FSEL R13, R15, R13, P0 ;  /* 0x0000000d0f0d1208 */ /* 0x000fde0000000000 */
[----:B------:R-:W-:-:S15]  /*5120*/  NOP ;  /* 0x0000000000007918 */ /* 0x000fde0000000000 */
[----:B------:R-:W-:-:S15]  /*5130*/  NOP ;  /* 0x0000000000007918 */ /* 0x000fde0000000000 */
[----:B------:R-:W-:-:S15]  /*5140*/  NOP ;  /* 0x0000000000007918 */ /* 0x000fde0000000000 */
[----:B------:R-:W0:Y:S02]  /*5150*/  @!P1 DMUL R28, R28, UR4 ;  /* 0x000000041c1c9c28 */ /* 0x000e240008000000 */
[----:B0-----:R-:W-:Y:S01]  /*5160*/  @!P1 LOP3.LUT R29, RZ, 0x80000000, R29, 0xb8, !PT ;  /* 0x80000000ff1d9812 */ /* 0x001fe200078eb81d */
[----:B------:R-:W-:Y:S02]  /*5170*/  @!P1 IMAD.MOV.U32 R28, RZ, RZ, RZ ;  /* 0x000000ffff1c9224 */ /* 0x000fe400078e00ff */
[----:B------:R-:W-:Y:S02]  /*5180*/  @P1 IMAD.MOV.U32 R28, RZ, RZ, R8 ;  /* 0x000000ffff1c1224 */ /* 0x000fe400078e0008 */
[----:B------:R-:W-:-:S07]  /*5190*/  @P1 IMAD.MOV.U32 R29, RZ, RZ, R13 ;  /* 0x000000ffff1d1224 */ /* 0x000fce00078e000d */
.L_x_19410:
[----:B------:R-:W-:Y:S05]  /*51a0*/  BSYNC.RECONVERGENT B1 ;  /* 0x0000000000017941 */ /* 0x000fea0003800200 */
.L_x_19409:
[----:B------:R-:W-:Y:S01]  /*51b0*/  VIADD R8, R22, 0x100 ;  /* 0x0000010016087836 */ /* 0x000fe20000000000 */
[----:B------:R-:W-:Y:S04]  /*51c0*/  BSSY.RECONVERGENT B1, `(.L_x_19418) ;  /* 0x0000099000017945 */ /* 0x000fe80003800200 */
[----:B------:R-:W-:-:S13]  /*51d0*/  ISETP.GE.AND P0, PT, R8, R19, PT ;  /* 0x000000130800720c */ /* 0x000fda0003f06270 */
[----:B------:R-:W-:Y:S05]  /*51e0*/  @P0 BRA `(.L_x_19419) ;  /* 0x0000000800580947 */ /* 0x000fea0003800000 */
        /* <DEDUP_REMOVED lines=30> */
.L_x_19424:
        /* <DEDUP_REMOVED lines=11> */
.L_x_19423:
        /* <DEDUP_REMOVED lines=20> */
.L_x_19426:
[----:B------:R-:W-:Y:S05]  /*55c0*/  BSYNC.RECONVERGENT B2 ;  /* 0x0000000000027941 */ /* 0x000fea0003800200 */
.L_x_19425:
[----:B------:R-:W-:Y:S01]  /*55d0*/  LOP3.LUT R11, R15, 0x80000000, R25, 0xb8, !PT ;  /* 0x800000000f0b7812 */ /* 0x000fe200078eb819 */
[----:B------:R-:W-:Y:S01]  /*55e0*/  IMAD.MOV.U32 R10, RZ, RZ, R13 ;  /* 0x000000ffff0a7224 */ /* 0x000fe200078e000d */
[----:B------:R-:W-:Y:S06]  /*55f0*/  BRA `(.L_x_19422) ;  /* 0x00000000004c7947 */ /* 0x000fec0003800000 */
.L_x_19421:
        /* <DEDUP_REMOVED lines=11> */
[----:B------:R-:W3:-:S15]  /*56b0*/  @P0 DSETP.NEU.AND P1, PT, R12, +INF , PT ;  /* 0x7ff000000c00042a */ /* 0x000ede0003f2d000 */
[----:B------:R-:W-:-:S15]  /*56c0*/  NOP ;  /* 0x0000000000007918 */ /* 0x000fde0000000000 */
[----:B------:R-:W-:-:S15]  /*56d0*/  NOP ;  /* 0x0000000000007918 */ /* 0x000fde0000000000 */
[----:B------:R-:W-:-:S15]  /*56e0*/  NOP ;  /* 0x0000000000007918 */ /* 0x000fde0000000000 */
[----:B------:R-:W-:-:S04]  /*56f0*/  NOP ;  /* 0x0000000000007918 */ /* 0x000fc80000000000 */
[----:B0-----:R0:W0:Y:S01]  /*5700*/  @!P0 DADD R10, R24, R10 ;  /* 0x00000000180a8229 */ /* 0x001022000000000a */
[----:B---3--:R-:W-:Y:S02]  /*5710*/  @P0 FSEL R10, R24, RZ, P1 ;  /* 0x000000ff180a0208 */ /* 0x008fe40000800000 */
[----:B0-----:R-:W-:-:S07]  /*5720*/  @P0 FSEL R11, R25, -QNAN , P1 ;  /* 0xfff80000190b0808 */ /* 0x001fce0000800000 */
.L_x_19422:
[----:B------:R-:W-:Y:S05]  /*5730*/  BSYNC.RECONVERGENT B0 ;  /* 0x0000000000007941 */ /* 0x000fea0003800200 */
.L_x_19420:
[----:B------:R-:W0:Y:S01]  /*5740*/  DSETP.NEU.AND P1, PT, R10, RZ, PT ;  /* 0x000000ff0a00722a */ /* 0x000e220003f2d000 */
[----:B------:R-:W3:Y:S01]  /*5750*/  LDCU.64 UR4, c[0x0][0x390] ;  /* 0x00007200ff0477ac */ /* 0x000ee20008000a00 */
[----:B------:R-:W-:-:S15]  /*5760*/  PLOP3.LUT P0, PT, PT, PT, PT, 0x8, 0x80 ;  /* 0x000000000080781c */ /* 0x000fde0003f0e170 */
[----:B------:R-:W-:-:S15]  /*5770*/  NOP ;  /* 0x0000000000007918 */ /* 0x000fde0000000000 */
[----:B------:R-:W-:-:S15]  /*5780*/  NOP ;  /* 0x0000000000007918 */ /* 0x000fde0000000000 */
[----:B------:R-:W-:-:S15]  /*5790*/  NOP ;  /* 0x0000000000007918 */ /* 0x000fde0000000000 */
[----:B------:R-:W-:-:S02]  /*57a0*/  NOP ;  /* 0x0000000000007918 */ /* 0x000fc40000000000 */
[----:B------:R-:W3:-:S15]  /*57b0*/  DADD R12, -R10, R24 ;  /* 0x000000000a0c7229 */ /* 0x000ede0000000118 */
[----:B------:R-:W-:-:S15]  /*57c0*/  NOP ;  /* 0x0000000000007918 */ /* 0x000fde0000000000 */
[----:B------:R-:W-:-:S15]  /*57d0*/  NOP ;  /* 0x0000000000007918 */ /* 0x000fde0000000000 */
[----:B------:R-:W-:-:S15]  /*57e0*/  NOP ;  /* 0x0000000000007918 */ /* 0x000fde0000000000 */
[----:B------:R-:W-:-:S04]  /*57f0*/  NOP ;  /* 0x0000000000007918 */ /* 0x000fc80000000000 */
[----:B0-----:R0:W5:Y:S02]  /*5800*/  @P1 DSETP.GEU.AND P2, PT, R10, RZ, PT ;  /* 0x000000ff0a00122a */ /* 0x0011640003f4e000 */
[----:B0-----:R-:W5:-:S15]  /*5810*/  @P1 LDC.64 R10, c[0x0][0x388] ;  /* 0x0000e200ff0a1b82 */ /* 0x001f5e0000000a00 */
[----:B------:R-:W-:-:S15]  /*5820*/  NOP ;  /* 0x0000000000007918 */ /* 0x000fde0000000000 */
[----:B------:R-:W-:-:S15]  /*5830*/  NOP ;  /* 0x0000000000007918 */ /* 0x000fde0000000000 */
[----:B------:R-:W-:-:S15]  /*5840*/  NOP ;  /* 0x0000000000007918 */ /* 0x000fde0000000000 */
[----:B------:R-:W-:-:S02]  /*5850*/  NOP ;  /* 0x0000000000007918 */ /* 0x000fc40000000000 */
[----:B---3--:R-:W0:-:S15]  /*5860*/  DMUL R12, R12, UR4 ;  /* 0x000000040c0c7c28 */ /* 0x008e1e0008000000 */
[----:B------:R-:W-:-:S15]  /*5870*/  NOP ;  /* 0x0000000000007918 */ /* 0x000fde0000000000 */
[----:B------:R-:W-:-:S15]  /*5880*/  NOP ;  /* 0x0000000000007918 */ /* 0x000fde0000000000 */
[----:B------:R-:W-:-:S15]  /*5890*/  NOP ;  /* 0x0000000000007918 */ /* 0x000fde0000000000 */
[----:B------:R-:W-:-:S04]  /*58a0*/  NOP ;  /* 0x0000000000007918 */ /* 0x000fc80000000000 */
[----:B-----5:R-:W-:-:S15]  /*58b0*/  @P1 DSETP.LT.XOR P0, PT, R10, RZ, !P2 ;  /* 0x000000ff0a00122a */ /* 0x020fde0005701800 */
        /* <DEDUP_REMOVED lines=41> */
.L_x_19419:
[----:B------:R-:W-:Y:S05]  /*5b50*/  BSYNC.RECONVERGENT B1 ;  /* 0x0000000000017941 */ /* 0x000fea0003800200 */
.L_x_19418:
[----:B------:R-:W-:Y:S01]  /*5b60*/  VIADD R8, R22, 0x180 ;  /* 0x0000018016087836 */ /* 0x000fe20000000000 */
[----:B------:R-:W-:Y:S04]  /*5b70*/  BSSY.RECONVERGENT B1, `(.L_x_19427) ;  /* 0x0000096000017945 */ /* 0x000fe80003800200 */
[----:B------:R-:W-:-:S13]  /*5b80*/  ISETP.GE.AND P0, PT, R8, R19, PT ;  /* 0x000000130800720c */ /* 0x000fda0003f06270 */
[----:B------:R-:W-:Y:S05]  /*5b90*/  @P0 BRA `(.L_x_19428) ;  /* 0x00000008004c0947 */ /* 0x000fea0003800000 */
[----:B-1----:R-:W-:Y:S01]  /*5ba0*/  LOP3.LUT R11, R17, 0x7fffffff, RZ, 0xc0, !PT ;  /* 0x7fffffff110b7812 */ /* 0x002fe200078ec0ff */
        /* <DEDUP_REMOVED lines=17> */
[----:B------:R-:W-:Y:S02]  /*5cc0*/  FSEL R6, R6, R2, !P1 ;  /* 0x0000000206067208 */ /* 0x000fe40004800000 */
[----:B------:R-:W-:Y:S02]  /*5cd0*/  FSEL R3, R7, R3, !P1 ;  /* 0x0000000307037208 */ /* 0x000fe40004800000 */
[----:B------:R-:W-:-:S02]  /*5ce0*/  SEL R0, R0, R9, !P1 ;  /* 0x0000000900007207 */ /* 0x000fc40004800000 */
[----:B------:R-:W-:Y:S01]  /*5cf0*/  LOP3.LUT R3, R3, 0xfffff, RZ, 0xc0, !PT ;  /* 0x000fffff03037812 */ /* 0x000fe200078ec0ff */
[----:B------:R-:W0:Y:S02]  /*5d00*/  @!P0 DMUL R10, R10, 1.80143985094819840000e+16 ;  /* 0x435000000a0a8828 */ /* 0x000e240000000000 */
[C---:B0-----:R-:W-:Y:S02]  /*5d10*/  @!P0 LEA.HI R2, R11.reuse, R13, RZ, 0xc ;  /* 0x0000000d0b028211 */ /* 0x041fe400078f60ff */
[----:B------:R-:W-:Y:S02]  /*5d20*/  LOP3.LUT R8, R11, 0xfffff, RZ, 0xc0, !PT ;  /* 0x000fffff0b087812 */ /* 0x000fe400078ec0ff */
[----:B------:R-:W-:Y:S01]  /*5d30*/  LOP3.LUT R9, R3, 0x100000, RZ, 0xfc, !PT ;  /* 0x0010000003097812 */ /* 0x000fe200078efcff */
[----:B------:R-:W-:Y:S01]  /*5d40*/  @!P0 VIADD R13, R2, 0xffffffca ;  /* 0xffffffca020d8836 */ /* 0x000fe20000000000 */
[----:B------:R-:W-:-:S03]  /*5d50*/  LOP3.LUT R8, R8, 0x100000, RZ, 0xfc, !PT ;  /* 0x0010000008087812 */ /* 0x000fc600078efcff */
[----:B------:R-:W-:-:S07]  /*5d60*/  IMAD.IADD R13, R13, 0x1, -R0 ;  /* 0x000000010d0d7824 */ /* 0x000fce00078e0a00 */
.L_x_19433:
        /* <DEDUP_REMOVED lines=11> */
.L_x_19432:
        /* <DEDUP_REMOVED lines=19> */
.L_x_19435:
[----:B------:R-:W-:Y:S05]  /*5f50*/  BSYNC.RECONVERGENT B2 ;  /* 0x0000000000027941 */ /* 0x000fea0003800200 */
.L_x_19434:
[----:B------:R-:W-:Y:S01]  /*5f60*/  LOP3.LUT R13, R13, 0x80000000, R17, 0xb8, !PT ;  /* 0x800000000d0d7812 */ /* 0x000fe200078eb811 */
[----:B------:R-:W-:Y:S06]  /*5f70*/  BRA `(.L_x_19431) ;  /* 0x00000000004c7947 */ /* 0x000fec0003800000 */
.L_x_19430:
        /* <DEDUP_REMOVED lines=19> */
.L_x_19431:
[----:B------:R-:W-:Y:S05]  /*60b0*/  BSYNC.RECONVERGENT B0 ;  /* 0x0000000000007941 */ /* 0x000fea0003800200 */
.L_x_19429:
        /* <DEDUP_REMOVED lines=13> */
[----:B------:R-:W0:-:S15]  /*6190*/  @P1 DSETP.GEU.AND P2, PT, R12, RZ, PT ;  /* 0x000000ff0c00122a */ /* 0x000e1e0003f4e000 */
        /* <DEDUP_REMOVED lines=9> */
[----:B0-----:R-:W-:-:S15]  /*6230*/  @P1 DSETP.LT.XOR P0, PT, R6, RZ, !P2 ;  /* 0x000000ff0600122a */ /* 0x001fde0005701800 */
[----:B------:R-:W-:-:S15]  /*6240*/  NOP ;  /* 0x0000000000007918 */ /* 0x000fde0000000000 */
[----:B------:R-:W-:-:S15]  /*6250*/  NOP ;  /* 0x0000000000007918 */ /* 0x000fde0000000000 */
[----:B------:R-:W-:-:S15]  /*6260*/  NOP ;  /* 0x0000000000007918 */ /* 0x000fde0000000000 */
[----:B------:R-:W-:-:S04]  /*6270*/  NOP ;  /* 0x0000000000007918 */ /* 0x000fc80000000000 */
[----:B-1----:R-:W0:Y:S02]  /*6280*/  DADD R6, R2, -1 ;  /* 0xbff0000002067429 */ /* 0x002e240000000000 */
        /* <DEDUP_REMOVED lines=36> */
.L_x_19428:
[----:B------:R-:W-:Y:S05]  /*64d0*/  BSYNC.RECONVERGENT B1 ;  /* 0x0000000000017941 */ /* 0x000fea0003800200 */
.L_x_19427:
[----:B------:R-:W0:Y:S01]  /*64e0*/  LDC.U8 R2, c[0x0][0x3bc] ;  /* 0x0000ef00ff027b82 */ /* 0x000e220000000000 */
[----:B------:R-:W-:Y:S01]  /*64f0*/  ISETP.GE.AND P0, PT, R22, R19, PT ;  /* 0x000000131600720c */ /* 0x000fe20003f06270 */
[----:B------:R-:W-:Y:S04]  /*6500*/  BSSY.RECONVERGENT B7, `(.L_x_19436) ;  /* 0x00003cc000077945 */ /* 0x000fe80003800200 */
[----:B------:R-:W-:Y:S08]  /*6510*/  BSSY.RELIABLE B6, `(.L_x_19437) ;  /* 0x0000290000067945 */ /* 0x000ff00003800100 */
[----:B------:R-:W-:Y:S05]  /*6520*/  @P0 BRA `(.L_x_19438) ;  /* 0x00000028002c0947 */ /* 0x000fea0003800000 */
[----:B------:R-:W3:Y:S01]  /*6530*/  LDCU UR4, c[0x0][0x3c0] ;  /* 0x00007800ff0477ac */ /* 0x000ee20008000800 */
[----:B------:R-:W5:Y:S01]  /*6540*/  LDC.64 R8, c[0x0][0x3a0] ;  /* 0x0000e800ff087b82 */ /* 0x000f620000000a00 */
[----:B------:R-:W-:Y:S01]  /*6550*/  IMAD R0, R18, 0x200, R22 ;  /* 0x0000020012007824 */ /* 0x000fe200078e0216 */
[----:B0-----:R-:W-:-:S03]  /*6560*/  PRMT R6, R2, 0x9910, RZ ;  /* 0x0000991002067816 */ /* 0x001fc600000000ff */
[----:B---3--:R-:W-:Y:S02]  /*6570*/  IMAD R3, R0, UR4, RZ ;  /* 0x0000000400037c24 */ /* 0x008fe4000f8e02ff */
        /* <DEDUP_REMOVED lines=13> */
[----:B-1--4-:R-:W0:Y:S01]  /*6650*/  F2I.F64.TRUNC R5, R4 ;  /* 0x0000000400057311 */ /* 0x012e22000030d100 */
[----:B------:R-:W-:Y:S01]  /*6660*/  IMAD.MOV.U32 R22, RZ, RZ, R26 ;  /* 0x000000ffff167224 */ /* 0x000fe200078e001a */
[----:B0-----:R0:W-:Y:S01]  /*6670*/  STG.E.U8 desc[UR36][R8.64], R5 ;  /* 0x0000000508007986 */ /* 0x0011e2000c101124 */
[----:B------:R-:W-:Y:S05]  /*6680*/  BRA `(.L_x_19444) ;  /* 0x0000001000e07947 */ /* 0x000fea0003800000 */
.L_x_19442:
[----:B-1--4-:R-:W0:Y:S01]  /*6690*/  F2I.S64.F64.TRUNC R4, R4 ;  /* 0x0000000400047311 */ /* 0x012e22000030d900 */
[----:B------:R-:W-:Y:S02]  /*66a0*/  IMAD.MOV.U32 R22, RZ, RZ, R26 ;  /* 0x000000ffff167224 */ /* 0x000fe400078e001a */
[----:B0-----:R-:W-:-:S05]  /*66b0*/  IMAD.MOV.U32 R3, RZ, RZ, R4 ;  /* 0x000000ffff037224 */ /* 0x001fca00078e0004 */
[----:B------:R4:W-:Y:S01]  /*66c0*/  STG.E.U8 desc[UR36][R8.64], R3 ;  /* 0x0000000308007986 */ /* 0x0009e2000c101124 */
[----:B------:R-:W-:Y:S05]  /*66d0*/  BRA `(.L_x_19444) ;  /* 0x0000001000cc7947 */ /* 0x000fea0003800000 */
.L_x_19441:
[----:B------:R-:W-:-:S13]  /*66e0*/  ISETP.NE.AND P0, PT, R0, 0x2, PT ;  /* 0x000000020000780c */ /* 0x000fda0003f05270 */
[----:B------:R-:W-:Y:S05]  /*66f0*/  @!P0 BRA `(.L_x_19445) ;  /* 0x0000000000308947 */ /* 0x000fea0003800000 */
[----:B------:R-:W-:-:S13]  /*6700*/  ISETP.NE.AND P0, PT, R0, 0x3, PT ;  /* 0x000000030000780c */ /* 0x000fda0003f05270 */
[----:B------:R-:W-:Y:S05]  /*6710*/  @!P0 BRA `(.L_x_19446) ;  /* 0x0000000000188947 */ /* 0x000fea0003800000 */
[----:B------:R-:W-:-:S13]  /*6720*/  ISETP.NE.AND P0, PT, R0, 0x4, PT ;  /* 0x000000040000780c */ /* 0x000fda0003f05270 */
[----:B------:R-:W-:Y:S05]  /*6730*/  @P0 BRA `(.L_x_19443) ;  /* 0x0000000c00ec0947 */ /* 0x000fea0003800000 */
[----:B-1--4-:R-:W0:Y:S01]  /*6740*/  F2I.S64.F64.TRUNC R4, R4 ;  /* 0x0000000400047311 */ /* 0x012e22000030d900 */
[----:B------:R-:W-:Y:S01]  /*6750*/  IMAD.MOV.U32 R22, RZ, RZ, R26 ;  /* 0x000000ffff167224 */ /* 0x000fe200078e001a */
[----:B0-----:R1:W-:Y:S01]  /*6760*/  STG.E.64 desc[UR36][R8.64], R4 ;  /* 0x0000000408007986 */ /* 0x0013e2000c101b24 */
[----:B------:R-:W-:Y:S05]  /*6770*/  BRA `(.L_x_19444) ;  /* 0x0000001000a47947 */ /* 0x000fea0003800000 */
.L_x_19446:
[----:B-1--4-:R-:W0:Y:S01]  /*6780*/  F2I.F64.TRUNC R5, R4 ;  /* 0x0000000400057311 */ /* 0x012e22000030d100 */
[----:B------:R-:W-:Y:S01]  /*6790*/  IMAD.MOV.U32 R22, RZ, RZ, R26 ;  /* 0x000000ffff167224 */ /* 0x000fe200078e001a */
[----:B0-----:R3:W-:Y:S01]  /*67a0*/  STG.E desc[UR36][R8.64], R5 ;  /* 0x0000000508007986 */ /* 0x0017e2000c101924 */
[----:B------:R-:W-:Y:S05]  /*67b0*/  BRA `(.L_x_19444) ;  /* 0x0000001000947947 */ /* 0x000fea0003800000 */
.L_x_19445:
[----:B-1--4-:R-:W0:Y:S01]  /*67c0*/  F2I.F64.TRUNC R5, R4 ;  /* 0x0000000400057311 */ /* 0x012e22000030d100 */
[----:B------:R-:W-:Y:S01]  /*67d0*/  IMAD.MOV.U32 R22, RZ, RZ, R26 ;  /* 0x000000ffff167224 */ /* 0x000fe200078e001a */
[----:B0-----:R0:W-:Y:S01]  /*67e0*/  STG.E.U16 desc[UR36][R8.64], R5 ;  /* 0x0000000508007986 */ /* 0x0011e2000c101524 */
[----:B------:R-:W-:Y:S05]  /*67f0*/  BRA `(.L_x_19444) ;  /* 0x0000001000847947 */ /* 0x000fea0003800000 */
.L_x_19440:
        /* <DEDUP_REMOVED lines=18> */
.L_x_19448:
        /* <DEDUP_REMOVED lines=13> */
.L_x_19447:
        /* <DEDUP_REMOVED lines=19> */
.L_x_19450:
        /* <DEDUP_REMOVED lines=14> */
.L_x_19449:
[----:B------:R0:W-:Y:S01]  /*6c00*/  STG.E.64 desc[UR36][R8.64], R4 ;  /* 0x0000000408007986 */ /* 0x0001e2000c101b24 */
[----:B------:R-:W-:Y:S01]  /*6c10*/  IMAD.MOV.U32 R22, RZ, RZ, R26 ;  /* 0x000000ffff167224 */ /* 0x000fe200078e001a */
[----:B------:R-:W-:Y:S06]  /*6c20*/  BRA `(.L_x_19444) ;  /* 0x0000000c00787947 */ /* 0x000fec0003800000 */
.L_x_19439:
        /* <DEDUP_REMOVED lines=13> */
.L_x_19453:
[----:B------:R-:W-:Y:S01]  /*6d00*/  CS2R R6, SRZ ;  /* 0x0000000000067805 */ /* 0x000fe2000001ff00 */
[----:B------:R-:W-:-:S04]  /*6d10*/  IMAD.MOV.U32 R22, RZ, RZ, R26 ;  /* 0x000000ffff167224 */ /* 0x000fc800078e001a */
[----:B------:R0:W-:Y:S01]  /*6d20*/  STG.E.128 desc[UR36][R8.64], R4 ;  /* 0x0000000408007986 */ /* 0x0001e2000c101d24 */
[----:B------:R-:W-:Y:S05]  /*6d30*/  BRA `(.L_x_19444) ;  /* 0x0000000c00347947 */ /* 0x000fea0003800000 */
.L_x_19452:
        /* <DEDUP_REMOVED lines=27> */
.L_x_19457:
[----:B------:R-:W-:Y:S05]  /*6ef0*/  BSYNC.RECONVERGENT B0 ;  /* 0x0000000000007941 */ /* 0x000fea0003800200 */
.L_x_19456:
[----:B------:R-:W-:Y:S01]  /*6f00*/  LOP3.LUT R7, R0, 0x80, R7, 0xf8, !PT ;  /* 0x0000008000077812 */ /* 0x000fe200078ef807 */
[----:B------:R-:W-:-:S04]  /*6f10*/  IMAD.MOV.U32 R22, RZ, RZ, R26 ;  /* 0x000000ffff167224 */ /* 0x000fc800078e001a */
[----:B------:R0:W-:Y:S01]  /*6f20*/  STG.E.U8 desc[UR36][R8.64], R7 ;  /* 0x0000000708007986 */ /* 0x0001e2000c101124 */
[----:B------:R-:W-:Y:S05]  /*6f30*/  BRA `(.L_x_19444) ;  /* 0x0000000800b47947 */ /* 0x000fea0003800000 */
.L_x_19455:
        /* <DEDUP_REMOVED lines=23> */
.L_x_19459:
[----:B------:R-:W-:Y:S05]  /*70b0*/  BSYNC.RECONVERGENT B0 ;  /* 0x0000000000007941 */ /* 0x000fea0003800200 */
.L_x_19458:
[----:B------:R-:W-:Y:S01]  /*70c0*/  LOP3.LUT R7, R0, 0x80, R7, 0xf8, !PT ;  /* 0x0000008000077812 */ /* 0x000fe200078ef807 */
[----:B------:R-:W-:-:S04]  /*70d0*/  IMAD.MOV.U32 R22, RZ, RZ, R26 ;  /* 0x000000ffff167224 */ /* 0x000fc800078e001a */
[----:B------:R0:W-:Y:S01]  /*70e0*/  STG.E.U8 desc[UR36][R8.64], R7 ;  /* 0x0000000708007986 */ /* 0x0001e2000c101124 */
[----:B------:R-:W-:Y:S05]  /*70f0*/  BRA `(.L_x_19444) ;  /* 0x0000000800447947 */ /* 0x000fea0003800000 */
.L_x_19454:
        /* <DEDUP_REMOVED lines=13> */
.L_x_19451:
        /* <DEDUP_REMOVED lines=8> */
[----:B-1--4-:R-:W0:Y:S01]  /*7250*/  F2I.U32.F64.TRUNC R5, R4 ;  /* 0x0000000400057311 */ /* 0x012e22000030d000 */
[----:B------:R-:W-:Y:S01]  /*7260*/  IMAD.MOV.U32 R22, RZ, RZ, R26 ;  /* 0x000000ffff167224 */ /* 0x000fe200078e001a */
[----:B0-----:R0:W-:Y:S01]  /*7270*/  STG.E.U16 desc[UR36][R8.64], R5 ;  /* 0x0000000508007986 */ /* 0x0011e2000c101524 */
[----:B------:R-:W-:Y:S05]  /*7280*/  BRA `(.L_x_19444) ;  /* 0x0000000400e07947 */ /* 0x000fea0003800000 */
.L_x_19462:
        /* <DEDUP_REMOVED lines=21> */
.L_x_19465:
[----:B------:R-:W-:-:S04]  /*73e0*/  SHF.R.U32.HI R0, RZ, 0x14, R7 ;  /* 0x00000014ff007819 */ /* 0x000fc80000011607 */
[----:B------:R-:W-:-:S04]  /*73f0*/  LOP3.LUT R0, R0, 0x1, RZ, 0xc0, !PT ;  /* 0x0000000100007812 */ /* 0x000fc800078ec0ff */
[----:B------:R-:W-:-:S04]  /*7400*/  IADD3 R0, PT, PT, R7, 0x487ffff, R0 ;  /* 0x0487ffff07007810 */ /* 0x000fc80007ffe000 */
[----:B------:R-:W-:-:S04]  /*7410*/  SHF.R.U32.HI R0, RZ, 0x14, R0 ;  /* 0x00000014ff007819 */ /* 0x000fc80000011600 */
[----:B------:R-:W-:-:S07]  /*7420*/  LOP3.LUT R3, R0, 0xff, RZ, 0xc0, !PT ;  /* 0x000000ff00037812 */ /* 0x000fce00078ec0ff */
.L_x_19466:
[----:B------:R-:W-:-:S04]  /*7430*/  SHF.R.U32.HI R0, RZ, 0x18, R7 ;  /* 0x00000018ff007819 */ /* 0x000fc80000011607 */
[----:B------:R-:W-:-:S07]  /*7440*/  LOP3.LUT R0, R3, 0x80, R0, 0xf8, !PT ;  /* 0x0000008003007812 */ /* 0x000fce00078ef800 */
.L_x_19464:
[----:B------:R-:W-:Y:S05]  /*7450*/  BSYNC.RECONVERGENT B0 ;  /* 0x0000000000007941 */ /* 0x000fea0003800200 */
.L_x_19463:
[----:B------:R0:W-:Y:S01]  /*7460*/  STG.E.U8 desc[UR36][R8.64], R0 ;  /* 0x0000000008007986 */ /* 0x0001e2000c101124 */
[----:B------:R-:W-:Y:S01]  /*7470*/  IMAD.MOV.U32 R22, RZ, RZ, R26 ;  /* 0x000000ffff167224 */ /* 0x000fe200078e001a */
[----:B------:R-:W-:Y:S06]  /*7480*/  BRA `(.L_x_19444) ;  /* 0x0000000400607947 */ /* 0x000fec0003800000 */
.L_x_19461:
        /* <DEDUP_REMOVED lines=21> */
.L_x_19469:
[----:B------:R-:W-:-:S04]  /*75e0*/  SHF.R.U32.HI R0, RZ, 0x15, R7 ;  /* 0x00000015ff007819 */ /* 0x000fc80000011607 */
[----:B------:R-:W-:-:S04]  /*75f0*/  LOP3.LUT R0, R0, 0x1, RZ, 0xc0, !PT ;  /* 0x0000000100007812 */ /* 0x000fc800078ec0ff */
[----:B------:R-:W-:-:S04]  /*7600*/  IADD3 R0, PT, PT, R7, 0x88fffff, R0 ;  /* 0x088fffff07007810 */ /* 0x000fc80007ffe000 */
[----:B------:R-:W-:-:S04]  /*7610*/  SHF.R.U32.HI R0, RZ, 0x15, R0 ;  /* 0x00000015ff007819 */ /* 0x000fc80000011600 */
[----:B------:R-:W-:-:S07]  /*7620*/  LOP3.LUT R3, R0, 0xff, RZ, 0xc0, !PT ;  /* 0x000000ff00037812 */ /* 0x000fce00078ec0ff */
.L_x_19470:
[----:B------:R-:W-:-:S04]  /*7630*/  SHF.R.U32.HI R0, RZ, 0x18, R7 ;  /* 0x00000018ff007819 */ /* 0x000fc80000011607 */
[----:B------:R-:W-:-:S07]  /*7640*/  LOP3.LUT R0, R3, 0x80, R0, 0xf8, !PT ;  /* 0x0000008003007812 */ /* 0x000fce00078ef800 */
.L_x_19468:
[----:B------:R-:W-:Y:S05]  /*7650*/  BSYNC.RECONVERGENT B0 ;  /* 0x0000000000007941 */ /* 0x000fea0003800200 */
.L_x_19467:
[----:B------:R0:W-:Y:S01]  /*7660*/  STG.E.U8 desc[UR36][R8.64], R0 ;  /* 0x0000000008007986 */ /* 0x0001e2000c101124 */
[----:B------:R-:W-:Y:S01]  /*7670*/  IMAD.MOV.U32 R22, RZ, RZ, R26 ;  /* 0x000000ffff167224 */ /* 0x000fe200078e001a */
[----:B------:R-:W-:Y:S06]  /*7680*/  BRA `(.L_x_19444) ;  /* 0x0000000000e07947 */ /* 0x000fec0003800000 */
.L_x_19460:
[----:B------:R-:W-:-:S13]  /*7690*/  ISETP.NE.AND P0, PT, R0, 0x1c, PT ;  /* 0x0000001c0000780c */ /* 0x000fda0003f05270 */
[----:B------:R-:W-:Y:S05]  /*76a0*/  @!P0 BRA `(.L_x_19471) ;  /* 0x0000000000cc8947 */ /* 0x000fea0003800000 */
[----:B------:R-:W-:-:S13]  /*76b0*/  ISETP.NE.AND P0, PT, R0, 0x1d, PT ;  /* 0x0000001d0000780c */ /* 0x000fda0003f05270 */
[----:B------:R-:W-:Y:S05]  /*76c0*/  @!P0 BRA `(.L_x_19472) ;  /* 0x0000000000b48947 */ /* 0x000fea0003800000 */
[----:B------:R-:W-:-:S13]  /*76d0*/  ISETP.NE.AND P0, PT, R0, 0x2c, PT ;  /* 0x0000002c0000780c */ /* 0x000fda0003f05270 */
[----:B------:R-:W-:Y:S05]  /*76e0*/  @!P0 BRA `(.L_x_19473) ;  /* 0x0000000000488947 */ /* 0x000fea0003800000 */
.L_x_19443:
[----:B------:R-:W-:Y:S01]  /*76f0*/  MOV R14, 0x0 ;  /* 0x00000000000e7802 */ /* 0x000fe20000000f00 */
[----:B------:R-:W1:Y:S01]  /*7700*/  LDCU.64 UR6, c[0x4][0x178] ;  /* 0x01002f00ff0677ac */ /* 0x000e620008000a00 */
[----:B------:R-:W-:Y:S02]  /*7710*/  IMAD.MOV.U32 R8, RZ, RZ, 0x65 ;  /* 0x00000065ff087424 */ /* 0x000fe400078e00ff */
[----:B------:R-:W-:Y:S01]  /*7720*/  IMAD.MOV.U32 R12, RZ, RZ, 0x1 ;  /* 0x00000001ff0c7424 */ /* 0x000fe200078e00ff */
[----:B------:R-:W0:Y:S01]  /*7730*/  LDCU.64 UR8, c[0x4][0x180] ;  /* 0x01003000ff0877ac */ /* 0x000e220008000a00 */
[----:B------:R-:W3:Y:S01]  /*7740*/  LDC.64 R14, c[0x4][R14] ;  /* 0x010000000e0e7b82 */ /* 0x000ee20000000a00 */
[----:B------:R-:W-:Y:S01]  /*7750*/  IMAD.MOV.U32 R13, RZ, RZ, RZ ;  /* 0x000000ffff0d7224 */ /* 0x000fe200078e00ff */
[----:B------:R-:W5:Y:S01]  /*7760*/  LDCU.64 UR4, c[0x4][0x60] ;  /* 0x01000c00ff0477ac */ /* 0x000f620008000a00 */
[----:B-1--4-:R-:W-:Y:S02]  /*7770*/  IMAD.U32 R4, RZ, RZ, UR6 ;  /* 0x00000006ff047e24 */ /* 0x012fe4000f8e00ff */
[----:B------:R-:W-:-:S02]  /*7780*/  IMAD.U32 R5, RZ, RZ, UR7 ;  /* 0x00000007ff057e24 */ /* 0x000fc4000f8e00ff */
[----:B0-----:R-:W-:Y:S02]  /*7790*/  IMAD.U32 R6, RZ, RZ, UR8 ;  /* 0x00000008ff067e24 */ /* 0x001fe4000f8e00ff */
[----:B------:R-:W-:Y:S02]  /*77a0*/  IMAD.U32 R7, RZ, RZ, UR9 ;  /* 0x00000009ff077e24 */ /* 0x000fe4000f8e00ff */
[----:B-----5:R-:W-:Y:S02]  /*77b0*/  IMAD.U32 R10, RZ, RZ, UR4 ;  /* 0x00000004ff0a7e24 */ /* 0x020fe4000f8e00ff */
[----:B------:R-:W-:-:S07]  /*77c0*/  IMAD.U32 R11, RZ, RZ, UR5 ;  /* 0x00000005ff0b7e24 */ /* 0x000fce000f8e00ff */
[----:B------:R-:W-:-:S07]  /*77d0*/  LEPC R20, `(.L_x_19474) ;  /* 0x000000001014794e */ /* 0x000fce0000000000 */
[----:B--23--:R-:W-:Y:S05]  /*77e0*/  CALL.ABS.NOINC R14 ;  /* 0x000000000e007343 */ /* 0x00cfea0003c00000 */
.L_x_19474:
[----:B------:R-:W-:Y:S01]  /*77f0*/  IMAD.MOV.U32 R22, RZ, RZ, R26 ;  /* 0x000000ffff167224 */ /* 0x000fe200078e001a */
[----:B------:R-:W-:Y:S06]  /*7800*/  BRA `(.L_x_19444) ;  /* 0x0000000000807947 */ /* 0x000fec0003800000 */
.L_x_19473:
        /* <DEDUP_REMOVED lines=25> */
.L_x_19472:
[----:B-1--4-:R-:W0:Y:S01]  /*79a0*/  F2I.U64.F64.TRUNC R4, R4 ;  /* 0x0000000400047311 */ /* 0x012e22000030d800 */
[----:B------:R-:W-:Y:S01]  /*79b0*/  IMAD.MOV.U32 R22, RZ, RZ, R26 ;  /* 0x000000ffff167224 */ /* 0x000fe200078e001a */
[----:B0-----:R0:W-:Y:S01]  /*79c0*/  STG.E.64 desc[UR36][R8.64], R4 ;  /* 0x0000000408007986 */ /* 0x0011e2000c101b24 */
[----:B------:R-:W-:Y:S05]  /*79d0*/  BRA `(.L_x_19444) ;  /* 0x00000000000c7947 */ /* 0x000fea0003800000 */
.L_x_19471:
[----:B-1--4-:R-:W0:Y:S01]  /*79e0*/  F2I.U32.F64.TRUNC R5, R4 ;  /* 0x0000000400057311 */ /* 0x012e22000030d000 */
[----:B------:R-:W-:Y:S01]  /*79f0*/  IMAD.MOV.U32 R22, RZ, RZ, R26 ;  /* 0x000000ffff167224 */ /* 0x000fe200078e001a */
[----:B0-----:R0:W-:Y:S06]  /*7a00*/  STG.E desc[UR36][R8.64], R5 ;  /* 0x0000000508007986 */ /* 0x0011ec000c101924 */
.L_x_19444:
        /* <DEDUP_REMOVED lines=21> */
[----:B--2---:R-:W0:Y:S02]  /*7b60*/  F2I.F64.TRUNC R29, R28 ;  /* 0x0000001c001d7311 */ /* 0x004e24000030d100 */
[----:B0-----:R0:W-:Y:S01]  /*7b70*/  STG.E.U8 desc[UR36][R4.64], R29 ;  /* 0x0000001d04007986 */ /* 0x0011e2000c101124 */
[----:B------:R-:W-:Y:S05]  /*7b80*/  BRA `(.L_x_19481) ;  /* 0x0000001000907947 */ /* 0x000fea0003800000 */
.L_x_19479:
[----:B--2---:R-:W0:Y:S02]  /*7b90*/  F2I.S64.F64.TRUNC R28, R28 ;  /* 0x0000001c001c7311 */ /* 0x004e24000030d900 */
[----:B0-----:R-:W-:-:S05]  /*7ba0*/  IMAD.MOV.U32 R3, RZ, RZ, R28 ;  /* 0x000000ffff037224 */ /* 0x001fca00078e001c */
[----:B------:R0:W-:Y:S01]  /*7bb0*/  STG.E.U8 desc[UR36][R4.64], R3 ;  /* 0x0000000304007986 */ /* 0x0001e2000c101124 */
[----:B------:R-:W-:Y:S05]  /*7bc0*/  BRA `(.L_x_19481) ;  /* 0x0000001000807947 */ /* 0x000fea0003800000 */
.L_x_19478:
[----:B------:R-:W-:-:S13]  /*7bd0*/  ISETP.NE.AND P0, PT, R0, 0x2, PT ;  /* 0x000000020000780c */ /* 0x000fda0003f05270 */
[----:B------:R-:W-:Y:S05]  /*7be0*/  @!P0 BRA `(.L_x_19482) ;  /* 0x0000000000288947 */ /* 0x000fea0003800000 */
[----:B------:R-:W-:-:S13]  /*7bf0*/  ISETP.NE.AND P0, PT, R0, 0x3, PT ;  /* 0x000000030000780c */ /* 0x000fda0003f05270 */
[----:B------:R-:W-:Y:S05]  /*7c00*/  @!P0 BRA `(.L_x_19483) ;  /* 0x0000000000148947 */ /* 0x000fea0003800000 */
[----:B------:R-:W-:-:S13]  /*7c10*/  ISETP.NE.AND P0, PT, R0, 0x4, PT ;  /* 0x000000040000780c */ /* 0x000fda0003f05270 */
[----:B------:R-:W-:Y:S05]  /*7c20*/  @P0 BRA `(.L_x_19480) ;  /* 0x0000000c00240947 */ /* 0x000fea0003800000 */
[----:B--2---:R-:W0:Y:S02]  /*7c30*/  F2I.S64.F64.TRUNC R28, R28 ;  /* 0x0000001c001c7311 */ /* 0x004e24000030d900 */
[----:B0-----:R0:W-:Y:S01]  /*7c40*/  STG.E.64 desc[UR36][R4.64], R28 ;  /* 0x0000001c04007986 */ /* 0x0011e2000c101b24 */
[----:B------:R-:W-:Y:S05]  /*7c50*/  BRA `(.L_x_19481) ;  /* 0x00000010005c7947 */ /* 0x000fea0003800000 */
.L_x_19483:
[----:B--2---:R-:W0:Y:S02]  /*7c60*/  F2I.F64.TRUNC R29, R28 ;  /* 0x0000001c001d7311 */ /* 0x004e24000030d100 */
[----:B0-----:R0:W-:Y:S01]  /*7c70*/  STG.E desc[UR36][R4.64], R29 ;  /* 0x0000001d04007986 */ /* 0x0011e2000c101924 */
[----:B------:R-:W-:Y:S05]  /*7c80*/  BRA `(.L_x_19481) ;  /* 0x0000001000507947 */ /* 0x000fea0003800000 */
.L_x_19482:
[----:B--2---:R-:W0:Y:S02]  /*7c90*/  F2I.F64.TRUNC R29, R28 ;  /* 0x0000001c001d7311 */ /* 0x004e24000030d100 */
[----:B0-----:R0:W-:Y:S01]  /*7ca0*/  STG.E.U16 desc[UR36][R4.64], R29 ;  /* 0x0000001d04007986 */ /* 0x0011e2000c101524 */
[----:B------:R-:W-:Y:S05]  /*7cb0*/  BRA `(.L_x_19481) ;  /* 0x0000001000447947 */ /* 0x000fea0003800000 */
.L_x_19477:
        /* <DEDUP_REMOVED lines=8> */
[----:B--2---:R-:W0:-:S15]  /*7d40*/  F2F.F32.F64 R3, R28 ;  /* 0x0000001c00037310 */ /* 0x004e1e0000301000 */
        /* <DEDUP_REMOVED lines=8> */
.L_x_19485:
        /* <DEDUP_REMOVED lines=12> */
.L_x_19484:
        /* <DEDUP_REMOVED lines=18> */
.L_x_19487:
        /* <DEDUP_REMOVED lines=13> */
.L_x_19486:
[----:B--2---:R0:W-:Y:S01]  /*8080*/  STG.E.64 desc[UR36][R4.64], R28 ;  /* 0x0000001c04007986 */ /* 0x0041e2000c101b24 */
[----:B------:R-:W-:Y:S05]  /*8090*/  BRA `(.L_x_19481) ;  /* 0x0000000c004c7947 */ /* 0x000fea0003800000 */
.L_x_19476:
        /* <DEDUP_REMOVED lines=10> */
[----:B--2---:R-:W0:Y:S02]  /*8140*/  F2I.U32.F64.TRUNC R29, R28 ;  /* 0x0000001c001d7311 */ /* 0x004e24000030d000 */
[----:B0-----:R0:W-:Y:S01]  /*8150*/  STG.E.U16 desc[UR36][R4.64], R29 ;  /* 0x0000001d04007986 */ /* 0x0011e2000c101524 */
[----:B------:R-:W-:Y:S05]  /*8160*/  BRA `(.L_x_19481) ;  /* 0x0000000c00187947 */ /* 0x000fea0003800000 */
.L_x_19491:
        /* <DEDUP_REMOVED lines=26> */
.L_x_19494:
[----:B------:R-:W-:-:S04]  /*8310*/  SHF.R.U32.HI R3, RZ, 0x18, R7 ;  /* 0x00000018ff037819 */ /* 0x000fc80000011607 */
[----:B------:R-:W-:-:S07]  /*8320*/  LOP3.LUT R0, R0, 0x80, R3, 0xf8, !PT ;  /* 0x0000008000007812 */ /* 0x000fce00078ef803 */
.L_x_19493:
[----:B------:R-:W-:Y:S05]  /*8330*/  BSYNC.RECONVERGENT B0 ;  /* 0x0000000000007941 */ /* 0x000fea0003800200 */
.L_x_19492:
[----:B------:R0:W-:Y:S01]  /*8340*/  STG.E.U8 desc[UR36][R4.64], R0 ;  /* 0x0000000004007986 */ /* 0x0001e2000c101124 */
[----:B------:R-:W-:Y:S05]  /*8350*/  BRA `(.L_x_19481) ;  /* 0x00000008009c7947 */ /* 0x000fea0003800000 */
.L_x_19490:
        /* <DEDUP_REMOVED lines=26> */
.L_x_19497:
[----:B------:R-:W-:-:S04]  /*8500*/  SHF.R.U32.HI R3, RZ, 0x18, R7 ;  /* 0x00000018ff037819 */ /* 0x000fc80000011607 */
[----:B------:R-:W-:-:S07]  /*8510*/  LOP3.LUT R0, R0, 0x80, R3, 0xf8, !PT ;  /* 0x0000008000007812 */ /* 0x000fce00078ef803 */
.L_x_19496:
[----:B------:R-:W-:Y:S05]  /*8520*/  BSYNC.RECONVERGENT B0 ;  /* 0x0000000000007941 */ /* 0x000fea0003800200 */
.L_x_19495:
[----:B------:R0:W-:Y:S01]  /*8530*/  STG.E.U8 desc[UR36][R4.64], R0 ;  /* 0x0000000004007986 */ /* 0x0001e2000c101124 */
[----:B------:R-:W-:Y:S05]  /*8540*/  BRA `(.L_x_19481) ;  /* 0x0000000800207947 */ /* 0x000fea0003800000 */
.L_x_19489:
        /* <DEDUP_REMOVED lines=30> */
.L_x_19499:
[----:B--2---:R-:W0:Y:S02]  /*8730*/  F2I.U64.F64.TRUNC R28, R28 ;  /* 0x0000001c001c7311 */ /* 0x004e24000030d800 */
[----:B0-----:R0:W-:Y:S01]  /*8740*/  STG.E.64 desc[UR36][R4.64], R28 ;  /* 0x0000001c04007986 */ /* 0x0011e2000c101b24 */
[----:B------:R-:W-:Y:S05]  /*8750*/  BRA `(.L_x_19481) ;  /* 0x00000004009c7947 */ /* 0x000fea0003800000 */
.L_x_19498:
[----:B--2---:R-:W0:Y:S02]  /*8760*/  F2I.U32.F64.TRUNC R29, R28 ;  /* 0x0000001c001d7311 */ /* 0x004e24000030d000 */
[----:B0-----:R0:W-:Y:S01]  /*8770*/  STG.E desc[UR36][R4.64], R29 ;  /* 0x0000001d04007986 */ /* 0x0011e2000c101924 */
[----:B------:R-:W-:Y:S05]  /*8780*/  BRA `(.L_x_19481) ;  /* 0x0000000400907947 */ /* 0x000fea0003800000 */
.L_x_19488:
[----:B------:R-:W-:-:S13]  /*8790*/  ISETP.GT.AND P0, PT, R0, 0xe, PT ;  /* 0x0000000e0000780c */ /* 0x000fda0003f04270 */
[----:B------:R-:W-:Y:S05]  /*87a0*/  @P0 BRA `(.L_x_19500) ;  /* 0x00000000002c0947 */ /* 0x000fea0003800000 */
[----:B------:R-:W-:-:S13]  /*87b0*/  ISETP.NE.AND P0, PT, R0, 0xa, PT ;  /* 0x0000000a0000780c */ /* 0x000fda0003f05270 */
[----:B------:R-:W-:Y:S05]  /*87c0*/  @!P0 BRA `(.L_x_19501) ;  /* 0x0000000000188947 */ /* 0x000fea0003800000 */
[----:B------:R-:W-:-:S13]  /*87d0*/  ISETP.NE.AND P0, PT, R0, 0xb, PT ;  /* 0x0000000b0000780c */ /* 0x000fda0003f05270 */
[----:B------:R-:W-:Y:S05]  /*87e0*/  @P0 BRA `(.L_x_19480) ;  /* 0x0000000000340947 */ /* 0x000fea0003800000 */
[----:B--2---:R-:W0:Y:S02]  /*87f0*/  DSETP.NEU.AND P0, PT, R28, RZ, PT ;  /* 0x000000ff1c00722a */ /* 0x004e240003f0d000 */
[----:B0-----:R-:W-:-:S05]  /*8800*/  SEL R3, RZ, 0x1, !P0 ;  /* 0x00000001ff037807 */ /* 0x001fca0004000000 */
[----:B------:R3:W-:Y:S01]  /*8810*/  STG.E.U8 desc[UR36][R4.64], R3 ;  /* 0x0000000304007986 */ /* 0x0007e2000c101124 */
[----:B------:R-:W-:Y:S05]  /*8820*/  BRA `(.L_x_19481) ;  /* 0x0000000400687947 */ /* 0x000fea0003800000 */
.L_x_19501:
[----:B------:R-:W-:-:S05]  /*8830*/  CS2R R30, SRZ ;  /* 0x00000000001e7805 */ /* 0x000fca000001ff00 */
[----:B--2---:R4:W-:Y:S01]  /*8840*/  STG.E.128 desc[UR36][R4.64], R28 ;  /* 0x0000001c04007986 */ /* 0x0049e2000c101d24 */
[----:B------:R-:W-:Y:S05]  /*8850*/  BRA `(.L_x_19481) ;  /* 0x00000004005c7947 */ /* 0x000fea0003800000 */
.L_x_19500:
[----:B------:R-:W-:-:S13]  /*8860*/  ISETP.NE.AND P0, PT, R0, 0xf, PT ;  /* 0x0000000f0000780c */ /* 0x000fda0003f05270 */
[----:B------:R-:W-:Y:S05]  /*8870*/  @!P0 BRA `(.L_x_19502) ;  /* 0x0000000400288947 */ /* 0x000fea0003800000 */
[----:B------:R-:W-:-:S13]  /*8880*/  ISETP.NE.AND P0, PT, R0, 0x17, PT ;  /* 0x000000170000780c */ /* 0x000fda0003f05270 */
[----:B------:R-:W-:Y:S05]  /*8890*/  @!P0 BRA `(.L_x_19503) ;  /* 0x0000000000b08947 */ /* 0x000fea0003800000 */
[----:B------:R-:W-:-:S13]  /*88a0*/  ISETP.NE.AND P0, PT, R0, 0x18, PT ;  /* 0x000000180000780c */ /* 0x000fda0003f05270 */
[----:B------:R-:W-:Y:S05]  /*88b0*/  @!P0 BRA `(.L_x_19504) ;  /* 0x0000000000448947 */ /* 0x000fea0003800000 */
.L_x_19480:
[----:B------:R-:W-:Y:S01]  /*88c0*/  MOV R14, 0x0 ;  /* 0x00000000000e7802 */ /* 0x000fe20000000f00 */
[----:B------:R-:W0:Y:S01]  /*88d0*/  LDCU.64 UR4, c[0x4][0x178] ;  /* 0x01002f00ff0477ac */ /* 0x000e220008000a00 */
[----:B------:R-:W-:Y:S02]  /*88e0*/  IMAD.MOV.U32 R8, RZ, RZ, 0x65 ;  /* 0x00000065ff087424 */ /* 0x000fe400078e00ff */
[----:B------:R-:W-:Y:S01]  /*88f0*/  IMAD.MOV.U32 R12, RZ, RZ, 0x1 ;  /* 0x00000001ff0c7424 */ /* 0x000fe200078e00ff */
[----:B------:R-:W1:Y:S01]  /*8900*/  LDCU.64 UR6, c[0x4][0x180] ;  /* 0x01003000ff0677ac */ /* 0x000e620008000a00 */
[----:B------:R-:W3:Y:S01]  /*8910*/  LDC.64 R14, c[0x4][R14] ;  /* 0x010000000e0e7b82 */ /* 0x000ee20000000a00 */
        /* <DEDUP_REMOVED lines=10> */
.L_x_19505:
[----:B------:R-:W-:Y:S05]  /*89c0*/  BRA `(.L_x_19481) ;  /* 0x0000000400007947 */ /* 0x000fea0003800000 */
.L_x_19504:
        /* <DEDUP_REMOVED lines=21> */
.L_x_19507:
[----:B------:R-:W-:Y:S05]  /*8b20*/  BSYNC.RECONVERGENT B0 ;  /* 0x0000000000007941 */ /* 0x000fea0003800200 */
.L_x_19506:
[----:B------:R-:W-:-:S05]  /*8b30*/  LOP3.LUT R3, R0, 0x80, R3, 0xf8, !PT ;  /* 0x0000008000037812 */ /* 0x000fca00078ef803 */
[----:B------:R2:W-:Y:S01]  /*8b40*/  STG.E.U8 desc[UR36][R4.64], R3 ;  /* 0x0000000304007986 */ /* 0x0005e2000c101124 */
[----:B------:R-:W-:Y:S05]  /*8b50*/  BRA `(.L_x_19481) ;  /* 0x00000000009c7947 */ /* 0x000fea0003800000 */
.L_x_19503:
        /* <DEDUP_REMOVED lines=20> */
.L_x_19509:
[----:B------:R-:W-:Y:S01]  /*8ca0*/  IMAD.MOV.U32 R0, RZ, RZ, 0x7f ;  /* 0x0000007fff007424 */ /* 0x000fe200078e00ff */
[----:B------:R-:W-:-:S04]  /*8cb0*/  ISETP.GT.U32.AND P0, PT, R3, 0x7f800000, PT ;  /* 0x7f8000000300780c */ /* 0x000fc80003f04070 */
[----:B------:R-:W-:-:S09]  /*8cc0*/  SEL R0, R0, 0x7c, P0 ;  /* 0x0000007c00007807 */ /* 0x000fd20000000000 */
.L_x_19510:
[----:B------:R-:W-:Y:S05]  /*8cd0*/  BSYNC.RECONVERGENT B0 ;  /* 0x0000000000007941 */ /* 0x000fea0003800200 */
.L_x_19508:
[----:B------:R-:W-:-:S04]  /*8ce0*/  SHF.R.U32.HI R3, RZ, 0x18, R7 ;  /* 0x00000018ff037819 */ /* 0x000fc80000011607 */
[----:B------:R-:W-:-:S05]  /*8cf0*/  LOP3.LUT R3, R0, 0x80, R3, 0xf8, !PT ;  /* 0x0000008000037812 */ /* 0x000fca00078ef803 */
[----:B------:R1:W-:Y:S01]  /*8d00*/  STG.E.U8 desc[UR36][R4.64], R3 ;  /* 0x0000000304007986 */ /* 0x0003e2000c101124 */
[----:B------:R-:W-:Y:S05]  /*8d10*/  BRA `(.L_x_19481) ;  /* 0x00000000002c7947 */ /* 0x000fea0003800000 */
.L_x_19502:
        /* <DEDUP_REMOVED lines=11> */
.L_x_19481:
[----:B------:R-:W-:-:S07]  /*8dd0*/  VIADD R22, R22, 0x80 ;  /* 0x0000008016167836 */ /* 0x000fce0000000000 */
.L_x_19438:
[----:B------:R-:W-:-:S13]  /*8de0*/  ISETP.GE.AND P0, PT, R22, R19, PT ;  /* 0x000000131600720c */ /* 0x000fda0003f06270 */
[----:B------:R-:W-:Y:S05]  /*8df0*/  @P0 BREAK.RELIABLE B6 ;  /* 0x0000000000060942 */ /* 0x000fea0003800100 */
[----:B------:R-:W-:Y:S05]  /*8e00*/  @P0 BRA `(.L_x_19475) ;  /* 0x0000001000ec0947 */ /* 0x000fea0003800000 */
[----:B------:R-:W-:Y:S05]  /*8e10*/  BSYNC.RELIABLE B6 ;  /* 0x0000000000067941 */ /* 0x000fea0003800100 */
.L_x_19437:
        /* <DEDUP_REMOVED lines=21> */
.L_x_19514:
[----:B------:R-:W0:Y:S02]  /*8f70*/  F2I.S64.F64.TRUNC R24, R24 ;  /* 0x0000001800187311 */ /* 0x000e24000030d900 */
[----:B0-----:R-:W-:-:S05]  /*8f80*/  IMAD.MOV.U32 R3, RZ, RZ, R24 ;  /* 0x000000ffff037224 */ /* 0x001fca00078e0018 */
[----:B------:R4:W-:Y:S01]  /*8f90*/  STG.E.U8 desc[UR36][R4.64], R3 ;  /* 0x0000000304007986 */ /* 0x0009e2000c101124 */
[----:B------:R-:W-:Y:S05]  /*8fa0*/  BRA `(.L_x_19516) ;  /* 0x0000001000807947 */ /* 0x000fea0003800000 */
.L_x_19513:
        /* <DEDUP_REMOVED lines=9> */
.L_x_19518:
[----:B------:R-:W0:Y:S02]  /*9040*/  F2I.F64.TRUNC R25, R24 ;  /* 0x0000001800197311 */ /* 0x000e24000030d100 */
[----:B0-----:R2:W-:Y:S01]  /*9050*/  STG.E desc[UR36][R4.64], R25 ;  /* 0x0000001904007986 */ /* 0x0015e2000c101924 */
[----:B------:R-:W-:Y:S05]  /*9060*/  BRA `(.L_x_19516) ;  /* 0x0000001000507947 */ /* 0x000fea0003800000 */
.L_x_19517:
[----:B------:R-:W0:Y:S02]  /*9070*/  F2I.F64.TRUNC R25, R24 ;  /* 0x0000001800197311 */ /* 0x000e24000030d100 */
[----:B0-----:R0:W-:Y:S01]  /*9080*/  STG.E.U16 desc[UR36][R4.64], R25 ;  /* 0x0000001904007986 */ /* 0x0011e2000c101524 */
[----:B------:R-:W-:Y:S05]  /*9090*/  BRA `(.L_x_19516) ;  /* 0x0000001000447947 */ /* 0x000fea0003800000 */
.L_x_19512:
        /* <DEDUP_REMOVED lines=17> */
.L_x_19520:
        /* <DEDUP_REMOVED lines=12> */
.L_x_19519:
        /* <DEDUP_REMOVED lines=18> */
.L_x_19522:
        /* <DEDUP_REMOVED lines=13> */
.L_x_19521:
[----:B------:R0:W-:Y:S01]  /*9460*/  STG.E.64 desc[UR36][R4.64], R24 ;  /* 0x0000001804007986 */ /* 0x0001e2000c101b24 */
[----:B------:R-:W-:Y:S05]  /*9470*/  BRA `(.L_x_19516) ;  /* 0x0000000c004c7947 */ /* 0x000fea0003800000 */
.L_x_19511:
        /* <DEDUP_REMOVED lines=13> */
.L_x_19526:
        /* <DEDUP_REMOVED lines=26> */
.L_x_19529:
[----:B------:R-:W-:-:S04]  /*96f0*/  SHF.R.U32.HI R3, RZ, 0x18, R7 ;  /* 0x00000018ff037819 */ /* 0x000fc80000011607 */
[----:B------:R-:W-:-:S07]  /*9700*/  LOP3.LUT R0, R0, 0x80, R3, 0xf8, !PT ;  /* 0x0000008000007812 */ /* 0x000fce00078ef803 */
.L_x_19528:
[----:B------:R-:W-:Y:S05]  /*9710*/  BSYNC.RECONVERGENT B0 ;  /* 0x0000000000007941 */ /* 0x000fea0003800200 */
.L_x_19527:
[----:B------:R0:W-:Y:S01]  /*9720*/  STG.E.U8 desc[UR36][R4.64], R0 ;  /* 0x0000000004007986 */ /* 0x0001e2000c101124 */
[----:B------:R-:W-:Y:S05]  /*9730*/  BRA `(.L_x_19516) ;  /* 0x00000008009c7947 */ /* 0x000fea0003800000 */
.L_x_19525:
        /* <DEDUP_REMOVED lines=26> */
.L_x_19532:
[----:B------:R-:W-:-:S04]  /*98e0*/  SHF.R.U32.HI R3, RZ, 0x18, R7 ;  /* 0x00000018ff037819 */ /* 0x000fc80000011607 */
[----:B------:R-:W-:-:S07]  /*98f0*/  LOP3.LUT R0, R0, 0x80, R3, 0xf8, !PT ;  /* 0x0000008000007812 */ /* 0x000fce00078ef803 */
.L_x_19531:
[----:B------:R-:W-:Y:S05]  /*9900*/  BSYNC.RECONVERGENT B0 ;  /* 0x0000000000007941 */ /* 0x000fea0003800200 */
.L_x_19530:
[----:B------:R0:W-:Y:S01]  /*9910*/  STG.E.U8 desc[UR36][R4.64], R0 ;  /* 0x0000000004007986 */ /* 0x0001e2000c101124 */
[----:B------:R-:W-:Y:S05]  /*9920*/  BRA `(.L_x_19516) ;  /* 0x0000000800207947 */ /* 0x000fea0003800000 */
.L_x_19524:
        /* <DEDUP_REMOVED lines=30> */
.L_x_19534:
[----:B------:R-:W0:Y:S02]  /*9b10*/  F2I.U64.F64.TRUNC R24, R24 ;  /* 0x0000001800187311 */ /* 0x000e24000030d800 */
[----:B0-----:R0:W-:Y:S01]  /*9b20*/  STG.E.64 desc[UR36][R4.64], R24 ;  /* 0x0000001804007986 */ /* 0x0011e2000c101b24 */
[----:B------:R-:W-:Y:S05]  /*9b30*/  BRA `(.L_x_19516) ;  /* 0x00000004009c7947 */ /* 0x000fea0003800000 */
.L_x_19533:
[----:B------:R-:W0:Y:S02]  /*9b40*/  F2I.U32.F64.TRUNC R25, R24 ;  /* 0x0000001800197311 */ /* 0x000e24000030d000 */
[----:B0-----:R0:W-:Y:S01]  /*9b50*/  STG.E desc[UR36][R4.64], R25 ;  /* 0x0000001904007986 */ /* 0x0011e2000c101924 */
[----:B------:R-:W-:Y:S05]  /*9b60*/  BRA `(.L_x_19516) ;  /* 0x0000000400907947 */ /* 0x000fea0003800000 */
.L_x_19523:
        /* <DEDUP_REMOVED lines=10> */
.L_x_19536:
[----:B------:R-:W-:-:S05]  /*9c10*/  CS2R R26, SRZ ;  /* 0x00000000001a7805 */ /* 0x000fca000001ff00 */
[----:B------:R0:W-:Y:S01]  /*9c20*/  STG.E.128 desc[UR36][R4.64], R24 ;  /* 0x0000001804007986 */ /* 0x0001e2000c101d24 */
[----:B------:R-:W-:Y:S05]  /*9c30*/  BRA `(.L_x_19516) ;  /* 0x00000004005c7947 */ /* 0x000fea0003800000 */
.L_x_19535:
[----:B------:R-:W-:-:S13]  /*9c40*/  ISETP.NE.AND P0, PT, R0, 0xf, PT ;  /* 0x0000000f0000780c */ /* 0x000fda0003f05270 */
[----:B------:R-:W-:Y:S05]  /*9c50*/  @!P0 BRA `(.L_x_19537) ;  /* 0x0000000400288947 */ /* 0x000fea0003800000 */
[----:B------:R-:W-:-:S13]  /*9c60*/  ISETP.NE.AND P0, PT, R0, 0x17, PT ;  /* 0x000000170000780c */ /* 0x000fda0003f05270 */
[----:B------:R-:W-:Y:S05]  /*9c70*/  @!P0 BRA `(.L_x_19538) ;  /* 0x0000000000b08947 */ /* 0x000fea0003800000 */
[----:B------:R-:W-:-:S13]  /*9c80*/  ISETP.NE.AND P0, PT, R0, 0x18, PT ;  /* 0x000000180000780c */ /* 0x000fda0003f05270 */
[----:B------:R-:W-:Y:S05]  /*9c90*/  @!P0 BRA `(.L_x_19539) ;  /* 0x0000000000448947 */ /* 0x000fea0003800000 */
.L_x_19515:
        /* <DEDUP_REMOVED lines=16> */
.L_x_19540:
[----:B------:R-:W-:Y:S05]  /*9da0*/  BRA `(.L_x_19516) ;  /* 0x0000000400007947 */ /* 0x000fea0003800000 */
.L_x_19539:
        /* <DEDUP_REMOVED lines=21> */
.L_x_19542:
[----:B------:R-:W-:Y:S05]  /*9f00*/  BSYNC.RECONVERGENT B0 ;  /* 0x0000000000007941 */ /* 0x000fea0003800200 */
.L_x_19541:
[----:B------:R-:W-:-:S05]  /*9f10*/  LOP3.LUT R3, R0, 0x80, R3, 0xf8, !PT ;  /* 0x0000008000037812 */ /* 0x000fca00078ef803 */
[----:B------:R0:W-:Y:S01]  /*9f20*/  STG.E.U8 desc[UR36][R4.64], R3 ;  /* 0x0000000304007986 */ /* 0x0001e2000c101124 */
[----:B------:R-:W-:Y:S05]  /*9f30*/  BRA `(.L_x_19516) ;  /* 0x00000000009c7947 */ /* 0x000fea0003800000 */
.L_x_19538:
        /* <DEDUP_REMOVED lines=20> */
.L_x_19544:
[----:B------:R-:W-:Y:S01]  /*a080*/  IMAD.MOV.U32 R0, RZ, RZ, 0x7f ;  /* 0x0000007fff007424 */ /* 0x000fe200078e00ff */
[----:B------:R-:W-:-:S04]  /*a090*/  ISETP.GT.U32.AND P0, PT, R3, 0x7f800000, PT ;  /* 0x7f8000000300780c */ /* 0x000fc80003f04070 */
[----:B------:R-:W-:-:S09]  /*a0a0*/  SEL R0, R0, 0x7c, P0 ;  /* 0x0000007c00007807 */ /* 0x000fd20000000000 */
.L_x_19545:
[----:B------:R-:W-:Y:S05]  /*a0b0*/  BSYNC.RECONVERGENT B0 ;  /* 0x0000000000007941 */ /* 0x000fea0003800200 */
.L_x_19543:
[----:B------:R-:W-:-:S04]  /*a0c0*/  SHF.R.U32.HI R3, RZ, 0x18, R7 ;  /* 0x00000018ff037819 */ /* 0x000fc80000011607 */
[----:B------:R-:W-:-:S05]  /*a0d0*/  LOP3.LUT R3, R0, 0x80, R3, 0xf8, !PT ;  /* 0x0000008000037812 */ /* 0x000fca00078ef803 */
[----:B------:R0:W-:Y:S01]  /*a0e0*/  STG.E.U8 desc[UR36][R4.64], R3 ;  /* 0x0000000304007986 */ /* 0x0001e2000c101124 */
[----:B------:R-:W-:Y:S05]  /*a0f0*/  BRA `(.L_x_19516) ;  /* 0x00000000002c7947 */ /* 0x000fea0003800000 */
.L_x_19537:
        /* <DEDUP_REMOVED lines=11> */
.L_x_19516:
[----:B------:R-:W-:-:S07]  /*a1b0*/  VIADD R22, R22, 0x80 ;  /* 0x0000008016167836 */ /* 0x000fce0000000000 */
.L_x_19475:
[----:B------:R-:W-:Y:S05]  /*a1c0*/  BSYNC.RECONVERGENT B7 ;  /* 0x0000000000077941 */ /* 0x000fea0003800200 */
.L_x_19436:
        /* <DEDUP_REMOVED lines=22> */
.L_x_19549:
[----:B------:R-:W0:Y:S02]  /*a330*/  F2I.S64.F64.TRUNC R16, R16 ;  /* 0x0000001000107311 */ /* 0x000e24000030d900 */
[----:B0-----:R-:W-:-:S05]  /*a340*/  IMAD.MOV.U32 R3, RZ, RZ, R16 ;  /* 0x000000ffff037224 */ /* 0x001fca00078e0010 */
[----:B------:R-:W-:Y:S01]  /*a350*/  STG.E.U8 desc[UR36][R4.64], R3 ;  /* 0x0000000304007986 */ /* 0x000fe2000c101124 */
[----:B------:R-:W-:Y:S05]  /*a360*/  EXIT ;  /* 0x000000000000794d */ /* 0x000fea0003800000 */
.L_x_19548:
        /* <DEDUP_REMOVED lines=9> */
.L_x_19552:
[----:B------:R-:W0:Y:S02]  /*a400*/  F2I.F64.TRUNC R17, R16 ;  /* 0x0000001000117311 */ /* 0x000e24000030d100 */
[----:B0-----:R-:W-:Y:S01]  /*a410*/  STG.E desc[UR36][R4.64], R17 ;  /* 0x0000001104007986 */ /* 0x001fe2000c101924 */
[----:B------:R-:W-:Y:S05]  /*a420*/  EXIT ;  /* 0x000000000000794d */ /* 0x000fea0003800000 */
.L_x_19551:
[----:B------:R-:W0:Y:S02]  /*a430*/  F2I.F64.TRUNC R17, R16 ;  /* 0x0000001000117311 */ /* 0x000e24000030d100 */
[----:B0-----:R-:W-:Y:S01]  /*a440*/  STG.E.U16 desc[UR36][R4.64], R17 ;  /* 0x0000001104007986 */ /* 0x001fe2000c101524 */
[----:B------:R-:W-:Y:S05]  /*a450*/  EXIT ;  /* 0x000000000000794d */ /* 0x000fea0003800000 */
.L_x_19547:
        /* <DEDUP_REMOVED lines=17> */
.L_x_19554:
        /* <DEDUP_REMOVED lines=12> */
.L_x_19553:
        /* <DEDUP_REMOVED lines=18> */
.L_x_19556:
        /* <DEDUP_REMOVED lines=13> */
.L_x_19555:
[----:B------:R-:W-:Y:S01]  /*a820*/  STG.E.64 desc[UR36][R4.64], R16 ;  /* 0x0000001004007986 */ /* 0x000fe2000c101b24 */
[----:B------:R-:W-:Y:S05]  /*a830*/  EXIT ;  /* 0x000000000000794d */ /* 0x000fea0003800000 */
.L_x_19546:
        /* <DEDUP_REMOVED lines=13> */
.L_x_19560:
        /* <DEDUP_REMOVED lines=25> */
.L_x_19563:
[----:B------:R-:W-:-:S04]  /*aaa0*/  SHF.R.U32.HI R3, RZ, 0x18, R7 ;  /* 0x00000018ff037819 */ /* 0x000fc80000011607 */
[----:B------:R-:W-:-:S04]  /*aab0*/  LOP3.LUT R0, R0, 0x80, R3, 0xf8, !PT ;  /* 0x0000008000007812 */ /* 0x000fc800078ef803 */
[----:B------:R-:W-:-:S07]  /*aac0*/  PRMT R2, R0, 0x7610, R2 ;  /* 0x0000761000027816 */ /* 0x000fce0000000002 */
.L_x_19562:
[----:B------:R-:W-:Y:S05]  /*aad0*/  BSYNC.RECONVERGENT B0 ;  /* 0x0000000000007941 */ /* 0x000fea0003800200 */
.L_x_19561:
[----:B------:R-:W-:Y:S01]  /*aae0*/  STG.E.U8 desc[UR36][R4.64], R2 ;  /* 0x0000000204007986 */ /* 0x000fe2000c101124 */
[----:B------:R-:W-:Y:S05]  /*aaf0*/  EXIT ;  /* 0x000000000000794d */ /* 0x000fea0003800000 */
.L_x_19559:
        /* <DEDUP_REMOVED lines=25> */
.L_x_19566:
[----:B------:R-:W-:-:S04]  /*ac90*/  SHF.R.U32.HI R3, RZ, 0x18, R7 ;  /* 0x00000018ff037819 */ /* 0x000fc80000011607 */
[----:B------:R-:W-:-:S04]  /*aca0*/  LOP3.LUT R0, R0, 0x80, R3, 0xf8, !PT ;  /* 0x0000008000007812 */ /* 0x000fc800078ef803 */
[----:B------:R-:W-:-:S07]  /*acb0*/  PRMT R2, R0, 0x7610, R2 ;  /* 0x0000761000027816 */ /* 0x000fce0000000002 */
.L_x_19565:
[----:B------:R-:W-:Y:S05]  /*acc0*/  BSYNC.RECONVERGENT B0 ;  /* 0x0000000000007941 */ /* 0x000fea0003800200 */
.L_x_19564:
[----:B------:R-:W-:Y:S01]  /*acd0*/  STG.E.U8 desc[UR36][R4.64], R2 ;  /* 0x0000000204007986 */ /* 0x000fe2000c101124 */
[----:B------:R-:W-:Y:S05]  /*ace0*/  EXIT ;  /* 0x000000000000794d */ /* 0x000fea0003800000 */
.L_x_19558:
        /* <DEDUP_REMOVED lines=30> */
.L_x_19568:
[----:B------:R-:W0:Y:S02]  /*aed0*/  F2I.U64.F64.TRUNC R16, R16 ;  /* 0x0000001000107311 */ /* 0x000e24000030d800 */
[----:B0-----:R-:W-:Y:S01]  /*aee0*/  STG.E.64 desc[UR36][R4.64], R16 ;  /* 0x0000001004007986 */ /* 0x001fe2000c101b24 */
[----:B------:R-:W-:Y:S05]  /*aef0*/  EXIT ;  /* 0x000000000000794d */ /* 0x000fea0003800000 */
.L_x_19567:
[----:B------:R-:W0:Y:S02]  /*af00*/  F2I.U32.F64.TRUNC R17, R16 ;  /* 0x0000001000117311 */ /* 0x000e24000030d000 */
[----:B0-----:R-:W-:Y:S01]  /*af10*/  STG.E desc[UR36][R4.64], R17 ;  /* 0x0000001104007986 */ /* 0x001fe2000c101924 */
[----:B------:R-:W-:Y:S05]  /*af20*/  EXIT ;  /* 0x000000000000794d */ /* 0x000fea0003800000 */
.L_x_19557:
        /* <DEDUP_REMOVED lines=10> */
.L_x_19570:
[----:B------:R-:W-:-:S05]  /*afd0*/  CS2R R18, SRZ ;  /* 0x0000000000127805 */ /* 0x000fca000001ff00 */
[----:B------:R-:W-:Y:S01]  /*afe0*/  STG.E.128 desc[UR36][R4.64], R16 ;  /* 0x0000001004007986 */ /* 0x000fe2000c101d24 */
[----:B------:R-:W-:Y:S05]  /*aff0*/  EXIT ;  /* 0x000000000000794d */ /* 0x000fea0003800000 */
.L_x_19569:
[----:B------:R-:W-:-:S13]  /*b000*/  ISETP.NE.AND P0, PT, R0, 0xf, PT ;  /* 0x0000000f0000780c */ /* 0x000fda0003f05270 */
[----:B------:R-:W-:Y:S05]  /*b010*/  @!P0 BRA `(.L_x_19571) ;  /* 0x0000000400288947 */ /* 0x000fea0003800000 */
[----:B------:R-:W-:-:S13]  /*b020*/  ISETP.NE.AND P0, PT, R0, 0x17, PT ;  /* 0x000000170000780c */ /* 0x000fda0003f05270 */
[----:B------:R-:W-:Y:S05]  /*b030*/  @!P0 BRA `(.L_x_19572) ;  /* 0x0000000000b08947 */ /* 0x000fea0003800000 */
[----:B------:R-:W-:-:S13]  /*b040*/  ISETP.NE.AND P0, PT, R0, 0x18, PT ;  /* 0x000000180000780c */ /* 0x000fda0003f05270 */
[----:B------:R-:W-:Y:S05]  /*b050*/  @!P0 BRA `(.L_x_19573) ;  /* 0x0000000000448947 */ /* 0x000fea0003800000 */
.L_x_19550:
        /* <DEDUP_REMOVED lines=16> */
.L_x_19574:
[----:B------:R-:W-:Y:S05]  /*b160*/  EXIT ;  /* 0x000000000000794d */ /* 0x000fea0003800000 */
.L_x_19573:
        /* <DEDUP_REMOVED lines=21> */
.L_x_19576:
[----:B------:R-:W-:Y:S05]  /*b2c0*/  BSYNC.RECONVERGENT B0 ;  /* 0x0000000000007941 */ /* 0x000fea0003800200 */
.L_x_19575:
[----:B------:R-:W-:-:S05]  /*b2d0*/  LOP3.LUT R3, R0, 0x80, R3, 0xf8, !PT ;  /* 0x0000008000037812 */ /* 0x000fca00078ef803 */
[----:B------:R-:W-:Y:S01]  /*b2e0*/  STG.E.U8 desc[UR36][R4.64], R3 ;  /* 0x0000000304007986 */ /* 0x000fe2000c101124 */
[----:B------:R-:W-:Y:S05]  /*b2f0*/  EXIT ;  /* 0x000000000000794d */ /* 0x000fea0003800000 */
.L_x_19572:
        /* <DEDUP_REMOVED lines=20> */
.L_x_19578:
[----:B------:R-:W-:Y:S01]  /*b440*/  IMAD.MOV.U32 R0, RZ, RZ, 0x7f ;  /* 0x0000007fff007424 */ /* 0x000fe200078e00ff */
[----:B------:R-:W-:-:S04]  /*b450*/  ISETP.GT.U32.AND P0, PT, R2, 0x7f800000, PT ;  /* 0x7f8000000200780c */ /* 0x000fc80003f04070 */
[----:B------:R-:W-:-:S09]  /*b460*/  SEL R0, R0, 0x7c, P0 ;  /* 0x0000007c00007807 */ /* 0x000fd20000000000 */
.L_x_19579:
[----:B------:R-:W-:Y:S05]  /*b470*/  BSYNC.RECONVERGENT B0 ;  /* 0x0000000000007941 */ /* 0x000fea0003800200 */
.L_x_19577:
[----:B------:R-:W-:-:S04]  /*b480*/  SHF.R.U32.HI R3, RZ, 0x18, R3 ;  /* 0x00000018ff037819 */ /* 0x000fc80000011603 */
[----:B------:R-:W-:-:S05]  /*b490*/  LOP3.LUT R3, R0, 0x80, R3, 0xf8, !PT ;  /* 0x0000008000037812 */ /* 0x000fca00078ef803 */
[----:B------:R-:W-:Y:S01]  /*b4a0*/  STG.E.U8 desc[UR36][R4.64], R3 ;  /* 0x0000000304007986 */ /* 0x000fe2000c101124 */
[----:B------:R-:W-:Y:S05]  /*b4b0*/  EXIT ;  /* 0x000000000000794d */ /* 0x000fea0003800000 */
.L_x_19571:
        /* <DEDUP_REMOVED lines=12> */
.L_x_19580:
        /* <DEDUP_REMOVED lines=16> */
.L_x_32929:


//--------------------- .text._ZN2at6native18elementwise_kernelILi128ELi2EZNS0_22gpu_kernel_impl_nocastIZZZNS0_15binary_internal21div_floor_kernel_cudaERNS_18TensorIteratorBaseEENKUlvE0_clEvENKUlvE_clEvEUldE_EEvS5_RKT_EUliE_EEviT1_ --------------------------
	.section	.text._ZN2at6native18elementwise_kernelILi128ELi2EZNS0_22gpu_kernel_impl_nocastIZZZNS0_15binary_internal21div_floor_kernel_cudaERNS_18TensorIteratorBaseEENKUlvE0_clEvENKUlvE_clEvEUldE_EEvS5_RKT_EUliE_EEviT1_,"ax",@progbits
	.align	128
        .global         _ZN2at6native18elementwise_kernelILi128ELi2EZNS0_22gpu_kernel_impl_nocastIZZZNS0_15binary_internal21div_floor_kernel_cudaERNS_18TensorIteratorBaseEENKUlvE0_clEvENKUlvE_clEvEUldE_EEvS5_RKT_EUliE_EEviT1_
        .type           _ZN2at6native18elementwise_kernelILi128ELi2EZNS0_22gpu_kernel_impl_nocastIZZZNS0_15binary_internal21div_floor_kernel_cudaERNS_18TensorIteratorBaseEENKUlvE0_clEvENKUlvE_clEvEUldE_EEvS5_RKT_EUliE_EEviT1_,@function
        .size           _ZN2at6native18elementwise_kernelILi128ELi2EZNS0_22gpu_kernel_impl_nocastIZZZNS0_15binary_internal21div_floor_kernel_cudaERNS_18TensorIteratorBaseEENKUlvE0_clEvENKUlvE_clEvEUldE_EEvS5_RKT_EUliE_EEviT1_,(.L_x_32930 - _ZN2at6native18elementwise_kernelILi128ELi2EZNS0_22gpu_kernel_impl_nocastIZZZNS0_15binary_internal21div_floor_kernel_cudaERNS_18TensorIteratorBaseEENKUlvE0_clEvENKUlvE_clEvEUldE_EEvS5_RKT_EUliE_EEviT1_)
        .other          _ZN2at6native18elementwise_kernelILi128ELi2EZNS0_22gpu_kernel_impl_nocastIZZZNS0_15binary_internal21div_floor_kernel_cudaERNS_18TensorIteratorBaseEENKUlvE0_clEvENKUlvE_clEvEUldE_EEvS5_RKT_EUliE_EEviT1_,@"STO_CUDA_ENTRY STV_DEFAULT"
_ZN2at6native18elementwise_kernelILi128ELi2EZNS0_22gpu_kernel_impl_nocastIZZZNS0_15binary_internal21div_floor_kernel_cudaERNS_18TensorIteratorBaseEENKUlvE0_clEvENKUlvE_clEvEUldE_EEvS5_RKT_EUliE_EEviT1_:
.text._ZN2at6native18elementwise_kernelILi128ELi2EZNS0_22gpu_kernel_impl_nocastIZZZNS0_15binary_internal21div_floor_kernel_cudaERNS_18TensorIteratorBaseEENKUlvE0_clEvENKUlvE_clEvEUldE_EEvS5_RKT_EUliE_EEviT1_:
[----:B------:R-:W-:Y:S08]  /*0000*/  LDC R1, c[0x0][0x37c] ;  /* 0x0000df00ff017b82 */ /* 0x000ff00000000800 */
[----:B------:R-:W0:Y:S01]  /*0010*/  LDC R8, c[0x0][0x388] ;  /* 0x0000e200ff087b82 */ /* 0x000e220000000800 */
[----:B------:R-:W1:Y:S01]  /*0020*/  S2R R9, SR_TID.X ;  /* 0x0000000000097919 */ /* 0x000e620000002100 */
[----:B------:R-:W2:Y:S06]  /*0030*/  LDCU.64 UR6, c[0x0][0x358] ;  /* 0x00006b00ff0677ac */ /* 0x000eac0008000a00 */
[----:B------:R-:W3:Y:S08]  /*0040*/  LDC.64 R4, c[0x0][0x590] ;  /* 0x00016400ff047b82 */ /* 0x000ef00000000a00 */
[----:B------:R-:W4:Y:S01]  /*0050*/  S2UR UR4, SR_CTAID.X ;  /* 0x00000000000479c3 */ /* 0x000f220000002500 */
[----:B0-----:R-:W-:-:S02]  /*0060*/  ISETP.NE.AND P0, PT, R8, RZ, PT ;  /* 0x000000ff0800720c */ /* 0x001fc40003f05270 */
[----:B---3--:R-:W-:-:S04]  /*0070*/  LOP3.LUT R5, R5, 0x7fffffff, RZ, 0xc0, !PT ;  /* 0x7fffffff05057812 */ /* 0x008fc800078ec0ff */
[----:B------:R-:W-:Y:S02]  /*0080*/  SHF.R.U32.HI R7, RZ, 0x14, R5 ;  /* 0x00000014ff077819 */ /* 0x000fe40000011605 */
[----:B------:R-:W0:Y:S01]  /*0090*/  DMUL R2, R4, 1.80143985094819840000e+16 ;  /* 0x4350000004027828 */ /* 0x000e220000000000 */
[----:B----4-:R-:W-:Y:S01]  /*00a0*/  USHF.L.U32 UR4, UR4, 0x8, URZ ;  /* 0x0000000804047899 */ /* 0x010fe200080006ff */
[----:B0-----:R-:W-:-:S05]  /*00b0*/  LEA.HI R0, R3, R7, RZ, 0xc ;  /* 0x0000000703007211 */ /* 0x001fca00078f60ff */
[----:B-1----:R-:W-:Y:S01]  /*00c0*/  LOP3.LUT R9, R9, UR4, RZ, 0xfc, !PT ;  /* 0x0000000409097c12 */ /* 0x002fe2000f8efcff */
[----:B------:R-:W-:Y:S01]  /*00d0*/  VIADD R0, R0, 0xffffffca ;  /* 0xffffffca00007836 */ /* 0x000fe20000000000 */
[----:B--2---:R-:W-:Y:S06]  /*00e0*/  @P0 BRA `(.L_x_19581) ;  /* 0x0000001000980947 */ /* 0x004fec0003800000 */
        /* <DEDUP_REMOVED lines=29> */
[----:B------:R-:W-:-:S02]  /*02c0*/  @!P0 IADD3 R15, PT, PT, R6, -0x36, RZ ;  /* 0xffffffca060f8810 */ /* 0x000fc40007ffe0ff */
[----:B------:R-:W-:Y:S02]  /*02d0*/  SEL R6, R0, R7, !P1 ;  /* 0x0000000700067207 */ /* 0x000fe40004800000 */
[----:B------:R-:W-:Y:S02]  /*02e0*/  LOP3.LUT R19, R19, 0x100000, RZ, 0xfc, !PT ;  /* 0x0010000013137812 */ /* 0x000fe400078efcff */
[----:B------:R-:W-:Y:S01]  /*02f0*/  LOP3.LUT R14, R14, 0x100000, RZ, 0xfc, !PT ;  /* 0x001000000e0e7812 */ /* 0x000fe200078efcff */
[----:B------:R-:W-:-:S07]  /*0300*/  IMAD.IADD R15, R15, 0x1, -R6 ;  /* 0x000000010f0f7824 */ /* 0x000fce00078e0a06 */
.L_x_19586:
        /* <DEDUP_REMOVED lines=28> */
.L_x_19587:
[----:B------:R-:W-:Y:S01]  /*04d0*/  LOP3.LUT R15, R15, 0x80000000, R11, 0xb8, !PT ;  /* 0x800000000f0f7812 */ /* 0x000fe200078eb80b */
[----:B------:R-:W-:Y:S06]  /*04e0*/  BRA `(.L_x_19585) ;  /* 0x00000000004c7947 */ /* 0x000fec0003800000 */
.L_x_19584:
        /* <DEDUP_REMOVED lines=19> */
.L_x_19585:
        /* <DEDUP_REMOVED lines=8> */
[----:B------:R-:W1:-:S15]  /*06a0*/  DADD R12, R10, -R14 ;  /* 0x000000000a0c7229 */ /* 0x000e5e000000080e */
        /* <DEDUP_REMOVED lines=22> */
[----:B------:R-:W0:-:S15]  /*0810*/  LDC.64 R16, c[0x0][0x580] ;  /* 0x00016000ff107b82 */ /* 0x000e1e0000000a00 */
[----:B------:R-:W-:-:S15]  /*0820*/  NOP ;  /* 0x0000000000007918 */ /* 0x000fde0000000000 */
[----:B------:R-:W-:-:S15]  /*0830*/  NOP ;  /* 0x0000000000007918 */ /* 0x000fde0000000000 */
[----:B------:R-:W-:-:S13]  /*0840*/  NOP ;  /* 0x0000000000007918 */ /* 0x000fda0000000000 */
[----:B------:R-:W1:-:S15]  /*0850*/  DSETP.NEU.AND P0, PT, R18, RZ, PT ;  /* 0x000000ff1200722a */ /* 0x000e5e0003f0d000 */
[----:B------:R-:W-:-:S15]  /*0860*/  NOP ;  /* 0x0000000000007918 */ /* 0x000fde0000000000 */
[----:B------:R-:W-:-:S15]  /*0870*/  NOP ;  /* 0x0000000000007918 */ /* 0x000fde0000000000 */
[----:B------:R-:W-:-:S15]  /*0880*/  NOP ;  /* 0x0000000000007918 */ /* 0x000fde0000000000 */
[----:B------:R-:W-:-:S04]  /*0890*/  NOP ;  /* 0x0000000000007918 */ /* 0x000fc80000000000 */
[----:B-1----:R-:W1:Y:S02]  /*08a0*/  @!P0 DMUL R10, R10, UR8 ;  /* 0x000000080a0a8c28 */ /* 0x002e640008000000 */
[----:B-1----:R-:W-:Y:S02]  /*08b0*/  @!P0 LOP3.LUT R11, RZ, 0x80000000, R11, 0xb8, !PT ;  /* 0x80000000ff0b8812 */ /* 0x002fe400078eb80b */
[----:B------:R-:W-:Y:S01]  /*08c0*/  @!P0 MOV R10, RZ ;  /* 0x000000ff000a8202 */ /* 0x000fe20000000f00 */
[----:B0-----:R-:W-:Y:S06]  /*08d0*/  @!P0 BRA `(.L_x_19588) ;  /* 0x0000000000488947 */ /* 0x001fec0003800000 */
        /* <DEDUP_REMOVED lines=18> */
.L_x_19588:
[----:B------:R0:W-:Y:S01]  /*0a00*/  STG.E.64 desc[UR6][R16.64], R10 ;  /* 0x0000000a10007986 */ /* 0x0001e2000c101b06 */
[----:B------:R-:W-:-:S07]  /*0a10*/  VIADD R9, R9, 0x80 ;  /* 0x0000008009097836 */ /* 0x000fce0000000000 */
.L_x_19583:
[----:B------:R-:W-:Y:S05]  /*0a20*/  BSYNC.RECONVERGENT B0 ;  /* 0x0000000000007941 */ /* 0x000fea0003800200 */
.L_x_19582:
[----:B------:R-:W-:-:S13]  /*0a30*/  ISETP.GE.AND P0, PT, R9, UR4, PT ;  /* 0x0000000409007c0c */ /* 0x000fda000bf06270 */
[----:B------:R-:W-:Y:S05]  /*0a40*/  @P0 EXIT ;  /* 0x000000000000094d */ /* 0x000fea0003800000 */
[----:B------:R-:W1:Y:S02]  /*0a50*/  LDC.64 R8, c[0x0][0x588] ;  /* 0x00016200ff087b82 */ /* 0x000e640000000a00 */
[----:B-1----:R-:W0:Y:S02]  /*0a60*/  LDG.E.64 R8, desc[UR6][R8.64] ;  /* 0x0000000608087981 */ /* 0x002e24000c1e1b00 */
[----:B0-----:R-:W-:Y:S01]  /*0a70*/  LOP3.LUT R11, R9, 0x7fffffff, RZ, 0xc0, !PT ;  /* 0x7fffffff090b7812 */ /* 0x001fe200078ec0ff */
        /* <DEDUP_REMOVED lines=24> */
[----:B------:R-:W-:-:S04]  /*0c00*/  LOP3.LUT R5, R5, 0x100000, RZ, 0xfc, !PT ;  /* 0x0010000005057812 */ /* 0x000fc800078efcff */
[----:B------:R-:W-:-:S07]  /*0c10*/  IADD3 R13, PT, PT, -R6, R13, RZ ;  /* 0x0000000d060d7210 */ /* 0x000fce0007ffe1ff */
.L_x_19591:
        /* <DEDUP_REMOVED lines=28> */
.L_x_19592:
[----:B------:R-:W-:Y:S01]  /*0de0*/  LOP3.LUT R13, R13, 0x80000000, R9, 0xb8, !PT ;  /* 0x800000000d0d7812 */ /* 0x000fe200078eb809 */
[----:B------:R-:W-:Y:S06]  /*0df0*/  BRA `(.L_x_19590) ;  /* 0x00000000004c7947 */ /* 0x000fec0003800000 */
.L_x_19589:
        /* <DEDUP_REMOVED lines=19> */
.L_x_19590:
        /* <DEDUP_REMOVED lines=34> */
[----:B------:R-:W0:Y:S02]  /*1150*/  DSETP.NEU.AND P0, PT, R10, RZ, PT ;  /* 0x000000ff0a00722a */ /* 0x000e240003f0d000 */
[----:B0-----:R-:W0:-:S15]  /*1160*/  @!P0 LDC.64 R2, c[0x0][0x580] ;  /* 0x00016000ff028b82 */ /* 0x001e1e0000000a00 */
[----:B------:R-:W-:-:S15]  /*1170*/  NOP ;  /* 0x0000000000007918 */ /* 0x000fde0000000000 */
[----:B------:R-:W-:-:S15]  /*1180*/  NOP ;  /* 0x0000000000007918 */ /* 0x000fde0000000000 */
[----:B------:R-:W-:-:S15]  /*1190*/  NOP ;  /* 0x0000000000007918 */ /* 0x000fde0000000000 */
[----:B------:R-:W-:-:S02]  /*11a0*/  NOP ;  /* 0x0000000000007918 */ /* 0x000fc40000000000 */
[----:B------:R-:W1:Y:S02]  /*11b0*/  @!P0 DMUL R8, R8, UR4 ;  /* 0x0000000408088c28 */ /* 0x000e640008000000 */
[----:B-1----:R-:W-:Y:S01]  /*11c0*/  @!P0 LOP3.LUT R9, RZ, 0x80000000, R9, 0xb8, !PT ;  /* 0x80000000ff098812 */ /* 0x002fe200078eb809 */
[----:B------:R-:W-:-:S05]  /*11d0*/  @!P0 IMAD.MOV.U32 R8, RZ, RZ, RZ ;  /* 0x000000ffff088224 */ /* 0x000fca00078e00ff */
[----:B0-----:R0:W-:Y:S01]  /*11e0*/  @!P0 STG.E.64 desc[UR6][R2.64], R8 ;  /* 0x0000000802008986 */ /* 0x0011e2000c101b06 */
[----:B------:R-:W-:Y:S05]  /*11f0*/  @!P0 EXIT ;  /* 0x000000000000894d */ /* 0x000fea0003800000 */
        /* <DEDUP_REMOVED lines=21> */
.L_x_19581:
        /* <DEDUP_REMOVED lines=305> */
.L_x_19595:
[----:B------:R-:W0:Y:S02]  /*2660*/  LDCU.64 UR8, c[0x0][0x588] ;  /* 0x0000b100ff0877ac */ /* 0x000e240008000a00 */
[----:B0-----:R-:W-:-:S05]  /*2670*/  IADD3 R12, P0, PT, R10, UR8, RZ ;  /* 0x000000080a0c7c10 */ /* 0x001fca000ff1e0ff */
[----:B------:R-:W-:-:S06]  /*2680*/  IMAD.X R13, RZ, RZ, UR9, P0 ;  /* 0x00000009ff0d7e24 */ /* 0x000fcc00080e06ff */
[----:B------:R-:W2:Y:S01]  /*2690*/  LDG.E.64 R12, desc[UR6][R12.64] ;  /* 0x000000060c0c7981 */ /* 0x000ea2000c1e1b00 */
[----:B------:R-:W-:Y:S01]  /*26a0*/  BSSY.RECONVERGENT B0, `(.L_x_19596) ;  /* 0x0000053000007945 */ /* 0x000fe20003800200 */
[----:B--2---:R-:W-:Y:S01]  /*26b0*/  LOP3.LUT R17, R13, 0x7fffffff, RZ, 0xc0, !PT ;  /* 0x7fffffff0d117812 */ /* 0x004fe200078ec0ff */
[----:B------:R-:W-:-:S03]  /*26c0*/  IMAD.MOV.U32 R16, RZ, RZ, R12 ;  /* 0x000000ffff107224 */ /* 0x000fc600078e000c */
        /* <DEDUP_REMOVED lines=23> */
.L_x_19597:
        /* <DEDUP_REMOVED lines=15> */
[C---:B0-----:R-:W-:Y:S02]  /*2930*/  @!P0 LEA.HI R14, R17.reuse, R15, RZ, 0xc ;  /* 0x0000000f110e8211 */ /* 0x041fe400078f60ff */
[----:B------:R-:W-:-:S03]  /*2940*/  LOP3.LUT R19, R17, 0xfffff, RZ, 0xc0, !PT ;  /* 0x000fffff11137812 */ /* 0x000fc600078ec0ff */
[----:B------:R-:W-:Y:S01]  /*2950*/  @!P0 VIADD R15, R14, 0xffffffca ;  /* 0xffffffca0e0f8836 */ /* 0x000fe20000000000 */
[----:B------:R-:W-:Y:S02]  /*2960*/  LOP3.LUT R14, R10, 0xfffff, RZ, 0xc0, !PT ;  /* 0x000fffff0a0e7812 */ /* 0x000fe400078ec0ff */
[----:B------:R-:W-:Y:S02]  /*2970*/  SEL R10, R0, R7, !P1 ;  /* 0x00000007000a7207 */ /* 0x000fe40004800000 */
[----:B------:R-:W-:Y:S02]  /*2980*/  LOP3.LUT R19, R19, 0x100000, RZ, 0xfc, !PT ;  /* 0x0010000013137812 */ /* 0x000fe400078efcff */
[----:B------:R-:W-:Y:S02]  /*2990*/  LOP3.LUT R20, R14, 0x100000, RZ, 0xfc, !PT ;  /* 0x001000000e147812 */ /* 0x000fe400078efcff */
[----:B------:R-:W-:-:S07]  /*29a0*/  IADD3 R17, PT, PT, -R10, R15, RZ ;  /* 0x0000000f0a117210 */ /* 0x000fce0007ffe1ff */
.L_x_19600:
        /* <DEDUP_REMOVED lines=11> */
.L_x_19599:
        /* <DEDUP_REMOVED lines=18> */
[----:B------:R-:W-:-:S04]  /*2b80*/  @!P0 SHF.R.U32.HI R19, RZ, R10, R15 ;  /* 0x0000000aff138219 */ /* 0x000fc8000001160f */
[----:B------:R-:W-:-:S07]  /*2b90*/  @P0 LEA.X R19, R14, R15, 0x14, P1 ;  /* 0x0000000f0e130211 */ /* 0x000fce00008ea4ff */
.L_x_19602:
[----:B------:R-:W-:Y:S05]  /*2ba0*/  BSYNC.RECONVERGENT B2 ;  /* 0x0000000000027941 */ /* 0x000fea0003800200 */
.L_x_19601:
[----:B------:R-:W-:Y:S01]  /*2bb0*/  LOP3.LUT R15, R19, 0x80000000, R13, 0xb8, !PT ;  /* 0x80000000130f7812 */ /* 0x000fe200078eb80d */
[----:B------:R-:W-:-:S07]  /*2bc0*/  IMAD.MOV.U32 R14, RZ, RZ, R17 ;  /* 0x000000ffff0e7224 */ /* 0x000fce00078e0011 */
.L_x_19598:
[----:B------:R-:W-:Y:S05]  /*2bd0*/  BSYNC.RECONVERGENT B0 ;  /* 0x0000000000007941 */ /* 0x000fea0003800200 */
.L_x_19596:
[----:B------:R-:W0:Y:S01]  /*2be0*/  DSETP.NEU.AND P1, PT, R14, RZ, PT ;  /* 0x000000ff0e00722a */ /* 0x000e220003f2d000 */
[----:B------:R-:W1:Y:S01]  /*2bf0*/  LDCU.64 UR10, c[0x0][0x598] ;  /* 0x0000b300ff0a77ac */ /* 0x000e620008000a00 */
[----:B0-----:R-:W0:Y:S01]  /*2c00*/  @P1 LDC.64 R18, c[0x0][0x590] ;  /* 0x00016400ff121b82 */ /* 0x001e220000000a00 */
[----:B------:R-:W-:Y:S01]  /*2c10*/  PLOP3.LUT P0, PT, PT, PT, PT, 0x8, 0x80 ;  /* 0x000000000080781c */ /* 0x000fe20003f0e170 */
[----:B------:R-:W-:Y:S01]  /*2c20*/  VIADD R9, R9, 0x80 ;  /* 0x0000008009097836 */ /* 0x000fe20000000000 */
[----:B------:R-:W2:-:S15]  /*2c30*/  LDCU.64 UR8, c[0x0][0x580] ;  /* 0x0000b000ff0877ac */ /* 0x000e9e0008000a00 */
[----:B------:R-:W-:-:S15]  /*2c40*/  NOP ;  /* 0x0000000000007918 */ /* 0x000fde0000000000 */
[----:B------:R-:W-:-:S15]  /*2c50*/  NOP ;  /* 0x0000000000007918 */ /* 0x000fde0000000000 */
[----:B------:R-:W-:-:S14]  /*2c60*/  NOP ;  /* 0x0000000000007918 */ /* 0x000fdc0000000000 */
        /* <DEDUP_REMOVED lines=20> */
[----:B0-----:R-:W0:Y:S01]  /*2db0*/  @P1 DSETP.LT.XOR P0, PT, R14, RZ, !P2 ;  /* 0x000000ff0e00122a */ /* 0x001e220005701800 */
[----:B--2---:R-:W-:Y:S02]  /*2dc0*/  IADD3 R10, P2, PT, R11, UR8, RZ ;  /* 0x000000080b0a7c10 */ /* 0x004fe4000ff5e0ff */
[----:B0-----:R-:W-:Y:S02]  /*2dd0*/  FSEL R20, R18, R16, P0 ;  /* 0x0000001012147208 */ /* 0x001fe40000000000 */
[----:B------:R-:W-:Y:S01]  /*2de0*/  FSEL R21, R19, R17, P0 ;  /* 0x0000001113157208 */ /* 0x000fe20000000000 */
[----:B------:R-:W-:-:S15]  /*2df0*/  IMAD.X R11, RZ, RZ, UR9, P2 ;  /* 0x00000009ff0b7e24 */ /* 0x000fde00090e06ff */
[----:B------:R-:W-:-:S15]  /*2e00*/  NOP ;  /* 0x0000000000007918 */ /* 0x000fde0000000000 */
[----:B------:R-:W-:-:S15]  /*2e10*/  NOP ;  /* 0x0000000000007918 */ /* 0x000fde0000000000 */
[----:B------:R-:W-:-:S13]  /*2e20*/  NOP ;  /* 0x0000000000007918 */ /* 0x000fda0000000000 */
        /* <DEDUP_REMOVED lines=20> */
[----:B------:R-:W0:Y:S02]  /*2f70*/  @!P1 DMUL R18, R12, UR10 ;  /* 0x0000000a0c129c28 */ /* 0x000e240008000000 */
[----:B0-----:R-:W-:-:S15]  /*2f80*/  @!P1 LOP3.LUT R18, RZ, 0x80000000, R19, 0xb8, !PT ;  /* 0x80000000ff129812 */ /* 0x001fde00078eb813 */
[----:B------:R-:W-:-:S15]  /*2f90*/  NOP ;  /* 0x0000000000007918 */ /* 0x000fde0000000000 */
[----:B------:R-:W-:-:S15]  /*2fa0*/  NOP ;  /* 0x0000000000007918 */ /* 0x000fde0000000000 */
[----:B------:R-:W-:-:S15]  /*2fb0*/  NOP ;  /* 0x0000000000007918 */ /* 0x000fde0000000000 */
[----:B------:R-:W-:-:S02]  /*2fc0*/  NOP ;  /* 0x0000000000007918 */ /* 0x000fc40000000000 */
[----:B------:R-:W0:Y:S02]  /*2fd0*/  @P1 DADD R16, R14, 1 ;  /* 0x3ff000000e101429 */ /* 0x000e240000000000 */
[----:B0-----:R-:W-:Y:S01]  /*2fe0*/  @P1 FSEL R12, R16, R14, P0 ;  /* 0x0000000e100c1208 */ /* 0x001fe20000000000 */
[----:B------:R-:W-:Y:S01]  /*2ff0*/  @!P1 IMAD.MOV.U32 R12, RZ, RZ, RZ ;  /* 0x000000ffff0c9224 */ /* 0x000fe200078e00ff */
[----:B------:R-:W-:Y:S02]  /*3000*/  @P1 FSEL R13, R17, R15, P0 ;  /* 0x0000000f110d1208 */ /* 0x000fe40000000000 */
[----:B------:R-:W-:-:S05]  /*3010*/  @!P1 MOV R13, R18 ;  /* 0x00000012000d9202 */ /* 0x000fca0000000f00 */
[----:B------:R0:W-:Y:S02]  /*3020*/  STG.E.64 desc[UR6][R10.64], R12 ;  /* 0x0000000c0a007986 */ /* 0x0001e4000c101b06 */
.L_x_19594:
[----:B------:R-:W-:Y:S05]  /*3030*/  BSYNC.RECONVERGENT B1 ;  /* 0x0000000000017941 */ /* 0x000fea0003800200 */
.L_x_19593:
[----:B------:R-:W-:-:S13]  /*3040*/  ISETP.GE.AND P0, PT, R9, UR4, PT ;  /* 0x0000000409007c0c */ /* 0x000fda000bf06270 */
[----:B------:R-:W-:Y:S05]  /*3050*/  @P0 EXIT ;  /* 0x000000000000094d */ /* 0x000fea0003800000 */
[----:B------:R-:W1:Y:S01]  /*3060*/  LDCU.64 UR4, c[0x0][0x390] ;  /* 0x00007200ff0477ac */ /* 0x000e620008000a00 */
[----:B0-----:R-:W-:Y:S01]  /*3070*/  MOV R11, R9 ;  /* 0x00000009000b7202 */ /* 0x001fe20000000f00 */
[----:B------:R-:W-:Y:S01]  /*3080*/  IMAD.MOV.U32 R10, RZ, RZ, RZ ;  /* 0x000000ffff0a7224 */ /* 0x000fe200078e00ff */
[----:B------:R-:W-:Y:S01]  /*3090*/  ISETP.NE.AND P0, PT, R8, RZ, PT ;  /* 0x000000ff0800720c */ /* 0x000fe20003f05270 */
[----:B------:R-:W0:Y:S01]  /*30a0*/  LDCU UR8, c[0x0][0x38c] ;  /* 0x00007180ff0877ac */ /* 0x000e220008000800 */
        /* <DEDUP_REMOVED lines=293> */
.L_x_19603:
        /* <DEDUP_REMOVED lines=31> */
[----:B------:R-:W-:Y:S02]  /*44f0*/  @!P0 IADD3 R15, PT, PT, R2, -0x36, RZ ;  /* 0xffffffca020f8810 */ /* 0x000fe40007ffe0ff */
[----:B------:R-:W-:Y:S02]  /*4500*/  LOP3.LUT R4, R0, 0x100000, RZ, 0xfc, !PT ;  /* 0x0010000000047812 */ /* 0x000fe400078efcff */
[----:B------:R-:W-:Y:S01]  /*4510*/  LOP3.LUT R5, R5, 0x100000, RZ, 0xfc, !PT ;  /* 0x0010000005057812 */ /* 0x000fe200078efcff */
[----:B------:R-:W-:-:S07]  /*4520*/  IMAD.IADD R15, R15, 0x1, -R6 ;  /* 0x000000010f0f7824 */ /* 0x000fce00078e0a06 */
.L_x_19608:
        /* <DEDUP_REMOVED lines=11> */
.L_x_19607:
        /* <DEDUP_REMOVED lines=13> */
[C---:B------:R-:W-:Y:S02]  /*46b0*/  @P0 IADD3 R0, PT, PT, R4.reuse, -0x1, RZ ;  /* 0xffffffff04000810 */ /* 0x040fe40007ffe0ff */
[----:B------:R-:W-:Y:S02]  /*46c0*/  @P0 IADD3 R14, P1, PT, RZ, R6, RZ ;  /* 0x00000006ff0e0210 */ /* 0x000fe40007f3e0ff */
[----:B------:R-:W-:-:S03]  /*46d0*/  @!P0 IADD3 R2, PT, PT, -R4, 0x1, RZ ;  /* 0x0000000104028810 */ /* 0x000fc60007ffe1ff */
[--C-:B------:R-:W-:Y:S01]  /*46e0*/  @P0 IMAD.U32.X R15, R0, 0x100000, R3.reuse, P1 ;  /* 0x00100000000f0824 */ /* 0x100fe200008e0403 */
[-CC-:B------:R-:W-:Y:S02]  /*46f0*/  @!P0 SHF.R.U64 R14, R6, R2.reuse, R3.reuse ;  /* 0x00000002060e8219 */ /* 0x180fe40000001203 */
[----:B------:R-:W-:-:S07]  /*4700*/  @!P0 SHF.R.U32.HI R15, RZ, R2, R3 ;  /* 0x00000002ff0f8219 */ /* 0x000fce0000011603 */
.L_x_19610:
[----:B------:R-:W-:Y:S05]  /*4710*/  BSYNC.RECONVERGENT B1 ;  /* 0x0000000000017941 */ /* 0x000fea0003800200 */
.L_x_19609:
[----:B------:R-:W-:Y:S01]  /*4720*/  LOP3.LUT R15, R15, 0x80000000, R11, 0xb8, !PT ;  /* 0x800000000f0f7812 */ /* 0x000fe200078eb80b */
[----:B------:R-:W-:Y:S06]  /*4730*/  BRA `(.L_x_19606) ;  /* 0x00000000004c7947 */ /* 0x000fec0003800000 */
.L_x_19605:
        /* <DEDUP_REMOVED lines=19> */
.L_x_19606:
[----:B------:R-:W-:Y:S05]  /*4870*/  BSYNC.RECONVERGENT B0 ;  /* 0x0000000000007941 */ /* 0x000fea0003800200 */
.L_x_19604:
        /* <DEDUP_REMOVED lines=62> */
[----:B------:R-:W-:Y:S01]  /*4c60*/  @!P1 IMAD.MOV.U32 R10, RZ, RZ, RZ ;  /* 0x000000ffff0a9224 */ /* 0x000fe200078e00ff */
[----:B------:R-:W-:Y:S01]  /*4c70*/  @P1 MOV R10, R0 ;  /* 0x00000000000a1202 */ /* 0x000fe20000000f00 */
[----:B------:R-:W-:-:S05]  /*4c80*/  @P1 IMAD.MOV.U32 R11, RZ, RZ, R3 ;  /* 0x000000ffff0b1224 */ /* 0x000fca00078e0003 */
[----:B------:R-:W-:Y:S01]  /*4c90*/  STG.E.64 desc[UR6][R8.64], R10 ;  /* 0x0000000a08007986 */ /* 0x000fe2000c101b06 */
[----:B------:R-:W-:Y:S05]  /*4ca0*/  EXIT ;  /* 0x000000000000794d */ /* 0x000fea0003800000 */
.L_x_19611:
        /* <DEDUP_REMOVED lines=13> */
.L_x_32930:


//--------------------- .text._ZN2at6native27unrolled_elementwise_kernelIZZZNS0_15binary_internal21div_floor_kernel_cudaERNS_18TensorIteratorBaseEENKUlvE0_clEvENKUlvE_clEvEUldE_St5arrayIPcLm2EELi4E23TrivialOffsetCalculatorILi1EjESC_NS0_6memory15LoadWithoutCastENSD_16StoreWithoutCastEEEviT_T0_T2_T3_T4_T5_ --------------------------
	.section	.text._ZN2at6native27unrolled_elementwise_kernelIZZZNS0_15binary_internal21div_floor_kernel_cudaERNS_18TensorIteratorBaseEENKUlvE0_clEvENKUlvE_clEvEUldE_St5arrayIPcLm2EELi4E23TrivialOffsetCalculatorILi1EjESC_NS0_6memory15LoadWithoutCastENSD_16StoreWithoutCastEEEviT_T0_T2_T3_T4_T5_,"ax",@progbits
	.align	128
        .global         _ZN2at6native27unrolled_elementwise_kernelIZZZNS0_15binary_internal21div_floor_kernel_cudaERNS_18TensorIteratorBaseEENKUlvE0_clEvENKUlvE_clEvEUldE_St5arrayIPcLm2EELi4E23TrivialOffsetCalculatorILi1EjESC_NS0_6memory15LoadWithoutCastENSD_16StoreWithoutCastEEEviT_T0_T2_T3_T4_T5_
        .type           _ZN2at6native27unrolled_elementwise_kernelIZZZNS0_15binary_internal21div_floor_kernel_cudaERNS_18TensorIteratorBaseEENKUlvE0_clEvENKUlvE_clEvEUldE_St5arrayIPcLm2EELi4E23TrivialOffsetCalculatorILi1EjESC_NS0_6memory15LoadWithoutCastENSD_16StoreWithoutCastEEEviT_T0_T2_T3_T4_T5_,@function
        .size           _ZN2at6native27unrolled_elementwise_kernelIZZZNS0_15binary_internal21div_floor_kernel_cudaERNS_18TensorIteratorBaseEENKUlvE0_clEvENKUlvE_clEvEUldE_St5arrayIPcLm2EELi4E23TrivialOffsetCalculatorILi1EjESC_NS0_6memory15LoadWithoutCastENSD_16StoreWithoutCastEEEviT_T0_T2_T3_T4_T5_,(.L_x_32931 - _ZN2at6native27unrolled_elementwise_kernelIZZZNS0_15binary_internal21div_floor_kernel_cudaERNS_18TensorIteratorBaseEENKUlvE0_clEvENKUlvE_clEvEUldE_St5arrayIPcLm2EELi4E23TrivialOffsetCalculatorILi1EjESC_NS0_6memory15LoadWithoutCastENSD_16StoreWithoutCastEEEviT_T0_T2_T3_T4_T5_)
        .other          _ZN2at6native27unrolled_elementwise_kernelIZZZNS0_15binary_internal21div_floor_kernel_cudaERNS_18TensorIteratorBaseEENKUlvE0_clEvENKUlvE_clEvEUldE_St5arrayIPcLm2EELi4E23TrivialOffsetCalculatorILi1EjESC_NS0_6memory15LoadWithoutCastENSD_16StoreWithoutCastEEEviT_T0_T2_T3_T4_T5_,@"STO_CUDA_ENTRY STV_DEFAULT"
_ZN2at6native27unrolled_elementwise_kernelIZZZNS0_15binary_internal21div_floor_kernel_cudaERNS_18TensorIteratorBaseEENKUlvE0_clEvENKUlvE_clEvEUldE_St5arrayIPcLm2EELi4E23TrivialOffsetCalculatorILi1EjESC_NS0_6memory15LoadWithoutCastENSD_16StoreWithoutCastEEEviT_T0_T2_T3_T4_T5_:
.text._ZN2at6native27unrolled_elementwise_kernelIZZZNS0_15binary_internal21div_floor_kernel_cudaERNS_18TensorIteratorBaseEENKUlvE0_clEvENKUlvE_clEvEUldE_St5arrayIPcLm2EELi4E23TrivialOffsetCalculatorILi1EjESC_NS0_6memory15LoadWithoutCastENSD_16StoreWithoutCastEEEviT_T0_T2_T3_T4_T5_:
[----:B------:R-:W-:Y:S01]  /*0000*/  LDC R1, c[0x0][0x37c] ;  /* 0x0000df00ff017b82 */ /* 0x000fe20000000800 */
[----:B------:R-:W0:Y:S07]  /*0010*/  S2R R6, SR_TID.X ;  /* 0x0000000000067919 */ /* 0x000e2e0000002100 */
[----:B------:R-:W1:Y:S01]  /*0020*/  S2UR UR10, SR_CTAID.X ;  /* 0x00000000000a79c3 */ /* 0x000e620000002500 */
[----:B------:R-:W1:Y:S01]  /*0030*/  LDCU UR6, c[0x0][0x380] ;  /* 0x00007000ff0677ac */ /* 0x000e620008000800 */
[----:B------:R-:W-:Y:S01]  /*0040*/  CS2R R10, SRZ ;  /* 0x00000000000a7805 */ /* 0x000fe2000001ff00 */
[----:B------:R-:W2:Y:S01]  /*0050*/  LDCU.64 UR8, c[0x0][0x358] ;  /* 0x00006b00ff0877ac */ /* 0x000ea20008000a00 */
[----:B------:R-:W3:Y:S01]  /*0060*/  LDCU.64 UR4, c[0x0][0x388] ;  /* 0x00007100ff0477ac */ /* 0x000ee20008000a00 */
[----:B-1----:R-:W-:-:S02]  /*0070*/  UIMAD UR6, UR10, -0x200, UR6 ;  /* 0xfffffe000a0678a4 */ /* 0x002fc4000f8e0206 */
[----:B------:R-:W-:Y:S02]  /*0080*/  IMAD.U32 R9, RZ, RZ, UR10 ;  /* 0x0000000aff097e24 */ /* 0x000fe4000f8e00ff */
[----:B------:R-:W-:Y:S02]  /*0090*/  IMAD.U32 R19, RZ, RZ, UR10 ;  /* 0x0000000aff137e24 */ /* 0x000fe4000f8e00ff */
[----:B------:R-:W-:Y:S01]  /*00a0*/  IMAD.U32 R17, RZ, RZ, UR10 ;  /* 0x0000000aff117e24 */ /* 0x000fe2000f8e00ff */
[----:B0-----:R-:W-:Y:S01]  /*00b0*/  ISETP.GE.AND P0, PT, R6, UR6, PT ;  /* 0x0000000606007c0c */ /* 0x001fe2000bf06270 */
[----:B------:R-:W-:Y:S02]  /*00c0*/  IMAD.MOV.U32 R0, RZ, RZ, R6 ;  /* 0x000000ffff007224 */ /* 0x000fe400078e0006 */
        /* <DEDUP_REMOVED lines=12> */
[----:B------:R-:W-:Y:S02]  /*0190*/  @!P3 VIADD R6, R6, 0x80 ;  /* 0x000000800606b836 */ /* 0x000fe40000000000 */
[----:B-1----:R-:W-:Y:S01]  /*01a0*/  @!P1 IMAD.WIDE.U32 R14, R9, 0x8, R14 ;  /* 0x00000008090e9825 */ /* 0x002fe200078e000e */
[----:B------:R-:W-:Y:S02]  /*01b0*/  CS2R R8, SRZ ;  /* 0x0000000000087805 */ /* 0x000fe4000001ff00 */
[----:B------:R-:W-:Y:S02]  /*01c0*/  ISETP.GE.AND P2, PT, R6, UR6, PT ;  /* 0x0000000606007c0c */ /* 0x000fe4000bf46270 */
[----:B--2---:R-:W5:Y:S11]  /*01d0*/  @!P1 LDG.E.64 R10, desc[UR8][R14.64] ;  /* 0x000000080e0a9981 */ /* 0x004f76000c1e1b00 */
[----:B------:R-:W1:Y:S01]  /*01e0*/  @!P2 LDC.64 R2, c[0x0][0x3a8] ;  /* 0x0000ea00ff02ab82 */ /* 0x000e620000000a00 */
[----:B------:R-:W-:-:S02]  /*01f0*/  @!P2 IMAD R17, R17, 0x200, R6 ;  /* 0x000002001111a824 */ /* 0x000fc400078e0206 */
[----:B0-----:R-:W-:Y:S01]  /*0200*/  @!P3 IMAD.WIDE.U32 R18, R19, 0x8, R4 ;  /* 0x000000081312b825 */ /* 0x001fe200078e0004 */
[----:B------:R-:W-:-:S04]  /*0210*/  CS2R R4, SRZ ;  /* 0x0000000000047805 */ /* 0x000fc8000001ff00 */
[----:B------:R-:W5:Y:S01]  /*0220*/  @!P3 LDG.E.64 R8, desc[UR8][R18.64] ;  /* 0x000000081208b981 */ /* 0x000f62000c1e1b00 */
[----:B-1----:R-:W-:Y:S01]  /*0230*/  @!P2 IMAD.WIDE.U32 R16, R17, 0x8, R2 ;  /* 0x000000081110a825 */ /* 0x002fe200078e0002 */
[----:B------:R-:W-:-:S04]  /*0240*/  CS2R R2, SRZ ;  /* 0x0000000000027805 */ /* 0x000fc8000001ff00 */
[----:B------:R-:W5:Y:S01]  /*0250*/  @!P2 LDG.E.64 R4, desc[UR8][R16.64] ;  /* 0x000000081004a981 */ /* 0x000f62000c1e1b00 */
[----:B---3--:R-:W-:-:S03]  /*0260*/  ULOP3.LUT UR5, UR5, 0x7fffffff, URZ, 0xc0, !UPT ;  /* 0x7fffffff05057892 */ /* 0x008fc6000f8ec0ff */
[----:B------:R0:W5:Y:S01]  /*0270*/  @!P0 LDG.E.64 R2, desc[UR8][R12.64] ;  /* 0x000000080c028981 */ /* 0x000162000c1e1b00 */
[----:B------:R-:W-:Y:S01]  /*0280*/  ISETP.GE.AND P0, PT, R0, UR6, PT ;  /* 0x0000000600007c0c */ /* 0x000fe2000bf06270 */
[----:B------:R-:W-:Y:S02]  /*0290*/  IMAD.U32 R6, RZ, RZ, UR4 ;  /* 0x00000004ff067e24 */ /* 0x000fe4000f8e00ff */
[----:B------:R-:W-:Y:S01]  /*02a0*/  IMAD.U32 R7, RZ, RZ, UR5 ;  /* 0x00000005ff077e24 */ /* 0x000fe2000f8e00ff */
[----:B------:R-:W-:Y:S01]  /*02b0*/  USHF.R.U32.HI UR7, URZ, 0x14, UR5 ;  /* 0x00000014ff077899 */ /* 0x000fe20008011605 */
[----:B------:R-:W-:Y:S04]  /*02c0*/  BSSY.RECONVERGENT B1, `(.L_x_19612) ;  /* 0x000009c000017945 */ /* 0x000fe80003800200 */
[----:B------:R-:W0:Y:S02]  /*02d0*/  DMUL R6, R6, 1.80143985094819840000e+16 ;  /* 0x4350000006067828 */ /* 0x000e240000000000 */
[----:B0-----:R-:W-:-:S05]  /*02e0*/  LEA.HI R13, R7, UR7, RZ, 0xc ;  /* 0x00000007070d7c11 */ /* 0x001fca000f8f60ff */
[----:B------:R-:W-:Y:S01]  /*02f0*/  VIADD R13, R13, 0xffffffca ;  /* 0xffffffca0d0d7836 */ /* 0x000fe20000000000 */
[----:B------:R-:W-:Y:S06]  /*0300*/  @P0 BRA `(.L_x_19613) ;  /* 0x00000008005c0947 */ /* 0x000fec0003800000 */
        /* <DEDUP_REMOVED lines=28> */
.L_x_19615:
        /* <DEDUP_REMOVED lines=25> */
.L_x_19618:
        /* <DEDUP_REMOVED lines=11> */
.L_x_19617:
        /* <DEDUP_REMOVED lines=19> */
.L_x_19620:
[----:B------:R-:W-:Y:S05]  /*0840*/  BSYNC.RECONVERGENT B2 ;  /* 0x0000000000027941 */ /* 0x000fea0003800200 */
.L_x_19619:
[----:B------:R-:W-:-:S07]  /*0850*/  LOP3.LUT R17, R17, 0x80000000, R3, 0xb8, !PT ;  /* 0x8000000011117812 */ /* 0x000fce00078eb803 */
.L_x_19616:
[----:B------:R-:W-:Y:S05]  /*0860*/  BSYNC.RECONVERGENT B0 ;  /* 0x0000000000007941 */ /* 0x000fea0003800200 */
.L_x_19614:
[----:B------:R-:W0:Y:S01]  /*0870*/  DSETP.NEU.AND P1, PT, R16, RZ, PT ;  /* 0x000000ff1000722a */ /* 0x000e220003f2d000 */
[----:B------:R-:W1:Y:S01]  /*0880*/  LDCU.64 UR12, c[0x0][0x390] ;  /* 0x00007200ff0c77ac */ /* 0x000e620008000a00 */
[----:B------:R-:W-:-:S15]  /*0890*/  PLOP3.LUT P0, PT, PT, PT, PT, 0x8, 0x80 ;  /* 0x000000000080781c */ /* 0x000fde0003f0e170 */
[----:B------:R-:W-:-:S15]  /*08a0*/  NOP ;  /* 0x0000000000007918 */ /* 0x000fde0000000000 */
[----:B------:R-:W-:-:S15]  /*08b0*/  NOP ;  /* 0x0000000000007918 */ /* 0x000fde0000000000 */
[----:B------:R-:W-:-:S15]  /*08c0*/  NOP ;  /* 0x0000000000007918 */ /* 0x000fde0000000000 */
[----:B------:R-:W-:-:S02]  /*08d0*/  NOP ;  /* 0x0000000000007918 */ /* 0x000fc40000000000 */
[----:B------:R-:W1:-:S15]  /*08e0*/  DADD R14, -R16, R2 ;  /* 0x00000000100e7229 */ /* 0x000e5e0000000102 */
[----:B------:R-:W-:-:S15]  /*08f0*/  NOP ;  /* 0x0000000000007918 */ /* 0x000fde0000000000 */
[----:B------:R-:W-:-:S15]  /*0900*/  NOP ;  /* 0x0000000000007918 */ /* 0x000fde0000000000 */
[----:B------:R-:W-:-:S15]  /*0910*/  NOP ;  /* 0x0000000000007918 */ /* 0x000fde0000000000 */
[----:B------:R-:W-:-:S04]  /*0920*/  NOP ;  /* 0x0000000000007918 */ /* 0x000fc80000000000 */
[----:B0-----:R0:W2:Y:S02]  /*0930*/  @P1 DSETP.GEU.AND P2, PT, R16, RZ, PT ;  /* 0x000000ff1000122a */ /* 0x0010a40003f4e000 */
[----:B0-----:R-:W2:-:S15]  /*0940*/  @P1 LDC.64 R16, c[0x0][0x388] ;  /* 0x0000e200ff101b82 */ /* 0x001e9e0000000a00 */
[----:B------:R-:W-:-:S15]  /*0950*/  NOP ;  /* 0x0000000000007918 */ /* 0x000fde0000000000 */
[----:B------:R-:W-:-:S15]  /*0960*/  NOP ;  /* 0x0000000000007918 */ /* 0x000fde0000000000 */
[----:B------:R-:W-:-:S15]  /*0970*/  NOP ;  /* 0x0000000000007918 */ /* 0x000fde0000000000 */
[----:B------:R-:W-:-:S02]  /*0980*/  NOP ;  /* 0x0000000000007918 */ /* 0x000fc40000000000 */
[----:B-1----:R-:W0:-:S15]  /*0990*/  DMUL R14, R14, UR12 ;  /* 0x0000000c0e0e7c28 */ /* 0x002e1e0008000000 */
[----:B------:R-:W-:-:S15]  /*09a0*/  NOP ;  /* 0x0000000000007918 */ /* 0x000fde0000000000 */
[----:B------:R-:W-:-:S15]  /*09b0*/  NOP ;  /* 0x0000000000007918 */ /* 0x000fde0000000000 */
[----:B------:R-:W-:-:S15]  /*09c0*/  NOP ;  /* 0x0000000000007918 */ /* 0x000fde0000000000 */
[----:B------:R-:W-:-:S04]  /*09d0*/  NOP ;  /* 0x0000000000007918 */ /* 0x000fc80000000000 */
[----:B--2---:R-:W-:-:S15]  /*09e0*/  @P1 DSETP.LT.XOR P0, PT, R16, RZ, !P2 ;  /* 0x000000ff1000122a */ /* 0x004fde0005701800 */
        /* <DEDUP_REMOVED lines=15> */
[----:B0-----:R-:W0:-:S15]  /*0ae0*/  @!P1 DMUL R18, R2, UR12 ;  /* 0x0000000c02129c28 */ /* 0x001e1e0008000000 */
[----:B------:R-:W-:-:S15]  /*0af0*/  NOP ;  /* 0x0000000000007918 */ /* 0x000fde0000000000 */
[----:B------:R-:W-:-:S15]  /*0b00*/  NOP ;  /* 0x0000000000007918 */ /* 0x000fde0000000000 */
[----:B------:R-:W-:-:S15]  /*0b10*/  NOP ;  /* 0x0000000000007918 */ /* 0x000fde0000000000 */
[----:B------:R-:W-:-:S04]  /*0b20*/  NOP ;  /* 0x0000000000007918 */ /* 0x000fc80000000000 */
[----:B------:R-:W1:Y:S01]  /*0b30*/  @P1 FRND.F64.FLOOR R2, R20 ;  /* 0x0000001400021313 */ /* 0x000e620000305800 */
[----:B0-----:R-:W-:-:S15]  /*0b40*/  @!P1 LOP3.LUT R18, RZ, 0x80000000, R19, 0xb8, !PT ;  /* 0x80000000ff129812 */ /* 0x001fde00078eb813 */
[----:B------:R-:W-:-:S15]  /*0b50*/  NOP ;  /* 0x0000000000007918 */ /* 0x000fde0000000000 */
[----:B------:R-:W-:-:S15]  /*0b60*/  NOP ;  /* 0x0000000000007918 */ /* 0x000fde0000000000 */
[----:B------:R-:W-:-:S15]  /*0b70*/  NOP ;  /* 0x0000000000007918 */ /* 0x000fde0000000000 */
[----:B------:R-:W-:-:S03]  /*0b80*/  NOP ;  /* 0x0000000000007918 */ /* 0x000fc60000000000 */
[----:B-1----:R-:W0:-:S15]  /*0b90*/  @P1 DADD R14, R20, -R2 ;  /* 0x00000000140e1229 */ /* 0x002e1e0000000802 */
        /* <DEDUP_REMOVED lines=13> */
[----:B------:R-:W-:-:S07]  /*0c70*/  @!P1 IMAD.MOV.U32 R3, RZ, RZ, R18 ;  /* 0x000000ffff039224 */ /* 0x000fce00078e0012 */
.L_x_19613:
[----:B------:R-:W-:Y:S05]  /*0c80*/  BSYNC.RECONVERGENT B1 ;  /* 0x0000000000017941 */ /* 0x000fea0003800200 */
.L_x_19612:
        /* <DEDUP_REMOVED lines=30> */
[----:B------:R-:W-:-:S02]  /*0e70*/  SEL R16, R13, UR7, !P1 ;  /* 0x000000070d107c07 */ /* 0x000fc4000c800000 */
[----:B------:R-:W-:Y:S02]  /*0e80*/  LOP3.LUT R20, R20, 0x100000, RZ, 0xfc, !PT ;  /* 0x0010000014147812 */ /* 0x000fe400078efcff */
[----:B------:R-:W-:Y:S01]  /*0e90*/  LOP3.LUT R23, R14, 0x100000, RZ, 0xfc, !PT ;  /* 0x001000000e177812 */ /* 0x000fe200078efcff */
[----:B------:R-:W-:-:S07]  /*0ea0*/  IMAD.IADD R17, R15, 0x1, -R16 ;  /* 0x000000010f117824 */ /* 0x000fce00078e0a10 */
.L_x_19627:
        /* <DEDUP_REMOVED lines=11> */
.L_x_19626:
        /* <DEDUP_REMOVED lines=20> */
.L_x_19629:
[----:B------:R-:W-:Y:S05]  /*10a0*/  BSYNC.RECONVERGENT B2 ;  /* 0x0000000000027941 */ /* 0x000fea0003800200 */
.L_x_19628:
[----:B------:R-:W-:Y:S01]  /*10b0*/  LOP3.LUT R15, R19, 0x80000000, R11, 0xb8, !PT ;  /* 0x80000000130f7812 */ /* 0x000fe200078eb80b */
[----:B------:R-:W-:Y:S01]  /*10c0*/  IMAD.MOV.U32 R14, RZ, RZ, R17 ;  /* 0x000000ffff0e7224 */ /* 0x000fe200078e0011 */
[----:B------:R-:W-:Y:S06]  /*10d0*/  BRA `(.L_x_19625) ;  /* 0x0000000000547947 */ /* 0x000fec0003800000 */
.L_x_19624:
        /* <DEDUP_REMOVED lines=21> */
.L_x_19625:
[----:B------:R-:W-:Y:S05]  /*1230*/  BSYNC.RECONVERGENT B0 ;  /* 0x0000000000007941 */ /* 0x000fea0003800200 */
.L_x_19623:
        /* <DEDUP_REMOVED lines=65> */
.L_x_19622:
[----:B------:R-:W-:Y:S05]  /*1650*/  BSYNC.RECONVERGENT B1 ;  /* 0x0000000000017941 */ /* 0x000fea0003800200 */
.L_x_19621:
        /* <DEDUP_REMOVED lines=34> */
.L_x_19636:
        /* <DEDUP_REMOVED lines=11> */
.L_x_19635:
        /* <DEDUP_REMOVED lines=20> */
.L_x_19638:
[----:B------:R-:W-:Y:S05]  /*1a70*/  BSYNC.RECONVERGENT B2 ;  /* 0x0000000000027941 */ /* 0x000fea0003800200 */
.L_x_19637:
[----:B------:R-:W-:Y:S01]  /*1a80*/  LOP3.LUT R15, R19, 0x80000000, R9, 0xb8, !PT ;  /* 0x80000000130f7812 */ /* 0x000fe200078eb809 */
[----:B------:R-:W-:Y:S01]  /*1a90*/  IMAD.MOV.U32 R14, RZ, RZ, R17 ;  /* 0x000000ffff0e7224 */ /* 0x000fe200078e0011 */
[----:B------:R-:W-:Y:S06]  /*1aa0*/  BRA `(.L_x_19634) ;  /* 0x0000000000547947 */ /* 0x000fec0003800000 */
.L_x_19633:
        /* <DEDUP_REMOVED lines=21> */
.L_x_19634:
[----:B------:R-:W-:Y:S05]  /*1c00*/  BSYNC.RECONVERGENT B0 ;  /* 0x0000000000007941 */ /* 0x000fea0003800200 */
.L_x_19632:
        /* <DEDUP_REMOVED lines=65> */
.L_x_19631:
[----:B------:R-:W-:Y:S05]  /*2020*/  BSYNC.RECONVERGENT B1 ;  /* 0x0000000000017941 */ /* 0x000fea0003800200 */
.L_x_19630:
[----:B------:R-:W-:Y:S01]  /*2030*/  VIADD R14, R0, 0x180 ;  /* 0x00000180000e7836 */ /* 0x000fe20000000000 */
[----:B------:R-:W-:Y:S04]  /*2040*/  BSSY.RECONVERGENT B1, `(.L_x_19639) ;  /* 0x000009a000017945 */ /* 0x000fe80003800200 */
[----:B------:R-:W-:-:S13]  /*2050*/  ISETP.GE.AND P0, PT, R14, UR6, PT ;  /* 0x000000060e007c0c */ /* 0x000fda000bf06270 */
[----:B------:R-:W-:Y:S05]  /*2060*/  @P0 BRA `(.L_x_19640) ;  /* 0x00000008005c0947 */ /* 0x000fea0003800000 */
[----:B-----5:R-:W-:Y:S01]  /*2070*/  LOP3.LUT R15, R5, 0x7fffffff, RZ, 0xc0, !PT ;  /* 0x7fffffff050f7812 */ /* 0x020fe200078ec0ff */
[----:B------:R-:W-:Y:S03]  /*2080*/  BSSY.RECONVERGENT B0, `(.L_x_19641) ;  /* 0x0000054000007945 */ /* 0x000fe60003800200 */
[----:B------:R-:W-:-:S04]  /*2090*/  VIMNMX.U32 R14, PT, PT, R15, UR5, !PT ;  /* 0x000000050f0e7c48 */ /* 0x000fc8000ffe0000 */
[----:B------:R-:W-:Y:S01]  /*20a0*/  ISETP.GT.U32.AND P0, PT, R14, 0x7fefffff, PT ;  /* 0x7fefffff0e00780c */ /* 0x000fe20003f04070 */
[----:B------:R-:W-:-:S12]  /*20b0*/  IMAD.MOV.U32 R14, RZ, RZ, R4 ;  /* 0x000000ffff0e7224 */ /* 0x000fd800078e0004 */
        /* <DEDUP_REMOVED lines=17> */
[----:B0-----:R-:W-:Y:S02]  /*21d0*/  @!P0 LEA.HI R18, R15, R16, RZ, 0xc ;  /* 0x000000100f128211 */ /* 0x001fe400078f60ff */
[----:B------:R-:W-:Y:S02]  /*21e0*/  SEL R13, R13, UR7, !P1 ;  /* 0x000000070d0d7c07 */ /* 0x000fe4000c800000 */
[----:B------:R-:W-:Y:S01]  /*21f0*/  LOP3.LUT R15, R15, 0xfffff, RZ, 0xc0, !PT ;  /* 0x000fffff0f0f7812 */ /* 0x000fe200078ec0ff */
[----:B------:R-:W-:Y:S01]  /*2200*/  @!P0 VIADD R16, R18, 0xffffffca ;  /* 0xffffffca12108836 */ /* 0x000fe20000000000 */
[----:B------:R-:W-:Y:S01]  /*2210*/  LOP3.LUT R6, R17, 0xfffff, RZ, 0xc0, !PT ;  /* 0x000fffff11067812 */ /* 0x000fe200078ec0ff */
[----:B------:R-:W-:Y:S01]  /*2220*/  IMAD.MOV.U32 R17, RZ, RZ, R14 ;  /* 0x000000ffff117224 */ /* 0x000fe200078e000e */
[----:B------:R-:W-:Y:S01]  /*2230*/  LOP3.LUT R15, R15, 0x100000, RZ, 0xfc, !PT ;  /* 0x001000000f0f7812 */ /* 0x000fe200078efcff */
[----:B------:R-:W-:Y:S01]  /*2240*/  IMAD.IADD R16, R16, 0x1, -R13 ;  /* 0x0000000110107824 */ /* 0x000fe200078e0a0d */
[----:B------:R-:W-:-:S07]  /*2250*/  LOP3.LUT R18, R6, 0x100000, RZ, 0xfc, !PT ;  /* 0x0010000006127812 */ /* 0x000fce00078efcff */
.L_x_19645:
        /* <DEDUP_REMOVED lines=11> */
.L_x_19644:
        /* <DEDUP_REMOVED lines=19> */
.L_x_19647:
[----:B------:R-:W-:Y:S05]  /*2440*/  BSYNC.RECONVERGENT B2 ;  /* 0x0000000000027941 */ /* 0x000fea0003800200 */
.L_x_19646:
[----:B------:R-:W-:Y:S01]  /*2450*/  LOP3.LUT R17, R17, 0x80000000, R5, 0xb8, !PT ;  /* 0x8000000011117812 */ /* 0x000fe200078eb805 */
[----:B------:R-:W-:Y:S06]  /*2460*/  BRA `(.L_x_19643) ;  /* 0x0000000000547947 */ /* 0x000fec0003800000 */
.L_x_19642:
        /* <DEDUP_REMOVED lines=21> */
.L_x_19643:
[----:B------:R-:W-:Y:S05]  /*25c0*/  BSYNC.RECONVERGENT B0 ;  /* 0x0000000000007941 */ /* 0x000fea0003800200 */
.L_x_19641:
        /* <DEDUP_REMOVED lines=65> */
.L_x_19640:
[----:B------:R-:W-:Y:S05]  /*29e0*/  BSYNC.RECONVERGENT B1 ;  /* 0x0000000000017941 */ /* 0x000fea0003800200 */
.L_x_19639:
[----:B------:R-:W-:Y:S01]  /*29f0*/  ISETP.GE.AND P0, PT, R0, UR6, PT ;  /* 0x0000000600007c0c */ /* 0x000fe2000bf06270 */
[----:B------:R-:W-:Y:S04]  /*2a00*/  BSSY.RECONVERGENT B0, `(.L_x_19648) ;  /* 0x000001a000007945 */ /* 0x000fe80003800200 */
[----:B------:R-:W-:Y:S08]  /*2a10*/  BSSY.RELIABLE B1, `(.L_x_19649) ;  /* 0x0000011000017945 */ /* 0x000ff00003800100 */
[----:B------:R-:W-:Y:S05]  /*2a20*/  @P0 BRA `(.L_x_19650) ;  /* 0x00000000003c0947 */ /* 0x000fea0003800000 */
[----:B------:R-:W0:Y:S01]  /*2a30*/  LDC.64 R6, c[0x0][0x3a0] ;  /* 0x0000e800ff067b82 */ /* 0x000e220000000a00 */
[----:B------:R-:W-:-:S04]  /*2a40*/  IMAD.U32 R13, RZ, RZ, UR10 ;  /* 0x0000000aff0d7e24 */ /* 0x000fc8000f8e00ff */
[----:B------:R-:W-:Y:S02]  /*2a50*/  IMAD R13, R13, 0x200, R0 ;  /* 0x000002000d0d7824 */ /* 0x000fe400078e0200 */
[----:B------:R-:W-:-:S05]  /*2a60*/  IMAD.MOV.U32 R0, RZ, RZ, R12 ;  /* 0x000000ffff007224 */ /* 0x000fca00078e000c */
[----:B------:R-:W-:Y:S01]  /*2a70*/  ISETP.GE.AND P0, PT, R0, UR6, PT ;  /* 0x0000000600007c0c */ /* 0x000fe2000bf06270 */
[----:B0-----:R-:W-:-:S12]  /*2a80*/  IMAD.WIDE.U32 R6, R13, 0x8, R6 ;  /* 0x000000080d067825 */ /* 0x001fd800078e0006 */
[----:B------:R-:W-:Y:S05]  /*2a90*/  @P0 BREAK.RELIABLE B1 ;  /* 0x0000000000010942 */ /* 0x000fea0003800100 */
[----:B-----5:R0:W-:Y:S01]  /*2aa0*/  STG.E.64 desc[UR8][R6.64], R2 ;  /* 0x0000000206007986 */ /* 0x0201e2000c101b08 */
[----:B------:R-:W-:Y:S05]  /*2ab0*/  @P0 BRA `(.L_x_19651) ;  /* 0x0000000000380947 */ /* 0x000fea0003800000 */
[----:B0-----:R-:W0:Y:S01]  /*2ac0*/  LDC.64 R2, c[0x0][0x3a0] ;  /* 0x0000e800ff027b82 */ /* 0x001e220000000a00 */
[----:B------:R-:W-:-:S04]  /*2ad0*/  IMAD.U32 R7, RZ, RZ, UR10 ;  /* 0x0000000aff077e24 */ /* 0x000fc8000f8e00ff */
[----:B------:R-:W-:Y:S02]  /*2ae0*/  IMAD R7, R7, 0x200, R0 ;  /* 0x0000020007077824 */ /* 0x000fe400078e0200 */
[----:B------:R-:W-:Y:S02]  /*2af0*/  VIADD R0, R0, 0x80 ;  /* 0x0000008000007836 */ /* 0x000fe40000000000 */
[----:B0-----:R-:W-:-:S05]  /*2b00*/  IMAD.WIDE.U32 R2, R7, 0x8, R2 ;  /* 0x0000000807027825 */ /* 0x001fca00078e0002 */
[----:B------:R0:W-:Y:S02]  /*2b10*/  STG.E.64 desc[UR8][R2.64], R10 ;  /* 0x0000000a02007986 */ /* 0x0001e4000c101b08 */
.L_x_19650:
[----:B------:R-:W-:Y:S05]  /*2b20*/  BSYNC.RELIABLE B1 ;  /* 0x0000000000017941 */ /* 0x000fea0003800100 */
.L_x_19649:
[----:B------:R-:W-:Y:S01]  /*2b30*/  ISETP.GE.AND P0, PT, R0, UR6, PT ;  /* 0x0000000600007c0c */ /* 0x000fe2000bf06270 */
[----:B------:R-:W-:-:S12]  /*2b40*/  IMAD.U32 R7, RZ, RZ, UR10 ;  /* 0x0000000aff077e24 */ /* 0x000fd8000f8e00ff */
[----:B0----5:R-:W0:Y:S01]  /*2b50*/  @!P0 LDC.64 R2, c[0x0][0x3a0] ;  /* 0x0000e800ff028b82 */ /* 0x021e220000000a00 */
[----:B------:R-:W-:Y:S02]  /*2b60*/  @!P0 IMAD R7, R7, 0x200, R0 ;  /* 0x0000020007078824 */ /* 0x000fe400078e0200 */
[----:B------:R-:W-:Y:S02]  /*2b70*/  @!P0 VIADD R0, R0, 0x80 ;  /* 0x0000008000008836 */ /* 0x000fe40000000000 */
[----:B0-----:R-:W-:-:S05]  /*2b80*/  @!P0 IMAD.WIDE.U32 R2, R7, 0x8, R2 ;  /* 0x0000000807028825 */ /* 0x001fca00078e0002 */
[----:B------:R1:W-:Y:S02]  /*2b90*/  @!P0 STG.E.64 desc[UR8][R2.64], R8 ;  /* 0x0000000802008986 */ /* 0x0003e4000c101b08 */
.L_x_19651:
[----:B------:R-:W-:Y:S05]  /*2ba0*/  BSYNC.RECONVERGENT B0 ;  /* 0x0000000000007941 */ /* 0x000fea0003800200 */
.L_x_19648:
        /* <DEDUP_REMOVED lines=9> */
.L_x_19652:
        /* <DEDUP_REMOVED lines=12> */
.L_x_32931:


//--------------------- .text._ZN2at6native29vectorized_elementwise_kernelILi2EZZZNS0_15binary_internal21div_floor_kernel_cudaERNS_18TensorIteratorBaseEENKUlvE0_clEvENKUlvE_clEvEUldE_St5arrayIPcLm2EEEEviT0_T1_ --------------------------
	.section	.text._ZN2at6native29vectorized_elementwise_kernelILi2EZZZNS0_15binary_internal21div_floor_kernel_cudaERNS_18TensorIteratorBaseEENKUlvE0_clEvENKUlvE_clEvEUldE_St5arrayIPcLm2EEEEviT0_T1_,"ax",@progbits
	.align	128
        .global         _ZN2at6native29vectorized_elementwise_kernelILi2EZZZNS0_15binary_internal21div_floor_kernel_cudaERNS_18TensorIteratorBaseEENKUlvE0_clEvENKUlvE_clEvEUldE_St5arrayIPcLm2EEEEviT0_T1_
        .type           _ZN2at6native29vectorized_elementwise_kernelILi2EZZZNS0_15binary_internal21div_floor_kernel_cudaERNS_18TensorIteratorBaseEENKUlvE0_clEvENKUlvE_clEvEUldE_St5arrayIPcLm2EEEEviT0_T1_,@function
        .size           _ZN2at6native29vectorized_elementwise_kernelILi2EZZZNS0_15binary_internal21div_floor_kernel_cudaERNS_18TensorIteratorBaseEENKUlvE0_clEvENKUlvE_clEvEUldE_St5arrayIPcLm2EEEEviT0_T1_,(.L_x_32932 - _ZN2at6native29vectorized_elementwise_kernelILi2EZZZNS0_15binary_internal21div_floor_kernel_cudaERNS_18TensorIteratorBaseEENKUlvE0_clEvENKUlvE_clEvEUldE_St5arrayIPcLm2EEEEviT0_T1_)
        .other          _ZN2at6native29vectorized_elementwise_kernelILi2EZZZNS0_15binary_internal21div_floor_kernel_cudaERNS_18TensorIteratorBaseEENKUlvE0_clEvENKUlvE_clEvEUldE_St5arrayIPcLm2EEEEviT0_T1_,@"STO_CUDA_ENTRY STV_DEFAULT"
_ZN2at6native29vectorized_elementwise_kernelILi2EZZZNS0_15binary_internal21div_floor_kernel_cudaERNS_18TensorIteratorBaseEENKUlvE0_clEvENKUlvE_clEvEUldE_St5arrayIPcLm2EEEEviT0_T1_:
.text._ZN2at6native29vectorized_elementwise_kernelILi2EZZZNS0_15binary_internal21div_floor_kernel_cudaERNS_18TensorIteratorBaseEENKUlvE0_clEvENKUlvE_clEvEUldE_St5arrayIPcLm2EEEEviT0_T1_:
        /* <DEDUP_REMOVED lines=17> */
[C---:B------:R-:W-:Y:S01]  /*0110*/  @!P5 VIADD R29, R14.reuse, UR8 ;  /* 0x000000080e1ddc36 */ /* 0x040fe20008000000 */
[----:B------:R-:W2:Y:S01]  /*0120*/  @!P5 LDC.64 R26, c[0x0][0x3a8] ;  /* 0x0000ea00ff1adb82 */ /* 0x000ea20000000a00 */
[----:B------:R-:W-:-:S05]  /*0130*/  @!P5 VIADD R14, R14, 0x80 ;  /* 0x000000800e0ed836 */ /* 0x000fca0000000000 */
[----:B------:R-:W-:Y:S01]  /*0140*/  ISETP.GE.U32.AND P4, PT, R14, UR6, PT ;  /* 0x000000060e007c0c */ /* 0x000fe2000bf86070 */
[----:B0-----:R-:W-:-:S05]  /*0150*/  @!P6 IMAD.WIDE.U32 R12, R3, 0x8, R12 ;  /* 0x00000008030ce825 */ /* 0x001fca00078e000c */
        /* <DEDUP_REMOVED lines=14> */
[----:B------:R-:W1:Y:S01]  /*0240*/  @!P1 LDC.64 R10, c[0x0][0x3a8] ;  /* 0x0000ea00ff0a9b82 */ /* 0x000e620000000a00 */
[----:B------:R-:W-:-:S05]  /*0250*/  @!P1 VIADD R14, R14, 0x80 ;  /* 0x000000800e0e9836 */ /* 0x000fca0000000000 */
[----:B------:R-:W-:-:S13]  /*0260*/  ISETP.GE.U32.AND P0, PT, R14, UR6, PT ;  /* 0x000000060e007c0c */ /* 0x000fda000bf06070 */
[C---:B------:R-:W-:Y:S02]  /*0270*/  @!P0 VIADD R19, R14.reuse, UR8 ;  /* 0x000000080e138c36 */ /* 0x040fe40008000000 */
[----:B--2---:R-:W-:Y:S01]  /*0280*/  @!P5 IMAD.WIDE.U32 R26, R29, 0x8, R26 ;  /* 0x000000081d1ad825 */ /* 0x004fe200078e001a */
[----:B0-----:R-:W-:Y:S01]  /*0290*/  CS2R R12, SRZ ;  /* 0x00000000000c7805 */ /* 0x001fe2000001ff00 */
[----:B------:R-:W0:Y:S02]  /*02a0*/  @!P0 LDC.64 R6, c[0x0][0x3a8] ;  /* 0x0000ea00ff068b82 */ /* 0x000e240000000a00 */
[----:B------:R-:W-:-:S05]  /*02b0*/  @!P0 VIADD R14, R14, 0x80 ;  /* 0x000000800e0e8836 */ /* 0x000fca0000000000 */
[----:B------:R-:W-:-:S13]  /*02c0*/  ISETP.GE.U32.AND P6, PT, R14, UR6, PT ;  /* 0x000000060e007c0c */ /* 0x000fda000bfc6070 */
[----:B------:R-:W2:Y:S01]  /*02d0*/  @!P6 LDC.64 R4, c[0x0][0x3a8] ;  /* 0x0000ea00ff04eb82 */ /* 0x000ea20000000a00 */
[----:B------:R-:W-:Y:S02]  /*02e0*/  @!P6 VIADD R35, R14, UR8 ;  /* 0x000000080e23ec36 */ /* 0x000fe40008000000 */
[----:B---3--:R-:W-:-:S04]  /*02f0*/  @!P4 IMAD.WIDE.U32 R28, R31, 0x8, R16 ;  /* 0x000000081f1cc825 */ /* 0x008fc800078e0010 */
[----:B----4-:R-:W-:Y:S01]  /*0300*/  @!P3 IMAD.WIDE.U32 R2, R25, 0x8, R2 ;  /* 0x000000081902b825 */ /* 0x010fe200078e0002 */
[----:B------:R-:W5:Y:S03]  /*0310*/  @!P4 LDG.E.64 R12, desc[UR10][R28.64] ;  /* 0x0000000a1c0cc981 */ /* 0x000f66000c1e1b00 */
[----:B-1----:R-:W-:Y:S01]  /*0320*/  @!P1 IMAD.WIDE.U32 R30, R15, 0x8, R10 ;  /* 0x000000080f1e9825 */ /* 0x002fe200078e000a */
[----:B------:R-:W-:Y:S02]  /*0330*/  CS2R R14, SRZ ;  /* 0x00000000000e7805 */ /* 0x000fe4000001ff00 */
[----:B------:R-:W-:Y:S01]  /*0340*/  CS2R R10, SRZ ;  /* 0x00000000000a7805 */ /* 0x000fe2000001ff00 */
[----:B------:R-:W-:-:S05]  /*0350*/  @!P2 IMAD.WIDE.U32 R22, R21, 0x8, R22 ;  /* 0x000000081516a825 */ /* 0x000fca00078e0016 */
[----:B------:R-:W5:Y:S04]  /*0360*/  @!P1 LDG.E.64 R10, desc[UR10][R30.64] ;  /* 0x0000000a1e0a9981 */ /* 0x000f68000c1e1b00 */
[----:B------:R-:W5:Y:S01]  /*0370*/  @!P2 LDG.E.64 R14, desc[UR10][R22.64] ;  /* 0x0000000a160ea981 */ /* 0x000f62000c1e1b00 */
[----:B--2---:R-:W-:Y:S01]  /*0380*/  @!P6 IMAD.WIDE.U32 R24, R35, 0x8, R4 ;  /* 0x000000082318e825 */ /* 0x004fe200078e0004 */
[----:B------:R-:W-:-:S06]  /*0390*/  CS2R R4, SRZ ;  /* 0x0000000000047805 */ /* 0x000fcc000001ff00 */
[----:B------:R-:W5:Y:S01]  /*03a0*/  @!P6 LDG.E.64 R4, desc[UR10][R24.64] ;  /* 0x0000000a1804e981 */ /* 0x000f62000c1e1b00 */
[----:B0-----:R-:W-:Y:S01]  /*03b0*/  @!P0 IMAD.WIDE.U32 R32, R19, 0x8, R6 ;  /* 0x0000000813208825 */ /* 0x001fe200078e0006 */
[----:B------:R-:W-:Y:S02]  /*03c0*/  CS2R R6, SRZ ;  /* 0x0000000000067805 */ /* 0x000fe4000001ff00 */
[----:B------:R-:W-:Y:S01]  /*03d0*/  CS2R R16, SRZ ;  /* 0x0000000000107805 */ /* 0x000fe2000001ff00 */
[----:B------:R-:W-:Y:S01]  /*03e0*/  ULOP3.LUT UR5, UR5, 0x7fffffff, URZ, 0xc0, !UPT ;  /* 0x7fffffff05057892 */ /* 0x000fe2000f8ec0ff */
[----:B------:R-:W-:Y:S02]  /*03f0*/  CS2R R20, SRZ ;  /* 0x0000000000147805 */ /* 0x000fe4000001ff00 */
[----:B------:R-:W5:Y:S01]  /*0400*/  @!P0 LDG.E.64 R6, desc[UR10][R32.64] ;  /* 0x0000000a20068981 */ /* 0x000f62000c1e1b00 */
[----:B------:R-:W-:Y:S02]  /*0410*/  ISETP.GE.U32.AND P0, PT, R0, UR6, PT ;  /* 0x0000000600007c0c */ /* 0x000fe4000bf06070 */
[----:B------:R-:W-:Y:S01]  /*0420*/  IMAD.U32 R19, RZ, RZ, UR5 ;  /* 0x00000005ff137e24 */ /* 0x000fe2000f8e00ff */
[----:B------:R0:W5:Y:S04]  /*0430*/  @!P5 LDG.E.64 R16, desc[UR10][R26.64] ;  /* 0x0000000a1a10d981 */ /* 0x000168000c1e1b00 */
[----:B------:R-:W-:Y:S01]  /*0440*/  SHF.R.U32.HI R19, RZ, 0x14, R19 ;  /* 0x00000014ff137819 */ /* 0x000fe20000011613 */
[----:B------:R1:W5:Y:S01]  /*0450*/  @!P3 LDG.E.64 R20, desc[UR10][R2.64] ;  /* 0x0000000a0214b981 */ /* 0x000362000c1e1b00 */
[----:B0-----:R-:W-:-:S02]  /*0460*/  IMAD.U32 R26, RZ, RZ, UR4 ;  /* 0x00000004ff1a7e24 */ /* 0x001fc4000f8e00ff */
[----:B------:R-:W-:Y:S01]  /*0470*/  IMAD.U32 R27, RZ, RZ, UR5 ;  /* 0x00000005ff1b7e24 */ /* 0x000fe2000f8e00ff */
[----:B------:R-:W-:Y:S05]  /*0480*/  BSSY.RECONVERGENT B1, `(.L_x_19654) ;  /* 0x000009d000017945 */ /* 0x000fea0003800200 */
[----:B-1----:R-:W0:Y:S02]  /*0490*/  DMUL R2, R26, 1.80143985094819840000e+16 ;  /* 0x435000001a027828 */ /* 0x002e240000000000 */
[----:B0-----:R-:W-:-:S05]  /*04a0*/  LEA.HI R18, R3, R19, RZ, 0xc ;  /* 0x0000001303127211 */ /* 0x001fca00078f60ff */
        /* <DEDUP_REMOVED lines=30> */
.L_x_19657:
        /* <DEDUP_REMOVED lines=9> */
[----:B------:R-:W-:Y:S01]  /*0720*/  IMAD.U32 R22, RZ, RZ, UR5 ;  /* 0x00000005ff167e24 */ /* 0x000fe2000f8e00ff */
[----:B------:R-:W-:Y:S01]  /*0730*/  SHF.R.U32.HI R23, RZ, 0x14, R27 ;  /* 0x00000014ff177819 */ /* 0x000fe2000001161b */
[----:B------:R-:W-:Y:S03]  /*0740*/  BSSY.RECONVERGENT B2, `(.L_x_19659) ;  /* 0x0000017000027945 */ /* 0x000fe60003800200 */
[----:B------:R-:W-:-:S04]  /*0750*/  ISETP.GE.U32.AND P1, PT, R22, 0x100000, PT ;  /* 0x001000001600780c */ /* 0x000fc80003f26070 */
[----:B------:R-:W-:Y:S02]  /*0760*/  FSEL R28, R3, UR5, !P1 ;  /* 0x00000005031c7c08 */ /* 0x000fe4000c800000 */
[----:B------:R-:W-:Y:S01]  /*0770*/  SEL R24, R18, R19, !P1 ;  /* 0x0000001312187207 */ /* 0x000fe20004800000 */
[----:B------:R-:W0:Y:S01]  /*0780*/  @!P0 DMUL R26, R26, 1.80143985094819840000e+16 ;  /* 0x435000001a1a8828 */ /* 0x000e220000000000 */
[----:B------:R-:W-:Y:S02]  /*0790*/  LOP3.LUT R28, R28, 0xfffff, RZ, 0xc0, !PT ;  /* 0x000fffff1c1c7812 */ /* 0x000fe400078ec0ff */
[C---:B0-----:R-:W-:Y:S02]  /*07a0*/  @!P0 LEA.HI R22, R27.reuse, R23, RZ, 0xc ;  /* 0x000000171b168211 */ /* 0x041fe400078f60ff */
[----:B------:R-:W-:Y:S02]  /*07b0*/  LOP3.LUT R30, R27, 0xfffff, RZ, 0xc0, !PT ;  /* 0x000fffff1b1e7812 */ /* 0x000fe400078ec0ff */
[----:B------:R-:W-:Y:S01]  /*07c0*/  FSEL R29, R2, UR4, !P1 ;  /* 0x00000004021d7c08 */ /* 0x000fe2000c800000 */
[----:B------:R-:W-:Y:S01]  /*07d0*/  @!P0 VIADD R23, R22, 0xffffffca ;  /* 0xffffffca16178836 */ /* 0x000fe20000000000 */
[----:B------:R-:W-:-:S02]  /*07e0*/  LOP3.LUT R30, R30, 0x100000, RZ, 0xfc, !PT ;  /* 0x001000001e1e7812 */ /* 0x000fc400078efcff */
[----:B------:R-:W-:Y:S01]  /*07f0*/  LOP3.LUT R28, R28, 0x100000, RZ, 0xfc, !PT ;  /* 0x001000001c1c7812 */ /* 0x000fe200078efcff */
[----:B------:R-:W-:-:S07]  /*0800*/  IMAD.IADD R25, R23, 0x1, -R24 ;  /* 0x0000000117197824 */ /* 0x000fce00078e0a18 */
.L_x_19660:
        /* <DEDUP_REMOVED lines=11> */
.L_x_19659:
        /* <DEDUP_REMOVED lines=20> */
.L_x_19662:
[----:B------:R-:W-:Y:S05]  /*0a00*/  BSYNC.RECONVERGENT B2 ;  /* 0x0000000000027941 */ /* 0x000fea0003800200 */
.L_x_19661:
[----:B------:R-:W-:Y:S01]  /*0a10*/  LOP3.LUT R23, R27, 0x80000000, R9, 0xb8, !PT ;  /* 0x800000001b177812 */ /* 0x000fe200078eb809 */
[----:B------:R-:W-:-:S07]  /*0a20*/  IMAD.MOV.U32 R22, RZ, RZ, R25 ;  /* 0x000000ffff167224 */ /* 0x000fce00078e0019 */
.L_x_19658:
[----:B------:R-:W-:Y:S05]  /*0a30*/  BSYNC.RECONVERGENT B0 ;  /* 0x0000000000007941 */ /* 0x000fea0003800200 */
.L_x_19656:
        /* <DEDUP_REMOVED lines=65> */
.L_x_19655:
[----:B------:R-:W-:Y:S05]  /*0e50*/  BSYNC.RECONVERGENT B1 ;  /* 0x0000000000017941 */ /* 0x000fea0003800200 */
.L_x_19654:
[----:B------:R-:W-:Y:S01]  /*0e60*/  VIADD R22, R0, 0x80 ;  /* 0x0000008000167836 */ /* 0x000fe20000000000 */
[----:B------:R-:W-:Y:S04]  /*0e70*/  BSSY.RECONVERGENT B1, `(.L_x_19663) ;  /* 0x000009b000017945 */ /* 0x000fe80003800200 */
[----:B------:R-:W-:-:S13]  /*0e80*/  ISETP.GE.U32.AND P0, PT, R22, UR6, PT ;  /* 0x0000000616007c0c */ /* 0x000fda000bf06070 */
        /* <DEDUP_REMOVED lines=21> */
[----:B------:R-:W-:Y:S01]  /*0fe0*/  FSEL R33, R2, UR4, !P1 ;  /* 0x0000000402217c08 */ /* 0x000fe2000c800000 */
[----:B------:R-:W0:Y:S02]  /*0ff0*/  @!P0 DMUL R26, R26, 1.80143985094819840000e+16 ;  /* 0x435000001a1a8828 */ /* 0x000e240000000000 */
[C---:B0-----:R-:W-:Y:S02]  /*1000*/  @!P0 LEA.HI R25, R27.reuse, R24, RZ, 0xc ;  /* 0x000000181b198211 */ /* 0x041fe400078f60ff */
[----:B------:R-:W-:-:S03]  /*1010*/  LOP3.LUT R29, R27, 0xfffff, RZ, 0xc0, !PT ;  /* 0x000fffff1b1d7812 */ /* 0x000fc600078ec0ff */
[----:B------:R-:W-:Y:S01]  /*1020*/  @!P0 VIADD R24, R25, 0xffffffca ;  /* 0xffffffca19188836 */ /* 0x000fe20000000000 */
[----:B------:R-:W-:Y:S02]  /*1030*/  LOP3.LUT R25, R23, 0xfffff, RZ, 0xc0, !PT ;  /* 0x000fffff17197812 */ /* 0x000fe400078ec0ff */
[----:B------:R-:W-:Y:S02]  /*1040*/  SEL R23, R18, R19, !P1 ;  /* 0x0000001312177207 */ /* 0x000fe40004800000 */
[----:B------:R-:W-:Y:S02]  /*1050*/  LOP3.LUT R29, R29, 0x100000, RZ, 0xfc, !PT ;  /* 0x001000001d1d7812 */ /* 0x000fe400078efcff */
[----:B------:R-:W-:Y:S01]  /*1060*/  LOP3.LUT R30, R25, 0x100000, RZ, 0xfc, !PT ;  /* 0x00100000191e7812 */ /* 0x000fe200078efcff */
[----:B------:R-:W-:-:S07]  /*1070*/  IMAD.IADD R27, R24, 0x1, -R23 ;  /* 0x00000001181b7824 */ /* 0x000fce00078e0a17 */
.L_x_19669:
        /* <DEDUP_REMOVED lines=11> */
.L_x_19668:
        /* <DEDUP_REMOVED lines=20> */
.L_x_19671:
[----:B------:R-:W-:Y:S05]  /*1270*/  BSYNC.RECONVERGENT B2 ;  /* 0x0000000000027941 */ /* 0x000fea0003800200 */
.L_x_19670:
[----:B------:R-:W-:Y:S01]  /*1280*/  LOP3.LUT R25, R29, 0x80000000, R17, 0xb8, !PT ;  /* 0x800000001d197812 */ /* 0x000fe200078eb811 */
[----:B------:R-:W-:Y:S01]  /*1290*/  IMAD.MOV.U32 R24, RZ, RZ, R27 ;  /* 0x000000ffff187224 */ /* 0x000fe200078e001b */
[----:B------:R-:W-:Y:S06]  /*12a0*/  BRA `(.L_x_19667) ;  /* 0x0000000000547947 */ /* 0x000fec0003800000 */
.L_x_19666:
        /* <DEDUP_REMOVED lines=21> */
.L_x_19667:
[----:B------:R-:W-:Y:S05]  /*1400*/  BSYNC.RECONVERGENT B0 ;  /* 0x0000000000007941 */ /* 0x000fea0003800200 */
.L_x_19665:
        /* <DEDUP_REMOVED lines=65> */
.L_x_19664:
[----:B------:R-:W-:Y:S05]  /*1820*/  BSYNC.RECONVERGENT B1 ;  /* 0x0000000000017941 */ /* 0x000fea0003800200 */
.L_x_19663:
        /* <DEDUP_REMOVED lines=34> */
.L_x_19678:
        /* <DEDUP_REMOVED lines=11> */
.L_x_19677:
        /* <DEDUP_REMOVED lines=20> */
.L_x_19680:
[----:B------:R-:W-:Y:S05]  /*1c40*/  BSYNC.RECONVERGENT B2 ;  /* 0x0000000000027941 */ /* 0x000fea0003800200 */
.L_x_19679:
[----:B------:R-:W-:Y:S01]  /*1c50*/  LOP3.LUT R25, R29, 0x80000000, R13, 0xb8, !PT ;  /* 0x800000001d197812 */ /* 0x000fe200078eb80d */
[----:B------:R-:W-:Y:S01]  /*1c60*/  IMAD.MOV.U32 R24, RZ, RZ, R27 ;  /* 0x000000ffff187224 */ /* 0x000fe200078e001b */
[----:B------:R-:W-:Y:S06]  /*1c70*/  BRA `(.L_x_19676) ;  /* 0x0000000000547947 */ /* 0x000fec0003800000 */
.L_x_19675:
        /* <DEDUP_REMOVED lines=21> */
.L_x_19676:
[----:B------:R-:W-:Y:S05]  /*1dd0*/  BSYNC.RECONVERGENT B0 ;  /* 0x0000000000007941 */ /* 0x000fea0003800200 */
.L_x_19674:
        /* <DEDUP_REMOVED lines=65> */
.L_x_19673:
[----:B------:R-:W-:Y:S05]  /*21f0*/  BSYNC.RECONVERGENT B1 ;  /* 0x0000000000017941 */ /* 0x000fea0003800200 */
.L_x_19672:
        /* <DEDUP_REMOVED lines=34> */
.L_x_19687:
        /* <DEDUP_REMOVED lines=11> */
.L_x_19686:
        /* <DEDUP_REMOVED lines=20> */
.L_x_19689:
[----:B------:R-:W-:Y:S05]  /*2610*/  BSYNC.RECONVERGENT B2 ;  /* 0x0000000000027941 */ /* 0x000fea0003800200 */
.L_x_19688:
[----:B------:R-:W-:Y:S01]  /*2620*/  LOP3.LUT R25, R29, 0x80000000, R21, 0xb8, !PT ;  /* 0x800000001d197812 */ /* 0x000fe200078eb815 */
[----:B------:R-:W-:Y:S01]  /*2630*/  IMAD.MOV.U32 R24, RZ, RZ, R27 ;  /* 0x000000ffff187224 */ /* 0x000fe200078e001b */
[----:B------:R-:W-:Y:S06]  /*2640*/  BRA `(.L_x_19685) ;  /* 0x0000000000547947 */ /* 0x000fec0003800000 */
.L_x_19684:
        /* <DEDUP_REMOVED lines=21> */
.L_x_19685:
[----:B------:R-:W-:Y:S05]  /*27a0*/  BSYNC.RECONVERGENT B0 ;  /* 0x0000000000007941 */ /* 0x000fea0003800200 */
.L_x_19683:
        /* <DEDUP_REMOVED lines=65> */
.L_x_19682:
[----:B------:R-:W-:Y:S05]  /*2bc0*/  BSYNC.RECONVERGENT B1 ;  /* 0x0000000000017941 */ /* 0x000fea0003800200 */
.L_x_19681:
        /* <DEDUP_REMOVED lines=34> */
.L_x_19696:
        /* <DEDUP_REMOVED lines=11> */
.L_x_19695:
        /* <DEDUP_REMOVED lines=20> */
.L_x_19698:
[----:B------:R-:W-:Y:S05]  /*2fe0*/  BSYNC.RECONVERGENT B2 ;  /* 0x0000000000027941 */ /* 0x000fea0003800200 */
.L_x_19697:
[----:B------:R-:W-:Y:S01]  /*2ff0*/  LOP3.LUT R25, R29, 0x80000000, R15, 0xb8, !PT ;  /* 0x800000001d197812 */ /* 0x000fe200078eb80f */
[----:B------:R-:W-:Y:S01]  /*3000*/  IMAD.MOV.U32 R24, RZ, RZ, R27 ;  /* 0x000000ffff187224 */ /* 0x000fe200078e001b */
[----:B------:R-:W-:Y:S06]  /*3010*/  BRA `(.L_x_19694) ;  /* 0x0000000000547947 */ /* 0x000fec0003800000 */
.L_x_19693:
        /* <DEDUP_REMOVED lines=21> */
.L_x_19694:
[----:B------:R-:W-:Y:S05]  /*3170*/  BSYNC.RECONVERGENT B0 ;  /* 0x0000000000007941 */ /* 0x000fea0003800200 */
.L_x_19692:
        /* <DEDUP_REMOVED lines=65> */
.L_x_19691:
[----:B------:R-:W-:Y:S05]  /*3590*/  BSYNC.RECONVERGENT B1 ;  /* 0x0000000000017941 */ /* 0x000fea0003800200 */
.L_x_19690:
        /* <DEDUP_REMOVED lines=34> */
.L_x_19705:
        /* <DEDUP_REMOVED lines=11> */
.L_x_19704:
        /* <DEDUP_REMOVED lines=20> */
.L_x_19707:
[----:B------:R-:W-:Y:S05]  /*39b0*/  BSYNC.RECONVERGENT B2 ;  /* 0x0000000000027941 */ /* 0x000fea0003800200 */
.L_x_19706:
[----:B------:R-:W-:Y:S01]  /*39c0*/  LOP3.LUT R25, R29, 0x80000000, R11, 0xb8, !PT ;  /* 0x800000001d197812 */ /* 0x000fe200078eb80b */
[----:B------:R-:W-:Y:S01]  /*39d0*/  IMAD.MOV.U32 R24, RZ, RZ, R27 ;  /* 0x000000ffff187224 */ /* 0x000fe200078e001b */
[----:B------:R-:W-:Y:S06]  /*39e0*/  BRA `(.L_x_19703) ;  /* 0x0000000000547947 */ /* 0x000fec0003800000 */
.L_x_19702:
        /* <DEDUP_REMOVED lines=21> */
.L_x_19703:
[----:B------:R-:W-:Y:S05]  /*3b40*/  BSYNC.RECONVERGENT B0 ;  /* 0x0000000000007941 */ /* 0x000fea0003800200 */
.L_x_19701:
        /* <DEDUP_REMOVED lines=65> */
.L_x_19700:
[----:B------:R-:W-:Y:S05]  /*3f60*/  BSYNC.RECONVERGENT B1 ;  /* 0x0000000000017941 */ /* 0x000fea0003800200 */
.L_x_19699:
        /* <DEDUP_REMOVED lines=34> */
.L_x_19714:
        /* <DEDUP_REMOVED lines=11> */
.L_x_19713:
        /* <DEDUP_REMOVED lines=20> */
.L_x_19716:
[----:B------:R-:W-:Y:S05]  /*4380*/  BSYNC.RECONVERGENT B2 ;  /* 0x0000000000027941 */ /* 0x000fea0003800200 */
.L_x_19715:
[----:B------:R-:W-:Y:S01]  /*4390*/  LOP3.LUT R25, R29, 0x80000000, R7, 0xb8, !PT ;  /* 0x800000001d197812 */ /* 0x000fe200078eb807 */
[----:B------:R-:W-:Y:S01]  /*43a0*/  IMAD.MOV.U32 R24, RZ, RZ, R27 ;  /* 0x000000ffff187224 */ /* 0x000fe200078e001b */
[----:B------:R-:W-:Y:S06]  /*43b0*/  BRA `(.L_x_19712) ;  /* 0x0000000000547947 */ /* 0x000fec0003800000 */
.L_x_19711:
        /* <DEDUP_REMOVED lines=21> */
.L_x_19712:
[----:B------:R-:W-:Y:S05]  /*4510*/  BSYNC.RECONVERGENT B0 ;  /* 0x0000000000007941 */ /* 0x000fea0003800200 */
.L_x_19710:
        /* <DEDUP_REMOVED lines=65> */
.L_x_19709:
[----:B------:R-:W-:Y:S05]  /*4930*/  BSYNC.RECONVERGENT B1 ;  /* 0x0000000000017941 */ /* 0x000fea0003800200 */
.L_x_19708:
        /* <DEDUP_REMOVED lines=25> */
[----:B------:R-:W0:Y:S01]  /*4ad0*/  @!P0 DMUL R24, R24, 1.80143985094819840000e+16 ;  /* 0x4350000018188828 */ /* 0x000e220000000000 */
[----:B------:R-:W-:Y:S02]  /*4ae0*/  SEL R18, R18, R19, !P1 ;  /* 0x0000001312127207 */ /* 0x000fe40004800000 */
[C---:B0-----:R-:W-:Y:S02]  /*4af0*/  @!P0 LEA.HI R3, R25.reuse, R27, RZ, 0xc ;  /* 0x0000001b19038211 */ /* 0x041fe400078f60ff */
[----:B------:R-:W-:Y:S02]  /*4b00*/  LOP3.LUT R26, R25, 0xfffff, RZ, 0xc0, !PT ;  /* 0x000fffff191a7812 */ /* 0x000fe400078ec0ff */
[----:B------:R-:W-:Y:S01]  /*4b10*/  LOP3.LUT R2, R2, 0xfffff, RZ, 0xc0, !PT ;  /* 0x000fffff02027812 */ /* 0x000fe200078ec0ff */
[----:B------:R-:W-:Y:S01]  /*4b20*/  @!P0 VIADD R27, R3, 0xffffffca ;  /* 0xffffffca031b8836 */ /* 0x000fe20000000000 */
[----:B------:R-:W-:-:S02]  /*4b30*/  LOP3.LUT R26, R26, 0x100000, RZ, 0xfc, !PT ;  /* 0x001000001a1a7812 */ /* 0x000fc400078efcff */
[----:B------:R-:W-:Y:S01]  /*4b40*/  LOP3.LUT R25, R2, 0x100000, RZ, 0xfc, !PT ;  /* 0x0010000002197812 */ /* 0x000fe200078efcff */
[----:B------:R-:W-:-:S07]  /*4b50*/  IMAD.IADD R27, R27, 0x1, -R18 ;  /* 0x000000011b1b7824 */ /* 0x000fce00078e0a12 */
.L_x_19723:
        /* <DEDUP_REMOVED lines=11> */
.L_x_19722:
        /* <DEDUP_REMOVED lines=19> */
.L_x_19725:
[----:B------:R-:W-:Y:S05]  /*4d40*/  BSYNC.RECONVERGENT B2 ;  /* 0x0000000000027941 */ /* 0x000fea0003800200 */
.L_x_19724:
[----:B------:R-:W-:Y:S01]  /*4d50*/  LOP3.LUT R27, R27, 0x80000000, R5, 0xb8, !PT ;  /* 0x800000001b1b7812 */ /* 0x000fe200078eb805 */
[----:B------:R-:W-:Y:S06]  /*4d60*/  BRA `(.L_x_19721) ;  /* 0x0000000000547947 */ /* 0x000fec0003800000 */
.L_x_19720:
        /* <DEDUP_REMOVED lines=21> */
.L_x_19721:
[----:B------:R-:W-:Y:S05]  /*4ec0*/  BSYNC.RECONVERGENT B0 ;  /* 0x0000000000007941 */ /* 0x000fea0003800200 */
.L_x_19719:
        /* <DEDUP_REMOVED lines=45> */
[----:B0-----:R-:W-:Y:S01]  /*51a0*/  @!P1 LOP3.LUT R3, RZ, 0x80000000, R3, 0xb8, !PT ;  /* 0x80000000ff039812 */ /* 0x001fe200078eb803 */
[----:B------:R-:W-:-:S15]  /*51b0*/  @!P1 IMAD.MOV.U32 R2, RZ, RZ, RZ ;  /* 0x000000ffff029224 */ /* 0x000fde00078e00ff */
[----:B------:R-:W-:-:S15]  /*51c0*/  NOP ;  /* 0x0000000000007918 */ /* 0x000fde0000000000 */
[----:B------:R-:W-:-:S15]  /*51d0*/  NOP ;  /* 0x0000000000007918 */ /* 0x000fde0000000000 */
[----:B------:R-:W-:-:S15]  /*51e0*/  NOP ;  /* 0x0000000000007918 */ /* 0x000fde0000000000 */
[----:B------:R-:W-:-:S02]  /*51f0*/  NOP ;  /* 0x0000000000007918 */ /* 0x000fc40000000000 */
        /* <DEDUP_REMOVED lines=12> */
[----:B------:R-:W-:-:S03]  /*52c0*/  @P1 FSEL R5, R25, R5, P0 ;  /* 0x0000000519051208 */ /* 0x000fc60000000000 */
[----:B------:R-:W-:Y:S02]  /*52d0*/  @P1 IMAD.MOV.U32 R2, RZ, RZ, R4 ;  /* 0x000000ffff021224 */ /* 0x000fe400078e0004 */
[----:B------:R-:W-:-:S07]  /*52e0*/  @P1 IMAD.MOV.U32 R3, RZ, RZ, R5 ;  /* 0x000000ffff031224 */ /* 0x000fce00078e0005 */
.L_x_19718:
[----:B------:R-:W-:Y:S05]  /*52f0*/  BSYNC.RECONVERGENT B1 ;  /* 0x0000000000017941 */ /* 0x000fea0003800200 */
.L_x_19717:
[----:B------:R-:W-:Y:S01]  /*5300*/  ISETP.GE.U32.AND P0, PT, R0, UR6, PT ;  /* 0x0000000600007c0c */ /* 0x000fe2000bf06070 */
[----:B------:R-:W-:Y:S04]  /*5310*/  BSSY.RECONVERGENT B0, `(.L_x_19726) ;  /* 0x0000033000007945 */ /* 0x000fe80003800200 */
[----:B------:R-:W-:Y:S08]  /*5320*/  BSSY.RELIABLE B1, `(.L_x_19727) ;  /* 0x000002b000017945 */ /* 0x000ff00003800100 */
[----:B------:R-:W-:Y:S05]  /*5330*/  @P0 BRA `(.L_x_19728) ;  /* 0x0000000000300947 */ /* 0x000fea0003800000 */
[----:B-----5:R-:W0:Y:S01]  /*5340*/  LDC.64 R4, c[0x0][0x3a0] ;  /* 0x0000e800ff047b82 */ /* 0x020e220000000a00 */
[----:B------:R-:W-:Y:S02]  /*5350*/  VIADD R19, R0, UR8 ;  /* 0x0000000800137c36 */ /* 0x000fe40008000000 */
[----:B------:R-:W-:-:S05]  /*5360*/  IMAD.MOV.U32 R0, RZ, RZ, R22 ;  /* 0x000000ffff007224 */ /* 0x000fca00078e0016 */
[----:B------:R-:W-:Y:S01]  /*5370*/  ISETP.GE.U32.AND P0, PT, R0, UR6, PT ;  /* 0x0000000600007c0c */ /* 0x000fe2000bf06070 */
[----:B0-----:R-:W-:-:S05]  /*5380*/  IMAD.WIDE.U32 R4, R19, 0x8, R4 ;  /* 0x0000000813047825 */ /* 0x001fca00078e0004 */
[----:B------:R0:W-:Y:S07]  /*5390*/  STG.E.64 desc[UR10][R4.64], R8 ;  /* 0x0000000804007986 */ /* 0x0001ee000c101b0a */
[----:B------:R-:W-:Y:S05]  /*53a0*/  @P0 BRA `(.L_x_19729) ;  /* 0x0000000000300947 */ /* 0x000fea0003800000 */
[----:B0-----:R-:W0:Y:S01]  /*53b0*/  LDC.64 R4, c[0x0][0x3a0] ;  /* 0x0000e800ff047b82 */ /* 0x001e220000000a00 */
[C---:B------:R-:W-:Y:S02]  /*53c0*/  VIADD R9, R0.reuse, UR8 ;  /* 0x0000000800097c36 */ /* 0x040fe40008000000 */
[----:B------:R-:W-:Y:S02]  /*53d0*/  VIADD R0, R0, 0x80 ;  /* 0x0000008000007836 */ /* 0x000fe40000000000 */
[----:B0-----:R-:W-:-:S05]  /*53e0*/  IMAD.WIDE.U32 R4, R9, 0x8, R4 ;  /* 0x0000000809047825 */ /* 0x001fca00078e0004 */
[----:B------:R0:W-:Y:S02]  /*53f0*/  STG.E.64 desc[UR10][R4.64], R16 ;  /* 0x0000001004007986 */ /* 0x0001e4000c101b0a */
.L_x_19728:
[----:B------:R-:W-:-:S13]  /*5400*/  ISETP.GE.U32.AND P0, PT, R0, UR6, PT ;  /* 0x0000000600007c0c */ /* 0x000fda000bf06070 */
[----:B------:R-:W-:Y:S05]  /*5410*/  @P0 BRA `(.L_x_19730) ;  /* 0x0000000000300947 */ /* 0x000fea0003800000 */
[----:B0----5:R-:W0:Y:S01]  /*5420*/  LDC.64 R4, c[0x0][0x3a0] ;  /* 0x0000e800ff047b82 */ /* 0x021e220000000a00 */
[C---:B------:R-:W-:Y:S02]  /*5430*/  VIADD R9, R0.reuse, UR8 ;  /* 0x0000000800097c36 */ /* 0x040fe40008000000 */
[----:B------:R-:W-:Y:S02]  /*5440*/  VIADD R0, R0, 0x80 ;  /* 0x0000008000007836 */ /* 0x000fe40000000000 */
[----:B0-----:R-:W-:-:S05]  /*5450*/  IMAD.WIDE.U32 R4, R9, 0x8, R4 ;  /* 0x0000000809047825 */ /* 0x001fca00078e0004 */
[----:B------:R1:W-:Y:S02]  /*5460*/  STG.E.64 desc[UR10][R4.64], R12 ;  /* 0x0000000c04007986 */ /* 0x0003e4000c101b0a */
.L_x_19729:
[----:B------:R-:W-:-:S13]  /*5470*/  ISETP.GE.U32.AND P0, PT, R0, UR6, PT ;  /* 0x0000000600007c0c */ /* 0x000fda000bf06070 */
[----:B------:R-:W-:Y:S05]  /*5480*/  @P0 BRA `(.L_x_19731) ;  /* 0x0000000000300947 */ /* 0x000fea0003800000 */
[----:B01----:R-:W0:Y:S01]  /*5490*/  LDC.64 R4, c[0x0][0x3a0] ;  /* 0x0000e800ff047b82 */ /* 0x003e220000000a00 */
[C---:B------:R-:W-:Y:S02]  /*54a0*/  VIADD R9, R0.reuse, UR8 ;  /* 0x0000000800097c36 */ /* 0x040fe40008000000 */
[----:B------:R-:W-:Y:S02]  /*54b0*/  VIADD R0, R0, 0x80 ;  /* 0x0000008000007836 */ /* 0x000fe40000000000 */
[----:B0-----:R-:W-:-:S05]  /*54c0*/  IMAD.WIDE.U32 R4, R9, 0x8, R4 ;  /* 0x0000000809047825 */ /* 0x001fca00078e0004 */
[----:B------:R1:W-:Y:S02]  /*54d0*/  STG.E.64 desc[UR10][R4.64], R20 ;  /* 0x0000001404007986 */ /* 0x0003e4000c101b0a */
.L_x_19730:
[----:B------:R-:W-:-:S13]  /*54e0*/  ISETP.GE.U32.AND P0, PT, R0, UR6, PT ;  /* 0x0000000600007c0c */ /* 0x000fda000bf06070 */
[----:B------:R-:W-:Y:S05]  /*54f0*/  @P0 BRA `(.L_x_19732) ;  /* 0x0000000000340947 */ /* 0x000fea0003800000 */
[----:B01---5:R-:W0:Y:S01]  /*5500*/  LDC.64 R4, c[0x0][0x3a0] ;  /* 0x0000e800ff047b82 */ /* 0x023e220000000a00 */
[C---:B------:R-:W-:Y:S02]  /*5510*/  VIADD R9, R0.reuse, UR8 ;  /* 0x0000000800097c36 */ /* 0x040fe40008000000 */
[----:B------:R-:W-:Y:S02]  /*5520*/  VIADD R0, R0, 0x80 ;  /* 0x0000008000007836 */ /* 0x000fe40000000000 */
[----:B0-----:R-:W-:-:S05]  /*5530*/  IMAD.WIDE.U32 R4, R9, 0x8, R4 ;  /* 0x0000000809047825 */ /* 0x001fca00078e0004 */
[----:B------:R2:W-:Y:S02]  /*5540*/  STG.E.64 desc[UR10][R4.64], R14 ;  /* 0x0000000e04007986 */ /* 0x0005e4000c101b0a */
.L_x_19731:
[----:B------:R-:W-:-:S13]  /*5550*/  ISETP.GE.U32.AND P0, PT, R0, UR6, PT ;  /* 0x0000000600007c0c */ /* 0x000fda000bf06070 */
[----:B------:R-:W-:Y:S05]  /*5560*/  @P0 BREAK.RELIABLE B1 ;  /* 0x0000000000010942 */ /* 0x000fea0003800100 */
[----:B------:R-:W-:Y:S05]  /*5570*/  @P0 BRA `(.L_x_19733) ;  /* 0x0000000000300947 */ /* 0x000fea0003800000 */
[----:B012---:R-:W0:Y:S01]  /*5580*/  LDC.64 R4, c[0x0][0x3a0] ;  /* 0x0000e800ff047b82 */ /* 0x007e220000000a00 */
[C---:B------:R-:W-:Y:S02]  /*5590*/  VIADD R9, R0.reuse, UR8 ;  /* 0x0000000800097c36 */ /* 0x040fe40008000000 */
[----:B------:R-:W-:Y:S02]  /*55a0*/  VIADD R0, R0, 0x80 ;  /* 0x0000008000007836 */ /* 0x000fe40000000000 */
[----:B0-----:R-:W-:-:S05]  /*55b0*/  IMAD.WIDE.U32 R4, R9, 0x8, R4 ;  /* 0x0000000809047825 */ /* 0x001fca00078e0004 */
[----:B------:R2:W-:Y:S02]  /*55c0*/  STG.E.64 desc[UR10][R4.64], R10 ;  /* 0x0000000a04007986 */ /* 0x0005e4000c101b0a */
.L_x_19732:
[----:B------:R-:W-:Y:S05]  /*55d0*/  BSYNC.RELIABLE B1 ;  /* 0x0000000000017941 */ /* 0x000fea0003800100 */
.L_x_19727:
[----:B------:R-:W-:-:S13]  /*55e0*/  ISETP.GE.U32.AND P0, PT, R0, UR6, PT ;  /* 0x0000000600007c0c */ /* 0x000fda000bf06070 */
[----:B012--5:R-:W0:Y:S01]  /*55f0*/  @!P0 LDC.64 R4, c[0x0][0x3a0] ;  /* 0x0000e800ff048b82 */ /* 0x027e220000000a00 */
[C---:B------:R-:W-:Y:S02]  /*5600*/  @!P0 VIADD R9, R0.reuse, UR8 ;  /* 0x0000000800098c36 */ /* 0x040fe40008000000 */
[----:B------:R-:W-:Y:S02]  /*5610*/  @!P0 VIADD R0, R0, 0x80 ;  /* 0x0000008000008836 */ /* 0x000fe40000000000 */
[----:B0-----:R-:W-:-:S05]  /*5620*/  @!P0 IMAD.WIDE.U32 R4, R9, 0x8, R4 ;  /* 0x0000000809048825 */ /* 0x001fca00078e0004 */
[----:B------:R3:W-:Y:S02]  /*5630*/  @!P0 STG.E.64 desc[UR10][R4.64], R6 ;  /* 0x0000000604008986 */ /* 0x0007e4000c101b0a */
.L_x_19733:
[----:B------:R-:W-:Y:S05]  /*5640*/  BSYNC.RECONVERGENT B0 ;  /* 0x0000000000007941 */ /* 0x000fea0003800200 */
.L_x_19726:
[----:B------:R-:W-:Y:S05]  /*5650*/  WARPSYNC.ALL ;  /* 0x0000000000007948 */ /* 0x000fea0003800000 */
[----:B------:R-:W-:-:S13]  /*5660*/  ISETP.GE.U32.AND P0, PT, R0, UR6, PT ;  /* 0x0000000600007c0c */ /* 0x000fda000bf06070 */
[----:B------:R-:W-:Y:S05]  /*5670*/  @P0 EXIT ;  /* 0x000000000000094d */ /* 0x000fea0003800000 */
[----:B0123--:R-:W0:Y:S01]  /*5680*/  LDC.64 R4, c[0x0][0x3a0] ;  /* 0x0000e800ff047b82 */ /* 0x00fe220000000a00 */
[----:B------:R-:W-:-:S04]  /*5690*/  VIADD R7, R0, UR8 ;  /* 0x0000000800077c36 */ /* 0x000fc80008000000 */
[----:B0-----:R-:W-:-:S05]  /*56a0*/  IMAD.WIDE.U32 R4, R7, 0x8, R4 ;  /* 0x0000000807047825 */ /* 0x001fca00078e0004 */
[----:B------:R-:W-:Y:S01]  /*56b0*/  STG.E.64 desc[UR10][R4.64], R2 ;  /* 0x0000000204007986 */ /* 0x000fe2000c101b0a */
[----:B------:R-:W-:Y:S05]  /*56c0*/  EXIT ;  /* 0x000000000000794d */ /* 0x000fea0003800000 */
.L_x_19653:
[----:B------:R-:W0:Y:S01]  /*56d0*/  S2R R3, SR_TID.X ;  /* 0x0000000000037919 */ /* 0x000e220000002100 */
[----:B------:R-:W1:Y:S01]  /*56e0*/  LDCU.64 UR4, c[0x0][0x3a8] ;  /* 0x00007500ff0477ac */ /* 0x000e620008000a00 */
[----:B------:R-:W2:Y:S01]  /*56f0*/  LDCU.64 UR6, c[0x0][0x388] ;  /* 0x00007100ff0677ac */ /* 0x000ea20008000a00 */
[----:B-1----:R-:W-:-:S06]  /*5700*/  UIMAD.WIDE.U32 UR4, UR8, 0x8, UR4 ;  /* 0x00000008080478a5 */ /* 0x002fcc000f8e0004 */
[----:B------:R-:W-:Y:S02]  /*5710*/  IMAD.U32 R22, RZ, RZ, UR4 ;  /* 0x00000004ff167e24 */ /* 0x000fe4000f8e00ff */
[----:B------:R-:W-:Y:S02]  /*5720*/  IMAD.U32 R23, RZ, RZ, UR5 ;  /* 0x00000005ff177e24 */ /* 0x000fe4000f8e00ff */
[----:B0-----:R-:W-:-:S05]  /*5730*/  IMAD.WIDE.U32 R22, R3, 0x10, R22 ;  /* 0x0000001003167825 */ /* 0x001fca00078e0016 */
[----:B------:R-:W3:Y:S01]  /*5740*/  LDG.E.128 R4, desc[UR10][R22.64] ;  /* 0x0000000a16047981 */ /* 0x000ee2000c1e1d00 */
[----:B--2---:R-:W-:Y:S01]  /*5750*/  ULOP3.LUT UR7, UR7, 0x7fffffff, URZ, 0xc0, !UPT ;  /* 0x7fffffff07077892 */ /* 0x004fe2000f8ec0ff */
[----:B------:R-:W-:Y:S01]  /*5760*/  IMAD.U32 R2, RZ, RZ, UR6 ;  /* 0x00000006ff027e24 */ /* 0x000fe2000f8e00ff */
[----:B------:R-:W-:Y:S01]  /*5770*/  BSSY.RECONVERGENT B0, `(.L_x_19734) ;  /* 0x000005f000007945 */ /* 0x000fe20003800200 */
[----:B------:R-:W5:Y:S03]  /*5780*/  LDG.E.128 R8, desc[UR10][R22.64+0x800] ;  /* 0x0008000a16087981 */ /* 0x000f66000c1e1d00 */
[----:B------:R-:W-:Y:S01]  /*5790*/  IMAD.U32 R21, RZ, RZ, UR7 ;  /* 0x00000007ff157e24 */ /* 0x000fe2000f8e00ff */
[----:B------:R-:W5:Y:S01]  /*57a0*/  LDG.E.128 R16, desc[UR10][R22.64+0x1000] ;  /* 0x0010000a16107981 */ /* 0x000f62000c1e1d00 */
[----:B------:R-:W-:-:S03]  /*57b0*/  IMAD.U32 R3, RZ, RZ, UR7 ;  /* 0x00000007ff037e24 */ /* 0x000fc6000f8e00ff */
[----:B------:R-:W-:Y:S01]  /*57c0*/  SHF.R.U32.HI R21, RZ, 0x14, R21 ;  /* 0x00000014ff157819 */ /* 0x000fe20000011615 */
[----:B------:R0:W5:Y:S02]  /*57d0*/  LDG.E.128 R12, desc[UR10][R22.64+0x1800] ;  /* 0x0018000a160c7981 */ /* 0x000164000c1e1d00 */
[----:B------:R-:W1:Y:S01]  /*57e0*/  DMUL R2, R2, 1.80143985094819840000e+16 ;  /* 0x4350000002027828 */ /* 0x000e620000000000 */
[----:B---3--:R-:W-:Y:S01]  /*57f0*/  LOP3.LUT R25, R5, 0x7fffffff, RZ, 0xc0, !PT ;  /* 0x7fffffff05197812 */ /* 0x008fe200078ec0ff */
[----:B0-----:R-:W-:-:S03]  /*5800*/  IMAD.MOV.U32 R22, RZ, RZ, R4 ;  /* 0x000000ffff167224 */ /* 0x001fc600078e0004 */
[----:B------:R-:W-:Y:S01]  /*5810*/  VIMNMX.U32 R0, PT, PT, R25, UR7, !PT ;  /* 0x0000000719007c48 */ /* 0x000fe2000ffe0000 */
[----:B------:R-:W-:-:S03]  /*5820*/  IMAD.MOV.U32 R23, RZ, RZ, R25 ;  /* 0x000000ffff177224 */ /* 0x000fc600078e0019 */
[----:B------:R-:W-:Y:S02]  /*5830*/  ISETP.GE.U32.AND P0, PT, R0, 0x7ff00000, PT ;  /* 0x7ff000000000780c */ /* 0x000fe40003f06070 */
[----:B-1----:R-:W-:-:S05]  /*5840*/  LEA.HI R0, R3, R21, RZ, 0xc ;  /* 0x0000001503007211 */ /* 0x002fca00078f60ff */
[----:B------:R-:W-:-:S06]  /*5850*/  VIADD R0, R0, 0xffffffca ;  /* 0xffffffca00007836 */ /* 0x000fcc0000000000 */
        /* <DEDUP_REMOVED lines=23> */
.L_x_19735:
        /* <DEDUP_REMOVED lines=13> */
[----:B------:R-:W-:-:S03]  /*5aa0*/  FSEL R20, R3, UR7, !P1 ;  /* 0x0000000703147c08 */ /* 0x000fc6000c800000 */
[----:B------:R-:W0:Y:S02]  /*5ab0*/  @!P0 DMUL R22, R22, 1.80143985094819840000e+16 ;  /* 0x4350000016168828 */ /* 0x000e240000000000 */
[C---:B0-----:R-:W-:Y:S01]  /*5ac0*/  @!P0 LEA.HI R26, R23.reuse, R25, RZ, 0xc ;  /* 0x00000019171a8211 */ /* 0x041fe200078f60ff */
[----:B------:R-:W-:Y:S01]  /*5ad0*/  IMAD.MOV.U32 R27, RZ, RZ, R22 ;  /* 0x000000ffff1b7224 */ /* 0x000fe200078e0016 */
[----:B------:R-:W-:Y:S02]  /*5ae0*/  LOP3.LUT R22, R20, 0xfffff, RZ, 0xc0, !PT ;  /* 0x000fffff14167812 */ /* 0x000fe400078ec0ff */
[----:B------:R-:W-:Y:S01]  /*5af0*/  SEL R20, R0, R21, !P1 ;  /* 0x0000001500147207 */ /* 0x000fe20004800000 */
[----:B------:R-:W-:Y:S01]  /*5b00*/  @!P0 VIADD R25, R26, 0xffffffca ;  /* 0xffffffca1a198836 */ /* 0x000fe20000000000 */
[----:B------:R-:W-:Y:S02]  /*5b10*/  LOP3.LUT R24, R23, 0xfffff, RZ, 0xc0, !PT ;  /* 0x000fffff17187812 */ /* 0x000fe400078ec0ff */
[----:B------:R-:W-:Y:S01]  /*5b20*/  FSEL R26, R2, UR6, !P1 ;  /* 0x00000006021a7c08 */ /* 0x000fe2000c800000 */
[----:B------:R-:W-:Y:S01]  /*5b30*/  IMAD.IADD R25, R25, 0x1, -R20 ;  /* 0x0000000119197824 */ /* 0x000fe200078e0a14 */
[----:B------:R-:W-:-:S02]  /*5b40*/  LOP3.LUT R24, R24, 0x100000, RZ, 0xfc, !PT ;  /* 0x0010000018187812 */ /* 0x000fc400078efcff */
[----:B------:R-:W-:-:S07]  /*5b50*/  LOP3.LUT R31, R22, 0x100000, RZ, 0xfc, !PT ;  /* 0x00100000161f7812 */ /* 0x000fce00078efcff */
.L_x_19738:
        /* <DEDUP_REMOVED lines=11> */
.L_x_19737:
        /* <DEDUP_REMOVED lines=19> */
.L_x_19740:
[----:B------:R-:W-:Y:S05]  /*5d40*/  BSYNC.RECONVERGENT B1 ;  /* 0x0000000000017941 */ /* 0x000fea0003800200 */
.L_x_19739:
[----:B------:R-:W-:-:S07]  /*5d50*/  LOP3.LUT R25, R25, 0x80000000, R5, 0xb8, !PT ;  /* 0x8000000019197812 */ /* 0x000fce00078eb805 */
.L_x_19736:
[----:B------:R-:W-:Y:S05]  /*5d60*/  BSYNC.RECONVERGENT B0 ;  /* 0x0000000000007941 */ /* 0x000fea0003800200 */
.L_x_19734:
[----:B------:R-:W0:Y:S01]  /*5d70*/  DSETP.NEU.AND P1, PT, R24, RZ, PT ;  /* 0x000000ff1800722a */ /* 0x000e220003f2d000 */
[----:B------:R-:W1:Y:S01]  /*5d80*/  LDCU.64 UR12, c[0x0][0x390] ;  /* 0x00007200ff0c77ac */ /* 0x000e620008000a00 */
[----:B------:R-:W-:Y:S01]  /*5d90*/  PLOP3.LUT P0, PT, PT, PT, PT, 0x8, 0x80 ;  /* 0x000000000080781c */ /* 0x000fe20003f0e170 */
[----:B------:R-:W-:-:S15]  /*5da0*/  BSSY.RECONVERGENT B0, `(.L_x_19741) ;  /* 0x0000094000007945 */ /* 0x000fde0003800200 */
        /* <DEDUP_REMOVED lines=46> */
[----:B0-----:R0:W-:Y:S02]  /*6090*/  @P1 DSETP.GT.AND P0, PT, R24, 0.5, PT ;  /* 0x3fe000001800142a */ /* 0x0011e40003f04000 */
[----:B0-----:R-:W-:-:S04]  /*60a0*/  LOP3.LUT R25, R7, 0x7fffffff, RZ, 0xc0, !PT ;  /* 0x7fffffff07197812 */ /* 0x001fc800078ec0ff */
[----:B------:R-:W-:-:S04]  /*60b0*/  VIMNMX.U32 R20, PT, PT, R25, UR7, !PT ;  /* 0x0000000719147c48 */ /* 0x000fc8000ffe0000 */
[----:B------:R-:W-:-:S15]  /*60c0*/  ISETP.GT.U32.AND P2, PT, R20, 0x7fefffff, PT ;  /* 0x7fefffff1400780c */ /* 0x000fde0003f44070 */
[----:B------:R-:W-:-:S15]  /*60d0*/  NOP ;  /* 0x0000000000007918 */ /* 0x000fde0000000000 */
[----:B------:R-:W-:-:S15]  /*60e0*/  NOP ;  /* 0x0000000000007918 */ /* 0x000fde0000000000 */
[----:B------:R-:W-:-:S09]  /*60f0*/  NOP ;  /* 0x0000000000007918 */ /* 0x000fd20000000000 */
[----:B------:R-:W0:Y:S02]  /*6100*/  @P1 DADD R26, R22, 1 ;  /* 0x3ff00000161a1429 */ /* 0x000e240000000000 */
[----:B0-----:R-:W-:Y:S01]  /*6110*/  @P1 FSEL R27, R27, R23, P0 ;  /* 0x000000171b1b1208 */ /* 0x001fe20000000000 */
[----:B------:R-:W-:-:S15]  /*6120*/  IMAD.MOV.U32 R23, RZ, RZ, R25 ;  /* 0x000000ffff177224 */ /* 0x000fde00078e0019 */
[----:B------:R-:W-:-:S15]  /*6130*/  NOP ;  /* 0x0000000000007918 */ /* 0x000fde0000000000 */
[----:B------:R-:W-:-:S15]  /*6140*/  NOP ;  /* 0x0000000000007918 */ /* 0x000fde0000000000 */
[----:B------:R-:W-:-:S15]  /*6150*/  NOP ;  /* 0x0000000000007918 */ /* 0x000fde0000000000 */
[----:B------:R-:W-:-:S01]  /*6160*/  NOP ;  /* 0x0000000000007918 */ /* 0x000fc20000000000 */
[----:B------:R-:W0:Y:S02]  /*6170*/  @!P1 DMUL R4, R4, UR12 ;  /* 0x0000000c04049c28 */ /* 0x000e240008000000 */
[----:B0-----:R-:W-:Y:S01]  /*6180*/  @!P1 LOP3.LUT R20, RZ, 0x80000000, R5, 0xb8, !PT ;  /* 0x80000000ff149812 */ /* 0x001fe200078eb805 */
[----:B------:R-:W-:Y:S01]  /*6190*/  @P1 IMAD.MOV.U32 R5, RZ, RZ, R27 ;  /* 0x000000ffff051224 */ /* 0x000fe200078e001b */
[----:B------:R-:W-:Y:S01]  /*61a0*/  @P1 FSEL R4, R26, R22, P0 ;  /* 0x000000161a041208 */ /* 0x000fe20000000000 */
[----:B------:R-:W-:Y:S02]  /*61b0*/  IMAD.MOV.U32 R22, RZ, RZ, R6 ;  /* 0x000000ffff167224 */ /* 0x000fe400078e0006 */
[----:B------:R-:W-:Y:S02]  /*61c0*/  @!P1 IMAD.MOV.U32 R4, RZ, RZ, RZ ;  /* 0x000000ffff049224 */ /* 0x000fe400078e00ff */
[----:B------:R-:W-:Y:S01]  /*61d0*/  @!P1 IMAD.MOV.U32 R5, RZ, RZ, R20 ;  /* 0x000000ffff059224 */ /* 0x000fe200078e0014 */
[----:B------:R-:W-:Y:S06]  /*61e0*/  @P2 BRA `(.L_x_19742) ;  /* 0x0000000000e82947 */ /* 0x000fec0003800000 */
        /* <DEDUP_REMOVED lines=25> */
.L_x_19745:
        /* <DEDUP_REMOVED lines=11> */
.L_x_19744:
        /* <DEDUP_REMOVED lines=19> */
.L_x_19747:
[----:B------:R-:W-:Y:S05]  /*6560*/  BSYNC.RECONVERGENT B1 ;  /* 0x0000000000017941 */ /* 0x000fea0003800200 */
.L_x_19746:
[----:B------:R-:W-:Y:S01]  /*6570*/  LOP3.LUT R25, R25, 0x80000000, R7, 0xb8, !PT ;  /* 0x8000000019197812 */ /* 0x000fe200078eb807 */
[----:B------:R-:W-:Y:S06]  /*6580*/  BRA `(.L_x_19743) ;  /* 0x0000000000547947 */ /* 0x000fec0003800000 */
.L_x_19742:
        /* <DEDUP_REMOVED lines=21> */
.L_x_19743:
[----:B------:R-:W-:Y:S05]  /*66e0*/  BSYNC.RECONVERGENT B0 ;  /* 0x0000000000007941 */ /* 0x000fea0003800200 */
.L_x_19741:
[----:B------:R-:W0:Y:S01]  /*66f0*/  DSETP.NEU.AND P1, PT, R24, RZ, PT ;  /* 0x000000ff1800722a */ /* 0x000e220003f2d000 */
[----:B------:R-:W-:Y:S01]  /*6700*/  PLOP3.LUT P0, PT, PT, PT, PT, 0x8, 0x80 ;  /* 0x000000000080781c */ /* 0x000fe20003f0e170 */
[----:B------:R-:W-:Y:S01]  /*6710*/  BSSY.RECONVERGENT B0, `(.L_x_19748) ;  /* 0x0000094000007945 */ /* 0x000fe20003800200 */
[----:B-----5:R-:W-:-:S04]  /*6720*/  LOP3.LUT R29, R9, 0x7fffffff, RZ, 0xc0, !PT ;  /* 0x7fffffff091d7812 */ /* 0x020fc800078ec0ff */
[----:B------:R-:W-:-:S15]  /*6730*/  VIMNMX.U32 R20, PT, PT, R29, UR7, !PT ;  /* 0x000000071d147c48 */ /* 0x000fde000ffe0000 */
[----:B------:R-:W-:-:S15]  /*6740*/  NOP ;  /* 0x0000000000007918 */ /* 0x000fde0000000000 */
[----:B------:R-:W-:-:S15]  /*6750*/  NOP ;  /* 0x0000000000007918 */ /* 0x000fde0000000000 */
[----:B------:R-:W-:-:S12]  /*6760*/  NOP ;  /* 0x0000000000007918 */ /* 0x000fd80000000000 */
        /* <DEDUP_REMOVED lines=16> */
[----:B--2---:R-:W-:Y:S01]  /*6870*/  @P1 DSETP.LT.XOR P0, PT, R24, RZ, !P2 ;  /* 0x000000ff1800122a */ /* 0x004fe20005701800 */
[----:B------:R-:W-:-:S15]  /*6880*/  ISETP.GT.U32.AND P2, PT, R20, 0x7fefffff, PT ;  /* 0x7fefffff1400780c */ /* 0x000fde0003f44070 */
[----:B------:R-:W-:-:S15]  /*6890*/  NOP ;  /* 0x0000000000007918 */ /* 0x000fde0000000000 */
[----:B------:R-:W-:-:S15]  /*68a0*/  NOP ;  /* 0x0000000000007918 */ /* 0x000fde0000000000 */
[----:B------:R-:W-:-:S15]  /*68b0*/  NOP ;  /* 0x0000000000007918 */ /* 0x000fde0000000000 */
[----:B------:R-:W-:-:S03]  /*68c0*/  NOP ;  /* 0x0000000000007918 */ /* 0x000fc60000000000 */
        /* <DEDUP_REMOVED lines=18> */
[----:B------:R-:W-:Y:S02]  /*69f0*/  IMAD.MOV.U32 R22, RZ, RZ, R8 ;  /* 0x000000ffff167224 */ /* 0x000fe400078e0008 */
[----:B------:R-:W-:-:S15]  /*6a00*/  IMAD.MOV.U32 R23, RZ, RZ, R29 ;  /* 0x000000ffff177224 */ /* 0x000fde00078e001d */
[----:B------:R-:W-:-:S15]  /*6a10*/  NOP ;  /* 0x0000000000007918 */ /* 0x000fde0000000000 */
[----:B------:R-:W-:-:S15]  /*6a20*/  NOP ;  /* 0x0000000000007918 */ /* 0x000fde0000000000 */
[----:B------:R-:W-:-:S15]  /*6a30*/  NOP ;  /* 0x0000000000007918 */ /* 0x000fde0000000000 */
[----:B-1----:R-:W0:-:S15]  /*6a40*/  @P1 DADD R24, R26, -R6 ;  /* 0x000000001a181229 */ /* 0x002e1e0000000806 */
        /* <DEDUP_REMOVED lines=13> */
[----:B------:R-:W-:Y:S02]  /*6b20*/  @!P1 IMAD.MOV.U32 R7, RZ, RZ, R20 ;  /* 0x000000ffff079224 */ /* 0x000fe400078e0014 */
[----:B------:R-:W-:Y:S02]  /*6b30*/  @P1 IMAD.MOV.U32 R6, RZ, RZ, R24 ;  /* 0x000000ffff061224 */ /* 0x000fe400078e0018 */
[----:B------:R-:W-:Y:S01]  /*6b40*/  @P1 IMAD.MOV.U32 R7, RZ, RZ, R25 ;  /* 0x000000ffff071224 */ /* 0x000fe200078e0019 */
        /* <DEDUP_REMOVED lines=26> */
.L_x_19752:
        /* <DEDUP_REMOVED lines=11> */
.L_x_19751:
        /* <DEDUP_REMOVED lines=19> */
.L_x_19754:
[----:B------:R-:W-:Y:S05]  /*6ed0*/  BSYNC.RECONVERGENT B1 ;  /* 0x0000000000017941 */ /* 0x000fea0003800200 */
.L_x_19753:
[----:B------:R-:W-:Y:S01]  /*6ee0*/  LOP3.LUT R25, R25, 0x80000000, R9, 0xb8, !PT ;  /* 0x8000000019197812 */ /* 0x000fe200078eb809 */
[----:B------:R-:W-:Y:S06]  /*6ef0*/  BRA `(.L_x_19750) ;  /* 0x0000000000547947 */ /* 0x000fec0003800000 */
.L_x_19749:
        /* <DEDUP_REMOVED lines=21> */
.L_x_19750:
[----:B------:R-:W-:Y:S05]  /*7050*/  BSYNC.RECONVERGENT B0 ;  /* 0x0000000000007941 */ /* 0x000fea0003800200 */
.L_x_19748:
[----:B------:R-:W0:Y:S01]  /*7060*/  DSETP.NEU.AND P1, PT, R24, RZ, PT ;  /* 0x000000ff1800722a */ /* 0x000e220003f2d000 */
[----:B------:R-:W-:Y:S01]  /*7070*/  PLOP3.LUT P0, PT, PT, PT, PT, 0x8, 0x80 ;  /* 0x000000000080781c */ /* 0x000fe20003f0e170 */
[----:B------:R-:W-:Y:S01]  /*7080*/  BSSY.RECONVERGENT B0, `(.L_x_19755) ;  /* 0x0000094000007945 */ /* 0x000fe20003800200 */
[----:B------:R-:W-:-:S04]  /*7090*/  LOP3.LUT R29, R11, 0x7fffffff, RZ, 0xc0, !PT ;  /* 0x7fffffff0b1d7812 */ /* 0x000fc800078ec0ff */
        /* <DEDUP_REMOVED lines=92> */
.L_x_19759:
        /* <DEDUP_REMOVED lines=11> */
.L_x_19758:
        /* <DEDUP_REMOVED lines=19> */
.L_x_19761:
[----:B------:R-:W-:Y:S05]  /*7840*/  BSYNC.RECONVERGENT B1 ;  /* 0x0000000000017941 */ /* 0x000fea0003800200 */
.L_x_19760:
[----:B------:R-:W-:Y:S01]  /*7850*/  LOP3.LUT R25, R25, 0x80000000, R11, 0xb8, !PT ;  /* 0x8000000019197812 */ /* 0x000fe200078eb80b */
[----:B------:R-:W-:Y:S06]  /*7860*/  BRA `(.L_x_19757) ;  /* 0x0000000000547947 */ /* 0x000fec0003800000 */
.L_x_19756:
        /* <DEDUP_REMOVED lines=21> */
.L_x_19757:
[----:B------:R-:W-:Y:S05]  /*79c0*/  BSYNC.RECONVERGENT B0 ;  /* 0x0000000000007941 */ /* 0x000fea0003800200 */
.L_x_19755:
        /* <DEDUP_REMOVED lines=96> */
.L_x_19766:
        /* <DEDUP_REMOVED lines=11> */
.L_x_19765:
        /* <DEDUP_REMOVED lines=19> */
.L_x_19768:
[----:B------:R-:W-:Y:S05]  /*81b0*/  BSYNC.RECONVERGENT B1 ;  /* 0x0000000000017941 */ /* 0x000fea0003800200 */
.L_x_19767:
[----:B------:R-:W-:Y:S01]  /*81c0*/  LOP3.LUT R25, R25, 0x80000000, R17, 0xb8, !PT ;  /* 0x8000000019197812 */ /* 0x000fe200078eb811 */
[----:B------:R-:W-:Y:S06]  /*81d0*/  BRA `(.L_x_19764) ;  /* 0x0000000000547947 */ /* 0x000fec0003800000 */
.L_x_19763:
        /* <DEDUP_REMOVED lines=21> */
.L_x_19764:
[----:B------:R-:W-:Y:S05]  /*8330*/  BSYNC.RECONVERGENT B0 ;  /* 0x0000000000007941 */ /* 0x000fea0003800200 */
.L_x_19762:
        /* <DEDUP_REMOVED lines=96> */
.L_x_19773:
        /* <DEDUP_REMOVED lines=11> */
.L_x_19772:
        /* <DEDUP_REMOVED lines=19> */
.L_x_19775:
[----:B------:R-:W-:Y:S05]  /*8b20*/  BSYNC.RECONVERGENT B1 ;  /* 0x0000000000017941 */ /* 0x000fea0003800200 */
.L_x_19774:
[----:B------:R-:W-:Y:S01]  /*8b30*/  LOP3.LUT R25, R25, 0x80000000, R19, 0xb8, !PT ;  /* 0x8000000019197812 */ /* 0x000fe200078eb813 */
[----:B------:R-:W-:Y:S06]  /*8b40*/  BRA `(.L_x_19771) ;  /* 0x0000000000547947 */ /* 0x000fec0003800000 */
.L_x_19770:
        /* <DEDUP_REMOVED lines=21> */
.L_x_19771:
[----:B------:R-:W-:Y:S05]  /*8ca0*/  BSYNC.RECONVERGENT B0 ;  /* 0x0000000000007941 */ /* 0x000fea0003800200 */
.L_x_19769:
        /* <DEDUP_REMOVED lines=96> */
.L_x_19780:
        /* <DEDUP_REMOVED lines=11> */
.L_x_19779:
        /* <DEDUP_REMOVED lines=19> */
.L_x_19782:
[----:B------:R-:W-:Y:S05]  /*9490*/  BSYNC.RECONVERGENT B1 ;  /* 0x0000000000017941 */ /* 0x000fea0003800200 */
.L_x_19781:
[----:B------:R-:W-:Y:S01]  /*94a0*/  LOP3.LUT R25, R25, 0x80000000, R13, 0xb8, !PT ;  /* 0x8000000019197812 */ /* 0x000fe200078eb80d */
[----:B------:R-:W-:Y:S06]  /*94b0*/  BRA `(.L_x_19778) ;  /* 0x0000000000547947 */ /* 0x000fec0003800000 */
.L_x_19777:
        /* <DEDUP_REMOVED lines=21> */
.L_x_19778:
[----:B------:R-:W-:Y:S05]  /*9610*/  BSYNC.RECONVERGENT B0 ;  /* 0x0000000000007941 */ /* 0x000fea0003800200 */
.L_x_19776:
        /* <DEDUP_REMOVED lines=95> */
.L_x_19787:
        /* <DEDUP_REMOVED lines=11> */
.L_x_19786:
        /* <DEDUP_REMOVED lines=19> */
.L_x_19789:
[----:B------:R-:W-:Y:S05]  /*9df0*/  BSYNC.RECONVERGENT B1 ;  /* 0x0000000000017941 */ /* 0x000fea0003800200 */
.L_x_19788:
[----:B------:R-:W-:Y:S01]  /*9e00*/  LOP3.LUT R25, R25, 0x80000000, R15, 0xb8, !PT ;  /* 0x8000000019197812 */ /* 0x000fe200078eb80f */
[----:B------:R-:W-:Y:S06]  /*9e10*/  BRA `(.L_x_19785) ;  /* 0x0000000000547947 */ /* 0x000fec0003800000 */
.L_x_19784:
        /* <DEDUP_REMOVED lines=21> */
.L_x_19785:
[----:B------:R-:W-:Y:S05]  /*9f70*/  BSYNC.RECONVERGENT B0 ;  /* 0x0000000000007941 */ /* 0x000fea0003800200 */
.L_x_19783:
[----:B------:R-:W0:Y:S01]  /*9f80*/  DSETP.NEU.AND P1, PT, R24, RZ, PT ;  /* 0x000000ff1800722a */ /* 0x000e220003f2d000 */
[----:B------:R-:W-:Y:S01]  /*9f90*/  PLOP3.LUT P0, PT, PT, PT, PT, 0x8, 0x80 ;  /* 0x000000000080781c */ /* 0x000fe20003f0e170 */
[----:B0-----:R-:W0:Y:S01]  /*9fa0*/  @P1 LDC.64 R20, c[0x0][0x388] ;  /* 0x0000e200ff141b82 */ /* 0x001e220000000a00 */
[----:B------:R-:W1:Y:S02]  /*9fb0*/  LDCU.64 UR4, c[0x0][0x3a0] ;  /* 0x00007400ff0477ac */ /* 0x000e640008000a00 */
[----:B-1----:R-:W-:-:S06]  /*9fc0*/  UIMAD.WIDE.U32 UR4, UR8, 0x8, UR4 ;  /* 0x00000008080478a5 */ /* 0x002fcc000f8e0004 */
[----:B------:R-:W-:Y:S02]  /*9fd0*/  IMAD.U32 R22, RZ, RZ, UR4 ;  /* 0x00000004ff167e24 */ /* 0x000fe4000f8e00ff */
[----:B------:R-:W-:-:S15]  /*9fe0*/  IMAD.U32 R23, RZ, RZ, UR5 ;  /* 0x00000005ff177e24 */ /* 0x000fde000f8e00ff */
[----:B------:R-:W-:-:S15]  /*9ff0*/  NOP ;  /* 0x0000000000007918 */ /* 0x000fde0000000000 */
[----:B------:R-:W-:-:S15]  /*a000*/  NOP ;  /* 0x0000000000007918 */ /* 0x000fde0000000000 */
[----:B------:R-:W-:-:S06]  /*a010*/  NOP ;  /* 0x0000000000007918 */ /* 0x000fcc0000000000 */
[----:B------:R-:W1:-:S15]  /*a020*/  DADD R2, R14, -R24 ;  /* 0x000000000e027229 */ /* 0x000e5e0000000818 */
        /* <DEDUP_REMOVED lines=41> */
[----:B0-----:R-:W0:Y:S02]  /*a2c0*/  S2R R21, SR_TID.X ;  /* 0x0000000000157919 */ /* 0x001e240000002100 */
[----:B0-----:R-:W-:-:S05]  /*a2d0*/  IMAD.WIDE.U32 R22, R21, 0x10, R22 ;  /* 0x0000001015167825 */ /* 0x001fca00078e0016 */
[----:B------:R-:W-:Y:S04]  /*a2e0*/  STG.E.128 desc[UR10][R22.64], R4 ;  /* 0x0000000416007986 */ /* 0x000fe8000c101d0a */
[----:B------:R-:W-:Y:S04]  /*a2f0*/  STG.E.128 desc[UR10][R22.64+0x800], R8 ;  /* 0x0008000816007986 */ /* 0x000fe8000c101d0a */
[----:B------:R-:W-:-:S15]  /*a300*/  STG.E.128 desc[UR10][R22.64+0x1000], R16 ;  /* 0x0010001016007986 */ /* 0x000fde000c101d0a */
[----:B------:R-:W-:-:S15]  /*a310*/  NOP ;  /* 0x0000000000007918 */ /* 0x000fde0000000000 */
[----:B------:R-:W-:-:S15]  /*a320*/  NOP ;  /* 0x0000000000007918 */ /* 0x000fde0000000000 */
[----:B------:R-:W-:-:S02]  /*a330*/  NOP ;  /* 0x0000000000007918 */ /* 0x000fc40000000000 */
        /* <DEDUP_REMOVED lines=10> */
[----:B------:R-:W-:-:S05]  /*a3e0*/  @P1 IMAD.MOV.U32 R15, RZ, RZ, R3 ;  /* 0x000000ffff0f1224 */ /* 0x000fca00078e0003 */
[----:B------:R-:W-:Y:S01]  /*a3f0*/  STG.E.128 desc[UR10][R22.64+0x1800], R12 ;  /* 0x0018000c16007986 */ /* 0x000fe2000c101d0a */
[----:B------:R-:W-:Y:S05]  /*a400*/  EXIT ;  /* 0x000000000000794d */ /* 0x000fea0003800000 */
.L_x_19790:
        /* <DEDUP_REMOVED lines=15> */
.L_x_32932:


//--------------------- .text._ZN2at6native29vectorized_elementwise_kernelILi4EZZZNS0_15binary_internal21div_floor_kernel_cudaERNS_18TensorIteratorBaseEENKUlvE0_clEvENKUlvE_clEvEUldE_St5arrayIPcLm2EEEEviT0_T1_ --------------------------
	.section	.text._ZN2at6native29vectorized_elementwise_kernelILi4EZZZNS0_15binary_internal21div_floor_kernel_cudaERNS_18TensorIteratorBaseEENKUlvE0_clEvENKUlvE_clEvEUldE_St5arrayIPcLm2EEEEviT0_T1_,"ax",@progbits
	.align	128
        .global         _ZN2at6native29vectorized_elementwise_kernelILi4EZZZNS0_15binary_internal21div_floor_kernel_cudaERNS_18TensorIteratorBaseEENKUlvE0_clEvENKUlvE_clEvEUldE_St5arrayIPcLm2EEEEviT0_T1_
        .type           _ZN2at6native29vectorized_elementwise_kernelILi4EZZZNS0_15binary_internal21div_floor_kernel_cudaERNS_18TensorIteratorBaseEENKUlvE0_clEvENKUlvE_clEvEUldE_St5arrayIPcLm2EEEEviT0_T1_,@function
        .size           _ZN2at6native29vectorized_elementwise_kernelILi4EZZZNS0_15binary_internal21div_floor_kernel_cudaERNS_18TensorIteratorBaseEENKUlvE0_clEvENKUlvE_clEvEUldE_St5arrayIPcLm2EEEEviT0_T1_,(.L_x_32933 - _ZN2at6native29vectorized_elementwise_kernelILi4EZZZNS0_15binary_internal21div_floor_kernel_cudaERNS_18TensorIteratorBaseEENKUlvE0_clEvENKUlvE_clEvEUldE_St5arrayIPcLm2EEEEviT0_T1_)
        .other          _ZN2at6native29vectorized_elementwise_kernelILi4EZZZNS0_15binary_internal21div_floor_kernel_cudaERNS_18TensorIteratorBaseEENKUlvE0_clEvENKUlvE_clEvEUldE_St5arrayIPcLm2EEEEviT0_T1_,@"STO_CUDA_ENTRY STV_DEFAULT"
_ZN2at6native29vectorized_elementwise_kernelILi4EZZZNS0_15binary_internal21div_floor_kernel_cudaERNS_18TensorIteratorBaseEENKUlvE0_clEvENKUlvE_clEvEUldE_St5arrayIPcLm2EEEEviT0_T1_:
.text._ZN2at6native29vectorized_elementwise_kernelILi4EZZZNS0_15binary_internal21div_floor_kernel_cudaERNS_18TensorIteratorBaseEENKUlvE0_clEvENKUlvE_clEvEUldE_St5arrayIPcLm2EEEEviT0_T1_:
        /* <DEDUP_REMOVED lines=105> */
.L_x_19795:
        /* <DEDUP_REMOVED lines=24> */
.L_x_19798:
        /* <DEDUP_REMOVED lines=11> */
.L_x_19797:
        /* <DEDUP_REMOVED lines=20> */
.L_x_19800:
[----:B------:R-:W-:Y:S05]  /*0a00*/  BSYNC.RECONVERGENT B2 ;  /* 0x0000000000027941 */ /* 0x000fea0003800200 */
.L_x_19799:
[----:B------:R-:W-:Y:S01]  /*0a10*/  LOP3.LUT R23, R27, 0x80000000, R9, 0xb8, !PT ;  /* 0x800000001b177812 */ /* 0x000fe200078eb809 */
[----:B------:R-:W-:-:S07]  /*0a20*/  IMAD.MOV.U32 R22, RZ, RZ, R25 ;  /* 0x000000ffff167224 */ /* 0x000fce00078e0019 */
.L_x_19796:
[----:B------:R-:W-:Y:S05]  /*0a30*/  BSYNC.RECONVERGENT B0 ;  /* 0x0000000000007941 */ /* 0x000fea0003800200 */
.L_x_19794:
        /* <DEDUP_REMOVED lines=65> */
.L_x_19793:
[----:B------:R-:W-:Y:S05]  /*0e50*/  BSYNC.RECONVERGENT B1 ;  /* 0x0000000000017941 */ /* 0x000fea0003800200 */
.L_x_19792:
        /* <DEDUP_REMOVED lines=34> */
.L_x_19807:
        /* <DEDUP_REMOVED lines=11> */
.L_x_19806:
        /* <DEDUP_REMOVED lines=20> */
.L_x_19809:
[----:B------:R-:W-:Y:S05]  /*1270*/  BSYNC.RECONVERGENT B2 ;  /* 0x0000000000027941 */ /* 0x000fea0003800200 */
.L_x_19808:
[----:B------:R-:W-:Y:S01]  /*1280*/  LOP3.LUT R25, R29, 0x80000000, R17, 0xb8, !PT ;  /* 0x800000001d197812 */ /* 0x000fe200078eb811 */
[----:B------:R-:W-:Y:S01]  /*1290*/  IMAD.MOV.U32 R24, RZ, RZ, R27 ;  /* 0x000000ffff187224 */ /* 0x000fe200078e001b */
[----:B------:R-:W-:Y:S06]  /*12a0*/  BRA `(.L_x_19805) ;  /* 0x0000000000547947 */ /* 0x000fec0003800000 */
.L_x_19804:
        /* <DEDUP_REMOVED lines=21> */
.L_x_19805:
[----:B------:R-:W-:Y:S05]  /*1400*/  BSYNC.RECONVERGENT B0 ;  /* 0x0000000000007941 */ /* 0x000fea0003800200 */
.L_x_19803:
        /* <DEDUP_REMOVED lines=65> */
.L_x_19802:
[----:B------:R-:W-:Y:S05]  /*1820*/  BSYNC.RECONVERGENT B1 ;  /* 0x0000000000017941 */ /* 0x000fea0003800200 */
.L_x_19801:
        /* <DEDUP_REMOVED lines=34> */
.L_x_19816:
        /* <DEDUP_REMOVED lines=11> */
.L_x_19815:
        /* <DEDUP_REMOVED lines=20> */
.L_x_19818:
[----:B------:R-:W-:Y:S05]  /*1c40*/  BSYNC.RECONVERGENT B2 ;  /* 0x0000000000027941 */ /* 0x000fea0003800200 */
.L_x_19817:
[----:B------:R-:W-:Y:S01]  /*1c50*/  LOP3.LUT R25, R29, 0x80000000, R13, 0xb8, !PT ;  /* 0x800000001d197812 */ /* 0x000fe200078eb80d */
[----:B------:R-:W-:Y:S01]  /*1c60*/  IMAD.MOV.U32 R24, RZ, RZ, R27 ;  /* 0x000000ffff187224 */ /* 0x000fe200078e001b */
[----:B------:R-:W-:Y:S06]  /*1c70*/  BRA `(.L_x_19814) ;  /* 0x0000000000547947 */ /* 0x000fec0003800000 */
.L_x_19813:
        /* <DEDUP_REMOVED lines=21> */
.L_x_19814:
[----:B------:R-:W-:Y:S05]  /*1dd0*/  BSYNC.RECONVERGENT B0 ;  /* 0x0000000000007941 */ /* 0x000fea0003800200 */
.L_x_19812:
        /* <DEDUP_REMOVED lines=65> */
.L_x_19811:
[----:B------:R-:W-:Y:S05]  /*21f0*/  BSYNC.RECONVERGENT B1 ;  /* 0x0000000000017941 */ /* 0x000fea0003800200 */
.L_x_19810:
        /* <DEDUP_REMOVED lines=34> */
.L_x_19825:
        /* <DEDUP_REMOVED lines=11> */
.L_x_19824:
        /* <DEDUP_REMOVED lines=20> */
.L_x_19827:
[----:B------:R-:W-:Y:S05]  /*2610*/  BSYNC.RECONVERGENT B2 ;  /* 0x0000000000027941 */ /* 0x000fea0003800200 */
.L_x_19826:
[----:B------:R-:W-:Y:S01]  /*2620*/  LOP3.LUT R25, R29, 0x80000000, R21, 0xb8, !PT ;  /* 0x800000001d197812 */ /* 0x000fe200078eb815 */
[----:B------:R-:W-:Y:S01]  /*2630*/  IMAD.MOV.U32 R24, RZ, RZ, R27 ;  /* 0x000000ffff187224 */ /* 0x000fe200078e001b */
[----:B------:R-:W-:Y:S06]  /*2640*/  BRA `(.L_x_19823) ;  /* 0x0000000000547947 */ /* 0x000fec0003800000 */
.L_x_19822:
        /* <DEDUP_REMOVED lines=21> */
.L_x_19823:
[----:B------:R-:W-:Y:S05]  /*27a0*/  BSYNC.RECONVERGENT B0 ;  /* 0x0000000000007941 */ /* 0x000fea0003800200 */
.L_x_19821:
        /* <DEDUP_REMOVED lines=65> */
.L_x_19820:
[----:B------:R-:W-:Y:S05]  /*2bc0*/  BSYNC.RECONVERGENT B1 ;  /* 0x0000000000017941 */ /* 0x000fea0003800200 */
.L_x_19819:
        /* <DEDUP_REMOVED lines=34> */
.L_x_19834:
        /* <DEDUP_REMOVED lines=11> */
.L_x_19833:
        /* <DEDUP_REMOVED lines=20> */
.L_x_19836:
[----:B------:R-:W-:Y:S05]  /*2fe0*/  BSYNC.RECONVERGENT B2 ;  /* 0x0000000000027941 */ /* 0x000fea0003800200 */
.L_x_19835:
[----:B------:R-:W-:Y:S01]  /*2ff0*/  LOP3.LUT R25, R29, 0x80000000, R15, 0xb8, !PT ;  /* 0x800000001d197812 */ /* 0x000fe200078eb80f */
[----:B------:R-:W-:Y:S01]  /*3000*/  IMAD.MOV.U32 R24, RZ, RZ, R27 ;  /* 0x000000ffff187224 */ /* 0x000fe200078e001b */
[----:B------:R-:W-:Y:S06]  /*3010*/  BRA `(.L_x_19832) ;  /* 0x0000000000547947 */ /* 0x000fec0003800000 */
.L_x_19831:
        /* <DEDUP_REMOVED lines=21> */
.L_x_19832:
[----:B------:R-:W-:Y:S05]  /*3170*/  BSYNC.RECONVERGENT B0 ;  /* 0x0000000000007941 */ /* 0x000fea0003800200 */
.L_x_19830:
        /* <DEDUP_REMOVED lines=65> */
.L_x_19829:
[----:B------:R-:W-:Y:S05]  /*3590*/  BSYNC.RECONVERGENT B1 ;  /* 0x0000000000017941 */ /* 0x000fea0003800200 */
.L_x_19828:
        /* <DEDUP_REMOVED lines=34> */
.L_x_19843:
        /* <DEDUP_REMOVED lines=11> */
.L_x_19842:
        /* <DEDUP_REMOVED lines=20> */
.L_x_19845:
[----:B------:R-:W-:Y:S05]  /*39b0*/  BSYNC.RECONVERGENT B2 ;  /* 0x0000000000027941 */ /* 0x000fea0003800200 */
.L_x_19844:
[----:B------:R-:W-:Y:S01]  /*39c0*/  LOP3.LUT R25, R29, 0x80000000, R11, 0xb8, !PT ;  /* 0x800000001d197812 */ /* 0x000fe200078eb80b */
[----:B------:R-:W-:Y:S01]  /*39d0*/  IMAD.MOV.U32 R24, RZ, RZ, R27 ;  /* 0x000000ffff187224 */ /* 0x000fe200078e001b */
[----:B------:R-:W-:Y:S06]  /*39e0*/  BRA `(.L_x_19841) ;  /* 0x0000000000547947 */ /* 0x000fec0003800000 */
.L_x_19840:
        /* <DEDUP_REMOVED lines=21> */
.L_x_19841:
[----:B------:R-:W-:Y:S05]  /*3b40*/  BSYNC.RECONVERGENT B0 ;  /* 0x0000000000007941 */ /* 0x000fea0003800200 */
.L_x_19839:
        /* <DEDUP_REMOVED lines=65> */
.L_x_19838:
[----:B------:R-:W-:Y:S05]  /*3f60*/  BSYNC.RECONVERGENT B1 ;  /* 0x0000000000017941 */ /* 0x000fea0003800200 */
.L_x_19837:
        /* <DEDUP_REMOVED lines=34> */
.L_x_19852:
        /* <DEDUP_REMOVED lines=11> */
.L_x_19851:
        /* <DEDUP_REMOVED lines=20> */
.L_x_19854:
[----:B------:R-:W-:Y:S05]  /*4380*/  BSYNC.RECONVERGENT B2 ;  /* 0x0000000000027941 */ /* 0x000fea0003800200 */
.L_x_19853:
[----:B------:R-:W-:Y:S01]  /*4390*/  LOP3.LUT R25, R29, 0x80000000, R7, 0xb8, !PT ;  /* 0x800000001d197812 */ /* 0x000fe200078eb807 */
[----:B------:R-:W-:Y:S01]  /*43a0*/  IMAD.MOV.U32 R24, RZ, RZ, R27 ;  /* 0x000000ffff187224 */ /* 0x000fe200078e001b */
[----:B------:R-:W-:Y:S06]  /*43b0*/  BRA `(.L_x_19850) ;  /* 0x0000000000547947 */ /* 0x000fec0003800000 */
.L_x_19849:
        /* <DEDUP_REMOVED lines=21> */
.L_x_19850:
[----:B------:R-:W-:Y:S05]  /*4510*/  BSYNC.RECONVERGENT B0 ;  /* 0x0000000000007941 */ /* 0x000fea0003800200 */
.L_x_19848:
        /* <DEDUP_REMOVED lines=65> */
.L_x_19847:
[----:B------:R-:W-:Y:S05]  /*4930*/  BSYNC.RECONVERGENT B1 ;  /* 0x0000000000017941 */ /* 0x000fea0003800200 */
.L_x_19846:
        /* <DEDUP_REMOVED lines=34> */
.L_x_19861:
        /* <DEDUP_REMOVED lines=11> */
.L_x_19860:
        /* <DEDUP_REMOVED lines=19> */
.L_x_19863:
[----:B------:R-:W-:Y:S05]  /*4d40*/  BSYNC.RECONVERGENT B2 ;  /* 0x0000000000027941 */ /* 0x000fea0003800200 */
.L_x_19862:
[----:B------:R-:W-:Y:S01]  /*4d50*/  LOP3.LUT R27, R27, 0x80000000, R5, 0xb8, !PT ;  /* 0x800000001b1b7812 */ /* 0x000fe200078eb805 */
[----:B------:R-:W-:Y:S06]  /*4d60*/  BRA `(.L_x_19859) ;  /* 0x0000000000547947 */ /* 0x000fec0003800000 */
.L_x_19858:
        /* <DEDUP_REMOVED lines=21> */
.L_x_19859:
[----:B------:R-:W-:Y:S05]  /*4ec0*/  BSYNC.RECONVERGENT B0 ;  /* 0x0000000000007941 */ /* 0x000fea0003800200 */
.L_x_19857:
        /* <DEDUP_REMOVED lines=66> */
.L_x_19856:
[----:B------:R-:W-:Y:S05]  /*52f0*/  BSYNC.RECONVERGENT B1 ;  /* 0x0000000000017941 */ /* 0x000fea0003800200 */
.L_x_19855:
        /* <DEDUP_REMOVED lines=16> */
.L_x_19866:
[----:B------:R-:W-:-:S13]  /*5400*/  ISETP.GE.U32.AND P0, PT, R0, UR6, PT ;  /* 0x0000000600007c0c */ /* 0x000fda000bf06070 */
[----:B------:R-:W-:Y:S05]  /*5410*/  @P0 BRA `(.L_x_19868) ;  /* 0x0000000000300947 */ /* 0x000fea0003800000 */
[----:B0----5:R-:W0:Y:S01]  /*5420*/  LDC.64 R4, c[0x0][0x3a0] ;  /* 0x0000e800ff047b82 */ /* 0x021e220000000a00 */
[C---:B------:R-:W-:Y:S02]  /*5430*/  VIADD R9, R0.reuse, UR8 ;  /* 0x0000000800097c36 */ /* 0x040fe40008000000 */
[----:B------:R-:W-:Y:S02]  /*5440*/  VIADD R0, R0, 0x80 ;  /* 0x0000008000007836 */ /* 0x000fe40000000000 */
[----:B0-----:R-:W-:-:S05]  /*5450*/  IMAD.WIDE.U32 R4, R9, 0x8, R4 ;  /* 0x0000000809047825 */ /* 0x001fca00078e0004 */
[----:B------:R1:W-:Y:S02]  /*5460*/  STG.E.64 desc[UR10][R4.64], R12 ;  /* 0x0000000c04007986 */ /* 0x0003e4000c101b0a */
.L_x_19867:
[----:B------:R-:W-:-:S13]  /*5470*/  ISETP.GE.U32.AND P0, PT, R0, UR6, PT ;  /* 0x0000000600007c0c */ /* 0x000fda000bf06070 */
[----:B------:R-:W-:Y:S05]  /*5480*/  @P0 BRA `(.L_x_19869) ;  /* 0x0000000000300947 */ /* 0x000fea0003800000 */
[----:B01----:R-:W0:Y:S01]  /*5490*/  LDC.64 R4, c[0x0][0x3a0] ;  /* 0x0000e800ff047b82 */ /* 0x003e220000000a00 */
[C---:B------:R-:W-:Y:S02]  /*54a0*/  VIADD R9, R0.reuse, UR8 ;  /* 0x0000000800097c36 */ /* 0x040fe40008000000 */
[----:B------:R-:W-:Y:S02]  /*54b0*/  VIADD R0, R0, 0x80 ;  /* 0x0000008000007836 */ /* 0x000fe40000000000 */
[----:B0-----:R-:W-:-:S05]  /*54c0*/  IMAD.WIDE.U32 R4, R9, 0x8, R4 ;  /* 0x0000000809047825 */ /* 0x001fca00078e0004 */
[----:B------:R1:W-:Y:S02]  /*54d0*/  STG.E.64 desc[UR10][R4.64], R20 ;  /* 0x0000001404007986 */ /* 0x0003e4000c101b0a */
.L_x_19868:
[----:B------:R-:W-:-:S13]  /*54e0*/  ISETP.GE.U32.AND P0, PT, R0, UR6, PT ;  /* 0x0000000600007c0c */ /* 0x000fda000bf06070 */
[----:B------:R-:W-:Y:S05]  /*54f0*/  @P0 BRA `(.L_x_19870) ;  /* 0x0000000000340947 */ /* 0x000fea0003800000 */
[----:B01---5:R-:W0:Y:S01]  /*5500*/  LDC.64 R4, c[0x0][0x3a0] ;  /* 0x0000e800ff047b82 */ /* 0x023e220000000a00 */
[C---:B------:R-:W-:Y:S02]  /*5510*/  VIADD R9, R0.reuse, UR8 ;  /* 0x0000000800097c36 */ /* 0x040fe40008000000 */
[----:B------:R-:W-:Y:S02]  /*5520*/  VIADD R0, R0, 0x80 ;  /* 0x0000008000007836 */ /* 0x000fe40000000000 */
[----:B0-----:R-:W-:-:S05]  /*5530*/  IMAD.WIDE.U32 R4, R9, 0x8, R4 ;  /* 0x0000000809047825 */ /* 0x001fca00078e0004 */
[----:B------:R2:W-:Y:S02]  /*5540*/  STG.E.64 desc[UR10][R4.64], R14 ;  /* 0x0000000e04007986 */ /* 0x0005e4000c101b0a */
.L_x_19869:
        /* <DEDUP_REMOVED lines=8> */
.L_x_19870:
[----:B------:R-:W-:Y:S05]  /*55d0*/  BSYNC.RELIABLE B1 ;  /* 0x0000000000017941 */ /* 0x000fea0003800100 */
.L_x_19865:
[----:B------:R-:W-:-:S13]  /*55e0*/  ISETP.GE.U32.AND P0, PT, R0, UR6, PT ;  /* 0x0000000600007c0c */ /* 0x000fda000bf06070 */
[----:B012--5:R-:W0:Y:S01]  /*55f0*/  @!P0 LDC.64 R4, c[0x0][0x3a0] ;  /* 0x0000e800ff048b82 */ /* 0x027e220000000a00 */
[C---:B------:R-:W-:Y:S02]  /*5600*/  @!P0 VIADD R9, R0.reuse, UR8 ;  /* 0x0000000800098c36 */ /* 0x040fe40008000000 */
[----:B------:R-:W-:Y:S02]  /*5610*/  @!P0 VIADD R0, R0, 0x80 ;  /* 0x0000008000008836 */ /* 0x000fe40000000000 */
[----:B0-----:R-:W-:-:S05]  /*5620*/  @!P0 IMAD.WIDE.U32 R4, R9, 0x8, R4 ;  /* 0x0000000809048825 */ /* 0x001fca00078e0004 */
[----:B------:R3:W-:Y:S02]  /*5630*/  @!P0 STG.E.64 desc[UR10][R4.64], R6 ;  /* 0x0000000604008986 */ /* 0x0007e4000c101b0a */
.L_x_19871:
[----:B------:R-:W-:Y:S05]  /*5640*/  BSYNC.RECONVERGENT B0 ;  /* 0x0000000000007941 */ /* 0x000fea0003800200 */
.L_x_19864:
        /* <DEDUP_REMOVED lines=8> */
.L_x_19791:
[----:B------:R-:W0:Y:S01]  /*56d0*/  S2R R3, SR_TID.X ;  /* 0x0000000000037919 */ /* 0x000e220000002100 */
[----:B------:R-:W1:Y:S01]  /*56e0*/  LDCU.64 UR4, c[0x0][0x3a8] ;  /* 0x00007500ff0477ac */ /* 0x000e620008000a00 */
[----:B------:R-:W2:Y:S01]  /*56f0*/  LDCU.64 UR6, c[0x0][0x388] ;  /* 0x00007100ff0677ac */ /* 0x000ea20008000a00 */
[----:B-1----:R-:W-:-:S06]  /*5700*/  UIMAD.WIDE.U32 UR4, UR8, 0x8, UR4 ;  /* 0x00000008080478a5 */ /* 0x002fcc000f8e0004 */
[----:B------:R-:W-:Y:S02]  /*5710*/  IMAD.U32 R22, RZ, RZ, UR4 ;  /* 0x00000004ff167e24 */ /* 0x000fe4000f8e00ff */
[----:B------:R-:W-:Y:S02]  /*5720*/  IMAD.U32 R23, RZ, RZ, UR5 ;  /* 0x00000005ff177e24 */ /* 0x000fe4000f8e00ff */
[----:B0-----:R-:W-:-:S05]  /*5730*/  IMAD.WIDE.U32 R22, R3, 0x20, R22 ;  /* 0x0000002003167825 */ /* 0x001fca00078e0016 */
[----:B------:R-:W3:Y:S01]  /*5740*/  LDG.E.ENL2.256 R8, R4, desc[UR10][R22.64] ;  /* 0xfe00000a1604797e */ /* 0x000ee20008121908 */
[----:B--2---:R-:W-:Y:S01]  /*5750*/  ULOP3.LUT UR7, UR7, 0x7fffffff, URZ, 0xc0, !UPT ;  /* 0x7fffffff07077892 */ /* 0x004fe2000f8ec0ff */
[----:B------:R-:W-:Y:S01]  /*5760*/  IMAD.U32 R2, RZ, RZ, UR6 ;  /* 0x00000006ff027e24 */ /* 0x000fe2000f8e00ff */
[----:B------:R-:W-:Y:S01]  /*5770*/  BSSY.RECONVERGENT B0, `(.L_x_19872) ;  /* 0x000005d000007945 */ /* 0x000fe20003800200 */
[----:B------:R0:W5:Y:S03]  /*5780*/  LDG.E.ENL2.256 R12, R16, desc[UR10][R22.64+0x1000] ;  /* 0xfe00800a1610797e */ /* 0x000166000812190c */
[----:B------:R-:W-:Y:S02]  /*5790*/  IMAD.U32 R21, RZ, RZ, UR7 ;  /* 0x00000007ff157e24 */ /* 0x000fe4000f8e00ff */
[----:B------:R-:W-:-:S03]  /*57a0*/  IMAD.U32 R3, RZ, RZ, UR7 ;  /* 0x00000007ff037e24 */ /* 0x000fc6000f8e00ff */
[----:B------:R-:W-:-:S03]  /*57b0*/  SHF.R.U32.HI R21, RZ, 0x14, R21 ;  /* 0x00000014ff157819 */ /* 0x000fc60000011615 */
        /* <DEDUP_REMOVED lines=31> */
.L_x_19873:
        /* <DEDUP_REMOVED lines=25> */
.L_x_19876:
        /* <DEDUP_REMOVED lines=11> */
.L_x_19875:
        /* <DEDUP_REMOVED lines=19> */
.L_x_19878:
[----:B------:R-:W-:Y:S05]  /*5d20*/  BSYNC.RECONVERGENT B1 ;  /* 0x0000000000017941 */ /* 0x000fea0003800200 */
.L_x_19877:
[----:B------:R-:W-:-:S07]  /*5d30*/  LOP3.LUT R25, R25, 0x80000000, R5, 0xb8, !PT ;  /* 0x8000000019197812 */ /* 0x000fce00078eb805 */
.L_x_19874:
[----:B------:R-:W-:Y:S05]  /*5d40*/  BSYNC.RECONVERGENT B0 ;  /* 0x0000000000007941 */ /* 0x000fea0003800200 */
.L_x_19872:
        /* <DEDUP_REMOVED lines=97> */
.L_x_19883:
        /* <DEDUP_REMOVED lines=11> */
.L_x_19882:
        /* <DEDUP_REMOVED lines=19> */
.L_x_19885:
[----:B------:R-:W-:Y:S05]  /*6540*/  BSYNC.RECONVERGENT B1 ;  /* 0x0000000000017941 */ /* 0x000fea0003800200 */
.L_x_19884:
[----:B------:R-:W-:Y:S01]  /*6550*/  LOP3.LUT R25, R25, 0x80000000, R7, 0xb8, !PT ;  /* 0x8000000019197812 */ /* 0x000fe200078eb807 */
[----:B------:R-:W-:Y:S06]  /*6560*/  BRA `(.L_x_19881) ;  /* 0x0000000000547947 */ /* 0x000fec0003800000 */
.L_x_19880:
        /* <DEDUP_REMOVED lines=21> */
.L_x_19881:
[----:B------:R-:W-:Y:S05]  /*66c0*/  BSYNC.RECONVERGENT B0 ;  /* 0x0000000000007941 */ /* 0x000fea0003800200 */
.L_x_19879:
        /* <DEDUP_REMOVED lines=96> */
.L_x_19890:
        /* <DEDUP_REMOVED lines=11> */
.L_x_19889:
        /* <DEDUP_REMOVED lines=19> */
.L_x_19892:
[----:B------:R-:W-:Y:S05]  /*6eb0*/  BSYNC.RECONVERGENT B1 ;  /* 0x0000000000017941 */ /* 0x000fea0003800200 */
.L_x_19891:
[----:B------:R-:W-:Y:S01]  /*6ec0*/  LOP3.LUT R25, R25, 0x80000000, R9, 0xb8, !PT ;  /* 0x8000000019197812 */ /* 0x000fe200078eb809 */
[----:B------:R-:W-:Y:S06]  /*6ed0*/  BRA `(.L_x_19888) ;  /* 0x0000000000547947 */ /* 0x000fec0003800000 */
.L_x_19887:
        /* <DEDUP_REMOVED lines=21> */
.L_x_19888:
[----:B------:R-:W-:Y:S05]  /*7030*/  BSYNC.RECONVERGENT B0 ;  /* 0x0000000000007941 */ /* 0x000fea0003800200 */
.L_x_19886:
        /* <DEDUP_REMOVED lines=96> */
.L_x_19897:
        /* <DEDUP_REMOVED lines=11> */
.L_x_19896:
        /* <DEDUP_REMOVED lines=19> */
.L_x_19899:
[----:B------:R-:W-:Y:S05]  /*7820*/  BSYNC.RECONVERGENT B1 ;  /* 0x0000000000017941 */ /* 0x000fea0003800200 */
.L_x_19898:
[----:B------:R-:W-:Y:S01]  /*7830*/  LOP3.LUT R25, R25, 0x80000000, R11, 0xb8, !PT ;  /* 0x8000000019197812 */ /* 0x000fe200078eb80b */
[----:B------:R-:W-:Y:S06]  /*7840*/  BRA `(.L_x_19895) ;  /* 0x0000000000547947 */ /* 0x000fec0003800000 */
.L_x_19894:
        /* <DEDUP_REMOVED lines=21> */
.L_x_19895:
[----:B------:R-:W-:Y:S05]  /*79a0*/  BSYNC.RECONVERGENT B0 ;  /* 0x0000000000007941 */ /* 0x000fea0003800200 */
.L_x_19893:
        /* <DEDUP_REMOVED lines=96> */
.L_x_19904:
        /* <DEDUP_REMOVED lines=11> */
.L_x_19903:
        /* <DEDUP_REMOVED lines=19> */
.L_x_19906:
[----:B------:R-:W-:Y:S05]  /*8190*/  BSYNC.RECONVERGENT B1 ;  /* 0x0000000000017941 */ /* 0x000fea0003800200 */
.L_x_19905:
[----:B------:R-:W-:Y:S01]  /*81a0*/  LOP3.LUT R25, R25, 0x80000000, R17, 0xb8, !PT ;  /* 0x8000000019197812 */ /* 0x000fe200078eb811 */
[----:B------:R-:W-:Y:S06]  /*81b0*/  BRA `(.L_x_19902) ;  /* 0x0000000000547947 */ /* 0x000fec0003800000 */
.L_x_19901:
        /* <DEDUP_REMOVED lines=21> */
.L_x_19902:
[----:B------:R-:W-:Y:S05]  /*8310*/  BSYNC.RECONVERGENT B0 ;  /* 0x0000000000007941 */ /* 0x000fea0003800200 */
.L_x_19900:
        /* <DEDUP_REMOVED lines=96> */
.L_x_19911:
        /* <DEDUP_REMOVED lines=11> */
.L_x_19910:
        /* <DEDUP_REMOVED lines=19> */
.L_x_19913:
[----:B------:R-:W-:Y:S05]  /*8b00*/  BSYNC.RECONVERGENT B1 ;  /* 0x0000000000017941 */ /* 0x000fea0003800200 */
.L_x_19912:
[----:B------:R-:W-:Y:S01]  /*8b10*/  LOP3.LUT R25, R25, 0x80000000, R19, 0xb8, !PT ;  /* 0x8000000019197812 */ /* 0x000fe200078eb813 */
[----:B------:R-:W-:Y:S06]  /*8b20*/  BRA `(.L_x_19909) ;  /* 0x0000000000547947 */ /* 0x000fec0003800000 */
.L_x_19908:
        /* <DEDUP_REMOVED lines=21> */
.L_x_19909:
[----:B------:R-:W-:Y:S05]  /*8c80*/  BSYNC.RECONVERGENT B0 ;  /* 0x0000000000007941 */ /* 0x000fea0003800200 */
.L_x_19907:
        /* <DEDUP_REMOVED lines=96> */
.L_x_19918:
        /* <DEDUP_REMOVED lines=11> */
.L_x_19917:
        /* <DEDUP_REMOVED lines=19> */
.L_x_19920:
[----:B------:R-:W-:Y:S05]  /*9470*/  BSYNC.RECONVERGENT B1 ;  /* 0x0000000000017941 */ /* 0x000fea0003800200 */
.L_x_19919:
[----:B------:R-:W-:Y:S01]  /*9480*/  LOP3.LUT R25, R25, 0x80000000, R13, 0xb8, !PT ;  /* 0x8000000019197812 */ /* 0x000fe200078eb80d */
[----:B------:R-:W-:Y:S06]  /*9490*/  BRA `(.L_x_19916) ;  /* 0x0000000000547947 */ /* 0x000fec0003800000 */
.L_x_19915:
        /* <DEDUP_REMOVED lines=21> */
.L_x_19916:
[----:B------:R-:W-:Y:S05]  /*95f0*/  BSYNC.RECONVERGENT B0 ;  /* 0x0000000000007941 */ /* 0x000fea0003800200 */
.L_x_19914:
        /* <DEDUP_REMOVED lines=95> */
.L_x_19925:
        /* <DEDUP_REMOVED lines=11> */
.L_x_19924:
        /* <DEDUP_REMOVED lines=19> */
.L_x_19927:
[----:B------:R-:W-:Y:S05]  /*9dd0*/  BSYNC.RECONVERGENT B1 ;  /* 0x0000000000017941 */ /* 0x000fea0003800200 */
.L_x_19926:
[----:B------:R-:W-:Y:S01]  /*9de0*/  LOP3.LUT R25, R25, 0x80000000, R15, 0xb8, !PT ;  /* 0x8000000019197812 */ /* 0x000fe200078eb80f */
[----:B------:R-:W-:Y:S06]  /*9df0*/  BRA `(.L_x_19923) ;  /* 0x0000000000547947 */ /* 0x000fec0003800000 */
.L_x_19922:
        /* <DEDUP_REMOVED lines=21> */
.L_x_19923:
[----:B------:R-:W-:Y:S05]  /*9f50*/  BSYNC.RECONVERGENT B0 ;  /* 0x0000000000007941 */ /* 0x000fea0003800200 */
.L_x_19921:
        /* <DEDUP_REMOVED lines=54> */
[----:B------:R-:W-:-:S15]  /*a2c0*/  STG.E.ENL2.256 desc[UR10][R22.64], R4, R8 ;  /* 0xf80000041608797f */ /* 0x000fde000f12180a */
[----:B------:R-:W-:-:S15]  /*a2d0*/  NOP ;  /* 0x0000000000007918 */ /* 0x000fde0000000000 */
[----:B------:R-:W-:-:S15]  /*a2e0*/  NOP ;  /* 0x0000000000007918 */ /* 0x000fde0000000000 */
[----:B------:R-:W-:-:S10]  /*a2f0*/  NOP ;  /* 0x0000000000007918 */ /* 0x000fd40000000000 */
        /* <DEDUP_REMOVED lines=11> */
[----:B------:R-:W-:Y:S01]  /*a3b0*/  STG.E.ENL2.256 desc[UR10][R22.64+0x1000], R16, R12 ;  /* 0xf8008010160c797f */ /* 0x000fe2000f12180a */
[----:B------:R-:W-:Y:S05]  /*a3c0*/  EXIT ;  /* 0x000000000000794d */ /* 0x000fea0003800000 */
.L_x_19928:
        /* <DEDUP_REMOVED lines=11> */
.L_x_32933:


//--------------------- .text._ZN2at6native29vectorized_elementwise_kernelILi8EZZZNS0_15binary_internal21div_floor_kernel_cudaERNS_18TensorIteratorBaseEENKUlvE0_clEvENKUlvE_clEvEUldE_St5arrayIPcLm2EEEEviT0_T1_ --------------------------
	.section	.text._ZN2at6native29vectorized_elementwise_kernelILi8EZZZNS0_15binary_internal21div_floor_kernel_cudaERNS_18TensorIteratorBaseEENKUlvE0_clEvENKUlvE_clEvEUldE_St5arrayIPcLm2EEEEviT0_T1_,"ax",@progbits
	.align	128
        .global         _ZN2at6native29vectorized_elementwise_kernelILi8EZZZNS0_15binary_internal21div_floor_kernel_cudaERNS_18TensorIteratorBaseEENKUlvE0_clEvENKUlvE_clEvEUldE_St5arrayIPcLm2EEEEviT0_T1_
        .type           _ZN2at6native29vectorized_elementwise_kernelILi8EZZZNS0_15binary_internal21div_floor_kernel_cudaERNS_18TensorIteratorBaseEENKUlvE0_clEvENKUlvE_clEvEUldE_St5arrayIPcLm2EEEEviT0_T1_,@function
        .size           _ZN2at6native29vectorized_elementwise_kernelILi8EZZZNS0_15binary_internal21div_floor_kernel_cudaERNS_18TensorIteratorBaseEENKUlvE0_clEvENKUlvE_clEvEUldE_St5arrayIPcLm2EEEEviT0_T1_,(.L_x_32934 - _ZN2at6native29vectorized_elementwise_kernelILi8EZZZNS0_15binary_internal21div_floor_kernel_cudaERNS_18TensorIteratorBaseEENKUlvE0_clEvENKUlvE_clEvEUldE_St5arrayIPcLm2EEEEviT0_T1_)
        .other          _ZN2at6native29vectorized_elementwise_kernelILi8EZZZNS0_15binary_internal21div_floor_kernel_cudaERNS_18TensorIteratorBaseEENKUlvE0_clEvENKUlvE_clEvEUldE_St5arrayIPcLm2EEEEviT0_T1_,@"STO_CUDA_ENTRY STV_DEFAULT"
_ZN2at6native29vectorized_elementwise_kernelILi8EZZZNS0_15binary_internal21div_floor_kernel_cudaERNS_18TensorIteratorBaseEENKUlvE0_clEvENKUlvE_clEvEUldE_St5arrayIPcLm2EEEEviT0_T1_:
.text._ZN2at6native29vectorized_elementwise_kernelILi8EZZZNS0_15binary_internal21div_floor_kernel_cudaERNS_18TensorIteratorBaseEENKUlvE0_clEvENKUlvE_clEvEUldE_St5arrayIPcLm2EEEEviT0_T1_:
[----:B------:R-:W-:Y:S01]  /*0000*/  LDC R1, c[0x0][0x37c] ;  /* 0x0000df00ff017b82 */ /* 0x000fe20000000800 */
[----:B------:R-:W-:Y:S05]  /*0010*/  EXIT ;  /* 0x000000000000794d */ /* 0x000fea0003800000 */
.L_x_19929:
        /* <DEDUP_REMOVED lines=14> */
.L_x_32934:


//--------------------- .text._ZN2at6native18elementwise_kernelILi128ELi4EZNS0_15gpu_kernel_implINS0_13BinaryFunctorIsssZZZNS0_15binary_internal21div_floor_kernel_cudaERNS_18TensorIteratorBaseEENKUlvE_clEvENKUlvE3_clEvEUlssE_EEEEvS6_RKT_EUliE_EEviT1_ --------------------------
	.section	.text._ZN2at6native18elementwise_kernelILi128ELi4EZNS0_15gpu_kernel_implINS0_13BinaryFunctorIsssZZZNS0_15binary_internal21div_floor_kernel_cudaERNS_18TensorIteratorBaseEENKUlvE_clEvENKUlvE3_clEvEUlssE_EEEEvS6_RKT_EUliE_EEviT1_,"ax",@progbits
	.align	128
        .global         _ZN2at6native18elementwise_kernelILi128ELi4EZNS0_15gpu_kernel_implINS0_13BinaryFunctorIsssZZZNS0_15binary_internal21div_floor_kernel_cudaERNS_18TensorIteratorBaseEENKUlvE_clEvENKUlvE3_clEvEUlssE_EEEEvS6_RKT_EUliE_EEviT1_
        .type           _ZN2at6native18elementwise_kernelILi128ELi4EZNS0_15gpu_kernel_implINS0_13BinaryFunctorIsssZZZNS0_15binary_internal21div_floor_kernel_cudaERNS_18TensorIteratorBaseEENKUlvE_clEvENKUlvE3_clEvEUlssE_EEEEvS6_RKT_EUliE_EEviT1_,@function
        .size           _ZN2at6native18elementwise_kernelILi128ELi4EZNS0_15gpu_kernel_implINS0_13BinaryFunctorIsssZZZNS0_15binary_internal21div_floor_kernel_cudaERNS_18TensorIteratorBaseEENKUlvE_clEvENKUlvE3_clEvEUlssE_EEEEvS6_RKT_EUliE_EEviT1_,(.L_x_32935 - _ZN2at6native18elementwise_kernelILi128ELi4EZNS0_15gpu_kernel_implINS0_13BinaryFunctorIsssZZZNS0_15binary_internal21div_floor_kernel_cudaERNS_18TensorIteratorBaseEENKUlvE_clEvENKUlvE3_clEvEUlssE_EEEEvS6_RKT_EUliE_EEviT1_)
        .other          _ZN2at6native18elementwise_kernelILi128ELi4EZNS0_15gpu_kernel_implINS0_13BinaryFunctorIsssZZZNS0_15binary_internal21div_floor_kernel_cudaERNS_18TensorIteratorBaseEENKUlvE_clEvENKUlvE3_clEvEUlssE_EEEEvS6_RKT_EUliE_EEviT1_,@"STO_CUDA_ENTRY STV_DEFAULT"
_ZN2at6native18elementwise_kernelILi128ELi4EZNS0_15gpu_kernel_implINS0_13BinaryFunctorIsssZZZNS0_15binary_internal21div_floor_kernel_cudaERNS_18TensorIteratorBaseEENKUlvE_clEvENKUlvE3_clEvEUlssE_EEEEvS6_RKT_EUliE_EEviT1_:
.text._ZN2at6native18elementwise_kernelILi128ELi4EZNS0_15gpu_kernel_implINS0_13BinaryFunctorIsssZZZNS0_15binary_internal21div_floor_kernel_cudaERNS_18TensorIteratorBaseEENKUlvE_clEvENKUlvE3_clEvEUlssE_EEEEvS6_RKT_EUliE_EEviT1_:
        /* <DEDUP_REMOVED lines=371> */
.L_x_19932:
        /* <DEDUP_REMOVED lines=14> */
[----:B------:R0:W5:Y:S01]  /*1810*/  LDG.E.S8 R19, desc[UR36][R2.64] ;  /* 0x0000002402137981 */ /* 0x000162000c1e1300 */
[----:B------:R-:W-:Y:S05]  /*1820*/  BRA `(.L_x_19938) ;  /* 0x0000000c00547947 */ /* 0x000fea0003800000 */
.L_x_19936:
[----:B------:R0:W5:Y:S01]  /*1830*/  LDG.E.U8 R19, desc[UR36][R2.64] ;  /* 0x0000002402137981 */ /* 0x000162000c1e1100 */
[----:B------:R-:W-:Y:S05]  /*1840*/  BRA `(.L_x_19938) ;  /* 0x0000000c004c7947 */ /* 0x000fea0003800000 */
.L_x_19935:
[----:B------:R-:W-:-:S09]  /*1850*/  UISETP.NE.AND UP0, UPT, UR4, 0x2, UPT ;  /* 0x000000020400788c */ /* 0x000fd2000bf05270 */
[----:B------:R-:W-:Y:S05]  /*1860*/  BRA.U !UP0, `(.L_x_19939) ;  /* 0x0000000108207547 */ /* 0x000fea000b800000 */
[----:B------:R-:W-:-:S09]  /*1870*/  UISETP.NE.AND UP0, UPT, UR4, 0x3, UPT ;  /* 0x000000030400788c */ /* 0x000fd2000bf05270 */
[----:B------:R-:W-:Y:S05]  /*1880*/  BRA.U !UP0, `(.L_x_19940) ;  /* 0x0000000108107547 */ /* 0x000fea000b800000 */
[----:B------:R-:W-:-:S09]  /*1890*/  UISETP.NE.AND UP0, UPT, UR4, 0x4, UPT ;  /* 0x000000040400788c */ /* 0x000fd2000bf05270 */
[----:B------:R-:W-:Y:S05]  /*18a0*/  BRA.U UP0, `(.L_x_19937) ;  /* 0x0000000900b07547 */ /* 0x000fea000b800000 */
[----:B------:R0:W5:Y:S01]  /*18b0*/  LDG.E.U16 R19, desc[UR36][R2.64] ;  /* 0x0000002402137981 */ /* 0x000162000c1e1500 */
[----:B------:R-:W-:Y:S05]  /*18c0*/  BRA `(.L_x_19938) ;  /* 0x0000000c002c7947 */ /* 0x000fea0003800000 */
.L_x_19940:
[----:B------:R0:W5:Y:S01]  /*18d0*/  LDG.E.U16 R19, desc[UR36][R2.64] ;  /* 0x0000002402137981 */ /* 0x000162000c1e1500 */
[----:B------:R-:W-:Y:S05]  /*18e0*/  BRA `(.L_x_19938) ;  /* 0x0000000c00247947 */ /* 0x000fea0003800000 */
.L_x_19939:
[----:B------:R0:W5:Y:S01]  /*18f0*/  LDG.E.U16 R19, desc[UR36][R2.64] ;  /* 0x0000002402137981 */ /* 0x000162000c1e1500 */
[----:B------:R-:W-:Y:S05]  /*1900*/  BRA `(.L_x_19938) ;  /* 0x0000000c001c7947 */ /* 0x000fea0003800000 */
.L_x_19934:
[----:B------:R-:W-:-:S09]  /*1910*/  UISETP.GT.AND UP0, UPT, UR4, 0x6, UPT ;  /* 0x000000060400788c */ /* 0x000fd2000bf04270 */
[----:B------:R-:W-:Y:S05]  /*1920*/  BRA.U UP0, `(.L_x_19941) ;  /* 0x0000000100307547 */ /* 0x000fea000b800000 */
[----:B------:R-:W-:-:S09]  /*1930*/  UISETP.NE.AND UP0, UPT, UR4, 0x5, UPT ;  /* 0x000000050400788c */ /* 0x000fd2000bf05270 */
[----:B------:R-:W-:Y:S05]  /*1940*/  BRA.U !UP0, `(.L_x_19942) ;  /* 0x0000000108147547 */ /* 0x000fea000b800000 */
[----:B------:R-:W-:-:S09]  /*1950*/  UISETP.NE.AND UP0, UPT, UR4, 0x6, UPT ;  /* 0x000000060400788c */ /* 0x000fd2000bf05270 */
[----:B------:R-:W-:Y:S05]  /*1960*/  BRA.U UP0, `(.L_x_19937) ;  /* 0x0000000900807547 */ /* 0x000fea000b800000 */
[----:B------:R-:W2:Y:S02]  /*1970*/  LDG.E R2, desc[UR36][R2.64] ;  /* 0x0000002402027981 */ /* 0x000ea4000c1e1900 */
[----:B--2---:R3:W4:Y:S01]  /*1980*/  F2I.FTZ.TRUNC.NTZ R19, R2 ;  /* 0x0000000200137305 */ /* 0x004722000021f100 */
[----:B------:R-:W-:Y:S05]  /*1990*/  BRA `(.L_x_19938) ;  /* 0x0000000800f87947 */ /* 0x000fea0003800000 */
.L_x_19942:
[----:B------:R-:W2:Y:S02]  /*19a0*/  LDG.E.U16 R0, desc[UR36][R2.64] ;  /* 0x0000002402007981 */ /* 0x000ea4000c1e1500 */
[----:B--2---:R-:W-:-:S06]  /*19b0*/  HADD2.F32 R0, -RZ, R0.H0_H0 ;  /* 0x20000000ff007230 */ /* 0x004fcc0000004100 */
[----:B------:R-:W0:Y:S02]  /*19c0*/  F2I.FTZ.TRUNC.NTZ R0, R0 ;  /* 0x0000000000007305 */ /* 0x000e24000021f100 */
[----:B0-----:R-:W-:Y:S01]  /*19d0*/  PRMT R19, R0, 0x7610, R19 ;  /* 0x0000761000137816 */ /* 0x001fe20000000013 */
[----:B------:R-:W-:Y:S06]  /*19e0*/  BRA `(.L_x_19938) ;  /* 0x0000000800e47947 */ /* 0x000fec0003800000 */
.L_x_19941:
[----:B------:R-:W-:-:S09]  /*19f0*/  UISETP.NE.AND UP0, UPT, UR4, 0x7, UPT ;  /* 0x000000070400788c */ /* 0x000fd2000bf05270 */
[----:B------:R-:W-:Y:S05]  /*1a00*/  BRA.U !UP0, `(.L_x_19943) ;  /* 0x0000000108307547 */ /* 0x000fea000b800000 */
[----:B------:R-:W-:-:S09]  /*1a10*/  UISETP.NE.AND UP0, UPT, UR4, 0x8, UPT ;  /* 0x000000080400788c */ /* 0x000fd2000bf05270 */
[----:B------:R-:W-:Y:S05]  /*1a20*/  BRA.U !UP0, `(.L_x_19944) ;  /* 0x0000000108147547 */ /* 0x000fea000b800000 */
[----:B------:R-:W-:-:S09]  /*1a30*/  UISETP.NE.AND UP0, UPT, UR4, 0x9, UPT ;  /* 0x000000090400788c */ /* 0x000fd2000bf05270 */
[----:B------:R-:W-:Y:S05]  /*1a40*/  BRA.U UP0, `(.L_x_19937) ;  /* 0x0000000900487547 */ /* 0x000fea000b800000 */
[----:B------:R-:W2:Y:S02]  /*1a50*/  LDG.E R2, desc[UR36][R2.64] ;  /* 0x0000002402027981 */ /* 0x000ea4000c1e1900 */
[----:B--2---:R0:W1:Y:S01]  /*1a60*/  F2I.FTZ.TRUNC.NTZ R19, R2 ;  /* 0x0000000200137305 */ /* 0x004062000021f100 */
[----:B------:R-:W-:Y:S05]  /*1a70*/  BRA `(.L_x_19938) ;  /* 0x0000000800c07947 */ /* 0x000fea0003800000 */
.L_x_19944:
[----:B------:R-:W2:Y:S02]  /*1a80*/  LDG.E.U16 R2, desc[UR36][R2.64] ;  /* 0x0000002402027981 */ /* 0x000ea4000c1e1500 */
[----:B--2---:R-:W-:-:S06]  /*1a90*/  HADD2.F32 R0, -RZ, R2.H0_H0 ;  /* 0x20000002ff007230 */ /* 0x004fcc0000004100 */
[----:B------:R-:W0:Y:S02]  /*1aa0*/  F2I.FTZ.TRUNC.NTZ R0, R0 ;  /* 0x0000000000007305 */ /* 0x000e24000021f100 */
[----:B0-----:R-:W-:Y:S01]  /*1ab0*/  PRMT R19, R0, 0x7610, R19 ;  /* 0x0000761000137816 */ /* 0x001fe20000000013 */
[----:B------:R-:W-:Y:S06]  /*1ac0*/  BRA `(.L_x_19938) ;  /* 0x0000000800ac7947 */ /* 0x000fec0003800000 */
.L_x_19943:
[----:B------:R-:W2:Y:S02]  /*1ad0*/  LDG.E.64 R2, desc[UR36][R2.64] ;  /* 0x0000002402027981 */ /* 0x000ea4000c1e1b00 */
[----:B--2---:R0:W1:Y:S02]  /*1ae0*/  F2I.F64.TRUNC R19, R2 ;  /* 0x0000000200137311 */ /* 0x004064000030d100 */
[----:B01----:R-:W-:Y:S05]  /*1af0*/  BRA `(.L_x_19938) ;  /* 0x0000000800a07947 */ /* 0x003fea0003800000 */
.L_x_19933:
        /* <DEDUP_REMOVED lines=10> */
[----:B------:R-:W-:Y:S01]  /*1ba0*/  SEL R19, RZ, 0x1, !P0 ;  /* 0x00000001ff137807 */ /* 0x000fe20004000000 */
[----:B------:R-:W-:Y:S08]  /*1bb0*/  BRA `(.L_x_19938) ;  /* 0x0000000800707947 */ /* 0x000ff00003800000 */
.L_x_19947:
[----:B------:R-:W2:Y:S02]  /*1bc0*/  LDG.E.64 R2, desc[UR36][R2.64] ;  /* 0x0000002402027981 */ /* 0x000ea4000c1e1b00 */
[----:B--2---:R3:W4:Y:S02]  /*1bd0*/  F2I.F64.TRUNC R19, R2 ;  /* 0x0000000200137311 */ /* 0x004724000030d100 */
[----:B---34-:R-:W-:Y:S05]  /*1be0*/  BRA `(.L_x_19938) ;  /* 0x0000000800647947 */ /* 0x018fea0003800000 */
.L_x_19946:
        /* <DEDUP_REMOVED lines=23> */
[----:B------:R-:W-:-:S06]  /*1d60*/  LOP3.LUT R5, R5, 0x80000000, R0, 0xf8, !PT ;  /* 0x8000000005057812 */ /* 0x000fcc00078ef800 */
[----:B------:R-:W0:Y:S02]  /*1d70*/  F2I.FTZ.TRUNC.NTZ R5, R5 ;  /* 0x0000000500057305 */ /* 0x000e24000021f100 */
[----:B0-----:R-:W-:Y:S01]  /*1d80*/  PRMT R19, R5, 0x7610, R19 ;  /* 0x0000761005137816 */ /* 0x001fe20000000013 */
[----:B------:R-:W-:Y:S06]  /*1d90*/  BRA `(.L_x_19938) ;  /* 0x0000000400f87947 */ /* 0x000fec0003800000 */
.L_x_19949:
        /* <DEDUP_REMOVED lines=10> */
[----:B------:R-:W-:-:S06]  /*1e40*/  LOP3.LUT R0, R0, 0x80000000, R5, 0xf8, !PT ;  /* 0x8000000000007812 */ /* 0x000fcc00078ef805 */
[----:B------:R-:W0:Y:S02]  /*1e50*/  F2I.FTZ.TRUNC.NTZ R0, R0 ;  /* 0x0000000000007305 */ /* 0x000e24000021f100 */
[----:B0-----:R-:W-:Y:S01]  /*1e60*/  PRMT R19, R0, 0x7610, R19 ;  /* 0x0000761000137816 */ /* 0x001fe20000000013 */
[----:B------:R-:W-:Y:S06]  /*1e70*/  BRA `(.L_x_19938) ;  /* 0x0000000400c07947 */ /* 0x000fec0003800000 */
.L_x_19948:
[----:B------:R-:W2:Y:S02]  /*1e80*/  LDG.E.U16 R0, desc[UR36][R2.64] ;  /* 0x0000002402007981 */ /* 0x000ea4000c1e1500 */
[----:B--2---:R-:W-:-:S06]  /*1e90*/  IMAD.U32 R0, R0, 0x10000, RZ ;  /* 0x0001000000007824 */ /* 0x004fcc00078e00ff */
[----:B------:R-:W0:Y:S02]  /*1ea0*/  F2I.FTZ.TRUNC.NTZ R0, R0 ;  /* 0x0000000000007305 */ /* 0x000e24000021f100 */
[----:B0-----:R-:W-:Y:S01]  /*1eb0*/  PRMT R19, R0, 0x7610, R19 ;  /* 0x0000761000137816 */ /* 0x001fe20000000013 */
[----:B------:R-:W-:Y:S06]  /*1ec0*/  BRA `(.L_x_19938) ;  /* 0x0000000400ac7947 */ /* 0x000fec0003800000 */
.L_x_19945:
        /* <DEDUP_REMOVED lines=10> */
.L_x_19952:
        /* <DEDUP_REMOVED lines=21> */
.L_x_19956:
[----:B------:R-:W-:Y:S05]  /*20c0*/  BSYNC.RECONVERGENT B1 ;  /* 0x0000000000017941 */ /* 0x000fea0003800200 */
.L_x_19955:
[----:B------:R-:W-:Y:S01]  /*20d0*/  IMAD.SHL.U32 R0, R0, 0x100000, RZ ;  /* 0x0010000000007824 */ /* 0x000fe200078e00ff */
[----:B------:R-:W-:-:S04]  /*20e0*/  LEA R2, R2, 0x3b800000, 0x17 ;  /* 0x3b80000002027811 */ /* 0x000fc800078eb8ff */
[----:B------:R-:W-:-:S07]  /*20f0*/  LOP3.LUT R0, R2, R0, R7, 0xfe, !PT ;  /* 0x0000000002007212 */ /* 0x000fce00078efe07 */
.L_x_19954:
[----:B------:R-:W-:Y:S05]  /*2100*/  BSYNC.RECONVERGENT B0 ;  /* 0x0000000000007941 */ /* 0x000fea0003800200 */
.L_x_19953:
[----:B------:R-:W0:Y:S02]  /*2110*/  F2I.FTZ.TRUNC.NTZ R0, R0 ;  /* 0x0000000000007305 */ /* 0x000e24000021f100 */
[----:B0-----:R-:W-:Y:S01]  /*2120*/  PRMT R19, R0, 0x7610, R19 ;  /* 0x0000761000137816 */ /* 0x001fe20000000013 */
[----:B------:R-:W-:Y:S06]  /*2130*/  BRA `(.L_x_19938) ;  /* 0x0000000400107947 */ /* 0x000fec0003800000 */
.L_x_19951:
        /* <DEDUP_REMOVED lines=21> */
.L_x_19960:
[----:B------:R-:W-:Y:S05]  /*2290*/  BSYNC.RECONVERGENT B1 ;  /* 0x0000000000017941 */ /* 0x000fea0003800200 */
.L_x_19959:
[----:B------:R-:W-:Y:S01]  /*22a0*/  IMAD.SHL.U32 R0, R0, 0x200000, RZ ;  /* 0x0020000000007824 */ /* 0x000fe200078e00ff */
[----:B------:R-:W-:-:S04]  /*22b0*/  LEA R2, R2, 0x37800000, 0x17 ;  /* 0x3780000002027811 */ /* 0x000fc800078eb8ff */
[----:B------:R-:W-:-:S07]  /*22c0*/  LOP3.LUT R0, R2, R0, R7, 0xfe, !PT ;  /* 0x0000000002007212 */ /* 0x000fce00078efe07 */
.L_x_19958:
[----:B------:R-:W-:Y:S05]  /*22d0*/  BSYNC.RECONVERGENT B0 ;  /* 0x0000000000007941 */ /* 0x000fea0003800200 */
.L_x_19957:
[----:B------:R-:W0:Y:S02]  /*22e0*/  F2I.FTZ.TRUNC.NTZ R0, R0 ;  /* 0x0000000000007305 */ /* 0x000e24000021f100 */
[----:B0-----:R-:W-:Y:S01]  /*22f0*/  PRMT R19, R0, 0x7610, R19 ;  /* 0x0000761000137816 */ /* 0x001fe20000000013 */
[----:B------:R-:W-:Y:S06]  /*2300*/  BRA `(.L_x_19938) ;  /* 0x00000000009c7947 */ /* 0x000fec0003800000 */
.L_x_19950:
[----:B------:R-:W-:-:S09]  /*2310*/  UISETP.NE.AND UP0, UPT, UR4, 0x1c, UPT ;  /* 0x0000001c0400788c */ /* 0x000fd2000bf05270 */
[----:B------:R-:W-:Y:S05]  /*2320*/  BRA.U !UP0, `(.L_x_19961) ;  /* 0x0000000108907547 */ /* 0x000fea000b800000 */
[----:B------:R-:W-:-:S09]  /*2330*/  UISETP.NE.AND UP0, UPT, UR4, 0x1d, UPT ;  /* 0x0000001d0400788c */ /* 0x000fd2000bf05270 */
[----:B------:R-:W-:Y:S05]  /*2340*/  BRA.U !UP0, `(.L_x_19962) ;  /* 0x0000000108807547 */ /* 0x000fea000b800000 */
[----:B------:R-:W-:-:S09]  /*2350*/  UISETP.NE.AND UP0, UPT, UR4, 0x2c, UPT ;  /* 0x0000002c0400788c */ /* 0x000fd2000bf05270 */
[----:B------:R-:W-:Y:S05]  /*2360*/  BRA.U !UP0, `(.L_x_19963) ;  /* 0x0000000108487547 */ /* 0x000fea000b800000 */
.L_x_19937:
        /* <DEDUP_REMOVED lines=16> */
.L_x_19964:
[----:B------:R-:W-:Y:S01]  /*2470*/  PRMT R19, RZ, 0x7610, R19 ;  /* 0x00007610ff137816 */ /* 0x000fe20000000013 */
[----:B------:R-:W-:Y:S06]  /*2480*/  BRA `(.L_x_19938) ;  /* 0x00000000003c7947 */ /* 0x000fec0003800000 */
.L_x_19963:
        /* <DEDUP_REMOVED lines=8> */
.L_x_19966:
[----:B------:R-:W-:Y:S05]  /*2510*/  BSYNC.RECONVERGENT B0 ;  /* 0x0000000000007941 */ /* 0x000fea0003800200 */
.L_x_19965:
[----:B------:R-:W0:Y:S02]  /*2520*/  F2I.FTZ.TRUNC.NTZ R0, R0 ;  /* 0x0000000000007305 */ /* 0x000e24000021f100 */
[----:B0-----:R-:W-:Y:S01]  /*2530*/  PRMT R19, R0, 0x7610, R19 ;  /* 0x0000761000137816 */ /* 0x001fe20000000013 */
[----:B------:R-:W-:Y:S06]  /*2540*/  BRA `(.L_x_19938) ;  /* 0x00000000000c7947 */ /* 0x000fec0003800000 */
.L_x_19962:
[----:B------:R2:W5:Y:S01]  /*2550*/  LDG.E.U16 R19, desc[UR36][R2.64] ;  /* 0x0000002402137981 */ /* 0x000562000c1e1500 */
[----:B------:R-:W-:Y:S05]  /*2560*/  BRA `(.L_x_19938) ;  /* 0x0000000000047947 */ /* 0x000fea0003800000 */
.L_x_19961:
[----:B------:R1:W5:Y:S02]  /*2570*/  LDG.E.U16 R19, desc[UR36][R2.64] ;  /* 0x0000002402137981 */ /* 0x000364000c1e1500 */
.L_x_19938:
[----:B------:R-:W0:Y:S01]  /*2580*/  LDCU.64 UR6, c[0x0][0x5f8] ;  /* 0x0000bf00ff0677ac */ /* 0x000e220008000a00 */
[----:B------:R-:W-:-:S04]  /*2590*/  UPRMT UR4, UR42, 0x9910, URZ ;  /* 0x000099102a047896 */ /* 0x000fc800080000ff */
[----:B------:R-:W-:Y:S01]  /*25a0*/  UISETP.GT.AND UP0, UPT, UR4, 0x9, UPT ;  /* 0x000000090400788c */ /* 0x000fe2000bf04270 */
[----:B0123--:R-:W-:-:S05]  /*25b0*/  IADD3 R2, P0, PT, R18, UR6, RZ ;  /* 0x0000000612027c10 */ /* 0x00ffca000ff1e0ff */
        /* <DEDUP_REMOVED lines=12> */
.L_x_19970:
[----:B------:R3:W5:Y:S01]  /*2680*/  LDG.E.U8 R0, desc[UR36][R2.64] ;  /* 0x0000002402007981 */ /* 0x000762000c1e1100 */
[----:B------:R-:W-:Y:S05]  /*2690*/  BRA `(.L_x_19972) ;  /* 0x0000000c004c7947 */ /* 0x000fea0003800000 */
.L_x_19969:
        /* <DEDUP_REMOVED lines=8> */
.L_x_19974:
[----:B------:R1:W5:Y:S01]  /*2720*/  LDG.E.U16 R0, desc[UR36][R2.64] ;  /* 0x0000002402007981 */ /* 0x000362000c1e1500 */
[----:B------:R-:W-:Y:S05]  /*2730*/  BRA `(.L_x_19972) ;  /* 0x0000000c00247947 */ /* 0x000fea0003800000 */
.L_x_19973:
[----:B------:R2:W5:Y:S01]  /*2740*/  LDG.E.U16 R0, desc[UR36][R2.64] ;  /* 0x0000002402007981 */ /* 0x000562000c1e1500 */
[----:B------:R-:W-:Y:S05]  /*2750*/  BRA `(.L_x_19972) ;  /* 0x0000000c001c7947 */ /* 0x000fea0003800000 */
.L_x_19968:
[----:B------:R-:W-:-:S09]  /*2760*/  UISETP.GT.AND UP0, UPT, UR4, 0x6, UPT ;  /* 0x000000060400788c */ /* 0x000fd2000bf04270 */
[----:B------:R-:W-:Y:S05]  /*2770*/  BRA.U UP0, `(.L_x_19975) ;  /* 0x0000000100307547 */ /* 0x000fea000b800000 */
[----:B------:R-:W-:-:S09]  /*2780*/  UISETP.NE.AND UP0, UPT, UR4, 0x5, UPT ;  /* 0x000000050400788c */ /* 0x000fd2000bf05270 */
[----:B------:R-:W-:Y:S05]  /*2790*/  BRA.U !UP0, `(.L_x_19976) ;  /* 0x0000000108147547 */ /* 0x000fea000b800000 */
[----:B------:R-:W-:-:S09]  /*27a0*/  UISETP.NE.AND UP0, UPT, UR4, 0x6, UPT ;  /* 0x000000060400788c */ /* 0x000fd2000bf05270 */
[----:B------:R-:W-:Y:S05]  /*27b0*/  BRA.U UP0, `(.L_x_19971) ;  /* 0x0000000900807547 */ /* 0x000fea000b800000 */
[----:B------:R-:W2:Y:S02]  /*27c0*/  LDG.E R2, desc[UR36][R2.64] ;  /* 0x0000002402027981 */ /* 0x000ea4000c1e1900 */
[----:B--2---:R0:W1:Y:S01]  /*27d0*/  F2I.FTZ.TRUNC.NTZ R0, R2 ;  /* 0x0000000200007305 */ /* 0x004062000021f100 */
[----:B------:R-:W-:Y:S05]  /*27e0*/  BRA `(.L_x_19972) ;  /* 0x0000000800f87947 */ /* 0x000fea0003800000 */
.L_x_19976:
[----:B------:R-:W2:Y:S02]  /*27f0*/  LDG.E.U16 R4, desc[UR36][R2.64] ;  /* 0x0000002402047981 */ /* 0x000ea4000c1e1500 */
[----:B--2---:R-:W-:-:S06]  /*2800*/  HADD2.F32 R4, -RZ, R4.H0_H0 ;  /* 0x20000004ff047230 */ /* 0x004fcc0000004100 */
[----:B------:R-:W0:Y:S02]  /*2810*/  F2I.FTZ.TRUNC.NTZ R4, R4 ;  /* 0x0000000400047305 */ /* 0x000e24000021f100 */
[----:B0-----:R-:W-:Y:S01]  /*2820*/  PRMT R0, R4, 0x7610, R0 ;  /* 0x0000761004007816 */ /* 0x001fe20000000000 */
[----:B------:R-:W-:Y:S06]  /*2830*/  BRA `(.L_x_19972) ;  /* 0x0000000800e47947 */ /* 0x000fec0003800000 */
.L_x_19975:
        /* <DEDUP_REMOVED lines=9> */
.L_x_19978:
[----:B------:R-:W2:Y:S02]  /*28d0*/  LDG.E.U16 R2, desc[UR36][R2.64] ;  /* 0x0000002402027981 */ /* 0x000ea4000c1e1500 */
[----:B--2---:R-:W-:-:S06]  /*28e0*/  HADD2.F32 R4, -RZ, R2.H0_H0 ;  /* 0x20000002ff047230 */ /* 0x004fcc0000004100 */
[----:B------:R-:W0:Y:S02]  /*28f0*/  F2I.FTZ.TRUNC.NTZ R4, R4 ;  /* 0x0000000400047305 */ /* 0x000e24000021f100 */
[----:B0-----:R-:W-:Y:S01]  /*2900*/  PRMT R0, R4, 0x7610, R0 ;  /* 0x0000761004007816 */ /* 0x001fe20000000000 */
[----:B------:R-:W-:Y:S06]  /*2910*/  BRA `(.L_x_19972) ;  /* 0x0000000800ac7947 */ /* 0x000fec0003800000 */
.L_x_19977:
[----:B------:R-:W2:Y:S02]  /*2920*/  LDG.E.64 R2, desc[UR36][R2.64] ;  /* 0x0000002402027981 */ /* 0x000ea4000c1e1b00 */
[----:B--2---:R0:W1:Y:S02]  /*2930*/  F2I.F64.TRUNC R0, R2 ;  /* 0x0000000200007311 */ /* 0x004064000030d100 */
[----:B01----:R-:W-:Y:S05]  /*2940*/  BRA `(.L_x_19972) ;  /* 0x0000000800a07947 */ /* 0x003fea0003800000 */
.L_x_19967:
        /* <DEDUP_REMOVED lines=12> */
.L_x_19981:
[----:B------:R-:W2:Y:S02]  /*2a10*/  LDG.E.64 R2, desc[UR36][R2.64] ;  /* 0x0000002402027981 */ /* 0x000ea4000c1e1b00 */
[----:B--2---:R0:W1:Y:S02]  /*2a20*/  F2I.F64.TRUNC R0, R2 ;  /* 0x0000000200007311 */ /* 0x004064000030d100 */
[----:B01----:R-:W-:Y:S05]  /*2a30*/  BRA `(.L_x_19972) ;  /* 0x0000000800647947 */ /* 0x003fea0003800000 */
.L_x_19980:
        /* <DEDUP_REMOVED lines=27> */
.L_x_19983:
        /* <DEDUP_REMOVED lines=14> */
.L_x_19982:
[----:B------:R-:W2:Y:S02]  /*2cd0*/  LDG.E.U16 R4, desc[UR36][R2.64] ;  /* 0x0000002402047981 */ /* 0x000ea4000c1e1500 */
[----:B--2---:R-:W-:-:S06]  /*2ce0*/  IMAD.U32 R4, R4, 0x10000, RZ ;  /* 0x0001000004047824 */ /* 0x004fcc00078e00ff */
[----:B------:R-:W0:Y:S02]  /*2cf0*/  F2I.FTZ.TRUNC.NTZ R4, R4 ;  /* 0x0000000400047305 */ /* 0x000e24000021f100 */
[----:B0-----:R-:W-:Y:S01]  /*2d00*/  PRMT R0, R4, 0x7610, R0 ;  /* 0x0000761004007816 */ /* 0x001fe20000000000 */
[----:B------:R-:W-:Y:S06]  /*2d10*/  BRA `(.L_x_19972) ;  /* 0x0000000400ac7947 */ /* 0x000fec0003800000 */
.L_x_19979:
        /* <DEDUP_REMOVED lines=10> */
.L_x_19986:
        /* <DEDUP_REMOVED lines=21> */
.L_x_19990:
[----:B------:R-:W-:Y:S05]  /*2f10*/  BSYNC.RECONVERGENT B1 ;  /* 0x0000000000017941 */ /* 0x000fea0003800200 */
.L_x_19989:
[----:B------:R-:W-:Y:S01]  /*2f20*/  IMAD.SHL.U32 R0, R0, 0x100000, RZ ;  /* 0x0010000000007824 */ /* 0x000fe200078e00ff */
[----:B------:R-:W-:-:S04]  /*2f30*/  LEA R2, R2, 0x3b800000, 0x17 ;  /* 0x3b80000002027811 */ /* 0x000fc800078eb8ff */
[----:B------:R-:W-:-:S07]  /*2f40*/  LOP3.LUT R4, R2, R0, R7, 0xfe, !PT ;  /* 0x0000000002047212 */ /* 0x000fce00078efe07 */
.L_x_19988:
[----:B------:R-:W-:Y:S05]  /*2f50*/  BSYNC.RECONVERGENT B0 ;  /* 0x0000000000007941 */ /* 0x000fea0003800200 */
.L_x_19987:
[----:B------:R-:W0:Y:S02]  /*2f60*/  F2I.FTZ.TRUNC.NTZ R4, R4 ;  /* 0x0000000400047305 */ /* 0x000e24000021f100 */
[----:B0-----:R-:W-:Y:S01]  /*2f70*/  PRMT R0, R4, 0x7610, R0 ;  /* 0x0000761004007816 */ /* 0x001fe20000000000 */
[----:B------:R-:W-:Y:S06]  /*2f80*/  BRA `(.L_x_19972) ;  /* 0x0000000400107947 */ /* 0x000fec0003800000 */
.L_x_19985:
        /* <DEDUP_REMOVED lines=21> */
.L_x_19994:
[----:B------:R-:W-:Y:S05]  /*30e0*/  BSYNC.RECONVERGENT B1 ;  /* 0x0000000000017941 */ /* 0x000fea0003800200 */
.L_x_19993:
[----:B------:R-:W-:Y:S01]  /*30f0*/  IMAD.SHL.U32 R0, R0, 0x200000, RZ ;  /* 0x0020000000007824 */ /* 0x000fe200078e00ff */
[----:B------:R-:W-:-:S04]  /*3100*/  LEA R2, R2, 0x37800000, 0x17 ;  /* 0x3780000002027811 */ /* 0x000fc800078eb8ff */
[----:B------:R-:W-:-:S07]  /*3110*/  LOP3.LUT R4, R2, R0, R7, 0xfe, !PT ;  /* 0x0000000002047212 */ /* 0x000fce00078efe07 */
.L_x_19992:
[----:B------:R-:W-:Y:S05]  /*3120*/  BSYNC.RECONVERGENT B0 ;  /* 0x0000000000007941 */ /* 0x000fea0003800200 */
.L_x_19991:
[----:B------:R-:W0:Y:S02]  /*3130*/  F2I.FTZ.TRUNC.NTZ R4, R4 ;  /* 0x0000000400047305 */ /* 0x000e24000021f100 */
[----:B0-----:R-:W-:Y:S01]  /*3140*/  PRMT R0, R4, 0x7610, R0 ;  /* 0x0000761004007816 */ /* 0x001fe20000000000 */
[----:B------:R-:W-:Y:S06]  /*3150*/  BRA `(.L_x_19972) ;  /* 0x00000000009c7947 */ /* 0x000fec0003800000 */
.L_x_19984:
[----:B------:R-:W-:-:S09]  /*3160*/  UISETP.NE.AND UP0, UPT, UR4, 0x1c, UPT ;  /* 0x0000001c0400788c */ /* 0x000fd2000bf05270 */
[----:B------:R-:W-:Y:S05]  /*3170*/  BRA.U !UP0, `(.L_x_19995) ;  /* 0x0000000108907547 */ /* 0x000fea000b800000 */
[----:B------:R-:W-:-:S09]  /*3180*/  UISETP.NE.AND UP0, UPT, UR4, 0x1d, UPT ;  /* 0x0000001d0400788c */ /* 0x000fd2000bf05270 */
[----:B------:R-:W-:Y:S05]  /*3190*/  BRA.U !UP0, `(.L_x_19996) ;  /* 0x0000000108807547 */ /* 0x000fea000b800000 */
[----:B------:R-:W-:-:S09]  /*31a0*/  UISETP.NE.AND UP0, UPT, UR4, 0x2c, UPT ;  /* 0x0000002c0400788c */ /* 0x000fd2000bf05270 */
[----:B------:R-:W-:Y:S05]  /*31b0*/  BRA.U !UP0, `(.L_x_19997) ;  /* 0x0000000108487547 */ /* 0x000fea000b800000 */
.L_x_19971:
        /* <DEDUP_REMOVED lines=15> */
[----:B--2-45:R-:W-:Y:S05]  /*32b0*/  CALL.ABS.NOINC R2 ;  /* 0x0000000002007343 */ /* 0x034fea0003c00000 */
.L_x_19998:
[----:B------:R-:W-:Y:S01]  /*32c0*/  PRMT R0, RZ, 0x7610, R0 ;  /* 0x00007610ff007816 */ /* 0x000fe20000000000 */
[----:B------:R-:W-:Y:S06]  /*32d0*/  BRA `(.L_x_19972) ;  /* 0x00000000003c7947 */ /* 0x000fec0003800000 */
.L_x_19997:
        /* <DEDUP_REMOVED lines=8> */
.L_x_20000:
[----:B------:R-:W-:Y:S05]  /*3360*/  BSYNC.RECONVERGENT B0 ;  /* 0x0000000000007941 */ /* 0x000fea0003800200 */
.L_x_19999:
[----:B------:R-:W0:Y:S02]  /*3370*/  F2I.FTZ.TRUNC.NTZ R4, R4 ;  /* 0x0000000400047305 */ /* 0x000e24000021f100 */
[----:B0-----:R-:W-:Y:S01]  /*3380*/  PRMT R0, R4, 0x7610, R0 ;  /* 0x0000761004007816 */ /* 0x001fe20000000000 */
[----:B------:R-:W-:Y:S06]  /*3390*/  BRA `(.L_x_19972) ;  /* 0x00000000000c7947 */ /* 0x000fec0003800000 */
.L_x_19996:
[----:B------:R0:W5:Y:S01]  /*33a0*/  LDG.E.U16 R0, desc[UR36][R2.64] ;  /* 0x0000002402007981 */ /* 0x000162000c1e1500 */
[----:B------:R-:W-:Y:S05]  /*33b0*/  BRA `(.L_x_19972) ;  /* 0x0000000000047947 */ /* 0x000fea0003800000 */
.L_x_19995:
[----:B------:R0:W5:Y:S02]  /*33c0*/  LDG.E.U16 R0, desc[UR36][R2.64] ;  /* 0x0000002402007981 */ /* 0x000164000c1e1500 */
.L_x_19972:
[----:B012345:R-:W-:Y:S01]  /*33d0*/  LOP3.LUT R2, R0, R19, RZ, 0x3c, !PT ;  /* 0x0000001300027212 */ /* 0x03ffe200078e3cff */
[----:B------:R-:W-:Y:S03]  /*33e0*/  BSSY.RECONVERGENT B0, `(.L_x_20001) ;  /* 0x0000041000007945 */ /* 0x000fe60003800200 */
[----:B------:R-:W-:-:S04]  /*33f0*/  PRMT R2, R2, 0x9910, RZ ;  /* 0x0000991002027816 */ /* 0x000fc800000000ff */
[----:B------:R-:W-:-:S13]  /*3400*/  ISETP.GT.AND P0, PT, R2, -0x1, PT ;  /* 0xffffffff0200780c */ /* 0x000fda0003f04270 */
[----:B------:R-:W-:Y:S05]  /*3410*/  @P0 BRA `(.L_x_20002) ;  /* 0x0000000000840947 */ /* 0x000fea0003800000 */
[----:B------:R-:W-:Y:S02]  /*3420*/  PRMT R6, R0, 0x9910, RZ ;  /* 0x0000991000067816 */ /* 0x000fe400000000ff */
[----:B------:R-:W-:Y:S02]  /*3430*/  PRMT R9, R19, 0x9910, RZ ;  /* 0x0000991013097816 */ /* 0x000fe400000000ff */
[-C--:B------:R-:W-:Y:S02]  /*3440*/  IABS R5, R6.reuse ;  /* 0x0000000600057213 */ /* 0x080fe40000000000 */
[----:B------:R-:W-:Y:S02]  /*3450*/  IABS R8, R9 ;  /* 0x0000000900087213 */ /* 0x000fe40000000000 */
[----:B------:R-:W0:Y:S01]  /*3460*/  I2F.RP R0, R5 ;  /* 0x0000000500007306 */ /* 0x000e220000209400 */
[----:B------:R-:W-:-:S07]  /*3470*/  IABS R10, R6 ;  /* 0x00000006000a7213 */ /* 0x000fce0000000000 */
[----:B0-----:R-:W0:Y:S02]  /*3480*/  MUFU.RCP R0, R0 ;  /* 0x0000000000007308 */ /* 0x001e240000001000 */
[----:B0-----:R-:W-:Y:S01]  /*3490*/  IADD3 R2, PT, PT, R0, 0xffffffe, RZ ;  /* 0x0ffffffe00027810 */ /* 0x001fe20007ffe0ff */
[----:B------:R-:W-:-:S05]  /*34a0*/  IMAD.MOV R0, RZ, RZ, -R10 ;  /* 0x000000ffff007224 */ /* 0x000fca00078e0a0a */
[----:B------:R0:W1:Y:S02]  /*34b0*/  F2I.FTZ.U32.TRUNC.NTZ R3, R2 ;  /* 0x0000000200037305 */ /* 0x000064000021f000 */
[----:B0-----:R-:W-:Y:S02]  /*34c0*/  IMAD.MOV.U32 R2, RZ, RZ, RZ ;  /* 0x000000ffff027224 */ /* 0x001fe400078e00ff */
[----:B-1----:R-:W-:-:S04]  /*34d0*/  IMAD.MOV R4, RZ, RZ, -R3 ;  /* 0x000000ffff047224 */ /* 0x002fc800078e0a03 */
[----:B------:R-:W-:Y:S02]  /*34e0*/  IMAD R7, R4, R5, RZ ;  /* 0x0000000504077224 */ /* 0x000fe400078e02ff */
[----:B------:R-:W-:Y:S02]  /*34f0*/  IMAD.MOV.U32 R4, RZ, RZ, R8 ;  /* 0x000000ffff047224 */ /* 0x000fe400078e0008 */
[----:B------:R-:W-:-:S06]  /*3500*/  IMAD.HI.U32 R3, R3, R7, R2 ;  /* 0x0000000703037227 */ /* 0x000fcc00078e0002 */
[----:B------:R-:W-:-:S04]  /*3510*/  IMAD.HI.U32 R3, R3, R4, RZ ;  /* 0x0000000403037227 */ /* 0x000fc800078e00ff */
[----:B------:R-:W-:-:S05]  /*3520*/  IMAD R0, R3, R0, R4 ;  /* 0x0000000003007224 */ /* 0x000fca00078e0204 */
[----:B------:R-:W-:-:S13]  /*3530*/  ISETP.GT.U32.AND P2, PT, R5, R0, PT ;  /* 0x000000000500720c */ /* 0x000fda0003f44070 */
[-C--:B------:R-:W-:Y:S01]  /*3540*/  @!P2 IADD3 R0, PT, PT, R0, -R5.reuse, RZ ;  /* 0x800000050000a210 */ /* 0x080fe20007ffe0ff */
[----:B------:R-:W-:Y:S01]  /*3550*/  @!P2 VIADD R3, R3, 0x1 ;  /* 0x000000010303a836 */ /* 0x000fe20000000000 */
[----:B------:R-:W-:Y:S02]  /*3560*/  ISETP.NE.AND P2, PT, R6, RZ, PT ;  /* 0x000000ff0600720c */ /* 0x000fe40003f45270 */
[----:B------:R-:W-:Y:S02]  /*3570*/  ISETP.GE.U32.AND P0, PT, R0, R5, PT ;  /* 0x000000050000720c */ /* 0x000fe40003f06070 */
[----:B------:R-:W-:-:S04]  /*3580*/  LOP3.LUT R0, R9, R6, RZ, 0x3c, !PT ;  /* 0x0000000609007212 */ /* 0x000fc800078e3cff */
[----:B------:R-:W-:-:S07]  /*3590*/  ISETP.GE.AND P1, PT, R0, RZ, PT ;  /* 0x000000ff0000720c */ /* 0x000fce0003f26270 */
[----:B------:R-:W-:-:S06]  /*35a0*/  @P0 VIADD R3, R3, 0x1 ;  /* 0x0000000103030836 */ /* 0x000fcc0000000000 */
[----:B------:R-:W-:Y:S01]  /*35b0*/  @!P1 IMAD.MOV R3, RZ, RZ, -R3 ;  /* 0x000000ffff039224 */ /* 0x000fe200078e0a03 */
[----:B------:R-:W-:-:S04]  /*35c0*/  @!P2 LOP3.LUT R3, RZ, R6, RZ, 0x33, !PT ;  /* 0x00000006ff03a212 */ /* 0x000fc800078e33ff */
[----:B------:R-:W-:Y:S01]  /*35d0*/  IADD3 R5, PT, PT, R3, -0x1, RZ ;  /* 0xffffffff03057810 */ /* 0x000fe20007ffe0ff */
[----:B------:R-:W-:-:S04]  /*35e0*/  IMAD.MOV R0, RZ, RZ, -R3 ;  /* 0x000000ffff007224 */ /* 0x000fc800078e0a03 */
[----:B------:R-:W-:-:S05]  /*35f0*/  IMAD R0, R6, R0, R9 ;  /* 0x0000000006007224 */ /* 0x000fca00078e0209 */
[----:B------:R-:W-:-:S13]  /*3600*/  ISETP.NE.AND P0, PT, R0, RZ, PT ;  /* 0x000000ff0000720c */ /* 0x000fda0003f05270 */
[----:B------:R-:W-:Y:S01]  /*3610*/  @!P0 IMAD.MOV R5, RZ, RZ, R3 ;  /* 0x000000ffff058224 */ /* 0x000fe200078e0203 */
[----:B------:R-:W-:Y:S06]  /*3620*/  BRA `(.L_x_20003) ;  /* 0x0000000000707947 */ /* 0x000fec0003800000 */
.L_x_20002:
[----:B------:R-:W-:Y:S02]  /*3630*/  PRMT R9, R0, 0x9910, RZ ;  /* 0x0000991000097816 */ /* 0x000fe400000000ff */
[----:B------:R-:W-:Y:S02]  /*3640*/  PRMT R6, R19, 0x9910, RZ ;  /* 0x0000991013067816 */ /* 0x000fe400000000ff */
[-C--:B------:R-:W-:Y:S02]  /*3650*/  IABS R5, R9.reuse ;  /* 0x0000000900057213 */ /* 0x080fe40000000000 */
[----:B------:R-:W-:Y:S02]  /*3660*/  IABS R8, R6 ;  /* 0x0000000600087213 */ /* 0x000fe40000000000 */
[----:B------:R-:W0:Y:S01]  /*3670*/  I2F.RP R0, R5 ;  /* 0x0000000500007306 */ /* 0x000e220000209400 */
[----:B------:R-:W-:-:S07]  /*3680*/  IABS R10, R9 ;  /* 0x00000009000a7213 */ /* 0x000fce0000000000 */
[----:B0-----:R-:W0:Y:S02]  /*3690*/  MUFU.RCP R0, R0 ;  /* 0x0000000000007308 */ /* 0x001e240000001000 */
[----:B0-----:R-:W-:Y:S02]  /*36a0*/  VIADD R2, R0, 0xffffffe ;  /* 0x0ffffffe00027836 */ /* 0x001fe40000000000 */
[----:B------:R-:W-:-:S04]  /*36b0*/  IMAD.MOV R0, RZ, RZ, -R10 ;  /* 0x000000ffff007224 */ /* 0x000fc800078e0a0a */
[----:B------:R0:W1:Y:S02]  /*36c0*/  F2I.FTZ.U32.TRUNC.NTZ R3, R2 ;  /* 0x0000000200037305 */ /* 0x000064000021f000 */
[----:B0-----:R-:W-:Y:S01]  /*36d0*/  MOV R2, RZ ;  /* 0x000000ff00027202 */ /* 0x001fe20000000f00 */
[----:B-1----:R-:W-:-:S04]  /*36e0*/  IMAD.MOV R4, RZ, RZ, -R3 ;  /* 0x000000ffff047224 */ /* 0x002fc800078e0a03 */
[----:B------:R-:W-:Y:S02]  /*36f0*/  IMAD R7, R4, R5, RZ ;  /* 0x0000000504077224 */ /* 0x000fe400078e02ff */
[----:B------:R-:W-:Y:S02]  /*3700*/  IMAD.MOV.U32 R4, RZ, RZ, R8 ;  /* 0x000000ffff047224 */ /* 0x000fe400078e0008 */
[----:B------:R-:W-:-:S06]  /*3710*/  IMAD.HI.U32 R3, R3, R7, R2 ;  /* 0x0000000703037227 */ /* 0x000fcc00078e0002 */
[----:B------:R-:W-:-:S04]  /*3720*/  IMAD.HI.U32 R3, R3, R4, RZ ;  /* 0x0000000403037227 */ /* 0x000fc800078e00ff */
[----:B------:R-:W-:-:S05]  /*3730*/  IMAD R0, R3, R0, R4 ;  /* 0x0000000003007224 */ /* 0x000fca00078e0204 */
[----:B------:R-:W-:-:S13]  /*3740*/  ISETP.GT.U32.AND P2, PT, R5, R0, PT ;  /* 0x000000000500720c */ /* 0x000fda0003f44070 */
[----:B------:R-:W-:Y:S02]  /*3750*/  @!P2 IMAD.IADD R0, R0, 0x1, -R5 ;  /* 0x000000010000a824 */ /* 0x000fe400078e0a05 */
[----:B------:R-:W-:Y:S01]  /*3760*/  @!P2 VIADD R3, R3, 0x1 ;  /* 0x000000010303a836 */ /* 0x000fe20000000000 */
[----:B------:R-:W-:Y:S02]  /*3770*/  ISETP.NE.AND P2, PT, R9, RZ, PT ;  /* 0x000000ff0900720c */ /* 0x000fe40003f45270 */
[----:B------:R-:W-:Y:S02]  /*3780*/  ISETP.GE.U32.AND P0, PT, R0, R5, PT ;  /* 0x000000050000720c */ /* 0x000fe40003f06070 */
[----:B------:R-:W-:-:S04]  /*3790*/  LOP3.LUT R0, R6, R9, RZ, 0x3c, !PT ;  /* 0x0000000906007212 */ /* 0x000fc800078e3cff */
[----:B------:R-:W-:-:S07]  /*37a0*/  ISETP.GE.AND P1, PT, R0, RZ, PT ;  /* 0x000000ff0000720c */ /* 0x000fce0003f26270 */
[----:B------:R-:W-:-:S06]  /*37b0*/  @P0 VIADD R3, R3, 0x1 ;  /* 0x0000000103030836 */ /* 0x000fcc0000000000 */
[----:B------:R-:W-:Y:S02]  /*37c0*/  @!P1 IADD3 R3, PT, PT, -R3, RZ, RZ ;  /* 0x000000ff03039210 */ /* 0x000fe40007ffe1ff */
[----:B------:R-:W-:-:S05]  /*37d0*/  @!P2 LOP3.LUT R3, RZ, R9, RZ, 0x33, !PT ;  /* 0x00000009ff03a212 */ /* 0x000fca00078e33ff */
[----:B------:R-:W-:-:S07]  /*37e0*/  IMAD.MOV.U32 R5, RZ, RZ, R3 ;  /* 0x000000ffff057224 */ /* 0x000fce00078e0003 */
.L_x_20003:
[----:B------:R-:W-:Y:S05]  /*37f0*/  BSYNC.RECONVERGENT B0 ;  /* 0x0000000000007941 */ /* 0x000fea0003800200 */
.L_x_20001:
        /* <DEDUP_REMOVED lines=14> */
[----:B------:R0:W-:Y:S01]  /*38e0*/  STG.E.U8 desc[UR36][R2.64], R5 ;  /* 0x0000000502007986 */ /* 0x0001e2000c101124 */
[----:B------:R-:W-:Y:S05]  /*38f0*/  BRA `(.L_x_20009) ;  /* 0x0000000c00647947 */ /* 0x000fea0003800000 */
.L_x_20007:
[----:B------:R0:W-:Y:S01]  /*3900*/  STG.E.U8 desc[UR36][R2.64], R5 ;  /* 0x0000000502007986 */ /* 0x0001e2000c101124 */
[----:B------:R-:W-:Y:S05]  /*3910*/  BRA `(.L_x_20009) ;  /* 0x0000000c005c7947 */ /* 0x000fea0003800000 */
.L_x_20006:
[----:B------:R-:W-:-:S09]  /*3920*/  UISETP.NE.AND UP0, UPT, UR4, 0x2, UPT ;  /* 0x000000020400788c */ /* 0x000fd2000bf05270 */
[----:B------:R-:W-:Y:S05]  /*3930*/  BRA.U !UP0, `(.L_x_20010) ;  /* 0x0000000108307547 */ /* 0x000fea000b800000 */
[----:B------:R-:W-:-:S09]  /*3940*/  UISETP.NE.AND UP0, UPT, UR4, 0x3, UPT ;  /* 0x000000030400788c */ /* 0x000fd2000bf05270 */
[----:B------:R-:W-:Y:S05]  /*3950*/  BRA.U !UP0, `(.L_x_20011) ;  /* 0x00000001081c7547 */ /* 0x000fea000b800000 */
[----:B------:R-:W-:-:S09]  /*3960*/  UISETP.NE.AND UP0, UPT, UR4, 0x4, UPT ;  /* 0x000000040400788c */ /* 0x000fd2000bf05270 */
[----:B------:R-:W-:Y:S05]  /*3970*/  BRA.U UP0, `(.L_x_20008) ;  /* 0x0000000900a07547 */ /* 0x000fea000b800000 */
[----:B------:R-:W-:-:S05]  /*3980*/  PRMT R5, R5, 0x9910, RZ ;  /* 0x0000991005057816 */ /* 0x000fca00000000ff */
[----:B------:R-:W-:-:S05]  /*3990*/  IMAD.MOV.U32 R4, RZ, RZ, R5 ;  /* 0x000000ffff047224 */ /* 0x000fca00078e0005 */
[----:B------:R-:W-:-:S05]  /*39a0*/  SHF.R.S32.HI R5, RZ, 0x1f, R4 ;  /* 0x0000001fff057819 */ /* 0x000fca0000011404 */
[----:B------:R0:W-:Y:S01]  /*39b0*/  STG.E.64 desc[UR36][R2.64], R4 ;  /* 0x0000000402007986 */ /* 0x0001e2000c101b24 */
[----:B------:R-:W-:Y:S05]  /*39c0*/  BRA `(.L_x_20009) ;  /* 0x0000000c00307947 */ /* 0x000fea0003800000 */
.L_x_20011:
[----:B------:R-:W-:-:S05]  /*39d0*/  PRMT R5, R5, 0x9910, RZ ;  /* 0x0000991005057816 */ /* 0x000fca00000000ff */
[----:B------:R0:W-:Y:S01]  /*39e0*/  STG.E desc[UR36][R2.64], R5 ;  /* 0x0000000502007986 */ /* 0x0001e2000c101924 */
[----:B------:R-:W-:Y:S05]  /*39f0*/  BRA `(.L_x_20009) ;  /* 0x0000000c00247947 */ /* 0x000fea0003800000 */
.L_x_20010:
[----:B------:R0:W-:Y:S01]  /*3a00*/  STG.E.U16 desc[UR36][R2.64], R5 ;  /* 0x0000000502007986 */ /* 0x0001e2000c101524 */
[----:B------:R-:W-:Y:S05]  /*3a10*/  BRA `(.L_x_20009) ;  /* 0x0000000c001c7947 */ /* 0x000fea0003800000 */
.L_x_20005:
[----:B------:R-:W-:-:S09]  /*3a20*/  UISETP.GT.AND UP0, UPT, UR4, 0x6, UPT ;  /* 0x000000060400788c */ /* 0x000fd2000bf04270 */
[----:B------:R-:W-:Y:S05]  /*3a30*/  BRA.U UP0, `(.L_x_20012) ;  /* 0x00000001002c7547 */ /* 0x000fea000b800000 */
[----:B------:R-:W-:-:S09]  /*3a40*/  UISETP.NE.AND UP0, UPT, UR4, 0x5, UPT ;  /* 0x000000050400788c */ /* 0x000fd2000bf05270 */
[----:B------:R-:W-:Y:S05]  /*3a50*/  BRA.U !UP0, `(.L_x_20013) ;  /* 0x0000000108147547 */ /* 0x000fea000b800000 */
[----:B------:R-:W-:-:S09]  /*3a60*/  UISETP.NE.AND UP0, UPT, UR4, 0x6, UPT ;  /* 0x000000060400788c */ /* 0x000fd2000bf05270 */
[----:B------:R-:W-:Y:S05]  /*3a70*/  BRA.U UP0, `(.L_x_20008) ;  /* 0x0000000900607547 */ /* 0x000fea000b800000 */
[----:B------:R-:W0:Y:S02]  /*3a80*/  I2F.S16 R5, R5 ;  /* 0x0000000500057306 */ /* 0x000e240000101400 */
[----:B0-----:R0:W-:Y:S01]  /*3a90*/  STG.E desc[UR36][R2.64], R5 ;  /* 0x0000000502007986 */ /* 0x0011e2000c101924 */
[----:B------:R-:W-:Y:S05]  /*3aa0*/  BRA `(.L_x_20009) ;  /* 0x0000000800f87947 */ /* 0x000fea0003800000 */
.L_x_20013:
[----:B------:R-:W0:Y:S02]  /*3ab0*/  I2F.S16 R0, R5 ;  /* 0x0000000500007306 */ /* 0x000e240000101400 */
[----:B0-----:R-:W-:-:S05]  /*3ac0*/  F2FP.F16.F32.PACK_AB R0, RZ, R0 ;  /* 0x00000000ff00723e */ /* 0x001fca00000000ff */
[----:B------:R0:W-:Y:S01]  /*3ad0*/  STG.E.U16 desc[UR36][R2.64], R0 ;  /* 0x0000000002007986 */ /* 0x0001e2000c101524 */
[----:B------:R-:W-:Y:S05]  /*3ae0*/  BRA `(.L_x_20009) ;  /* 0x0000000800e87947 */ /* 0x000fea0003800000 */
.L_x_20012:
[----:B------:R-:W-:-:S09]  /*3af0*/  UISETP.NE.AND UP0, UPT, UR4, 0x7, UPT ;  /* 0x000000070400788c */ /* 0x000fd2000bf05270 */
[----:B------:R-:W-:Y:S05]  /*3b00*/  BRA.U !UP0, `(.L_x_20014) ;  /* 0x0000000108347547 */ /* 0x000fea000b800000 */
[----:B------:R-:W-:-:S09]  /*3b10*/  UISETP.NE.AND UP0, UPT, UR4, 0x8, UPT ;  /* 0x000000080400788c */ /* 0x000fd2000bf05270 */
[----:B------:R-:W-:Y:S05]  /*3b20*/  BRA.U !UP0, `(.L_x_20015) ;  /* 0x0000000108187547 */ /* 0x000fea000b800000 */
[----:B------:R-:W-:-:S09]  /*3b30*/  UISETP.NE.AND UP0, UPT, UR4, 0x9, UPT ;  /* 0x000000090400788c */ /* 0x000fd2000bf05270 */
[----:B------:R-:W-:Y:S05]  /*3b40*/  BRA.U UP0, `(.L_x_20008) ;  /* 0x00000009002c7547 */ /* 0x000fea000b800000 */
[----:B------:R-:W0:Y:S01]  /*3b50*/  I2F.S16 R6, R5 ;  /* 0x0000000500067306 */ /* 0x000e220000101400 */
[----:B------:R-:W-:-:S05]  /*3b60*/  IMAD.MOV.U32 R7, RZ, RZ, RZ ;  /* 0x000000ffff077224 */ /* 0x000fca00078e00ff */
[----:B0-----:R0:W-:Y:S01]  /*3b70*/  STG.E.64 desc[UR36][R2.64], R6 ;  /* 0x0000000602007986 */ /* 0x0011e2000c101b24 */
[----:B------:R-:W-:Y:S05]  /*3b80*/  BRA `(.L_x_20009) ;  /* 0x0000000800c07947 */ /* 0x000fea0003800000 */
.L_x_20015:
[----:B------:R-:W0:Y:S02]  /*3b90*/  I2F.S16 R5, R5 ;  /* 0x0000000500057306 */ /* 0x000e240000101400 */
[----:B0-----:R-:W-:-:S04]  /*3ba0*/  F2FP.F16.F32.PACK_AB R5, RZ, R5 ;  /* 0x00000005ff05723e */ /* 0x001fc800000000ff */
[----:B------:R-:W-:-:S05]  /*3bb0*/  PRMT R5, R5, 0x5410, RZ ;  /* 0x0000541005057816 */ /* 0x000fca00000000ff */
[----:B------:R0:W-:Y:S01]  /*3bc0*/  STG.E desc[UR36][R2.64], R5 ;  /* 0x0000000502007986 */ /* 0x0001e2000c101924 */
[----:B------:R-:W-:Y:S05]  /*3bd0*/  BRA `(.L_x_20009) ;  /* 0x0000000800ac7947 */ /* 0x000fea0003800000 */
.L_x_20014:
[----:B------:R-:W0:Y:S02]  /*3be0*/  I2F.F64.S16 R4, R5 ;  /* 0x0000000500047312 */ /* 0x000e240000101c00 */
[----:B0-----:R0:W-:Y:S01]  /*3bf0*/  STG.E.64 desc[UR36][R2.64], R4 ;  /* 0x0000000402007986 */ /* 0x0011e2000c101b24 */
[----:B------:R-:W-:Y:S05]  /*3c00*/  BRA `(.L_x_20009) ;  /* 0x0000000800a07947 */ /* 0x000fea0003800000 */
.L_x_20004:
        /* <DEDUP_REMOVED lines=8> */
[----:B------:R-:W-:-:S04]  /*3c90*/  PRMT R0, R5, 0x9910, RZ ;  /* 0x0000991005007816 */ /* 0x000fc800000000ff */
[----:B------:R-:W-:-:S04]  /*3ca0*/  ISETP.NE.AND P0, PT, R0, RZ, PT ;  /* 0x000000ff0000720c */ /* 0x000fc80003f05270 */
[----:B------:R-:W-:-:S05]  /*3cb0*/  SEL R5, RZ, 0x1, !P0 ;  /* 0x00000001ff057807 */ /* 0x000fca0004000000 */
[----:B------:R4:W-:Y:S01]  /*3cc0*/  STG.E.U8 desc[UR36][R2.64], R5 ;  /* 0x0000000502007986 */ /* 0x0009e2000c101124 */
[----:B------:R-:W-:Y:S05]  /*3cd0*/  BRA `(.L_x_20009) ;  /* 0x00000008006c7947 */ /* 0x000fea0003800000 */
.L_x_20018:
[----:B------:R-:W-:Y:S01]  /*3ce0*/  CS2R R6, SRZ ;  /* 0x0000000000067805 */ /* 0x000fe2000001ff00 */
[----:B------:R-:W0:Y:S04]  /*3cf0*/  I2F.F64.S16 R4, R5 ;  /* 0x0000000500047312 */ /* 0x000e280000101c00 */
[----:B0-----:R3:W-:Y:S01]  /*3d00*/  STG.E.128 desc[UR36][R2.64], R4 ;  /* 0x0000000402007986 */ /* 0x0017e2000c101d24 */
[----:B------:R-:W-:Y:S05]  /*3d10*/  BRA `(.L_x_20009) ;  /* 0x00000008005c7947 */ /* 0x000fea0003800000 */
.L_x_20017:
[----:B------:R-:W-:-:S09]  /*3d20*/  UISETP.NE.AND UP0, UPT, UR4, 0xf, UPT ;  /* 0x0000000f0400788c */ /* 0x000fd2000bf05270 */
[----:B------:R-:W-:Y:S05]  /*3d30*/  BRA.U !UP0, `(.L_x_20019) ;  /* 0x0000000108a07547 */ /* 0x000fea000b800000 */
[----:B------:R-:W-:-:S09]  /*3d40*/  UISETP.NE.AND UP0, UPT, UR4, 0x17, UPT ;  /* 0x000000170400788c */ /* 0x000fd2000bf05270 */
[----:B------:R-:W-:Y:S05]  /*3d50*/  BRA.U !UP0, `(.L_x_20020) ;  /* 0x00000001084c7547 */ /* 0x000fea000b800000 */
[----:B------:R-:W-:-:S09]  /*3d60*/  UISETP.NE.AND UP0, UPT, UR4, 0x18, UPT ;  /* 0x000000180400788c */ /* 0x000fd2000bf05270 */
[----:B------:R-:W-:Y:S05]  /*3d70*/  BRA.U UP0, `(.L_x_20008) ;  /* 0x0000000500a07547 */ /* 0x000fea000b800000 */
[----:B------:R-:W0:Y:S01]  /*3d80*/  I2F.S16 R5, R5 ;  /* 0x0000000500057306 */ /* 0x000e220000101400 */
[----:B------:R-:W-:Y:S01]  /*3d90*/  BSSY.RECONVERGENT B0, `(.L_x_20021) ;  /* 0x000000c000007945 */ /* 0x000fe20003800200 */
[----:B------:R-:W-:Y:S01]  /*3da0*/  HFMA2 R0, -RZ, RZ, 0, 7.569789886474609375e-06 ;  /* 0x0000007fff007431 */ /* 0x000fe200000001ff */
[----:B0-----:R-:W-:Y:S02]  /*3db0*/  LOP3.LUT R6, R5, 0x7fffffff, RZ, 0xc0, !PT ;  /* 0x7fffffff05067812 */ /* 0x001fe400078ec0ff */
        /* <DEDUP_REMOVED lines=9> */
.L_x_20022:
[----:B------:R-:W-:Y:S05]  /*3e50*/  BSYNC.RECONVERGENT B0 ;  /* 0x0000000000007941 */ /* 0x000fea0003800200 */
.L_x_20021:
[----:B------:R-:W-:-:S05]  /*3e60*/  LOP3.LUT R7, R0, 0x80, R7, 0xf8, !PT ;  /* 0x0000008000077812 */ /* 0x000fca00078ef807 */
[----:B------:R0:W-:Y:S01]  /*3e70*/  STG.E.U8 desc[UR36][R2.64], R7 ;  /* 0x0000000702007986 */ /* 0x0001e2000c101124 */
[----:B------:R-:W-:Y:S05]  /*3e80*/  BRA `(.L_x_20009) ;  /* 0x0000000800007947 */ /* 0x000fea0003800000 */
.L_x_20020:
[----:B------:R-:W0:Y:S01]  /*3e90*/  I2F.S16 R5, R5 ;  /* 0x0000000500057306 */ /* 0x000e220000101400 */
[----:B------:R-:W-:Y:S01]  /*3ea0*/  BSSY.RECONVERGENT B0, `(.L_x_20023) ;  /* 0x000000e000007945 */ /* 0x000fe20003800200 */
[----:B0-----:R-:W-:Y:S02]  /*3eb0*/  LOP3.LUT R6, R5, 0x7fffffff, RZ, 0xc0, !PT ;  /* 0x7fffffff05067812 */ /* 0x001fe400078ec0ff */
        /* <DEDUP_REMOVED lines=12> */
.L_x_20024:
[----:B------:R-:W-:Y:S05]  /*3f80*/  BSYNC.RECONVERGENT B0 ;  /* 0x0000000000007941 */ /* 0x000fea0003800200 */
.L_x_20023:
[----:B------:R-:W-:-:S05]  /*3f90*/  LOP3.LUT R7, R0, 0x80, R7, 0xf8, !PT ;  /* 0x0000008000077812 */ /* 0x000fca00078ef807 */
[----:B------:R1:W-:Y:S01]  /*3fa0*/  STG.E.U8 desc[UR36][R2.64], R7 ;  /* 0x0000000702007986 */ /* 0x0003e2000c101124 */
[----:B------:R-:W-:Y:S05]  /*3fb0*/  BRA `(.L_x_20009) ;  /* 0x0000000400b47947 */ /* 0x000fea0003800000 */
.L_x_20019:
[----:B------:R-:W0:Y:S02]  /*3fc0*/  I2F.S16 R0, R5 ;  /* 0x0000000500007306 */ /* 0x000e240000101400 */
[----:B0-----:R-:W-:-:S05]  /*3fd0*/  F2FP.BF16.F32.PACK_AB R0, RZ, R0 ;  /* 0x00000000ff00723e */ /* 0x001fca00000010ff */
[----:B------:R2:W-:Y:S01]  /*3fe0*/  STG.E.U16 desc[UR36][R2.64], R0 ;  /* 0x0000000002007986 */ /* 0x0005e2000c101524 */
[----:B------:R-:W-:Y:S05]  /*3ff0*/  BRA `(.L_x_20009) ;  /* 0x0000000400a47947 */ /* 0x000fea0003800000 */
.L_x_20016:
        /* <DEDUP_REMOVED lines=8> */
[----:B------:R0:W-:Y:S01]  /*4080*/  STG.E.U16 desc[UR36][R2.64], R5 ;  /* 0x0000000502007986 */ /* 0x0001e2000c101524 */
[----:B------:R-:W-:Y:S05]  /*4090*/  BRA `(.L_x_20009) ;  /* 0x00000004007c7947 */ /* 0x000fea0003800000 */
.L_x_20027:
[----:B------:R-:W0:Y:S01]  /*40a0*/  I2F.S16 R5, R5 ;  /* 0x0000000500057306 */ /* 0x000e220000101400 */
[----:B------:R-:W-:Y:S01]  /*40b0*/  BSSY.RECONVERGENT B0, `(.L_x_20028) ;  /* 0x0000014000007945 */ /* 0x000fe20003800200 */
[----:B------:R-:W-:Y:S01]  /*40c0*/  IMAD.MOV.U32 R0, RZ, RZ, 0x80 ;  /* 0x00000080ff007424 */ /* 0x000fe200078e00ff */
[----:B0-----:R-:W-:-:S04]  /*40d0*/  LOP3.LUT R4, R5, 0x7fffffff, RZ, 0xc0, !PT ;  /* 0x7fffffff05047812 */ /* 0x001fc800078ec0ff */
        /* <DEDUP_REMOVED lines=9> */
.L_x_20030:
[----:B------:R-:W-:-:S04]  /*4170*/  SHF.R.U32.HI R0, RZ, 0x14, R5 ;  /* 0x00000014ff007819 */ /* 0x000fc80000011605 */
[----:B------:R-:W-:-:S04]  /*4180*/  LOP3.LUT R0, R0, 0x1, RZ, 0xc0, !PT ;  /* 0x0000000100007812 */ /* 0x000fc800078ec0ff */
[----:B------:R-:W-:-:S04]  /*4190*/  IADD3 R0, PT, PT, R5, 0x487ffff, R0 ;  /* 0x0487ffff05007810 */ /* 0x000fc80007ffe000 */
[----:B------:R-:W-:-:S04]  /*41a0*/  SHF.R.U32.HI R0, RZ, 0x14, R0 ;  /* 0x00000014ff007819 */ /* 0x000fc80000011600 */
[----:B------:R-:W-:-:S07]  /*41b0*/  LOP3.LUT R4, R0, 0xff, RZ, 0xc0, !PT ;  /* 0x000000ff00047812 */ /* 0x000fce00078ec0ff */
.L_x_20031:
[----:B------:R-:W-:-:S04]  /*41c0*/  SHF.R.U32.HI R5, RZ, 0x18, R5 ;  /* 0x00000018ff057819 */ /* 0x000fc80000011605 */
[----:B------:R-:W-:-:S04]  /*41d0*/  LOP3.LUT R4, R4, 0x80, R5, 0xf8, !PT ;  /* 0x0000008004047812 */ /* 0x000fc800078ef805 */
[----:B------:R-:W-:-:S07]  /*41e0*/  PRMT R0, R4, 0x7610, R0 ;  /* 0x0000761004007816 */ /* 0x000fce0000000000 */
.L_x_20029:
[----:B------:R-:W-:Y:S05]  /*41f0*/  BSYNC.RECONVERGENT B0 ;  /* 0x0000000000007941 */ /* 0x000fea0003800200 */
.L_x_20028:
[----:B------:R0:W-:Y:S01]  /*4200*/  STG.E.U8 desc[UR36][R2.64], R0 ;  /* 0x0000000002007986 */ /* 0x0001e2000c101124 */
[----:B------:R-:W-:Y:S05]  /*4210*/  BRA `(.L_x_20009) ;  /* 0x00000004001c7947 */ /* 0x000fea0003800000 */
.L_x_20026:
        /* <DEDUP_REMOVED lines=13> */
.L_x_20034:
[----:B------:R-:W-:-:S04]  /*42f0*/  SHF.R.U32.HI R0, RZ, 0x15, R5 ;  /* 0x00000015ff007819 */ /* 0x000fc80000011605 */
[----:B------:R-:W-:-:S04]  /*4300*/  LOP3.LUT R0, R0, 0x1, RZ, 0xc0, !PT ;  /* 0x0000000100007812 */ /* 0x000fc800078ec0ff */
[----:B------:R-:W-:-:S04]  /*4310*/  IADD3 R0, PT, PT, R5, 0x88fffff, R0 ;  /* 0x088fffff05007810 */ /* 0x000fc80007ffe000 */
[----:B------:R-:W-:-:S04]  /*4320*/  SHF.R.U32.HI R0, RZ, 0x15, R0 ;  /* 0x00000015ff007819 */ /* 0x000fc80000011600 */
[----:B------:R-:W-:-:S07]  /*4330*/  LOP3.LUT R4, R0, 0xff, RZ, 0xc0, !PT ;  /* 0x000000ff00047812 */ /* 0x000fce00078ec0ff */
.L_x_20035:
[----:B------:R-:W-:-:S04]  /*4340*/  SHF.R.U32.HI R5, RZ, 0x18, R5 ;  /* 0x00000018ff057819 */ /* 0x000fc80000011605 */
[----:B------:R-:W-:-:S04]  /*4350*/  LOP3.LUT R4, R4, 0x80, R5, 0xf8, !PT ;  /* 0x0000008004047812 */ /* 0x000fc800078ef805 */
[----:B------:R-:W-:-:S07]  /*4360*/  PRMT R0, R4, 0x7610, R0 ;  /* 0x0000761004007816 */ /* 0x000fce0000000000 */
.L_x_20033:
[----:B------:R-:W-:Y:S05]  /*4370*/  BSYNC.RECONVERGENT B0 ;  /* 0x0000000000007941 */ /* 0x000fea0003800200 */
.L_x_20032:
[----:B------:R0:W-:Y:S01]  /*4380*/  STG.E.U8 desc[UR36][R2.64], R0 ;  /* 0x0000000002007986 */ /* 0x0001e2000c101124 */
[----:B------:R-:W-:Y:S05]  /*4390*/  BRA `(.L_x_20009) ;  /* 0x0000000000bc7947 */ /* 0x000fea0003800000 */
.L_x_20025:
[----:B------:R-:W-:-:S09]  /*43a0*/  UISETP.NE.AND UP0, UPT, UR4, 0x1c, UPT ;  /* 0x0000001c0400788c */ /* 0x000fd2000bf05270 */
[----:B------:R-:W-:Y:S05]  /*43b0*/  BRA.U !UP0, `(.L_x_20036) ;  /* 0x0000000108ac7547 */ /* 0x000fea000b800000 */
[----:B------:R-:W-:-:S09]  /*43c0*/  UISETP.NE.AND UP0, UPT, UR4, 0x1d, UPT ;  /* 0x0000001d0400788c */ /* 0x000fd2000bf05270 */
[----:B------:R-:W-:Y:S05]  /*43d0*/  BRA.U !UP0, `(.L_x_20037) ;  /* 0x0000000108907547 */ /* 0x000fea000b800000 */
[----:B------:R-:W-:-:S09]  /*43e0*/  UISETP.NE.AND UP0, UPT, UR4, 0x2c, UPT ;  /* 0x0000002c0400788c */ /* 0x000fd2000bf05270 */
[----:B------:R-:W-:Y:S05]  /*43f0*/  BRA.U !UP0, `(.L_x_20038) ;  /* 0x0000000108447547 */ /* 0x000fea000b800000 */
.L_x_20008:
        /* <DEDUP_REMOVED lines=11> */
[----:B------:R-:W-:Y:S02]  /*44b0*/  IMAD.U32 R7, RZ, RZ, UR9 ;  /* 0x00000009ff077e24 */ /* 0x000fe4000f8e00ff */
[----:B----4-:R-:W-:Y:S02]  /*44c0*/  IMAD.U32 R10, RZ, RZ, UR4 ;  /* 0x00000004ff0a7e24 */ /* 0x010fe4000f8e00ff */
[----:B-1----:R-:W-:-:S07]  /*44d0*/  IMAD.U32 R11, RZ, RZ, UR5 ;  /* 0x00000005ff0b7e24 */ /* 0x002fce000f8e00ff */
[----:B------:R-:W-:-:S07]  /*44e0*/  LEPC R20, `(.L_x_20039) ;  /* 0x000000001014794e */ /* 0x000fce0000000000 */
[----:B--2---:R-:W-:Y:S05]  /*44f0*/  CALL.ABS.NOINC R2 ;  /* 0x0000000002007343 */ /* 0x004fea0003c00000 */
.L_x_20039:
[----:B------:R-:W-:Y:S05]  /*4500*/  BRA `(.L_x_20009) ;  /* 0x0000000000607947 */ /* 0x000fea0003800000 */
.L_x_20038:
[----:B------:R-:W0:Y:S02]  /*4510*/  I2F.S16 R5, R5 ;  /* 0x0000000500057306 */ /* 0x000e240000101400 */
[----:B0-----:R-:W-:-:S04]  /*4520*/  SHF.R.U32.HI R4, RZ, 0x17, R5 ;  /* 0x00000017ff047819 */ /* 0x001fc80000011605 */
[----:B------:R-:W-:-:S04]  /*4530*/  LOP3.LUT R6, R4, 0xff, RZ, 0xc0, !PT ;  /* 0x000000ff04067812 */ /* 0x000fc800078ec0ff */
[----:B------:R-:W-:-:S13]  /*4540*/  ISETP.NE.AND P1, PT, R6, 0xff, PT ;  /* 0x000000ff0600780c */ /* 0x000fda0003f25270 */
[--C-:B------:R-:W-:Y:S02]  /*4550*/  @P1 SHF.R.U32.HI R0, RZ, 0x16, R5.reuse ;  /* 0x00000016ff001819 */ /* 0x100fe40000011605 */
[----:B------:R-:W-:Y:S01]  /*4560*/  @P1 LOP3.LUT P0, RZ, R6, 0x3fffff, R5, 0xf8, !PT ;  /* 0x003fffff06ff1812 */ /* 0x000fe2000780f805 */
[----:B------:R-:W-:Y:S01]  /*4570*/  @P1 VIADD R6, R4, 0x1 ;  /* 0x0000000104061836 */ /* 0x000fe20000000000 */
[----:B------:R-:W-:-:S04]  /*4580*/  @P1 LOP3.LUT R0, R0, 0x1, RZ, 0xc0, !PT ;  /* 0x0000000100001812 */ /* 0x000fc800078ec0ff */
[----:B------:R-:W-:Y:S01]  /*4590*/  @P1 ISETP.EQ.U32.AND P2, PT, R0, 0x1, P0 ;  /* 0x000000010000180c */ /* 0x000fe20000742070 */
[----:B------:R-:W-:Y:S01]  /*45a0*/  IMAD.MOV.U32 R0, RZ, RZ, 0xff ;  /* 0x000000ffff007424 */ /* 0x000fe200078e00ff */
[----:B------:R-:W-:Y:S02]  /*45b0*/  PLOP3.LUT P0, PT, PT, PT, PT, 0x80, 0x8 ;  /* 0x000000000008781c */ /* 0x000fe40003f0f070 */
[----:B------:R-:W-:Y:S02]  /*45c0*/  @P1 PLOP3.LUT P0, PT, P2, PT, PT, 0x80, 0x8 ;  /* 0x000000000008181c */ /* 0x000fe4000170f070 */
[----:B------:R-:W-:-:S11]  /*45d0*/  PRMT R5, R0, 0x7610, R5 ;  /* 0x0000761000057816 */ /* 0x000fd60000000005 */
[----:B------:R-:W-:-:S05]  /*45e0*/  @!P0 IADD3 R6, PT, PT, R4, RZ, RZ ;  /* 0x000000ff04068210 */ /* 0x000fca0007ffe0ff */
[----:B------:R-:W-:-:S05]  /*45f0*/  @P1 IMAD.MOV.U32 R5, RZ, RZ, R6 ;  /* 0x000000ffff051224 */ /* 0x000fca00078e0006 */
[----:B------:R0:W-:Y:S01]  /*4600*/  STG.E.U8 desc[UR36][R2.64], R5 ;  /* 0x0000000502007986 */ /* 0x0001e2000c101124 */
[----:B------:R-:W-:Y:S05]  /*4610*/  BRA `(.L_x_20009) ;  /* 0x00000000001c7947 */ /* 0x000fea0003800000 */
.L_x_20037:
[----:B------:R-:W-:-:S05]  /*4620*/  PRMT R5, R5, 0x9910, RZ ;  /* 0x0000991005057816 */ /* 0x000fca00000000ff */
[----:B------:R-:W-:-:S05]  /*4630*/  IMAD.MOV.U32 R4, RZ, RZ, R5 ;  /* 0x000000ffff047224 */ /* 0x000fca00078e0005 */
[----:B------:R-:W-:-:S05]  /*4640*/  SHF.R.S32.HI R5, RZ, 0x1f, R4 ;  /* 0x0000001fff057819 */ /* 0x000fca0000011404 */
[----:B------:R0:W-:Y:S01]  /*4650*/  STG.E.64 desc[UR36][R2.64], R4 ;  /* 0x0000000402007986 */ /* 0x0001e2000c101b24 */
[----:B------:R-:W-:Y:S05]  /*4660*/  BRA `(.L_x_20009) ;  /* 0x0000000000087947 */ /* 0x000fea0003800000 */
.L_x_20036:
[----:B------:R-:W-:-:S05]  /*4670*/  PRMT R5, R5, 0x9910, RZ ;  /* 0x0000991005057816 */ /* 0x000fca00000000ff */
[----:B------:R0:W-:Y:S02]  /*4680*/  STG.E desc[UR36][R2.64], R5 ;  /* 0x0000000502007986 */ /* 0x0001e4000c101924 */
.L_x_20009:
[----:B------:R-:W-:-:S07]  /*4690*/  VIADD R17, R17, 0x80 ;  /* 0x0000008011117836 */ /* 0x000fce0000000000 */
.L_x_19931:
[----:B------:R-:W-:Y:S05]  /*46a0*/  BSYNC.RECONVERGENT B6 ;  /* 0x0000000000067941 */ /* 0x000fea0003800200 */
.L_x_19930:
[----:B------:R-:W5:Y:S01]  /*46b0*/  LDCU UR4, c[0x0][0x380] ;  /* 0x00007000ff0477ac */ /* 0x000f620008000800 */
[----:B------:R-:W-:Y:S01]  /*46c0*/  BSSY.RECONVERGENT B6, `(.L_x_20040) ;  /* 0x000045b000067945 */ /* 0x000fe20003800200 */
[----:B-----5:R-:W-:-:S13]  /*46d0*/  ISETP.GE.AND P0, PT, R17, UR4, PT ;  /* 0x0000000411007c0c */ /* 0x020fda000bf06270 */
[----:B------:R-:W-:Y:S05]  /*46e0*/  @P0 BRA `(.L_x_20041) ;  /* 0x0000004400600947 */ /* 0x000fea0003800000 */
[----:B------:R-:W5:Y:S01]  /*46f0*/  LDCU UR4, c[0x0][0x388] ;  /* 0x00007100ff0477ac */ /* 0x000f620008000800 */
[----:B0-2---:R-:W-:Y:S02]  /*4700*/  HFMA2 R0, -RZ, RZ, 0, 0 ;  /* 0x00000000ff007431 */ /* 0x005fe400000001ff */
[----:B------:R-:W-:Y:S02]  /*4710*/  IMAD.MOV.U32 R18, RZ, RZ, RZ ;  /* 0x000000ffff127224 */ /* 0x000fe400078e00ff */
[----:B------:R-:W-:Y:S01]  /*4720*/  IMAD.MOV.U32 R16, RZ, RZ, RZ ;  /* 0x000000ffff107224 */ /* 0x000fe200078e00ff */
[----:B-----5:R-:W-:-:S09]  /*4730*/  UISETP.NE.AND UP0, UPT, UR4, URZ, UPT ;  /* 0x000000ff0400728c */ /* 0x020fd2000bf05270 */
[----:B------:R-:W-:Y:S05]  /*4740*/  BRA.U !UP0, `(.L_x_20042) ;  /* 0x0000001508707547 */ /* 0x000fea000b800000 */
[----:B------:R-:W1:Y:S01]  /*4750*/  LDCU.64 UR4, c[0x0][0x390] ;  /* 0x00007200ff0477ac */ /* 0x000e620008000a00 */
[----:B------:R-:W-:Y:S01]  /*4760*/  IMAD.MOV.U32 R16, RZ, RZ, RZ ;  /* 0x000000ffff107224 */ /* 0x000fe200078e00ff */
[----:B------:R-:W0:Y:S01]  /*4770*/  LDCU UR6, c[0x0][0x38c] ;  /* 0x00007180ff0677ac */ /* 0x000e220008000800 */
[----:B------:R-:W2:Y:S01]  /*4780*/  LDCU.64 UR8, c[0x0][0x4b8] ;  /* 0x00009700ff0877ac */ /* 0x000ea20008000a00 */
[----:B------:R-:W-:Y:S01]  /*4790*/  UISETP.NE.AND UP0, UPT, UR41, URZ, UPT ;  /* 0x000000ff2900728c */ /* 0x000fe2000bf05270 */
[----:B-1-34-:R-:W-:Y:S01]  /*47a0*/  IMAD.HI.U32 R2, R17, UR4, R16 ;  /* 0x0000000411027c27 */ /* 0x01afe2000f8e0010 */
[----:B------:R-:W1:Y:S04]  /*47b0*/  LDCU UR4, c[0x0][0x4c0] ;  /* 0x00009800ff0477ac */ /* 0x000e680008000800 */
[----:B------:R-:W-:-:S05]  /*47c0*/  SHF.R.U32.HI R3, RZ, UR5, R2 ;  /* 0x00000005ff037c19 */ /* 0x000fca0008011602 */
[----:B------:R-:W-:-:S04]  /*47d0*/  IMAD.MOV R18, RZ, RZ, -R3 ;  /* 0x000000ffff127224 */ /* 0x000fc800078e0a03 */
[----:B0-----:R-:W-:-:S04]  /*47e0*/  IMAD R18, R18, UR6, R17 ;  /* 0x0000000612127c24 */ /* 0x001fc8000f8e0211 */
[C---:B--2---:R-:W-:Y:S02]  /*47f0*/  IMAD R16, R18.reuse, UR8, RZ ;  /* 0x0000000812107c24 */ /* 0x044fe4000f8e02ff */
        /* <DEDUP_REMOVED lines=337> */
.L_x_20042:
[----:B------:R-:W1:Y:S01]  /*5d10*/  LDCU.64 UR6, c[0x0][0x5f0] ;  /* 0x0000be00ff0677ac */ /* 0x000e620008000a00 */
        /* <DEDUP_REMOVED lines=15> */
.L_x_20046:
[----:B------:R3:W5:Y:S01]  /*5e10*/  LDG.E.U8 R19, desc[UR36][R2.64] ;  /* 0x0000002402137981 */ /* 0x000762000c1e1100 */
[----:B------:R-:W-:Y:S05]  /*5e20*/  BRA `(.L_x_20048) ;  /* 0x0000000c004c7947 */ /* 0x000fea0003800000 */
.L_x_20045:
        /* <DEDUP_REMOVED lines=8> */
.L_x_20050:
[----:B------:R0:W5:Y:S01]  /*5eb0*/  LDG.E.U16 R19, desc[UR36][R2.64] ;  /* 0x0000002402137981 */ /* 0x000162000c1e1500 */
[----:B------:R-:W-:Y:S05]  /*5ec0*/  BRA `(.L_x_20048) ;  /* 0x0000000c00247947 */ /* 0x000fea0003800000 */
.L_x_20049:
[----:B------:R0:W5:Y:S01]  /*5ed0*/  LDG.E.U16 R19, desc[UR36][R2.64] ;  /* 0x0000002402137981 */ /* 0x000162000c1e1500 */
[----:B------:R-:W-:Y:S05]  /*5ee0*/  BRA `(.L_x_20048) ;  /* 0x0000000c001c7947 */ /* 0x000fea0003800000 */
.L_x_20044:
        /* <DEDUP_REMOVED lines=9> */
.L_x_20052:
[----:B------:R-:W2:Y:S02]  /*5f80*/  LDG.E.U16 R0, desc[UR36][R2.64] ;  /* 0x0000002402007981 */ /* 0x000ea4000c1e1500 */
[----:B--2---:R-:W-:-:S06]  /*5f90*/  HADD2.F32 R0, -RZ, R0.H0_H0 ;  /* 0x20000000ff007230 */ /* 0x004fcc0000004100 */
[----:B------:R-:W0:Y:S02]  /*5fa0*/  F2I.FTZ.TRUNC.NTZ R0, R0 ;  /* 0x0000000000007305 */ /* 0x000e24000021f100 */
[----:B0-----:R-:W-:Y:S01]  /*5fb0*/  PRMT R19, R0, 0x7610, R19 ;  /* 0x0000761000137816 */ /* 0x001fe20000000013 */
[----:B------:R-:W-:Y:S06]  /*5fc0*/  BRA `(.L_x_20048) ;  /* 0x0000000800e47947 */ /* 0x000fec0003800000 */
.L_x_20051:
        /* <DEDUP_REMOVED lines=9> */
.L_x_20054:
[----:B------:R-:W2:Y:S02]  /*6060*/  LDG.E.U16 R2, desc[UR36][R2.64] ;  /* 0x0000002402027981 */ /* 0x000ea4000c1e1500 */
[----:B--2---:R-:W-:-:S06]  /*6070*/  HADD2.F32 R0, -RZ, R2.H0_H0 ;  /* 0x20000002ff007230 */ /* 0x004fcc0000004100 */
[----:B------:R-:W0:Y:S02]  /*6080*/  F2I.FTZ.TRUNC.NTZ R0, R0 ;  /* 0x0000000000007305 */ /* 0x000e24000021f100 */
[----:B0-----:R-:W-:Y:S01]  /*6090*/  PRMT R19, R0, 0x7610, R19 ;  /* 0x0000761000137816 */ /* 0x001fe20000000013 */
[----:B------:R-:W-:Y:S06]  /*60a0*/  BRA `(.L_x_20048) ;  /* 0x0000000800ac7947 */ /* 0x000fec0003800000 */
.L_x_20053:
[----:B------:R-:W2:Y:S02]  /*60b0*/  LDG.E.64 R2, desc[UR36][R2.64] ;  /* 0x0000002402027981 */ /* 0x000ea4000c1e1b00 */
[----:B--2---:R0:W1:Y:S02]  /*60c0*/  F2I.F64.TRUNC R19, R2 ;  /* 0x0000000200137311 */ /* 0x004064000030d100 */
[----:B01----:R-:W-:Y:S05]  /*60d0*/  BRA `(.L_x_20048) ;  /* 0x0000000800a07947 */ /* 0x003fea0003800000 */
.L_x_20043:
        /* <DEDUP_REMOVED lines=12> */
.L_x_20057:
[----:B------:R-:W2:Y:S02]  /*61a0*/  LDG.E.64 R2, desc[UR36][R2.64] ;  /* 0x0000002402027981 */ /* 0x000ea4000c1e1b00 */
[----:B--2---:R0:W1:Y:S02]  /*61b0*/  F2I.F64.TRUNC R19, R2 ;  /* 0x0000000200137311 */ /* 0x004064000030d100 */
[----:B01----:R-:W-:Y:S05]  /*61c0*/  BRA `(.L_x_20048) ;  /* 0x0000000800647947 */ /* 0x003fea0003800000 */
.L_x_20056:
        /* <DEDUP_REMOVED lines=27> */
.L_x_20059:
        /* <DEDUP_REMOVED lines=10> */
[----:B------:R-:W-:-:S06]  /*6420*/  LOP3.LUT R0, R0, 0x80000000, R5, 0xf8, !PT ;  /* 0x8000000000007812 */ /* 0x000fcc00078ef805 */
[----:B------:R-:W0:Y:S02]  /*6430*/  F2I.FTZ.TRUNC.NTZ R0, R0 ;  /* 0x0000000000007305 */ /* 0x000e24000021f100 */
[----:B0-----:R-:W-:Y:S01]  /*6440*/  PRMT R19, R0, 0x7610, R19 ;  /* 0x0000761000137816 */ /* 0x001fe20000000013 */
[----:B------:R-:W-:Y:S06]  /*6450*/  BRA `(.L_x_20048) ;  /* 0x0000000400c07947 */ /* 0x000fec0003800000 */
.L_x_20058:
[----:B------:R-:W2:Y:S02]  /*6460*/  LDG.E.U16 R0, desc[UR36][R2.64] ;  /* 0x0000002402007981 */ /* 0x000ea4000c1e1500 */
[----:B--2---:R-:W-:-:S06]  /*6470*/  SHF.L.U32 R0, R0, 0x10, RZ ;  /* 0x0000001000007819 */ /* 0x004fcc00000006ff */
[----:B------:R-:W0:Y:S02]  /*6480*/  F2I.FTZ.TRUNC.NTZ R0, R0 ;  /* 0x0000000000007305 */ /* 0x000e24000021f100 */
[----:B0-----:R-:W-:Y:S01]  /*6490*/  PRMT R19, R0, 0x7610, R19 ;  /* 0x0000761000137816 */ /* 0x001fe20000000013 */
[----:B------:R-:W-:Y:S06]  /*64a0*/  BRA `(.L_x_20048) ;  /* 0x0000000400ac7947 */ /* 0x000fec0003800000 */
.L_x_20055:
        /* <DEDUP_REMOVED lines=10> */
.L_x_20062:
        /* <DEDUP_REMOVED lines=21> */
.L_x_20066:
[----:B------:R-:W-:Y:S05]  /*66a0*/  BSYNC.RECONVERGENT B1 ;  /* 0x0000000000017941 */ /* 0x000fea0003800200 */
.L_x_20065:
[----:B------:R-:W-:Y:S01]  /*66b0*/  IMAD.SHL.U32 R0, R0, 0x100000, RZ ;  /* 0x0010000000007824 */ /* 0x000fe200078e00ff */
[----:B------:R-:W-:-:S04]  /*66c0*/  LEA R2, R2, 0x3b800000, 0x17 ;  /* 0x3b80000002027811 */ /* 0x000fc800078eb8ff */
[----:B------:R-:W-:-:S07]  /*66d0*/  LOP3.LUT R0, R2, R0, R7, 0xfe, !PT ;  /* 0x0000000002007212 */ /* 0x000fce00078efe07 */
.L_x_20064:
[----:B------:R-:W-:Y:S05]  /*66e0*/  BSYNC.RECONVERGENT B0 ;  /* 0x0000000000007941 */ /* 0x000fea0003800200 */
.L_x_20063:
[----:B------:R-:W0:Y:S02]  /*66f0*/  F2I.FTZ.TRUNC.NTZ R0, R0 ;  /* 0x0000000000007305 */ /* 0x000e24000021f100 */
[----:B0-----:R-:W-:Y:S01]  /*6700*/  PRMT R19, R0, 0x7610, R19 ;  /* 0x0000761000137816 */ /* 0x001fe20000000013 */
[----:B------:R-:W-:Y:S06]  /*6710*/  BRA `(.L_x_20048) ;  /* 0x0000000400107947 */ /* 0x000fec0003800000 */
.L_x_20061:
        /* <DEDUP_REMOVED lines=21> */
.L_x_20070:
[----:B------:R-:W-:Y:S05]  /*6870*/  BSYNC.RECONVERGENT B1 ;  /* 0x0000000000017941 */ /* 0x000fea0003800200 */
.L_x_20069:
[----:B------:R-:W-:Y:S01]  /*6880*/  IMAD.SHL.U32 R0, R0, 0x200000, RZ ;  /* 0x0020000000007824 */ /* 0x000fe200078e00ff */
[----:B------:R-:W-:-:S04]  /*6890*/  LEA R2, R2, 0x37800000, 0x17 ;  /* 0x3780000002027811 */ /* 0x000fc800078eb8ff */
[----:B------:R-:W-:-:S07]  /*68a0*/  LOP3.LUT R0, R2, R0, R7, 0xfe, !PT ;  /* 0x0000000002007212 */ /* 0x000fce00078efe07 */
.L_x_20068:
[----:B------:R-:W-:Y:S05]  /*68b0*/  BSYNC.RECONVERGENT B0 ;  /* 0x0000000000007941 */ /* 0x000fea0003800200 */
.L_x_20067:
[----:B------:R-:W0:Y:S02]  /*68c0*/  F2I.FTZ.TRUNC.NTZ R0, R0 ;  /* 0x0000000000007305 */ /* 0x000e24000021f100 */
[----:B0-----:R-:W-:Y:S01]  /*68d0*/  PRMT R19, R0, 0x7610, R19 ;  /* 0x0000761000137816 */ /* 0x001fe20000000013 */
[----:B------:R-:W-:Y:S06]  /*68e0*/  BRA `(.L_x_20048) ;  /* 0x00000000009c7947 */ /* 0x000fec0003800000 */
.L_x_20060:
        /* <DEDUP_REMOVED lines=14> */
.L_x_20074:
[----:B------:R-:W-:Y:S05]  /*69d0*/  BSYNC.RECONVERGENT B0 ;  /* 0x0000000000007941 */ /* 0x000fea0003800200 */
.L_x_20073:
[----:B------:R-:W0:Y:S02]  /*69e0*/  F2I.FTZ.TRUNC.NTZ R0, R0 ;  /* 0x0000000000007305 */ /* 0x000e24000021f100 */
[----:B0-----:R-:W-:Y:S01]  /*69f0*/  PRMT R19, R0, 0x7610, R19 ;  /* 0x0000761000137816 */ /* 0x001fe20000000013 */
[----:B------:R-:W-:Y:S06]  /*6a00*/  BRA `(.L_x_20048) ;  /* 0x0000000000547947 */ /* 0x000fec0003800000 */
.L_x_20047:
        /* <DEDUP_REMOVED lines=16> */
.L_x_20075:
[----:B------:R-:W-:Y:S01]  /*6b10*/  PRMT R19, RZ, 0x7610, R19 ;  /* 0x00007610ff137816 */ /* 0x000fe20000000013 */
[----:B------:R-:W-:Y:S06]  /*6b20*/  BRA `(.L_x_20048) ;  /* 0x00000000000c7947 */ /* 0x000fec0003800000 */
.L_x_20072:
[----:B------:R0:W5:Y:S01]  /*6b30*/  LDG.E.U16 R19, desc[UR36][R2.64] ;  /* 0x0000002402137981 */ /* 0x000162000c1e1500 */
[----:B------:R-:W-:Y:S05]  /*6b40*/  BRA `(.L_x_20048) ;  /* 0x0000000000047947 */ /* 0x000fea0003800000 */
.L_x_20071:
[----:B------:R1:W5:Y:S02]  /*6b50*/  LDG.E.U16 R19, desc[UR36][R2.64] ;  /* 0x0000002402137981 */ /* 0x000364000c1e1500 */
.L_x_20048:
[----:B------:R-:W0:Y:S01]  /*6b60*/  LDCU.64 UR6, c[0x0][0x5f8] ;  /* 0x0000bf00ff0677ac */ /* 0x000e220008000a00 */
[----:B------:R-:W-:-:S04]  /*6b70*/  UPRMT UR4, UR42, 0x9910, URZ ;  /* 0x000099102a047896 */ /* 0x000fc800080000ff */
[----:B------:R-:W-:Y:S01]  /*6b80*/  UISETP.GT.AND UP0, UPT, UR4, 0x9, UPT ;  /* 0x000000090400788c */ /* 0x000fe2000bf04270 */
[----:B01234-:R-:W-:-:S05]  /*6b90*/  IADD3 R2, P0, PT, R18, UR6, RZ ;  /* 0x0000000612027c10 */ /* 0x01ffca000ff1e0ff */
        /* <DEDUP_REMOVED lines=12> */
.L_x_20079:
[----:B------:R3:W5:Y:S01]  /*6c60*/  LDG.E.U8 R0, desc[UR36][R2.64] ;  /* 0x0000002402007981 */ /* 0x000762000c1e1100 */
[----:B------:R-:W-:Y:S05]  /*6c70*/  BRA `(.L_x_20081) ;  /* 0x0000000c004c7947 */ /* 0x000fea0003800000 */
.L_x_20078:
        /* <DEDUP_REMOVED lines=8> */
.L_x_20083:
[----:B------:R0:W5:Y:S01]  /*6d00*/  LDG.E.U16 R0, desc[UR36][R2.64] ;  /* 0x0000002402007981 */ /* 0x000162000c1e1500 */
[----:B------:R-:W-:Y:S05]  /*6d10*/  BRA `(.L_x_20081) ;  /* 0x0000000c00247947 */ /* 0x000fea0003800000 */
.L_x_20082:
[----:B------:R0:W5:Y:S01]  /*6d20*/  LDG.E.U16 R0, desc[UR36][R2.64] ;  /* 0x0000002402007981 */ /* 0x000162000c1e1500 */
[----:B------:R-:W-:Y:S05]  /*6d30*/  BRA `(.L_x_20081) ;  /* 0x0000000c001c7947 */ /* 0x000fea0003800000 */
.L_x_20077:
        /* <DEDUP_REMOVED lines=9> */
.L_x_20085:
[----:B------:R-:W2:Y:S02]  /*6dd0*/  LDG.E.U16 R4, desc[UR36][R2.64] ;  /* 0x0000002402047981 */ /* 0x000ea4000c1e1500 */
[----:B--2---:R-:W-:-:S06]  /*6de0*/  HADD2.F32 R4, -RZ, R4.H0_H0 ;  /* 0x20000004ff047230 */ /* 0x004fcc0000004100 */
[----:B------:R-:W0:Y:S02]  /*6df0*/  F2I.FTZ.TRUNC.NTZ R4, R4 ;  /* 0x0000000400047305 */ /* 0x000e24000021f100 */
[----:B0-----:R-:W-:Y:S01]  /*6e00*/  PRMT R0, R4, 0x7610, R0 ;  /* 0x0000761004007816 */ /* 0x001fe20000000000 */
[----:B------:R-:W-:Y:S06]  /*6e10*/  BRA `(.L_x_20081) ;  /* 0x0000000800e47947 */ /* 0x000fec0003800000 */
.L_x_20084:
        /* <DEDUP_REMOVED lines=9> */
.L_x_20087:
[----:B------:R-:W2:Y:S02]  /*6eb0*/  LDG.E.U16 R2, desc[UR36][R2.64] ;  /* 0x0000002402027981 */ /* 0x000ea4000c1e1500 */
[----:B--2---:R-:W-:-:S06]  /*6ec0*/  HADD2.F32 R4, -RZ, R2.H0_H0 ;  /* 0x20000002ff047230 */ /* 0x004fcc0000004100 */
[----:B------:R-:W0:Y:S02]  /*6ed0*/  F2I.FTZ.TRUNC.NTZ R4, R4 ;  /* 0x0000000400047305 */ /* 0x000e24000021f100 */
[----:B0-----:R-:W-:Y:S01]  /*6ee0*/  PRMT R0, R4, 0x7610, R0 ;  /* 0x0000761004007816 */ /* 0x001fe20000000000 */
[----:B------:R-:W-:Y:S06]  /*6ef0*/  BRA `(.L_x_20081) ;  /* 0x0000000800ac7947 */ /* 0x000fec0003800000 */
.L_x_20086:
[----:B------:R-:W2:Y:S02]  /*6f00*/  LDG.E.64 R2, desc[UR36][R2.64] ;  /* 0x0000002402027981 */ /* 0x000ea4000c1e1b00 */
[----:B--2---:R0:W1:Y:S02]  /*6f10*/  F2I.F64.TRUNC R0, R2 ;  /* 0x0000000200007311 */ /* 0x004064000030d100 */
[----:B01----:R-:W-:Y:S05]  /*6f20*/  BRA `(.L_x_20081) ;  /* 0x0000000800a07947 */ /* 0x003fea0003800000 */
.L_x_20076:
        /* <DEDUP_REMOVED lines=12> */
.L_x_20090:
[----:B------:R-:W2:Y:S02]  /*6ff0*/  LDG.E.64 R2, desc[UR36][R2.64] ;  /* 0x0000002402027981 */ /* 0x000ea4000c1e1b00 */
[----:B--2---:R0:W1:Y:S02]  /*7000*/  F2I.F64.TRUNC R0, R2 ;  /* 0x0000000200007311 */ /* 0x004064000030d100 */
[----:B01----:R-:W-:Y:S05]  /*7010*/  BRA `(.L_x_20081) ;  /* 0x0000000800647947 */ /* 0x003fea0003800000 */
.L_x_20089:
        /* <DEDUP_REMOVED lines=27> */
.L_x_20092:
        /* <DEDUP_REMOVED lines=14> */
.L_x_20091:
[----:B------:R-:W2:Y:S02]  /*72b0*/  LDG.E.U16 R4, desc[UR36][R2.64] ;  /* 0x0000002402047981 */ /* 0x000ea4000c1e1500 */
[----:B--2---:R-:W-:-:S06]  /*72c0*/  IMAD.U32 R4, R4, 0x10000, RZ ;  /* 0x0001000004047824 */ /* 0x004fcc00078e00ff */
[----:B------:R-:W0:Y:S02]  /*72d0*/  F2I.FTZ.TRUNC.NTZ R4, R4 ;  /* 0x0000000400047305 */ /* 0x000e24000021f100 */
[----:B0-----:R-:W-:Y:S01]  /*72e0*/  PRMT R0, R4, 0x7610, R0 ;  /* 0x0000761004007816 */ /* 0x001fe20000000000 */
[----:B------:R-:W-:Y:S06]  /*72f0*/  BRA `(.L_x_20081) ;  /* 0x0000000400ac7947 */ /* 0x000fec0003800000 */
.L_x_20088:
        /* <DEDUP_REMOVED lines=10> */
.L_x_20095:
        /* <DEDUP_REMOVED lines=21> */
.L_x_20099:
[----:B------:R-:W-:Y:S05]  /*74f0*/  BSYNC.RECONVERGENT B1 ;  /* 0x0000000000017941 */ /* 0x000fea0003800200 */
.L_x_20098:
[----:B------:R-:W-:Y:S01]  /*7500*/  IMAD.SHL.U32 R0, R0, 0x100000, RZ ;  /* 0x0010000000007824 */ /* 0x000fe200078e00ff */
[----:B------:R-:W-:-:S04]  /*7510*/  LEA R2, R2, 0x3b800000, 0x17 ;  /* 0x3b80000002027811 */ /* 0x000fc800078eb8ff */
[----:B------:R-:W-:-:S07]  /*7520*/  LOP3.LUT R4, R2, R0, R7, 0xfe, !PT ;  /* 0x0000000002047212 */ /* 0x000fce00078efe07 */
.L_x_20097:
[----:B------:R-:W-:Y:S05]  /*7530*/  BSYNC.RECONVERGENT B0 ;  /* 0x0000000000007941 */ /* 0x000fea0003800200 */
.L_x_20096:
[----:B------:R-:W0:Y:S02]  /*7540*/  F2I.FTZ.TRUNC.NTZ R4, R4 ;  /* 0x0000000400047305 */ /* 0x000e24000021f100 */
[----:B0-----:R-:W-:Y:S01]  /*7550*/  PRMT R0, R4, 0x7610, R0 ;  /* 0x0000761004007816 */ /* 0x001fe20000000000 */
[----:B------:R-:W-:Y:S06]  /*7560*/  BRA `(.L_x_20081) ;  /* 0x0000000400107947 */ /* 0x000fec0003800000 */
.L_x_20094:
        /* <DEDUP_REMOVED lines=21> */
.L_x_20103:
[----:B------:R-:W-:Y:S05]  /*76c0*/  BSYNC.RECONVERGENT B1 ;  /* 0x0000000000017941 */ /* 0x000fea0003800200 */
.L_x_20102:
[----:B------:R-:W-:Y:S01]  /*76d0*/  IMAD.SHL.U32 R0, R0, 0x200000, RZ ;  /* 0x0020000000007824 */ /* 0x000fe200078e00ff */
[----:B------:R-:W-:-:S04]  /*76e0*/  LEA R2, R2, 0x37800000, 0x17 ;  /* 0x3780000002027811 */ /* 0x000fc800078eb8ff */
[----:B------:R-:W-:-:S07]  /*76f0*/  LOP3.LUT R4, R2, R0, R7, 0xfe, !PT ;  /* 0x0000000002047212 */ /* 0x000fce00078efe07 */
.L_x_20101:
[----:B------:R-:W-:Y:S05]  /*7700*/  BSYNC.RECONVERGENT B0 ;  /* 0x0000000000007941 */ /* 0x000fea0003800200 */
.L_x_20100:
[----:B------:R-:W0:Y:S02]  /*7710*/  F2I.FTZ.TRUNC.NTZ R4, R4 ;  /* 0x0000000400047305 */ /* 0x000e24000021f100 */
[----:B0-----:R-:W-:Y:S01]  /*7720*/  PRMT R0, R4, 0x7610, R0 ;  /* 0x0000761004007816 */ /* 0x001fe20000000000 */
[----:B------:R-:W-:Y:S06]  /*7730*/  BRA `(.L_x_20081) ;  /* 0x00000000009c7947 */ /* 0x000fec0003800000 */
.L_x_20093:
        /* <DEDUP_REMOVED lines=14> */
.L_x_20107:
[----:B------:R-:W-:Y:S05]  /*7820*/  BSYNC.RECONVERGENT B0 ;  /* 0x0000000000007941 */ /* 0x000fea0003800200 */
.L_x_20106:
[----:B------:R-:W0:Y:S02]  /*7830*/  F2I.FTZ.TRUNC.NTZ R4, R4 ;  /* 0x0000000400047305 */ /* 0x000e24000021f100 */
[----:B0-----:R-:W-:Y:S01]  /*7840*/  PRMT R0, R4, 0x7610, R0 ;  /* 0x0000761004007816 */ /* 0x001fe20000000000 */
[----:B------:R-:W-:Y:S06]  /*7850*/  BRA `(.L_x_20081) ;  /* 0x0000000000547947 */ /* 0x000fec0003800000 */
.L_x_20080:
        /* <DEDUP_REMOVED lines=15> */
[----:B--2--5:R-:W-:Y:S05]  /*7950*/  CALL.ABS.NOINC R2 ;  /* 0x0000000002007343 */ /* 0x024fea0003c00000 */
.L_x_20108:
[----:B------:R-:W-:Y:S01]  /*7960*/  PRMT R0, RZ, 0x7610, R0 ;  /* 0x00007610ff007816 */ /* 0x000fe20000000000 */
[----:B------:R-:W-:Y:S06]  /*7970*/  BRA `(.L_x_20081) ;  /* 0x00000000000c7947 */ /* 0x000fec0003800000 */
.L_x_20105:
[----:B------:R1:W5:Y:S01]  /*7980*/  LDG.E.U16 R0, desc[UR36][R2.64] ;  /* 0x0000002402007981 */ /* 0x000362000c1e1500 */
[----:B------:R-:W-:Y:S05]  /*7990*/  BRA `(.L_x_20081) ;  /* 0x0000000000047947 */ /* 0x000fea0003800000 */
.L_x_20104:
[----:B------:R2:W5:Y:S02]  /*79a0*/  LDG.E.U16 R0, desc[UR36][R2.64] ;  /* 0x0000002402007981 */ /* 0x000564000c1e1500 */
.L_x_20081:
        /* <DEDUP_REMOVED lines=12> */
[----:B0-----:R-:W-:Y:S02]  /*7a70*/  IADD3 R2, PT, PT, R0, 0xffffffe, RZ ;  /* 0x0ffffffe00027810 */ /* 0x001fe40007ffe0ff */
[----:B------:R-:W-:-:S04]  /*7a80*/  IADD3 R0, PT, PT, RZ, -R10, RZ ;  /* 0x8000000aff007210 */ /* 0x000fc80007ffe0ff */
        /* <DEDUP_REMOVED lines=18> */
[----:B------:R-:W-:Y:S02]  /*7bb0*/  IMAD.MOV R0, RZ, RZ, -R3 ;  /* 0x000000ffff007224 */ /* 0x000fe400078e0a03 */
[----:B------:R-:W-:Y:S02]  /*7bc0*/  VIADD R5, R3, 0xffffffff ;  /* 0xffffffff03057836 */ /* 0x000fe40000000000 */
[----:B------:R-:W-:-:S05]  /*7bd0*/  IMAD R0, R6, R0, R9 ;  /* 0x0000000006007224 */ /* 0x000fca00078e0209 */
[----:B------:R-:W-:-:S13]  /*7be0*/  ISETP.NE.AND P0, PT, R0, RZ, PT ;  /* 0x000000ff0000720c */ /* 0x000fda0003f05270 */
[----:B------:R-:W-:Y:S01]  /*7bf0*/  @!P0 IMAD.MOV R5, RZ, RZ, R3 ;  /* 0x000000ffff058224 */ /* 0x000fe200078e0203 */
[----:B------:R-:W-:Y:S06]  /*7c00*/  BRA `(.L_x_20111) ;  /* 0x0000000000707947 */ /* 0x000fec0003800000 */
.L_x_20110:
        /* <DEDUP_REMOVED lines=28> */
.L_x_20111:
[----:B------:R-:W-:Y:S05]  /*7dd0*/  BSYNC.RECONVERGENT B0 ;  /* 0x0000000000007941 */ /* 0x000fea0003800200 */
.L_x_20109:
        /* <DEDUP_REMOVED lines=16> */
.L_x_20115:
[----:B------:R0:W-:Y:S01]  /*7ee0*/  STG.E.U8 desc[UR36][R2.64], R5 ;  /* 0x0000000502007986 */ /* 0x0001e2000c101124 */
[----:B------:R-:W-:Y:S05]  /*7ef0*/  BRA `(.L_x_20117) ;  /* 0x0000000c00587947 */ /* 0x000fea0003800000 */
.L_x_20114:
        /* <DEDUP_REMOVED lines=11> */
.L_x_20119:
[----:B------:R-:W-:-:S05]  /*7fb0*/  PRMT R5, R5, 0x9910, RZ ;  /* 0x0000991005057816 */ /* 0x000fca00000000ff */
[----:B------:R0:W-:Y:S01]  /*7fc0*/  STG.E desc[UR36][R2.64], R5 ;  /* 0x0000000502007986 */ /* 0x0001e2000c101924 */
[----:B------:R-:W-:Y:S05]  /*7fd0*/  BRA `(.L_x_20117) ;  /* 0x0000000c00207947 */ /* 0x000fea0003800000 */
.L_x_20118:
[----:B------:R0:W-:Y:S01]  /*7fe0*/  STG.E.U16 desc[UR36][R2.64], R5 ;  /* 0x0000000502007986 */ /* 0x0001e2000c101524 */
[----:B------:R-:W-:Y:S05]  /*7ff0*/  BRA `(.L_x_20117) ;  /* 0x0000000c00187947 */ /* 0x000fea0003800000 */
.L_x_20113:
        /* <DEDUP_REMOVED lines=9> */
.L_x_20121:
[----:B------:R-:W0:Y:S02]  /*8090*/  I2F.S16 R0, R5 ;  /* 0x0000000500007306 */ /* 0x000e240000101400 */
[----:B0-----:R-:W-:-:S05]  /*80a0*/  F2FP.F16.F32.PACK_AB R0, RZ, R0 ;  /* 0x00000000ff00723e */ /* 0x001fca00000000ff */
[----:B------:R0:W-:Y:S01]  /*80b0*/  STG.E.U16 desc[UR36][R2.64], R0 ;  /* 0x0000000002007986 */ /* 0x0001e2000c101524 */
[----:B------:R-:W-:Y:S05]  /*80c0*/  BRA `(.L_x_20117) ;  /* 0x0000000800e47947 */ /* 0x000fea0003800000 */
.L_x_20120:
[----:B------:R-:W-:-:S09]  /*80d0*/  UISETP.NE.AND UP0, UPT, UR4, 0x7, UPT ;  /* 0x000000070400788c */ /* 0x000fd2000bf05270 */
[----:B------:R-:W-:Y:S05]  /*80e0*/  BRA.U !UP0, `(.L_x_20122) ;  /* 0x0000000108347547 */ /* 0x000fea000b800000 */
[----:B------:R-:W-:-:S09]  /*80f0*/  UISETP.NE.AND UP0, UPT, UR4, 0x8, UPT ;  /* 0x000000080400788c */ /* 0x000fd2000bf05270 */
[----:B------:R-:W-:Y:S05]  /*8100*/  BRA.U !UP0, `(.L_x_20123) ;  /* 0x0000000108187547 */ /* 0x000fea000b800000 */
[----:B------:R-:W-:-:S09]  /*8110*/  UISETP.NE.AND UP0, UPT, UR4, 0x9, UPT ;  /* 0x000000090400788c */ /* 0x000fd2000bf05270 */
[----:B------:R-:W-:Y:S05]  /*8120*/  BRA.U UP0, `(.L_x_20116) ;  /* 0x0000000500e87547 */ /* 0x000fea000b800000 */
[----:B------:R-:W0:Y:S01]  /*8130*/  I2F.S16 R6, R5 ;  /* 0x0000000500067306 */ /* 0x000e220000101400 */
[----:B------:R-:W-:-:S05]  /*8140*/  HFMA2 R7, -RZ, RZ, 0, 0 ;  /* 0x00000000ff077431 */ /* 0x000fca00000001ff */
[----:B0-----:R0:W-:Y:S01]  /*8150*/  STG.E.64 desc[UR36][R2.64], R6 ;  /* 0x0000000602007986 */ /* 0x0011e2000c101b24 */
[----:B------:R-:W-:Y:S05]  /*8160*/  BRA `(.L_x_20117) ;  /* 0x0000000800bc7947 */ /* 0x000fea0003800000 */
.L_x_20123:
[----:B------:R-:W0:Y:S02]  /*8170*/  I2F.S16 R5, R5 ;  /* 0x0000000500057306 */ /* 0x000e240000101400 */
[----:B0-----:R-:W-:-:S04]  /*8180*/  F2FP.F16.F32.PACK_AB R5, RZ, R5 ;  /* 0x00000005ff05723e */ /* 0x001fc800000000ff */
[----:B------:R-:W-:-:S05]  /*8190*/  PRMT R5, R5, 0x5410, RZ ;  /* 0x0000541005057816 */ /* 0x000fca00000000ff */
[----:B------:R0:W-:Y:S01]  /*81a0*/  STG.E desc[UR36][R2.64], R5 ;  /* 0x0000000502007986 */ /* 0x0001e2000c101924 */
[----:B------:R-:W-:Y:S05]  /*81b0*/  BRA `(.L_x_20117) ;  /* 0x0000000800a87947 */ /* 0x000fea0003800000 */
.L_x_20122:
[----:B------:R-:W0:Y:S02]  /*81c0*/  I2F.F64.S16 R4, R5 ;  /* 0x0000000500047312 */ /* 0x000e240000101c00 */
[----:B0-----:R0:W-:Y:S01]  /*81d0*/  STG.E.64 desc[UR36][R2.64], R4 ;  /* 0x0000000402007986 */ /* 0x0011e2000c101b24 */
[----:B------:R-:W-:Y:S05]  /*81e0*/  BRA `(.L_x_20117) ;  /* 0x00000008009c7947 */ /* 0x000fea0003800000 */
.L_x_20112:
        /* <DEDUP_REMOVED lines=12> */
.L_x_20127:
[----:B------:R-:W0:Y:S01]  /*82b0*/  I2F.S16 R5, R5 ;  /* 0x0000000500057306 */ /* 0x000e220000101400 */
[----:B------:R-:W-:Y:S01]  /*82c0*/  BSSY.RECONVERGENT B0, `(.L_x_20128) ;  /* 0x0000013000007945 */ /* 0x000fe20003800200 */
[----:B------:R-:W-:Y:S01]  /*82d0*/  IMAD.MOV.U32 R0, RZ, RZ, 0x80 ;  /* 0x00000080ff007424 */ /* 0x000fe200078e00ff */
[----:B0-----:R-:W-:-:S04]  /*82e0*/  LOP3.LUT R4, R5, 0x7fffffff, RZ, 0xc0, !PT ;  /* 0x7fffffff05047812 */ /* 0x001fc800078ec0ff */
        /* <DEDUP_REMOVED lines=14> */
.L_x_20130:
[----:B------:R-:W-:-:S04]  /*83d0*/  SHF.R.U32.HI R5, RZ, 0x18, R5 ;  /* 0x00000018ff057819 */ /* 0x000fc80000011605 */
[----:B------:R-:W-:-:S07]  /*83e0*/  LOP3.LUT R0, R0, 0x80, R5, 0xf8, !PT ;  /* 0x0000008000007812 */ /* 0x000fce00078ef805 */
.L_x_20129:
[----:B------:R-:W-:Y:S05]  /*83f0*/  BSYNC.RECONVERGENT B0 ;  /* 0x0000000000007941 */ /* 0x000fea0003800200 */
.L_x_20128:
[----:B------:R3:W-:Y:S01]  /*8400*/  STG.E.U8 desc[UR36][R2.64], R0 ;  /* 0x0000000002007986 */ /* 0x0007e2000c101124 */
[----:B------:R-:W-:Y:S05]  /*8410*/  BRA `(.L_x_20117) ;  /* 0x0000000800107947 */ /* 0x000fea0003800000 */
.L_x_20126:
        /* <DEDUP_REMOVED lines=18> */
.L_x_20133:
[----:B------:R-:W-:-:S04]  /*8540*/  SHF.R.U32.HI R5, RZ, 0x18, R5 ;  /* 0x00000018ff057819 */ /* 0x000fc80000011605 */
[----:B------:R-:W-:-:S07]  /*8550*/  LOP3.LUT R0, R0, 0x80, R5, 0xf8, !PT ;  /* 0x0000008000007812 */ /* 0x000fce00078ef805 */
.L_x_20132:
[----:B------:R-:W-:Y:S05]  /*8560*/  BSYNC.RECONVERGENT B0 ;  /* 0x0000000000007941 */ /* 0x000fea0003800200 */
.L_x_20131:
[----:B------:R0:W-:Y:S01]  /*8570*/  STG.E.U8 desc[UR36][R2.64], R0 ;  /* 0x0000000002007986 */ /* 0x0001e2000c101124 */
[----:B------:R-:W-:Y:S05]  /*8580*/  BRA `(.L_x_20117) ;  /* 0x0000000400b47947 */ /* 0x000fea0003800000 */
.L_x_20125:
[----:B------:R-:W-:-:S09]  /*8590*/  UISETP.NE.AND UP0, UPT, UR4, 0x1c, UPT ;  /* 0x0000001c0400788c */ /* 0x000fd2000bf05270 */
[----:B------:R-:W-:Y:S05]  /*85a0*/  BRA.U !UP0, `(.L_x_20134) ;  /* 0x0000000108687547 */ /* 0x000fea000b800000 */
[----:B------:R-:W-:-:S09]  /*85b0*/  UISETP.NE.AND UP0, UPT, UR4, 0x1d, UPT ;  /* 0x0000001d0400788c */ /* 0x000fd2000bf05270 */
[----:B------:R-:W-:Y:S05]  /*85c0*/  BRA.U !UP0, `(.L_x_20135) ;  /* 0x00000001084c7547 */ /* 0x000fea000b800000 */
[----:B------:R-:W-:-:S09]  /*85d0*/  UISETP.NE.AND UP0, UPT, UR4, 0x2c, UPT ;  /* 0x0000002c0400788c */ /* 0x000fd2000bf05270 */
[----:B------:R-:W-:Y:S05]  /*85e0*/  BRA.U UP0, `(.L_x_20116) ;  /* 0x0000000100b87547 */ /* 0x000fea000b800000 */
        /* <DEDUP_REMOVED lines=13> */
[----:B------:R-:W-:-:S05]  /*86c0*/  @!P0 IMAD.MOV R6, RZ, RZ, R4 ;  /* 0x000000ffff068224 */ /* 0x000fca00078e0204 */
[----:B------:R-:W-:-:S05]  /*86d0*/  @P1 MOV R5, R6 ;  /* 0x0000000600051202 */ /* 0x000fca0000000f00 */
[----:B------:R2:W-:Y:S01]  /*86e0*/  STG.E.U8 desc[UR36][R2.64], R5 ;  /* 0x0000000502007986 */ /* 0x0005e2000c101124 */
[----:B------:R-:W-:Y:S05]  /*86f0*/  BRA `(.L_x_20117) ;  /* 0x0000000400587947 */ /* 0x000fea0003800000 */
.L_x_20135:
[----:B------:R-:W-:-:S05]  /*8700*/  PRMT R5, R5, 0x9910, RZ ;  /* 0x0000991005057816 */ /* 0x000fca00000000ff */
[----:B------:R-:W-:-:S05]  /*8710*/  IMAD.MOV.U32 R4, RZ, RZ, R5 ;  /* 0x000000ffff047224 */ /* 0x000fca00078e0005 */
[----:B------:R-:W-:-:S05]  /*8720*/  SHF.R.S32.HI R5, RZ, 0x1f, R4 ;  /* 0x0000001fff057819 */ /* 0x000fca0000011404 */
[----:B------:R1:W-:Y:S01]  /*8730*/  STG.E.64 desc[UR36][R2.64], R4 ;  /* 0x0000000402007986 */ /* 0x0003e2000c101b24 */
[----:B------:R-:W-:Y:S05]  /*8740*/  BRA `(.L_x_20117) ;  /* 0x0000000400447947 */ /* 0x000fea0003800000 */
.L_x_20134:
[----:B------:R-:W-:-:S05]  /*8750*/  PRMT R5, R5, 0x9910, RZ ;  /* 0x0000991005057816 */ /* 0x000fca00000000ff */
[----:B------:R0:W-:Y:S01]  /*8760*/  STG.E desc[UR36][R2.64], R5 ;  /* 0x0000000502007986 */ /* 0x0001e2000c101924 */
[----:B------:R-:W-:Y:S05]  /*8770*/  BRA `(.L_x_20117) ;  /* 0x0000000400387947 */ /* 0x000fea0003800000 */
.L_x_20124:
        /* <DEDUP_REMOVED lines=11> */
.L_x_20137:
[----:B------:R-:W-:Y:S01]  /*8830*/  CS2R R6, SRZ ;  /* 0x0000000000067805 */ /* 0x000fe2000001ff00 */
[----:B------:R-:W0:Y:S04]  /*8840*/  I2F.F64.S16 R4, R5 ;  /* 0x0000000500047312 */ /* 0x000e280000101c00 */
[----:B0-----:R0:W-:Y:S01]  /*8850*/  STG.E.128 desc[UR36][R2.64], R4 ;  /* 0x0000000402007986 */ /* 0x0011e2000c101d24 */
[----:B------:R-:W-:Y:S05]  /*8860*/  BRA `(.L_x_20117) ;  /* 0x0000000000fc7947 */ /* 0x000fea0003800000 */
.L_x_20136:
[----:B------:R-:W-:-:S09]  /*8870*/  UISETP.NE.AND UP0, UPT, UR4, 0xf, UPT ;  /* 0x0000000f0400788c */ /* 0x000fd2000bf05270 */
[----:B------:R-:W-:Y:S05]  /*8880*/  BRA.U !UP0, `(.L_x_20138) ;  /* 0x0000000108e87547 */ /* 0x000fea000b800000 */
[----:B------:R-:W-:-:S09]  /*8890*/  UISETP.NE.AND UP0, UPT, UR4, 0x17, UPT ;  /* 0x000000170400788c */ /* 0x000fd2000bf05270 */
[----:B------:R-:W-:Y:S05]  /*88a0*/  BRA.U !UP0, `(.L_x_20139) ;  /* 0x0000000108907547 */ /* 0x000fea000b800000 */
[----:B------:R-:W-:-:S09]  /*88b0*/  UISETP.NE.AND UP0, UPT, UR4, 0x18, UPT ;  /* 0x000000180400788c */ /* 0x000fd2000bf05270 */
[----:B------:R-:W-:Y:S05]  /*88c0*/  BRA.U !UP0, `(.L_x_20140) ;  /* 0x0000000108447547 */ /* 0x000fea000b800000 */
.L_x_20116:
        /* <DEDUP_REMOVED lines=16> */
.L_x_20141:
[----:B------:R-:W-:Y:S05]  /*89d0*/  BRA `(.L_x_20117) ;  /* 0x0000000000a07947 */ /* 0x000fea0003800000 */
.L_x_20140:
[----:B------:R-:W0:Y:S01]  /*89e0*/  I2F.S16 R5, R5 ;  /* 0x0000000500057306 */ /* 0x000e220000101400 */
[----:B------:R-:W-:Y:S01]  /*89f0*/  BSSY.RECONVERGENT B0, `(.L_x_20142) ;  /* 0x000000c000007945 */ /* 0x000fe20003800200 */
[----:B------:R-:W-:Y:S01]  /*8a00*/  IMAD.MOV.U32 R0, RZ, RZ, 0x7f ;  /* 0x0000007fff007424 */ /* 0x000fe200078e00ff */
[----:B0-----:R-:W-:Y:S02]  /*8a10*/  LOP3.LUT R4, R5, 0x7fffffff, RZ, 0xc0, !PT ;  /* 0x7fffffff05047812 */ /* 0x001fe400078ec0ff */
        /* <DEDUP_REMOVED lines=9> */
.L_x_20143:
[----:B------:R-:W-:Y:S05]  /*8ab0*/  BSYNC.RECONVERGENT B0 ;  /* 0x0000000000007941 */ /* 0x000fea0003800200 */
.L_x_20142:
[----:B------:R-:W-:-:S05]  /*8ac0*/  LOP3.LUT R7, R0, 0x80, R7, 0xf8, !PT ;  /* 0x0000008000077812 */ /* 0x000fca00078ef807 */
[----:B------:R0:W-:Y:S01]  /*8ad0*/  STG.E.U8 desc[UR36][R2.64], R7 ;  /* 0x0000000702007986 */ /* 0x0001e2000c101124 */
[----:B------:R-:W-:Y:S05]  /*8ae0*/  BRA `(.L_x_20117) ;  /* 0x00000000005c7947 */ /* 0x000fea0003800000 */
.L_x_20139:
[----:B------:R-:W0:Y:S01]  /*8af0*/  I2F.S16 R5, R5 ;  /* 0x0000000500057306 */ /* 0x000e220000101400 */
[----:B------:R-:W-:Y:S01]  /*8b00*/  BSSY.RECONVERGENT B0, `(.L_x_20144) ;  /* 0x000000e000007945 */ /* 0x000fe20003800200 */
[----:B0-----:R-:W-:-:S04]  /*8b10*/  LOP3.LUT R4, R5, 0x7fffffff, RZ, 0xc0, !PT ;  /* 0x7fffffff05047812 */ /* 0x001fc800078ec0ff */
        /* <DEDUP_REMOVED lines=9> */
.L_x_20145:
[----:B------:R-:W-:Y:S02]  /*8bb0*/  ISETP.GT.U32.AND P0, PT, R4, 0x7f800000, PT ;  /* 0x7f8000000400780c */ /* 0x000fe40003f04070 */
[----:B------:R-:W-:-:S04]  /*8bc0*/  MOV R0, 0x7f ;  /* 0x0000007f00007802 */ /* 0x000fc80000000f00 */
[----:B------:R-:W-:-:S07]  /*8bd0*/  SEL R0, R0, 0x7c, P0 ;  /* 0x0000007c00007807 */ /* 0x000fce0000000000 */
.L_x_20146:
[----:B------:R-:W-:Y:S05]  /*8be0*/  BSYNC.RECONVERGENT B0 ;  /* 0x0000000000007941 */ /* 0x000fea0003800200 */
.L_x_20144:
[----:B------:R-:W-:-:S04]  /*8bf0*/  SHF.R.U32.HI R5, RZ, 0x18, R5 ;  /* 0x00000018ff057819 */ /* 0x000fc80000011605 */
[----:B------:R-:W-:-:S05]  /*8c00*/  LOP3.LUT R5, R0, 0x80, R5, 0xf8, !PT ;  /* 0x0000008000057812 */ /* 0x000fca00078ef805 */
[----:B------:R0:W-:Y:S01]  /*8c10*/  STG.E.U8 desc[UR36][R2.64], R5 ;  /* 0x0000000502007986 */ /* 0x0001e2000c101124 */
[----:B------:R-:W-:Y:S05]  /*8c20*/  BRA `(.L_x_20117) ;  /* 0x00000000000c7947 */ /* 0x000fea0003800000 */
.L_x_20138:
[----:B------:R-:W0:Y:S02]  /*8c30*/  I2F.S16 R0, R5 ;  /* 0x0000000500007306 */ /* 0x000e240000101400 */
[----:B0-----:R-:W-:-:S05]  /*8c40*/  F2FP.BF16.F32.PACK_AB R0, RZ, R0 ;  /* 0x00000000ff00723e */ /* 0x001fca00000010ff */
[----:B------:R0:W-:Y:S02]  /*8c50*/  STG.E.U16 desc[UR36][R2.64], R0 ;  /* 0x0000000002007986 */ /* 0x0001e4000c101524 */
.L_x_20117:
[----:B------:R-:W-:-:S07]  /*8c60*/  VIADD R17, R17, 0x80 ;  /* 0x0000008011117836 */ /* 0x000fce0000000000 */
.L_x_20041:
[----:B------:R-:W-:Y:S05]  /*8c70*/  BSYNC.RECONVERGENT B6 ;  /* 0x0000000000067941 */ /* 0x000fea0003800200 */
.L_x_20040:
[----:B------:R-:W5:Y:S01]  /*8c80*/  LDCU UR4, c[0x0][0x380] ;  /* 0x00007000ff0477ac */ /* 0x000f620008000800 */
[----:B------:R-:W-:Y:S01]  /*8c90*/  BSSY.RECONVERGENT B6, `(.L_x_20147) ;  /* 0x000045b000067945 */ /* 0x000fe20003800200 */
[----:B-----5:R-:W-:-:S13]  /*8ca0*/  ISETP.GE.AND P0, PT, R17, UR4, PT ;  /* 0x0000000411007c0c */ /* 0x020fda000bf06270 */
[----:B------:R-:W-:Y:S05]  /*8cb0*/  @P0 BRA `(.L_x_20148) ;  /* 0x0000004400600947 */ /* 0x000fea0003800000 */
[----:B------:R-:W5:Y:S01]  /*8cc0*/  LDCU UR4, c[0x0][0x388] ;  /* 0x00007100ff0477ac */ /* 0x000f620008000800 */
[----:B------:R-:W-:Y:S02]  /*8cd0*/  HFMA2 R16, -RZ, RZ, 0, 0 ;  /* 0x00000000ff107431 */ /* 0x000fe400000001ff */
[----:B------:R-:W-:Y:S02]  /*8ce0*/  IMAD.MOV.U32 R18, RZ, RZ, RZ ;  /* 0x000000ffff127224 */ /* 0x000fe400078e00ff */
[----:B0-23--:R-:W-:Y:S01]  /*8cf0*/  IMAD.MOV.U32 R0, RZ, RZ, RZ ;  /* 0x000000ffff007224 */ /* 0x00dfe200078e00ff */
[----:B-----5:R-:W-:-:S09]  /*8d00*/  UISETP.NE.AND UP0, UPT, UR4, URZ, UPT ;  /* 0x000000ff0400728c */ /* 0x020fd2000bf05270 */
[----:B------:R-:W-:Y:S05]  /*8d10*/  BRA.U !UP0, `(.L_x_20149) ;  /* 0x0000001508707547 */ /* 0x000fea000b800000 */
[----:B------:R-:W1:Y:S01]  /*8d20*/  LDCU.64 UR4, c[0x0][0x390] ;  /* 0x00007200ff0477ac */ /* 0x000e620008000a00 */
[----:B------:R-:W-:Y:S01]  /*8d30*/  IMAD.MOV.U32 R16, RZ, RZ, RZ ;  /* 0x000000ffff107224 */ /* 0x000fe200078e00ff */
[----:B------:R-:W0:Y:S01]  /*8d40*/  LDCU UR6, c[0x0][0x38c] ;  /* 0x00007180ff0677ac */ /* 0x000e220008000800 */
[----:B------:R-:W2:Y:S01]  /*8d50*/  LDCU.64 UR8, c[0x0][0x4b8] ;  /* 0x00009700ff0877ac */ /* 0x000ea20008000a00 */
[----:B------:R-:W-:Y:S01]  /*8d60*/  UISETP.NE.AND UP0, UPT, UR41, URZ, UPT ;  /* 0x000000ff2900728c */ /* 0x000fe2000bf05270 */
[----:B-1--4-:R-:W-:Y:S01]  /*8d70*/  IMAD.HI.U32 R2, R17, UR4, R16 ;  /* 0x0000000411027c27 */ /* 0x012fe2000f8e0010 */
        /* <DEDUP_REMOVED lines=342> */
.L_x_20149:
[----:B------:R-:W1:Y:S01]  /*a2e0*/  LDCU.64 UR6, c[0x0][0x5f0] ;  /* 0x0000be00ff0677ac */ /* 0x000e620008000a00 */
[----:B------:R-:W-:-:S04]  /*a2f0*/  UPRMT UR4, UR39, 0x9910, URZ ;  /* 0x0000991027047896 */ /* 0x000fc800080000ff */
[----:B------:R-:W-:Y:S01]  /*a300*/  UISETP.GT.AND UP0, UPT, UR4, 0x9, UPT ;  /* 0x000000090400788c */ /* 0x000fe2000bf04270 */
[----:B-1--4-:R-:W-:-:S05]  /*a310*/  IADD3 R2, P0, PT, R0, UR6, RZ ;  /* 0x0000000600027c10 */ /* 0x012fca000ff1e0ff */
        /* <DEDUP_REMOVED lines=12> */
.L_x_20153:
[----:B------:R4:W5:Y:S01]  /*a3e0*/  LDG.E.U8 R19, desc[UR36][R2.64] ;  /* 0x0000002402137981 */ /* 0x000962000c1e1100 */
[----:B------:R-:W-:Y:S05]  /*a3f0*/  BRA `(.L_x_20155) ;  /* 0x0000000c004c7947 */ /* 0x000fea0003800000 */
.L_x_20152:
        /* <DEDUP_REMOVED lines=8> */
.L_x_20157:
[----:B------:R2:W5:Y:S01]  /*a480*/  LDG.E.U16 R19, desc[UR36][R2.64] ;  /* 0x0000002402137981 */ /* 0x000562000c1e1500 */
[----:B------:R-:W-:Y:S05]  /*a490*/  BRA `(.L_x_20155) ;  /* 0x0000000c00247947 */ /* 0x000fea0003800000 */
.L_x_20156:
[----:B------:R0:W5:Y:S01]  /*a4a0*/  LDG.E.U16 R19, desc[UR36][R2.64] ;  /* 0x0000002402137981 */ /* 0x000162000c1e1500 */
[----:B------:R-:W-:Y:S05]  /*a4b0*/  BRA `(.L_x_20155) ;  /* 0x0000000c001c7947 */ /* 0x000fea0003800000 */
.L_x_20151:
        /* <DEDUP_REMOVED lines=9> */
.L_x_20159:
[----:B------:R-:W2:Y:S02]  /*a550*/  LDG.E.U16 R0, desc[UR36][R2.64] ;  /* 0x0000002402007981 */ /* 0x000ea4000c1e1500 */
[----:B--2---:R-:W-:-:S06]  /*a560*/  HADD2.F32 R0, -RZ, R0.H0_H0 ;  /* 0x20000000ff007230 */ /* 0x004fcc0000004100 */
[----:B------:R-:W0:Y:S02]  /*a570*/  F2I.FTZ.TRUNC.NTZ R0, R0 ;  /* 0x0000000000007305 */ /* 0x000e24000021f100 */
[----:B0-----:R-:W-:Y:S01]  /*a580*/  PRMT R19, R0, 0x7610, R19 ;  /* 0x0000761000137816 */ /* 0x001fe20000000013 */
[----:B------:R-:W-:Y:S06]  /*a590*/  BRA `(.L_x_20155) ;  /* 0x0000000800e47947 */ /* 0x000fec0003800000 */
.L_x_20158:
        /* <DEDUP_REMOVED lines=9> */
.L_x_20161:
[----:B------:R-:W2:Y:S02]  /*a630*/  LDG.E.U16 R2, desc[UR36][R2.64] ;  /* 0x0000002402027981 */ /* 0x000ea4000c1e1500 */
[----:B--2---:R-:W-:-:S06]  /*a640*/  HADD2.F32 R0, -RZ, R2.H0_H0 ;  /* 0x20000002ff007230 */ /* 0x004fcc0000004100 */
[----:B------:R-:W0:Y:S02]  /*a650*/  F2I.FTZ.TRUNC.NTZ R0, R0 ;  /* 0x0000000000007305 */ /* 0x000e24000021f100 */
[----:B0-----:R-:W-:Y:S01]  /*a660*/  PRMT R19, R0, 0x7610, R19 ;  /* 0x0000761000137816 */ /* 0x001fe20000000013 */
[----:B------:R-:W-:Y:S06]  /*a670*/  BRA `(.L_x_20155) ;  /* 0x0000000800ac7947 */ /* 0x000fec0003800000 */
.L_x_20160:
[----:B------:R-:W2:Y:S02]  /*a680*/  LDG.E.64 R2, desc[UR36][R2.64] ;  /* 0x0000002402027981 */ /* 0x000ea4000c1e1b00 */
[----:B--2---:R0:W1:Y:S02]  /*a690*/  F2I.F64.TRUNC R19, R2 ;  /* 0x0000000200137311 */ /* 0x004064000030d100 */
[----:B01----:R-:W-:Y:S05]  /*a6a0*/  BRA `(.L_x_20155) ;  /* 0x0000000800a07947 */ /* 0x003fea0003800000 */
.L_x_20150:
        /* <DEDUP_REMOVED lines=12> */
.L_x_20164:
[----:B------:R-:W2:Y:S02]  /*a770*/  LDG.E.64 R2, desc[UR36][R2.64] ;  /* 0x0000002402027981 */ /* 0x000ea4000c1e1b00 */
[----:B--2---:R0:W1:Y:S02]  /*a780*/  F2I.F64.TRUNC R19, R2 ;  /* 0x0000000200137311 */ /* 0x004064000030d100 */
[----:B01----:R-:W-:Y:S05]  /*a790*/  BRA `(.L_x_20155) ;  /* 0x0000000800647947 */ /* 0x003fea0003800000 */
.L_x_20163:
        /* <DEDUP_REMOVED lines=27> */
.L_x_20166:
        /* <DEDUP_REMOVED lines=14> */
.L_x_20165:
[----:B------:R-:W2:Y:S02]  /*aa30*/  LDG.E.U16 R0, desc[UR36][R2.64] ;  /* 0x0000002402007981 */ /* 0x000ea4000c1e1500 */
[----:B--2---:R-:W-:-:S06]  /*aa40*/  IMAD.U32 R0, R0, 0x10000, RZ ;  /* 0x0001000000007824 */ /* 0x004fcc00078e00ff */
[----:B------:R-:W0:Y:S02]  /*aa50*/  F2I.FTZ.TRUNC.NTZ R0, R0 ;  /* 0x0000000000007305 */ /* 0x000e24000021f100 */
[----:B0-----:R-:W-:Y:S01]  /*aa60*/  PRMT R19, R0, 0x7610, R19 ;  /* 0x0000761000137816 */ /* 0x001fe20000000013 */
[----:B------:R-:W-:Y:S06]  /*aa70*/  BRA `(.L_x_20155) ;  /* 0x0000000400ac7947 */ /* 0x000fec0003800000 */
.L_x_20162:
        /* <DEDUP_REMOVED lines=10> */
.L_x_20169:
        /* <DEDUP_REMOVED lines=21> */
.L_x_20173:
[----:B------:R-:W-:Y:S05]  /*ac70*/  BSYNC.RECONVERGENT B1 ;  /* 0x0000000000017941 */ /* 0x000fea0003800200 */
.L_x_20172:
[----:B------:R-:W-:Y:S01]  /*ac80*/  IMAD.SHL.U32 R0, R0, 0x100000, RZ ;  /* 0x0010000000007824 */ /* 0x000fe200078e00ff */
[----:B------:R-:W-:-:S04]  /*ac90*/  LEA R2, R2, 0x3b800000, 0x17 ;  /* 0x3b80000002027811 */ /* 0x000fc800078eb8ff */
[----:B------:R-:W-:-:S07]  /*aca0*/  LOP3.LUT R0, R2, R0, R7, 0xfe, !PT ;  /* 0x0000000002007212 */ /* 0x000fce00078efe07 */
.L_x_20171:
[----:B------:R-:W-:Y:S05]  /*acb0*/  BSYNC.RECONVERGENT B0 ;  /* 0x0000000000007941 */ /* 0x000fea0003800200 */
.L_x_20170:
[----:B------:R-:W0:Y:S02]  /*acc0*/  F2I.FTZ.TRUNC.NTZ R0, R0 ;  /* 0x0000000000007305 */ /* 0x000e24000021f100 */
[----:B0-----:R-:W-:Y:S01]  /*acd0*/  PRMT R19, R0, 0x7610, R19 ;  /* 0x0000761000137816 */ /* 0x001fe20000000013 */
[----:B------:R-:W-:Y:S06]  /*ace0*/  BRA `(.L_x_20155) ;  /* 0x0000000400107947 */ /* 0x000fec0003800000 */
.L_x_20168:
        /* <DEDUP_REMOVED lines=21> */
.L_x_20177:
[----:B------:R-:W-:Y:S05]  /*ae40*/  BSYNC.RECONVERGENT B1 ;  /* 0x0000000000017941 */ /* 0x000fea0003800200 */
.L_x_20176:
[----:B------:R-:W-:Y:S01]  /*ae50*/  IMAD.SHL.U32 R0, R0, 0x200000, RZ ;  /* 0x0020000000007824 */ /* 0x000fe200078e00ff */
[----:B------:R-:W-:-:S04]  /*ae60*/  LEA R2, R2, 0x37800000, 0x17 ;  /* 0x3780000002027811 */ /* 0x000fc800078eb8ff */
[----:B------:R-:W-:-:S07]  /*ae70*/  LOP3.LUT R0, R2, R0, R7, 0xfe, !PT ;  /* 0x0000000002007212 */ /* 0x000fce00078efe07 */
.L_x_20175:
[----:B------:R-:W-:Y:S05]  /*ae80*/  BSYNC.RECONVERGENT B0 ;  /* 0x0000000000007941 */ /* 0x000fea0003800200 */
.L_x_20174:
[----:B------:R-:W0:Y:S02]  /*ae90*/  F2I.FTZ.TRUNC.NTZ R0, R0 ;  /* 0x0000000000007305 */ /* 0x000e24000021f100 */
[----:B0-----:R-:W-:Y:S01]  /*aea0*/  PRMT R19, R0, 0x7610, R19 ;  /* 0x0000761000137816 */ /* 0x001fe20000000013 */
[----:B------:R-:W-:Y:S06]  /*aeb0*/  BRA `(.L_x_20155) ;  /* 0x00000000009c7947 */ /* 0x000fec0003800000 */
.L_x_20167:
        /* <DEDUP_REMOVED lines=14> */
.L_x_20181:
[----:B------:R-:W-:Y:S05]  /*afa0*/  BSYNC.RECONVERGENT B0 ;  /* 0x0000000000007941 */ /* 0x000fea0003800200 */
.L_x_20180:
[----:B------:R-:W0:Y:S02]  /*afb0*/  F2I.FTZ.TRUNC.NTZ R0, R0 ;  /* 0x0000000000007305 */ /* 0x000e24000021f100 */
[----:B0-----:R-:W-:Y:S01]  /*afc0*/  PRMT R19, R0, 0x7610, R19 ;  /* 0x0000761000137816 */ /* 0x001fe20000000013 */
[----:B------:R-:W-:Y:S06]  /*afd0*/  BRA `(.L_x_20155) ;  /* 0x0000000000547947 */ /* 0x000fec0003800000 */
.L_x_20154:
        /* <DEDUP_REMOVED lines=16> */
.L_x_20182:
[----:B------:R-:W-:Y:S01]  /*b0e0*/  PRMT R19, RZ, 0x7610, R19 ;  /* 0x00007610ff137816 */ /* 0x000fe20000000013 */
[----:B------:R-:W-:Y:S06]  /*b0f0*/  BRA `(.L_x_20155) ;  /* 0x00000000000c7947 */ /* 0x000fec0003800000 */
.L_x_20179:
[----:B------:R0:W5:Y:S01]  /*b100*/  LDG.E.U16 R19, desc[UR36][R2.64] ;  /* 0x0000002402137981 */ /* 0x000162000c1e1500 */
[----:B------:R-:W-:Y:S05]  /*b110*/  BRA `(.L_x_20155) ;  /* 0x0000000000047947 */ /* 0x000fea0003800000 */
.L_x_20178:
[----:B------:R0:W5:Y:S02]  /*b120*/  LDG.E.U16 R19, desc[UR36][R2.64] ;  /* 0x0000002402137981 */ /* 0x000164000c1e1500 */
.L_x_20155:
[----:B------:R-:W0:Y:S01]  /*b130*/  LDCU.64 UR6, c[0x0][0x5f8] ;  /* 0x0000bf00ff0677ac */ /* 0x000e220008000a00 */
[----:B------:R-:W-:-:S04]  /*b140*/  UPRMT UR4, UR42, 0x9910, URZ ;  /* 0x000099102a047896 */ /* 0x000fc800080000ff */
[----:B------:R-:W-:Y:S01]  /*b150*/  UISETP.GT.AND UP0, UPT, UR4, 0x9, UPT ;  /* 0x000000090400788c */ /* 0x000fe2000bf04270 */
[----:B01234-:R-:W-:-:S04]  /*b160*/  IADD3 R2, P0, PT, R18, UR6, RZ ;  /* 0x0000000612027c10 */ /* 0x01ffc8000ff1e0ff */
        /* <DEDUP_REMOVED lines=12> */
.L_x_20186:
[----:B------:R0:W5:Y:S01]  /*b230*/  LDG.E.U8 R0, desc[UR36][R2.64] ;  /* 0x0000002402007981 */ /* 0x000162000c1e1100 */
[----:B------:R-:W-:Y:S05]  /*b240*/  BRA `(.L_x_20188) ;  /* 0x0000000c004c7947 */ /* 0x000fea0003800000 */
.L_x_20185:
        /* <DEDUP_REMOVED lines=8> */
.L_x_20190:
[----:B------:R0:W5:Y:S01]  /*b2d0*/  LDG.E.U16 R0, desc[UR36][R2.64] ;  /* 0x0000002402007981 */ /* 0x000162000c1e1500 */
[----:B------:R-:W-:Y:S05]  /*b2e0*/  BRA `(.L_x_20188) ;  /* 0x0000000c00247947 */ /* 0x000fea0003800000 */
.L_x_20189:
[----:B------:R0:W5:Y:S01]  /*b2f0*/  LDG.E.U16 R0, desc[UR36][R2.64] ;  /* 0x0000002402007981 */ /* 0x000162000c1e1500 */
[----:B------:R-:W-:Y:S05]  /*b300*/  BRA `(.L_x_20188) ;  /* 0x0000000c001c7947 */ /* 0x000fea0003800000 */
.L_x_20184:
        /* <DEDUP_REMOVED lines=9> */
.L_x_20192:
[----:B------:R-:W2:Y:S02]  /*b3a0*/  LDG.E.U16 R4, desc[UR36][R2.64] ;  /* 0x0000002402047981 */ /* 0x000ea4000c1e1500 */
[----:B--2---:R-:W-:-:S06]  /*b3b0*/  HADD2.F32 R4, -RZ, R4.H0_H0 ;  /* 0x20000004ff047230 */ /* 0x004fcc0000004100 */
[----:B------:R-:W0:Y:S02]  /*b3c0*/  F2I.FTZ.TRUNC.NTZ R4, R4 ;  /* 0x0000000400047305 */ /* 0x000e24000021f100 */
[----:B0-----:R-:W-:Y:S01]  /*b3d0*/  PRMT R0, R4, 0x7610, R0 ;  /* 0x0000761004007816 */ /* 0x001fe20000000000 */
[----:B------:R-:W-:Y:S06]  /*b3e0*/  BRA `(.L_x_20188) ;  /* 0x0000000800e47947 */ /* 0x000fec0003800000 */
.L_x_20191:
[----:B------:R-:W-:-:S09]  /*b3f0*/  UISETP.NE.AND UP0, UPT, UR4, 0x7, UPT ;  /* 0x000000070400788c */ /* 0x000fd2000bf05270 */
[----:B------:R-:W-:Y:S05]  /*b400*/  BRA.U !UP0, `(.L_x_20193) ;  /* 0x0000000108307547 */ /* 0x000fea000b800000 */
[----:B------:R-:W-:-:S09]  /*b410*/  UISETP.NE.AND UP0, UPT, UR4, 0x8, UPT ;  /* 0x000000080400788c */ /* 0x000fd2000bf05270 */
[----:B------:R-:W-:Y:S05]  /*b420*/  BRA.U !UP0, `(.L_x_20194) ;  /* 0x0000000108147547 */ /* 0x000fea000b800000 */
[----:B------:R-:W-:-:S09]  /*b430*/  UISETP.NE.AND UP0, UPT, UR4, 0x9, UPT ;  /* 0x000000090400788c */ /* 0x000fd2000bf05270 */
[----:B------:R-:W-:Y:S05]  /*b440*/  BRA.U UP0, `(.L_x_20187) ;  /* 0x0000000900787547 */ /* 0x000fea000b800000 */
[----:B------:R-:W2:Y:S02]  /*b450*/  LDG.E R2, desc[UR36][R2.64] ;  /* 0x0000002402027981 */ /* 0x000ea4000c1e1900 */
[----:B--2---:R2:W3:Y:S01]  /*b460*/  F2I.FTZ.TRUNC.NTZ R0, R2 ;  /* 0x0000000200007305 */ /* 0x0044e2000021f100 */
[----:B------:R-:W-:Y:S05]  /*b470*/  BRA `(.L_x_20188) ;  /* 0x0000000800c07947 */ /* 0x000fea0003800000 */
.L_x_20194:
[----:B------:R-:W2:Y:S02]  /*b480*/  LDG.E.U16 R2, desc[UR36][R2.64] ;  /* 0x0000002402027981 */ /* 0x000ea4000c1e1500 */
[----:B--2---:R-:W-:-:S06]  /*b490*/  HADD2.F32 R4, -RZ, R2.H0_H0 ;  /* 0x20000002ff047230 */ /* 0x004fcc0000004100 */
[----:B------:R-:W0:Y:S02]  /*b4a0*/  F2I.FTZ.TRUNC.NTZ R4, R4 ;  /* 0x0000000400047305 */ /* 0x000e24000021f100 */
[----:B0-----:R-:W-:Y:S01]  /*b4b0*/  PRMT R0, R4, 0x7610, R0 ;  /* 0x0000761004007816 */ /* 0x001fe20000000000 */
[----:B------:R-:W-:Y:S06]  /*b4c0*/  BRA `(.L_x_20188) ;  /* 0x0000000800ac7947 */ /* 0x000fec0003800000 */
.L_x_20193:
[----:B------:R-:W2:Y:S02]  /*b4d0*/  LDG.E.64 R2, desc[UR36][R2.64] ;  /* 0x0000002402027981 */ /* 0x000ea4000c1e1b00 */
[----:B--2---:R4:W0:Y:S02]  /*b4e0*/  F2I.F64.TRUNC R0, R2 ;  /* 0x0000000200007311 */ /* 0x004824000030d100 */
[----:B0---4-:R-:W-:Y:S05]  /*b4f0*/  BRA `(.L_x_20188) ;  /* 0x0000000800a07947 */ /* 0x011fea0003800000 */
.L_x_20183:
        /* <DEDUP_REMOVED lines=12> */
.L_x_20197:
[----:B------:R-:W2:Y:S02]  /*b5c0*/  LDG.E.64 R2, desc[UR36][R2.64] ;  /* 0x0000002402027981 */ /* 0x000ea4000c1e1b00 */
[----:B--2---:R0:W1:Y:S02]  /*b5d0*/  F2I.F64.TRUNC R0, R2 ;  /* 0x0000000200007311 */ /* 0x004064000030d100 */
[----:B01----:R-:W-:Y:S05]  /*b5e0*/  BRA `(.L_x_20188) ;  /* 0x0000000800647947 */ /* 0x003fea0003800000 */
.L_x_20196:
        /* <DEDUP_REMOVED lines=27> */
.L_x_20199:
        /* <DEDUP_REMOVED lines=14> */
.L_x_20198:
[----:B------:R-:W2:Y:S02]  /*b880*/  LDG.E.U16 R4, desc[UR36][R2.64] ;  /* 0x0000002402047981 */ /* 0x000ea4000c1e1500 */
[----:B--2---:R-:W-:-:S06]  /*b890*/  IMAD.U32 R4, R4, 0x10000, RZ ;  /* 0x0001000004047824 */ /* 0x004fcc00078e00ff */
[----:B------:R-:W0:Y:S02]  /*b8a0*/  F2I.FTZ.TRUNC.NTZ R4, R4 ;  /* 0x0000000400047305 */ /* 0x000e24000021f100 */
[----:B0-----:R-:W-:Y:S01]  /*b8b0*/  PRMT R0, R4, 0x7610, R0 ;  /* 0x0000761004007816 */ /* 0x001fe20000000000 */
[----:B------:R-:W-:Y:S06]  /*b8c0*/  BRA `(.L_x_20188) ;  /* 0x0000000400ac7947 */ /* 0x000fec0003800000 */
.L_x_20195:
        /* <DEDUP_REMOVED lines=10> */
.L_x_20202:
        /* <DEDUP_REMOVED lines=21> */
.L_x_20206:
[----:B------:R-:W-:Y:S05]  /*bac0*/  BSYNC.RECONVERGENT B1 ;  /* 0x0000000000017941 */ /* 0x000fea0003800200 */
.L_x_20205:
[----:B------:R-:W-:Y:S01]  /*bad0*/  IMAD.SHL.U32 R0, R0, 0x100000, RZ ;  /* 0x0010000000007824 */ /* 0x000fe200078e00ff */
[----:B------:R-:W-:-:S04]  /*bae0*/  LEA R2, R2, 0x3b800000, 0x17 ;  /* 0x3b80000002027811 */ /* 0x000fc800078eb8ff */
[----:B------:R-:W-:-:S07]  /*baf0*/  LOP3.LUT R4, R2, R0, R7, 0xfe, !PT ;  /* 0x0000000002047212 */ /* 0x000fce00078efe07 */
.L_x_20204:
[----:B------:R-:W-:Y:S05]  /*bb00*/  BSYNC.RECONVERGENT B0 ;  /* 0x0000000000007941 */ /* 0x000fea0003800200 */
.L_x_20203:
[----:B------:R-:W0:Y:S02]  /*bb10*/  F2I.FTZ.TRUNC.NTZ R4, R4 ;  /* 0x0000000400047305 */ /* 0x000e24000021f100 */
[----:B0-----:R-:W-:Y:S01]  /*bb20*/  PRMT R0, R4, 0x7610, R0 ;  /* 0x0000761004007816 */ /* 0x001fe20000000000 */
[----:B------:R-:W-:Y:S06]  /*bb30*/  BRA `(.L_x_20188) ;  /* 0x0000000400107947 */ /* 0x000fec0003800000 */
.L_x_20201:
        /* <DEDUP_REMOVED lines=21> */
.L_x_20210:
[----:B------:R-:W-:Y:S05]  /*bc90*/  BSYNC.RECONVERGENT B1 ;  /* 0x0000000000017941 */ /* 0x000fea0003800200 */
.L_x_20209:
[----:B------:R-:W-:Y:S02]  /*bca0*/  SHF.L.U32 R0, R0, 0x15, RZ ;  /* 0x0000001500007819 */ /* 0x000fe400000006ff */
[----:B------:R-:W-:-:S04]  /*bcb0*/  LEA R2, R2, 0x37800000, 0x17 ;  /* 0x3780000002027811 */ /* 0x000fc800078eb8ff */
[----:B------:R-:W-:-:S07]  /*bcc0*/  LOP3.LUT R4, R2, R0, R7, 0xfe, !PT ;  /* 0x0000000002047212 */ /* 0x000fce00078efe07 */
.L_x_20208:
[----:B------:R-:W-:Y:S05]  /*bcd0*/  BSYNC.RECONVERGENT B0 ;  /* 0x0000000000007941 */ /* 0x000fea0003800200 */
.L_x_20207:
[----:B------:R-:W0:Y:S02]  /*bce0*/  F2I.FTZ.TRUNC.NTZ R4, R4 ;  /* 0x0000000400047305 */ /* 0x000e24000021f100 */
[----:B0-----:R-:W-:Y:S01]  /*bcf0*/  PRMT R0, R4, 0x7610, R0 ;  /* 0x0000761004007816 */ /* 0x001fe20000000000 */
[----:B------:R-:W-:Y:S06]  /*bd00*/  BRA `(.L_x_20188) ;  /* 0x00000000009c7947 */ /* 0x000fec0003800000 */
.L_x_20200:
        /* <DEDUP_REMOVED lines=14> */
.L_x_20214:
[----:B------:R-:W-:Y:S05]  /*bdf0*/  BSYNC.RECONVERGENT B0 ;  /* 0x0000000000007941 */ /* 0x000fea0003800200 */
.L_x_20213:
[----:B------:R-:W0:Y:S02]  /*be00*/  F2I.FTZ.TRUNC.NTZ R4, R4 ;  /* 0x0000000400047305 */ /* 0x000e24000021f100 */
[----:B0-----:R-:W-:Y:S01]  /*be10*/  PRMT R0, R4, 0x7610, R0 ;  /* 0x0000761004007816 */ /* 0x001fe20000000000 */
[----:B------:R-:W-:Y:S06]  /*be20*/  BRA `(.L_x_20188) ;  /* 0x0000000000547947 */ /* 0x000fec0003800000 */
.L_x_20187:
        /* <DEDUP_REMOVED lines=15> */
[----:B--2--5:R-:W-:Y:S05]  /*bf20*/  CALL.ABS.NOINC R2 ;  /* 0x0000000002007343 */ /* 0x024fea0003c00000 */
.L_x_20215:
[----:B------:R-:W-:Y:S01]  /*bf30*/  PRMT R0, RZ, 0x7610, R0 ;  /* 0x00007610ff007816 */ /* 0x000fe20000000000 */
[----:B------:R-:W-:Y:S06]  /*bf40*/  BRA `(.L_x_20188) ;  /* 0x00000000000c7947 */ /* 0x000fec0003800000 */
.L_x_20212:
[----:B------:R0:W5:Y:S01]  /*bf50*/  LDG.E.U16 R0, desc[UR36][R2.64] ;  /* 0x0000002402007981 */ /* 0x000162000c1e1500 */
[----:B------:R-:W-:Y:S05]  /*bf60*/  BRA `(.L_x_20188) ;  /* 0x0000000000047947 */ /* 0x000fea0003800000 */
.L_x_20211:
[----:B------:R0:W5:Y:S02]  /*bf70*/  LDG.E.U16 R0, desc[UR36][R2.64] ;  /* 0x0000002402007981 */ /* 0x000164000c1e1500 */
.L_x_20188:
        /* <DEDUP_REMOVED lines=29> */
[----:B------:R-:W-:-:S06]  /*c150*/  @P0 IADD3 R3, PT, PT, R3, 0x1, RZ ;  /* 0x0000000103030810 */ /* 0x000fcc0007ffe0ff */
[----:B------:R-:W-:Y:S01]  /*c160*/  @!P1 IMAD.MOV R3, RZ, RZ, -R3 ;  /* 0x000000ffff039224 */ /* 0x000fe200078e0a03 */
[----:B------:R-:W-:-:S05]  /*c170*/  @!P2 LOP3.LUT R3, RZ, R6, RZ, 0x33, !PT ;  /* 0x00000006ff03a212 */ /* 0x000fca00078e33ff */
[----:B------:R-:W-:Y:S02]  /*c180*/  IMAD.MOV R0, RZ, RZ, -R3 ;  /* 0x000000ffff007224 */ /* 0x000fe400078e0a03 */
[----:B------:R-:W-:Y:S02]  /*c190*/  VIADD R5, R3, 0xffffffff ;  /* 0xffffffff03057836 */ /* 0x000fe40000000000 */
[----:B------:R-:W-:-:S05]  /*c1a0*/  IMAD R0, R6, R0, R9 ;  /* 0x0000000006007224 */ /* 0x000fca00078e0209 */
[----:B------:R-:W-:-:S13]  /*c1b0*/  ISETP.NE.AND P0, PT, R0, RZ, PT ;  /* 0x000000ff0000720c */ /* 0x000fda0003f05270 */
[----:B------:R-:W-:Y:S01]  /*c1c0*/  @!P0 IADD3 R5, PT, PT, R3, RZ, RZ ;  /* 0x000000ff03058210 */ /* 0x000fe20007ffe0ff */
[----:B------:R-:W-:Y:S06]  /*c1d0*/  BRA `(.L_x_20218) ;  /* 0x0000000000707947 */ /* 0x000fec0003800000 */
.L_x_20217:
        /* <DEDUP_REMOVED lines=10> */
[----:B0-----:R-:W-:Y:S02]  /*c280*/  HFMA2 R2, -RZ, RZ, 0, 0 ;  /* 0x00000000ff027431 */ /* 0x001fe400000001ff */
        /* <DEDUP_REMOVED lines=16> */
[----:B------:R-:W-:-:S07]  /*c390*/  IMAD.MOV.U32 R5, RZ, RZ, R3 ;  /* 0x000000ffff057224 */ /* 0x000fce00078e0003 */
.L_x_20218:
[----:B------:R-:W-:Y:S05]  /*c3a0*/  BSYNC.RECONVERGENT B0 ;  /* 0x0000000000007941 */ /* 0x000fea0003800200 */
.L_x_20216:
        /* <DEDUP_REMOVED lines=16> */
.L_x_20222:
[----:B------:R4:W-:Y:S01]  /*c4b0*/  STG.E.U8 desc[UR36][R2.64], R5 ;  /* 0x0000000502007986 */ /* 0x0009e2000c101124 */
[----:B------:R-:W-:Y:S05]  /*c4c0*/  BRA `(.L_x_20224) ;  /* 0x0000000c00587947 */ /* 0x000fea0003800000 */
.L_x_20221:
[----:B------:R-:W-:-:S09]  /*c4d0*/  UISETP.NE.AND UP0, UPT, UR4, 0x2, UPT ;  /* 0x000000020400788c */ /* 0x000fd2000bf05270 */
[----:B------:R-:W-:Y:S05]  /*c4e0*/  BRA.U !UP0, `(.L_x_20225) ;  /* 0x0000000108307547 */ /* 0x000fea000b800000 */
[----:B------:R-:W-:-:S09]  /*c4f0*/  UISETP.NE.AND UP0, UPT, UR4, 0x3, UPT ;  /* 0x000000030400788c */ /* 0x000fd2000bf05270 */
[----:B------:R-:W-:Y:S05]  /*c500*/  BRA.U !UP0, `(.L_x_20226) ;  /* 0x00000001081c7547 */ /* 0x000fea000b800000 */
[----:B------:R-:W-:-:S09]  /*c510*/  UISETP.NE.AND UP0, UPT, UR4, 0x4, UPT ;  /* 0x000000040400788c */ /* 0x000fd2000bf05270 */
[----:B------:R-:W-:Y:S05]  /*c520*/  BRA.U UP0, `(.L_x_20223) ;  /* 0x00000009005c7547 */ /* 0x000fea000b800000 */
[----:B------:R-:W-:-:S04]  /*c530*/  PRMT R5, R5, 0x9910, RZ ;  /* 0x0000991005057816 */ /* 0x000fc800000000ff */
[----:B------:R-:W-:-:S04]  /*c540*/  MOV R4, R5 ;  /* 0x0000000500047202 */ /* 0x000fc80000000f00 */
[----:B------:R-:W-:-:S05]  /*c550*/  SHF.R.S32.HI R5, RZ, 0x1f, R4 ;  /* 0x0000001fff057819 */ /* 0x000fca0000011404 */
[----:B------:R1:W-:Y:S01]  /*c560*/  STG.E.64 desc[UR36][R2.64], R4 ;  /* 0x0000000402007986 */ /* 0x0003e2000c101b24 */
[----:B------:R-:W-:Y:S05]  /*c570*/  BRA `(.L_x_20224) ;  /* 0x0000000c002c7947 */ /* 0x000fea0003800000 */
.L_x_20226:
[----:B------:R-:W-:-:S05]  /*c580*/  PRMT R5, R5, 0x9910, RZ ;  /* 0x0000991005057816 */ /* 0x000fca00000000ff */
[----:B------:R2:W-:Y:S01]  /*c590*/  STG.E desc[UR36][R2.64], R5 ;  /* 0x0000000502007986 */ /* 0x0005e2000c101924 */
[----:B------:R-:W-:Y:S05]  /*c5a0*/  BRA `(.L_x_20224) ;  /* 0x0000000c00207947 */ /* 0x000fea0003800000 */
.L_x_20225:
[----:B------:R0:W-:Y:S01]  /*c5b0*/  STG.E.U16 desc[UR36][R2.64], R5 ;  /* 0x0000000502007986 */ /* 0x0001e2000c101524 */
[----:B------:R-:W-:Y:S05]  /*c5c0*/  BRA `(.L_x_20224) ;  /* 0x0000000c00187947 */ /* 0x000fea0003800000 */
.L_x_20220:
        /* <DEDUP_REMOVED lines=9> */
.L_x_20228:
[----:B------:R-:W0:Y:S02]  /*c660*/  I2F.S16 R0, R5 ;  /* 0x0000000500007306 */ /* 0x000e240000101400 */
[----:B0-----:R-:W-:-:S05]  /*c670*/  F2FP.F16.F32.PACK_AB R0, RZ, R0 ;  /* 0x00000000ff00723e */ /* 0x001fca00000000ff */
[----:B------:R0:W-:Y:S01]  /*c680*/  STG.E.U16 desc[UR36][R2.64], R0 ;  /* 0x0000000002007986 */ /* 0x0001e2000c101524 */
[----:B------:R-:W-:Y:S05]  /*c690*/  BRA `(.L_x_20224) ;  /* 0x0000000800e47947 */ /* 0x000fea0003800000 */
.L_x_20227:
        /* <DEDUP_REMOVED lines=10> */
.L_x_20230:
[----:B------:R-:W0:Y:S02]  /*c740*/  I2F.S16 R5, R5 ;  /* 0x0000000500057306 */ /* 0x000e240000101400 */
[----:B0-----:R-:W-:-:S04]  /*c750*/  F2FP.F16.F32.PACK_AB R5, RZ, R5 ;  /* 0x00000005ff05723e */ /* 0x001fc800000000ff */
[----:B------:R-:W-:-:S05]  /*c760*/  PRMT R5, R5, 0x5410, RZ ;  /* 0x0000541005057816 */ /* 0x000fca00000000ff */
[----:B------:R0:W-:Y:S01]  /*c770*/  STG.E desc[UR36][R2.64], R5 ;  /* 0x0000000502007986 */ /* 0x0001e2000c101924 */
[----:B------:R-:W-:Y:S05]  /*c780*/  BRA `(.L_x_20224) ;  /* 0x0000000800a87947 */ /* 0x000fea0003800000 */
.L_x_20229:
[----:B------:R-:W0:Y:S02]  /*c790*/  I2F.F64.S16 R4, R5 ;  /* 0x0000000500047312 */ /* 0x000e240000101c00 */
[----:B0-----:R0:W-:Y:S01]  /*c7a0*/  STG.E.64 desc[UR36][R2.64], R4 ;  /* 0x0000000402007986 */ /* 0x0011e2000c101b24 */
[----:B------:R-:W-:Y:S05]  /*c7b0*/  BRA `(.L_x_20224) ;  /* 0x00000008009c7947 */ /* 0x000fea0003800000 */
.L_x_20219:
        /* <DEDUP_REMOVED lines=12> */
.L_x_20234:
        /* <DEDUP_REMOVED lines=18> */
.L_x_20237:
[----:B------:R-:W-:-:S04]  /*c9a0*/  SHF.R.U32.HI R5, RZ, 0x18, R5 ;  /* 0x00000018ff057819 */ /* 0x000fc80000011605 */
[----:B------:R-:W-:-:S07]  /*c9b0*/  LOP3.LUT R0, R0, 0x80, R5, 0xf8, !PT ;  /* 0x0000008000007812 */ /* 0x000fce00078ef805 */
.L_x_20236:
[----:B------:R-:W-:Y:S05]  /*c9c0*/  BSYNC.RECONVERGENT B0 ;  /* 0x0000000000007941 */ /* 0x000fea0003800200 */
.L_x_20235:
[----:B------:R0:W-:Y:S01]  /*c9d0*/  STG.E.U8 desc[UR36][R2.64], R0 ;  /* 0x0000000002007986 */ /* 0x0001e2000c101124 */
[----:B------:R-:W-:Y:S05]  /*c9e0*/  BRA `(.L_x_20224) ;  /* 0x0000000800107947 */ /* 0x000fea0003800000 */
.L_x_20233:
[----:B------:R-:W0:Y:S01]  /*c9f0*/  I2F.S16 R5, R5 ;  /* 0x0000000500057306 */ /* 0x000e220000101400 */
[----:B------:R-:W-:Y:S01]  /*ca00*/  BSSY.RECONVERGENT B0, `(.L_x_20238) ;  /* 0x0000013000007945 */ /* 0x000fe20003800200 */
[----:B------:R-:W-:Y:S01]  /*ca10*/  HFMA2 R0, -RZ, RZ, 0, 7.62939453125e-06 ;  /* 0x00000080ff007431 */ /* 0x000fe200000001ff */
        /* <DEDUP_REMOVED lines=15> */
.L_x_20240:
[----:B------:R-:W-:-:S04]  /*cb10*/  SHF.R.U32.HI R5, RZ, 0x18, R5 ;  /* 0x00000018ff057819 */ /* 0x000fc80000011605 */
[----:B------:R-:W-:-:S07]  /*cb20*/  LOP3.LUT R0, R0, 0x80, R5, 0xf8, !PT ;  /* 0x0000008000007812 */ /* 0x000fce00078ef805 */
.L_x_20239:
[----:B------:R-:W-:Y:S05]  /*cb30*/  BSYNC.RECONVERGENT B0 ;  /* 0x0000000000007941 */ /* 0x000fea0003800200 */
.L_x_20238:
[----:B------:R0:W-:Y:S01]  /*cb40*/  STG.E.U8 desc[UR36][R2.64], R0 ;  /* 0x0000000002007986 */ /* 0x0001e2000c101124 */
[----:B------:R-:W-:Y:S05]  /*cb50*/  BRA `(.L_x_20224) ;  /* 0x0000000400b47947 */ /* 0x000fea0003800000 */
.L_x_20232:
        /* <DEDUP_REMOVED lines=23> */
.L_x_20242:
[----:B------:R-:W-:-:S05]  /*ccd0*/  PRMT R5, R5, 0x9910, RZ ;  /* 0x0000991005057816 */ /* 0x000fca00000000ff */
[----:B------:R-:W-:-:S05]  /*cce0*/  IMAD.MOV.U32 R4, RZ, RZ, R5 ;  /* 0x000000ffff047224 */ /* 0x000fca00078e0005 */
[----:B------:R-:W-:-:S05]  /*ccf0*/  SHF.R.S32.HI R5, RZ, 0x1f, R4 ;  /* 0x0000001fff057819 */ /* 0x000fca0000011404 */
[----:B------:R0:W-:Y:S01]  /*cd00*/  STG.E.64 desc[UR36][R2.64], R4 ;  /* 0x0000000402007986 */ /* 0x0001e2000c101b24 */
[----:B------:R-:W-:Y:S05]  /*cd10*/  BRA `(.L_x_20224) ;  /* 0x0000000400447947 */ /* 0x000fea0003800000 */
.L_x_20241:
[----:B------:R-:W-:-:S05]  /*cd20*/  PRMT R5, R5, 0x9910, RZ ;  /* 0x0000991005057816 */ /* 0x000fca00000000ff */
[----:B------:R0:W-:Y:S01]  /*cd30*/  STG.E desc[UR36][R2.64], R5 ;  /* 0x0000000502007986 */ /* 0x0001e2000c101924 */
[----:B------:R-:W-:Y:S05]  /*cd40*/  BRA `(.L_x_20224) ;  /* 0x0000000400387947 */ /* 0x000fea0003800000 */
.L_x_20231:
        /* <DEDUP_REMOVED lines=11> */
.L_x_20244:
[----:B------:R-:W-:Y:S01]  /*ce00*/  CS2R R6, SRZ ;  /* 0x0000000000067805 */ /* 0x000fe2000001ff00 */
[----:B------:R-:W0:Y:S04]  /*ce10*/  I2F.F64.S16 R4, R5 ;  /* 0x0000000500047312 */ /* 0x000e280000101c00 */
[----:B0-----:R0:W-:Y:S01]  /*ce20*/  STG.E.128 desc[UR36][R2.64], R4 ;  /* 0x0000000402007986 */ /* 0x0011e2000c101d24 */
[----:B------:R-:W-:Y:S05]  /*ce30*/  BRA `(.L_x_20224) ;  /* 0x0000000000fc7947 */ /* 0x000fea0003800000 */
.L_x_20243:
[----:B------:R-:W-:-:S09]  /*ce40*/  UISETP.NE.AND UP0, UPT, UR4, 0xf, UPT ;  /* 0x0000000f0400788c */ /* 0x000fd2000bf05270 */
[----:B------:R-:W-:Y:S05]  /*ce50*/  BRA.U !UP0, `(.L_x_20245) ;  /* 0x0000000108e87547 */ /* 0x000fea000b800000 */
[----:B------:R-:W-:-:S09]  /*ce60*/  UISETP.NE.AND UP0, UPT, UR4, 0x17, UPT ;  /* 0x000000170400788c */ /* 0x000fd2000bf05270 */
[----:B------:R-:W-:Y:S05]  /*ce70*/  BRA.U !UP0, `(.L_x_20246) ;  /* 0x0000000108907547 */ /* 0x000fea000b800000 */
[----:B------:R-:W-:-:S09]  /*ce80*/  UISETP.NE.AND UP0, UPT, UR4, 0x18, UPT ;  /* 0x000000180400788c */ /* 0x000fd2000bf05270 */
[----:B------:R-:W-:Y:S05]  /*ce90*/  BRA.U !UP0, `(.L_x_20247) ;  /* 0x0000000108447547 */ /* 0x000fea000b800000 */
.L_x_20223:
        /* <DEDUP_REMOVED lines=8> */
[----:B0-----:R-:W-:Y:S01]  /*cf20*/  IMAD.U32 R4, RZ, RZ, UR4 ;  /* 0x00000004ff047e24 */ /* 0x001fe2000f8e00ff */
[----:B------:R-:W-:Y:S01]  /*cf30*/  MOV R5, UR5 ;  /* 0x0000000500057c02 */ /* 0x000fe20008000f00 */
[----:B---3--:R-:W-:-:S02]  /*cf40*/  IMAD.U32 R6, RZ, RZ, UR6 ;  /* 0x00000006ff067e24 */ /* 0x008fc4000f8e00ff */
[----:B------:R-:W-:Y:S02]  /*cf50*/  IMAD.U32 R7, RZ, RZ, UR7 ;  /* 0x00000007ff077e24 */ /* 0x000fe4000f8e00ff */
[----:B----4-:R-:W-:Y:S01]  /*cf60*/  IMAD.U32 R10, RZ, RZ, UR8 ;  /* 0x00000008ff0a7e24 */ /* 0x010fe2000f8e00ff */
[----:B-1----:R-:W-:-:S07]  /*cf70*/  MOV R11, UR9 ;  /* 0x00000009000b7c02 */ /* 0x002fce0008000f00 */
[----:B------:R-:W-:-:S07]  /*cf80*/  LEPC R20, `(.L_x_20248) ;  /* 0x000000001014794e */ /* 0x000fce0000000000 */
[----:B--2---:R-:W-:Y:S05]  /*cf90*/  CALL.ABS.NOINC R2 ;  /* 0x0000000002007343 */ /* 0x004fea0003c00000 */
.L_x_20248:
[----:B------:R-:W-:Y:S05]  /*cfa0*/  BRA `(.L_x_20224) ;  /* 0x0000000000a07947 */ /* 0x000fea0003800000 */
.L_x_20247:
[----:B------:R-:W0:Y:S01]  /*cfb0*/  I2F.S16 R5, R5 ;  /* 0x0000000500057306 */ /* 0x000e220000101400 */
[----:B------:R-:W-:Y:S01]  /*cfc0*/  BSSY.RECONVERGENT B0, `(.L_x_20249) ;  /* 0x000000c000007945 */ /* 0x000fe20003800200 */
[----:B------:R-:W-:Y:S01]  /*cfd0*/  HFMA2 R0, -RZ, RZ, 0, 7.569789886474609375e-06 ;  /* 0x0000007fff007431 */ /* 0x000fe200000001ff */
        /* <DEDUP_REMOVED lines=10> */
.L_x_20250:
[----:B------:R-:W-:Y:S05]  /*d080*/  BSYNC.RECONVERGENT B0 ;  /* 0x0000000000007941 */ /* 0x000fea0003800200 */
.L_x_20249:
[----:B------:R-:W-:-:S05]  /*d090*/  LOP3.LUT R7, R0, 0x80, R7, 0xf8, !PT ;  /* 0x0000008000077812 */ /* 0x000fca00078ef807 */
[----:B------:R0:W-:Y:S01]  /*d0a0*/  STG.E.U8 desc[UR36][R2.64], R7 ;  /* 0x0000000702007986 */ /* 0x0001e2000c101124 */
[----:B------:R-:W-:Y:S05]  /*d0b0*/  BRA `(.L_x_20224) ;  /* 0x00000000005c7947 */ /* 0x000fea0003800000 */
.L_x_20246:
        /* <DEDUP_REMOVED lines=12> */
.L_x_20252:
[----:B------:R-:W-:Y:S01]  /*d180*/  IMAD.MOV.U32 R0, RZ, RZ, 0x7f ;  /* 0x0000007fff007424 */ /* 0x000fe200078e00ff */
[----:B------:R-:W-:-:S04]  /*d190*/  ISETP.GT.U32.AND P0, PT, R4, 0x7f800000, PT ;  /* 0x7f8000000400780c */ /* 0x000fc80003f04070 */
[----:B------:R-:W-:-:S09]  /*d1a0*/  SEL R0, R0, 0x7c, P0 ;  /* 0x0000007c00007807 */ /* 0x000fd20000000000 */
.L_x_20253:
[----:B------:R-:W-:Y:S05]  /*d1b0*/  BSYNC.RECONVERGENT B0 ;  /* 0x0000000000007941 */ /* 0x000fea0003800200 */
.L_x_20251:
[----:B------:R-:W-:-:S04]  /*d1c0*/  SHF.R.U32.HI R5, RZ, 0x18, R5 ;  /* 0x00000018ff057819 */ /* 0x000fc80000011605 */
[----:B------:R-:W-:-:S05]  /*d1d0*/  LOP3.LUT R5, R0, 0x80, R5, 0xf8, !PT ;  /* 0x0000008000057812 */ /* 0x000fca00078ef805 */
[----:B------:R0:W-:Y:S01]  /*d1e0*/  STG.E.U8 desc[UR36][R2.64], R5 ;  /* 0x0000000502007986 */ /* 0x0001e2000c101124 */
[----:B------:R-:W-:Y:S05]  /*d1f0*/  BRA `(.L_x_20224) ;  /* 0x00000000000c7947 */ /* 0x000fea0003800000 */
.L_x_20245:
[----:B------:R-:W0:Y:S02]  /*d200*/  I2F.S16 R0, R5 ;  /* 0x0000000500007306 */ /* 0x000e240000101400 */
[----:B0-----:R-:W-:-:S05]  /*d210*/  F2FP.BF16.F32.PACK_AB R0, RZ, R0 ;  /* 0x00000000ff00723e */ /* 0x001fca00000010ff */
[----:B------:R0:W-:Y:S02]  /*d220*/  STG.E.U16 desc[UR36][R2.64], R0 ;  /* 0x0000000002007986 */ /* 0x0001e4000c101524 */
.L_x_20224:
[----:B------:R-:W-:-:S07]  /*d230*/  VIADD R17, R17, 0x80 ;  /* 0x0000008011117836 */ /* 0x000fce0000000000 */
.L_x_20148:
[----:B------:R-:W-:Y:S05]  /*d240*/  BSYNC.RECONVERGENT B6 ;  /* 0x0000000000067941 */ /* 0x000fea0003800200 */
.L_x_20147:
[----:B------:R-:W5:Y:S02]  /*d250*/  LDCU UR4, c[0x0][0x380] ;  /* 0x00007000ff0477ac */ /* 0x000f640008000800 */
[----:B-----5:R-:W-:-:S13]  /*d260*/  ISETP.GE.AND P0, PT, R17, UR4, PT ;  /* 0x0000000411007c0c */ /* 0x020fda000bf06270 */
[----:B------:R-:W-:Y:S05]  /*d270*/  @P0 EXIT ;  /* 0x000000000000094d */ /* 0x000fea0003800000 */
[----:B------:R-:W5:Y:S01]  /*d280*/  LDCU UR4, c[0x0][0x388] ;  /* 0x00007100ff0477ac */ /* 0x000f620008000800 */
[----:B------:R-:W-:Y:S01]  /*d290*/  IMAD.MOV.U32 R18, RZ, RZ, RZ ;  /* 0x000000ffff127224 */ /* 0x000fe200078e00ff */
[----:B0-23--:R-:W-:Y:S01]  /*d2a0*/  MOV R0, RZ ;  /* 0x000000ff00007202 */ /* 0x00dfe20000000f00 */
        /* <DEDUP_REMOVED lines=351> */
.L_x_20254:
[----:B------:R-:W1:Y:S01]  /*e8a0*/  LDCU.64 UR8, c[0x0][0x5f0] ;  /* 0x0000be00ff0877ac */ /* 0x000e620008000a00 */
[----:B------:R-:W0:Y:S01]  /*e8b0*/  LDCU.64 UR6, c[0x0][0x5e8] ;  /* 0x0000bd00ff0677ac */ /* 0x000e220008000a00 */
[----:B------:R-:W-:-:S04]  /*e8c0*/  UPRMT UR4, UR39, 0x9910, URZ ;  /* 0x0000991027047896 */ /* 0x000fc800080000ff */
[----:B------:R-:W-:Y:S01]  /*e8d0*/  UISETP.GT.AND UP0, UPT, UR4, 0x9, UPT ;  /* 0x000000090400788c */ /* 0x000fe2000bf04270 */
[----:B-1--4-:R-:W-:Y:S02]  /*e8e0*/  IADD3 R2, P1, PT, R0, UR8, RZ ;  /* 0x0000000800027c10 */ /* 0x012fe4000ff3e0ff */
[----:B0-----:R-:W-:-:S03]  /*e8f0*/  IADD3 R16, P0, PT, R16, UR6, RZ ;  /* 0x0000000610107c10 */ /* 0x001fc6000ff1e0ff */
        /* <DEDUP_REMOVED lines=13> */
.L_x_20258:
[----:B------:R0:W5:Y:S01]  /*e9d0*/  LDG.E.U8 R19, desc[UR36][R2.64] ;  /* 0x0000002402137981 */ /* 0x000162000c1e1100 */
[----:B------:R-:W-:Y:S05]  /*e9e0*/  BRA `(.L_x_20260) ;  /* 0x0000000c004c7947 */ /* 0x000fea0003800000 */
.L_x_20257:
        /* <DEDUP_REMOVED lines=8> */
.L_x_20262:
[----:B------:R4:W5:Y:S01]  /*ea70*/  LDG.E.U16 R19, desc[UR36][R2.64] ;  /* 0x0000002402137981 */ /* 0x000962000c1e1500 */
[----:B------:R-:W-:Y:S05]  /*ea80*/  BRA `(.L_x_20260) ;  /* 0x0000000c00247947 */ /* 0x000fea0003800000 */
.L_x_20261:
[----:B------:R3:W5:Y:S01]  /*ea90*/  LDG.E.U16 R19, desc[UR36][R2.64] ;  /* 0x0000002402137981 */ /* 0x000762000c1e1500 */
[----:B------:R-:W-:Y:S05]  /*eaa0*/  BRA `(.L_x_20260) ;  /* 0x0000000c001c7947 */ /* 0x000fea0003800000 */
.L_x_20256:
        /* <DEDUP_REMOVED lines=9> */
.L_x_20264:
[----:B------:R-:W2:Y:S02]  /*eb40*/  LDG.E.U16 R0, desc[UR36][R2.64] ;  /* 0x0000002402007981 */ /* 0x000ea4000c1e1500 */
[----:B--2---:R-:W-:-:S06]  /*eb50*/  HADD2.F32 R0, -RZ, R0.H0_H0 ;  /* 0x20000000ff007230 */ /* 0x004fcc0000004100 */
[----:B------:R-:W0:Y:S02]  /*eb60*/  F2I.FTZ.TRUNC.NTZ R0, R0 ;  /* 0x0000000000007305 */ /* 0x000e24000021f100 */
[----:B0-----:R-:W-:Y:S01]  /*eb70*/  PRMT R19, R0, 0x7610, R19 ;  /* 0x0000761000137816 */ /* 0x001fe20000000013 */
[----:B------:R-:W-:Y:S06]  /*eb80*/  BRA `(.L_x_20260) ;  /* 0x0000000800e47947 */ /* 0x000fec0003800000 */
.L_x_20263:
        /* <DEDUP_REMOVED lines=9> */
.L_x_20266:
[----:B------:R-:W2:Y:S02]  /*ec20*/  LDG.E.U16 R2, desc[UR36][R2.64] ;  /* 0x0000002402027981 */ /* 0x000ea4000c1e1500 */
[----:B--2---:R-:W-:-:S06]  /*ec30*/  HADD2.F32 R0, -RZ, R2.H0_H0 ;  /* 0x20000002ff007230 */ /* 0x004fcc0000004100 */
[----:B------:R-:W0:Y:S02]  /*ec40*/  F2I.FTZ.TRUNC.NTZ R0, R0 ;  /* 0x0000000000007305 */ /* 0x000e24000021f100 */
[----:B0-----:R-:W-:Y:S01]  /*ec50*/  PRMT R19, R0, 0x7610, R19 ;  /* 0x0000761000137816 */ /* 0x001fe20000000013 */
[----:B------:R-:W-:Y:S06]  /*ec60*/  BRA `(.L_x_20260) ;  /* 0x0000000800ac7947 */ /* 0x000fec0003800000 */
.L_x_20265:
[----:B------:R-:W2:Y:S02]  /*ec70*/  LDG.E.64 R2, desc[UR36][R2.64] ;  /* 0x0000002402027981 */ /* 0x000ea4000c1e1b00 */
[----:B--2---:R0:W1:Y:S02]  /*ec80*/  F2I.F64.TRUNC R19, R2 ;  /* 0x0000000200137311 */ /* 0x004064000030d100 */
[----:B01----:R-:W-:Y:S05]  /*ec90*/  BRA `(.L_x_20260) ;  /* 0x0000000800a07947 */ /* 0x003fea0003800000 */
.L_x_20255:
        /* <DEDUP_REMOVED lines=12> */
.L_x_20269:
[----:B------:R-:W2:Y:S02]  /*ed60*/  LDG.E.64 R2, desc[UR36][R2.64] ;  /* 0x0000002402027981 */ /* 0x000ea4000c1e1b00 */
[----:B--2---:R3:W4:Y:S02]  /*ed70*/  F2I.F64.TRUNC R19, R2 ;  /* 0x0000000200137311 */ /* 0x004724000030d100 */
[----:B---34-:R-:W-:Y:S05]  /*ed80*/  BRA `(.L_x_20260) ;  /* 0x0000000800647947 */ /* 0x018fea0003800000 */
.L_x_20268:
        /* <DEDUP_REMOVED lines=23> */
[----:B------:R-:W-:-:S06]  /*ef00*/  LOP3.LUT R5, R5, 0x80000000, R0, 0xf8, !PT ;  /* 0x8000000005057812 */ /* 0x000fcc00078ef800 */
[----:B------:R-:W0:Y:S02]  /*ef10*/  F2I.FTZ.TRUNC.NTZ R5, R5 ;  /* 0x0000000500057305 */ /* 0x000e24000021f100 */
[----:B0-----:R-:W-:Y:S01]  /*ef20*/  PRMT R19, R5, 0x7610, R19 ;  /* 0x0000761005137816 */ /* 0x001fe20000000013 */
[----:B------:R-:W-:Y:S06]  /*ef30*/  BRA `(.L_x_20260) ;  /* 0x0000000400f87947 */ /* 0x000fec0003800000 */
.L_x_20271:
        /* <DEDUP_REMOVED lines=14> */
.L_x_20270:
[----:B------:R-:W2:Y:S02]  /*f020*/  LDG.E.U16 R0, desc[UR36][R2.64] ;  /* 0x0000002402007981 */ /* 0x000ea4000c1e1500 */
[----:B--2---:R-:W-:-:S06]  /*f030*/  IMAD.U32 R0, R0, 0x10000, RZ ;  /* 0x0001000000007824 */ /* 0x004fcc00078e00ff */
[----:B------:R-:W0:Y:S02]  /*f040*/  F2I.FTZ.TRUNC.NTZ R0, R0 ;  /* 0x0000000000007305 */ /* 0x000e24000021f100 */
[----:B0-----:R-:W-:Y:S01]  /*f050*/  PRMT R19, R0, 0x7610, R19 ;  /* 0x0000761000137816 */ /* 0x001fe20000000013 */
[----:B------:R-:W-:Y:S06]  /*f060*/  BRA `(.L_x_20260) ;  /* 0x0000000400ac7947 */ /* 0x000fec0003800000 */
.L_x_20267:
        /* <DEDUP_REMOVED lines=10> */
.L_x_20274:
        /* <DEDUP_REMOVED lines=21> */
.L_x_20278:
[----:B------:R-:W-:Y:S05]  /*f260*/  BSYNC.RECONVERGENT B1 ;  /* 0x0000000000017941 */ /* 0x000fea0003800200 */
.L_x_20277:
[----:B------:R-:W-:Y:S02]  /*f270*/  SHF.L.U32 R0, R0, 0x14, RZ ;  /* 0x0000001400007819 */ /* 0x000fe400000006ff */
[----:B------:R-:W-:-:S04]  /*f280*/  LEA R2, R2, 0x3b800000, 0x17 ;  /* 0x3b80000002027811 */ /* 0x000fc800078eb8ff */
[----:B------:R-:W-:-:S07]  /*f290*/  LOP3.LUT R0, R2, R0, R7, 0xfe, !PT ;  /* 0x0000000002007212 */ /* 0x000fce00078efe07 */
.L_x_20276:
[----:B------:R-:W-:Y:S05]  /*f2a0*/  BSYNC.RECONVERGENT B0 ;  /* 0x0000000000007941 */ /* 0x000fea0003800200 */
.L_x_20275:
[----:B------:R-:W0:Y:S02]  /*f2b0*/  F2I.FTZ.TRUNC.NTZ R0, R0 ;  /* 0x0000000000007305 */ /* 0x000e24000021f100 */
[----:B0-----:R-:W-:Y:S01]  /*f2c0*/  PRMT R19, R0, 0x7610, R19 ;  /* 0x0000761000137816 */ /* 0x001fe20000000013 */
[----:B------:R-:W-:Y:S06]  /*f2d0*/  BRA `(.L_x_20260) ;  /* 0x0000000400107947 */ /* 0x000fec0003800000 */
.L_x_20273:
        /* <DEDUP_REMOVED lines=21> */
.L_x_20282:
[----:B------:R-:W-:Y:S05]  /*f430*/  BSYNC.RECONVERGENT B1 ;  /* 0x0000000000017941 */ /* 0x000fea0003800200 */
.L_x_20281:
[----:B------:R-:W-:Y:S01]  /*f440*/  IMAD.SHL.U32 R0, R0, 0x200000, RZ ;  /* 0x0020000000007824 */ /* 0x000fe200078e00ff */
[----:B------:R-:W-:-:S04]  /*f450*/  LEA R2, R2, 0x37800000, 0x17 ;  /* 0x3780000002027811 */ /* 0x000fc800078eb8ff */
[----:B------:R-:W-:-:S07]  /*f460*/  LOP3.LUT R0, R2, R0, R7, 0xfe, !PT ;  /* 0x0000000002007212 */ /* 0x000fce00078efe07 */
.L_x_20280:
[----:B------:R-:W-:Y:S05]  /*f470*/  BSYNC.RECONVERGENT B0 ;  /* 0x0000000000007941 */ /* 0x000fea0003800200 */
.L_x_20279:
[----:B------:R-:W0:Y:S02]  /*f480*/  F2I.FTZ.TRUNC.NTZ R0, R0 ;  /* 0x0000000000007305 */ /* 0x000e24000021f100 */
[----:B0-----:R-:W-:Y:S01]  /*f490*/  PRMT R19, R0, 0x7610, R19 ;  /* 0x0000761000137816 */ /* 0x001fe20000000013 */
[----:B------:R-:W-:Y:S06]  /*f4a0*/  BRA `(.L_x_20260) ;  /* 0x00000000009c7947 */ /* 0x000fec0003800000 */
.L_x_20272:
        /* <DEDUP_REMOVED lines=14> */
.L_x_20286:
[----:B------:R-:W-:Y:S05]  /*f590*/  BSYNC.RECONVERGENT B0 ;  /* 0x0000000000007941 */ /* 0x000fea0003800200 */
.L_x_20285:
[----:B------:R-:W0:Y:S02]  /*f5a0*/  F2I.FTZ.TRUNC.NTZ R0, R0 ;  /* 0x0000000000007305 */ /* 0x000e24000021f100 */
[----:B0-----:R-:W-:Y:S01]  /*f5b0*/  PRMT R19, R0, 0x7610, R19 ;  /* 0x0000761000137816 */ /* 0x001fe20000000013 */
[----:B------:R-:W-:Y:S06]  /*f5c0*/  BRA `(.L_x_20260) ;  /* 0x0000000000547947 */ /* 0x000fec0003800000 */
.L_x_20259:
        /* <DEDUP_REMOVED lines=16> */
.L_x_20287:
[----:B------:R-:W-:Y:S01]  /*f6d0*/  PRMT R19, RZ, 0x7610, R19 ;  /* 0x00007610ff137816 */ /* 0x000fe20000000013 */
[----:B------:R-:W-:Y:S06]  /*f6e0*/  BRA `(.L_x_20260) ;  /* 0x00000000000c7947 */ /* 0x000fec0003800000 */
.L_x_20284:
[----:B------:R2:W5:Y:S01]  /*f6f0*/  LDG.E.U16 R19, desc[UR36][R2.64] ;  /* 0x0000002402137981 */ /* 0x000562000c1e1500 */
[----:B------:R-:W-:Y:S05]  /*f700*/  BRA `(.L_x_20260) ;  /* 0x0000000000047947 */ /* 0x000fea0003800000 */
.L_x_20283:
[----:B------:R1:W5:Y:S02]  /*f710*/  LDG.E.U16 R19, desc[UR36][R2.64] ;  /* 0x0000002402137981 */ /* 0x000364000c1e1500 */
.L_x_20260:
        /* <DEDUP_REMOVED lines=16> */
.L_x_20291:
[----:B------:R0:W5:Y:S01]  /*f820*/  LDG.E.U8 R0, desc[UR36][R2.64] ;  /* 0x0000002402007981 */ /* 0x000162000c1e1100 */
[----:B------:R-:W-:Y:S05]  /*f830*/  BRA `(.L_x_20293) ;  /* 0x0000000c004c7947 */ /* 0x000fea0003800000 */
.L_x_20290:
        /* <DEDUP_REMOVED lines=8> */
.L_x_20295:
[----:B------:R0:W5:Y:S01]  /*f8c0*/  LDG.E.U16 R0, desc[UR36][R2.64] ;  /* 0x0000002402007981 */ /* 0x000162000c1e1500 */
[----:B------:R-:W-:Y:S05]  /*f8d0*/  BRA `(.L_x_20293) ;  /* 0x0000000c00247947 */ /* 0x000fea0003800000 */
.L_x_20294:
[----:B------:R0:W5:Y:S01]  /*f8e0*/  LDG.E.U16 R0, desc[UR36][R2.64] ;  /* 0x0000002402007981 */ /* 0x000162000c1e1500 */
[----:B------:R-:W-:Y:S05]  /*f8f0*/  BRA `(.L_x_20293) ;  /* 0x0000000c001c7947 */ /* 0x000fea0003800000 */
.L_x_20289:
        /* <DEDUP_REMOVED lines=9> */
.L_x_20297:
[----:B------:R-:W2:Y:S02]  /*f990*/  LDG.E.U16 R4, desc[UR36][R2.64] ;  /* 0x0000002402047981 */ /* 0x000ea4000c1e1500 */
[----:B--2---:R-:W-:-:S06]  /*f9a0*/  HADD2.F32 R4, -RZ, R4.H0_H0 ;  /* 0x20000004ff047230 */ /* 0x004fcc0000004100 */
[----:B------:R-:W0:Y:S02]  /*f9b0*/  F2I.FTZ.TRUNC.NTZ R4, R4 ;  /* 0x0000000400047305 */ /* 0x000e24000021f100 */
[----:B0-----:R-:W-:Y:S01]  /*f9c0*/  PRMT R0, R4, 0x7610, R0 ;  /* 0x0000761004007816 */ /* 0x001fe20000000000 */
[----:B------:R-:W-:Y:S06]  /*f9d0*/  BRA `(.L_x_20293) ;  /* 0x0000000800e47947 */ /* 0x000fec0003800000 */
.L_x_20296:
        /* <DEDUP_REMOVED lines=9> */
.L_x_20299:
[----:B------:R-:W2:Y:S02]  /*fa70*/  LDG.E.U16 R2, desc[UR36][R2.64] ;  /* 0x0000002402027981 */ /* 0x000ea4000c1e1500 */
[----:B--2---:R-:W-:-:S06]  /*fa80*/  HADD2.F32 R4, -RZ, R2.H0_H0 ;  /* 0x20000002ff047230 */ /* 0x004fcc0000004100 */
[----:B------:R-:W0:Y:S02]  /*fa90*/  F2I.FTZ.TRUNC.NTZ R4, R4 ;  /* 0x0000000400047305 */ /* 0x000e24000021f100 */
[----:B0-----:R-:W-:Y:S01]  /*faa0*/  PRMT R0, R4, 0x7610, R0 ;  /* 0x0000761004007816 */ /* 0x001fe20000000000 */
[----:B------:R-:W-:Y:S06]  /*fab0*/  BRA `(.L_x_20293) ;  /* 0x0000000800ac7947 */ /* 0x000fec0003800000 */
.L_x_20298:
[----:B------:R-:W2:Y:S02]  /*fac0*/  LDG.E.64 R2, desc[UR36][R2.64] ;  /* 0x0000002402027981 */ /* 0x000ea4000c1e1b00 */
[----:B--2---:R0:W1:Y:S02]  /*fad0*/  F2I.F64.TRUNC R0, R2 ;  /* 0x0000000200007311 */ /* 0x004064000030d100 */
[----:B01----:R-:W-:Y:S05]  /*fae0*/  BRA `(.L_x_20293) ;  /* 0x0000000800a07947 */ /* 0x003fea0003800000 */
.L_x_20288:
        /* <DEDUP_REMOVED lines=12> */
.L_x_20302:
[----:B------:R-:W2:Y:S02]  /*fbb0*/  LDG.E.64 R2, desc[UR36][R2.64] ;  /* 0x0000002402027981 */ /* 0x000ea4000c1e1b00 */
[----:B--2---:R0:W1:Y:S02]  /*fbc0*/  F2I.F64.TRUNC R0, R2 ;  /* 0x0000000200007311 */ /* 0x004064000030d100 */
[----:B01----:R-:W-:Y:S05]  /*fbd0*/  BRA `(.L_x_20293) ;  /* 0x0000000800647947 */ /* 0x003fea0003800000 */
.L_x_20301:
        /* <DEDUP_REMOVED lines=27> */
.L_x_20304:
        /* <DEDUP_REMOVED lines=14> */
.L_x_20303:
[----:B------:R-:W2:Y:S02]  /*fe70*/  LDG.E.U16 R4, desc[UR36][R2.64] ;  /* 0x0000002402047981 */ /* 0x000ea4000c1e1500 */
[----:B--2---:R-:W-:-:S06]  /*fe80*/  SHF.L.U32 R4, R4, 0x10, RZ ;  /* 0x0000001004047819 */ /* 0x004fcc00000006ff */
[----:B------:R-:W0:Y:S02]  /*fe90*/  F2I.FTZ.TRUNC.NTZ R4, R4 ;  /* 0x0000000400047305 */ /* 0x000e24000021f100 */
[----:B0-----:R-:W-:Y:S01]  /*fea0*/  PRMT R0, R4, 0x7610, R0 ;  /* 0x0000761004007816 */ /* 0x001fe20000000000 */
[----:B------:R-:W-:Y:S06]  /*feb0*/  BRA `(.L_x_20293) ;  /* 0x0000000400ac7947 */ /* 0x000fec0003800000 */
.L_x_20300:
        /* <DEDUP_REMOVED lines=10> */
.L_x_20307:
        /* <DEDUP_REMOVED lines=21> */
.L_x_20311:
[----:B------:R-:W-:Y:S05]  /*100b0*/  BSYNC.RECONVERGENT B1 ;  /* 0x0000000000017941 */ /* 0x000fea0003800200 */
.L_x_20310:
[----:B------:R-:W-:Y:S01]  /*100c0*/  IMAD.SHL.U32 R0, R0, 0x100000, RZ ;  /* 0x0010000000007824 */ /* 0x000fe200078e00ff */
[----:B------:R-:W-:-:S04]  /*100d0*/  LEA R2, R2, 0x3b800000, 0x17 ;  /* 0x3b80000002027811 */ /* 0x000fc800078eb8ff */
[----:B------:R-:W-:-:S07]  /*100e0*/  LOP3.LUT R4, R2, R0, R7, 0xfe, !PT ;  /* 0x0000000002047212 */ /* 0x000fce00078efe07 */
.L_x_20309:
[----:B------:R-:W-:Y:S05]  /*100f0*/  BSYNC.RECONVERGENT B0 ;  /* 0x0000000000007941 */ /* 0x000fea0003800200 */
.L_x_20308:
[----:B------:R-:W0:Y:S02]  /*10100*/  F2I.FTZ.TRUNC.NTZ R4, R4 ;  /* 0x0000000400047305 */ /* 0x000e24000021f100 */
[----:B0-----:R-:W-:Y:S01]  /*10110*/  PRMT R0, R4, 0x7610, R0 ;  /* 0x0000761004007816 */ /* 0x001fe20000000000 */
[----:B------:R-:W-:Y:S06]  /*10120*/  BRA `(.L_x_20293) ;  /* 0x0000000400107947 */ /* 0x000fec0003800000 */
.L_x_20306:
        /* <DEDUP_REMOVED lines=21> */
.L_x_20315:
[----:B------:R-:W-:Y:S05]  /*10280*/  BSYNC.RECONVERGENT B1 ;  /* 0x0000000000017941 */ /* 0x000fea0003800200 */
.L_x_20314:
[----:B------:R-:W-:Y:S01]  /*10290*/  IMAD.SHL.U32 R0, R0, 0x200000, RZ ;  /* 0x0020000000007824 */ /* 0x000fe200078e00ff */
[----:B------:R-:W-:-:S04]  /*102a0*/  LEA R2, R2, 0x37800000, 0x17 ;  /* 0x3780000002027811 */ /* 0x000fc800078eb8ff */
[----:B------:R-:W-:-:S07]  /*102b0*/  LOP3.LUT R4, R2, R0, R7, 0xfe, !PT ;  /* 0x0000000002047212 */ /* 0x000fce00078efe07 */
.L_x_20313:
[----:B------:R-:W-:Y:S05]  /*102c0*/  BSYNC.RECONVERGENT B0 ;  /* 0x0000000000007941 */ /* 0x000fea0003800200 */
.L_x_20312:
[----:B------:R-:W0:Y:S02]  /*102d0*/  F2I.FTZ.TRUNC.NTZ R4, R4 ;  /* 0x0000000400047305 */ /* 0x000e24000021f100 */
[----:B0-----:R-:W-:Y:S01]  /*102e0*/  PRMT R0, R4, 0x7610, R0 ;  /* 0x0000761004007816 */ /* 0x001fe20000000000 */
[----:B------:R-:W-:Y:S06]  /*102f0*/  BRA `(.L_x_20293) ;  /* 0x00000000009c7947 */ /* 0x000fec0003800000 */
.L_x_20305:
        /* <DEDUP_REMOVED lines=14> */
.L_x_20319:
[----:B------:R-:W-:Y:S05]  /*103e0*/  BSYNC.RECONVERGENT B0 ;  /* 0x0000000000007941 */ /* 0x000fea0003800200 */
.L_x_20318:
[----:B------:R-:W0:Y:S02]  /*103f0*/  F2I.FTZ.TRUNC.NTZ R4, R4 ;  /* 0x0000000400047305 */ /* 0x000e24000021f100 */
[----:B0-----:R-:W-:Y:S01]  /*10400*/  PRMT R0, R4, 0x7610, R0 ;  /* 0x0000761004007816 */ /* 0x001fe20000000000 */
[----:B------:R-:W-:Y:S06]  /*10410*/  BRA `(.L_x_20293) ;  /* 0x0000000000547947 */ /* 0x000fec0003800000 */
.L_x_20292:
        /* <DEDUP_REMOVED lines=15> */
[----:B--2--5:R-:W-:Y:S05]  /*10510*/  CALL.ABS.NOINC R2 ;  /* 0x0000000002007343 */ /* 0x024fea0003c00000 */
.L_x_20320:
[----:B------:R-:W-:Y:S01]  /*10520*/  PRMT R0, RZ, 0x7610, R0 ;  /* 0x00007610ff007816 */ /* 0x000fe20000000000 */
[----:B------:R-:W-:Y:S06]  /*10530*/  BRA `(.L_x_20293) ;  /* 0x00000000000c7947 */ /* 0x000fec0003800000 */
.L_x_20317:
[----:B------:R2:W5:Y:S01]  /*10540*/  LDG.E.U16 R0, desc[UR36][R2.64] ;  /* 0x0000002402007981 */ /* 0x000562000c1e1500 */
[----:B------:R-:W-:Y:S05]  /*10550*/  BRA `(.L_x_20293) ;  /* 0x0000000000047947 */ /* 0x000fea0003800000 */
.L_x_20316:
[----:B------:R1:W5:Y:S02]  /*10560*/  LDG.E.U16 R0, desc[UR36][R2.64] ;  /* 0x0000002402007981 */ /* 0x000364000c1e1500 */
.L_x_20293:
        /* <DEDUP_REMOVED lines=15> */
[----:B0-----:R-:W-:Y:S01]  /*10660*/  IMAD.MOV.U32 R2, RZ, RZ, RZ ;  /* 0x000000ffff027224 */ /* 0x001fe200078e00ff */
[----:B-1----:R-:W-:-:S05]  /*10670*/  IADD3 R4, PT, PT, RZ, -R3, RZ ;  /* 0x80000003ff047210 */ /* 0x002fca0007ffe0ff */
        /* <DEDUP_REMOVED lines=15> */
[C---:B------:R-:W-:Y:S01]  /*10770*/  IADD3 R0, PT, PT, -R3.reuse, RZ, RZ ;  /* 0x000000ff03007210 */ /* 0x040fe20007ffe1ff */
[----:B------:R-:W-:-:S04]  /*10780*/  VIADD R5, R3, 0xffffffff ;  /* 0xffffffff03057836 */ /* 0x000fc80000000000 */
[----:B------:R-:W-:-:S05]  /*10790*/  IMAD R0, R6, R0, R9 ;  /* 0x0000000006007224 */ /* 0x000fca00078e0209 */
[----:B------:R-:W-:-:S13]  /*107a0*/  ISETP.NE.AND P0, PT, R0, RZ, PT ;  /* 0x000000ff0000720c */ /* 0x000fda0003f05270 */
[----:B------:R-:W-:Y:S01]  /*107b0*/  @!P0 IMAD.MOV R5, RZ, RZ, R3 ;  /* 0x000000ffff058224 */ /* 0x000fe200078e0203 */
[----:B------:R-:W-:Y:S06]  /*107c0*/  BRA `(.L_x_20323) ;  /* 0x0000000000707947 */ /* 0x000fec0003800000 */
.L_x_20322:
        /* <DEDUP_REMOVED lines=27> */
[----:B------:R-:W-:-:S07]  /*10980*/  MOV R5, R3 ;  /* 0x0000000300057202 */ /* 0x000fce0000000f00 */
.L_x_20323:
[----:B------:R-:W-:Y:S05]  /*10990*/  BSYNC.RECONVERGENT B0 ;  /* 0x0000000000007941 */ /* 0x000fea0003800200 */
.L_x_20321:
        /* <DEDUP_REMOVED lines=11> */
[----:B------:R-:W-:Y:S01]  /*10a50*/  STG.E.U8 desc[UR36][R16.64], R5 ;  /* 0x0000000510007986 */ /* 0x000fe2000c101124 */
[----:B------:R-:W-:Y:S05]  /*10a60*/  EXIT ;  /* 0x000000000000794d */ /* 0x000fea0003800000 */
.L_x_20327:
[----:B------:R-:W-:Y:S01]  /*10a70*/  STG.E.U8 desc[UR36][R16.64], R5 ;  /* 0x0000000510007986 */ /* 0x000fe2000c101124 */
[----:B------:R-:W-:Y:S05]  /*10a80*/  EXIT ;  /* 0x000000000000794d */ /* 0x000fea0003800000 */
.L_x_20326:
[----:B------:R-:W-:-:S09]  /*10a90*/  UISETP.NE.AND UP0, UPT, UR4, 0x2, UPT ;  /* 0x000000020400788c */ /* 0x000fd2000bf05270 */
[----:B------:R-:W-:Y:S05]  /*10aa0*/  BRA.U !UP0, `(.L_x_20329) ;  /* 0x00000001082c7547 */ /* 0x000fea000b800000 */
[----:B------:R-:W-:-:S09]  /*10ab0*/  UISETP.NE.AND UP0, UPT, UR4, 0x3, UPT ;  /* 0x000000030400788c */ /* 0x000fd2000bf05270 */
[----:B------:R-:W-:Y:S05]  /*10ac0*/  BRA.U !UP0, `(.L_x_20330) ;  /* 0x0000000108187547 */ /* 0x000fea000b800000 */
[----:B------:R-:W-:-:S09]  /*10ad0*/  UISETP.NE.AND UP0, UPT, UR4, 0x4, UPT ;  /* 0x000000040400788c */ /* 0x000fd2000bf05270 */
[----:B------:R-:W-:Y:S05]  /*10ae0*/  BRA.U UP0, `(.L_x_20328) ;  /* 0x0000000900507547 */ /* 0x000fea000b800000 */
[----:B------:R-:W-:-:S04]  /*10af0*/  PRMT R2, R5, 0x9910, RZ ;  /* 0x0000991005027816 */ /* 0x000fc800000000ff */
[----:B------:R-:W-:-:S05]  /*10b00*/  SHF.R.S32.HI R3, RZ, 0x1f, R2 ;  /* 0x0000001fff037819 */ /* 0x000fca0000011402 */
[----:B------:R-:W-:Y:S01]  /*10b10*/  STG.E.64 desc[UR36][R16.64], R2 ;  /* 0x0000000210007986 */ /* 0x000fe2000c101b24 */
[----:B------:R-:W-:Y:S05]  /*10b20*/  EXIT ;  /* 0x000000000000794d */ /* 0x000fea0003800000 */
.L_x_20330:
[----:B------:R-:W-:-:S05]  /*10b30*/  PRMT R3, R5, 0x9910, RZ ;  /* 0x0000991005037816 */ /* 0x000fca00000000ff */
[----:B------:R-:W-:Y:S01]  /*10b40*/  STG.E desc[UR36][R16.64], R3 ;  /* 0x0000000310007986 */ /* 0x000fe2000c101924 */
[----:B------:R-:W-:Y:S05]  /*10b50*/  EXIT ;  /* 0x000000000000794d */ /* 0x000fea0003800000 */
.L_x_20329:
[----:B------:R-:W-:Y:S01]  /*10b60*/  STG.E.U16 desc[UR36][R16.64], R5 ;  /* 0x0000000510007986 */ /* 0x000fe2000c101524 */
[----:B------:R-:W-:Y:S05]  /*10b70*/  EXIT ;  /* 0x000000000000794d */ /* 0x000fea0003800000 */
.L_x_20325:
[----:B------:R-:W-:-:S09]  /*10b80*/  UISETP.GT.AND UP0, UPT, UR4, 0x6, UPT ;  /* 0x000000060400788c */ /* 0x000fd2000bf04270 */
[----:B------:R-:W-:Y:S05]  /*10b90*/  BRA.U UP0, `(.L_x_20331) ;  /* 0x00000001002c7547 */ /* 0x000fea000b800000 */
[----:B------:R-:W-:-:S09]  /*10ba0*/  UISETP.NE.AND UP0, UPT, UR4, 0x5, UPT ;  /* 0x000000050400788c */ /* 0x000fd2000bf05270 */
[----:B------:R-:W-:Y:S05]  /*10bb0*/  BRA.U !UP0, `(.L_x_20332) ;  /* 0x0000000108147547 */ /* 0x000fea000b800000 */
[----:B------:R-:W-:-:S09]  /*10bc0*/  UISETP.NE.AND UP0, UPT, UR4, 0x6, UPT ;  /* 0x000000060400788c */ /* 0x000fd2000bf05270 */
[----:B------:R-:W-:Y:S05]  /*10bd0*/  BRA.U UP0, `(.L_x_20328) ;  /* 0x0000000900147547 */ /* 0x000fea000b800000 */
[----:B------:R-:W0:Y:S02]  /*10be0*/  I2F.S16 R5, R5 ;  /* 0x0000000500057306 */ /* 0x000e240000101400 */
[----:B0-----:R-:W-:Y:S01]  /*10bf0*/  STG.E desc[UR36][R16.64], R5 ;  /* 0x0000000510007986 */ /* 0x001fe2000c101924 */
[----:B------:R-:W-:Y:S05]  /*10c00*/  EXIT ;  /* 0x000000000000794d */ /* 0x000fea0003800000 */
.L_x_20332:
[----:B------:R-:W0:Y:S02]  /*10c10*/  I2F.S16 R0, R5 ;  /* 0x0000000500007306 */ /* 0x000e240000101400 */
[----:B0-----:R-:W-:-:S05]  /*10c20*/  F2FP.F16.F32.PACK_AB R0, RZ, R0 ;  /* 0x00000000ff00723e */ /* 0x001fca00000000ff */
[----:B------:R-:W-:Y:S01]  /*10c30*/  STG.E.U16 desc[UR36][R16.64], R0 ;  /* 0x0000000010007986 */ /* 0x000fe2000c101524 */
[----:B------:R-:W-:Y:S05]  /*10c40*/  EXIT ;  /* 0x000000000000794d */ /* 0x000fea0003800000 */
.L_x_20331:
        /* <DEDUP_REMOVED lines=8> */
[----:B0-----:R-:W-:Y:S01]  /*10cd0*/  STG.E.64 desc[UR36][R16.64], R2 ;  /* 0x0000000210007986 */ /* 0x001fe2000c101b24 */
[----:B------:R-:W-:Y:S05]  /*10ce0*/  EXIT ;  /* 0x000000000000794d */ /* 0x000fea0003800000 */
.L_x_20334:
[----:B------:R-:W0:Y:S02]  /*10cf0*/  I2F.S16 R5, R5 ;  /* 0x0000000500057306 */ /* 0x000e240000101400 */
[----:B0-----:R-:W-:-:S04]  /*10d00*/  F2FP.F16.F32.PACK_AB R3, RZ, R5 ;  /* 0x00000005ff03723e */ /* 0x001fc800000000ff */
[----:B------:R-:W-:-:S05]  /*10d10*/  PRMT R3, R3, 0x5410, RZ ;  /* 0x0000541003037816 */ /* 0x000fca00000000ff */
[----:B------:R-:W-:Y:S01]  /*10d20*/  STG.E desc[UR36][R16.64], R3 ;  /* 0x0000000310007986 */ /* 0x000fe2000c101924 */
[----:B------:R-:W-:Y:S05]  /*10d30*/  EXIT ;  /* 0x000000000000794d */ /* 0x000fea0003800000 */
.L_x_20333:
[----:B------:R-:W0:Y:S02]  /*10d40*/  I2F.F64.S16 R2, R5 ;  /* 0x0000000500027312 */ /* 0x000e240000101c00 */
[----:B0-----:R-:W-:Y:S01]  /*10d50*/  STG.E.64 desc[UR36][R16.64], R2 ;  /* 0x0000000210007986 */ /* 0x001fe2000c101b24 */
[----:B------:R-:W-:Y:S05]  /*10d60*/  EXIT ;  /* 0x000000000000794d */ /* 0x000fea0003800000 */
.L_x_20324:
        /* <DEDUP_REMOVED lines=10> */
[----:B------:R-:W-:Y:S01]  /*10e10*/  STG.E.U16 desc[UR36][R16.64], R5 ;  /* 0x0000000510007986 */ /* 0x000fe2000c101524 */
[----:B------:R-:W-:Y:S05]  /*10e20*/  EXIT ;  /* 0x000000000000794d */ /* 0x000fea0003800000 */
.L_x_20338:
        /* <DEDUP_REMOVED lines=17> */
.L_x_20341:
[----:B------:R-:W-:-:S04]  /*10f40*/  SHF.R.U32.HI R3, RZ, 0x18, R3 ;  /* 0x00000018ff037819 */ /* 0x000fc80000011603 */
[----:B------:R-:W-:-:S04]  /*10f50*/  LOP3.LUT R0, R0, 0x80, R3, 0xf8, !PT ;  /* 0x0000008000007812 */ /* 0x000fc800078ef803 */
[----:B------:R-:W-:-:S07]  /*10f60*/  PRMT R8, R0, 0x7610, R8 ;  /* 0x0000761000087816 */ /* 0x000fce0000000008 */
.L_x_20340:
[----:B------:R-:W-:Y:S05]  /*10f70*/  BSYNC.RECONVERGENT B0 ;  /* 0x0000000000007941 */ /* 0x000fea0003800200 */
.L_x_20339:
[----:B------:R-:W-:Y:S01]  /*10f80*/  STG.E.U8 desc[UR36][R16.64], R8 ;  /* 0x0000000810007986 */ /* 0x000fe2000c101124 */
[----:B------:R-:W-:Y:S05]  /*10f90*/  EXIT ;  /* 0x000000000000794d */ /* 0x000fea0003800000 */
.L_x_20337:
        /* <DEDUP_REMOVED lines=17> */
.L_x_20344:
[----:B------:R-:W-:-:S04]  /*110b0*/  SHF.R.U32.HI R3, RZ, 0x18, R3 ;  /* 0x00000018ff037819 */ /* 0x000fc80000011603 */
[----:B------:R-:W-:-:S04]  /*110c0*/  LOP3.LUT R0, R0, 0x80, R3, 0xf8, !PT ;  /* 0x0000008000007812 */ /* 0x000fc800078ef803 */
[----:B------:R-:W-:-:S07]  /*110d0*/  PRMT R8, R0, 0x7610, R8 ;  /* 0x0000761000087816 */ /* 0x000fce0000000008 */
.L_x_20343:
[----:B------:R-:W-:Y:S05]  /*110e0*/  BSYNC.RECONVERGENT B0 ;  /* 0x0000000000007941 */ /* 0x000fea0003800200 */
.L_x_20342:
[----:B------:R-:W-:Y:S01]  /*110f0*/  STG.E.U8 desc[UR36][R16.64], R8 ;  /* 0x0000000810007986 */ /* 0x000fe2000c101124 */
[----:B------:R-:W-:Y:S05]  /*11100*/  EXIT ;  /* 0x000000000000794d */ /* 0x000fea0003800000 */
.L_x_20336:
        /* <DEDUP_REMOVED lines=22> */
.L_x_20346:
[----:B------:R-:W-:-:S04]  /*11270*/  PRMT R2, R5, 0x9910, RZ ;  /* 0x0000991005027816 */ /* 0x000fc800000000ff */
[----:B------:R-:W-:-:S05]  /*11280*/  SHF.R.S32.HI R3, RZ, 0x1f, R2 ;  /* 0x0000001fff037819 */ /* 0x000fca0000011402 */
[----:B------:R-:W-:Y:S01]  /*11290*/  STG.E.64 desc[UR36][R16.64], R2 ;  /* 0x0000000210007986 */ /* 0x000fe2000c101b24 */
[----:B------:R-:W-:Y:S05]  /*112a0*/  EXIT ;  /* 0x000000000000794d */ /* 0x000fea0003800000 */
.L_x_20345:
[----:B------:R-:W-:-:S05]  /*112b0*/  PRMT R3, R5, 0x9910, RZ ;  /* 0x0000991005037816 */ /* 0x000fca00000000ff */
[----:B------:R-:W-:Y:S01]  /*112c0*/  STG.E desc[UR36][R16.64], R3 ;  /* 0x0000000310007986 */ /* 0x000fe2000c101924 */
[----:B------:R-:W-:Y:S05]  /*112d0*/  EXIT ;  /* 0x000000000000794d */ /* 0x000fea0003800000 */
.L_x_20335:
        /* <DEDUP_REMOVED lines=9> */
[----:B------:R-:W-:Y:S01]  /*11370*/  STG.E.U8 desc[UR36][R16.64], R3 ;  /* 0x0000000310007986 */ /* 0x000fe2000c101124 */
[----:B------:R-:W-:Y:S05]  /*11380*/  EXIT ;  /* 0x000000000000794d */ /* 0x000fea0003800000 */
.L_x_20348:
[----:B------:R-:W-:Y:S01]  /*11390*/  CS2R R6, SRZ ;  /* 0x0000000000067805 */ /* 0x000fe2000001ff00 */
[----:B------:R-:W0:Y:S04]  /*113a0*/  I2F.F64.S16 R4, R5 ;  /* 0x0000000500047312 */ /* 0x000e280000101c00 */
[----:B0-----:R-:W-:Y:S01]  /*113b0*/  STG.E.128 desc[UR36][R16.64], R4 ;  /* 0x0000000410007986 */ /* 0x001fe2000c101d24 */
[----:B------:R-:W-:Y:S05]  /*113c0*/  EXIT ;  /* 0x000000000000794d */ /* 0x000fea0003800000 */
.L_x_20347:
[----:B------:R-:W-:-:S09]  /*113d0*/  UISETP.NE.AND UP0, UPT, UR4, 0xf, UPT ;  /* 0x0000000f0400788c */ /* 0x000fd2000bf05270 */
[----:B------:R-:W-:Y:S05]  /*113e0*/  BRA.U !UP0, `(.L_x_20349) ;  /* 0x0000000108e87547 */ /* 0x000fea000b800000 */
[----:B------:R-:W-:-:S09]  /*113f0*/  UISETP.NE.AND UP0, UPT, UR4, 0x17, UPT ;  /* 0x000000170400788c */ /* 0x000fd2000bf05270 */
[----:B------:R-:W-:Y:S05]  /*11400*/  BRA.U !UP0, `(.L_x_20350) ;  /* 0x0000000108907547 */ /* 0x000fea000b800000 */
[----:B------:R-:W-:-:S09]  /*11410*/  UISETP.NE.AND UP0, UPT, UR4, 0x18, UPT ;  /* 0x000000180400788c */ /* 0x000fd2000bf05270 */
[----:B------:R-:W-:Y:S05]  /*11420*/  BRA.U !UP0, `(.L_x_20351) ;  /* 0x0000000108447547 */ /* 0x000fea000b800000 */
.L_x_20328:
        /* <DEDUP_REMOVED lines=8> */
[----:B0-----:R-:W-:Y:S01]  /*114b0*/  MOV R4, UR4 ;  /* 0x0000000400047c02 */ /* 0x001fe20008000f00 */
[----:B------:R-:W-:-:S02]  /*114c0*/  IMAD.U32 R5, RZ, RZ, UR5 ;  /* 0x00000005ff057e24 */ /* 0x000fc4000f8e00ff */
[----:B---3--:R-:W-:Y:S02]  /*114d0*/  IMAD.U32 R6, RZ, RZ, UR6 ;  /* 0x00000006ff067e24 */ /* 0x008fe4000f8e00ff */
[----:B------:R-:W-:Y:S01]  /*114e0*/  IMAD.U32 R7, RZ, RZ, UR7 ;  /* 0x00000007ff077e24 */ /* 0x000fe2000f8e00ff */
[----:B----4-:R-:W-:Y:S01]  /*114f0*/  MOV R10, UR8 ;  /* 0x00000008000a7c02 */ /* 0x010fe20008000f00 */
[----:B-1----:R-:W-:-:S07]  /*11500*/  IMAD.U32 R11, RZ, RZ, UR9 ;  /* 0x00000009ff0b7e24 */ /* 0x002fce000f8e00ff */
[----:B------:R-:W-:-:S07]  /*11510*/  LEPC R20, `(.L_x_20352) ;  /* 0x000000001014794e */ /* 0x000fce0000000000 */
[----:B--2---:R-:W-:Y:S05]  /*11520*/  CALL.ABS.NOINC R2 ;  /* 0x0000000002007343 */ /* 0x004fea0003c00000 */
.L_x_20352:
[----:B------:R-:W-:Y:S05]  /*11530*/  EXIT ;  /* 0x000000000000794d */ /* 0x000fea0003800000 */
.L_x_20351:
        /* <DEDUP_REMOVED lines=13> */
.L_x_20354:
[----:B------:R-:W-:Y:S05]  /*11610*/  BSYNC.RECONVERGENT B0 ;  /* 0x0000000000007941 */ /* 0x000fea0003800200 */
.L_x_20353:
[----:B------:R-:W-:-:S05]  /*11620*/  LOP3.LUT R3, R0, 0x80, R3, 0xf8, !PT ;  /* 0x0000008000037812 */ /* 0x000fca00078ef803 */
[----:B------:R-:W-:Y:S01]  /*11630*/  STG.E.U8 desc[UR36][R16.64], R3 ;  /* 0x0000000310007986 */ /* 0x000fe2000c101124 */
[----:B------:R-:W-:Y:S05]  /*11640*/  EXIT ;  /* 0x000000000000794d */ /* 0x000fea0003800000 */
.L_x_20350:
        /* <DEDUP_REMOVED lines=12> */
.L_x_20356:
[----:B------:R-:W-:Y:S01]  /*11710*/  IMAD.MOV.U32 R0, RZ, RZ, 0x7f ;  /* 0x0000007fff007424 */ /* 0x000fe200078e00ff */
[----:B------:R-:W-:-:S04]  /*11720*/  ISETP.GT.U32.AND P0, PT, R2, 0x7f800000, PT ;  /* 0x7f8000000200780c */ /* 0x000fc80003f04070 */
[----:B------:R-:W-:-:S09]  /*11730*/  SEL R0, R0, 0x7c, P0 ;  /* 0x0000007c00007807 */ /* 0x000fd20000000000 */
.L_x_20357:
[----:B------:R-:W-:Y:S05]  /*11740*/  BSYNC.RECONVERGENT B0 ;  /* 0x0000000000007941 */ /* 0x000fea0003800200 */
.L_x_20355:
[----:B------:R-:W-:-:S04]  /*11750*/  SHF.R.U32.HI R3, RZ, 0x18, R3 ;  /* 0x00000018ff037819 */ /* 0x000fc80000011603 */
[----:B------:R-:W-:-:S05]  /*11760*/  LOP3.LUT R3, R0, 0x80, R3, 0xf8, !PT ;  /* 0x0000008000037812 */ /* 0x000fca00078ef803 */
[----:B------:R-:W-:Y:S01]  /*11770*/  STG.E.U8 desc[UR36][R16.64], R3 ;  /* 0x0000000310007986 */ /* 0x000fe2000c101124 */
[----:B------:R-:W-:Y:S05]  /*11780*/  EXIT ;  /* 0x000000000000794d */ /* 0x000fea0003800000 */
.L_x_20349:
[----:B------:R-:W0:Y:S02]  /*11790*/  I2F.S16 R0, R5 ;  /* 0x0000000500007306 */ /* 0x000e240000101400 */
[----:B0-----:R-:W-:-:S05]  /*117a0*/  F2FP.BF16.F32.PACK_AB R0, RZ, R0 ;  /* 0x00000000ff00723e */ /* 0x001fca00000010ff */
[----:B------:R-:W-:Y:S01]  /*117b0*/  STG.E.U16 desc[UR36][R16.64], R0 ;  /* 0x0000000010007986 */ /* 0x000fe2000c101524 */
[----:B------:R-:W-:Y:S05]  /*117c0*/  EXIT ;  /* 0x000000000000794d */ /* 0x000fea0003800000 */
.L_x_20358:
        /* <DEDUP_REMOVED lines=11> */
.L_x_32935:


//--------------------- .text._ZN2at6native27unrolled_elementwise_kernelINS0_13BinaryFunctorIsssZZZNS0_15binary_internal21div_floor_kernel_cudaERNS_18TensorIteratorBaseEENKUlvE_clEvENKUlvE3_clEvEUlssE_EESt5arrayIPcLm3EELi4E23TrivialOffsetCalculatorILi2EjESD_ILi1EjENS0_6memory12LoadWithCastILi2EEENSG_13StoreWithCastILi1EEEEEviT_T0_T2_T3_T4_T5_ --------------------------
	.section	.text._ZN2at6native27unrolled_elementwise_kernelINS0_13BinaryFunctorIsssZZZNS0_15binary_internal21div_floor_kernel_cudaERNS_18TensorIteratorBaseEENKUlvE_clEvENKUlvE3_clEvEUlssE_EESt5arrayIPcLm3EELi4E23TrivialOffsetCalculatorILi2EjESD_ILi1EjENS0_6memory12LoadWithCastILi2EEENSG_13StoreWithCastILi1EEEEEviT_T0_T2_T3_T4_T5_,"ax",@progbits
	.align	128
        .global         _ZN2at6native27unrolled_elementwise_kernelINS0_13BinaryFunctorIsssZZZNS0_15binary_internal21div_floor_kernel_cudaERNS_18TensorIteratorBaseEENKUlvE_clEvENKUlvE3_clEvEUlssE_EESt5arrayIPcLm3EELi4E23TrivialOffsetCalculatorILi2EjESD_ILi1EjENS0_6memory12LoadWithCastILi2EEENSG_13StoreWithCastILi1EEEEEviT_T0_T2_T3_T4_T5_
        .type           _ZN2at6native27unrolled_elementwise_kernelINS0_13BinaryFunctorIsssZZZNS0_15binary_internal21div_floor_kernel_cudaERNS_18TensorIteratorBaseEENKUlvE_clEvENKUlvE3_clEvEUlssE_EESt5arrayIPcLm3EELi4E23TrivialOffsetCalculatorILi2EjESD_ILi1EjENS0_6memory12LoadWithCastILi2EEENSG_13StoreWithCastILi1EEEEEviT_T0_T2_T3_T4_T5_,@function
        .size           _ZN2at6native27unrolled_elementwise_kernelINS0_13BinaryFunctorIsssZZZNS0_15binary_internal21div_floor_kernel_cudaERNS_18TensorIteratorBaseEENKUlvE_clEvENKUlvE3_clEvEUlssE_EESt5arrayIPcLm3EELi4E23TrivialOffsetCalculatorILi2EjESD_ILi1EjENS0_6memory12LoadWithCastILi2EEENSG_13StoreWithCastILi1EEEEEviT_T0_T2_T3_T4_T5_,(.L_x_32936 - _ZN2at6native27unrolled_elementwise_kernelINS0_13BinaryFunctorIsssZZZNS0_15binary_internal21div_floor_kernel_cudaERNS_18TensorIteratorBaseEENKUlvE_clEvENKUlvE3_clEvEUlssE_EESt5arrayIPcLm3EELi4E23TrivialOffsetCalculatorILi2EjESD_ILi1EjENS0_6memory12LoadWithCastILi2EEENSG_13StoreWithCastILi1EEEEEviT_T0_T2_T3_T4_T5_)
        .other          _ZN2at6native27unrolled_elementwise_kernelINS0_13BinaryFunctorIsssZZZNS0_15binary_internal21div_floor_kernel_cudaERNS_18TensorIteratorBaseEENKUlvE_clEvENKUlvE3_clEvEUlssE_EESt5arrayIPcLm3EELi4E23TrivialOffsetCalculatorILi2EjESD_ILi1EjENS0_6memory12LoadWithCastILi2EEENSG_13StoreWithCastILi1EEEEEviT_T0_T2_T3_T4_T5_,@"STO_CUDA_ENTRY STV_DEFAULT"
_ZN2at6native27unrolled_elementwise_kernelINS0_13BinaryFunctorIsssZZZNS0_15binary_internal21div_floor_kernel_cudaERNS_18TensorIteratorBaseEENKUlvE_clEvENKUlvE3_clEvEUlssE_EESt5arrayIPcLm3EELi4E23TrivialOffsetCalculatorILi2EjESD_ILi1EjENS0_6memory12LoadWithCastILi2EEENSG_13StoreWithCastILi1EEEEEviT_T0_T2_T3_T4_T5_:
.text._ZN2at6native27unrolled_elementwise_kernelINS0_13BinaryFunctorIsssZZZNS0_15binary_internal21div_floor_kernel_cudaERNS_18TensorIteratorBaseEENKUlvE_clEvENKUlvE3_clEvEUlssE_EESt5arrayIPcLm3EELi4E23TrivialOffsetCalculatorILi2EjESD_ILi1EjENS0_6memory12LoadWithCastILi2EEENSG_13StoreWithCastILi1EEEEEviT_T0_T2_T3_T4_T5_:
        /* <DEDUP_REMOVED lines=33> */
.L_x_20364:
[----:B------:R3:W5:Y:S01]  /*0210*/  LDG.E.U8 R28, desc[UR36][R4.64] ;  /* 0x00000024041c7981 */ /* 0x000762000c1e1100 */
[----:B------:R-:W-:Y:S05]  /*0220*/  BRA `(.L_x_20366) ;  /* 0x0000000c00507947 */ /* 0x000fea0003800000 */
.L_x_20363:
        /* <DEDUP_REMOVED lines=8> */
.L_x_20368:
[----:B------:R1:W5:Y:S01]  /*02b0*/  LDG.E.U16 R28, desc[UR36][R4.64] ;  /* 0x00000024041c7981 */ /* 0x000362000c1e1500 */
[----:B------:R-:W-:Y:S05]  /*02c0*/  BRA `(.L_x_20366) ;  /* 0x0000000c00287947 */ /* 0x000fea0003800000 */
.L_x_20367:
[----:B------:R2:W5:Y:S01]  /*02d0*/  LDG.E.U16 R28, desc[UR36][R4.64] ;  /* 0x00000024041c7981 */ /* 0x000562000c1e1500 */
[----:B------:R-:W-:Y:S05]  /*02e0*/  BRA `(.L_x_20366) ;  /* 0x0000000c00207947 */ /* 0x000fea0003800000 */
.L_x_20362:
        /* <DEDUP_REMOVED lines=9> */
.L_x_20370:
[----:B------:R-:W2:Y:S02]  /*0380*/  LDG.E.U16 R0, desc[UR36][R4.64] ;  /* 0x0000002404007981 */ /* 0x000ea4000c1e1500 */
[----:B--2---:R-:W-:-:S06]  /*0390*/  HADD2.F32 R0, -RZ, R0.H0_H0 ;  /* 0x20000000ff007230 */ /* 0x004fcc0000004100 */
[----:B------:R-:W0:Y:S02]  /*03a0*/  F2I.FTZ.TRUNC.NTZ R0, R0 ;  /* 0x0000000000007305 */ /* 0x000e24000021f100 */
[----:B0-----:R-:W-:Y:S01]  /*03b0*/  PRMT R28, R0, 0x7610, R28 ;  /* 0x00007610001c7816 */ /* 0x001fe2000000001c */
[----:B------:R-:W-:Y:S06]  /*03c0*/  BRA `(.L_x_20366) ;  /* 0x0000000800e87947 */ /* 0x000fec0003800000 */
.L_x_20369:
        /* <DEDUP_REMOVED lines=9> */
.L_x_20372:
[----:B------:R-:W2:Y:S02]  /*0460*/  LDG.E.U16 R4, desc[UR36][R4.64] ;  /* 0x0000002404047981 */ /* 0x000ea4000c1e1500 */
[----:B--2---:R-:W-:-:S06]  /*0470*/  HADD2.F32 R0, -RZ, R4.H0_H0 ;  /* 0x20000004ff007230 */ /* 0x004fcc0000004100 */
[----:B------:R-:W0:Y:S02]  /*0480*/  F2I.FTZ.TRUNC.NTZ R0, R0 ;  /* 0x0000000000007305 */ /* 0x000e24000021f100 */
[----:B0-----:R-:W-:Y:S01]  /*0490*/  PRMT R28, R0, 0x7610, R28 ;  /* 0x00007610001c7816 */ /* 0x001fe2000000001c */
[----:B------:R-:W-:Y:S06]  /*04a0*/  BRA `(.L_x_20366) ;  /* 0x0000000800b07947 */ /* 0x000fec0003800000 */
.L_x_20371:
[----:B------:R-:W2:Y:S02]  /*04b0*/  LDG.E.64 R4, desc[UR36][R4.64] ;  /* 0x0000002404047981 */ /* 0x000ea4000c1e1b00 */
[----:B--2---:R0:W1:Y:S02]  /*04c0*/  F2I.F64.TRUNC R28, R4 ;  /* 0x00000004001c7311 */ /* 0x004064000030d100 */
[----:B01----:R-:W-:Y:S05]  /*04d0*/  BRA `(.L_x_20366) ;  /* 0x0000000800a47947 */ /* 0x003fea0003800000 */
.L_x_20361:
        /* <DEDUP_REMOVED lines=12> */
.L_x_20375:
[----:B------:R-:W2:Y:S02]  /*05a0*/  LDG.E.64 R4, desc[UR36][R4.64] ;  /* 0x0000002404047981 */ /* 0x000ea4000c1e1b00 */
[----:B--2---:R0:W1:Y:S02]  /*05b0*/  F2I.F64.TRUNC R28, R4 ;  /* 0x00000004001c7311 */ /* 0x004064000030d100 */
[----:B01----:R-:W-:Y:S05]  /*05c0*/  BRA `(.L_x_20366) ;  /* 0x0000000800687947 */ /* 0x003fea0003800000 */
.L_x_20374:
        /* <DEDUP_REMOVED lines=27> */
.L_x_20377:
        /* <DEDUP_REMOVED lines=11> */
[----:B------:R-:W-:-:S06]  /*0830*/  LOP3.LUT R0, R0, 0x80000000, R3, 0xf8, !PT ;  /* 0x8000000000007812 */ /* 0x000fcc00078ef803 */
[----:B------:R-:W0:Y:S02]  /*0840*/  F2I.FTZ.TRUNC.NTZ R0, R0 ;  /* 0x0000000000007305 */ /* 0x000e24000021f100 */
[----:B0-----:R-:W-:Y:S01]  /*0850*/  PRMT R28, R0, 0x7610, R28 ;  /* 0x00007610001c7816 */ /* 0x001fe2000000001c */
[----:B------:R-:W-:Y:S06]  /*0860*/  BRA `(.L_x_20366) ;  /* 0x0000000400c07947 */ /* 0x000fec0003800000 */
.L_x_20376:
[----:B------:R-:W2:Y:S02]  /*0870*/  LDG.E.U16 R0, desc[UR36][R4.64] ;  /* 0x0000002404007981 */ /* 0x000ea4000c1e1500 */
[----:B--2---:R-:W-:-:S06]  /*0880*/  IMAD.U32 R0, R0, 0x10000, RZ ;  /* 0x0001000000007824 */ /* 0x004fcc00078e00ff */
[----:B------:R-:W0:Y:S02]  /*0890*/  F2I.FTZ.TRUNC.NTZ R0, R0 ;  /* 0x0000000000007305 */ /* 0x000e24000021f100 */
[----:B0-----:R-:W-:Y:S01]  /*08a0*/  PRMT R28, R0, 0x7610, R28 ;  /* 0x00007610001c7816 */ /* 0x001fe2000000001c */
[----:B------:R-:W-:Y:S06]  /*08b0*/  BRA `(.L_x_20366) ;  /* 0x0000000400ac7947 */ /* 0x000fec0003800000 */
.L_x_20373:
        /* <DEDUP_REMOVED lines=10> */
.L_x_20380:
        /* <DEDUP_REMOVED lines=21> */
.L_x_20384:
[----:B------:R-:W-:Y:S05]  /*0ab0*/  BSYNC.RECONVERGENT B1 ;  /* 0x0000000000017941 */ /* 0x000fea0003800200 */
.L_x_20383:
[----:B------:R-:W-:Y:S01]  /*0ac0*/  IMAD.SHL.U32 R0, R0, 0x100000, RZ ;  /* 0x0010000000007824 */ /* 0x000fe200078e00ff */
[----:B------:R-:W-:-:S04]  /*0ad0*/  LEA R3, R3, 0x3b800000, 0x17 ;  /* 0x3b80000003037811 */ /* 0x000fc800078eb8ff */
[----:B------:R-:W-:-:S07]  /*0ae0*/  LOP3.LUT R0, R3, R0, R7, 0xfe, !PT ;  /* 0x0000000003007212 */ /* 0x000fce00078efe07 */
.L_x_20382:
[----:B------:R-:W-:Y:S05]  /*0af0*/  BSYNC.RECONVERGENT B0 ;  /* 0x0000000000007941 */ /* 0x000fea0003800200 */
.L_x_20381:
[----:B------:R-:W0:Y:S02]  /*0b00*/  F2I.FTZ.TRUNC.NTZ R0, R0 ;  /* 0x0000000000007305 */ /* 0x000e24000021f100 */
[----:B0-----:R-:W-:Y:S01]  /*0b10*/  PRMT R28, R0, 0x7610, R28 ;  /* 0x00007610001c7816 */ /* 0x001fe2000000001c */
[----:B------:R-:W-:Y:S06]  /*0b20*/  BRA `(.L_x_20366) ;  /* 0x0000000400107947 */ /* 0x000fec0003800000 */
.L_x_20379:
        /* <DEDUP_REMOVED lines=21> */
.L_x_20388:
[----:B------:R-:W-:Y:S05]  /*0c80*/  BSYNC.RECONVERGENT B1 ;  /* 0x0000000000017941 */ /* 0x000fea0003800200 */
.L_x_20387:
[----:B------:R-:W-:Y:S01]  /*0c90*/  IMAD.SHL.U32 R0, R0, 0x200000, RZ ;  /* 0x0020000000007824 */ /* 0x000fe200078e00ff */
[----:B------:R-:W-:-:S04]  /*0ca0*/  LEA R3, R3, 0x37800000, 0x17 ;  /* 0x3780000003037811 */ /* 0x000fc800078eb8ff */
[----:B------:R-:W-:-:S07]  /*0cb0*/  LOP3.LUT R0, R3, R0, R7, 0xfe, !PT ;  /* 0x0000000003007212 */ /* 0x000fce00078efe07 */
.L_x_20386:
[----:B------:R-:W-:Y:S05]  /*0cc0*/  BSYNC.RECONVERGENT B0 ;  /* 0x0000000000007941 */ /* 0x000fea0003800200 */
.L_x_20385:
[----:B------:R-:W0:Y:S02]  /*0cd0*/  F2I.FTZ.TRUNC.NTZ R0, R0 ;  /* 0x0000000000007305 */ /* 0x000e24000021f100 */
[----:B0-----:R-:W-:Y:S01]  /*0ce0*/  PRMT R28, R0, 0x7610, R28 ;  /* 0x00007610001c7816 */ /* 0x001fe2000000001c */
[----:B------:R-:W-:Y:S06]  /*0cf0*/  BRA `(.L_x_20366) ;  /* 0x00000000009c7947 */ /* 0x000fec0003800000 */
.L_x_20378:
[----:B------:R-:W-:-:S09]  /*0d00*/  UISETP.NE.AND UP0, UPT, UR4, 0x1c, UPT ;  /* 0x0000001c0400788c */ /* 0x000fd2000bf05270 */
[----:B------:R-:W-:Y:S05]  /*0d10*/  BRA.U !UP0, `(.L_x_20389) ;  /* 0x0000000108907547 */ /* 0x000fea000b800000 */
[----:B------:R-:W-:-:S09]  /*0d20*/  UISETP.NE.AND UP0, UPT, UR4, 0x1d, UPT ;  /* 0x0000001d0400788c */ /* 0x000fd2000bf05270 */
[----:B------:R-:W-:Y:S05]  /*0d30*/  BRA.U !UP0, `(.L_x_20390) ;  /* 0x0000000108807547 */ /* 0x000fea000b800000 */
[----:B------:R-:W-:-:S09]  /*0d40*/  UISETP.NE.AND UP0, UPT, UR4, 0x2c, UPT ;  /* 0x0000002c0400788c */ /* 0x000fd2000bf05270 */
[----:B------:R-:W-:Y:S05]  /*0d50*/  BRA.U !UP0, `(.L_x_20391) ;  /* 0x0000000108487547 */ /* 0x000fea000b800000 */
.L_x_20365:
        /* <DEDUP_REMOVED lines=16> */
.L_x_20392:
[----:B------:R-:W-:Y:S01]  /*0e60*/  PRMT R28, RZ, 0x7610, R28 ;  /* 0x00007610ff1c7816 */ /* 0x000fe2000000001c */
[----:B------:R-:W-:Y:S06]  /*0e70*/  BRA `(.L_x_20366) ;  /* 0x00000000003c7947 */ /* 0x000fec0003800000 */
.L_x_20391:
        /* <DEDUP_REMOVED lines=8> */
.L_x_20394:
[----:B------:R-:W-:Y:S05]  /*0f00*/  BSYNC.RECONVERGENT B0 ;  /* 0x0000000000007941 */ /* 0x000fea0003800200 */
.L_x_20393:
[----:B------:R-:W0:Y:S02]  /*0f10*/  F2I.FTZ.TRUNC.NTZ R0, R0 ;  /* 0x0000000000007305 */ /* 0x000e24000021f100 */
[----:B0-----:R-:W-:Y:S01]  /*0f20*/  PRMT R28, R0, 0x7610, R28 ;  /* 0x00007610001c7816 */ /* 0x001fe2000000001c */
[----:B------:R-:W-:Y:S06]  /*0f30*/  BRA `(.L_x_20366) ;  /* 0x00000000000c7947 */ /* 0x000fec0003800000 */
.L_x_20390:
[----:B------:R0:W5:Y:S01]  /*0f40*/  LDG.E.U16 R28, desc[UR36][R4.64] ;  /* 0x00000024041c7981 */ /* 0x000162000c1e1500 */
[----:B------:R-:W-:Y:S05]  /*0f50*/  BRA `(.L_x_20366) ;  /* 0x0000000000047947 */ /* 0x000fea0003800000 */
.L_x_20389:
[----:B------:R0:W5:Y:S02]  /*0f60*/  LDG.E.U16 R28, desc[UR36][R4.64] ;  /* 0x00000024041c7981 */ /* 0x000164000c1e1500 */
.L_x_20366:
[----:B01234-:R-:W0:Y:S01]  /*0f70*/  LDC.64 R4, c[0x0][0x398] ;  /* 0x0000e600ff047b82 */ /* 0x01fe220000000a00 */
        /* <DEDUP_REMOVED lines=17> */
.L_x_20398:
[----:B------:R1:W5:Y:S01]  /*1090*/  LDG.E.U8 R25, desc[UR36][R4.64] ;  /* 0x0000002404197981 */ /* 0x000362000c1e1100 */
[----:B------:R-:W-:Y:S05]  /*10a0*/  BRA `(.L_x_20400) ;  /* 0x0000000c00507947 */ /* 0x000fea0003800000 */
.L_x_20397:
        /* <DEDUP_REMOVED lines=8> */
.L_x_20402:
[----:B------:R3:W5:Y:S01]  /*1130*/  LDG.E.U16 R25, desc[UR36][R4.64] ;  /* 0x0000002404197981 */ /* 0x000762000c1e1500 */
[----:B------:R-:W-:Y:S05]  /*1140*/  BRA `(.L_x_20400) ;  /* 0x0000000c00287947 */ /* 0x000fea0003800000 */
.L_x_20401:
[----:B------:R2:W5:Y:S01]  /*1150*/  LDG.E.U16 R25, desc[UR36][R4.64] ;  /* 0x0000002404197981 */ /* 0x000562000c1e1500 */
[----:B------:R-:W-:Y:S05]  /*1160*/  BRA `(.L_x_20400) ;  /* 0x0000000c00207947 */ /* 0x000fea0003800000 */
.L_x_20396:
        /* <DEDUP_REMOVED lines=9> */
.L_x_20404:
[----:B------:R-:W2:Y:S02]  /*1200*/  LDG.E.U16 R0, desc[UR36][R4.64] ;  /* 0x0000002404007981 */ /* 0x000ea4000c1e1500 */
[----:B--2---:R-:W-:-:S06]  /*1210*/  HADD2.F32 R0, -RZ, R0.H0_H0 ;  /* 0x20000000ff007230 */ /* 0x004fcc0000004100 */
[----:B------:R-:W0:Y:S02]  /*1220*/  F2I.FTZ.TRUNC.NTZ R0, R0 ;  /* 0x0000000000007305 */ /* 0x000e24000021f100 */
[----:B0-----:R-:W-:Y:S01]  /*1230*/  PRMT R25, R0, 0x7610, R25 ;  /* 0x0000761000197816 */ /* 0x001fe20000000019 */
[----:B------:R-:W-:Y:S06]  /*1240*/  BRA `(.L_x_20400) ;  /* 0x0000000800e87947 */ /* 0x000fec0003800000 */
.L_x_20403:
        /* <DEDUP_REMOVED lines=9> */
.L_x_20406:
[----:B------:R-:W2:Y:S02]  /*12e0*/  LDG.E.U16 R4, desc[UR36][R4.64] ;  /* 0x0000002404047981 */ /* 0x000ea4000c1e1500 */
[----:B--2---:R-:W-:-:S06]  /*12f0*/  HADD2.F32 R0, -RZ, R4.H0_H0 ;  /* 0x20000004ff007230 */ /* 0x004fcc0000004100 */
[----:B------:R-:W0:Y:S02]  /*1300*/  F2I.FTZ.TRUNC.NTZ R0, R0 ;  /* 0x0000000000007305 */ /* 0x000e24000021f100 */
[----:B0-----:R-:W-:Y:S01]  /*1310*/  PRMT R25, R0, 0x7610, R25 ;  /* 0x0000761000197816 */ /* 0x001fe20000000019 */
[----:B------:R-:W-:Y:S06]  /*1320*/  BRA `(.L_x_20400) ;  /* 0x0000000800b07947 */ /* 0x000fec0003800000 */
.L_x_20405:
[----:B------:R-:W2:Y:S02]  /*1330*/  LDG.E.64 R4, desc[UR36][R4.64] ;  /* 0x0000002404047981 */ /* 0x000ea4000c1e1b00 */
[----:B--2---:R0:W1:Y:S02]  /*1340*/  F2I.F64.TRUNC R25, R4 ;  /* 0x0000000400197311 */ /* 0x004064000030d100 */
[----:B01----:R-:W-:Y:S05]  /*1350*/  BRA `(.L_x_20400) ;  /* 0x0000000800a47947 */ /* 0x003fea0003800000 */
.L_x_20395:
        /* <DEDUP_REMOVED lines=12> */
.L_x_20409:
[----:B------:R-:W2:Y:S02]  /*1420*/  LDG.E.64 R4, desc[UR36][R4.64] ;  /* 0x0000002404047981 */ /* 0x000ea4000c1e1b00 */
[----:B--2---:R0:W1:Y:S02]  /*1430*/  F2I.F64.TRUNC R25, R4 ;  /* 0x0000000400197311 */ /* 0x004064000030d100 */
[----:B01----:R-:W-:Y:S05]  /*1440*/  BRA `(.L_x_20400) ;  /* 0x0000000800687947 */ /* 0x003fea0003800000 */
.L_x_20408:
        /* <DEDUP_REMOVED lines=27> */
.L_x_20411:
        /* <DEDUP_REMOVED lines=15> */
.L_x_20410:
[----:B------:R-:W2:Y:S02]  /*16f0*/  LDG.E.U16 R0, desc[UR36][R4.64] ;  /* 0x0000002404007981 */ /* 0x000ea4000c1e1500 */
[----:B--2---:R-:W-:-:S06]  /*1700*/  IMAD.U32 R0, R0, 0x10000, RZ ;  /* 0x0001000000007824 */ /* 0x004fcc00078e00ff */
[----:B------:R-:W0:Y:S02]  /*1710*/  F2I.FTZ.TRUNC.NTZ R0, R0 ;  /* 0x0000000000007305 */ /* 0x000e24000021f100 */
[----:B0-----:R-:W-:Y:S01]  /*1720*/  PRMT R25, R0, 0x7610, R25 ;  /* 0x0000761000197816 */ /* 0x001fe20000000019 */
[----:B------:R-:W-:Y:S06]  /*1730*/  BRA `(.L_x_20400) ;  /* 0x0000000400ac7947 */ /* 0x000fec0003800000 */
.L_x_20407:
        /* <DEDUP_REMOVED lines=10> */
.L_x_20414:
        /* <DEDUP_REMOVED lines=21> */
.L_x_20418:
[----:B------:R-:W-:Y:S05]  /*1930*/  BSYNC.RECONVERGENT B1 ;  /* 0x0000000000017941 */ /* 0x000fea0003800200 */
.L_x_20417:
[----:B------:R-:W-:Y:S01]  /*1940*/  IMAD.SHL.U32 R0, R0, 0x100000, RZ ;  /* 0x0010000000007824 */ /* 0x000fe200078e00ff */
[----:B------:R-:W-:-:S04]  /*1950*/  LEA R3, R3, 0x3b800000, 0x17 ;  /* 0x3b80000003037811 */ /* 0x000fc800078eb8ff */
[----:B------:R-:W-:-:S07]  /*1960*/  LOP3.LUT R0, R3, R0, R7, 0xfe, !PT ;  /* 0x0000000003007212 */ /* 0x000fce00078efe07 */
.L_x_20416:
[----:B------:R-:W-:Y:S05]  /*1970*/  BSYNC.RECONVERGENT B0 ;  /* 0x0000000000007941 */ /* 0x000fea0003800200 */
.L_x_20415:
[----:B------:R-:W0:Y:S02]  /*1980*/  F2I.FTZ.TRUNC.NTZ R0, R0 ;  /* 0x0000000000007305 */ /* 0x000e24000021f100 */
[----:B0-----:R-:W-:Y:S01]  /*1990*/  PRMT R25, R0, 0x7610, R25 ;  /* 0x0000761000197816 */ /* 0x001fe20000000019 */
[----:B------:R-:W-:Y:S06]  /*19a0*/  BRA `(.L_x_20400) ;  /* 0x0000000400107947 */ /* 0x000fec0003800000 */
.L_x_20413:
        /* <DEDUP_REMOVED lines=21> */
.L_x_20422:
[----:B------:R-:W-:Y:S05]  /*1b00*/  BSYNC.RECONVERGENT B1 ;  /* 0x0000000000017941 */ /* 0x000fea0003800200 */
.L_x_20421:
[----:B------:R-:W-:Y:S01]  /*1b10*/  IMAD.SHL.U32 R0, R0, 0x200000, RZ ;  /* 0x0020000000007824 */ /* 0x000fe200078e00ff */
[----:B------:R-:W-:-:S04]  /*1b20*/  LEA R3, R3, 0x37800000, 0x17 ;  /* 0x3780000003037811 */ /* 0x000fc800078eb8ff */
[----:B------:R-:W-:-:S07]  /*1b30*/  LOP3.LUT R0, R3, R0, R7, 0xfe, !PT ;  /* 0x0000000003007212 */ /* 0x000fce00078efe07 */
.L_x_20420:
[----:B------:R-:W-:Y:S05]  /*1b40*/  BSYNC.RECONVERGENT B0 ;  /* 0x0000000000007941 */ /* 0x000fea0003800200 */
.L_x_20419:
[----:B------:R-:W0:Y:S02]  /*1b50*/  F2I.FTZ.TRUNC.NTZ R0, R0 ;  /* 0x0000000000007305 */ /* 0x000e24000021f100 */
[----:B0-----:R-:W-:Y:S01]  /*1b60*/  PRMT R25, R0, 0x7610, R25 ;  /* 0x0000761000197816 */ /* 0x001fe20000000019 */
[----:B------:R-:W-:Y:S06]  /*1b70*/  BRA `(.L_x_20400) ;  /* 0x00000000009c7947 */ /* 0x000fec0003800000 */
.L_x_20412:
[----:B------:R-:W-:-:S09]  /*1b80*/  UISETP.NE.AND UP0, UPT, UR4, 0x1c, UPT ;  /* 0x0000001c0400788c */ /* 0x000fd2000bf05270 */
[----:B------:R-:W-:Y:S05]  /*1b90*/  BRA.U !UP0, `(.L_x_20423) ;  /* 0x0000000108907547 */ /* 0x000fea000b800000 */
[----:B------:R-:W-:-:S09]  /*1ba0*/  UISETP.NE.AND UP0, UPT, UR4, 0x1d, UPT ;  /* 0x0000001d0400788c */ /* 0x000fd2000bf05270 */
[----:B------:R-:W-:Y:S05]  /*1bb0*/  BRA.U !UP0, `(.L_x_20424) ;  /* 0x0000000108807547 */ /* 0x000fea000b800000 */
[----:B------:R-:W-:-:S09]  /*1bc0*/  UISETP.NE.AND UP0, UPT, UR4, 0x2c, UPT ;  /* 0x0000002c0400788c */ /* 0x000fd2000bf05270 */
[----:B------:R-:W-:Y:S05]  /*1bd0*/  BRA.U !UP0, `(.L_x_20425) ;  /* 0x0000000108487547 */ /* 0x000fea000b800000 */
.L_x_20399:
        /* <DEDUP_REMOVED lines=16> */
.L_x_20426:
[----:B------:R-:W-:Y:S01]  /*1ce0*/  PRMT R25, RZ, 0x7610, R25 ;  /* 0x00007610ff197816 */ /* 0x000fe20000000019 */
[----:B------:R-:W-:Y:S06]  /*1cf0*/  BRA `(.L_x_20400) ;  /* 0x00000000003c7947 */ /* 0x000fec0003800000 */
.L_x_20425:
        /* <DEDUP_REMOVED lines=8> */
.L_x_20428:
[----:B------:R-:W-:Y:S05]  /*1d80*/  BSYNC.RECONVERGENT B0 ;  /* 0x0000000000007941 */ /* 0x000fea0003800200 */
.L_x_20427:
[----:B------:R-:W0:Y:S02]  /*1d90*/  F2I.FTZ.TRUNC.NTZ R0, R0 ;  /* 0x0000000000007305 */ /* 0x000e24000021f100 */
[----:B0-----:R-:W-:Y:S01]  /*1da0*/  PRMT R25, R0, 0x7610, R25 ;  /* 0x0000761000197816 */ /* 0x001fe20000000019 */
[----:B------:R-:W-:Y:S06]  /*1db0*/  BRA `(.L_x_20400) ;  /* 0x00000000000c7947 */ /* 0x000fec0003800000 */
.L_x_20424:
[----:B------:R0:W5:Y:S01]  /*1dc0*/  LDG.E.U16 R25, desc[UR36][R4.64] ;  /* 0x0000002404197981 */ /* 0x000162000c1e1500 */
[----:B------:R-:W-:Y:S05]  /*1dd0*/  BRA `(.L_x_20400) ;  /* 0x0000000000047947 */ /* 0x000fea0003800000 */
.L_x_20423:
[----:B------:R0:W5:Y:S02]  /*1de0*/  LDG.E.U16 R25, desc[UR36][R4.64] ;  /* 0x0000002404197981 */ /* 0x000164000c1e1500 */
.L_x_20400:
[----:B------:R-:W-:-:S07]  /*1df0*/  VIADD R29, R17, 0x80 ;  /* 0x00000080111d7836 */ /* 0x000fce0000000000 */
.L_x_20360:
[----:B------:R-:W-:Y:S05]  /*1e00*/  BSYNC.RECONVERGENT B6 ;  /* 0x0000000000067941 */ /* 0x000fea0003800200 */
.L_x_20359:
[----:B------:R-:W-:Y:S01]  /*1e10*/  ISETP.GE.AND P0, PT, R29, R16, PT ;  /* 0x000000101d00720c */ /* 0x000fe20003f06270 */
[----:B------:R-:W-:Y:S01]  /*1e20*/  BSSY.RECONVERGENT B6, `(.L_x_20429) ;  /* 0x00001d6000067945 */ /* 0x000fe20003800200 */
[----:B------:R-:W-:Y:S02]  /*1e30*/  PRMT R24, RZ, 0x7610, R24 ;  /* 0x00007610ff187816 */ /* 0x000fe40000000018 */
[----:B------:R-:W-:-:S09]  /*1e40*/  PRMT R23, RZ, 0x7610, R23 ;  /* 0x00007610ff177816 */ /* 0x000fd20000000017 */
[----:B------:R-:W-:Y:S05]  /*1e50*/  @P0 BRA `(.L_x_20430) ;  /* 0x0000001c00480947 */ /* 0x000fea0003800000 */
[----:B01234-:R-:W0:Y:S01]  /*1e60*/  LDC.64 R4, c[0x0][0x390] ;  /* 0x0000e400ff047b82 */ /* 0x01fe220000000a00 */
        /* <DEDUP_REMOVED lines=18> */
.L_x_20434:
[----:B------:R3:W5:Y:S01]  /*1f90*/  LDG.E.U8 R24, desc[UR36][R4.64] ;  /* 0x0000002404187981 */ /* 0x000762000c1e1100 */
[----:B------:R-:W-:Y:S05]  /*1fa0*/  BRA `(.L_x_20436) ;  /* 0x0000000c00507947 */ /* 0x000fea0003800000 */
.L_x_20433:
        /* <DEDUP_REMOVED lines=8> */
.L_x_20438:
[----:B------:R0:W5:Y:S01]  /*2030*/  LDG.E.U16 R24, desc[UR36][R4.64] ;  /* 0x0000002404187981 */ /* 0x000162000c1e1500 */
[----:B------:R-:W-:Y:S05]  /*2040*/  BRA `(.L_x_20436) ;  /* 0x0000000c00287947 */ /* 0x000fea0003800000 */
.L_x_20437:
[----:B------:R0:W5:Y:S01]  /*2050*/  LDG.E.U16 R24, desc[UR36][R4.64] ;  /* 0x0000002404187981 */ /* 0x000162000c1e1500 */
[----:B------:R-:W-:Y:S05]  /*2060*/  BRA `(.L_x_20436) ;  /* 0x0000000c00207947 */ /* 0x000fea0003800000 */
.L_x_20432:
        /* <DEDUP_REMOVED lines=9> */
.L_x_20440:
[----:B------:R-:W2:Y:S02]  /*2100*/  LDG.E.U16 R0, desc[UR36][R4.64] ;  /* 0x0000002404007981 */ /* 0x000ea4000c1e1500 */
[----:B--2---:R-:W-:-:S06]  /*2110*/  HADD2.F32 R0, -RZ, R0.H0_H0 ;  /* 0x20000000ff007230 */ /* 0x004fcc0000004100 */
[----:B------:R-:W0:Y:S02]  /*2120*/  F2I.FTZ.TRUNC.NTZ R0, R0 ;  /* 0x0000000000007305 */ /* 0x000e24000021f100 */
[----:B0-----:R-:W-:Y:S01]  /*2130*/  PRMT R24, R0, 0x7610, R24 ;  /* 0x0000761000187816 */ /* 0x001fe20000000018 */
[----:B------:R-:W-:Y:S06]  /*2140*/  BRA `(.L_x_20436) ;  /* 0x0000000800e87947 */ /* 0x000fec0003800000 */
.L_x_20439:
        /* <DEDUP_REMOVED lines=9> */
.L_x_20442:
[----:B------:R-:W2:Y:S02]  /*21e0*/  LDG.E.U16 R4, desc[UR36][R4.64] ;  /* 0x0000002404047981 */ /* 0x000ea4000c1e1500 */
[----:B--2---:R-:W-:-:S06]  /*21f0*/  HADD2.F32 R0, -RZ, R4.H0_H0 ;  /* 0x20000004ff007230 */ /* 0x004fcc0000004100 */
[----:B------:R-:W0:Y:S02]  /*2200*/  F2I.FTZ.TRUNC.NTZ R0, R0 ;  /* 0x0000000000007305 */ /* 0x000e24000021f100 */
[----:B0-----:R-:W-:Y:S01]  /*2210*/  PRMT R24, R0, 0x7610, R24 ;  /* 0x0000761000187816 */ /* 0x001fe20000000018 */
[----:B------:R-:W-:Y:S06]  /*2220*/  BRA `(.L_x_20436) ;  /* 0x0000000800b07947 */ /* 0x000fec0003800000 */
.L_x_20441:
[----:B------:R-:W2:Y:S02]  /*2230*/  LDG.E.64 R4, desc[UR36][R4.64] ;  /* 0x0000002404047981 */ /* 0x000ea4000c1e1b00 */
[----:B--2---:R0:W1:Y:S02]  /*2240*/  F2I.F64.TRUNC R24, R4 ;  /* 0x0000000400187311 */ /* 0x004064000030d100 */
[----:B01----:R-:W-:Y:S05]  /*2250*/  BRA `(.L_x_20436) ;  /* 0x0000000800a47947 */ /* 0x003fea0003800000 */
.L_x_20431:
        /* <DEDUP_REMOVED lines=12> */
.L_x_20445:
[----:B------:R-:W2:Y:S02]  /*2320*/  LDG.E.64 R4, desc[UR36][R4.64] ;  /* 0x0000002404047981 */ /* 0x000ea4000c1e1b00 */
[----:B--2---:R0:W1:Y:S02]  /*2330*/  F2I.F64.TRUNC R24, R4 ;  /* 0x0000000400187311 */ /* 0x004064000030d100 */
[----:B01----:R-:W-:Y:S05]  /*2340*/  BRA `(.L_x_20436) ;  /* 0x0000000800687947 */ /* 0x003fea0003800000 */
.L_x_20444:
        /* <DEDUP_REMOVED lines=27> */
.L_x_20447:
        /* <DEDUP_REMOVED lines=11> */
[----:B------:R-:W-:-:S06]  /*25b0*/  LOP3.LUT R0, R0, 0x80000000, R3, 0xf8, !PT ;  /* 0x8000000000007812 */ /* 0x000fcc00078ef803 */
[----:B------:R-:W0:Y:S02]  /*25c0*/  F2I.FTZ.TRUNC.NTZ R0, R0 ;  /* 0x0000000000007305 */ /* 0x000e24000021f100 */
[----:B0-----:R-:W-:Y:S01]  /*25d0*/  PRMT R24, R0, 0x7610, R24 ;  /* 0x0000761000187816 */ /* 0x001fe20000000018 */
[----:B------:R-:W-:Y:S06]  /*25e0*/  BRA `(.L_x_20436) ;  /* 0x0000000400c07947 */ /* 0x000fec0003800000 */
.L_x_20446:
[----:B------:R-:W2:Y:S02]  /*25f0*/  LDG.E.U16 R0, desc[UR36][R4.64] ;  /* 0x0000002404007981 */ /* 0x000ea4000c1e1500 */
[----:B--2---:R-:W-:-:S06]  /*2600*/  IMAD.U32 R0, R0, 0x10000, RZ ;  /* 0x0001000000007824 */ /* 0x004fcc00078e00ff */
[----:B------:R-:W0:Y:S02]  /*2610*/  F2I.FTZ.TRUNC.NTZ R0, R0 ;  /* 0x0000000000007305 */ /* 0x000e24000021f100 */
[----:B0-----:R-:W-:Y:S01]  /*2620*/  PRMT R24, R0, 0x7610, R24 ;  /* 0x0000761000187816 */ /* 0x001fe20000000018 */
[----:B------:R-:W-:Y:S06]  /*2630*/  BRA `(.L_x_20436) ;  /* 0x0000000400ac7947 */ /* 0x000fec0003800000 */
.L_x_20443:
        /* <DEDUP_REMOVED lines=10> */
.L_x_20450:
        /* <DEDUP_REMOVED lines=21> */
.L_x_20454:
[----:B------:R-:W-:Y:S05]  /*2830*/  BSYNC.RECONVERGENT B1 ;  /* 0x0000000000017941 */ /* 0x000fea0003800200 */
.L_x_20453:
[----:B------:R-:W-:Y:S01]  /*2840*/  IMAD.SHL.U32 R0, R0, 0x100000, RZ ;  /* 0x0010000000007824 */ /* 0x000fe200078e00ff */
[----:B------:R-:W-:-:S04]  /*2850*/  LEA R3, R3, 0x3b800000, 0x17 ;  /* 0x3b80000003037811 */ /* 0x000fc800078eb8ff */
[----:B------:R-:W-:-:S07]  /*2860*/  LOP3.LUT R0, R3, R0, R7, 0xfe, !PT ;  /* 0x0000000003007212 */ /* 0x000fce00078efe07 */
.L_x_20452:
[----:B------:R-:W-:Y:S05]  /*2870*/  BSYNC.RECONVERGENT B0 ;  /* 0x0000000000007941 */ /* 0x000fea0003800200 */
.L_x_20451:
[----:B------:R-:W0:Y:S02]  /*2880*/  F2I.FTZ.TRUNC.NTZ R0, R0 ;  /* 0x0000000000007305 */ /* 0x000e24000021f100 */
[----:B0-----:R-:W-:Y:S01]  /*2890*/  PRMT R24, R0, 0x7610, R24 ;  /* 0x0000761000187816 */ /* 0x001fe20000000018 */
[----:B------:R-:W-:Y:S06]  /*28a0*/  BRA `(.L_x_20436) ;  /* 0x0000000400107947 */ /* 0x000fec0003800000 */
.L_x_20449:
        /* <DEDUP_REMOVED lines=21> */
.L_x_20458:
[----:B------:R-:W-:Y:S05]  /*2a00*/  BSYNC.RECONVERGENT B1 ;  /* 0x0000000000017941 */ /* 0x000fea0003800200 */
.L_x_20457:
[----:B------:R-:W-:Y:S01]  /*2a10*/  IMAD.SHL.U32 R0, R0, 0x200000, RZ ;  /* 0x0020000000007824 */ /* 0x000fe200078e00ff */
[----:B------:R-:W-:-:S04]  /*2a20*/  LEA R3, R3, 0x37800000, 0x17 ;  /* 0x3780000003037811 */ /* 0x000fc800078eb8ff */
[----:B------:R-:W-:-:S07]  /*2a30*/  LOP3.LUT R0, R3, R0, R7, 0xfe, !PT ;  /* 0x0000000003007212 */ /* 0x000fce00078efe07 */
.L_x_20456:
[----:B------:R-:W-:Y:S05]  /*2a40*/  BSYNC.RECONVERGENT B0 ;  /* 0x0000000000007941 */ /* 0x000fea0003800200 */
.L_x_20455:
[----:B------:R-:W0:Y:S02]  /*2a50*/  F2I.FTZ.TRUNC.NTZ R0, R0 ;  /* 0x0000000000007305 */ /* 0x000e24000021f100 */
[----:B0-----:R-:W-:Y:S01]  /*2a60*/  PRMT R24, R0, 0x7610, R24 ;  /* 0x0000761000187816 */ /* 0x001fe20000000018 */
[----:B------:R-:W-:Y:S06]  /*2a70*/  BRA `(.L_x_20436) ;  /* 0x00000000009c7947 */ /* 0x000fec0003800000 */
.L_x_20448:
        /* <DEDUP_REMOVED lines=14> */
.L_x_20462:
[----:B------:R-:W-:Y:S05]  /*2b60*/  BSYNC.RECONVERGENT B0 ;  /* 0x0000000000007941 */ /* 0x000fea0003800200 */
.L_x_20461:
[----:B------:R-:W0:Y:S02]  /*2b70*/  F2I.FTZ.TRUNC.NTZ R0, R0 ;  /* 0x0000000000007305 */ /* 0x000e24000021f100 */
[----:B0-----:R-:W-:Y:S01]  /*2b80*/  PRMT R24, R0, 0x7610, R24 ;  /* 0x0000761000187816 */ /* 0x001fe20000000018 */
[----:B------:R-:W-:Y:S06]  /*2b90*/  BRA `(.L_x_20436) ;  /* 0x0000000000547947 */ /* 0x000fec0003800000 */
.L_x_20435:
        /* <DEDUP_REMOVED lines=16> */
.L_x_20463:
[----:B------:R-:W-:Y:S01]  /*2ca0*/  PRMT R24, RZ, 0x7610, R24 ;  /* 0x00007610ff187816 */ /* 0x000fe20000000018 */
[----:B------:R-:W-:Y:S06]  /*2cb0*/  BRA `(.L_x_20436) ;  /* 0x00000000000c7947 */ /* 0x000fec0003800000 */
.L_x_20460:
[----:B------:R0:W5:Y:S01]  /*2cc0*/  LDG.E.U16 R24, desc[UR36][R4.64] ;  /* 0x0000002404187981 */ /* 0x000162000c1e1500 */
[----:B------:R-:W-:Y:S05]  /*2cd0*/  BRA `(.L_x_20436) ;  /* 0x0000000000047947 */ /* 0x000fea0003800000 */
.L_x_20459:
[----:B------:R1:W5:Y:S02]  /*2ce0*/  LDG.E.U16 R24, desc[UR36][R4.64] ;  /* 0x0000002404187981 */ /* 0x000364000c1e1500 */
.L_x_20436:
        /* <DEDUP_REMOVED lines=18> */
.L_x_20467:
[----:B------:R0:W5:Y:S01]  /*2e10*/  LDG.E.U8 R23, desc[UR36][R4.64] ;  /* 0x0000002404177981 */ /* 0x000162000c1e1100 */
[----:B------:R-:W-:Y:S05]  /*2e20*/  BRA `(.L_x_20469) ;  /* 0x0000000c00507947 */ /* 0x000fea0003800000 */
.L_x_20466:
        /* <DEDUP_REMOVED lines=8> */
.L_x_20471:
[----:B------:R0:W5:Y:S01]  /*2eb0*/  LDG.E.U16 R23, desc[UR36][R4.64] ;  /* 0x0000002404177981 */ /* 0x000162000c1e1500 */
[----:B------:R-:W-:Y:S05]  /*2ec0*/  BRA `(.L_x_20469) ;  /* 0x0000000c00287947 */ /* 0x000fea0003800000 */
.L_x_20470:
[----:B------:R0:W5:Y:S01]  /*2ed0*/  LDG.E.U16 R23, desc[UR36][R4.64] ;  /* 0x0000002404177981 */ /* 0x000162000c1e1500 */
[----:B------:R-:W-:Y:S05]  /*2ee0*/  BRA `(.L_x_20469) ;  /* 0x0000000c00207947 */ /* 0x000fea0003800000 */
.L_x_20465:
        /* <DEDUP_REMOVED lines=9> */
.L_x_20473:
[----:B------:R-:W2:Y:S02]  /*2f80*/  LDG.E.U16 R0, desc[UR36][R4.64] ;  /* 0x0000002404007981 */ /* 0x000ea4000c1e1500 */
[----:B--2---:R-:W-:-:S06]  /*2f90*/  HADD2.F32 R0, -RZ, R0.H0_H0 ;  /* 0x20000000ff007230 */ /* 0x004fcc0000004100 */
[----:B------:R-:W0:Y:S02]  /*2fa0*/  F2I.FTZ.TRUNC.NTZ R0, R0 ;  /* 0x0000000000007305 */ /* 0x000e24000021f100 */
[----:B0-----:R-:W-:Y:S01]  /*2fb0*/  PRMT R23, R0, 0x7610, R23 ;  /* 0x0000761000177816 */ /* 0x001fe20000000017 */
[----:B------:R-:W-:Y:S06]  /*2fc0*/  BRA `(.L_x_20469) ;  /* 0x0000000800e87947 */ /* 0x000fec0003800000 */
.L_x_20472:
[----:B------:R-:W-:-:S09]  /*2fd0*/  UISETP.NE.AND UP0, UPT, UR4, 0x7, UPT ;  /* 0x000000070400788c */ /* 0x000fd2000bf05270 */
[----:B------:R-:W-:Y:S05]  /*2fe0*/  BRA.U !UP0, `(.L_x_20474) ;  /* 0x0000000108307547 */ /* 0x000fea000b800000 */
[----:B------:R-:W-:-:S09]  /*2ff0*/  UISETP.NE.AND UP0, UPT, UR4, 0x8, UPT ;  /* 0x000000080400788c */ /* 0x000fd2000bf05270 */
[----:B------:R-:W-:Y:S05]  /*3000*/  BRA.U !UP0, `(.L_x_20475) ;  /* 0x0000000108147547 */ /* 0x000fea000b800000 */
[----:B------:R-:W-:-:S09]  /*3010*/  UISETP.NE.AND UP0, UPT, UR4, 0x9, UPT ;  /* 0x000000090400788c */ /* 0x000fd2000bf05270 */
[----:B------:R-:W-:Y:S05]  /*3020*/  BRA.U UP0, `(.L_x_20468) ;  /* 0x00000009007c7547 */ /* 0x000fea000b800000 */
[----:B------:R-:W2:Y:S02]  /*3030*/  LDG.E R4, desc[UR36][R4.64] ;  /* 0x0000002404047981 */ /* 0x000ea4000c1e1900 */
[----:B--2---:R3:W4:Y:S01]  /*3040*/  F2I.FTZ.TRUNC.NTZ R23, R4 ;  /* 0x0000000400177305 */ /* 0x004722000021f100 */
[----:B------:R-:W-:Y:S05]  /*3050*/  BRA `(.L_x_20469) ;  /* 0x0000000800c47947 */ /* 0x000fea0003800000 */
.L_x_20475:
[----:B------:R-:W2:Y:S02]  /*3060*/  LDG.E.U16 R4, desc[UR36][R4.64] ;  /* 0x0000002404047981 */ /* 0x000ea4000c1e1500 */
[----:B--2---:R-:W-:-:S06]  /*3070*/  HADD2.F32 R0, -RZ, R4.H0_H0 ;  /* 0x20000004ff007230 */ /* 0x004fcc0000004100 */
[----:B------:R-:W0:Y:S02]  /*3080*/  F2I.FTZ.TRUNC.NTZ R0, R0 ;  /* 0x0000000000007305 */ /* 0x000e24000021f100 */
[----:B0-----:R-:W-:Y:S01]  /*3090*/  PRMT R23, R0, 0x7610, R23 ;  /* 0x0000761000177816 */ /* 0x001fe20000000017 */
[----:B------:R-:W-:Y:S06]  /*30a0*/  BRA `(.L_x_20469) ;  /* 0x0000000800b07947 */ /* 0x000fec0003800000 */
.L_x_20474:
[----:B------:R-:W2:Y:S02]  /*30b0*/  LDG.E.64 R4, desc[UR36][R4.64] ;  /* 0x0000002404047981 */ /* 0x000ea4000c1e1b00 */
[----:B--2---:R0:W1:Y:S02]  /*30c0*/  F2I.F64.TRUNC R23, R4 ;  /* 0x0000000400177311 */ /* 0x004064000030d100 */
[----:B01----:R-:W-:Y:S05]  /*30d0*/  BRA `(.L_x_20469) ;  /* 0x0000000800a47947 */ /* 0x003fea0003800000 */
.L_x_20464:
        /* <DEDUP_REMOVED lines=12> */
.L_x_20478:
[----:B------:R-:W2:Y:S02]  /*31a0*/  LDG.E.64 R4, desc[UR36][R4.64] ;  /* 0x0000002404047981 */ /* 0x000ea4000c1e1b00 */
[----:B--2---:R3:W4:Y:S02]  /*31b0*/  F2I.F64.TRUNC R23, R4 ;  /* 0x0000000400177311 */ /* 0x004724000030d100 */
[----:B---34-:R-:W-:Y:S05]  /*31c0*/  BRA `(.L_x_20469) ;  /* 0x0000000800687947 */ /* 0x018fea0003800000 */
.L_x_20477:
        /* <DEDUP_REMOVED lines=27> */
.L_x_20480:
        /* <DEDUP_REMOVED lines=15> */
.L_x_20479:
[----:B------:R-:W2:Y:S02]  /*3470*/  LDG.E.U16 R0, desc[UR36][R4.64] ;  /* 0x0000002404007981 */ /* 0x000ea4000c1e1500 */
[----:B--2---:R-:W-:-:S06]  /*3480*/  IMAD.U32 R0, R0, 0x10000, RZ ;  /* 0x0001000000007824 */ /* 0x004fcc00078e00ff */
[----:B------:R-:W0:Y:S02]  /*3490*/  F2I.FTZ.TRUNC.NTZ R0, R0 ;  /* 0x0000000000007305 */ /* 0x000e24000021f100 */
[----:B0-----:R-:W-:Y:S01]  /*34a0*/  PRMT R23, R0, 0x7610, R23 ;  /* 0x0000761000177816 */ /* 0x001fe20000000017 */
[----:B------:R-:W-:Y:S06]  /*34b0*/  BRA `(.L_x_20469) ;  /* 0x0000000400ac7947 */ /* 0x000fec0003800000 */
.L_x_20476:
        /* <DEDUP_REMOVED lines=10> */
.L_x_20483:
        /* <DEDUP_REMOVED lines=21> */
.L_x_20487:
[----:B------:R-:W-:Y:S05]  /*36b0*/  BSYNC.RECONVERGENT B1 ;  /* 0x0000000000017941 */ /* 0x000fea0003800200 */
.L_x_20486:
[----:B------:R-:W-:Y:S01]  /*36c0*/  IMAD.SHL.U32 R0, R0, 0x100000, RZ ;  /* 0x0010000000007824 */ /* 0x000fe200078e00ff */
[----:B------:R-:W-:-:S04]  /*36d0*/  LEA R3, R3, 0x3b800000, 0x17 ;  /* 0x3b80000003037811 */ /* 0x000fc800078eb8ff */
[----:B------:R-:W-:-:S07]  /*36e0*/  LOP3.LUT R0, R3, R0, R7, 0xfe, !PT ;  /* 0x0000000003007212 */ /* 0x000fce00078efe07 */
.L_x_20485:
[----:B------:R-:W-:Y:S05]  /*36f0*/  BSYNC.RECONVERGENT B0 ;  /* 0x0000000000007941 */ /* 0x000fea0003800200 */
.L_x_20484:
[----:B------:R-:W0:Y:S02]  /*3700*/  F2I.FTZ.TRUNC.NTZ R0, R0 ;  /* 0x0000000000007305 */ /* 0x000e24000021f100 */
[----:B0-----:R-:W-:Y:S01]  /*3710*/  PRMT R23, R0, 0x7610, R23 ;  /* 0x0000761000177816 */ /* 0x001fe20000000017 */
[----:B------:R-:W-:Y:S06]  /*3720*/  BRA `(.L_x_20469) ;  /* 0x0000000400107947 */ /* 0x000fec0003800000 */
.L_x_20482:
        /* <DEDUP_REMOVED lines=21> */
.L_x_20491:
[----:B------:R-:W-:Y:S05]  /*3880*/  BSYNC.RECONVERGENT B1 ;  /* 0x0000000000017941 */ /* 0x000fea0003800200 */
.L_x_20490:
[----:B------:R-:W-:Y:S01]  /*3890*/  IMAD.SHL.U32 R0, R0, 0x200000, RZ ;  /* 0x0020000000007824 */ /* 0x000fe200078e00ff */
[----:B------:R-:W-:-:S04]  /*38a0*/  LEA R3, R3, 0x37800000, 0x17 ;  /* 0x3780000003037811 */ /* 0x000fc800078eb8ff */
[----:B------:R-:W-:-:S07]  /*38b0*/  LOP3.LUT R0, R3, R0, R7, 0xfe, !PT ;  /* 0x0000000003007212 */ /* 0x000fce00078efe07 */
.L_x_20489:
[----:B------:R-:W-:Y:S05]  /*38c0*/  BSYNC.RECONVERGENT B0 ;  /* 0x0000000000007941 */ /* 0x000fea0003800200 */
.L_x_20488:
[----:B------:R-:W0:Y:S02]  /*38d0*/  F2I.FTZ.TRUNC.NTZ R0, R0 ;  /* 0x0000000000007305 */ /* 0x000e24000021f100 */
[----:B0-----:R-:W-:Y:S01]  /*38e0*/  PRMT R23, R0, 0x7610, R23 ;  /* 0x0000761000177816 */ /* 0x001fe20000000017 */
[----:B------:R-:W-:Y:S06]  /*38f0*/  BRA `(.L_x_20469) ;  /* 0x00000000009c7947 */ /* 0x000fec0003800000 */
.L_x_20481:
        /* <DEDUP_REMOVED lines=14> */
.L_x_20495:
[----:B------:R-:W-:Y:S05]  /*39e0*/  BSYNC.RECONVERGENT B0 ;  /* 0x0000000000007941 */ /* 0x000fea0003800200 */
.L_x_20494:
[----:B------:R-:W0:Y:S02]  /*39f0*/  F2I.FTZ.TRUNC.NTZ R0, R0 ;  /* 0x0000000000007305 */ /* 0x000e24000021f100 */
[----:B0-----:R-:W-:Y:S01]  /*3a00*/  PRMT R23, R0, 0x7610, R23 ;  /* 0x0000761000177816 */ /* 0x001fe20000000017 */
[----:B------:R-:W-:Y:S06]  /*3a10*/  BRA `(.L_x_20469) ;  /* 0x0000000000547947 */ /* 0x000fec0003800000 */
.L_x_20468:
        /* <DEDUP_REMOVED lines=16> */
.L_x_20496:
[----:B------:R-:W-:Y:S01]  /*3b20*/  PRMT R23, RZ, 0x7610, R23 ;  /* 0x00007610ff177816 */ /* 0x000fe20000000017 */
[----:B------:R-:W-:Y:S06]  /*3b30*/  BRA `(.L_x_20469) ;  /* 0x00000000000c7947 */ /* 0x000fec0003800000 */
.L_x_20493:
[----:B------:R1:W5:Y:S01]  /*3b40*/  LDG.E.U16 R23, desc[UR36][R4.64] ;  /* 0x0000002404177981 */ /* 0x000362000c1e1500 */
[----:B------:R-:W-:Y:S05]  /*3b50*/  BRA `(.L_x_20469) ;  /* 0x0000000000047947 */ /* 0x000fea0003800000 */
.L_x_20492:
[----:B------:R2:W5:Y:S02]  /*3b60*/  LDG.E.U16 R23, desc[UR36][R4.64] ;  /* 0x0000002404177981 */ /* 0x000564000c1e1500 */
.L_x_20469:
[----:B------:R-:W-:-:S07]  /*3b70*/  VIADD R29, R29, 0x80 ;  /* 0x000000801d1d7836 */ /* 0x000fce0000000000 */
.L_x_20430:
[----:B------:R-:W-:Y:S05]  /*3b80*/  BSYNC.RECONVERGENT B6 ;  /* 0x0000000000067941 */ /* 0x000fea0003800200 */
.L_x_20429:
        /* <DEDUP_REMOVED lines=24> */
.L_x_20502:
[----:B------:R3:W5:Y:S01]  /*3d10*/  LDG.E.U8 R22, desc[UR36][R4.64] ;  /* 0x0000002404167981 */ /* 0x000762000c1e1100 */
[----:B------:R-:W-:Y:S05]  /*3d20*/  BRA `(.L_x_20504) ;  /* 0x0000000c00507947 */ /* 0x000fea0003800000 */
.L_x_20501:
        /* <DEDUP_REMOVED lines=8> */
.L_x_20506:
[----:B------:R0:W5:Y:S01]  /*3db0*/  LDG.E.U16 R22, desc[UR36][R4.64] ;  /* 0x0000002404167981 */ /* 0x000162000c1e1500 */
[----:B------:R-:W-:Y:S05]  /*3dc0*/  BRA `(.L_x_20504) ;  /* 0x0000000c00287947 */ /* 0x000fea0003800000 */
.L_x_20505:
[----:B------:R0:W5:Y:S01]  /*3dd0*/  LDG.E.U16 R22, desc[UR36][R4.64] ;  /* 0x0000002404167981 */ /* 0x000162000c1e1500 */
[----:B------:R-:W-:Y:S05]  /*3de0*/  BRA `(.L_x_20504) ;  /* 0x0000000c00207947 */ /* 0x000fea0003800000 */
.L_x_20500:
        /* <DEDUP_REMOVED lines=9> */
.L_x_20508:
[----:B------:R-:W2:Y:S02]  /*3e80*/  LDG.E.U16 R0, desc[UR36][R4.64] ;  /* 0x0000002404007981 */ /* 0x000ea4000c1e1500 */
[----:B--2---:R-:W-:-:S06]  /*3e90*/  HADD2.F32 R0, -RZ, R0.H0_H0 ;  /* 0x20000000ff007230 */ /* 0x004fcc0000004100 */
[----:B------:R-:W0:Y:S02]  /*3ea0*/  F2I.FTZ.TRUNC.NTZ R0, R0 ;  /* 0x0000000000007305 */ /* 0x000e24000021f100 */
[----:B0-----:R-:W-:Y:S01]  /*3eb0*/  PRMT R22, R0, 0x7610, R22 ;  /* 0x0000761000167816 */ /* 0x001fe20000000016 */
[----:B------:R-:W-:Y:S06]  /*3ec0*/  BRA `(.L_x_20504) ;  /* 0x0000000800e87947 */ /* 0x000fec0003800000 */
.L_x_20507:
        /* <DEDUP_REMOVED lines=9> */
.L_x_20510:
[----:B------:R-:W2:Y:S02]  /*3f60*/  LDG.E.U16 R4, desc[UR36][R4.64] ;  /* 0x0000002404047981 */ /* 0x000ea4000c1e1500 */
[----:B--2---:R-:W-:-:S06]  /*3f70*/  HADD2.F32 R0, -RZ, R4.H0_H0 ;  /* 0x20000004ff007230 */ /* 0x004fcc0000004100 */
[----:B------:R-:W0:Y:S02]  /*3f80*/  F2I.FTZ.TRUNC.NTZ R0, R0 ;  /* 0x0000000000007305 */ /* 0x000e24000021f100 */
[----:B0-----:R-:W-:Y:S01]  /*3f90*/  PRMT R22, R0, 0x7610, R22 ;  /* 0x0000761000167816 */ /* 0x001fe20000000016 */
[----:B------:R-:W-:Y:S06]  /*3fa0*/  BRA `(.L_x_20504) ;  /* 0x0000000800b07947 */ /* 0x000fec0003800000 */
.L_x_20509:
[----:B------:R-:W2:Y:S02]  /*3fb0*/  LDG.E.64 R4, desc[UR36][R4.64] ;  /* 0x0000002404047981 */ /* 0x000ea4000c1e1b00 */
[----:B--2---:R0:W1:Y:S02]  /*3fc0*/  F2I.F64.TRUNC R22, R4 ;  /* 0x0000000400167311 */ /* 0x004064000030d100 */
[----:B01----:R-:W-:Y:S05]  /*3fd0*/  BRA `(.L_x_20504) ;  /* 0x0000000800a47947 */ /* 0x003fea0003800000 */
.L_x_20499:
        /* <DEDUP_REMOVED lines=12> */
.L_x_20513:
[----:B------:R-:W2:Y:S02]  /*40a0*/  LDG.E.64 R4, desc[UR36][R4.64] ;  /* 0x0000002404047981 */ /* 0x000ea4000c1e1b00 */
[----:B--2---:R0:W1:Y:S02]  /*40b0*/  F2I.F64.TRUNC R22, R4 ;  /* 0x0000000400167311 */ /* 0x004064000030d100 */
[----:B01----:R-:W-:Y:S05]  /*40c0*/  BRA `(.L_x_20504) ;  /* 0x0000000800687947 */ /* 0x003fea0003800000 */
.L_x_20512:
        /* <DEDUP_REMOVED lines=27> */
.L_x_20515:
        /* <DEDUP_REMOVED lines=15> */
.L_x_20514:
[----:B------:R-:W2:Y:S02]  /*4370*/  LDG.E.U16 R0, desc[UR36][R4.64] ;  /* 0x0000002404007981 */ /* 0x000ea4000c1e1500 */
[----:B--2---:R-:W-:-:S06]  /*4380*/  IMAD.U32 R0, R0, 0x10000, RZ ;  /* 0x0001000000007824 */ /* 0x004fcc00078e00ff */
[----:B------:R-:W0:Y:S02]  /*4390*/  F2I.FTZ.TRUNC.NTZ R0, R0 ;  /* 0x0000000000007305 */ /* 0x000e24000021f100 */
[----:B0-----:R-:W-:Y:S01]  /*43a0*/  PRMT R22, R0, 0x7610, R22 ;  /* 0x0000761000167816 */ /* 0x001fe20000000016 */
[----:B------:R-:W-:Y:S06]  /*43b0*/  BRA `(.L_x_20504) ;  /* 0x0000000400ac7947 */ /* 0x000fec0003800000 */
.L_x_20511:
        /* <DEDUP_REMOVED lines=10> */
.L_x_20518:
        /* <DEDUP_REMOVED lines=21> */
.L_x_20522:
[----:B------:R-:W-:Y:S05]  /*45b0*/  BSYNC.RECONVERGENT B1 ;  /* 0x0000000000017941 */ /* 0x000fea0003800200 */
.L_x_20521:
[----:B------:R-:W-:Y:S01]  /*45c0*/  IMAD.SHL.U32 R0, R0, 0x100000, RZ ;  /* 0x0010000000007824 */ /* 0x000fe200078e00ff */
[----:B------:R-:W-:-:S04]  /*45d0*/  LEA R3, R3, 0x3b800000, 0x17 ;  /* 0x3b80000003037811 */ /* 0x000fc800078eb8ff */
[----:B------:R-:W-:-:S07]  /*45e0*/  LOP3.LUT R0, R3, R0, R7, 0xfe, !PT ;  /* 0x0000000003007212 */ /* 0x000fce00078efe07 */
.L_x_20520:
[----:B------:R-:W-:Y:S05]  /*45f0*/  BSYNC.RECONVERGENT B0 ;  /* 0x0000000000007941 */ /* 0x000fea0003800200 */
.L_x_20519:
[----:B------:R-:W0:Y:S02]  /*4600*/  F2I.FTZ.TRUNC.NTZ R0, R0 ;  /* 0x0000000000007305 */ /* 0x000e24000021f100 */
[----:B0-----:R-:W-:Y:S01]  /*4610*/  PRMT R22, R0, 0x7610, R22 ;  /* 0x0000761000167816 */ /* 0x001fe20000000016 */
[----:B------:R-:W-:Y:S06]  /*4620*/  BRA `(.L_x_20504) ;  /* 0x0000000400107947 */ /* 0x000fec0003800000 */
.L_x_20517:
        /* <DEDUP_REMOVED lines=21> */
.L_x_20526:
[----:B------:R-:W-:Y:S05]  /*4780*/  BSYNC.RECONVERGENT B1 ;  /* 0x0000000000017941 */ /* 0x000fea0003800200 */
.L_x_20525:
[----:B------:R-:W-:Y:S01]  /*4790*/  IMAD.SHL.U32 R0, R0, 0x200000, RZ ;  /* 0x0020000000007824 */ /* 0x000fe200078e00ff */
[----:B------:R-:W-:-:S04]  /*47a0*/  LEA R3, R3, 0x37800000, 0x17 ;  /* 0x3780000003037811 */ /* 0x000fc800078eb8ff */
[----:B------:R-:W-:-:S07]  /*47b0*/  LOP3.LUT R0, R3, R0, R7, 0xfe, !PT ;  /* 0x0000000003007212 */ /* 0x000fce00078efe07 */
.L_x_20524:
[----:B------:R-:W-:Y:S05]  /*47c0*/  BSYNC.RECONVERGENT B0 ;  /* 0x0000000000007941 */ /* 0x000fea0003800200 */
.L_x_20523:
[----:B------:R-:W0:Y:S02]  /*47d0*/  F2I.FTZ.TRUNC.NTZ R0, R0 ;  /* 0x0000000000007305 */ /* 0x000e24000021f100 */
[----:B0-----:R-:W-:Y:S01]  /*47e0*/  PRMT R22, R0, 0x7610, R22 ;  /* 0x0000761000167816 */ /* 0x001fe20000000016 */
[----:B------:R-:W-:Y:S06]  /*47f0*/  BRA `(.L_x_20504) ;  /* 0x00000000009c7947 */ /* 0x000fec0003800000 */
.L_x_20516:
        /* <DEDUP_REMOVED lines=14> */
.L_x_20530:
[----:B------:R-:W-:Y:S05]  /*48e0*/  BSYNC.RECONVERGENT B0 ;  /* 0x0000000000007941 */ /* 0x000fea0003800200 */
.L_x_20529:
[----:B------:R-:W0:Y:S02]  /*48f0*/  F2I.FTZ.TRUNC.NTZ R0, R0 ;  /* 0x0000000000007305 */ /* 0x000e24000021f100 */
[----:B0-----:R-:W-:Y:S01]  /*4900*/  PRMT R22, R0, 0x7610, R22 ;  /* 0x0000761000167816 */ /* 0x001fe20000000016 */
[----:B------:R-:W-:Y:S06]  /*4910*/  BRA `(.L_x_20504) ;  /* 0x0000000000547947 */ /* 0x000fec0003800000 */
.L_x_20503:
        /* <DEDUP_REMOVED lines=16> */
.L_x_20531:
[----:B------:R-:W-:Y:S01]  /*4a20*/  PRMT R22, RZ, 0x7610, R22 ;  /* 0x00007610ff167816 */ /* 0x000fe20000000016 */
[----:B------:R-:W-:Y:S06]  /*4a30*/  BRA `(.L_x_20504) ;  /* 0x00000000000c7947 */ /* 0x000fec0003800000 */
.L_x_20528:
[----:B------:R1:W5:Y:S01]  /*4a40*/  LDG.E.U16 R22, desc[UR36][R4.64] ;  /* 0x0000002404167981 */ /* 0x000362000c1e1500 */
[----:B------:R-:W-:Y:S05]  /*4a50*/  BRA `(.L_x_20504) ;  /* 0x0000000000047947 */ /* 0x000fea0003800000 */
.L_x_20527:
[----:B------:R2:W5:Y:S02]  /*4a60*/  LDG.E.U16 R22, desc[UR36][R4.64] ;  /* 0x0000002404167981 */ /* 0x000564000c1e1500 */
.L_x_20504:
        /* <DEDUP_REMOVED lines=18> */
.L_x_20535:
[----:B------:R0:W5:Y:S01]  /*4b90*/  LDG.E.U8 R27, desc[UR36][R4.64] ;  /* 0x00000024041b7981 */ /* 0x000162000c1e1100 */
[----:B------:R-:W-:Y:S05]  /*4ba0*/  BRA `(.L_x_20537) ;  /* 0x0000000c00507947 */ /* 0x000fea0003800000 */
.L_x_20534:
        /* <DEDUP_REMOVED lines=8> */
.L_x_20539:
[----:B------:R4:W5:Y:S01]  /*4c30*/  LDG.E.U16 R27, desc[UR36][R4.64] ;  /* 0x00000024041b7981 */ /* 0x000962000c1e1500 */
[----:B------:R-:W-:Y:S05]  /*4c40*/  BRA `(.L_x_20537) ;  /* 0x0000000c00287947 */ /* 0x000fea0003800000 */
.L_x_20538:
[----:B------:R3:W5:Y:S01]  /*4c50*/  LDG.E.U16 R27, desc[UR36][R4.64] ;  /* 0x00000024041b7981 */ /* 0x000762000c1e1500 */
[----:B------:R-:W-:Y:S05]  /*4c60*/  BRA `(.L_x_20537) ;  /* 0x0000000c00207947 */ /* 0x000fea0003800000 */
.L_x_20533:
        /* <DEDUP_REMOVED lines=9> */
.L_x_20541:
[----:B------:R-:W2:Y:S02]  /*4d00*/  LDG.E.U16 R0, desc[UR36][R4.64] ;  /* 0x0000002404007981 */ /* 0x000ea4000c1e1500 */
[----:B--2---:R-:W-:-:S06]  /*4d10*/  HADD2.F32 R0, -RZ, R0.H0_H0 ;  /* 0x20000000ff007230 */ /* 0x004fcc0000004100 */
[----:B------:R-:W0:Y:S02]  /*4d20*/  F2I.FTZ.TRUNC.NTZ R0, R0 ;  /* 0x0000000000007305 */ /* 0x000e24000021f100 */
[----:B0-----:R-:W-:Y:S01]  /*4d30*/  PRMT R27, R0, 0x7610, R27 ;  /* 0x00007610001b7816 */ /* 0x001fe2000000001b */
[----:B------:R-:W-:Y:S06]  /*4d40*/  BRA `(.L_x_20537) ;  /* 0x0000000800e87947 */ /* 0x000fec0003800000 */
.L_x_20540:
        /* <DEDUP_REMOVED lines=9> */
.L_x_20543:
[----:B------:R-:W2:Y:S02]  /*4de0*/  LDG.E.U16 R4, desc[UR36][R4.64] ;  /* 0x0000002404047981 */ /* 0x000ea4000c1e1500 */
[----:B--2---:R-:W-:-:S06]  /*4df0*/  HADD2.F32 R0, -RZ, R4.H0_H0 ;  /* 0x20000004ff007230 */ /* 0x004fcc0000004100 */
[----:B------:R-:W0:Y:S02]  /*4e00*/  F2I.FTZ.TRUNC.NTZ R0, R0 ;  /* 0x0000000000007305 */ /* 0x000e24000021f100 */
[----:B0-----:R-:W-:Y:S01]  /*4e10*/  PRMT R27, R0, 0x7610, R27 ;  /* 0x00007610001b7816 */ /* 0x001fe2000000001b */
[----:B------:R-:W-:Y:S06]  /*4e20*/  BRA `(.L_x_20537) ;  /* 0x0000000800b07947 */ /* 0x000fec0003800000 */
.L_x_20542:
[----:B------:R-:W2:Y:S02]  /*4e30*/  LDG.E.64 R4, desc[UR36][R4.64] ;  /* 0x0000002404047981 */ /* 0x000ea4000c1e1b00 */
[----:B--2---:R0:W1:Y:S02]  /*4e40*/  F2I.F64.TRUNC R27, R4 ;  /* 0x00000004001b7311 */ /* 0x004064000030d100 */
[----:B01----:R-:W-:Y:S05]  /*4e50*/  BRA `(.L_x_20537) ;  /* 0x0000000800a47947 */ /* 0x003fea0003800000 */
.L_x_20532:
        /* <DEDUP_REMOVED lines=12> */
.L_x_20546:
[----:B------:R-:W2:Y:S02]  /*4f20*/  LDG.E.64 R4, desc[UR36][R4.64] ;  /* 0x0000002404047981 */ /* 0x000ea4000c1e1b00 */
[----:B--2---:R3:W4:Y:S02]  /*4f30*/  F2I.F64.TRUNC R27, R4 ;  /* 0x00000004001b7311 */ /* 0x004724000030d100 */
[----:B---34-:R-:W-:Y:S05]  /*4f40*/  BRA `(.L_x_20537) ;  /* 0x0000000800687947 */ /* 0x018fea0003800000 */
.L_x_20545:
        /* <DEDUP_REMOVED lines=27> */
.L_x_20548:
        /* <DEDUP_REMOVED lines=15> */
.L_x_20547:
[----:B------:R-:W2:Y:S02]  /*51f0*/  LDG.E.U16 R0, desc[UR36][R4.64] ;  /* 0x0000002404007981 */ /* 0x000ea4000c1e1500 */
[----:B--2---:R-:W-:-:S06]  /*5200*/  IMAD.U32 R0, R0, 0x10000, RZ ;  /* 0x0001000000007824 */ /* 0x004fcc00078e00ff */
[----:B------:R-:W0:Y:S02]  /*5210*/  F2I.FTZ.TRUNC.NTZ R0, R0 ;  /* 0x0000000000007305 */ /* 0x000e24000021f100 */
[----:B0-----:R-:W-:Y:S01]  /*5220*/  PRMT R27, R0, 0x7610, R27 ;  /* 0x00007610001b7816 */ /* 0x001fe2000000001b */
[----:B------:R-:W-:Y:S06]  /*5230*/  BRA `(.L_x_20537) ;  /* 0x0000000400ac7947 */ /* 0x000fec0003800000 */
.L_x_20544:
        /* <DEDUP_REMOVED lines=10> */
.L_x_20551:
        /* <DEDUP_REMOVED lines=21> */
.L_x_20555:
[----:B------:R-:W-:Y:S05]  /*5430*/  BSYNC.RECONVERGENT B1 ;  /* 0x0000000000017941 */ /* 0x000fea0003800200 */
.L_x_20554:
[----:B------:R-:W-:Y:S01]  /*5440*/  IMAD.SHL.U32 R0, R0, 0x100000, RZ ;  /* 0x0010000000007824 */ /* 0x000fe200078e00ff */
[----:B------:R-:W-:-:S04]  /*5450*/  LEA R3, R3, 0x3b800000, 0x17 ;  /* 0x3b80000003037811 */ /* 0x000fc800078eb8ff */
[----:B------:R-:W-:-:S07]  /*5460*/  LOP3.LUT R0, R3, R0, R7, 0xfe, !PT ;  /* 0x0000000003007212 */ /* 0x000fce00078efe07 */
.L_x_20553:
[----:B------:R-:W-:Y:S05]  /*5470*/  BSYNC.RECONVERGENT B0 ;  /* 0x0000000000007941 */ /* 0x000fea0003800200 */
.L_x_20552:
[----:B------:R-:W0:Y:S02]  /*5480*/  F2I.FTZ.TRUNC.NTZ R0, R0 ;  /* 0x0000000000007305 */ /* 0x000e24000021f100 */
[----:B0-----:R-:W-:Y:S01]  /*5490*/  PRMT R27, R0, 0x7610, R27 ;  /* 0x00007610001b7816 */ /* 0x001fe2000000001b */
[----:B------:R-:W-:Y:S06]  /*54a0*/  BRA `(.L_x_20537) ;  /* 0x0000000400107947 */ /* 0x000fec0003800000 */
.L_x_20550:
        /* <DEDUP_REMOVED lines=21> */
.L_x_20559:
[----:B------:R-:W-:Y:S05]  /*5600*/  BSYNC.RECONVERGENT B1 ;  /* 0x0000000000017941 */ /* 0x000fea0003800200 */
.L_x_20558:
[----:B------:R-:W-:Y:S01]  /*5610*/  IMAD.SHL.U32 R0, R0, 0x200000, RZ ;  /* 0x0020000000007824 */ /* 0x000fe200078e00ff */
[----:B------:R-:W-:-:S04]  /*5620*/  LEA R3, R3, 0x37800000, 0x17 ;  /* 0x3780000003037811 */ /* 0x000fc800078eb8ff */
[----:B------:R-:W-:-:S07]  /*5630*/  LOP3.LUT R0, R3, R0, R7, 0xfe, !PT ;  /* 0x0000000003007212 */ /* 0x000fce00078efe07 */
.L_x_20557:
[----:B------:R-:W-:Y:S05]  /*5640*/  BSYNC.RECONVERGENT B0 ;  /* 0x0000000000007941 */ /* 0x000fea0003800200 */
.L_x_20556:
[----:B------:R-:W0:Y:S02]  /*5650*/  F2I.FTZ.TRUNC.NTZ R0, R0 ;  /* 0x0000000000007305 */ /* 0x000e24000021f100 */
[----:B0-----:R-:W-:Y:S01]  /*5660*/  PRMT R27, R0, 0x7610, R27 ;  /* 0x00007610001b7816 */ /* 0x001fe2000000001b */
[----:B------:R-:W-:Y:S06]  /*5670*/  BRA `(.L_x_20537) ;  /* 0x00000000009c7947 */ /* 0x000fec0003800000 */
.L_x_20549:
        /* <DEDUP_REMOVED lines=14> */
.L_x_20563:
[----:B------:R-:W-:Y:S05]  /*5760*/  BSYNC.RECONVERGENT B0 ;  /* 0x0000000000007941 */ /* 0x000fea0003800200 */
.L_x_20562:
[----:B------:R-:W0:Y:S02]  /*5770*/  F2I.FTZ.TRUNC.NTZ R0, R0 ;  /* 0x0000000000007305 */ /* 0x000e24000021f100 */
[----:B0-----:R-:W-:Y:S01]  /*5780*/  PRMT R27, R0, 0x7610, R27 ;  /* 0x00007610001b7816 */ /* 0x001fe2000000001b */
[----:B------:R-:W-:Y:S06]  /*5790*/  BRA `(.L_x_20537) ;  /* 0x0000000000547947 */ /* 0x000fec0003800000 */
.L_x_20536:
        /* <DEDUP_REMOVED lines=16> */
.L_x_20564:
[----:B------:R-:W-:Y:S01]  /*58a0*/  PRMT R27, RZ, 0x7610, R27 ;  /* 0x00007610ff1b7816 */ /* 0x000fe2000000001b */
[----:B------:R-:W-:Y:S06]  /*58b0*/  BRA `(.L_x_20537) ;  /* 0x00000000000c7947 */ /* 0x000fec0003800000 */
.L_x_20561:
[----:B------:R1:W5:Y:S01]  /*58c0*/  LDG.E.U16 R27, desc[UR36][R4.64] ;  /* 0x00000024041b7981 */ /* 0x000362000c1e1500 */
[----:B------:R-:W-:Y:S05]  /*58d0*/  BRA `(.L_x_20537) ;  /* 0x0000000000047947 */ /* 0x000fea0003800000 */
.L_x_20560:
[----:B------:R2:W5:Y:S02]  /*58e0*/  LDG.E.U16 R27, desc[UR36][R4.64] ;  /* 0x00000024041b7981 */ /* 0x000564000c1e1500 */
.L_x_20537:
[----:B------:R-:W-:-:S07]  /*58f0*/  VIADD R29, R29, 0x80 ;  /* 0x000000801d1d7836 */ /* 0x000fce0000000000 */
.L_x_20498:
[----:B------:R-:W-:Y:S05]  /*5900*/  BSYNC.RECONVERGENT B6 ;  /* 0x0000000000067941 */ /* 0x000fea0003800200 */
.L_x_20497:
        /* <DEDUP_REMOVED lines=24> */
.L_x_20570:
[----:B------:R0:W5:Y:S01]  /*5a90*/  LDG.E.U8 R19, desc[UR36][R4.64] ;  /* 0x0000002404137981 */ /* 0x000162000c1e1100 */
[----:B------:R-:W-:Y:S05]  /*5aa0*/  BRA `(.L_x_20572) ;  /* 0x0000000c00507947 */ /* 0x000fea0003800000 */
.L_x_20569:
        /* <DEDUP_REMOVED lines=8> */
.L_x_20574:
[----:B------:R3:W5:Y:S01]  /*5b30*/  LDG.E.U16 R19, desc[UR36][R4.64] ;  /* 0x0000002404137981 */ /* 0x000762000c1e1500 */
[----:B------:R-:W-:Y:S05]  /*5b40*/  BRA `(.L_x_20572) ;  /* 0x0000000c00287947 */ /* 0x000fea0003800000 */
.L_x_20573:
[----:B------:R2:W5:Y:S01]  /*5b50*/  LDG.E.U16 R19, desc[UR36][R4.64] ;  /* 0x0000002404137981 */ /* 0x000562000c1e1500 */
[----:B------:R-:W-:Y:S05]  /*5b60*/  BRA `(.L_x_20572) ;  /* 0x0000000c00207947 */ /* 0x000fea0003800000 */
.L_x_20568:
        /* <DEDUP_REMOVED lines=9> */
.L_x_20576:
[----:B------:R-:W2:Y:S02]  /*5c00*/  LDG.E.U16 R0, desc[UR36][R4.64] ;  /* 0x0000002404007981 */ /* 0x000ea4000c1e1500 */
[----:B--2---:R-:W-:-:S06]  /*5c10*/  HADD2.F32 R0, -RZ, R0.H0_H0 ;  /* 0x20000000ff007230 */ /* 0x004fcc0000004100 */
[----:B------:R-:W0:Y:S02]  /*5c20*/  F2I.FTZ.TRUNC.NTZ R0, R0 ;  /* 0x0000000000007305 */ /* 0x000e24000021f100 */
[----:B0-----:R-:W-:Y:S01]  /*5c30*/  PRMT R19, R0, 0x7610, R19 ;  /* 0x0000761000137816 */ /* 0x001fe20000000013 */
[----:B------:R-:W-:Y:S06]  /*5c40*/  BRA `(.L_x_20572) ;  /* 0x0000000800e87947 */ /* 0x000fec0003800000 */
.L_x_20575:
        /* <DEDUP_REMOVED lines=9> */
.L_x_20578:
[----:B------:R-:W2:Y:S02]  /*5ce0*/  LDG.E.U16 R4, desc[UR36][R4.64] ;  /* 0x0000002404047981 */ /* 0x000ea4000c1e1500 */
[----:B--2---:R-:W-:-:S06]  /*5cf0*/  HADD2.F32 R0, -RZ, R4.H0_H0 ;  /* 0x20000004ff007230 */ /* 0x004fcc0000004100 */
[----:B------:R-:W0:Y:S02]  /*5d00*/  F2I.FTZ.TRUNC.NTZ R0, R0 ;  /* 0x0000000000007305 */ /* 0x000e24000021f100 */
[----:B0-----:R-:W-:Y:S01]  /*5d10*/  PRMT R19, R0, 0x7610, R19 ;  /* 0x0000761000137816 */ /* 0x001fe20000000013 */
[----:B------:R-:W-:Y:S06]  /*5d20*/  BRA `(.L_x_20572) ;  /* 0x0000000800b07947 */ /* 0x000fec0003800000 */
.L_x_20577:
[----:B------:R-:W2:Y:S02]  /*5d30*/  LDG.E.64 R4, desc[UR36][R4.64] ;  /* 0x0000002404047981 */ /* 0x000ea4000c1e1b00 */
[----:B--2---:R0:W1:Y:S02]  /*5d40*/  F2I.F64.TRUNC R19, R4 ;  /* 0x0000000400137311 */ /* 0x004064000030d100 */
[----:B01----:R-:W-:Y:S05]  /*5d50*/  BRA `(.L_x_20572) ;  /* 0x0000000800a47947 */ /* 0x003fea0003800000 */
.L_x_20567:
        /* <DEDUP_REMOVED lines=12> */
.L_x_20581:
[----:B------:R-:W2:Y:S02]  /*5e20*/  LDG.E.64 R4, desc[UR36][R4.64] ;  /* 0x0000002404047981 */ /* 0x000ea4000c1e1b00 */
[----:B--2---:R0:W1:Y:S02]  /*5e30*/  F2I.F64.TRUNC R19, R4 ;  /* 0x0000000400137311 */ /* 0x004064000030d100 */
[----:B01----:R-:W-:Y:S05]  /*5e40*/  BRA `(.L_x_20572) ;  /* 0x0000000800687947 */ /* 0x003fea0003800000 */
.L_x_20580:
        /* <DEDUP_REMOVED lines=27> */
.L_x_20583:
        /* <DEDUP_REMOVED lines=15> */
.L_x_20582:
[----:B------:R-:W2:Y:S02]  /*60f0*/  LDG.E.U16 R0, desc[UR36][R4.64] ;  /* 0x0000002404007981 */ /* 0x000ea4000c1e1500 */
[----:B--2---:R-:W-:-:S06]  /*6100*/  IMAD.U32 R0, R0, 0x10000, RZ ;  /* 0x0001000000007824 */ /* 0x004fcc00078e00ff */
[----:B------:R-:W0:Y:S02]  /*6110*/  F2I.FTZ.TRUNC.NTZ R0, R0 ;  /* 0x0000000000007305 */ /* 0x000e24000021f100 */
[----:B0-----:R-:W-:Y:S01]  /*6120*/  PRMT R19, R0, 0x7610, R19 ;  /* 0x0000761000137816 */ /* 0x001fe20000000013 */
[----:B------:R-:W-:Y:S06]  /*6130*/  BRA `(.L_x_20572) ;  /* 0x0000000400ac7947 */ /* 0x000fec0003800000 */
.L_x_20579:
        /* <DEDUP_REMOVED lines=10> */
.L_x_20586:
        /* <DEDUP_REMOVED lines=21> */
.L_x_20590:
[----:B------:R-:W-:Y:S05]  /*6330*/  BSYNC.RECONVERGENT B1 ;  /* 0x0000000000017941 */ /* 0x000fea0003800200 */
.L_x_20589:
[----:B------:R-:W-:Y:S01]  /*6340*/  IMAD.SHL.U32 R0, R0, 0x100000, RZ ;  /* 0x0010000000007824 */ /* 0x000fe200078e00ff */
[----:B------:R-:W-:-:S04]  /*6350*/  LEA R3, R3, 0x3b800000, 0x17 ;  /* 0x3b80000003037811 */ /* 0x000fc800078eb8ff */
[----:B------:R-:W-:-:S07]  /*6360*/  LOP3.LUT R0, R3, R0, R7, 0xfe, !PT ;  /* 0x0000000003007212 */ /* 0x000fce00078efe07 */
.L_x_20588:
[----:B------:R-:W-:Y:S05]  /*6370*/  BSYNC.RECONVERGENT B0 ;  /* 0x0000000000007941 */ /* 0x000fea0003800200 */
.L_x_20587:
[----:B------:R-:W0:Y:S02]  /*6380*/  F2I.FTZ.TRUNC.NTZ R0, R0 ;  /* 0x0000000000007305 */ /* 0x000e24000021f100 */
[----:B0-----:R-:W-:Y:S01]  /*6390*/  PRMT R19, R0, 0x7610, R19 ;  /* 0x0000761000137816 */ /* 0x001fe20000000013 */
[----:B------:R-:W-:Y:S06]  /*63a0*/  BRA `(.L_x_20572) ;  /* 0x0000000400107947 */ /* 0x000fec0003800000 */
.L_x_20585:
        /* <DEDUP_REMOVED lines=21> */
.L_x_20594:
[----:B------:R-:W-:Y:S05]  /*6500*/  BSYNC.RECONVERGENT B1 ;  /* 0x0000000000017941 */ /* 0x000fea0003800200 */
.L_x_20593:
[----:B------:R-:W-:Y:S01]  /*6510*/  IMAD.SHL.U32 R0, R0, 0x200000, RZ ;  /* 0x0020000000007824 */ /* 0x000fe200078e00ff */
[----:B------:R-:W-:-:S04]  /*6520*/  LEA R3, R3, 0x37800000, 0x17 ;  /* 0x3780000003037811 */ /* 0x000fc800078eb8ff */
[----:B------:R-:W-:-:S07]  /*6530*/  LOP3.LUT R0, R3, R0, R7, 0xfe, !PT ;  /* 0x0000000003007212 */ /* 0x000fce00078efe07 */
.L_x_20592:
[----:B------:R-:W-:Y:S05]  /*6540*/  BSYNC.RECONVERGENT B0 ;  /* 0x0000000000007941 */ /* 0x000fea0003800200 */
.L_x_20591:
[----:B------:R-:W0:Y:S02]  /*6550*/  F2I.FTZ.TRUNC.NTZ R0, R0 ;  /* 0x0000000000007305 */ /* 0x000e24000021f100 */
[----:B0-----:R-:W-:Y:S01]  /*6560*/  PRMT R19, R0, 0x7610, R19 ;  /* 0x0000761000137816 */ /* 0x001fe20000000013 */
[----:B------:R-:W-:Y:S06]  /*6570*/  BRA `(.L_x_20572) ;  /* 0x00000000009c7947 */ /* 0x000fec0003800000 */
.L_x_20584:
        /* <DEDUP_REMOVED lines=14> */
.L_x_20598:
[----:B------:R-:W-:Y:S05]  /*6660*/  BSYNC.RECONVERGENT B0 ;  /* 0x0000000000007941 */ /* 0x000fea0003800200 */
.L_x_20597:
[----:B------:R-:W0:Y:S02]  /*6670*/  F2I.FTZ.TRUNC.NTZ R0, R0 ;  /* 0x0000000000007305 */ /* 0x000e24000021f100 */
[----:B0-----:R-:W-:Y:S01]  /*6680*/  PRMT R19, R0, 0x7610, R19 ;  /* 0x0000761000137816 */ /* 0x001fe20000000013 */
[----:B------:R-:W-:Y:S06]  /*6690*/  BRA `(.L_x_20572) ;  /* 0x0000000000547947 */ /* 0x000fec0003800000 */
.L_x_20571:
        /* <DEDUP_REMOVED lines=16> */
.L_x_20599:
[----:B------:R-:W-:Y:S01]  /*67a0*/  PRMT R19, RZ, 0x7610, R19 ;  /* 0x00007610ff137816 */ /* 0x000fe20000000013 */
[----:B------:R-:W-:Y:S06]  /*67b0*/  BRA `(.L_x_20572) ;  /* 0x00000000000c7947 */ /* 0x000fec0003800000 */
.L_x_20596:
[----:B------:R0:W5:Y:S01]  /*67c0*/  LDG.E.U16 R19, desc[UR36][R4.64] ;  /* 0x0000002404137981 */ /* 0x000162000c1e1500 */
[----:B------:R-:W-:Y:S05]  /*67d0*/  BRA `(.L_x_20572) ;  /* 0x0000000000047947 */ /* 0x000fea0003800000 */
.L_x_20595:
[----:B------:R0:W5:Y:S02]  /*67e0*/  LDG.E.U16 R19, desc[UR36][R4.64] ;  /* 0x0000002404137981 */ /* 0x000164000c1e1500 */
.L_x_20572:
[----:B------:R-:W0:Y:S02]  /*67f0*/  LDCU.U8 UR6, c[0x0][0x3a5] ;  /* 0x000074a0ff0677ac */ /* 0x000e240008000000 */
        /* <DEDUP_REMOVED lines=18> */
.L_x_20603:
[----:B------:R0:W5:Y:S01]  /*6920*/  LDG.E.U8 R18, desc[UR36][R4.64] ;  /* 0x0000002404127981 */ /* 0x000162000c1e1100 */
[----:B------:R-:W-:Y:S05]  /*6930*/  BRA `(.L_x_20566) ;  /* 0x0000000c004c7947 */ /* 0x000fea0003800000 */
.L_x_20602:
        /* <DEDUP_REMOVED lines=8> */
.L_x_20606:
[----:B------:R0:W5:Y:S01]  /*69c0*/  LDG.E.U16 R18, desc[UR36][R4.64] ;  /* 0x0000002404127981 */ /* 0x000162000c1e1500 */
[----:B------:R-:W-:Y:S05]  /*69d0*/  BRA `(.L_x_20566) ;  /* 0x0000000c00247947 */ /* 0x000fea0003800000 */
.L_x_20605:
[----:B------:R0:W5:Y:S01]  /*69e0*/  LDG.E.U16 R18, desc[UR36][R4.64] ;  /* 0x0000002404127981 */ /* 0x000162000c1e1500 */
[----:B------:R-:W-:Y:S05]  /*69f0*/  BRA `(.L_x_20566) ;  /* 0x0000000c001c7947 */ /* 0x000fea0003800000 */
.L_x_20601:
        /* <DEDUP_REMOVED lines=9> */
.L_x_20608:
[----:B------:R-:W2:Y:S02]  /*6a90*/  LDG.E.U16 R0, desc[UR36][R4.64] ;  /* 0x0000002404007981 */ /* 0x000ea4000c1e1500 */
[----:B--2---:R-:W-:-:S06]  /*6aa0*/  HADD2.F32 R0, -RZ, R0.H0_H0 ;  /* 0x20000000ff007230 */ /* 0x004fcc0000004100 */
[----:B------:R-:W0:Y:S02]  /*6ab0*/  F2I.FTZ.TRUNC.NTZ R0, R0 ;  /* 0x0000000000007305 */ /* 0x000e24000021f100 */
[----:B0-----:R-:W-:Y:S01]  /*6ac0*/  PRMT R18, R0, 0x7610, R18 ;  /* 0x0000761000127816 */ /* 0x001fe20000000012 */
[----:B------:R-:W-:Y:S06]  /*6ad0*/  BRA `(.L_x_20566) ;  /* 0x0000000800e47947 */ /* 0x000fec0003800000 */
.L_x_20607:
        /* <DEDUP_REMOVED lines=9> */
.L_x_20610:
[----:B------:R-:W2:Y:S02]  /*6b70*/  LDG.E.U16 R4, desc[UR36][R4.64] ;  /* 0x0000002404047981 */ /* 0x000ea4000c1e1500 */
[----:B--2---:R-:W-:-:S06]  /*6b80*/  HADD2.F32 R0, -RZ, R4.H0_H0 ;  /* 0x20000004ff007230 */ /* 0x004fcc0000004100 */
[----:B------:R-:W0:Y:S02]  /*6b90*/  F2I.FTZ.TRUNC.NTZ R0, R0 ;  /* 0x0000000000007305 */ /* 0x000e24000021f100 */
[----:B0-----:R-:W-:Y:S01]  /*6ba0*/  PRMT R18, R0, 0x7610, R18 ;  /* 0x0000761000127816 */ /* 0x001fe20000000012 */
[----:B------:R-:W-:Y:S06]  /*6bb0*/  BRA `(.L_x_20566) ;  /* 0x0000000800ac7947 */ /* 0x000fec0003800000 */
.L_x_20609:
[----:B------:R-:W2:Y:S02]  /*6bc0*/  LDG.E.64 R4, desc[UR36][R4.64] ;  /* 0x0000002404047981 */ /* 0x000ea4000c1e1b00 */
[----:B--2---:R0:W1:Y:S02]  /*6bd0*/  F2I.F64.TRUNC R18, R4 ;  /* 0x0000000400127311 */ /* 0x004064000030d100 */
[----:B01----:R-:W-:Y:S05]  /*6be0*/  BRA `(.L_x_20566) ;  /* 0x0000000800a07947 */ /* 0x003fea0003800000 */
.L_x_20600:
        /* <DEDUP_REMOVED lines=12> */
.L_x_20613:
[----:B------:R-:W2:Y:S02]  /*6cb0*/  LDG.E.64 R4, desc[UR36][R4.64] ;  /* 0x0000002404047981 */ /* 0x000ea4000c1e1b00 */
[----:B--2---:R0:W1:Y:S02]  /*6cc0*/  F2I.F64.TRUNC R18, R4 ;  /* 0x0000000400127311 */ /* 0x004064000030d100 */
[----:B01----:R-:W-:Y:S05]  /*6cd0*/  BRA `(.L_x_20566) ;  /* 0x0000000800647947 */ /* 0x003fea0003800000 */
.L_x_20612:
        /* <DEDUP_REMOVED lines=27> */
.L_x_20615:
        /* <DEDUP_REMOVED lines=15> */
.L_x_20614:
[----:B------:R-:W2:Y:S02]  /*6f80*/  LDG.E.U16 R0, desc[UR36][R4.64] ;  /* 0x0000002404007981 */ /* 0x000ea4000c1e1500 */
[----:B--2---:R-:W-:-:S06]  /*6f90*/  IMAD.U32 R0, R0, 0x10000, RZ ;  /* 0x0001000000007824 */ /* 0x004fcc00078e00ff */
[----:B------:R-:W0:Y:S02]  /*6fa0*/  F2I.FTZ.TRUNC.NTZ R0, R0 ;  /* 0x0000000000007305 */ /* 0x000e24000021f100 */
[----:B0-----:R-:W-:Y:S01]  /*6fb0*/  PRMT R18, R0, 0x7610, R18 ;  /* 0x0000761000127816 */ /* 0x001fe20000000012 */
[----:B------:R-:W-:Y:S06]  /*6fc0*/  BRA `(.L_x_20566) ;  /* 0x0000000400a87947 */ /* 0x000fec0003800000 */
.L_x_20611:
        /* <DEDUP_REMOVED lines=10> */
.L_x_20618:
        /* <DEDUP_REMOVED lines=21> */
.L_x_20622:
[----:B------:R-:W-:Y:S05]  /*71c0*/  BSYNC.RECONVERGENT B1 ;  /* 0x0000000000017941 */ /* 0x000fea0003800200 */
.L_x_20621:
[----:B------:R-:W-:Y:S01]  /*71d0*/  IMAD.SHL.U32 R0, R0, 0x100000, RZ ;  /* 0x0010000000007824 */ /* 0x000fe200078e00ff */
[----:B------:R-:W-:-:S04]  /*71e0*/  LEA R3, R3, 0x3b800000, 0x17 ;  /* 0x3b80000003037811 */ /* 0x000fc800078eb8ff */
[----:B------:R-:W-:-:S07]  /*71f0*/  LOP3.LUT R0, R3, R0, R7, 0xfe, !PT ;  /* 0x0000000003007212 */ /* 0x000fce00078efe07 */
.L_x_20620:
[----:B------:R-:W-:Y:S05]  /*7200*/  BSYNC.RECONVERGENT B0 ;  /* 0x0000000000007941 */ /* 0x000fea0003800200 */
.L_x_20619:
[----:B------:R-:W0:Y:S02]  /*7210*/  F2I.FTZ.TRUNC.NTZ R0, R0 ;  /* 0x0000000000007305 */ /* 0x000e24000021f100 */
[----:B0-----:R-:W-:Y:S01]  /*7220*/  PRMT R18, R0, 0x7610, R18 ;  /* 0x0000761000127816 */ /* 0x001fe20000000012 */
[----:B------:R-:W-:Y:S06]  /*7230*/  BRA `(.L_x_20566) ;  /* 0x00000004000c7947 */ /* 0x000fec0003800000 */
.L_x_20617:
        /* <DEDUP_REMOVED lines=21> */
.L_x_20626:
[----:B------:R-:W-:Y:S05]  /*7390*/  BSYNC.RECONVERGENT B1 ;  /* 0x0000000000017941 */ /* 0x000fea0003800200 */
.L_x_20625:
[----:B------:R-:W-:Y:S01]  /*73a0*/  IMAD.SHL.U32 R0, R0, 0x200000, RZ ;  /* 0x0020000000007824 */ /* 0x000fe200078e00ff */
[----:B------:R-:W-:-:S04]  /*73b0*/  LEA R3, R3, 0x37800000, 0x17 ;  /* 0x3780000003037811 */ /* 0x000fc800078eb8ff */
[----:B------:R-:W-:-:S07]  /*73c0*/  LOP3.LUT R0, R3, R0, R7, 0xfe, !PT ;  /* 0x0000000003007212 */ /* 0x000fce00078efe07 */
.L_x_20624:
[----:B------:R-:W-:Y:S05]  /*73d0*/  BSYNC.RECONVERGENT B0 ;  /* 0x0000000000007941 */ /* 0x000fea0003800200 */
.L_x_20623:
[----:B------:R-:W0:Y:S02]  /*73e0*/  F2I.FTZ.TRUNC.NTZ R0, R0 ;  /* 0x0000000000007305 */ /* 0x000e24000021f100 */
[----:B0-----:R-:W-:Y:S01]  /*73f0*/  PRMT R18, R0, 0x7610, R18 ;  /* 0x0000761000127816 */ /* 0x001fe20000000012 */
[----:B------:R-:W-:Y:S06]  /*7400*/  BRA `(.L_x_20566) ;  /* 0x0000000000987947 */ /* 0x000fec0003800000 */
.L_x_20616:
        /* <DEDUP_REMOVED lines=14> */
.L_x_20630:
[----:B------:R-:W-:Y:S05]  /*74f0*/  BSYNC.RECONVERGENT B0 ;  /* 0x0000000000007941 */ /* 0x000fea0003800200 */
.L_x_20629:
[----:B------:R-:W0:Y:S02]  /*7500*/  F2I.FTZ.TRUNC.NTZ R0, R0 ;  /* 0x0000000000007305 */ /* 0x000e24000021f100 */
[----:B0-----:R-:W-:Y:S01]  /*7510*/  PRMT R18, R0, 0x7610, R18 ;  /* 0x0000761000127816 */ /* 0x001fe20000000012 */
[----:B------:R-:W-:Y:S06]  /*7520*/  BRA `(.L_x_20566) ;  /* 0x0000000000507947 */ /* 0x000fec0003800000 */
.L_x_20604:
        /* <DEDUP_REMOVED lines=16> */
.L_x_20631:
[----:B------:R-:W-:Y:S05]  /*7630*/  BRA `(.L_x_20566) ;  /* 0x00000000000c7947 */ /* 0x000fea0003800000 */
.L_x_20628:
[----:B------:R0:W5:Y:S01]  /*7640*/  LDG.E.U16 R18, desc[UR36][R4.64] ;  /* 0x0000002404127981 */ /* 0x000162000c1e1500 */
[----:B------:R-:W-:Y:S05]  /*7650*/  BRA `(.L_x_20566) ;  /* 0x0000000000047947 */ /* 0x000fea0003800000 */
.L_x_20627:
[----:B------:R0:W5:Y:S02]  /*7660*/  LDG.E.U16 R18, desc[UR36][R4.64] ;  /* 0x0000002404127981 */ /* 0x000164000c1e1500 */
.L_x_20566:
[----:B------:R-:W-:Y:S05]  /*7670*/  BSYNC.RECONVERGENT B6 ;  /* 0x0000000000067941 */ /* 0x000fea0003800200 */
.L_x_20565:
[----:B------:R-:W-:Y:S01]  /*7680*/  ISETP.GE.AND P0, PT, R17, R16, PT ;  /* 0x000000101100720c */ /* 0x000fe20003f06270 */
[----:B------:R-:W-:-:S12]  /*7690*/  BSSY.RECONVERGENT B0, `(.L_x_20632) ;  /* 0x0000043000007945 */ /* 0x000fd80003800200 */
[----:B------:R-:W-:Y:S05]  /*76a0*/  @P0 BRA `(.L_x_20633) ;  /* 0x0000000400040947 */ /* 0x000fea0003800000 */
[----:B-1---5:R-:W-:-:S04]  /*76b0*/  LOP3.LUT R0, R25, R28, RZ, 0x3c, !PT ;  /* 0x0000001c19007212 */ /* 0x022fc800078e3cff */
[----:B------:R-:W-:-:S04]  /*76c0*/  PRMT R0, R0, 0x9910, RZ ;  /* 0x0000991000007816 */ /* 0x000fc800000000ff */
[----:B------:R-:W-:-:S13]  /*76d0*/  ISETP.GT.AND P1, PT, R0, -0x1, PT ;  /* 0xffffffff0000780c */ /* 0x000fda0003f24270 */
[----:B------:R-:W-:Y:S05]  /*76e0*/  @P1 BRA `(.L_x_20634) ;  /* 0x0000000000841947 */ /* 0x000fea0003800000 */
[----:B------:R-:W-:Y:S02]  /*76f0*/  PRMT R0, R25, 0x9910, RZ ;  /* 0x0000991019007816 */ /* 0x000fe400000000ff */
[----:B------:R-:W-:Y:S02]  /*7700*/  PRMT R9, R28, 0x9910, RZ ;  /* 0x000099101c097816 */ /* 0x000fe400000000ff */
[-C--:B------:R-:W-:Y:S02]  /*7710*/  IABS R3, R0.reuse ;  /* 0x0000000000037213 */ /* 0x080fe40000000000 */
[----:B------:R-:W-:Y:S02]  /*7720*/  IABS R10, R9 ;  /* 0x00000009000a7213 */ /* 0x000fe40000000000 */
[----:B------:R-:W1:Y:S01]  /*7730*/  I2F.RP R6, R3 ;  /* 0x0000000300067306 */ /* 0x000e620000209400 */
[----:B------:R-:W-:-:S07]  /*7740*/  IABS R11, R0 ;  /* 0x00000000000b7213 */ /* 0x000fce0000000000 */
[----:B-1----:R-:W0:Y:S02]  /*7750*/  MUFU.RCP R6, R6 ;  /* 0x0000000600067308 */ /* 0x002e240000001000 */
[----:B0-234-:R-:W-:-:S06]  /*7760*/  VIADD R4, R6, 0xffffffe ;  /* 0x0ffffffe06047836 */ /* 0x01dfcc0000000000 */
[----:B------:R0:W1:Y:S02]  /*7770*/  F2I.FTZ.U32.TRUNC.NTZ R5, R4 ;  /* 0x0000000400057305 */ /* 0x000064000021f000 */
[----:B0-----:R-:W-:Y:S02]  /*7780*/  IMAD.MOV.U32 R4, RZ, RZ, RZ ;  /* 0x000000ffff047224 */ /* 0x001fe400078e00ff */
[----:B-1----:R-:W-:-:S04]  /*7790*/  IMAD.MOV R8, RZ, RZ, -R5 ;  /* 0x000000ffff087224 */ /* 0x002fc800078e0a05 */
[----:B------:R-:W-:Y:S02]  /*77a0*/  IMAD R7, R8, R3, RZ ;  /* 0x0000000308077224 */ /* 0x000fe400078e02ff */
[----:B------:R-:W-:Y:S02]  /*77b0*/  IMAD.MOV.U32 R8, RZ, RZ, R10 ;  /* 0x000000ffff087224 */ /* 0x000fe400078e000a */
[----:B------:R-:W-:-:S04]  /*77c0*/  IMAD.HI.U32 R5, R5, R7, R4 ;  /* 0x0000000705057227 */ /* 0x000fc800078e0004 */
[----:B------:R-:W-:Y:S02]  /*77d0*/  IMAD.MOV R4, RZ, RZ, -R11 ;  /* 0x000000ffff047224 */ /* 0x000fe400078e0a0b */
        /* <DEDUP_REMOVED lines=10> */
[----:B------:R-:W-:Y:S01]  /*7880*/  @!P2 IMAD.MOV R5, RZ, RZ, -R5 ;  /* 0x000000ffff05a224 */ /* 0x000fe200078e0a05 */
[----:B------:R-:W-:-:S05]  /*7890*/  @!P3 LOP3.LUT R5, RZ, R0, RZ, 0x33, !PT ;  /* 0x00000000ff05b212 */ /* 0x000fca00078e33ff */
[----:B------:R-:W-:Y:S02]  /*78a0*/  IMAD.MOV R3, RZ, RZ, -R5 ;  /* 0x000000ffff037224 */ /* 0x000fe400078e0a05 */
[----:B------:R-:W-:Y:S02]  /*78b0*/  VIADD R4, R5, 0xffffffff ;  /* 0xffffffff05047836 */ /* 0x000fe40000000000 */
[----:B------:R-:W-:-:S05]  /*78c0*/  IMAD R0, R0, R3, R9 ;  /* 0x0000000300007224 */ /* 0x000fca00078e0209 */
[----:B------:R-:W-:-:S13]  /*78d0*/  ISETP.NE.AND P1, PT, R0, RZ, PT ;  /* 0x000000ff0000720c */ /* 0x000fda0003f25270 */
[----:B------:R-:W-:Y:S01]  /*78e0*/  @!P1 IMAD.MOV R4, RZ, RZ, R5 ;  /* 0x000000ffff049224 */ /* 0x000fe200078e0205 */
[----:B------:R-:W-:Y:S06]  /*78f0*/  BRA `(.L_x_20633) ;  /* 0x0000000000707947 */ /* 0x000fec0003800000 */
.L_x_20634:
        /* <DEDUP_REMOVED lines=24> */
[----:B------:R-:W-:-:S04]  /*7a80*/  @P1 VIADD R5, R5, 0x1 ;  /* 0x0000000105051836 */ /* 0x000fc80000000000 */
[----:B------:R-:W-:-:S04]  /*7a90*/  IMAD.MOV.U32 R4, RZ, RZ, R5 ;  /* 0x000000ffff047224 */ /* 0x000fc800078e0005 */
[----:B------:R-:W-:Y:S01]  /*7aa0*/  @!P2 IMAD.MOV R4, RZ, RZ, -R4 ;  /* 0x000000ffff04a224 */ /* 0x000fe200078e0a04 */
[----:B------:R-:W-:-:S07]  /*7ab0*/  @!P3 LOP3.LUT R4, RZ, R0, RZ, 0x33, !PT ;  /* 0x00000000ff04b212 */ /* 0x000fce00078e33ff */
.L_x_20633:
[----:B------:R-:W-:Y:S05]  /*7ac0*/  BSYNC.RECONVERGENT B0 ;  /* 0x0000000000007941 */ /* 0x000fea0003800200 */
.L_x_20632:
[----:B-1---5:R-:W-:Y:S01]  /*7ad0*/  VIADD R25, R17, 0x80 ;  /* 0x0000008011197836 */ /* 0x022fe20000000000 */
[----:B------:R-:W-:Y:S04]  /*7ae0*/  BSSY.RECONVERGENT B0, `(.L_x_20635) ;  /* 0x0000044000007945 */ /* 0x000fe80003800200 */
[----:B------:R-:W-:-:S13]  /*7af0*/  ISETP.GE.AND P1, PT, R25, R16, PT ;  /* 0x000000101900720c */ /* 0x000fda0003f26270 */
[----:B------:R-:W-:Y:S05]  /*7b00*/  @P1 BRA `(.L_x_20636) ;  /* 0x0000000400041947 */ /* 0x000fea0003800000 */
[----:B----4-:R-:W-:-:S04]  /*7b10*/  LOP3.LUT R0, R23, R24, RZ, 0x3c, !PT ;  /* 0x0000001817007212 */ /* 0x010fc800078e3cff */
[----:B------:R-:W-:-:S04]  /*7b20*/  PRMT R0, R0, 0x9910, RZ ;  /* 0x0000991000007816 */ /* 0x000fc800000000ff */
[----:B------:R-:W-:-:S13]  /*7b30*/  ISETP.GT.AND P1, PT, R0, -0x1, PT ;  /* 0xffffffff0000780c */ /* 0x000fda0003f24270 */
[----:B------:R-:W-:Y:S05]  /*7b40*/  @P1 BRA `(.L_x_20637) ;  /* 0x0000000000841947 */ /* 0x000fea0003800000 */
[----:B------:R-:W-:Y:S02]  /*7b50*/  PRMT R0, R23, 0x9910, RZ ;  /* 0x0000991017007816 */ /* 0x000fe400000000ff */
[----:B------:R-:W-:Y:S02]  /*7b60*/  PRMT R11, R24, 0x9910, RZ ;  /* 0x00009910180b7816 */ /* 0x000fe400000000ff */
[-C--:B------:R-:W-:Y:S02]  /*7b70*/  IABS R3, R0.reuse ;  /* 0x0000000000037213 */ /* 0x080fe40000000000 */
[----:B------:R-:W-:Y:S02]  /*7b80*/  IABS R10, R11 ;  /* 0x0000000b000a7213 */ /* 0x000fe40000000000 */
[----:B0-23--:R-:W0:Y:S01]  /*7b90*/  I2F.RP R5, R3 ;  /* 0x0000000300057306 */ /* 0x00de220000209400 */
[----:B------:R-:W-:-:S07]  /*7ba0*/  IABS R12, R0 ;  /* 0x00000000000c7213 */ /* 0x000fce0000000000 */
[----:B0-----:R-:W0:Y:S02]  /*7bb0*/  MUFU.RCP R5, R5 ;  /* 0x0000000500057308 */ /* 0x001e240000001000 */
[----:B0-----:R-:W-:-:S06]  /*7bc0*/  VIADD R6, R5, 0xffffffe ;  /* 0x0ffffffe05067836 */ /* 0x001fcc0000000000 */
        /* <DEDUP_REMOVED lines=25> */
.L_x_20637:
        /* <DEDUP_REMOVED lines=27> */
[----:B------:R-:W-:-:S07]  /*7f10*/  IMAD.MOV.U32 R23, RZ, RZ, R7 ;  /* 0x000000ffff177224 */ /* 0x000fce00078e0007 */
.L_x_20636:
[----:B------:R-:W-:Y:S05]  /*7f20*/  BSYNC.RECONVERGENT B0 ;  /* 0x0000000000007941 */ /* 0x000fea0003800200 */
.L_x_20635:
[----:B------:R-:W-:Y:S01]  /*7f30*/  VIADD R3, R17, 0x100 ;  /* 0x0000010011037836 */ /* 0x000fe20000000000 */
[----:B------:R-:W-:Y:S04]  /*7f40*/  BSSY.RECONVERGENT B0, `(.L_x_20638) ;  /* 0x0000042000007945 */ /* 0x000fe80003800200 */
[----:B------:R-:W-:-:S13]  /*7f50*/  ISETP.GE.AND P1, PT, R3, R16, PT ;  /* 0x000000100300720c */ /* 0x000fda0003f26270 */
[----:B------:R-:W-:Y:S05]  /*7f60*/  @P1 BRA `(.L_x_20639) ;  /* 0x0000000000fc1947 */ /* 0x000fea0003800000 */
[----:B------:R-:W-:-:S04]  /*7f70*/  LOP3.LUT R0, R27, R22, RZ, 0x3c, !PT ;  /* 0x000000161b007212 */ /* 0x000fc800078e3cff */
        /* <DEDUP_REMOVED lines=9> */
[----:B-1----:R-:W1:Y:S02]  /*8010*/  MUFU.RCP R3, R3 ;  /* 0x0000000300037308 */ /* 0x002e640000001000 */
[----:B-1----:R-:W-:Y:S02]  /*8020*/  VIADD R6, R3, 0xffffffe ;  /* 0x0ffffffe03067836 */ /* 0x002fe40000000000 */
[----:B------:R-:W-:-:S04]  /*8030*/  IMAD.MOV R3, RZ, RZ, -R11 ;  /* 0x000000ffff037224 */ /* 0x000fc800078e0a0b */
[----:B------:R1:W0:Y:S02]  /*8040*/  F2I.FTZ.U32.TRUNC.NTZ R7, R6 ;  /* 0x0000000600077305 */ /* 0x000224000021f000 */
[----:B-1----:R-:W-:Y:S02]  /*8050*/  IMAD.MOV.U32 R6, RZ, RZ, RZ ;  /* 0x000000ffff067224 */ /* 0x002fe400078e00ff */
[----:B0-234-:R-:W-:-:S04]  /*8060*/  IMAD.MOV R5, RZ, RZ, -R7 ;  /* 0x000000ffff057224 */ /* 0x01dfc800078e0a07 */
[----:B------:R-:W-:-:S04]  /*8070*/  IMAD R5, R5, R8, RZ ;  /* 0x0000000805057224 */ /* 0x000fc800078e02ff */
        /* <DEDUP_REMOVED lines=19> */
.L_x_20640:
        /* <DEDUP_REMOVED lines=27> */
.L_x_20639:
[----:B------:R-:W-:Y:S05]  /*8360*/  BSYNC.RECONVERGENT B0 ;  /* 0x0000000000007941 */ /* 0x000fea0003800200 */
.L_x_20638:
        /* <DEDUP_REMOVED lines=40> */
.L_x_20643:
        /* <DEDUP_REMOVED lines=27> */
.L_x_20642:
[----:B------:R-:W-:Y:S05]  /*87a0*/  BSYNC.RECONVERGENT B0 ;  /* 0x0000000000007941 */ /* 0x000fea0003800200 */
.L_x_20641:
[----:B------:R-:W1:Y:S01]  /*87b0*/  LDC.U8 R19, c[0x0][0x3b0] ;  /* 0x0000ec00ff137b82 */ /* 0x000e620000000000 */
[----:B------:R-:W-:Y:S04]  /*87c0*/  BSSY.RECONVERGENT B6, `(.L_x_20644) ;  /* 0x0000100000067945 */ /* 0x000fe80003800200 */
[----:B------:R-:W-:Y:S05]  /*87d0*/  @P0 BRA `(.L_x_20645) ;  /* 0x0000000c00f80947 */ /* 0x000fea0003800000 */
[----:B------:R-:W5:Y:S01]  /*87e0*/  LDCU UR4, c[0x0][0x3b4] ;  /* 0x00007680ff0477ac */ /* 0x000f620008000800 */
[----:B------:R-:W5:Y:S01]  /*87f0*/  LDC.64 R8, c[0x0][0x388] ;  /* 0x0000e200ff087b82 */ /* 0x000f620000000a00 */
[----:B------:R-:W-:Y:S01]  /*8800*/  IMAD R0, R2, 0x200, R17 ;  /* 0x0000020002007824 */ /* 0x000fe200078e0211 */
[----:B01234-:R-:W-:-:S03]  /*8810*/  PRMT R5, R19, 0x9910, RZ ;  /* 0x0000991013057816 */ /* 0x01ffc600000000ff */
[----:B-----5:R-:W-:Y:S02]  /*8820*/  IMAD R3, R0, UR4, RZ ;  /* 0x0000000400037c24 */ /* 0x020fe4000f8e02ff */
[----:B------:R-:W-:-:S05]  /*8830*/  IMAD.MOV.U32 R0, RZ, RZ, R5 ;  /* 0x000000ffff007224 */ /* 0x000fca00078e0005 */
[----:B------:R-:W-:Y:S02]  /*8840*/  ISETP.GT.AND P0, PT, R0, 0x9, PT ;  /* 0x000000090000780c */ /* 0x000fe40003f04270 */
[----:B------:R-:W-:-:S05]  /*8850*/  IADD3 R8, P1, PT, R3, R8, RZ ;  /* 0x0000000803087210 */ /* 0x000fca0007f3e0ff */
        /* <DEDUP_REMOVED lines=10> */
[----:B------:R0:W-:Y:S01]  /*8900*/  STG.E.U8 desc[UR36][R8.64], R4 ;  /* 0x0000000408007986 */ /* 0x0001e2000c101124 */
[----:B------:R-:W-:Y:S01]  /*8910*/  IMAD.MOV.U32 R17, RZ, RZ, R25 ;  /* 0x000000ffff117224 */ /* 0x000fe200078e0019 */
[----:B------:R-:W-:Y:S06]  /*8920*/  BRA `(.L_x_20645) ;  /* 0x0000000c00a47947 */ /* 0x000fec0003800000 */
.L_x_20649:
[----:B------:R0:W-:Y:S01]  /*8930*/  STG.E.U8 desc[UR36][R8.64], R4 ;  /* 0x0000000408007986 */ /* 0x0001e2000c101124 */
[----:B------:R-:W-:Y:S01]  /*8940*/  IMAD.MOV.U32 R17, RZ, RZ, R25 ;  /* 0x000000ffff117224 */ /* 0x000fe200078e0019 */
[----:B------:R-:W-:Y:S06]  /*8950*/  BRA `(.L_x_20645) ;  /* 0x0000000c00987947 */ /* 0x000fec0003800000 */
.L_x_20648:
[----:B------:R-:W-:-:S13]  /*8960*/  ISETP.NE.AND P0, PT, R0, 0x2, PT ;  /* 0x000000020000780c */ /* 0x000fda0003f05270 */
[----:B------:R-:W-:Y:S05]  /*8970*/  @!P0 BRA `(.L_x_20651) ;  /* 0x0000000000348947 */ /* 0x000fea0003800000 */
[----:B------:R-:W-:-:S13]  /*8980*/  ISETP.NE.AND P0, PT, R0, 0x3, PT ;  /* 0x000000030000780c */ /* 0x000fda0003f05270 */
[----:B------:R-:W-:Y:S05]  /*8990*/  @!P0 BRA `(.L_x_20652) ;  /* 0x00000000001c8947 */ /* 0x000fea0003800000 */
[----:B------:R-:W-:-:S13]  /*89a0*/  ISETP.NE.AND P0, PT, R0, 0x4, PT ;  /* 0x000000040000780c */ /* 0x000fda0003f05270 */
[----:B------:R-:W-:Y:S05]  /*89b0*/  @P0 BRA `(.L_x_20650) ;  /* 0x0000000800d40947 */ /* 0x000fea0003800000 */
[----:B------:R-:W-:Y:S01]  /*89c0*/  PRMT R4, R4, 0x9910, RZ ;  /* 0x0000991004047816 */ /* 0x000fe200000000ff */
[----:B------:R-:W-:-:S03]  /*89d0*/  IMAD.MOV.U32 R17, RZ, RZ, R25 ;  /* 0x000000ffff117224 */ /* 0x000fc600078e0019 */
[----:B------:R-:W-:-:S05]  /*89e0*/  SHF.R.S32.HI R5, RZ, 0x1f, R4 ;  /* 0x0000001fff057819 */ /* 0x000fca0000011404 */
[----:B------:R0:W-:Y:S01]  /*89f0*/  STG.E.64 desc[UR36][R8.64], R4 ;  /* 0x0000000408007986 */ /* 0x0001e2000c101b24 */
[----:B------:R-:W-:Y:S05]  /*8a00*/  BRA `(.L_x_20645) ;  /* 0x0000000c006c7947 */ /* 0x000fea0003800000 */
.L_x_20652:
[----:B------:R-:W-:Y:S01]  /*8a10*/  PRMT R3, R4, 0x9910, RZ ;  /* 0x0000991004037816 */ /* 0x000fe200000000ff */
[----:B------:R-:W-:-:S04]  /*8a20*/  IMAD.MOV.U32 R17, RZ, RZ, R25 ;  /* 0x000000ffff117224 */ /* 0x000fc800078e0019 */
[----:B------:R0:W-:Y:S01]  /*8a30*/  STG.E desc[UR36][R8.64], R3 ;  /* 0x0000000308007986 */ /* 0x0001e2000c101924 */
[----:B------:R-:W-:Y:S05]  /*8a40*/  BRA `(.L_x_20645) ;  /* 0x0000000c005c7947 */ /* 0x000fea0003800000 */
.L_x_20651:
[----:B------:R0:W-:Y:S01]  /*8a50*/  STG.E.U16 desc[UR36][R8.64], R4 ;  /* 0x0000000408007986 */ /* 0x0001e2000c101524 */
[----:B------:R-:W-:Y:S01]  /*8a60*/  IMAD.MOV.U32 R17, RZ, RZ, R25 ;  /* 0x000000ffff117224 */ /* 0x000fe200078e0019 */
[----:B------:R-:W-:Y:S06]  /*8a70*/  BRA `(.L_x_20645) ;  /* 0x0000000c00507947 */ /* 0x000fec0003800000 */
.L_x_20647:
[----:B------:R-:W-:-:S13]  /*8a80*/  ISETP.GT.AND P0, PT, R0, 0x6, PT ;  /* 0x000000060000780c */ /* 0x000fda0003f04270 */
[----:B------:R-:W-:Y:S05]  /*8a90*/  @P0 BRA `(.L_x_20653) ;  /* 0x0000000000340947 */ /* 0x000fea0003800000 */
[----:B------:R-:W-:-:S13]  /*8aa0*/  ISETP.NE.AND P0, PT, R0, 0x5, PT ;  /* 0x000000050000780c */ /* 0x000fda0003f05270 */
[----:B------:R-:W-:Y:S05]  /*8ab0*/  @!P0 BRA `(.L_x_20654) ;  /* 0x0000000000188947 */ /* 0x000fea0003800000 */
[----:B------:R-:W-:-:S13]  /*8ac0*/  ISETP.NE.AND P0, PT, R0, 0x6, PT ;  /* 0x000000060000780c */ /* 0x000fda0003f05270 */
[----:B------:R-:W-:Y:S05]  /*8ad0*/  @P0 BRA `(.L_x_20650) ;  /* 0x00000008008c0947 */ /* 0x000fea0003800000 */
[----:B------:R-:W0:Y:S01]  /*8ae0*/  I2F.S16 R3, R4 ;  /* 0x0000000400037306 */ /* 0x000e220000101400 */
[----:B------:R-:W-:Y:S01]  /*8af0*/  IMAD.MOV.U32 R17, RZ, RZ, R25 ;  /* 0x000000ffff117224 */ /* 0x000fe200078e0019 */
[----:B0-----:R0:W-:Y:S01]  /*8b00*/  STG.E desc[UR36][R8.64], R3 ;  /* 0x0000000308007986 */ /* 0x0011e2000c101924 */
[----:B------:R-:W-:Y:S05]  /*8b10*/  BRA `(.L_x_20645) ;  /* 0x0000000c00287947 */ /* 0x000fea0003800000 */
.L_x_20654:
[----:B------:R-:W0:Y:S01]  /*8b20*/  I2F.S16 R0, R4 ;  /* 0x0000000400007306 */ /* 0x000e220000101400 */
[----:B------:R-:W-:Y:S01]  /*8b30*/  IMAD.MOV.U32 R17, RZ, RZ, R25 ;  /* 0x000000ffff117224 */ /* 0x000fe200078e0019 */
[----:B0-----:R-:W-:-:S05]  /*8b40*/  F2FP.F16.F32.PACK_AB R0, RZ, R0 ;  /* 0x00000000ff00723e */ /* 0x001fca00000000ff */
[----:B------:R0:W-:Y:S01]  /*8b50*/  STG.E.U16 desc[UR36][R8.64], R0 ;  /* 0x0000000008007986 */ /* 0x0001e2000c101524 */
[----:B------:R-:W-:Y:S05]  /*8b60*/  BRA `(.L_x_20645) ;  /* 0x0000000c00147947 */ /* 0x000fea0003800000 */
.L_x_20653:
[----:B------:R-:W-:-:S13]  /*8b70*/  ISETP.NE.AND P0, PT, R0, 0x7, PT ;  /* 0x000000070000780c */ /* 0x000fda0003f05270 */
[----:B------:R-:W-:Y:S05]  /*8b80*/  @!P0 BRA `(.L_x_20655) ;  /* 0x00000000003c8947 */ /* 0x000fea0003800000 */
[----:B------:R-:W-:-:S13]  /*8b90*/  ISETP.NE.AND P0, PT, R0, 0x8, PT ;  /* 0x000000080000780c */ /* 0x000fda0003f05270 */
[----:B------:R-:W-:Y:S05]  /*8ba0*/  @!P0 BRA `(.L_x_20656) ;  /* 0x00000000001c8947 */ /* 0x000fea0003800000 */
[----:B------:R-:W-:-:S13]  /*8bb0*/  ISETP.NE.AND P0, PT, R0, 0x9, PT ;  /* 0x000000090000780c */ /* 0x000fda0003f05270 */
[----:B------:R-:W-:Y:S05]  /*8bc0*/  @P0 BRA `(.L_x_20650) ;  /* 0x0000000800500947 */ /* 0x000fea0003800000 */
[----:B------:R-:W0:Y:S01]  /*8bd0*/  I2F.S16 R4, R4 ;  /* 0x0000000400047306 */ /* 0x000e220000101400 */
[----:B------:R-:W-:Y:S02]  /*8be0*/  IMAD.MOV.U32 R5, RZ, RZ, RZ ;  /* 0x000000ffff057224 */ /* 0x000fe400078e00ff */
[----:B------:R-:W-:-:S03]  /*8bf0*/  IMAD.MOV.U32 R17, RZ, RZ, R25 ;  /* 0x000000ffff117224 */ /* 0x000fc600078e0019 */
[----:B0-----:R0:W-:Y:S01]  /*8c00*/  STG.E.64 desc[UR36][R8.64], R4 ;  /* 0x0000000408007986 */ /* 0x0011e2000c101b24 */
[----:B------:R-:W-:Y:S05]  /*8c10*/  BRA `(.L_x_20645) ;  /* 0x0000000800e87947 */ /* 0x000fea0003800000 */
.L_x_20656:
[----:B------:R-:W0:Y:S01]  /*8c20*/  I2F.S16 R4, R4 ;  /* 0x0000000400047306 */ /* 0x000e220000101400 */
[----:B------:R-:W-:Y:S01]  /*8c30*/  IMAD.MOV.U32 R17, RZ, RZ, R25 ;  /* 0x000000ffff117224 */ /* 0x000fe200078e0019 */
[----:B0-----:R-:W-:-:S04]  /*8c40*/  F2FP.F16.F32.PACK_AB R3, RZ, R4 ;  /* 0x00000004ff03723e */ /* 0x001fc800000000ff */
[----:B------:R-:W-:-:S05]  /*8c50*/  PRMT R3, R3, 0x5410, RZ ;  /* 0x0000541003037816 */ /* 0x000fca00000000ff */
[----:B------:R0:W-:Y:S01]  /*8c60*/  STG.E desc[UR36][R8.64], R3 ;  /* 0x0000000308007986 */ /* 0x0001e2000c101924 */
[----:B------:R-:W-:Y:S05]  /*8c70*/  BRA `(.L_x_20645) ;  /* 0x0000000800d07947 */ /* 0x000fea0003800000 */
.L_x_20655:
[----:B------:R-:W0:Y:S01]  /*8c80*/  I2F.F64.S16 R4, R4 ;  /* 0x0000000400047312 */ /* 0x000e220000101c00 */
[----:B------:R-:W-:Y:S01]  /*8c90*/  IMAD.MOV.U32 R17, RZ, RZ, R25 ;  /* 0x000000ffff117224 */ /* 0x000fe200078e0019 */
[----:B0-----:R0:W-:Y:S01]  /*8ca0*/  STG.E.64 desc[UR36][R8.64], R4 ;  /* 0x0000000408007986 */ /* 0x0011e2000c101b24 */
[----:B------:R-:W-:Y:S05]  /*8cb0*/  BRA `(.L_x_20645) ;  /* 0x0000000800c07947 */ /* 0x000fea0003800000 */
.L_x_20646:
        /* <DEDUP_REMOVED lines=8> */
[----:B------:R-:W-:Y:S01]  /*8d40*/  PRMT R0, R4, 0x9910, RZ ;  /* 0x0000991004007816 */ /* 0x000fe200000000ff */
[----:B------:R-:W-:-:S03]  /*8d50*/  IMAD.MOV.U32 R17, RZ, RZ, R25 ;  /* 0x000000ffff117224 */ /* 0x000fc600078e0019 */
[----:B------:R-:W-:-:S04]  /*8d60*/  ISETP.NE.AND P0, PT, R0, RZ, PT ;  /* 0x000000ff0000720c */ /* 0x000fc80003f05270 */
[----:B------:R-:W-:-:S05]  /*8d70*/  SEL R3, RZ, 0x1, !P0 ;  /* 0x00000001ff037807 */ /* 0x000fca0004000000 */
[----:B------:R0:W-:Y:S01]  /*8d80*/  STG.E.U8 desc[UR36][R8.64], R3 ;  /* 0x0000000308007986 */ /* 0x0001e2000c101124 */
[----:B------:R-:W-:Y:S05]  /*8d90*/  BRA `(.L_x_20645) ;  /* 0x0000000800887947 */ /* 0x000fea0003800000 */
.L_x_20659:
[----:B------:R-:W-:Y:S01]  /*8da0*/  CS2R R6, SRZ ;  /* 0x0000000000067805 */ /* 0x000fe2000001ff00 */
[----:B------:R-:W0:Y:S01]  /*8db0*/  I2F.F64.S16 R4, R4 ;  /* 0x0000000400047312 */ /* 0x000e220000101c00 */
[----:B------:R-:W-:-:S03]  /*8dc0*/  IMAD.MOV.U32 R17, RZ, RZ, R25 ;  /* 0x000000ffff117224 */ /* 0x000fc600078e0019 */
[----:B0-----:R0:W-:Y:S01]  /*8dd0*/  STG.E.128 desc[UR36][R8.64], R4 ;  /* 0x0000000408007986 */ /* 0x0011e2000c101d24 */
[----:B------:R-:W-:Y:S05]  /*8de0*/  BRA `(.L_x_20645) ;  /* 0x0000000800747947 */ /* 0x000fea0003800000 */
.L_x_20658:
[----:B------:R-:W-:-:S13]  /*8df0*/  ISETP.NE.AND P0, PT, R0, 0xf, PT ;  /* 0x0000000f0000780c */ /* 0x000fda0003f05270 */
[----:B------:R-:W-:Y:S05]  /*8e00*/  @!P0 BRA `(.L_x_20660) ;  /* 0x0000000000a88947 */ /* 0x000fea0003800000 */
[----:B------:R-:W-:-:S13]  /*8e10*/  ISETP.NE.AND P0, PT, R0, 0x17, PT ;  /* 0x000000170000780c */ /* 0x000fda0003f05270 */
[----:B------:R-:W-:Y:S05]  /*8e20*/  @!P0 BRA `(.L_x_20661) ;  /* 0x0000000000508947 */ /* 0x000fea0003800000 */
[----:B------:R-:W-:-:S13]  /*8e30*/  ISETP.NE.AND P0, PT, R0, 0x18, PT ;  /* 0x000000180000780c */ /* 0x000fda0003f05270 */
[----:B------:R-:W-:Y:S05]  /*8e40*/  @P0 BRA `(.L_x_20650) ;  /* 0x0000000400b00947 */ /* 0x000fea0003800000 */
[----:B------:R-:W0:Y:S01]  /*8e50*/  I2F.S16 R4, R4 ;  /* 0x0000000400047306 */ /* 0x000e220000101400 */
[----:B------:R-:W-:Y:S01]  /*8e60*/  BSSY.RECONVERGENT B0, `(.L_x_20662) ;  /* 0x000000c000007945 */ /* 0x000fe20003800200 */
[----:B------:R-:W-:Y:S01]  /*8e70*/  IMAD.MOV.U32 R0, RZ, RZ, 0x7f ;  /* 0x0000007fff007424 */ /* 0x000fe200078e00ff */
        /* <DEDUP_REMOVED lines=10> */
.L_x_20663:
[----:B------:R-:W-:Y:S05]  /*8f20*/  BSYNC.RECONVERGENT B0 ;  /* 0x0000000000007941 */ /* 0x000fea0003800200 */
.L_x_20662:
[----:B------:R-:W-:Y:S01]  /*8f30*/  LOP3.LUT R5, R0, 0x80, R5, 0xf8, !PT ;  /* 0x0000008000057812 */ /* 0x000fe200078ef805 */
[----:B------:R-:W-:-:S04]  /*8f40*/  IMAD.MOV.U32 R17, RZ, RZ, R25 ;  /* 0x000000ffff117224 */ /* 0x000fc800078e0019 */
[----:B------:R0:W-:Y:S01]  /*8f50*/  STG.E.U8 desc[UR36][R8.64], R5 ;  /* 0x0000000508007986 */ /* 0x0001e2000c101124 */
[----:B------:R-:W-:Y:S05]  /*8f60*/  BRA `(.L_x_20645) ;  /* 0x0000000800147947 */ /* 0x000fea0003800000 */
.L_x_20661:
        /* <DEDUP_REMOVED lines=15> */
.L_x_20665:
[----:B------:R-:W-:Y:S05]  /*9060*/  BSYNC.RECONVERGENT B0 ;  /* 0x0000000000007941 */ /* 0x000fea0003800200 */
.L_x_20664:
[----:B------:R-:W-:Y:S01]  /*9070*/  LOP3.LUT R5, R0, 0x80, R5, 0xf8, !PT ;  /* 0x0000008000057812 */ /* 0x000fe200078ef805 */
[----:B------:R-:W-:-:S04]  /*9080*/  IMAD.MOV.U32 R17, RZ, RZ, R25 ;  /* 0x000000ffff117224 */ /* 0x000fc800078e0019 */
[----:B------:R0:W-:Y:S01]  /*9090*/  STG.E.U8 desc[UR36][R8.64], R5 ;  /* 0x0000000508007986 */ /* 0x0001e2000c101124 */
[----:B------:R-:W-:Y:S05]  /*90a0*/  BRA `(.L_x_20645) ;  /* 0x0000000400c47947 */ /* 0x000fea0003800000 */
.L_x_20660:
[----:B------:R-:W0:Y:S01]  /*90b0*/  I2F.S16 R0, R4 ;  /* 0x0000000400007306 */ /* 0x000e220000101400 */
[----:B------:R-:W-:Y:S01]  /*90c0*/  IMAD.MOV.U32 R17, RZ, RZ, R25 ;  /* 0x000000ffff117224 */ /* 0x000fe200078e0019 */
[----:B0-----:R-:W-:-:S05]  /*90d0*/  F2FP.BF16.F32.PACK_AB R0, RZ, R0 ;  /* 0x00000000ff00723e */ /* 0x001fca00000010ff */
[----:B------:R0:W-:Y:S01]  /*90e0*/  STG.E.U16 desc[UR36][R8.64], R0 ;  /* 0x0000000008007986 */ /* 0x0001e2000c101524 */
[----:B------:R-:W-:Y:S05]  /*90f0*/  BRA `(.L_x_20645) ;  /* 0x0000000400b07947 */ /* 0x000fea0003800000 */
.L_x_20657:
        /* <DEDUP_REMOVED lines=8> */
[----:B------:R0:W-:Y:S01]  /*9180*/  STG.E.U16 desc[UR36][R8.64], R4 ;  /* 0x0000000408007986 */ /* 0x0001e2000c101524 */
[----:B------:R-:W-:Y:S01]  /*9190*/  IMAD.MOV.U32 R17, RZ, RZ, R25 ;  /* 0x000000ffff117224 */ /* 0x000fe200078e0019 */
[----:B------:R-:W-:Y:S06]  /*91a0*/  BRA `(.L_x_20645) ;  /* 0x0000000400847947 */ /* 0x000fec0003800000 */
.L_x_20668:
        /* <DEDUP_REMOVED lines=13> */
.L_x_20671:
[----:B------:R-:W-:-:S04]  /*9280*/  SHF.R.U32.HI R0, RZ, 0x14, R5 ;  /* 0x00000014ff007819 */ /* 0x000fc80000011605 */
[----:B------:R-:W-:-:S04]  /*9290*/  LOP3.LUT R0, R0, 0x1, RZ, 0xc0, !PT ;  /* 0x0000000100007812 */ /* 0x000fc800078ec0ff */
[----:B------:R-:W-:-:S04]  /*92a0*/  IADD3 R0, PT, PT, R5, 0x487ffff, R0 ;  /* 0x0487ffff05007810 */ /* 0x000fc80007ffe000 */
[----:B------:R-:W-:-:S04]  /*92b0*/  SHF.R.U32.HI R0, RZ, 0x14, R0 ;  /* 0x00000014ff007819 */ /* 0x000fc80000011600 */
[----:B------:R-:W-:-:S07]  /*92c0*/  LOP3.LUT R3, R0, 0xff, RZ, 0xc0, !PT ;  /* 0x000000ff00037812 */ /* 0x000fce00078ec0ff */
.L_x_20672:
[----:B------:R-:W-:-:S04]  /*92d0*/  SHF.R.U32.HI R0, RZ, 0x18, R5 ;  /* 0x00000018ff007819 */ /* 0x000fc80000011605 */
[----:B------:R-:W-:-:S07]  /*92e0*/  LOP3.LUT R0, R3, 0x80, R0, 0xf8, !PT ;  /* 0x0000008003007812 */ /* 0x000fce00078ef800 */
.L_x_20670:
[----:B------:R-:W-:Y:S05]  /*92f0*/  BSYNC.RECONVERGENT B0 ;  /* 0x0000000000007941 */ /* 0x000fea0003800200 */
.L_x_20669:
[----:B------:R0:W-:Y:S01]  /*9300*/  STG.E.U8 desc[UR36][R8.64], R0 ;  /* 0x0000000008007986 */ /* 0x0001e2000c101124 */
[----:B------:R-:W-:Y:S01]  /*9310*/  IMAD.MOV.U32 R17, RZ, RZ, R25 ;  /* 0x000000ffff117224 */ /* 0x000fe200078e0019 */
[----:B------:R-:W-:Y:S06]  /*9320*/  BRA `(.L_x_20645) ;  /* 0x0000000400247947 */ /* 0x000fec0003800000 */
.L_x_20667:
        /* <DEDUP_REMOVED lines=13> */
.L_x_20675:
[----:B------:R-:W-:-:S04]  /*9400*/  SHF.R.U32.HI R0, RZ, 0x15, R5 ;  /* 0x00000015ff007819 */ /* 0x000fc80000011605 */
[----:B------:R-:W-:-:S04]  /*9410*/  LOP3.LUT R0, R0, 0x1, RZ, 0xc0, !PT ;  /* 0x0000000100007812 */ /* 0x000fc800078ec0ff */
[----:B------:R-:W-:-:S04]  /*9420*/  IADD3 R0, PT, PT, R5, 0x88fffff, R0 ;  /* 0x088fffff05007810 */ /* 0x000fc80007ffe000 */
[----:B------:R-:W-:-:S04]  /*9430*/  SHF.R.U32.HI R0, RZ, 0x15, R0 ;  /* 0x00000015ff007819 */ /* 0x000fc80000011600 */
[----:B------:R-:W-:-:S07]  /*9440*/  LOP3.LUT R3, R0, 0xff, RZ, 0xc0, !PT ;  /* 0x000000ff00037812 */ /* 0x000fce00078ec0ff */
.L_x_20676:
[----:B------:R-:W-:-:S04]  /*9450*/  SHF.R.U32.HI R0, RZ, 0x18, R5 ;  /* 0x00000018ff007819 */ /* 0x000fc80000011605 */
[----:B------:R-:W-:-:S07]  /*9460*/  LOP3.LUT R0, R3, 0x80, R0, 0xf8, !PT ;  /* 0x0000008003007812 */ /* 0x000fce00078ef800 */
.L_x_20674:
[----:B------:R-:W-:Y:S05]  /*9470*/  BSYNC.RECONVERGENT B0 ;  /* 0x0000000000007941 */ /* 0x000fea0003800200 */
.L_x_20673:
[----:B------:R0:W-:Y:S01]  /*9480*/  STG.E.U8 desc[UR36][R8.64], R0 ;  /* 0x0000000008007986 */ /* 0x0001e2000c101124 */
[----:B------:R-:W-:Y:S01]  /*9490*/  IMAD.MOV.U32 R17, RZ, RZ, R25 ;  /* 0x000000ffff117224 */ /* 0x000fe200078e0019 */
[----:B------:R-:W-:Y:S06]  /*94a0*/  BRA `(.L_x_20645) ;  /* 0x0000000000c47947 */ /* 0x000fec0003800000 */
.L_x_20666:
[----:B------:R-:W-:-:S13]  /*94b0*/  ISETP.NE.AND P0, PT, R0, 0x1c, PT ;  /* 0x0000001c0000780c */ /* 0x000fda0003f05270 */
[----:B------:R-:W-:Y:S05]  /*94c0*/  @!P0 BRA `(.L_x_20677) ;  /* 0x0000000000b08947 */ /* 0x000fea0003800000 */
[----:B------:R-:W-:-:S13]  /*94d0*/  ISETP.NE.AND P0, PT, R0, 0x1d, PT ;  /* 0x0000001d0000780c */ /* 0x000fda0003f05270 */
[----:B------:R-:W-:Y:S05]  /*94e0*/  @!P0 BRA `(.L_x_20678) ;  /* 0x0000000000948947 */ /* 0x000fea0003800000 */
[----:B------:R-:W-:-:S13]  /*94f0*/  ISETP.NE.AND P0, PT, R0, 0x2c, PT ;  /* 0x0000002c0000780c */ /* 0x000fda0003f05270 */
[----:B------:R-:W-:Y:S05]  /*9500*/  @!P0 BRA `(.L_x_20679) ;  /* 0x0000000000488947 */ /* 0x000fea0003800000 */
.L_x_20650:
        /* <DEDUP_REMOVED lines=16> */
.L_x_20680:
[----:B------:R-:W-:Y:S01]  /*9610*/  IMAD.MOV.U32 R17, RZ, RZ, R25 ;  /* 0x000000ffff117224 */ /* 0x000fe200078e0019 */
[----:B------:R-:W-:Y:S06]  /*9620*/  BRA `(.L_x_20645) ;  /* 0x0000000000647947 */ /* 0x000fec0003800000 */
.L_x_20679:
[----:B------:R-:W0:Y:S01]  /*9630*/  I2F.S16 R4, R4 ;  /* 0x0000000400047306 */ /* 0x000e220000101400 */
[----:B------:R-:W-:Y:S01]  /*9640*/  IMAD.MOV.U32 R17, RZ, RZ, R25 ;  /* 0x000000ffff117224 */ /* 0x000fe200078e0019 */
        /* <DEDUP_REMOVED lines=15> */
.L_x_20678:
[----:B------:R-:W-:Y:S01]  /*9740*/  PRMT R4, R4, 0x9910, RZ ;  /* 0x0000991004047816 */ /* 0x000fe200000000ff */
[----:B------:R-:W-:-:S03]  /*9750*/  IMAD.MOV.U32 R17, RZ, RZ, R25 ;  /* 0x000000ffff117224 */ /* 0x000fc600078e0019 */
[----:B------:R-:W-:-:S05]  /*9760*/  SHF.R.S32.HI R5, RZ, 0x1f, R4 ;  /* 0x0000001fff057819 */ /* 0x000fca0000011404 */
[----:B------:R0:W-:Y:S01]  /*9770*/  STG.E.64 desc[UR36][R8.64], R4 ;  /* 0x0000000408007986 */ /* 0x0001e2000c101b24 */
[----:B------:R-:W-:Y:S05]  /*9780*/  BRA `(.L_x_20645) ;  /* 0x00000000000c7947 */ /* 0x000fea0003800000 */
.L_x_20677:
[----:B------:R-:W-:Y:S01]  /*9790*/  PRMT R3, R4, 0x9910, RZ ;  /* 0x0000991004037816 */ /* 0x000fe200000000ff */
[----:B------:R-:W-:-:S04]  /*97a0*/  IMAD.MOV.U32 R17, RZ, RZ, R25 ;  /* 0x000000ffff117224 */ /* 0x000fc800078e0019 */
[----:B------:R0:W-:Y:S03]  /*97b0*/  STG.E desc[UR36][R8.64], R3 ;  /* 0x0000000308007986 */ /* 0x0001e6000c101924 */
.L_x_20645:
[----:B------:R-:W-:Y:S05]  /*97c0*/  BSYNC.RECONVERGENT B6 ;  /* 0x0000000000067941 */ /* 0x000fea0003800200 */
.L_x_20644:
[----:B------:R-:W-:Y:S01]  /*97d0*/  ISETP.GE.AND P0, PT, R17, R16, PT ;  /* 0x000000101100720c */ /* 0x000fe20003f06270 */
[----:B------:R-:W-:-:S12]  /*97e0*/  BSSY.RECONVERGENT B6, `(.L_x_20681) ;  /* 0x00001d8000067945 */ /* 0x000fd80003800200 */
[----:B------:R-:W-:Y:S05]  /*97f0*/  @P0 BRA `(.L_x_20682) ;  /* 0x0000001c00580947 */ /* 0x000fea0003800000 */
[----:B------:R-:W5:Y:S01]  /*9800*/  LDCU UR4, c[0x0][0x3b4] ;  /* 0x00007680ff0477ac */ /* 0x000f620008000800 */
[----:B0-----:R-:W0:Y:S01]  /*9810*/  LDC.64 R8, c[0x0][0x388] ;  /* 0x0000e200ff087b82 */ /* 0x001e220000000a00 */
[----:B------:R-:W-:Y:S01]  /*9820*/  IMAD R0, R2, 0x200, R17 ;  /* 0x0000020002007824 */ /* 0x000fe200078e0211 */
[----:B-1234-:R-:W-:-:S03]  /*9830*/  PRMT R4, R19, 0x9910, RZ ;  /* 0x0000991013047816 */ /* 0x01efc600000000ff */
        /* <DEDUP_REMOVED lines=15> */
[----:B------:R-:W-:Y:S05]  /*9930*/  BRA `(.L_x_20688) ;  /* 0x0000000c00547947 */ /* 0x000fea0003800000 */
.L_x_20686:
[----:B------:R0:W-:Y:S01]  /*9940*/  STG.E.U8 desc[UR36][R8.64], R23 ;  /* 0x0000001708007986 */ /* 0x0001e2000c101124 */
[----:B------:R-:W-:Y:S05]  /*9950*/  BRA `(.L_x_20688) ;  /* 0x0000000c004c7947 */ /* 0x000fea0003800000 */
.L_x_20685:
[----:B------:R-:W-:-:S13]  /*9960*/  ISETP.NE.AND P0, PT, R0, 0x2, PT ;  /* 0x000000020000780c */ /* 0x000fda0003f05270 */
[----:B------:R-:W-:Y:S05]  /*9970*/  @!P0 BRA `(.L_x_20689) ;  /* 0x00000000002c8947 */ /* 0x000fea0003800000 */
[----:B------:R-:W-:-:S13]  /*9980*/  ISETP.NE.AND P0, PT, R0, 0x3, PT ;  /* 0x000000030000780c */ /* 0x000fda0003f05270 */
[----:B------:R-:W-:Y:S05]  /*9990*/  @!P0 BRA `(.L_x_20690) ;  /* 0x0000000000188947 */ /* 0x000fea0003800000 */
[----:B------:R-:W-:-:S13]  /*99a0*/  ISETP.NE.AND P0, PT, R0, 0x4, PT ;  /* 0x000000040000780c */ /* 0x000fda0003f05270 */
[----:B------:R-:W-:Y:S05]  /*99b0*/  @P0 BRA `(.L_x_20687) ;  /* 0x0000000800500947 */ /* 0x000fea0003800000 */
[----:B------:R-:W-:-:S04]  /*99c0*/  PRMT R4, R23, 0x9910, RZ ;  /* 0x0000991017047816 */ /* 0x000fc800000000ff */
[----:B------:R-:W-:-:S05]  /*99d0*/  SHF.R.S32.HI R5, RZ, 0x1f, R4 ;  /* 0x0000001fff057819 */ /* 0x000fca0000011404 */
[----:B------:R0:W-:Y:S01]  /*99e0*/  STG.E.64 desc[UR36][R8.64], R4 ;  /* 0x0000000408007986 */ /* 0x0001e2000c101b24 */
[----:B------:R-:W-:Y:S05]  /*99f0*/  BRA `(.L_x_20688) ;  /* 0x0000000c00247947 */ /* 0x000fea0003800000 */
.L_x_20690:
[----:B------:R-:W-:-:S05]  /*9a00*/  PRMT R3, R23, 0x9910, RZ ;  /* 0x0000991017037816 */ /* 0x000fca00000000ff */
[----:B------:R0:W-:Y:S01]  /*9a10*/  STG.E desc[UR36][R8.64], R3 ;  /* 0x0000000308007986 */ /* 0x0001e2000c101924 */
[----:B------:R-:W-:Y:S05]  /*9a20*/  BRA `(.L_x_20688) ;  /* 0x0000000c00187947 */ /* 0x000fea0003800000 */
.L_x_20689:
[----:B------:R0:W-:Y:S01]  /*9a30*/  STG.E.U16 desc[UR36][R8.64], R23 ;  /* 0x0000001708007986 */ /* 0x0001e2000c101524 */
[----:B------:R-:W-:Y:S05]  /*9a40*/  BRA `(.L_x_20688) ;  /* 0x0000000c00107947 */ /* 0x000fea0003800000 */
.L_x_20684:
[----:B------:R-:W-:-:S13]  /*9a50*/  ISETP.GT.AND P0, PT, R0, 0x6, PT ;  /* 0x000000060000780c */ /* 0x000fda0003f04270 */
[----:B------:R-:W-:Y:S05]  /*9a60*/  @P0 BRA `(.L_x_20691) ;  /* 0x00000000002c0947 */ /* 0x000fea0003800000 */
[----:B------:R-:W-:-:S13]  /*9a70*/  ISETP.NE.AND P0, PT, R0, 0x5, PT ;  /* 0x000000050000780c */ /* 0x000fda0003f05270 */
[----:B------:R-:W-:Y:S05]  /*9a80*/  @!P0 BRA `(.L_x_20692) ;  /* 0x0000000000148947 */ /* 0x000fea0003800000 */
[----:B------:R-:W-:-:S13]  /*9a90*/  ISETP.NE.AND P0, PT, R0, 0x6, PT ;  /* 0x000000060000780c */ /* 0x000fda0003f05270 */
[----:B------:R-:W-:Y:S05]  /*9aa0*/  @P0 BRA `(.L_x_20687) ;  /* 0x0000000800140947 */ /* 0x000fea0003800000 */
[----:B------:R-:W0:Y:S02]  /*9ab0*/  I2F.S16 R23, R23 ;  /* 0x0000001700177306 */ /* 0x000e240000101400 */
[----:B0-----:R3:W-:Y:S01]  /*9ac0*/  STG.E desc[UR36][R8.64], R23 ;  /* 0x0000001708007986 */ /* 0x0017e2000c101924 */
[----:B------:R-:W-:Y:S05]  /*9ad0*/  BRA `(.L_x_20688) ;  /* 0x0000000800ec7947 */ /* 0x000fea0003800000 */
.L_x_20692:
[----:B------:R-:W0:Y:S02]  /*9ae0*/  I2F.S16 R0, R23 ;  /* 0x0000001700007306 */ /* 0x000e240000101400 */
[----:B0-----:R-:W-:-:S05]  /*9af0*/  F2FP.F16.F32.PACK_AB R0, RZ, R0 ;  /* 0x00000000ff00723e */ /* 0x001fca00000000ff */
[----:B------:R4:W-:Y:S01]  /*9b00*/  STG.E.U16 desc[UR36][R8.64], R0 ;  /* 0x0000000008007986 */ /* 0x0009e2000c101524 */
[----:B------:R-:W-:Y:S05]  /*9b10*/  BRA `(.L_x_20688) ;  /* 0x0000000800dc7947 */ /* 0x000fea0003800000 */
.L_x_20691:
[----:B------:R-:W-:-:S13]  /*9b20*/  ISETP.NE.AND P0, PT, R0, 0x7, PT ;  /* 0x000000070000780c */ /* 0x000fda0003f05270 */
[----:B------:R-:W-:Y:S05]  /*9b30*/  @!P0 BRA `(.L_x_20693) ;  /* 0x0000000000348947 */ /* 0x000fea0003800000 */
[----:B------:R-:W-:-:S13]  /*9b40*/  ISETP.NE.AND P0, PT, R0, 0x8, PT ;  /* 0x000000080000780c */ /* 0x000fda0003f05270 */
[----:B------:R-:W-:Y:S05]  /*9b50*/  @!P0 BRA `(.L_x_20694) ;  /* 0x0000000000188947 */ /* 0x000fea0003800000 */
[----:B------:R-:W-:-:S13]  /*9b60*/  ISETP.NE.AND P0, PT, R0, 0x9, PT ;  /* 0x000000090000780c */ /* 0x000fda0003f05270 */
[----:B------:R-:W-:Y:S05]  /*9b70*/  @P0 BRA `(.L_x_20687) ;  /* 0x0000000400e00947 */ /* 0x000fea0003800000 */
[----:B------:R-:W0:Y:S01]  /*9b80*/  I2F.S16 R4, R23 ;  /* 0x0000001700047306 */ /* 0x000e220000101400 */
[----:B------:R-:W-:-:S05]  /*9b90*/  IMAD.MOV.U32 R5, RZ, RZ, RZ ;  /* 0x000000ffff057224 */ /* 0x000fca00078e00ff */
[----:B0-----:R1:W-:Y:S01]  /*9ba0*/  STG.E.64 desc[UR36][R8.64], R4 ;  /* 0x0000000408007986 */ /* 0x0013e2000c101b24 */
[----:B------:R-:W-:Y:S05]  /*9bb0*/  BRA `(.L_x_20688) ;  /* 0x0000000800b47947 */ /* 0x000fea0003800000 */
.L_x_20694:
[----:B------:R-:W0:Y:S02]  /*9bc0*/  I2F.S16 R23, R23 ;  /* 0x0000001700177306 */ /* 0x000e240000101400 */
[----:B0-----:R-:W-:-:S04]  /*9bd0*/  F2FP.F16.F32.PACK_AB R3, RZ, R23 ;  /* 0x00000017ff03723e */ /* 0x001fc800000000ff */
[----:B------:R-:W-:-:S05]  /*9be0*/  PRMT R3, R3, 0x5410, RZ ;  /* 0x0000541003037816 */ /* 0x000fca00000000ff */
[----:B------:R2:W-:Y:S01]  /*9bf0*/  STG.E desc[UR36][R8.64], R3 ;  /* 0x0000000308007986 */ /* 0x0005e2000c101924 */
[----:B------:R-:W-:Y:S05]  /*9c00*/  BRA `(.L_x_20688) ;  /* 0x0000000800a07947 */ /* 0x000fea0003800000 */
.L_x_20693:
[----:B------:R-:W0:Y:S02]  /*9c10*/  I2F.F64.S16 R4, R23 ;  /* 0x0000001700047312 */ /* 0x000e240000101c00 */
[----:B0-----:R0:W-:Y:S01]  /*9c20*/  STG.E.64 desc[UR36][R8.64], R4 ;  /* 0x0000000408007986 */ /* 0x0011e2000c101b24 */
[----:B------:R-:W-:Y:S05]  /*9c30*/  BRA `(.L_x_20688) ;  /* 0x0000000800947947 */ /* 0x000fea0003800000 */
.L_x_20683:
        /* <DEDUP_REMOVED lines=11> */
[----:B------:R-:W-:Y:S05]  /*9cf0*/  BRA `(.L_x_20688) ;  /* 0x0000000800647947 */ /* 0x000fea0003800000 */
.L_x_20698:
        /* <DEDUP_REMOVED lines=17> */
.L_x_20701:
[----:B------:R-:W-:-:S04]  /*9e10*/  SHF.R.U32.HI R3, RZ, 0x18, R23 ;  /* 0x00000018ff037819 */ /* 0x000fc80000011617 */
[----:B------:R-:W-:-:S04]  /*9e20*/  LOP3.LUT R0, R0, 0x80, R3, 0xf8, !PT ;  /* 0x0000008000007812 */ /* 0x000fc800078ef803 */
[----:B------:R-:W-:-:S07]  /*9e30*/  PRMT R4, R0, 0x7610, R4 ;  /* 0x0000761000047816 */ /* 0x000fce0000000004 */
.L_x_20700:
[----:B------:R-:W-:Y:S05]  /*9e40*/  BSYNC.RECONVERGENT B0 ;  /* 0x0000000000007941 */ /* 0x000fea0003800200 */
.L_x_20699:
[----:B------:R0:W-:Y:S01]  /*9e50*/  STG.E.U8 desc[UR36][R8.64], R4 ;  /* 0x0000000408007986 */ /* 0x0001e2000c101124 */
[----:B------:R-:W-:Y:S05]  /*9e60*/  BRA `(.L_x_20688) ;  /* 0x0000000800087947 */ /* 0x000fea0003800000 */
.L_x_20697:
        /* <DEDUP_REMOVED lines=17> */
.L_x_20704:
[----:B------:R-:W-:-:S04]  /*9f80*/  SHF.R.U32.HI R3, RZ, 0x18, R23 ;  /* 0x00000018ff037819 */ /* 0x000fc80000011617 */
[----:B------:R-:W-:-:S04]  /*9f90*/  LOP3.LUT R0, R0, 0x80, R3, 0xf8, !PT ;  /* 0x0000008000007812 */ /* 0x000fc800078ef803 */
[----:B------:R-:W-:-:S07]  /*9fa0*/  PRMT R4, R0, 0x7610, R4 ;  /* 0x0000761000047816 */ /* 0x000fce0000000004 */
.L_x_20703:
[----:B------:R-:W-:Y:S05]  /*9fb0*/  BSYNC.RECONVERGENT B0 ;  /* 0x0000000000007941 */ /* 0x000fea0003800200 */
.L_x_20702:
[----:B------:R0:W-:Y:S01]  /*9fc0*/  STG.E.U8 desc[UR36][R8.64], R4 ;  /* 0x0000000408007986 */ /* 0x0001e2000c101124 */
[----:B------:R-:W-:Y:S05]  /*9fd0*/  BRA `(.L_x_20688) ;  /* 0x0000000400ac7947 */ /* 0x000fea0003800000 */
.L_x_20696:
[----:B------:R-:W-:-:S13]  /*9fe0*/  ISETP.NE.AND P0, PT, R0, 0x1c, PT ;  /* 0x0000001c0000780c */ /* 0x000fda0003f05270 */
[----:B------:R-:W-:Y:S05]  /*9ff0*/  @!P0 BRA `(.L_x_20705) ;  /* 0x0000000000608947 */ /* 0x000fea0003800000 */
[----:B------:R-:W-:-:S13]  /*a000*/  ISETP.NE.AND P0, PT, R0, 0x1d, PT ;  /* 0x0000001d0000780c */ /* 0x000fda0003f05270 */
[----:B------:R-:W-:Y:S05]  /*a010*/  @!P0 BRA `(.L_x_20706) ;  /* 0x0000000000488947 */ /* 0x000fea0003800000 */
[----:B------:R-:W-:-:S13]  /*a020*/  ISETP.NE.AND P0, PT, R0, 0x2c, PT ;  /* 0x0000002c0000780c */ /* 0x000fda0003f05270 */
[----:B------:R-:W-:Y:S05]  /*a030*/  @P0 BRA `(.L_x_20687) ;  /* 0x0000000000b00947 */ /* 0x000fea0003800000 */
[----:B------:R-:W0:Y:S02]  /*a040*/  I2F.S16 R6, R23 ;  /* 0x0000001700067306 */ /* 0x000e240000101400 */
        /* <DEDUP_REMOVED lines=15> */
.L_x_20706:
[----:B------:R-:W-:-:S04]  /*a140*/  PRMT R4, R23, 0x9910, RZ ;  /* 0x0000991017047816 */ /* 0x000fc800000000ff */
[----:B------:R-:W-:-:S05]  /*a150*/  SHF.R.S32.HI R5, RZ, 0x1f, R4 ;  /* 0x0000001fff057819 */ /* 0x000fca0000011404 */
[----:B------:R0:W-:Y:S01]  /*a160*/  STG.E.64 desc[UR36][R8.64], R4 ;  /* 0x0000000408007986 */ /* 0x0001e2000c101b24 */
[----:B------:R-:W-:Y:S05]  /*a170*/  BRA `(.L_x_20688) ;  /* 0x0000000400447947 */ /* 0x000fea0003800000 */
.L_x_20705:
[----:B------:R-:W-:-:S05]  /*a180*/  PRMT R3, R23, 0x9910, RZ ;  /* 0x0000991017037816 */ /* 0x000fca00000000ff */
[----:B------:R0:W-:Y:S01]  /*a190*/  STG.E desc[UR36][R8.64], R3 ;  /* 0x0000000308007986 */ /* 0x0001e2000c101924 */
[----:B------:R-:W-:Y:S05]  /*a1a0*/  BRA `(.L_x_20688) ;  /* 0x0000000400387947 */ /* 0x000fea0003800000 */
.L_x_20695:
[----:B------:R-:W-:-:S13]  /*a1b0*/  ISETP.GT.AND P0, PT, R0, 0xe, PT ;  /* 0x0000000e0000780c */ /* 0x000fda0003f04270 */
[----:B------:R-:W-:Y:S05]  /*a1c0*/  @P0 BRA `(.L_x_20707) ;  /* 0x0000000000340947 */ /* 0x000fea0003800000 */
[----:B------:R-:W-:-:S13]  /*a1d0*/  ISETP.NE.AND P0, PT, R0, 0xa, PT ;  /* 0x0000000a0000780c */ /* 0x000fda0003f05270 */
[----:B------:R-:W-:Y:S05]  /*a1e0*/  @!P0 BRA `(.L_x_20708) ;  /* 0x00000000001c8947 */ /* 0x000fea0003800000 */
[----:B------:R-:W-:-:S13]  /*a1f0*/  ISETP.NE.AND P0, PT, R0, 0xb, PT ;  /* 0x0000000b0000780c */ /* 0x000fda0003f05270 */
[----:B------:R-:W-:Y:S05]  /*a200*/  @P0 BRA `(.L_x_20687) ;  /* 0x00000000003c0947 */ /* 0x000fea0003800000 */
[----:B------:R-:W-:-:S04]  /*a210*/  PRMT R0, R23, 0x9910, RZ ;  /* 0x0000991017007816 */ /* 0x000fc800000000ff */
[----:B------:R-:W-:-:S04]  /*a220*/  ISETP.NE.AND P0, PT, R0, RZ, PT ;  /* 0x000000ff0000720c */ /* 0x000fc80003f05270 */
[----:B------:R-:W-:-:S05]  /*a230*/  SEL R3, RZ, 0x1, !P0 ;  /* 0x00000001ff037807 */ /* 0x000fca0004000000 */
[----:B------:R0:W-:Y:S01]  /*a240*/  STG.E.U8 desc[UR36][R8.64], R3 ;  /* 0x0000000308007986 */ /* 0x0001e2000c101124 */
[----:B------:R-:W-:Y:S05]  /*a250*/  BRA `(.L_x_20688) ;  /* 0x00000004000c7947 */ /* 0x000fea0003800000 */
.L_x_20708:
[----:B------:R-:W-:Y:S01]  /*a260*/  CS2R R6, SRZ ;  /* 0x0000000000067805 */ /* 0x000fe2000001ff00 */
[----:B------:R-:W0:Y:S04]  /*a270*/  I2F.F64.S16 R4, R23 ;  /* 0x0000001700047312 */ /* 0x000e280000101c00 */
[----:B0-----:R0:W-:Y:S01]  /*a280*/  STG.E.128 desc[UR36][R8.64], R4 ;  /* 0x0000000408007986 */ /* 0x0011e2000c101d24 */
[----:B------:R-:W-:Y:S05]  /*a290*/  BRA `(.L_x_20688) ;  /* 0x0000000000fc7947 */ /* 0x000fea0003800000 */
.L_x_20707:
[----:B------:R-:W-:-:S13]  /*a2a0*/  ISETP.NE.AND P0, PT, R0, 0xf, PT ;  /* 0x0000000f0000780c */ /* 0x000fda0003f05270 */
[----:B------:R-:W-:Y:S05]  /*a2b0*/  @!P0 BRA `(.L_x_20709) ;  /* 0x0000000000e88947 */ /* 0x000fea0003800000 */
[----:B------:R-:W-:-:S13]  /*a2c0*/  ISETP.NE.AND P0, PT, R0, 0x17, PT ;  /* 0x000000170000780c */ /* 0x000fda0003f05270 */
[----:B------:R-:W-:Y:S05]  /*a2d0*/  @!P0 BRA `(.L_x_20710) ;  /* 0x0000000000908947 */ /* 0x000fea0003800000 */
[----:B------:R-:W-:-:S13]  /*a2e0*/  ISETP.NE.AND P0, PT, R0, 0x18, PT ;  /* 0x000000180000780c */ /* 0x000fda0003f05270 */
[----:B------:R-:W-:Y:S05]  /*a2f0*/  @!P0 BRA `(.L_x_20711) ;  /* 0x0000000000448947 */ /* 0x000fea0003800000 */
.L_x_20687:
        /* <DEDUP_REMOVED lines=16> */
.L_x_20712:
[----:B------:R-:W-:Y:S05]  /*a400*/  BRA `(.L_x_20688) ;  /* 0x0000000000a07947 */ /* 0x000fea0003800000 */
.L_x_20711:
        /* <DEDUP_REMOVED lines=13> */
.L_x_20714:
[----:B------:R-:W-:Y:S05]  /*a4e0*/  BSYNC.RECONVERGENT B0 ;  /* 0x0000000000007941 */ /* 0x000fea0003800200 */
.L_x_20713:
[----:B------:R-:W-:-:S05]  /*a4f0*/  LOP3.LUT R3, R0, 0x80, R3, 0xf8, !PT ;  /* 0x0000008000037812 */ /* 0x000fca00078ef803 */
[----:B------:R0:W-:Y:S01]  /*a500*/  STG.E.U8 desc[UR36][R8.64], R3 ;  /* 0x0000000308007986 */ /* 0x0001e2000c101124 */
[----:B------:R-:W-:Y:S05]  /*a510*/  BRA `(.L_x_20688) ;  /* 0x00000000005c7947 */ /* 0x000fea0003800000 */
.L_x_20710:
        /* <DEDUP_REMOVED lines=12> */
.L_x_20716:
[----:B------:R-:W-:Y:S01]  /*a5e0*/  IMAD.MOV.U32 R0, RZ, RZ, 0x7f ;  /* 0x0000007fff007424 */ /* 0x000fe200078e00ff */
[----:B------:R-:W-:-:S04]  /*a5f0*/  ISETP.GT.U32.AND P0, PT, R3, 0x7f800000, PT ;  /* 0x7f8000000300780c */ /* 0x000fc80003f04070 */
[----:B------:R-:W-:-:S09]  /*a600*/  SEL R0, R0, 0x7c, P0 ;  /* 0x0000007c00007807 */ /* 0x000fd20000000000 */
.L_x_20717:
[----:B------:R-:W-:Y:S05]  /*a610*/  BSYNC.RECONVERGENT B0 ;  /* 0x0000000000007941 */ /* 0x000fea0003800200 */
.L_x_20715:
[----:B------:R-:W-:-:S04]  /*a620*/  SHF.R.U32.HI R3, RZ, 0x18, R23 ;  /* 0x00000018ff037819 */ /* 0x000fc80000011617 */
[----:B------:R-:W-:-:S05]  /*a630*/  LOP3.LUT R3, R0, 0x80, R3, 0xf8, !PT ;  /* 0x0000008000037812 */ /* 0x000fca00078ef803 */
[----:B------:R0:W-:Y:S01]  /*a640*/  STG.E.U8 desc[UR36][R8.64], R3 ;  /* 0x0000000308007986 */ /* 0x0001e2000c101124 */
[----:B------:R-:W-:Y:S05]  /*a650*/  BRA `(.L_x_20688) ;  /* 0x00000000000c7947 */ /* 0x000fea0003800000 */
.L_x_20709:
[----:B------:R-:W0:Y:S02]  /*a660*/  I2F.S16 R0, R23 ;  /* 0x0000001700007306 */ /* 0x000e240000101400 */
[----:B0-----:R-:W-:-:S05]  /*a670*/  F2FP.BF16.F32.PACK_AB R0, RZ, R0 ;  /* 0x00000000ff00723e */ /* 0x001fca00000010ff */
[----:B------:R0:W-:Y:S02]  /*a680*/  STG.E.U16 desc[UR36][R8.64], R0 ;  /* 0x0000000008007986 */ /* 0x0001e4000c101524 */
.L_x_20688:
[----:B------:R-:W-:-:S05]  /*a690*/  VIADD R17, R17, 0x80 ;  /* 0x0000008011117836 */ /* 0x000fca0000000000 */
[----:B------:R-:W-:-:S13]  /*a6a0*/  ISETP.GE.AND P0, PT, R17, R16, PT ;  /* 0x000000101100720c */ /* 0x000fda0003f06270 */
        /* <DEDUP_REMOVED lines=21> */
.L_x_20721:
[----:B------:R0:W-:Y:S01]  /*a800*/  STG.E.U8 desc[UR36][R8.64], R22 ;  /* 0x0000001608007986 */ /* 0x0001e2000c101124 */
[----:B------:R-:W-:Y:S05]  /*a810*/  BRA `(.L_x_20723) ;  /* 0x0000000c004c7947 */ /* 0x000fea0003800000 */
.L_x_20720:
        /* <DEDUP_REMOVED lines=10> */
.L_x_20725:
[----:B------:R-:W-:-:S05]  /*a8c0*/  PRMT R3, R22, 0x9910, RZ ;  /* 0x0000991016037816 */ /* 0x000fca00000000ff */
[----:B------:R0:W-:Y:S01]  /*a8d0*/  STG.E desc[UR36][R8.64], R3 ;  /* 0x0000000308007986 */ /* 0x0001e2000c101924 */
[----:B------:R-:W-:Y:S05]  /*a8e0*/  BRA `(.L_x_20723) ;  /* 0x0000000c00187947 */ /* 0x000fea0003800000 */
.L_x_20724:
[----:B------:R0:W-:Y:S01]  /*a8f0*/  STG.E.U16 desc[UR36][R8.64], R22 ;  /* 0x0000001608007986 */ /* 0x0001e2000c101524 */
[----:B------:R-:W-:Y:S05]  /*a900*/  BRA `(.L_x_20723) ;  /* 0x0000000c00107947 */ /* 0x000fea0003800000 */
.L_x_20719:
        /* <DEDUP_REMOVED lines=9> */
.L_x_20727:
[----:B------:R-:W0:Y:S02]  /*a9a0*/  I2F.S16 R0, R22 ;  /* 0x0000001600007306 */ /* 0x000e240000101400 */
[----:B0-----:R-:W-:-:S05]  /*a9b0*/  F2FP.F16.F32.PACK_AB R0, RZ, R0 ;  /* 0x00000000ff00723e */ /* 0x001fca00000000ff */
[----:B------:R0:W-:Y:S01]  /*a9c0*/  STG.E.U16 desc[UR36][R8.64], R0 ;  /* 0x0000000008007986 */ /* 0x0001e2000c101524 */
[----:B------:R-:W-:Y:S05]  /*a9d0*/  BRA `(.L_x_20723) ;  /* 0x0000000800dc7947 */ /* 0x000fea0003800000 */
.L_x_20726:
        /* <DEDUP_REMOVED lines=10> */
.L_x_20729:
[----:B------:R-:W0:Y:S02]  /*aa80*/  I2F.S16 R22, R22 ;  /* 0x0000001600167306 */ /* 0x000e240000101400 */
[----:B0-----:R-:W-:-:S04]  /*aa90*/  F2FP.F16.F32.PACK_AB R3, RZ, R22 ;  /* 0x00000016ff03723e */ /* 0x001fc800000000ff */
[----:B------:R-:W-:-:S05]  /*aaa0*/  PRMT R3, R3, 0x5410, RZ ;  /* 0x0000541003037816 */ /* 0x000fca00000000ff */
[----:B------:R0:W-:Y:S01]  /*aab0*/  STG.E desc[UR36][R8.64], R3 ;  /* 0x0000000308007986 */ /* 0x0001e2000c101924 */
[----:B------:R-:W-:Y:S05]  /*aac0*/  BRA `(.L_x_20723) ;  /* 0x0000000800a07947 */ /* 0x000fea0003800000 */
.L_x_20728:
[----:B------:R-:W0:Y:S02]  /*aad0*/  I2F.F64.S16 R22, R22 ;  /* 0x0000001600167312 */ /* 0x000e240000101c00 */
[----:B0-----:R0:W-:Y:S01]  /*aae0*/  STG.E.64 desc[UR36][R8.64], R22 ;  /* 0x0000001608007986 */ /* 0x0011e2000c101b24 */
[----:B------:R-:W-:Y:S05]  /*aaf0*/  BRA `(.L_x_20723) ;  /* 0x0000000800947947 */ /* 0x000fea0003800000 */
.L_x_20718:
        /* <DEDUP_REMOVED lines=12> */
.L_x_20733:
        /* <DEDUP_REMOVED lines=17> */
.L_x_20736:
[----:B------:R-:W-:-:S04]  /*acd0*/  SHF.R.U32.HI R3, RZ, 0x18, R5 ;  /* 0x00000018ff037819 */ /* 0x000fc80000011605 */
[----:B------:R-:W-:-:S04]  /*ace0*/  LOP3.LUT R0, R0, 0x80, R3, 0xf8, !PT ;  /* 0x0000008000007812 */ /* 0x000fc800078ef803 */
[----:B------:R-:W-:-:S07]  /*acf0*/  PRMT R4, R0, 0x7610, R4 ;  /* 0x0000761000047816 */ /* 0x000fce0000000004 */
.L_x_20735:
[----:B------:R-:W-:Y:S05]  /*ad00*/  BSYNC.RECONVERGENT B0 ;  /* 0x0000000000007941 */ /* 0x000fea0003800200 */
.L_x_20734:
[----:B------:R0:W-:Y:S01]  /*ad10*/  STG.E.U8 desc[UR36][R8.64], R4 ;  /* 0x0000000408007986 */ /* 0x0001e2000c101124 */
[----:B------:R-:W-:Y:S05]  /*ad20*/  BRA `(.L_x_20723) ;  /* 0x0000000800087947 */ /* 0x000fea0003800000 */
.L_x_20732:
        /* <DEDUP_REMOVED lines=17> */
.L_x_20739:
[----:B------:R-:W-:-:S04]  /*ae40*/  SHF.R.U32.HI R3, RZ, 0x18, R5 ;  /* 0x00000018ff037819 */ /* 0x000fc80000011605 */
[----:B------:R-:W-:-:S04]  /*ae50*/  LOP3.LUT R0, R0, 0x80, R3, 0xf8, !PT ;  /* 0x0000008000007812 */ /* 0x000fc800078ef803 */
[----:B------:R-:W-:-:S07]  /*ae60*/  PRMT R4, R0, 0x7610, R4 ;  /* 0x0000761000047816 */ /* 0x000fce0000000004 */
.L_x_20738:
[----:B------:R-:W-:Y:S05]  /*ae70*/  BSYNC.RECONVERGENT B0 ;  /* 0x0000000000007941 */ /* 0x000fea0003800200 */
.L_x_20737:
[----:B------:R0:W-:Y:S01]  /*ae80*/  STG.E.U8 desc[UR36][R8.64], R4 ;  /* 0x0000000408007986 */ /* 0x0001e2000c101124 */
[----:B------:R-:W-:Y:S05]  /*ae90*/  BRA `(.L_x_20723) ;  /* 0x0000000400ac7947 */ /* 0x000fea0003800000 */
.L_x_20731:
        /* <DEDUP_REMOVED lines=22> */
.L_x_20741:
[----:B------:R-:W-:-:S04]  /*b000*/  PRMT R4, R22, 0x9910, RZ ;  /* 0x0000991016047816 */ /* 0x000fc800000000ff */
[----:B------:R-:W-:-:S05]  /*b010*/  SHF.R.S32.HI R5, RZ, 0x1f, R4 ;  /* 0x0000001fff057819 */ /* 0x000fca0000011404 */
[----:B------:R0:W-:Y:S01]  /*b020*/  STG.E.64 desc[UR36][R8.64], R4 ;  /* 0x0000000408007986 */ /* 0x0001e2000c101b24 */
[----:B------:R-:W-:Y:S05]  /*b030*/  BRA `(.L_x_20723) ;  /* 0x0000000400447947 */ /* 0x000fea0003800000 */
.L_x_20740:
[----:B------:R-:W-:-:S05]  /*b040*/  PRMT R3, R22, 0x9910, RZ ;  /* 0x0000991016037816 */ /* 0x000fca00000000ff */
[----:B------:R0:W-:Y:S01]  /*b050*/  STG.E desc[UR36][R8.64], R3 ;  /* 0x0000000308007986 */ /* 0x0001e2000c101924 */
[----:B------:R-:W-:Y:S05]  /*b060*/  BRA `(.L_x_20723) ;  /* 0x0000000400387947 */ /* 0x000fea0003800000 */
.L_x_20730:
        /* <DEDUP_REMOVED lines=11> */
.L_x_20743:
[----:B------:R-:W-:Y:S01]  /*b120*/  CS2R R6, SRZ ;  /* 0x0000000000067805 */ /* 0x000fe2000001ff00 */
[----:B------:R-:W0:Y:S04]  /*b130*/  I2F.F64.S16 R4, R22 ;  /* 0x0000001600047312 */ /* 0x000e280000101c00 */
[----:B0-----:R3:W-:Y:S01]  /*b140*/  STG.E.128 desc[UR36][R8.64], R4 ;  /* 0x0000000408007986 */ /* 0x0017e2000c101d24 */
[----:B------:R-:W-:Y:S05]  /*b150*/  BRA `(.L_x_20723) ;  /* 0x0000000000fc7947 */ /* 0x000fea0003800000 */
.L_x_20742:
[----:B------:R-:W-:-:S13]  /*b160*/  ISETP.NE.AND P0, PT, R0, 0xf, PT ;  /* 0x0000000f0000780c */ /* 0x000fda0003f05270 */
[----:B------:R-:W-:Y:S05]  /*b170*/  @!P0 BRA `(.L_x_20744) ;  /* 0x0000000000e88947 */ /* 0x000fea0003800000 */
[----:B------:R-:W-:-:S13]  /*b180*/  ISETP.NE.AND P0, PT, R0, 0x17, PT ;  /* 0x000000170000780c */ /* 0x000fda0003f05270 */
[----:B------:R-:W-:Y:S05]  /*b190*/  @!P0 BRA `(.L_x_20745) ;  /* 0x0000000000908947 */ /* 0x000fea0003800000 */
[----:B------:R-:W-:-:S13]  /*b1a0*/  ISETP.NE.AND P0, PT, R0, 0x18, PT ;  /* 0x000000180000780c */ /* 0x000fda0003f05270 */
[----:B------:R-:W-:Y:S05]  /*b1b0*/  @!P0 BRA `(.L_x_20746) ;  /* 0x0000000000448947 */ /* 0x000fea0003800000 */
.L_x_20722:
        /* <DEDUP_REMOVED lines=16> */
.L_x_20747:
[----:B------:R-:W-:Y:S05]  /*b2c0*/  BRA `(.L_x_20723) ;  /* 0x0000000000a07947 */ /* 0x000fea0003800000 */
.L_x_20746:
        /* <DEDUP_REMOVED lines=13> */
.L_x_20749:
[----:B------:R-:W-:Y:S05]  /*b3a0*/  BSYNC.RECONVERGENT B0 ;  /* 0x0000000000007941 */ /* 0x000fea0003800200 */
.L_x_20748:
[----:B------:R-:W-:-:S05]  /*b3b0*/  LOP3.LUT R3, R0, 0x80, R3, 0xf8, !PT ;  /* 0x0000008000037812 */ /* 0x000fca00078ef803 */
[----:B------:R1:W-:Y:S01]  /*b3c0*/  STG.E.U8 desc[UR36][R8.64], R3 ;  /* 0x0000000308007986 */ /* 0x0003e2000c101124 */
[----:B------:R-:W-:Y:S05]  /*b3d0*/  BRA `(.L_x_20723) ;  /* 0x00000000005c7947 */ /* 0x000fea0003800000 */
.L_x_20745:
        /* <DEDUP_REMOVED lines=12> */
.L_x_20751:
[----:B------:R-:W-:Y:S01]  /*b4a0*/  IMAD.MOV.U32 R0, RZ, RZ, 0x7f ;  /* 0x0000007fff007424 */ /* 0x000fe200078e00ff */
[----:B------:R-:W-:-:S04]  /*b4b0*/  ISETP.GT.U32.AND P0, PT, R3, 0x7f800000, PT ;  /* 0x7f8000000300780c */ /* 0x000fc80003f04070 */
[----:B------:R-:W-:-:S09]  /*b4c0*/  SEL R0, R0, 0x7c, P0 ;  /* 0x0000007c00007807 */ /* 0x000fd20000000000 */
.L_x_20752:
[----:B------:R-:W-:Y:S05]  /*b4d0*/  BSYNC.RECONVERGENT B0 ;  /* 0x0000000000007941 */ /* 0x000fea0003800200 */
.L_x_20750:
[----:B------:R-:W-:-:S04]  /*b4e0*/  SHF.R.U32.HI R3, RZ, 0x18, R5 ;  /* 0x00000018ff037819 */ /* 0x000fc80000011605 */
[----:B------:R-:W-:-:S05]  /*b4f0*/  LOP3.LUT R3, R0, 0x80, R3, 0xf8, !PT ;  /* 0x0000008000037812 */ /* 0x000fca00078ef803 */
[----:B------:R2:W-:Y:S01]  /*b500*/  STG.E.U8 desc[UR36][R8.64], R3 ;  /* 0x0000000308007986 */ /* 0x0005e2000c101124 */
[----:B------:R-:W-:Y:S05]  /*b510*/  BRA `(.L_x_20723) ;  /* 0x00000000000c7947 */ /* 0x000fea0003800000 */
.L_x_20744:
[----:B------:R-:W0:Y:S02]  /*b520*/  I2F.S16 R0, R22 ;  /* 0x0000001600007306 */ /* 0x000e240000101400 */
[----:B0-----:R-:W-:-:S05]  /*b530*/  F2FP.BF16.F32.PACK_AB R0, RZ, R0 ;  /* 0x00000000ff00723e */ /* 0x001fca00000010ff */
[----:B------:R0:W-:Y:S02]  /*b540*/  STG.E.U16 desc[UR36][R8.64], R0 ;  /* 0x0000000008007986 */ /* 0x0001e4000c101524 */
.L_x_20723:
[----:B------:R-:W-:-:S07]  /*b550*/  VIADD R17, R17, 0x80 ;  /* 0x0000008011117836 */ /* 0x000fce0000000000 */
.L_x_20682:
[----:B------:R-:W-:Y:S05]  /*b560*/  BSYNC.RECONVERGENT B6 ;  /* 0x0000000000067941 */ /* 0x000fea0003800200 */
.L_x_20681:
        /* <DEDUP_REMOVED lines=19> */
[----:B------:R-:W-:Y:S01]  /*b6a0*/  STG.E.U8 desc[UR36][R2.64], R18 ;  /* 0x0000001202007986 */ /* 0x000fe2000c101124 */
[----:B------:R-:W-:Y:S05]  /*b6b0*/  EXIT ;  /* 0x000000000000794d */ /* 0x000fea0003800000 */
.L_x_20756:
[----:B------:R-:W-:Y:S01]  /*b6c0*/  STG.E.U8 desc[UR36][R2.64], R18 ;  /* 0x0000001202007986 */ /* 0x000fe2000c101124 */
[----:B------:R-:W-:Y:S05]  /*b6d0*/  EXIT ;  /* 0x000000000000794d */ /* 0x000fea0003800000 */
.L_x_20755:
        /* <DEDUP_REMOVED lines=8> */
[----:B------:R-:W-:Y:S01]  /*b760*/  STG.E.64 desc[UR36][R2.64], R4 ;  /* 0x0000000402007986 */ /* 0x000fe2000c101b24 */
[----:B------:R-:W-:Y:S05]  /*b770*/  EXIT ;  /* 0x000000000000794d */ /* 0x000fea0003800000 */
.L_x_20759:
[----:B------:R-:W-:-:S05]  /*b780*/  PRMT R5, R18, 0x9910, RZ ;  /* 0x0000991012057816 */ /* 0x000fca00000000ff */
[----:B------:R-:W-:Y:S01]  /*b790*/  STG.E desc[UR36][R2.64], R5 ;  /* 0x0000000502007986 */ /* 0x000fe2000c101924 */
[----:B------:R-:W-:Y:S05]  /*b7a0*/  EXIT ;  /* 0x000000000000794d */ /* 0x000fea0003800000 */
.L_x_20758:
[----:B------:R-:W-:Y:S01]  /*b7b0*/  STG.E.U16 desc[UR36][R2.64], R18 ;  /* 0x0000001202007986 */ /* 0x000fe2000c101524 */
[----:B------:R-:W-:Y:S05]  /*b7c0*/  EXIT ;  /* 0x000000000000794d */ /* 0x000fea0003800000 */
.L_x_20754:
[----:B------:R-:W-:-:S13]  /*b7d0*/  ISETP.GT.AND P0, PT, R0, 0x6, PT ;  /* 0x000000060000780c */ /* 0x000fda0003f04270 */
[----:B------:R-:W-:Y:S05]  /*b7e0*/  @P0 BRA `(.L_x_20760) ;  /* 0x00000000002c0947 */ /* 0x000fea0003800000 */
[----:B------:R-:W-:-:S13]  /*b7f0*/  ISETP.NE.AND P0, PT, R0, 0x5, PT ;  /* 0x000000050000780c */ /* 0x000fda0003f05270 */
[----:B------:R-:W-:Y:S05]  /*b800*/  @!P0 BRA `(.L_x_20761) ;  /* 0x0000000000148947 */ /* 0x000fea0003800000 */
[----:B------:R-:W-:-:S13]  /*b810*/  ISETP.NE.AND P0, PT, R0, 0x6, PT ;  /* 0x000000060000780c */ /* 0x000fda0003f05270 */
[----:B------:R-:W-:Y:S05]  /*b820*/  @P0 BRA `(.L_x_20757) ;  /* 0x0000000800140947 */ /* 0x000fea0003800000 */
[----:B------:R-:W0:Y:S02]  /*b830*/  I2F.S16 R5, R18 ;  /* 0x0000001200057306 */ /* 0x000e240000101400 */
[----:B0-----:R-:W-:Y:S01]  /*b840*/  STG.E desc[UR36][R2.64], R5 ;  /* 0x0000000502007986 */ /* 0x001fe2000c101924 */
[----:B------:R-:W-:Y:S05]  /*b850*/  EXIT ;  /* 0x000000000000794d */ /* 0x000fea0003800000 */
.L_x_20761:
[----:B------:R-:W0:Y:S02]  /*b860*/  I2F.S16 R0, R18 ;  /* 0x0000001200007306 */ /* 0x000e240000101400 */
[----:B0-----:R-:W-:-:S05]  /*b870*/  F2FP.F16.F32.PACK_AB R0, RZ, R0 ;  /* 0x00000000ff00723e */ /* 0x001fca00000000ff */
[----:B------:R-:W-:Y:S01]  /*b880*/  STG.E.U16 desc[UR36][R2.64], R0 ;  /* 0x0000000002007986 */ /* 0x000fe2000c101524 */
[----:B------:R-:W-:Y:S05]  /*b890*/  EXIT ;  /* 0x000000000000794d */ /* 0x000fea0003800000 */
.L_x_20760:
        /* <DEDUP_REMOVED lines=8> */
[----:B0-----:R-:W-:Y:S01]  /*b920*/  STG.E.64 desc[UR36][R2.64], R18 ;  /* 0x0000001202007986 */ /* 0x001fe2000c101b24 */
[----:B------:R-:W-:Y:S05]  /*b930*/  EXIT ;  /* 0x000000000000794d */ /* 0x000fea0003800000 */
.L_x_20763:
[----:B------:R-:W0:Y:S02]  /*b940*/  I2F.S16 R18, R18 ;  /* 0x0000001200127306 */ /* 0x000e240000101400 */
[----:B0-----:R-:W-:-:S04]  /*b950*/  F2FP.F16.F32.PACK_AB R5, RZ, R18 ;  /* 0x00000012ff05723e */ /* 0x001fc800000000ff */
[----:B------:R-:W-:-:S05]  /*b960*/  PRMT R5, R5, 0x5410, RZ ;  /* 0x0000541005057816 */ /* 0x000fca00000000ff */
[----:B------:R-:W-:Y:S01]  /*b970*/  STG.E desc[UR36][R2.64], R5 ;  /* 0x0000000502007986 */ /* 0x000fe2000c101924 */
[----:B------:R-:W-:Y:S05]  /*b980*/  EXIT ;  /* 0x000000000000794d */ /* 0x000fea0003800000 */
.L_x_20762:
[----:B------:R-:W0:Y:S02]  /*b990*/  I2F.F64.S16 R18, R18 ;  /* 0x0000001200127312 */ /* 0x000e240000101c00 */
[----:B0-----:R-:W-:Y:S01]  /*b9a0*/  STG.E.64 desc[UR36][R2.64], R18 ;  /* 0x0000001202007986 */ /* 0x001fe2000c101b24 */
[----:B------:R-:W-:Y:S05]  /*b9b0*/  EXIT ;  /* 0x000000000000794d */ /* 0x000fea0003800000 */
.L_x_20753:
        /* <DEDUP_REMOVED lines=10> */
[----:B------:R-:W-:Y:S01]  /*ba60*/  STG.E.U16 desc[UR36][R2.64], R18 ;  /* 0x0000001202007986 */ /* 0x000fe2000c101524 */
[----:B------:R-:W-:Y:S05]  /*ba70*/  EXIT ;  /* 0x000000000000794d */ /* 0x000fea0003800000 */
.L_x_20767:
        /* <DEDUP_REMOVED lines=18> */
.L_x_20770:
[----:B------:R-:W-:-:S04]  /*bba0*/  SHF.R.U32.HI R5, RZ, 0x18, R5 ;  /* 0x00000018ff057819 */ /* 0x000fc80000011605 */
[----:B------:R-:W-:-:S07]  /*bbb0*/  LOP3.LUT R0, R0, 0x80, R5, 0xf8, !PT ;  /* 0x0000008000007812 */ /* 0x000fce00078ef805 */
.L_x_20769:
[----:B------:R-:W-:Y:S05]  /*bbc0*/  BSYNC.RECONVERGENT B0 ;  /* 0x0000000000007941 */ /* 0x000fea0003800200 */
.L_x_20768:
[----:B------:R-:W-:Y:S01]  /*bbd0*/  STG.E.U8 desc[UR36][R2.64], R0 ;  /* 0x0000000002007986 */ /* 0x000fe2000c101124 */
[----:B------:R-:W-:Y:S05]  /*bbe0*/  EXIT ;  /* 0x000000000000794d */ /* 0x000fea0003800000 */
.L_x_20766:
        /* <DEDUP_REMOVED lines=18> */
.L_x_20773:
[----:B------:R-:W-:-:S04]  /*bd10*/  SHF.R.U32.HI R5, RZ, 0x18, R5 ;  /* 0x00000018ff057819 */ /* 0x000fc80000011605 */
[----:B------:R-:W-:-:S07]  /*bd20*/  LOP3.LUT R0, R0, 0x80, R5, 0xf8, !PT ;  /* 0x0000008000007812 */ /* 0x000fce00078ef805 */
.L_x_20772:
[----:B------:R-:W-:Y:S05]  /*bd30*/  BSYNC.RECONVERGENT B0 ;  /* 0x0000000000007941 */ /* 0x000fea0003800200 */
.L_x_20771:
[----:B------:R-:W-:Y:S01]  /*bd40*/  STG.E.U8 desc[UR36][R2.64], R0 ;  /* 0x0000000002007986 */ /* 0x000fe2000c101124 */
[----:B------:R-:W-:Y:S05]  /*bd50*/  EXIT ;  /* 0x000000000000794d */ /* 0x000fea0003800000 */
.L_x_20765:
        /* <DEDUP_REMOVED lines=22> */
.L_x_20775:
[----:B------:R-:W-:-:S04]  /*bec0*/  PRMT R4, R18, 0x9910, RZ ;  /* 0x0000991012047816 */ /* 0x000fc800000000ff */
[----:B------:R-:W-:-:S05]  /*bed0*/  SHF.R.S32.HI R5, RZ, 0x1f, R4 ;  /* 0x0000001fff057819 */ /* 0x000fca0000011404 */
[----:B------:R-:W-:Y:S01]  /*bee0*/  STG.E.64 desc[UR36][R2.64], R4 ;  /* 0x0000000402007986 */ /* 0x000fe2000c101b24 */
[----:B------:R-:W-:Y:S05]  /*bef0*/  EXIT ;  /* 0x000000000000794d */ /* 0x000fea0003800000 */
.L_x_20774:
[----:B------:R-:W-:-:S05]  /*bf00*/  PRMT R5, R18, 0x9910, RZ ;  /* 0x0000991012057816 */ /* 0x000fca00000000ff */
[----:B------:R-:W-:Y:S01]  /*bf10*/  STG.E desc[UR36][R2.64], R5 ;  /* 0x0000000502007986 */ /* 0x000fe2000c101924 */
[----:B------:R-:W-:Y:S05]  /*bf20*/  EXIT ;  /* 0x000000000000794d */ /* 0x000fea0003800000 */
.L_x_20764:
        /* <DEDUP_REMOVED lines=9> */
[----:B------:R-:W-:Y:S01]  /*bfc0*/  STG.E.U8 desc[UR36][R2.64], R5 ;  /* 0x0000000502007986 */ /* 0x000fe2000c101124 */
[----:B------:R-:W-:Y:S05]  /*bfd0*/  EXIT ;  /* 0x000000000000794d */ /* 0x000fea0003800000 */
.L_x_20777:
[----:B------:R-:W-:Y:S01]  /*bfe0*/  CS2R R6, SRZ ;  /* 0x0000000000067805 */ /* 0x000fe2000001ff00 */
[----:B------:R-:W0:Y:S04]  /*bff0*/  I2F.F64.S16 R4, R18 ;  /* 0x0000001200047312 */ /* 0x000e280000101c00 */
[----:B0-----:R-:W-:Y:S01]  /*c000*/  STG.E.128 desc[UR36][R2.64], R4 ;  /* 0x0000000402007986 */ /* 0x001fe2000c101d24 */
[----:B------:R-:W-:Y:S05]  /*c010*/  EXIT ;  /* 0x000000000000794d */ /* 0x000fea0003800000 */
.L_x_20776:
[----:B------:R-:W-:-:S13]  /*c020*/  ISETP.NE.AND P0, PT, R0, 0xf, PT ;  /* 0x0000000f0000780c */ /* 0x000fda0003f05270 */
[----:B------:R-:W-:Y:S05]  /*c030*/  @!P0 BRA `(.L_x_20778) ;  /* 0x0000000000e88947 */ /* 0x000fea0003800000 */
[----:B------:R-:W-:-:S13]  /*c040*/  ISETP.NE.AND P0, PT, R0, 0x17, PT ;  /* 0x000000170000780c */ /* 0x000fda0003f05270 */
[----:B------:R-:W-:Y:S05]  /*c050*/  @!P0 BRA `(.L_x_20779) ;  /* 0x0000000000908947 */ /* 0x000fea0003800000 */
[----:B------:R-:W-:-:S13]  /*c060*/  ISETP.NE.AND P0, PT, R0, 0x18, PT ;  /* 0x000000180000780c */ /* 0x000fda0003f05270 */
[----:B------:R-:W-:Y:S05]  /*c070*/  @!P0 BRA `(.L_x_20780) ;  /* 0x0000000000448947 */ /* 0x000fea0003800000 */
.L_x_20757:
        /* <DEDUP_REMOVED lines=16> */
.L_x_20781:
[----:B------:R-:W-:Y:S05]  /*c180*/  EXIT ;  /* 0x000000000000794d */ /* 0x000fea0003800000 */
.L_x_20780:
        /* <DEDUP_REMOVED lines=13> */
.L_x_20783:
[----:B------:R-:W-:Y:S05]  /*c260*/  BSYNC.RECONVERGENT B0 ;  /* 0x0000000000007941 */ /* 0x000fea0003800200 */
.L_x_20782:
[----:B------:R-:W-:-:S05]  /*c270*/  LOP3.LUT R5, R0, 0x80, R5, 0xf8, !PT ;  /* 0x0000008000057812 */ /* 0x000fca00078ef805 */
[----:B------:R-:W-:Y:S01]  /*c280*/  STG.E.U8 desc[UR36][R2.64], R5 ;  /* 0x0000000502007986 */ /* 0x000fe2000c101124 */
[----:B------:R-:W-:Y:S05]  /*c290*/  EXIT ;  /* 0x000000000000794d */ /* 0x000fea0003800000 */
.L_x_20779:
        /* <DEDUP_REMOVED lines=12> */
.L_x_20785:
[----:B------:R-:W-:Y:S01]  /*c360*/  IMAD.MOV.U32 R0, RZ, RZ, 0x7f ;  /* 0x0000007fff007424 */ /* 0x000fe200078e00ff */
[----:B------:R-:W-:-:S04]  /*c370*/  ISETP.GT.U32.AND P0, PT, R4, 0x7f800000, PT ;  /* 0x7f8000000400780c */ /* 0x000fc80003f04070 */
[----:B------:R-:W-:-:S09]  /*c380*/  SEL R0, R0, 0x7c, P0 ;  /* 0x0000007c00007807 */ /* 0x000fd20000000000 */
.L_x_20786:
[----:B------:R-:W-:Y:S05]  /*c390*/  BSYNC.RECONVERGENT B0 ;  /* 0x0000000000007941 */ /* 0x000fea0003800200 */
.L_x_20784:
[----:B------:R-:W-:-:S04]  /*c3a0*/  SHF.R.U32.HI R5, RZ, 0x18, R5 ;  /* 0x00000018ff057819 */ /* 0x000fc80000011605 */
[----:B------:R-:W-:-:S05]  /*c3b0*/  LOP3.LUT R5, R0, 0x80, R5, 0xf8, !PT ;  /* 0x0000008000057812 */ /* 0x000fca00078ef805 */
[----:B------:R-:W-:Y:S01]  /*c3c0*/  STG.E.U8 desc[UR36][R2.64], R5 ;  /* 0x0000000502007986 */ /* 0x000fe2000c101124 */
[----:B------:R-:W-:Y:S05]  /*c3d0*/  EXIT ;  /* 0x000000000000794d */ /* 0x000fea0003800000 */
.L_x_20778:
[----:B------:R-:W0:Y:S02]  /*c3e0*/  I2F.S16 R0, R18 ;  /* 0x0000001200007306 */ /* 0x000e240000101400 */
[----:B0-----:R-:W-:-:S05]  /*c3f0*/  F2FP.BF16.F32.PACK_AB R0, RZ, R0 ;  /* 0x00000000ff00723e */ /* 0x001fca00000010ff */
[----:B------:R-:W-:Y:S01]  /*c400*/  STG.E.U16 desc[UR36][R2.64], R0 ;  /* 0x0000000002007986 */ /* 0x000fe2000c101524 */
[----:B------:R-:W-:Y:S05]  /*c410*/  EXIT ;  /* 0x000000000000794d */ /* 0x000fea0003800000 */
.L_x_20787:
        /* <DEDUP_REMOVED lines=14> */
.L_x_32936:


//--------------------- .text._ZN2at6native18elementwise_kernelILi128ELi4EZNS0_22gpu_kernel_impl_nocastINS0_13BinaryFunctorIsssZZZNS0_15binary_internal21div_floor_kernel_cudaERNS_18TensorIteratorBaseEENKUlvE_clEvENKUlvE3_clEvEUlssE_EEEEvS6_RKT_EUliE_EEviT1_ --------------------------
	.section	.text._ZN2at6native18elementwise_kernelILi128ELi4EZNS0_22gpu_kernel_impl_nocastINS0_13BinaryFunctorIsssZZZNS0_15binary_internal21div_floor_kernel_cudaERNS_18TensorIteratorBaseEENKUlvE_clEvENKUlvE3_clEvEUlssE_EEEEvS6_RKT_EUliE_EEviT1_,"ax",@progbits
	.align	128
        .global         _ZN2at6native18elementwise_kernelILi128ELi4EZNS0_22gpu_kernel_impl_nocastINS0_13BinaryFunctorIsssZZZNS0_15binary_internal21div_floor_kernel_cudaERNS_18TensorIteratorBaseEENKUlvE_clEvENKUlvE3_clEvEUlssE_EEEEvS6_RKT_EUliE_EEviT1_
        .type           _ZN2at6native18elementwise_kernelILi128ELi4EZNS0_22gpu_kernel_impl_nocastINS0_13BinaryFunctorIsssZZZNS0_15binary_internal21div_floor_kernel_cudaERNS_18TensorIteratorBaseEENKUlvE_clEvENKUlvE3_clEvEUlssE_EEEEvS6_RKT_EUliE_EEviT1_,@function
        .size           _ZN2at6native18elementwise_kernelILi128ELi4EZNS0_22gpu_kernel_impl_nocastINS0_13BinaryFunctorIsssZZZNS0_15binary_internal21div_floor_kernel_cudaERNS_18TensorIteratorBaseEENKUlvE_clEvENKUlvE3_clEvEUlssE_EEEEvS6_RKT_EUliE_EEviT1_,(.L_x_32937 - _ZN2at6native18elementwise_kernelILi128ELi4EZNS0_22gpu_kernel_impl_nocastINS0_13BinaryFunctorIsssZZZNS0_15binary_internal21div_floor_kernel_cudaERNS_18TensorIteratorBaseEENKUlvE_clEvENKUlvE3_clEvEUlssE_EEEEvS6_RKT_EUliE_EEviT1_)
        .other          _ZN2at6native18elementwise_kernelILi128ELi4EZNS0_22gpu_kernel_impl_nocastINS0_13BinaryFunctorIsssZZZNS0_15binary_internal21div_floor_kernel_cudaERNS_18TensorIteratorBaseEENKUlvE_clEvENKUlvE3_clEvEUlssE_EEEEvS6_RKT_EUliE_EEviT1_,@"STO_CUDA_ENTRY STV_DEFAULT"
_ZN2at6native18elementwise_kernelILi128ELi4EZNS0_22gpu_kernel_impl_nocastINS0_13BinaryFunctorIsssZZZNS0_15binary_internal21div_floor_kernel_cudaERNS_18TensorIteratorBaseEENKUlvE_clEvENKUlvE3_clEvEUlssE_EEEEvS6_RKT_EUliE_EEviT1_:
.text._ZN2at6native18elementwise_kernelILi128ELi4EZNS0_22gpu_kernel_impl_nocastINS0_13BinaryFunctorIsssZZZNS0_15binary_internal21div_floor_kernel_cudaERNS_18TensorIteratorBaseEENKUlvE_clEvENKUlvE3_clEvEUlssE_EEEEvS6_RKT_EUliE_EEviT1_:
        /* <DEDUP_REMOVED lines=17> */
[----:B-1----:R-:W2:Y:S02]  /*0110*/  LDG.E.U16 R0, desc[UR6][R6.64] ;  /* 0x0000000606007981 */ /* 0x002ea4000c1e1500 */
[----:B--2---:R-:W-:-:S04]  /*0120*/  LOP3.LUT R2, R0, R9, RZ, 0x3c, !PT ;  /* 0x0000000900027212 */ /* 0x004fc800078e3cff */
[----:B------:R-:W-:-:S04]  /*0130*/  PRMT R2, R2, 0x9910, RZ ;  /* 0x0000991002027816 */ /* 0x000fc800000000ff */
[----:B------:R-:W-:-:S13]  /*0140*/  ISETP.GT.AND P0, PT, R2, -0x1, PT ;  /* 0xffffffff0200780c */ /* 0x000fda0003f04270 */
[----:B------:R-:W-:Y:S05]  /*0150*/  @P0 BRA `(.L_x_20792) ;  /* 0x0000000000840947 */ /* 0x000fea0003800000 */
[----:B------:R-:W-:Y:S02]  /*0160*/  PRMT R7, R0, 0x9910, RZ ;  /* 0x0000991000077816 */ /* 0x000fe400000000ff */
[----:B------:R-:W-:Y:S02]  /*0170*/  PRMT R2, R9, 0x9910, RZ ;  /* 0x0000991009027816 */ /* 0x000fe400000000ff */
[-C--:B------:R-:W-:Y:S02]  /*0180*/  IABS R11, R7.reuse ;  /* 0x00000007000b7213 */ /* 0x080fe40000000000 */
[----:B------:R-:W-:Y:S02]  /*0190*/  IABS R10, R7 ;  /* 0x00000007000a7213 */ /* 0x000fe40000000000 */
[----:B------:R-:W0:Y:S08]  /*01a0*/  I2F.RP R6, R11 ;  /* 0x0000000b00067306 */ /* 0x000e300000209400 */
[----:B0-----:R-:W0:Y:S02]  /*01b0*/  MUFU.RCP R6, R6 ;  /* 0x0000000600067308 */ /* 0x001e240000001000 */
[----:B0-----:R-:W-:Y:S01]  /*01c0*/  IADD3 R4, PT, PT, R6, 0xffffffe, RZ ;  /* 0x0ffffffe06047810 */ /* 0x001fe20007ffe0ff */
[----:B------:R-:W-:-:S05]  /*01d0*/  IMAD.MOV R6, RZ, RZ, -R10 ;  /* 0x000000ffff067224 */ /* 0x000fca00078e0a0a */
[----:B------:R0:W1:Y:S02]  /*01e0*/  F2I.FTZ.U32.TRUNC.NTZ R5, R4 ;  /* 0x0000000400057305 */ /* 0x000064000021f000 */
[----:B0-----:R-:W-:Y:S01]  /*01f0*/  HFMA2 R4, -RZ, RZ, 0, 0 ;  /* 0x00000000ff047431 */ /* 0x001fe200000001ff */
[----:B-1----:R-:W-:-:S05]  /*0200*/  IADD3 R8, PT, PT, RZ, -R5, RZ ;  /* 0x80000005ff087210 */ /* 0x002fca0007ffe0ff */
[----:B------:R-:W-:Y:S01]  /*0210*/  IMAD R9, R8, R11, RZ ;  /* 0x0000000b08097224 */ /* 0x000fe200078e02ff */
[----:B------:R-:W-:-:S03]  /*0220*/  IABS R8, R2 ;  /* 0x0000000200087213 */ /* 0x000fc60000000000 */
[----:B------:R-:W-:Y:S01]  /*0230*/  IMAD.HI.U32 R5, R5, R9, R4 ;  /* 0x0000000905057227 */ /* 0x000fe200078e0004 */
[----:B------:R-:W-:-:S05]  /*0240*/  MOV R4, R8 ;  /* 0x0000000800047202 */ /* 0x000fca0000000f00 */
[----:B------:R-:W-:-:S04]  /*0250*/  IMAD.HI.U32 R5, R5, R4, RZ ;  /* 0x0000000405057227 */ /* 0x000fc800078e00ff */
[----:B------:R-:W-:-:S05]  /*0260*/  IMAD R4, R5, R6, R4 ;  /* 0x0000000605047224 */ /* 0x000fca00078e0204 */
[----:B------:R-:W-:-:S13]  /*0270*/  ISETP.GT.U32.AND P2, PT, R11, R4, PT ;  /* 0x000000040b00720c */ /* 0x000fda0003f44070 */
[----:B------:R-:W-:Y:S01]  /*0280*/  @!P2 IMAD.IADD R4, R4, 0x1, -R11 ;  /* 0x000000010404a824 */ /* 0x000fe200078e0a0b */
[----:B------:R-:W-:Y:S02]  /*0290*/  @!P2 IADD3 R5, PT, PT, R5, 0x1, RZ ;  /* 0x000000010505a810 */ /* 0x000fe40007ffe0ff */
[----:B------:R-:W-:Y:S02]  /*02a0*/  ISETP.NE.AND P2, PT, R0, RZ, PT ;  /* 0x000000ff0000720c */ /* 0x000fe40003f45270 */
[----:B------:R-:W-:Y:S02]  /*02b0*/  ISETP.GE.U32.AND P0, PT, R4, R11, PT ;  /* 0x0000000b0400720c */ /* 0x000fe40003f06070 */
[----:B------:R-:W-:-:S04]  /*02c0*/  LOP3.LUT R4, R2, R7, RZ, 0x3c, !PT ;  /* 0x0000000702047212 */ /* 0x000fc800078e3cff */
[----:B------:R-:W-:-:S07]  /*02d0*/  ISETP.GE.AND P1, PT, R4, RZ, PT ;  /* 0x000000ff0400720c */ /* 0x000fce0003f26270 */
[----:B------:R-:W-:-:S06]  /*02e0*/  @P0 IADD3 R5, PT, PT, R5, 0x1, RZ ;  /* 0x0000000105050810 */ /* 0x000fcc0007ffe0ff */
[----:B------:R-:W-:Y:S01]  /*02f0*/  @!P1 IMAD.MOV R5, RZ, RZ, -R5 ;  /* 0x000000ffff059224 */ /* 0x000fe200078e0a05 */
[----:B------:R-:W-:-:S04]  /*0300*/  @!P2 LOP3.LUT R5, RZ, R7, RZ, 0x33, !PT ;  /* 0x00000007ff05a212 */ /* 0x000fc800078e33ff */
[----:B------:R-:W-:-:S05]  /*0310*/  IADD3 R0, PT, PT, -R5, RZ, RZ ;  /* 0x000000ff05007210 */ /* 0x000fca0007ffe1ff */
[----:B------:R-:W-:Y:S01]  /*0320*/  IMAD R2, R7, R0, R2 ;  /* 0x0000000007027224 */ /* 0x000fe200078e0202 */
[----:B------:R-:W-:-:S04]  /*0330*/  IADD3 R7, PT, PT, R5, -0x1, RZ ;  /* 0xffffffff05077810 */ /* 0x000fc80007ffe0ff */
[----:B------:R-:W-:-:S13]  /*0340*/  ISETP.NE.AND P0, PT, R2, RZ, PT ;  /* 0x000000ff0200720c */ /* 0x000fda0003f05270 */
[----:B------:R-:W-:Y:S01]  /*0350*/  @!P0 IMAD.MOV R7, RZ, RZ, R5 ;  /* 0x000000ffff078224 */ /* 0x000fe200078e0205 */
[----:B------:R-:W-:Y:S06]  /*0360*/  BRA `(.L_x_20793) ;  /* 0x0000000000687947 */ /* 0x000fec0003800000 */
.L_x_20792:
[----:B------:R-:W-:Y:S02]  /*0370*/  PRMT R11, R0, 0x9910, RZ ;  /* 0x00009910000b7816 */ /* 0x000fe400000000ff */
[----:B------:R-:W-:Y:S02]  /*0380*/  PRMT R2, R9, 0x9910, RZ ;  /* 0x0000991009027816 */ /* 0x000fe400000000ff */
[-C--:B------:R-:W-:Y:S02]  /*0390*/  IABS R6, R11.reuse ;  /* 0x0000000b00067213 */ /* 0x080fe40000000000 */
[----:B------:R-:W-:Y:S02]  /*03a0*/  IABS R8, R2 ;  /* 0x0000000200087213 */ /* 0x000fe40000000000 */
[----:B------:R-:W0:Y:S01]  /*03b0*/  I2F.RP R7, R6 ;  /* 0x0000000600077306 */ /* 0x000e220000209400 */
[-C--:B------:R-:W-:Y:S02]  /*03c0*/  IABS R10, R11.reuse ;  /* 0x0000000b000a7213 */ /* 0x080fe40000000000 */
[----:B------:R-:W-:-:S04]  /*03d0*/  LOP3.LUT R2, R2, R11, RZ, 0x3c, !PT ;  /* 0x0000000b02027212 */ /* 0x000fc800078e3cff */
[----:B------:R-:W-:Y:S01]  /*03e0*/  ISETP.GE.AND P0, PT, R2, RZ, PT ;  /* 0x000000ff0200720c */ /* 0x000fe20003f06270 */
[----:B0-----:R-:W0:Y:S02]  /*03f0*/  MUFU.RCP R7, R7 ;  /* 0x0000000700077308 */ /* 0x001e240000001000 */
[----:B0-----:R-:W-:-:S06]  /*0400*/  IADD3 R4, PT, PT, R7, 0xffffffe, RZ ;  /* 0x0ffffffe07047810 */ /* 0x001fcc0007ffe0ff */
[----:B------:R0:W1:Y:S02]  /*0410*/  F2I.FTZ.U32.TRUNC.NTZ R5, R4 ;  /* 0x0000000400057305 */ /* 0x000064000021f000 */
[----:B0-----:R-:W-:Y:S01]  /*0420*/  IMAD.MOV.U32 R4, RZ, RZ, RZ ;  /* 0x000000ffff047224 */ /* 0x001fe200078e00ff */
[----:B-1----:R-:W-:-:S05]  /*0430*/  IADD3 R9, PT, PT, RZ, -R5, RZ ;  /* 0x80000005ff097210 */ /* 0x002fca0007ffe0ff */
[----:B------:R-:W-:-:S04]  /*0440*/  IMAD R9, R9, R6, RZ ;  /* 0x0000000609097224 */ /* 0x000fc800078e02ff */
[----:B------:R-:W-:Y:S01]  /*0450*/  IMAD.HI.U32 R9, R5, R9, R4 ;  /* 0x0000000905097227 */ /* 0x000fe200078e0004 */
[----:B------:R-:W-:-:S05]  /*0460*/  IADD3 R4, PT, PT, RZ, -R10, RZ ;  /* 0x8000000aff047210 */ /* 0x000fca0007ffe0ff */
[----:B------:R-:W-:-:S04]  /*0470*/  IMAD.HI.U32 R7, R9, R8, RZ ;  /* 0x0000000809077227 */ /* 0x000fc800078e00ff */
[----:B------:R-:W-:-:S05]  /*0480*/  IMAD R5, R7, R4, R8 ;  /* 0x0000000407057224 */ /* 0x000fca00078e0208 */
[----:B------:R-:W-:-:S13]  /*0490*/  ISETP.GT.U32.AND P2, PT, R6, R5, PT ;  /* 0x000000050600720c */ /* 0x000fda0003f44070 */
[-C--:B------:R-:W-:Y:S01]  /*04a0*/  @!P2 IADD3 R5, PT, PT, R5, -R6.reuse, RZ ;  /* 0x800000060505a210 */ /* 0x080fe20007ffe0ff */
[----:B------:R-:W-:Y:S01]  /*04b0*/  @!P2 VIADD R7, R7, 0x1 ;  /* 0x000000010707a836 */ /* 0x000fe20000000000 */
[----:B------:R-:W-:Y:S02]  /*04c0*/  ISETP.NE.AND P2, PT, R0, RZ, PT ;  /* 0x000000ff0000720c */ /* 0x000fe40003f45270 */
[----:B------:R-:W-:-:S13]  /*04d0*/  ISETP.GE.U32.AND P1, PT, R5, R6, PT ;  /* 0x000000060500720c */ /* 0x000fda0003f26070 */
[----:B------:R-:W-:-:S04]  /*04e0*/  @P1 IADD3 R7, PT, PT, R7, 0x1, RZ ;  /* 0x0000000107071810 */ /* 0x000fc80007ffe0ff */
[----:B------:R-:W-:Y:S02]  /*04f0*/  @!P0 IADD3 R7, PT, PT, -R7, RZ, RZ ;  /* 0x000000ff07078210 */ /* 0x000fe40007ffe1ff */
[----:B------:R-:W-:-:S07]  /*0500*/  @!P2 LOP3.LUT R7, RZ, R11, RZ, 0x33, !PT ;  /* 0x0000000bff07a212 */ /* 0x000fce00078e33ff */
.L_x_20793:
[----:B------:R-:W0:Y:S01]  /*0510*/  LDC.64 R4, c[0x0][0x5e8] ;  /* 0x00017a00ff047b82 */ /* 0x000e220000000a00 */
[----:B------:R-:W-:-:S05]  /*0520*/  VIADD R3, R3, 0x80 ;  /* 0x0000008003037836 */ /* 0x000fca0000000000 */
[----:B------:R-:W-:-:S13]  /*0530*/  ISETP.GE.AND P0, PT, R3, UR4, PT ;  /* 0x0000000403007c0c */ /* 0x000fda000bf06270 */
[----:B------:R-:W-:Y:S05]  /*0540*/  @P0 BREAK.RELIABLE B1 ;  /* 0x0000000000010942 */ /* 0x000fea0003800100 */
[----:B0-----:R0:W-:Y:S01]  /*0550*/  STG.E.U16 desc[UR6][R4.64], R7 ;  /* 0x0000000704007986 */ /* 0x0011e2000c101506 */
[----:B------:R-:W-:Y:S05]  /*0560*/  @P0 BRA `(.L_x_20794) ;  /* 0x0000000800400947 */ /* 0x000fea0003800000 */
[----:B0-----:R-:W0:Y:S08]  /*0570*/  LDC.64 R4, c[0x0][0x5f0] ;  /* 0x00017c00ff047b82 */ /* 0x001e300000000a00 */
        /* <DEDUP_REMOVED lines=40> */
.L_x_20795:
        /* <DEDUP_REMOVED lines=26> */
.L_x_20796:
[----:B------:R-:W0:Y:S01]  /*09a0*/  LDC.64 R4, c[0x0][0x5e8] ;  /* 0x00017a00ff047b82 */ /* 0x000e220000000a00 */
[----:B------:R-:W-:Y:S01]  /*09b0*/  VIADD R3, R3, 0x80 ;  /* 0x0000008003037836 */ /* 0x000fe20000000000 */
[----:B0-----:R0:W-:Y:S06]  /*09c0*/  STG.E.U16 desc[UR6][R4.64], R7 ;  /* 0x0000000704007986 */ /* 0x0011ec000c101506 */
.L_x_20791:
[----:B------:R-:W-:-:S13]  /*09d0*/  ISETP.GE.AND P0, PT, R3, UR4, PT ;  /* 0x0000000403007c0c */ /* 0x000fda000bf06270 */
[----:B------:R-:W-:Y:S05]  /*09e0*/  @P0 BREAK.RELIABLE B1 ;  /* 0x0000000000010942 */ /* 0x000fea0003800100 */
[----:B------:R-:W-:Y:S05]  /*09f0*/  @P0 BRA `(.L_x_20794) ;  /* 0x00000004001c0947 */ /* 0x000fea0003800000 */
[----:B------:R-:W-:Y:S05]  /*0a00*/  BSYNC.RELIABLE B1 ;  /* 0x0000000000017941 */ /* 0x000fea0003800100 */
.L_x_20790:
        /* <DEDUP_REMOVED lines=41> */
.L_x_20797:
        /* <DEDUP_REMOVED lines=26> */
.L_x_20798:
[----:B------:R-:W0:Y:S01]  /*0e40*/  LDC.64 R4, c[0x0][0x5e8] ;  /* 0x00017a00ff047b82 */ /* 0x000e220000000a00 */
[----:B------:R-:W-:Y:S01]  /*0e50*/  VIADD R3, R3, 0x80 ;  /* 0x0000008003037836 */ /* 0x000fe20000000000 */
[----:B0-----:R1:W-:Y:S06]  /*0e60*/  STG.E.U16 desc[UR6][R4.64], R7 ;  /* 0x0000000704007986 */ /* 0x0013ec000c101506 */
.L_x_20794:
[----:B------:R-:W-:Y:S05]  /*0e70*/  BSYNC.RECONVERGENT B0 ;  /* 0x0000000000007941 */ /* 0x000fea0003800200 */
.L_x_20789:
[----:B------:R-:W-:Y:S05]  /*0e80*/  WARPSYNC.ALL ;  /* 0x0000000000007948 */ /* 0x000fea0003800000 */
[----:B------:R-:W-:-:S13]  /*0e90*/  ISETP.GE.AND P0, PT, R3, UR4, PT ;  /* 0x0000000403007c0c */ /* 0x000fda000bf06270 */
[----:B------:R-:W-:Y:S05]  /*0ea0*/  @P0 EXIT ;  /* 0x000000000000094d */ /* 0x000fea0003800000 */
[----:B------:R-:W2:Y:S08]  /*0eb0*/  LDC.64 R2, c[0x0][0x5f0] ;  /* 0x00017c00ff027b82 */ /* 0x000eb00000000a00 */
[----:B01----:R-:W0:Y:S01]  /*0ec0*/  LDC.64 R4, c[0x0][0x5f8] ;  /* 0x00017e00ff047b82 */ /* 0x003e220000000a00 */
[----:B--2---:R-:W2:Y:S04]  /*0ed0*/  LDG.E.U16 R7, desc[UR6][R2.64] ;  /* 0x0000000602077981 */ /* 0x004ea8000c1e1500 */
[----:B0-----:R-:W2:Y:S02]  /*0ee0*/  LDG.E.U16 R0, desc[UR6][R4.64] ;  /* 0x0000000604007981 */ /* 0x001ea4000c1e1500 */
        /* <DEDUP_REMOVED lines=28> */
[----:B------:R-:W-:-:S05]  /*10b0*/  @P0 IADD3 R3, PT, PT, R3, 0x1, RZ ;  /* 0x0000000103030810 */ /* 0x000fca0007ffe0ff */
[----:B------:R-:W-:Y:S02]  /*10c0*/  IMAD.MOV.U32 R0, RZ, RZ, R3 ;  /* 0x000000ffff007224 */ /* 0x000fe400078e0003 */
[----:B------:R-:W0:Y:S03]  /*10d0*/  LDC.64 R2, c[0x0][0x5e8] ;  /* 0x00017a00ff027b82 */ /* 0x000e260000000a00 */
[----:B------:R-:W-:Y:S02]  /*10e0*/  @!P1 IADD3 R0, PT, PT, -R0, RZ, RZ ;  /* 0x000000ff00009210 */ /* 0x000fe40007ffe1ff */
[----:B------:R-:W-:-:S04]  /*10f0*/  @!P2 LOP3.LUT R0, RZ, R5, RZ, 0x33, !PT ;  /* 0x00000005ff00a212 */ /* 0x000fc800078e33ff */
[----:B------:R-:W-:-:S05]  /*1100*/  IADD3 R6, PT, PT, -R0, RZ, RZ ;  /* 0x000000ff00067210 */ /* 0x000fca0007ffe1ff */
[----:B------:R-:W-:Y:S02]  /*1110*/  IMAD R4, R5, R6, R4 ;  /* 0x0000000605047224 */ /* 0x000fe400078e0204 */
[----:B------:R-:W-:-:S03]  /*1120*/  VIADD R5, R0, 0xffffffff ;  /* 0xffffffff00057836 */ /* 0x000fc60000000000 */
[----:B------:R-:W-:-:S13]  /*1130*/  ISETP.NE.AND P0, PT, R4, RZ, PT ;  /* 0x000000ff0400720c */ /* 0x000fda0003f05270 */
[----:B------:R-:W-:-:S05]  /*1140*/  @!P0 IADD3 R5, PT, PT, R0, RZ, RZ ;  /* 0x000000ff00058210 */ /* 0x000fca0007ffe0ff */
[----:B0-----:R-:W-:Y:S01]  /*1150*/  STG.E.U16 desc[UR6][R2.64], R5 ;  /* 0x0000000502007986 */ /* 0x001fe2000c101506 */
[----:B------:R-:W-:Y:S05]  /*1160*/  EXIT ;  /* 0x000000000000794d */ /* 0x000fea0003800000 */
.L_x_20799:
        /* <DEDUP_REMOVED lines=11> */
[----:B0-----:R-:W-:Y:S02]  /*1220*/  HFMA2 R2, -RZ, RZ, 0, 0 ;  /* 0x00000000ff027431 */ /* 0x001fe400000001ff */
[----:B-1----:R-:W-:-:S04]  /*1230*/  IMAD.MOV R8, RZ, RZ, -R3 ;  /* 0x000000ffff087224 */ /* 0x002fc800078e0a03 */
[----:B------:R-:W-:Y:S01]  /*1240*/  IMAD R7, R8, R5, RZ ;  /* 0x0000000508077224 */ /* 0x000fe200078e02ff */
[----:B------:R-:W-:-:S03]  /*1250*/  MOV R8, R10 ;  /* 0x0000000a00087202 */ /* 0x000fc60000000f00 */
[----:B------:R-:W-:-:S04]  /*1260*/  IMAD.HI.U32 R7, R3, R7, R2 ;  /* 0x0000000703077227 */ /* 0x000fc800078e0002 */
[----:B------:R-:W-:Y:S02]  /*1270*/  IMAD.MOV R2, RZ, RZ, -R11 ;  /* 0x000000ffff027224 */ /* 0x000fe400078e0a0b */
[----:B------:R-:W-:-:S04]  /*1280*/  IMAD.HI.U32 R7, R7, R8, RZ ;  /* 0x0000000807077227 */ /* 0x000fc800078e00ff */
[----:B------:R-:W-:-:S05]  /*1290*/  IMAD R2, R7, R2, R8 ;  /* 0x0000000207027224 */ /* 0x000fca00078e0208 */
[----:B------:R-:W-:-:S13]  /*12a0*/  ISETP.GT.U32.AND P2, PT, R5, R2, PT ;  /* 0x000000020500720c */ /* 0x000fda0003f44070 */
[-C--:B------:R-:W-:Y:S02]  /*12b0*/  @!P2 IADD3 R2, PT, PT, R2, -R5.reuse, RZ ;  /* 0x800000050202a210 */ /* 0x080fe40007ffe0ff */
[----:B------:R-:W-:Y:S02]  /*12c0*/  @!P2 IADD3 R7, PT, PT, R7, 0x1, RZ ;  /* 0x000000010707a810 */ /* 0x000fe40007ffe0ff */
[----:B------:R-:W-:Y:S02]  /*12d0*/  ISETP.GE.U32.AND P1, PT, R2, R5, PT ;  /* 0x000000050200720c */ /* 0x000fe40003f26070 */
[----:B------:R-:W0:Y:S01]  /*12e0*/  LDC.64 R2, c[0x0][0x5e8] ;  /* 0x00017a00ff027b82 */ /* 0x000e220000000a00 */
[----:B------:R-:W-:-:S10]  /*12f0*/  ISETP.NE.AND P2, PT, R0, RZ, PT ;  /* 0x000000ff0000720c */ /* 0x000fd40003f45270 */
[----:B------:R-:W-:-:S05]  /*1300*/  @P1 VIADD R7, R7, 0x1 ;  /* 0x0000000107071836 */ /* 0x000fca0000000000 */
[----:B------:R-:W-:-:S04]  /*1310*/  MOV R5, R7 ;  /* 0x0000000700057202 */ /* 0x000fc80000000f00 */
[----:B------:R-:W-:Y:S02]  /*1320*/  @!P0 IADD3 R5, PT, PT, -R5, RZ, RZ ;  /* 0x000000ff05058210 */ /* 0x000fe40007ffe1ff */
[----:B------:R-:W-:-:S05]  /*1330*/  @!P2 LOP3.LUT R5, RZ, R9, RZ, 0x33, !PT ;  /* 0x00000009ff05a212 */ /* 0x000fca00078e33ff */
[----:B0-----:R-:W-:Y:S01]  /*1340*/  STG.E.U16 desc[UR6][R2.64], R5 ;  /* 0x0000000502007986 */ /* 0x001fe2000c101506 */
[----:B------:R-:W-:Y:S05]  /*1350*/  EXIT ;  /* 0x000000000000794d */ /* 0x000fea0003800000 */
.L_x_20788:
        /* <DEDUP_REMOVED lines=341> */
[----:B------:R-:W-:-:S05]  /*28b0*/  @P0 MOV R12, RZ ;  /* 0x000000ff000c0202 */ /* 0x000fca0000000f00 */
[----:B------:R-:W1:Y:S01]  /*28c0*/  @P0 LDC.64 R10, c[0x0][0x5d8] ;  /* 0x00017600ff0a0b82 */ /* 0x000e620000000a00 */
[----:B------:R-:W-:-:S04]  /*28d0*/  IMAD.MOV R7, RZ, RZ, -R13 ;  /* 0x000000ffff077224 */ /* 0x000fc800078e0a0d */
[----:B------:R-:W-:-:S03]  /*28e0*/  IMAD R9, R7, UR8, R9 ;  /* 0x0000000807097c24 */ /* 0x000fc6000f8e0209 */
        /* <DEDUP_REMOVED lines=11> */
.L_x_20803:
[----:B------:R-:W0:Y:S02]  /*29a0*/  LDCU.128 UR8, c[0x0][0x5f0] ;  /* 0x0000be00ff0877ac */ /* 0x000e240008000c00 */
[----:B0-----:R-:W-:Y:S02]  /*29b0*/  IADD3 R10, P1, PT, R4, UR10, RZ ;  /* 0x0000000a040a7c10 */ /* 0x001fe4000ff3e0ff */
[----:B------:R-:W-:-:S03]  /*29c0*/  IADD3 R6, P0, PT, R6, UR8, RZ ;  /* 0x0000000806067c10 */ /* 0x000fc6000ff1e0ff */
[----:B------:R-:W-:Y:S01]  /*29d0*/  IMAD.X R11, RZ, RZ, UR11, P1 ;  /* 0x0000000bff0b7e24 */ /* 0x000fe200088e06ff */
[----:B------:R-:W-:-:S04]  /*29e0*/  IADD3.X R7, PT, PT, RZ, UR9, RZ, P0, !PT ;  /* 0x00000009ff077c10 */ /* 0x000fc800087fe4ff */
[----:B------:R-:W2:Y:S04]  /*29f0*/  LDG.E.U16 R4, desc[UR6][R10.64] ;  /* 0x000000060a047981 */ /* 0x000ea8000c1e1500 */
[----:B------:R-:W2:Y:S01]  /*2a00*/  LDG.E.U16 R9, desc[UR6][R6.64] ;  /* 0x0000000606097981 */ /* 0x000ea2000c1e1500 */
[----:B------:R-:W-:Y:S01]  /*2a10*/  BSSY.RECONVERGENT B2, `(.L_x_20804) ;  /* 0x0000043000027945 */ /* 0x000fe20003800200 */
        /* <DEDUP_REMOVED lines=8> */
[----:B------:R-:W0:Y:S03]  /*2aa0*/  I2F.RP R10, R11 ;  /* 0x0000000b000a7306 */ /* 0x000e260000209400 */
[----:B------:R-:W-:-:S05]  /*2ab0*/  IMAD.MOV R14, RZ, RZ, -R14 ;  /* 0x000000ffff0e7224 */ /* 0x000fca00078e0a0e */
[----:B0-----:R-:W0:Y:S02]  /*2ac0*/  MUFU.RCP R10, R10 ;  /* 0x0000000a000a7308 */ /* 0x001e240000001000 */
[----:B0-----:R-:W-:-:S06]  /*2ad0*/  IADD3 R6, PT, PT, R10, 0xffffffe, RZ ;  /* 0x0ffffffe0a067810 */ /* 0x001fcc0007ffe0ff */
[----:B------:R0:W1:Y:S02]  /*2ae0*/  F2I.FTZ.U32.TRUNC.NTZ R7, R6 ;  /* 0x0000000600077305 */ /* 0x000064000021f000 */
[----:B0-----:R-:W-:Y:S01]  /*2af0*/  HFMA2 R6, -RZ, RZ, 0, 0 ;  /* 0x00000000ff067431 */ /* 0x001fe200000001ff */
[----:B-1----:R-:W-:-:S05]  /*2b00*/  IADD3 R12, PT, PT, RZ, -R7, RZ ;  /* 0x80000007ff0c7210 */ /* 0x002fca0007ffe0ff */
[----:B------:R-:W-:Y:S01]  /*2b10*/  IMAD R9, R12, R11, RZ ;  /* 0x0000000b0c097224 */ /* 0x000fe200078e02ff */
[----:B------:R-:W-:-:S03]  /*2b20*/  IABS R12, R13 ;  /* 0x0000000d000c7213 */ /* 0x000fc60000000000 */
[----:B------:R-:W-:Y:S01]  /*2b30*/  IMAD.HI.U32 R7, R7, R9, R6 ;  /* 0x0000000907077227 */ /* 0x000fe200078e0006 */
[----:B------:R-:W-:-:S03]  /*2b40*/  MOV R6, R12 ;  /* 0x0000000c00067202 */ /* 0x000fc60000000f00 */
[----:B------:R-:W-:Y:S02]  /*2b50*/  IMAD.MOV.U32 R9, RZ, RZ, R14 ;  /* 0x000000ffff097224 */ /* 0x000fe400078e000e */
[----:B------:R-:W-:-:S04]  /*2b60*/  IMAD.HI.U32 R7, R7, R6, RZ ;  /* 0x0000000607077227 */ /* 0x000fc800078e00ff */
[----:B------:R-:W-:-:S05]  /*2b70*/  IMAD R6, R7, R9, R6 ;  /* 0x0000000907067224 */ /* 0x000fca00078e0206 */
[----:B------:R-:W-:-:S13]  /*2b80*/  ISETP.GT.U32.AND P2, PT, R11, R6, PT ;  /* 0x000000060b00720c */ /* 0x000fda0003f44070 */
[-C--:B------:R-:W-:Y:S02]  /*2b90*/  @!P2 IADD3 R6, PT, PT, R6, -R11.reuse, RZ ;  /* 0x8000000b0606a210 */ /* 0x080fe40007ffe0ff */
[----:B------:R-:W-:Y:S02]  /*2ba0*/  @!P2 IADD3 R7, PT, PT, R7, 0x1, RZ ;  /* 0x000000010707a810 */ /* 0x000fe40007ffe0ff */
[----:B------:R-:W-:Y:S02]  /*2bb0*/  ISETP.GE.U32.AND P0, PT, R6, R11, PT ;  /* 0x0000000b0600720c */ /* 0x000fe40003f06070 */
[----:B------:R-:W-:Y:S02]  /*2bc0*/  LOP3.LUT R6, R13, R8, RZ, 0x3c, !PT ;  /* 0x000000080d067212 */ /* 0x000fe400078e3cff */
[----:B------:R-:W-:Y:S02]  /*2bd0*/  ISETP.NE.AND P2, PT, R4, RZ, PT ;  /* 0x000000ff0400720c */ /* 0x000fe40003f45270 */
[----:B------:R-:W-:-:S07]  /*2be0*/  ISETP.GE.AND P1, PT, R6, RZ, PT ;  /* 0x000000ff0600720c */ /* 0x000fce0003f26270 */
[----:B------:R-:W-:-:S06]  /*2bf0*/  @P0 VIADD R7, R7, 0x1 ;  /* 0x0000000107070836 */ /* 0x000fcc0000000000 */
[----:B------:R-:W-:Y:S02]  /*2c00*/  @!P1 IADD3 R7, PT, PT, -R7, RZ, RZ ;  /* 0x000000ff07079210 */ /* 0x000fe40007ffe1ff */
[----:B------:R-:W-:-:S04]  /*2c10*/  @!P2 LOP3.LUT R7, RZ, R8, RZ, 0x33, !PT ;  /* 0x00000008ff07a212 */ /* 0x000fc800078e33ff */
[----:B------:R-:W-:-:S05]  /*2c20*/  IADD3 R9, PT, PT, -R7, RZ, RZ ;  /* 0x000000ff07097210 */ /* 0x000fca0007ffe1ff */
[----:B------:R-:W-:Y:S02]  /*2c30*/  IMAD R8, R8, R9, R13 ;  /* 0x0000000908087224 */ /* 0x000fe400078e020d */
[----:B------:R-:W-:-:S03]  /*2c40*/  VIADD R9, R7, 0xffffffff ;  /* 0xffffffff07097836 */ /* 0x000fc60000000000 */
[----:B------:R-:W-:-:S13]  /*2c50*/  ISETP.NE.AND P0, PT, R8, RZ, PT ;  /* 0x000000ff0800720c */ /* 0x000fda0003f05270 */
[----:B------:R-:W-:Y:S01]  /*2c60*/  @!P0 IADD3 R9, PT, PT, R7, RZ, RZ ;  /* 0x000000ff07098210 */ /* 0x000fe20007ffe0ff */
[----:B------:R-:W-:Y:S06]  /*2c70*/  BRA `(.L_x_20806) ;  /* 0x0000000000707947 */ /* 0x000fec0003800000 */
.L_x_20805:
[----:B------:R-:W-:Y:S02]  /*2c80*/  PRMT R13, R4, 0x9910, RZ ;  /* 0x00009910040d7816 */ /* 0x000fe400000000ff */
[----:B------:R-:W-:Y:S02]  /*2c90*/  PRMT R12, R9, 0x9910, RZ ;  /* 0x00009910090c7816 */ /* 0x000fe400000000ff */
[-C--:B------:R-:W-:Y:S02]  /*2ca0*/  IABS R11, R13.reuse ;  /* 0x0000000d000b7213 */ /* 0x080fe40000000000 */
[----:B------:R-:W-:Y:S02]  /*2cb0*/  IABS R14, R12 ;  /* 0x0000000c000e7213 */ /* 0x000fe40000000000 */
[----:B------:R-:W0:Y:S01]  /*2cc0*/  I2F.RP R8, R11 ;  /* 0x0000000b00087306 */ /* 0x000e220000209400 */
[----:B------:R-:W-:-:S07]  /*2cd0*/  IABS R15, R13 ;  /* 0x0000000d000f7213 */ /* 0x000fce0000000000 */
        /* <DEDUP_REMOVED lines=21> */
[----:B------:R-:W-:-:S07]  /*2e30*/  MOV R9, R7 ;  /* 0x0000000700097202 */ /* 0x000fce0000000f00 */
.L_x_20806:
[----:B------:R-:W-:Y:S05]  /*2e40*/  BSYNC.RECONVERGENT B2 ;  /* 0x0000000000027941 */ /* 0x000fea0003800200 */
.L_x_20804:
        /* <DEDUP_REMOVED lines=9> */
[----:B0-----:R-:W-:Y:S02]  /*2ee0*/  HFMA2 R4, -RZ, RZ, 0, 0 ;  /* 0x00000000ff047431 */ /* 0x001fe400000001ff */
[----:B------:R-:W-:Y:S01]  /*2ef0*/  IMAD.MOV.U32 R5, RZ, RZ, R3 ;  /* 0x000000ffff057224 */ /* 0x000fe200078e0003 */
[----:B------:R-:W-:Y:S01]  /*2f00*/  ISETP.NE.AND P0, PT, R2, RZ, PT ;  /* 0x000000ff0200720c */ /* 0x000fe20003f05270 */
[----:B------:R-:W0:Y:S01]  /*2f10*/  LDCU UR5, c[0x0][0x38c] ;  /* 0x00007180ff0577ac */ /* 0x000e220008000800 */
        /* <DEDUP_REMOVED lines=343> */
.L_x_20808:
        /* <DEDUP_REMOVED lines=46> */
.L_x_20810:
        /* <DEDUP_REMOVED lines=28> */
.L_x_20811:
[----:B------:R-:W-:Y:S05]  /*4930*/  BSYNC.RECONVERGENT B2 ;  /* 0x0000000000027941 */ /* 0x000fea0003800200 */
.L_x_20809:
[----:B------:R-:W0:Y:S01]  /*4940*/  LDCU.64 UR8, c[0x0][0x5e8] ;  /* 0x0000bd00ff0877ac */ /* 0x000e220008000a00 */
[----:B------:R-:W-:Y:S02]  /*4950*/  IADD3 R3, PT, PT, R3, 0x80, RZ ;  /* 0x0000008003037810 */ /* 0x000fe40007ffe0ff */
[----:B0-----:R-:W-:-:S05]  /*4960*/  IADD3 R4, P0, PT, R5, UR8, RZ ;  /* 0x0000000805047c10 */ /* 0x001fca000ff1e0ff */
[----:B------:R-:W-:-:S05]  /*4970*/  IMAD.X R5, RZ, RZ, UR9, P0 ;  /* 0x00000009ff057e24 */ /* 0x000fca00080e06ff */
[----:B------:R0:W-:Y:S03]  /*4980*/  STG.E.U16 desc[UR6][R4.64], R9 ;  /* 0x0000000904007986 */ /* 0x0001e6000c101506 */
.L_x_20802:
[----:B------:R-:W-:-:S13]  /*4990*/  ISETP.GE.AND P0, PT, R3, UR4, PT ;  /* 0x0000000403007c0c */ /* 0x000fda000bf06270 */
[----:B------:R-:W-:Y:S05]  /*49a0*/  @P0 BREAK.RELIABLE B0 ;  /* 0x0000000000000942 */ /* 0x000fea0003800100 */
[----:B------:R-:W-:Y:S05]  /*49b0*/  @P0 BRA `(.L_x_20807) ;  /* 0x0000001800b40947 */ /* 0x000fea0003800000 */
[----:B------:R-:W-:Y:S05]  /*49c0*/  BSYNC.RELIABLE B0 ;  /* 0x0000000000007941 */ /* 0x000fea0003800100 */
.L_x_20801:
        /* <DEDUP_REMOVED lines=348> */
.L_x_20812:
        /* <DEDUP_REMOVED lines=46> */
.L_x_20814:
        /* <DEDUP_REMOVED lines=28> */
.L_x_20815:
[----:B------:R-:W-:Y:S05]  /*6430*/  BSYNC.RECONVERGENT B2 ;  /* 0x0000000000027941 */ /* 0x000fea0003800200 */
.L_x_20813:
[----:B------:R-:W0:Y:S01]  /*6440*/  LDCU.64 UR8, c[0x0][0x5e8] ;  /* 0x0000bd00ff0877ac */ /* 0x000e220008000a00 */
[----:B------:R-:W-:Y:S02]  /*6450*/  IADD3 R3, PT, PT, R3, 0x80, RZ ;  /* 0x0000008003037810 */ /* 0x000fe40007ffe0ff */
[----:B0-----:R-:W-:-:S05]  /*6460*/  IADD3 R4, P0, PT, R5, UR8, RZ ;  /* 0x0000000805047c10 */ /* 0x001fca000ff1e0ff */
[----:B------:R-:W-:-:S05]  /*6470*/  IMAD.X R5, RZ, RZ, UR9, P0 ;  /* 0x00000009ff057e24 */ /* 0x000fca00080e06ff */
[----:B------:R1:W-:Y:S03]  /*6480*/  STG.E.U16 desc[UR6][R4.64], R9 ;  /* 0x0000000904007986 */ /* 0x0003e6000c101506 */
.L_x_20807:
[----:B------:R-:W-:Y:S05]  /*6490*/  BSYNC.RECONVERGENT B1 ;  /* 0x0000000000017941 */ /* 0x000fea0003800200 */
.L_x_20800:
[----:B------:R-:W-:Y:S05]  /*64a0*/  WARPSYNC.ALL ;  /* 0x0000000000007948 */ /* 0x000fea0003800000 */
[----:B------:R-:W-:-:S13]  /*64b0*/  ISETP.GE.AND P0, PT, R3, UR4, PT ;  /* 0x0000000403007c0c */ /* 0x000fda000bf06270 */
[----:B------:R-:W-:Y:S05]  /*64c0*/  @P0 EXIT ;  /* 0x000000000000094d */ /* 0x000fea0003800000 */
[----:B------:R-:W2:Y:S01]  /*64d0*/  LDCU.64 UR4, c[0x0][0x390] ;  /* 0x00007200ff0477ac */ /* 0x000ea20008000a00 */
[----:B01----:R-:W-:Y:S02]  /*64e0*/  HFMA2 R4, -RZ, RZ, 0, 0 ;  /* 0x00000000ff047431 */ /* 0x003fe400000001ff */
[----:B------:R-:W-:Y:S01]  /*64f0*/  IMAD.MOV.U32 R5, RZ, RZ, R3 ;  /* 0x000000ffff057224 */ /* 0x000fe200078e0003 */
[----:B------:R-:W-:Y:S01]  /*6500*/  ISETP.NE.AND P0, PT, R2, RZ, PT ;  /* 0x000000ff0200720c */ /* 0x000fe20003f05270 */
[----:B------:R-:W0:Y:S01]  /*6510*/  LDCU UR8, c[0x0][0x38c] ;  /* 0x00007180ff0877ac */ /* 0x000e220008000800 */
[----:B------:R-:W1:Y:S01]  /*6520*/  LDCU.64 UR10, c[0x0][0x4b8] ;  /* 0x00009700ff0a77ac */ /* 0x000e620008000a00 */
[----:B--2---:R-:W-:Y:S01]  /*6530*/  IMAD.HI.U32 R6, R3, UR4, R4 ;  /* 0x0000000403067c27 */ /* 0x004fe2000f8e0004 */
[----:B------:R-:W2:Y:S04]  /*6540*/  LDCU UR4, c[0x0][0x4c0] ;  /* 0x00009800ff0477ac */ /* 0x000ea80008000800 */
[----:B------:R-:W-:-:S04]  /*6550*/  SHF.R.U32.HI R7, RZ, UR5, R6 ;  /* 0x00000005ff077c19 */ /* 0x000fc80008011606 */
[----:B------:R-:W-:-:S05]  /*6560*/  IADD3 R4, PT, PT, -R7, RZ, RZ ;  /* 0x000000ff07047210 */ /* 0x000fca0007ffe1ff */
[----:B0-----:R-:W-:-:S04]  /*6570*/  IMAD R2, R4, UR8, R3 ;  /* 0x0000000804027c24 */ /* 0x001fc8000f8e0203 */
[C---:B-1----:R-:W-:Y:S02]  /*6580*/  IMAD R3, R2.reuse, UR10, RZ ;  /* 0x0000000a02037c24 */ /* 0x042fe4000f8e02ff */
[C---:B------:R-:W-:Y:S02]  /*6590*/  IMAD R4, R2.reuse, UR11, RZ ;  /* 0x0000000b02047c24 */ /* 0x040fe4000f8e02ff */
[----:B--2---:R-:W-:Y:S01]  /*65a0*/  IMAD R2, R2, UR4, RZ ;  /* 0x0000000402027c24 */ /* 0x004fe2000f8e02ff */
        /* <DEDUP_REMOVED lines=311> */
[----:B------:R-:W-:Y:S01]  /*7920*/  MOV R6, RZ ;  /* 0x000000ff00067202 */ /* 0x000fe20000000f00 */
        /* <DEDUP_REMOVED lines=22> */
.L_x_20816:
[----:B------:R-:W0:Y:S01]  /*7a90*/  LDCU.128 UR8, c[0x0][0x5f0] ;  /* 0x0000be00ff0877ac */ /* 0x000e220008000c00 */
[----:B------:R-:W1:Y:S01]  /*7aa0*/  LDCU.64 UR4, c[0x0][0x5e8] ;  /* 0x0000bd00ff0477ac */ /* 0x000e620008000a00 */
        /* <DEDUP_REMOVED lines=9> */
[----:B------:R-:W-:Y:S02]  /*7b40*/  ISETP.GT.AND P0, PT, R8, -0x1, PT ;  /* 0xffffffff0800780c */ /* 0x000fe40003f04270 */
[----:B-1----:R-:W-:-:S04]  /*7b50*/  IADD3 R2, P1, PT, R3, UR4, RZ ;  /* 0x0000000403027c10 */ /* 0x002fc8000ff3e0ff */
[----:B------:R-:W-:-:S07]  /*7b60*/  IADD3.X R3, PT, PT, RZ, UR5, RZ, P1, !PT ;  /* 0x00000005ff037c10 */ /* 0x000fce0008ffe4ff */
        /* <DEDUP_REMOVED lines=25> */
[----:B------:R-:W-:-:S06]  /*7d00*/  @P0 IADD3 R5, PT, PT, R5, 0x1, RZ ;  /* 0x0000000105050810 */ /* 0x000fcc0007ffe0ff */
[----:B------:R-:W-:Y:S02]  /*7d10*/  @!P1 IADD3 R5, PT, PT, -R5, RZ, RZ ;  /* 0x000000ff05059210 */ /* 0x000fe40007ffe1ff */
[----:B------:R-:W-:-:S04]  /*7d20*/  @!P2 LOP3.LUT R5, RZ, R8, RZ, 0x33, !PT ;  /* 0x00000008ff05a212 */ /* 0x000fc800078e33ff */
[C---:B------:R-:W-:Y:S01]  /*7d30*/  IADD3 R0, PT, PT, -R5.reuse, RZ, RZ ;  /* 0x000000ff05007210 */ /* 0x040fe20007ffe1ff */
[----:B------:R-:W-:-:S04]  /*7d40*/  VIADD R7, R5, 0xffffffff ;  /* 0xffffffff05077836 */ /* 0x000fc80000000000 */
[----:B------:R-:W-:-:S05]  /*7d50*/  IMAD R0, R8, R0, R11 ;  /* 0x0000000008007224 */ /* 0x000fca00078e020b */
[----:B------:R-:W-:-:S13]  /*7d60*/  ISETP.NE.AND P0, PT, R0, RZ, PT ;  /* 0x000000ff0000720c */ /* 0x000fda0003f05270 */
[----:B------:R-:W-:Y:S01]  /*7d70*/  @!P0 IADD3 R7, PT, PT, R5, RZ, RZ ;  /* 0x000000ff05078210 */ /* 0x000fe20007ffe0ff */
[----:B------:R-:W-:Y:S06]  /*7d80*/  BRA `(.L_x_20819) ;  /* 0x0000000000707947 */ /* 0x000fec0003800000 */
.L_x_20818:
        /* <DEDUP_REMOVED lines=9> */
[----:B0-----:R-:W-:Y:S01]  /*7e20*/  HFMA2 R4, -RZ, RZ, 0, 0 ;  /* 0x00000000ff047431 */ /* 0x001fe200000001ff */
[----:B-1----:R-:W-:-:S05]  /*7e30*/  IADD3 R8, PT, PT, RZ, -R5, RZ ;  /* 0x80000005ff087210 */ /* 0x002fca0007ffe0ff */
[----:B------:R-:W-:Y:S02]  /*7e40*/  IMAD R9, R8, R7, RZ ;  /* 0x0000000708097224 */ /* 0x000fe400078e02ff */
[----:B------:R-:W-:Y:S02]  /*7e50*/  IMAD.MOV.U32 R8, RZ, RZ, R12 ;  /* 0x000000ffff087224 */ /* 0x000fe400078e000c */
        /* <DEDUP_REMOVED lines=14> */
[----:B------:R-:W-:-:S07]  /*7f40*/  MOV R7, R5 ;  /* 0x0000000500077202 */ /* 0x000fce0000000f00 */
.L_x_20819:
[----:B------:R-:W-:Y:S05]  /*7f50*/  BSYNC.RECONVERGENT B1 ;  /* 0x0000000000017941 */ /* 0x000fea0003800200 */
.L_x_20817:
[----:B------:R-:W-:Y:S01]  /*7f60*/  STG.E.U16 desc[UR6][R2.64], R7 ;  /* 0x0000000702007986 */ /* 0x000fe2000c101506 */
[----:B------:R-:W-:Y:S05]  /*7f70*/  EXIT ;  /* 0x000000000000794d */ /* 0x000fea0003800000 */
.L_x_20820:
        /* <DEDUP_REMOVED lines=16> */
.L_x_32937:


//--------------------- .text._ZN2at6native27unrolled_elementwise_kernelINS0_13BinaryFunctorIsssZZZNS0_15binary_internal21div_floor_kernel_cudaERNS_18TensorIteratorBaseEENKUlvE_clEvENKUlvE3_clEvEUlssE_EESt5arrayIPcLm3EELi4E23TrivialOffsetCalculatorILi2EjESD_ILi1EjENS0_6memory15LoadWithoutCastENSG_16StoreWithoutCastEEEviT_T0_T2_T3_T4_T5_ --------------------------
	.section	.text._ZN2at6native27unrolled_elementwise_kernelINS0_13BinaryFunctorIsssZZZNS0_15binary_internal21div_floor_kernel_cudaERNS_18TensorIteratorBaseEENKUlvE_clEvENKUlvE3_clEvEUlssE_EESt5arrayIPcLm3EELi4E23TrivialOffsetCalculatorILi2EjESD_ILi1EjENS0_6memory15LoadWithoutCastENSG_16StoreWithoutCastEEEviT_T0_T2_T3_T4_T5_,"ax",@progbits
	.align	128
        .global         _ZN2at6native27unrolled_elementwise_kernelINS0_13BinaryFunctorIsssZZZNS0_15binary_internal21div_floor_kernel_cudaERNS_18TensorIteratorBaseEENKUlvE_clEvENKUlvE3_clEvEUlssE_EESt5arrayIPcLm3EELi4E23TrivialOffsetCalculatorILi2EjESD_ILi1EjENS0_6memory15LoadWithoutCastENSG_16StoreWithoutCastEEEviT_T0_T2_T3_T4_T5_
        .type           _ZN2at6native27unrolled_elementwise_kernelINS0_13BinaryFunctorIsssZZZNS0_15binary_internal21div_floor_kernel_cudaERNS_18TensorIteratorBaseEENKUlvE_clEvENKUlvE3_clEvEUlssE_EESt5arrayIPcLm3EELi4E23TrivialOffsetCalculatorILi2EjESD_ILi1EjENS0_6memory15LoadWithoutCastENSG_16StoreWithoutCastEEEviT_T0_T2_T3_T4_T5_,@function
        .size           _ZN2at6native27unrolled_elementwise_kernelINS0_13BinaryFunctorIsssZZZNS0_15binary_internal21div_floor_kernel_cudaERNS_18TensorIteratorBaseEENKUlvE_clEvENKUlvE3_clEvEUlssE_EESt5arrayIPcLm3EELi4E23TrivialOffsetCalculatorILi2EjESD_ILi1EjENS0_6memory15LoadWithoutCastENSG_16StoreWithoutCastEEEviT_T0_T2_T3_T4_T5_,(.L_x_32938 - _ZN2at6native27unrolled_elementwise_kernelINS0_13BinaryFunctorIsssZZZNS0_15binary_internal21div_floor_kernel_cudaERNS_18TensorIteratorBaseEENKUlvE_clEvENKUlvE3_clEvEUlssE_EESt5arrayIPcLm3EELi4E23TrivialOffsetCalculatorILi2EjESD_ILi1EjENS0_6memory15LoadWithoutCastENSG_16StoreWithoutCastEEEviT_T0_T2_T3_T4_T5_)
        .other          _ZN2at6native27unrolled_elementwise_kernelINS0_13BinaryFunctorIsssZZZNS0_15binary_internal21div_floor_kernel_cudaERNS_18TensorIteratorBaseEENKUlvE_clEvENKUlvE3_clEvEUlssE_EESt5arrayIPcLm3EELi4E23TrivialOffsetCalculatorILi2EjESD_ILi1EjENS0_6memory15LoadWithoutCastENSG_16StoreWithoutCastEEEviT_T0_T2_T3_T4_T5_,@"STO_CUDA_ENTRY STV_DEFAULT"
_ZN2at6native27unrolled_elementwise_kernelINS0_13BinaryFunctorIsssZZZNS0_15binary_internal21div_floor_kernel_cudaERNS_18TensorIteratorBaseEENKUlvE_clEvENKUlvE3_clEvEUlssE_EESt5arrayIPcLm3EELi4E23TrivialOffsetCalculatorILi2EjESD_ILi1EjENS0_6memory15LoadWithoutCastENSG_16StoreWithoutCastEEEviT_T0_T2_T3_T4_T5_:
.text._ZN2at6native27unrolled_elementwise_kernelINS0_13BinaryFunctorIsssZZZNS0_15binary_internal21div_floor_kernel_cudaERNS_18TensorIteratorBaseEENKUlvE_clEvENKUlvE3_clEvEUlssE_EESt5arrayIPcLm3EELi4E23TrivialOffsetCalculatorILi2EjESD_ILi1EjENS0_6memory15LoadWithoutCastENSG_16StoreWithoutCastEEEviT_T0_T2_T3_T4_T5_:
        /* <DEDUP_REMOVED lines=16> */
[----:B------:R-:W-:Y:S01]  /*0100*/  @!P0 VIADD R25, R19, 0x80 ;  /* 0x0000008013198836 */ /* 0x000fe20000000000 */
[----:B------:R-:W-:-:S04]  /*0110*/  @!P0 LEA R21, R0, R19, 0x9 ;  /* 0x0000001300158211 */ /* 0x000fc800078e48ff */
[----:B------:R-:W-:Y:S01]  /*0120*/  ISETP.GE.AND P1, PT, R25, R18, PT ;  /* 0x000000121900720c */ /* 0x000fe20003f26270 */
[C---:B---3--:R-:W-:Y:S01]  /*0130*/  @!P0 IMAD.WIDE.U32 R12, R21.reuse, 0x2, R12 ;  /* 0x00000002150c8825 */ /* 0x048fe200078e000c */
[----:B------:R-:W3:Y:S03]  /*0140*/  LDC.64 R16, c[0x0][0x390] ;  /* 0x0000e400ff107b82 */ /* 0x000ee60000000a00 */
[----:B----4-:R-:W-:Y:S01]  /*0150*/  @!P0 IMAD.WIDE.U32 R14, R21, 0x2, R14 ;  /* 0x00000002150e8825 */ /* 0x010fe200078e000e */
[----:B------:R-:W-:Y:S01]  /*0160*/  PRMT R21, RZ, 0x7610, R21 ;  /* 0x00007610ff157816 */ /* 0x000fe20000000015 */
[----:B-1----:R1:W5:Y:S03]  /*0170*/  @!P0 LDG.E.U16 R20, desc[UR4][R12.64] ;  /* 0x000000040c148981 */ /* 0x002366000c1e1500 */
[----:B------:R-:W4:Y:S02]  /*0180*/  LDC.64 R10, c[0x0][0x398] ;  /* 0x0000e600ff0a7b82 */ /* 0x000f240000000a00 */
[----:B------:R0:W5:Y:S01]  /*0190*/  @!P0 LDG.E.U16 R21, desc[UR4][R14.64] ;  /* 0x000000040e158981 */ /* 0x000162000c1e1500 */
[----:B------:R-:W-:-:S02]  /*01a0*/  @!P1 IMAD R27, R0, 0x200, R25 ;  /* 0x00000200001b9824 */ /* 0x000fc400078e0219 */
[----:B------:R-:W-:-:S05]  /*01b0*/  @!P1 VIADD R25, R25, 0x80 ;  /* 0x0000008019199836 */ /* 0x000fca0000000000 */
[----:B------:R-:W-:Y:S02]  /*01c0*/  ISETP.GE.AND P3, PT, R25, R18, PT ;  /* 0x000000121900720c */ /* 0x000fe40003f66270 */
[----:B-1----:R-:W-:Y:S02]  /*01d0*/  PRMT R12, RZ, 0x7610, R12 ;  /* 0x00007610ff0c7816 */ /* 0x002fe4000000000c */
[----:B------:R-:W-:Y:S02]  /*01e0*/  PRMT R13, RZ, 0x7610, R13 ;  /* 0x00007610ff0d7816 */ /* 0x000fe4000000000d */
[----:B0-----:R-:W-:Y:S01]  /*01f0*/  PRMT R14, RZ, 0x7610, R14 ;  /* 0x00007610ff0e7816 */ /* 0x001fe2000000000e */
[----:B---3--:R-:W-:-:S05]  /*0200*/  @!P1 IMAD.WIDE.U32 R16, R27, 0x2, R16 ;  /* 0x000000021b109825 */ /* 0x008fca00078e0010 */
[----:B------:R0:W5:Y:S01]  /*0210*/  @!P1 LDG.E.U16 R22, desc[UR4][R16.64] ;  /* 0x0000000410169981 */ /* 0x000162000c1e1500 */
[----:B------:R-:W-:Y:S02]  /*0220*/  @!P3 IMAD R23, R0, 0x200, R25 ;  /* 0x000002000017b824 */ /* 0x000fe400078e0219 */
[----:B------:R-:W-:-:S05]  /*0230*/  @!P3 VIADD R25, R25, 0x80 ;  /* 0x000000801919b836 */ /* 0x000fca0000000000 */
[----:B------:R-:W-:Y:S01]  /*0240*/  ISETP.GE.AND P2, PT, R25, R18, PT ;  /* 0x000000121900720c */ /* 0x000fe20003f46270 */
[----:B------:R-:W-:-:S04]  /*0250*/  @!P3 IMAD.WIDE.U32 R8, R23, 0x2, R8 ;  /* 0x000000021708b825 */ /* 0x000fc800078e0008 */
[----:B------:R-:W-:Y:S01]  /*0260*/  @!P3 IMAD.WIDE.U32 R6, R23, 0x2, R6 ;  /* 0x000000021706b825 */ /* 0x000fe200078e0006 */
[----:B------:R-:W-:-:S03]  /*0270*/  PRMT R23, RZ, 0x7610, R23 ;  /* 0x00007610ff177816 */ /* 0x000fc60000000017 */
[----:B----4-:R-:W-:Y:S01]  /*0280*/  @!P1 IMAD.WIDE.U32 R10, R27, 0x2, R10 ;  /* 0x000000021b0a9825 */ /* 0x010fe200078e000a */
[----:B------:R0:W5:Y:S03]  /*0290*/  @!P3 LDG.E.U16 R12, desc[UR4][R6.64] ;  /* 0x00000004060cb981 */ /* 0x000166000c1e1500 */
[----:B------:R-:W-:Y:S01]  /*02a0*/  @!P2 IMAD R25, R0, 0x200, R25 ;  /* 0x000002000019a824 */ /* 0x000fe200078e0219 */
[----:B------:R0:W5:Y:S03]  /*02b0*/  @!P3 LDG.E.U16 R23, desc[UR4][R8.64] ;  /* 0x000000040817b981 */ /* 0x000166000c1e1500 */
[----:B--2---:R-:W-:-:S04]  /*02c0*/  @!P2 IMAD.WIDE.U32 R4, R25, 0x2, R4 ;  /* 0x000000021904a825 */ /* 0x004fc800078e0004 */
[----:B------:R-:W-:Y:S01]  /*02d0*/  @!P2 IMAD.WIDE.U32 R2, R25, 0x2, R2 ;  /* 0x000000021902a825 */ /* 0x000fe200078e0002 */
[----:B------:R-:W-:Y:S01]  /*02e0*/  PRMT R25, RZ, 0x7610, R25 ;  /* 0x00007610ff197816 */ /* 0x000fe20000000019 */
[----:B------:R0:W5:Y:S04]  /*02f0*/  @!P2 LDG.E.U16 R13, desc[UR4][R4.64] ;  /* 0x00000004040da981 */ /* 0x000168000c1e1500 */
[----:B------:R0:W5:Y:S04]  /*0300*/  @!P2 LDG.E.U16 R14, desc[UR4][R2.64] ;  /* 0x00000004020ea981 */ /* 0x000168000c1e1500 */
[----:B------:R0:W5:Y:S01]  /*0310*/  @!P1 LDG.E.U16 R25, desc[UR4][R10.64] ;  /* 0x000000040a199981 */ /* 0x000162000c1e1500 */
[----:B------:R-:W-:Y:S01]  /*0320*/  ISETP.GE.AND P0, PT, R19, R18, PT ;  /* 0x000000121300720c */ /* 0x000fe20003f06270 */
[----:B------:R-:W-:-:S12]  /*0330*/  BSSY.RECONVERGENT B0, `(.L_x_20821) ;  /* 0x0000043000007945 */ /* 0x000fd80003800200 */
[----:B0-----:R-:W-:Y:S05]  /*0340*/  @P0 BRA `(.L_x_20822) ;  /* 0x0000000400040947 */ /* 0x001fea0003800000 */
[----:B-----5:R-:W-:-:S04]  /*0350*/  LOP3.LUT R2, R21, R20, RZ, 0x3c, !PT ;  /* 0x0000001415027212 */ /* 0x020fc800078e3cff */
        /* <DEDUP_REMOVED lines=16> */
[----:B------:R-:W-:Y:S01]  /*0460*/  IMAD.HI.U32 R3, R3, R7, R2 ;  /* 0x0000000703037227 */ /* 0x000fe200078e0002 */
[----:B------:R-:W-:-:S05]  /*0470*/  IADD3 R2, PT, PT, RZ, -R11, RZ ;  /* 0x8000000bff027210 */ /* 0x000fca0007ffe0ff */
        /* <DEDUP_REMOVED lines=18> */
.L_x_20823:
        /* <DEDUP_REMOVED lines=28> */
.L_x_20822:
[----:B------:R-:W-:Y:S05]  /*0760*/  BSYNC.RECONVERGENT B0 ;  /* 0x0000000000007941 */ /* 0x000fea0003800200 */
.L_x_20821:
[----:B------:R-:W-:Y:S01]  /*0770*/  IADD3 R3, PT, PT, R19, 0x80, RZ ;  /* 0x0000008013037810 */ /* 0x000fe20007ffe0ff */
[----:B------:R-:W-:Y:S03]  /*0780*/  BSSY.RECONVERGENT B0, `(.L_x_20824) ;  /* 0x0000044000007945 */ /* 0x000fe60003800200 */
[----:B------:R-:W-:-:S13]  /*0790*/  ISETP.GE.AND P1, PT, R3, R18, PT ;  /* 0x000000120300720c */ /* 0x000fda0003f26270 */
[----:B------:R-:W-:Y:S05]  /*07a0*/  @P1 BRA `(.L_x_20825) ;  /* 0x0000000400041947 */ /* 0x000fea0003800000 */
        /* <DEDUP_REMOVED lines=37> */
.L_x_20826:
        /* <DEDUP_REMOVED lines=28> */
.L_x_20825:
[----:B------:R-:W-:Y:S05]  /*0bc0*/  BSYNC.RECONVERGENT B0 ;  /* 0x0000000000007941 */ /* 0x000fea0003800200 */
.L_x_20824:
[----:B------:R-:W-:Y:S01]  /*0bd0*/  VIADD R5, R19, 0x100 ;  /* 0x0000010013057836 */ /* 0x000fe20000000000 */
[----:B------:R-:W-:Y:S04]  /*0be0*/  BSSY.RECONVERGENT B0, `(.L_x_20827) ;  /* 0x0000044000007945 */ /* 0x000fe80003800200 */
        /* <DEDUP_REMOVED lines=30> */
[----:B------:R-:W-:-:S06]  /*0dd0*/  @P1 VIADD R7, R7, 0x1 ;  /* 0x0000000107071836 */ /* 0x000fcc0000000000 */
[----:B------:R-:W-:Y:S01]  /*0de0*/  @!P2 IMAD.MOV R7, RZ, RZ, -R7 ;  /* 0x000000ffff07a224 */ /* 0x000fe200078e0a07 */
[----:B------:R-:W-:-:S05]  /*0df0*/  @!P3 LOP3.LUT R7, RZ, R5, RZ, 0x33, !PT ;  /* 0x00000005ff07b212 */ /* 0x000fca00078e33ff */
[----:B------:R-:W-:-:S04]  /*0e00*/  IMAD.MOV R6, RZ, RZ, -R7 ;  /* 0x000000ffff067224 */ /* 0x000fc800078e0a07 */
[----:B------:R-:W-:-:S05]  /*0e10*/  IMAD R5, R5, R6, R12 ;  /* 0x0000000605057224 */ /* 0x000fca00078e020c */
[----:B------:R-:W-:Y:S01]  /*0e20*/  ISETP.NE.AND P1, PT, R5, RZ, PT ;  /* 0x000000ff0500720c */ /* 0x000fe20003f25270 */
[----:B------:R-:W-:-:S12]  /*0e30*/  VIADD R5, R7, 0xffffffff ;  /* 0xffffffff07057836 */ /* 0x000fd80000000000 */
[----:B------:R-:W-:Y:S01]  /*0e40*/  @!P1 IMAD.MOV R5, RZ, RZ, R7 ;  /* 0x000000ffff059224 */ /* 0x000fe200078e0207 */
[----:B------:R-:W-:Y:S06]  /*0e50*/  BRA `(.L_x_20828) ;  /* 0x0000000000707947 */ /* 0x000fec0003800000 */
.L_x_20829:
        /* <DEDUP_REMOVED lines=28> */
.L_x_20828:
[----:B------:R-:W-:Y:S05]  /*1020*/  BSYNC.RECONVERGENT B0 ;  /* 0x0000000000007941 */ /* 0x000fea0003800200 */
.L_x_20827:
        /* <DEDUP_REMOVED lines=17> */
[----:B0-----:R-:W-:Y:S01]  /*1140*/  IMAD.MOV.U32 R6, RZ, RZ, RZ ;  /* 0x000000ffff067224 */ /* 0x001fe200078e00ff */
[----:B-1----:R-:W-:-:S05]  /*1150*/  IADD3 R10, PT, PT, RZ, -R7, RZ ;  /* 0x80000007ff0a7210 */ /* 0x002fca0007ffe0ff */
        /* <DEDUP_REMOVED lines=16> */
[----:B------:R-:W-:-:S04]  /*1260*/  IMAD.MOV R9, RZ, RZ, -R7 ;  /* 0x000000ffff097224 */ /* 0x000fc800078e0a07 */
[----:B------:R-:W-:Y:S02]  /*1270*/  IMAD R8, R8, R9, R15 ;  /* 0x0000000908087224 */ /* 0x000fe400078e020f */
[----:B------:R-:W-:-:S03]  /*1280*/  VIADD R9, R7, 0xffffffff ;  /* 0xffffffff07097836 */ /* 0x000fc60000000000 */
[----:B------:R-:W-:-:S13]  /*1290*/  ISETP.NE.AND P1, PT, R8, RZ, PT ;  /* 0x000000ff0800720c */ /* 0x000fda0003f25270 */
[----:B------:R-:W-:Y:S01]  /*12a0*/  @!P1 IMAD.MOV R9, RZ, RZ, R7 ;  /* 0x000000ffff099224 */ /* 0x000fe200078e0207 */
[----:B------:R-:W-:Y:S06]  /*12b0*/  BRA `(.L_x_20831) ;  /* 0x0000000000707947 */ /* 0x000fec0003800000 */
.L_x_20832:
        /* <DEDUP_REMOVED lines=28> */
.L_x_20831:
[----:B------:R-:W-:Y:S05]  /*1480*/  BSYNC.RECONVERGENT B0 ;  /* 0x0000000000007941 */ /* 0x000fea0003800200 */
.L_x_20830:
[----:B------:R-:W0:Y:S01]  /*1490*/  @!P0 LDC.64 R6, c[0x0][0x388] ;  /* 0x0000e200ff068b82 */ /* 0x000e220000000a00 */
[----:B------:R-:W-:Y:S01]  /*14a0*/  @!P0 IMAD R11, R0, 0x200, R19 ;  /* 0x00000200000b8824 */ /* 0x000fe200078e0213 */
[----:B------:R-:W-:Y:S01]  /*14b0*/  BSSY.RECONVERGENT B0, `(.L_x_20833) ;  /* 0x0000010000007945 */ /* 0x000fe20003800200 */
[----:B------:R-:W-:-:S05]  /*14c0*/  @!P0 IMAD.MOV.U32 R19, RZ, RZ, R3 ;  /* 0x000000ffff138224 */ /* 0x000fca00078e0003 */
[----:B------:R-:W-:Y:S01]  /*14d0*/  ISETP.GE.AND P1, PT, R19, R18, PT ;  /* 0x000000121300720c */ /* 0x000fe20003f26270 */
[----:B0-----:R-:W-:-:S05]  /*14e0*/  @!P0 IMAD.WIDE.U32 R6, R11, 0x2, R6 ;  /* 0x000000020b068825 */ /* 0x001fca00078e0006 */
[----:B------:R0:W-:Y:S07]  /*14f0*/  @!P0 STG.E.U16 desc[UR4][R6.64], R2 ;  /* 0x0000000206008986 */ /* 0x0001ee000c101504 */
[----:B------:R-:W-:Y:S05]  /*1500*/  @P1 BRA `(.L_x_20834) ;  /* 0x0000000000281947 */ /* 0x000fea0003800000 */
[----:B0-----:R-:W0:Y:S01]  /*1510*/  LDC.64 R2, c[0x0][0x388] ;  /* 0x0000e200ff027b82 */ /* 0x001e220000000a00 */
[----:B------:R-:W-:Y:S01]  /*1520*/  IMAD R7, R0, 0x200, R19 ;  /* 0x0000020000077824 */ /* 0x000fe200078e0213 */
[----:B------:R-:W-:-:S04]  /*1530*/  IADD3 R19, PT, PT, R19, 0x80, RZ ;  /* 0x0000008013137810 */ /* 0x000fc80007ffe0ff */
[----:B------:R-:W-:-:S13]  /*1540*/  ISETP.GE.AND P0, PT, R19, R18, PT ;  /* 0x000000121300720c */ /* 0x000fda0003f06270 */
[----:B------:R-:W-:Y:S02]  /*1550*/  @!P0 IMAD R11, R0, 0x200, R19 ;  /* 0x00000200000b8824 */ /* 0x000fe400078e0213 */
[----:B------:R-:W-:Y:S02]  /*1560*/  @!P0 VIADD R19, R19, 0x80 ;  /* 0x0000008013138836 */ /* 0x000fe40000000000 */
[----:B0-----:R-:W-:-:S04]  /*1570*/  IMAD.WIDE.U32 R6, R7, 0x2, R2 ;  /* 0x0000000207067825 */ /* 0x001fc800078e0002 */
[----:B------:R-:W-:Y:S01]  /*1580*/  @!P0 IMAD.WIDE.U32 R2, R11, 0x2, R2 ;  /* 0x000000020b028825 */ /* 0x000fe200078e0002 */
[----:B------:R1:W-:Y:S04]  /*1590*/  STG.E.U16 desc[UR4][R6.64], R4 ;  /* 0x0000000406007986 */ /* 0x0003e8000c101504 */
[----:B------:R1:W-:Y:S02]  /*15a0*/  @!P0 STG.E.U16 desc[UR4][R2.64], R5 ;  /* 0x0000000502008986 */ /* 0x0003e4000c101504 */
.L_x_20834:
[----:B------:R-:W-:Y:S05]  /*15b0*/  BSYNC.RECONVERGENT B0 ;  /* 0x0000000000007941 */ /* 0x000fea0003800200 */
.L_x_20833:
[----:B------:R-:W-:-:S13]  /*15c0*/  ISETP.GE.AND P0, PT, R19, R18, PT ;  /* 0x000000121300720c */ /* 0x000fda0003f06270 */
[----:B------:R-:W-:Y:S05]  /*15d0*/  @P0 EXIT ;  /* 0x000000000000094d */ /* 0x000fea0003800000 */
[----:B01----:R-:W0:Y:S01]  /*15e0*/  LDC.64 R2, c[0x0][0x388] ;  /* 0x0000e200ff027b82 */ /* 0x003e220000000a00 */
[----:B------:R-:W-:-:S04]  /*15f0*/  IMAD R19, R0, 0x200, R19 ;  /* 0x0000020000137824 */ /* 0x000fc800078e0213 */
[----:B0-----:R-:W-:-:S05]  /*1600*/  IMAD.WIDE.U32 R2, R19, 0x2, R2 ;  /* 0x0000000213027825 */ /* 0x001fca00078e0002 */
[----:B------:R-:W-:Y:S01]  /*1610*/  STG.E.U16 desc[UR4][R2.64], R9 ;  /* 0x0000000902007986 */ /* 0x000fe2000c101504 */
[----:B------:R-:W-:Y:S05]  /*1620*/  EXIT ;  /* 0x000000000000794d */ /* 0x000fea0003800000 */
.L_x_20835:
        /* <DEDUP_REMOVED lines=13> */
.L_x_32938:


//--------------------- .text._ZN2at6native29vectorized_elementwise_kernelILi2ENS0_13BinaryFunctorIsssZZZNS0_15binary_internal21div_floor_kernel_cudaERNS_18TensorIteratorBaseEENKUlvE_clEvENKUlvE3_clEvEUlssE_EESt5arrayIPcLm3EEEEviT0_T1_ --------------------------
	.section	.text._ZN2at6native29vectorized_elementwise_kernelILi2ENS0_13BinaryFunctorIsssZZZNS0_15binary_internal21div_floor_kernel_cudaERNS_18TensorIteratorBaseEENKUlvE_clEvENKUlvE3_clEvEUlssE_EESt5arrayIPcLm3EEEEviT0_T1_,"ax",@progbits
	.align	128
        .global         _ZN2at6native29vectorized_elementwise_kernelILi2ENS0_13BinaryFunctorIsssZZZNS0_15binary_internal21div_floor_kernel_cudaERNS_18TensorIteratorBaseEENKUlvE_clEvENKUlvE3_clEvEUlssE_EESt5arrayIPcLm3EEEEviT0_T1_
        .type           _ZN2at6native29vectorized_elementwise_kernelILi2ENS0_13BinaryFunctorIsssZZZNS0_15binary_internal21div_floor_kernel_cudaERNS_18TensorIteratorBaseEENKUlvE_clEvENKUlvE3_clEvEUlssE_EESt5arrayIPcLm3EEEEviT0_T1_,@function
        .size           _ZN2at6native29vectorized_elementwise_kernelILi2ENS0_13BinaryFunctorIsssZZZNS0_15binary_internal21div_floor_kernel_cudaERNS_18TensorIteratorBaseEENKUlvE_clEvENKUlvE3_clEvEUlssE_EESt5arrayIPcLm3EEEEviT0_T1_,(.L_x_32939 - _ZN2at6native29vectorized_elementwise_kernelILi2ENS0_13BinaryFunctorIsssZZZNS0_15binary_internal21div_floor_kernel_cudaERNS_18TensorIteratorBaseEENKUlvE_clEvENKUlvE3_clEvEUlssE_EESt5arrayIPcLm3EEEEviT0_T1_)
        .other          _ZN2at6native29vectorized_elementwise_kernelILi2ENS0_13BinaryFunctorIsssZZZNS0_15binary_internal21div_floor_kernel_cudaERNS_18TensorIteratorBaseEENKUlvE_clEvENKUlvE3_clEvEUlssE_EESt5arrayIPcLm3EEEEviT0_T1_,@"STO_CUDA_ENTRY STV_DEFAULT"
_ZN2at6native29vectorized_elementwise_kernelILi2ENS0_13BinaryFunctorIsssZZZNS0_15binary_internal21div_floor_kernel_cudaERNS_18TensorIteratorBaseEENKUlvE_clEvENKUlvE3_clEvEUlssE_EESt5arrayIPcLm3EEEEviT0_T1_:
.text._ZN2at6native29vectorized_elementwise_kernelILi2ENS0_13BinaryFunctorIsssZZZNS0_15binary_internal21div_floor_kernel_cudaERNS_18TensorIteratorBaseEENKUlvE_clEvENKUlvE3_clEvEUlssE_EESt5arrayIPcLm3EEEEviT0_T1_:
        /* <DEDUP_REMOVED lines=24> */
[----:B------:R-:W-:Y:S01]  /*0180*/  PRMT R9, RZ, 0x7610, R9 ;  /* 0x00007610ff097816 */ /* 0x000fe20000000009 */
[----:B------:R2:W5:Y:S01]  /*0190*/  @!P3 LDG.E.U16 R6, desc[UR4][R14.64] ;  /* 0x000000040e06b981 */ /* 0x000562000c1e1500 */
[----:B------:R-:W-:Y:S02]  /*01a0*/  PRMT R10, RZ, 0x7610, R10 ;  /* 0x00007610ff0a7816 */ /* 0x000fe4000000000a */
[----:B------:R-:W-:Y:S01]  /*01b0*/  PRMT R8, RZ, 0x7610, R8 ;  /* 0x00007610ff087816 */ /* 0x000fe20000000008 */
[----:B------:R-:W1:Y:S01]  /*01c0*/  LDC.64 R28, c[0x0][0x390] ;  /* 0x0000e400ff1c7b82 */ /* 0x000e620000000a00 */
[----:B------:R-:W5:Y:S01]  /*01d0*/  @!P3 LDG.E.U16 R9, desc[UR4][R20.64] ;  /* 0x000000041409b981 */ /* 0x000f62000c1e1500 */
[----:B------:R-:W-:-:S02]  /*01e0*/  @!P0 IMAD.IADD R17, R4, 0x1, R24 ;  /* 0x0000000104118824 */ /* 0x000fc400078e0218 */
[----:B------:R-:W-:-:S04]  /*01f0*/  @!P0 VIADD R24, R24, 0x80 ;  /* 0x0000008018188836 */ /* 0x000fc80000000000 */
[----:B--2---:R-:W2:Y:S01]  /*0200*/  LDC.64 R14, c[0x0][0x390] ;  /* 0x0000e400ff0e7b82 */ /* 0x004ea20000000a00 */
[----:B------:R-:W-:-:S13]  /*0210*/  ISETP.GE.U32.AND P1, PT, R24, R5, PT ;  /* 0x000000051800720c */ /* 0x000fda0003f26070 */
[----:B------:R-:W-:Y:S02]  /*0220*/  @!P1 IMAD.IADD R11, R4, 0x1, R24 ;  /* 0x00000001040b9824 */ /* 0x000fe400078e0218 */
[----:B------:R-:W-:-:S05]  /*0230*/  @!P1 VIADD R24, R24, 0x80 ;  /* 0x0000008018189836 */ /* 0x000fca0000000000 */
[----:B------:R-:W-:Y:S01]  /*0240*/  ISETP.GE.U32.AND P2, PT, R24, R5, PT ;  /* 0x000000051800720c */ /* 0x000fe20003f46070 */
[----:B---3--:R-:W-:-:S04]  /*0250*/  @!P0 IMAD.WIDE.U32 R22, R17, 0x2, R22 ;  /* 0x0000000211168825 */ /* 0x008fc800078e0016 */
[----:B----4-:R-:W-:Y:S01]  /*0260*/  @!P0 IMAD.WIDE.U32 R12, R17, 0x2, R12 ;  /* 0x00000002110c8825 */ /* 0x010fe200078e000c */
[----:B------:R3:W5:Y:S01]  /*0270*/  @!P0 LDG.E.U16 R8, desc[UR4][R22.64] ;  /* 0x0000000416088981 */ /* 0x000762000c1e1500 */
[----:B------:R-:W4:Y:S06]  /*0280*/  LDC.64 R16, c[0x0][0x398] ;  /* 0x0000e600ff107b82 */ /* 0x000f2c0000000a00 */
[----:B------:R-:W-:Y:S02]  /*0290*/  @!P2 IMAD.IADD R25, R4, 0x1, R24 ;  /* 0x000000010419a824 */ /* 0x000fe400078e0218 */
[----:B------:R-:W-:Y:S01]  /*02a0*/  @!P2 VIADD R24, R24, 0x80 ;  /* 0x000000801818a836 */ /* 0x000fe20000000000 */
[----:B---3--:R-:W3:Y:S04]  /*02b0*/  LDC.64 R22, c[0x0][0x398] ;  /* 0x0000e600ff167b82 */ /* 0x008ee80000000a00 */
[----:B------:R-:W-:Y:S01]  /*02c0*/  ISETP.GE.U32.AND P3, PT, R24, R5, PT ;  /* 0x000000051800720c */ /* 0x000fe20003f66070 */
[----:B0-----:R-:W-:-:S04]  /*02d0*/  @!P1 IMAD.WIDE.U32 R2, R11, 0x2, R2 ;  /* 0x000000020b029825 */ /* 0x001fc800078e0002 */
[----:B------:R-:W-:Y:S01]  /*02e0*/  @!P1 IMAD.WIDE.U32 R26, R11, 0x2, R26 ;  /* 0x000000020b1a9825 */ /* 0x000fe200078e001a */
[----:B------:R-:W-:Y:S01]  /*02f0*/  PRMT R11, RZ, 0x7610, R11 ;  /* 0x00007610ff0b7816 */ /* 0x000fe2000000000b */
[----:B------:R0:W5:Y:S05]  /*0300*/  @!P1 LDG.E.U16 R10, desc[UR4][R2.64] ;  /* 0x00000004020a9981 */ /* 0x00016a000c1e1500 */
[----:B------:R2:W5:Y:S01]  /*0310*/  @!P0 LDG.E.U16 R11, desc[UR4][R12.64] ;  /* 0x000000040c0b8981 */ /* 0x000562000c1e1500 */
[----:B0-----:R-:W-:Y:S01]  /*0320*/  @!P3 IADD3 R3, PT, PT, R4, R24, RZ ;  /* 0x000000180403b210 */ /* 0x001fe20007ffe0ff */
[----:B------:R-:W-:Y:S01]  /*0330*/  @!P3 VIADD R24, R24, 0x80 ;  /* 0x000000801818b836 */ /* 0x000fe20000000000 */
[----:B------:R-:W-:Y:S01]  /*0340*/  PRMT R20, RZ, 0x7610, R20 ;  /* 0x00007610ff147816 */ /* 0x000fe20000000014 */
[----:B-1----:R-:W-:-:S04]  /*0350*/  @!P2 IMAD.WIDE.U32 R18, R25, 0x2, R18 ;  /* 0x000000021912a825 */ /* 0x002fc800078e0012 */
[----:B----4-:R-:W-:Y:S01]  /*0360*/  @!P2 IMAD.WIDE.U32 R16, R25, 0x2, R16 ;  /* 0x000000021910a825 */ /* 0x010fe200078e0010 */
[----:B------:R-:W-:Y:S01]  /*0370*/  ISETP.GE.U32.AND P0, PT, R24, R5, PT ;  /* 0x000000051800720c */ /* 0x000fe20003f06070 */
[----:B------:R0:W5:Y:S01]  /*0380*/  @!P2 LDG.E.U16 R20, desc[UR4][R18.64] ;  /* 0x000000041214a981 */ /* 0x000162000c1e1500 */
[----:B------:R-:W-:Y:S01]  /*0390*/  PRMT R25, RZ, 0x7610, R25 ;  /* 0x00007610ff197816 */ /* 0x000fe20000000019 */
[----:B--2---:R-:W1:Y:S01]  /*03a0*/  LDC.64 R12, c[0x0][0x398] ;  /* 0x0000e600ff0c7b82 */ /* 0x004e620000000a00 */
[----:B------:R-:W-:-:S04]  /*03b0*/  PRMT R21, RZ, 0x7610, R21 ;  /* 0x00007610ff157816 */ /* 0x000fc80000000015 */
[----:B------:R2:W5:Y:S03]  /*03c0*/  @!P2 LDG.E.U16 R25, desc[UR4][R16.64] ;  /* 0x000000041019a981 */ /* 0x000566000c1e1500 */
[----:B0-----:R-:W0:Y:S01]  /*03d0*/  LDC.64 R18, c[0x0][0x390] ;  /* 0x0000e400ff127b82 */ /* 0x001e220000000a00 */
[----:B------:R4:W5:Y:S01]  /*03e0*/  @!P1 LDG.E.U16 R21, desc[UR4][R26.64] ;  /* 0x000000041a159981 */ /* 0x000962000c1e1500 */
[----:B------:R-:W-:Y:S02]  /*03f0*/  @!P0 IMAD.IADD R0, R4, 0x1, R24 ;  /* 0x0000000104008824 */ /* 0x000fe400078e0218 */
[----:B------:R-:W-:-:S04]  /*0400*/  @!P0 VIADD R24, R24, 0x80 ;  /* 0x0000008018188836 */ /* 0x000fc80000000000 */
[----:B--2---:R-:W2:Y:S01]  /*0410*/  LDC.64 R16, c[0x0][0x398] ;  /* 0x0000e600ff107b82 */ /* 0x004ea20000000a00 */
[----:B------:R-:W-:Y:S01]  /*0420*/  ISETP.GE.U32.AND P1, PT, R24, R5, PT ;  /* 0x000000051800720c */ /* 0x000fe20003f26070 */
[----:B---3--:R-:W-:Y:S01]  /*0430*/  @!P0 IMAD.WIDE.U32 R22, R0, 0x2, R22 ;  /* 0x0000000200168825 */ /* 0x008fe200078e0016 */
[----:B------:R-:W-:-:S06]  /*0440*/  PRMT R2, RZ, 0x7610, R2 ;  /* 0x00007610ff027816 */ /* 0x000fcc0000000002 */
[----:B------:R3:W5:Y:S01]  /*0450*/  @!P0 LDG.E.U16 R2, desc[UR4][R22.64] ;  /* 0x0000000416028981 */ /* 0x000762000c1e1500 */
[----:B----4-:R-:W-:-:S04]  /*0460*/  PRMT R26, RZ, 0x7610, R26 ;  /* 0x00007610ff1a7816 */ /* 0x010fc8000000001a */
[----:B---3--:R-:W-:-:S04]  /*0470*/  @!P1 IMAD.IADD R23, R4, 0x1, R24 ;  /* 0x0000000104179824 */ /* 0x008fc800078e0218 */
[----:B0-----:R-:W-:-:S04]  /*0480*/  @!P1 IMAD.WIDE.U32 R18, R23, 0x2, R18 ;  /* 0x0000000217129825 */ /* 0x001fc800078e0012 */
[----:B--2---:R-:W-:Y:S01]  /*0490*/  @!P1 IMAD.WIDE.U32 R16, R23, 0x2, R16 ;  /* 0x0000000217109825 */ /* 0x004fe200078e0010 */
[----:B------:R-:W-:Y:S01]  /*04a0*/  PRMT R23, RZ, 0x7610, R23 ;  /* 0x00007610ff177816 */ /* 0x000fe20000000017 */
[----:B------:R-:W5:Y:S05]  /*04b0*/  @!P1 LDG.E.U16 R26, desc[UR4][R18.64] ;  /* 0x00000004121a9981 */ /* 0x000f6a000c1e1500 */
[----:B------:R-:W5:Y:S01]  /*04c0*/  @!P1 LDG.E.U16 R23, desc[UR4][R16.64] ;  /* 0x0000000410179981 */ /* 0x000f62000c1e1500 */
[----:B------:R-:W-:Y:S01]  /*04d0*/  @!P0 IMAD.WIDE.U32 R28, R0, 0x2, R28 ;  /* 0x00000002001c8825 */ /* 0x000fe200078e001c */
[----:B------:R-:W-:Y:S02]  /*04e0*/  PRMT R27, RZ, 0x7610, R27 ;  /* 0x00007610ff1b7816 */ /* 0x000fe4000000001b */
[----:B------:R-:W-:Y:S01]  /*04f0*/  PRMT R0, RZ, 0x7610, R0 ;  /* 0x00007610ff007816 */ /* 0x000fe20000000000 */
[----:B------:R-:W-:-:S04]  /*0500*/  @!P3 IMAD.WIDE.U32 R14, R3, 0x2, R14 ;  /* 0x00000002030eb825 */ /* 0x000fc800078e000e */
[----:B-1----:R-:W-:Y:S01]  /*0510*/  @!P3 IMAD.WIDE.U32 R12, R3, 0x2, R12 ;  /* 0x00000002030cb825 */ /* 0x002fe200078e000c */
[----:B------:R0:W5:Y:S01]  /*0520*/  @!P3 LDG.E.U16 R27, desc[UR4][R14.64] ;  /* 0x000000040e1bb981 */ /* 0x000162000c1e1500 */
[----:B------:R-:W-:-:S03]  /*0530*/  PRMT R3, RZ, 0x7610, R3 ;  /* 0x00007610ff037816 */ /* 0x000fc60000000003 */
[----:B------:R1:W5:Y:S01]  /*0540*/  @!P3 LDG.E.U16 R0, desc[UR4][R12.64] ;  /* 0x000000040c00b981 */ /* 0x000362000c1e1500 */
[----:B------:R-:W-:-:S03]  /*0550*/  @!P1 VIADD R24, R24, 0x80 ;  /* 0x0000008018189836 */ /* 0x000fc60000000000 */
[----:B------:R2:W5:Y:S01]  /*0560*/  @!P0 LDG.E.U16 R3, desc[UR4][R28.64] ;  /* 0x000000041c038981 */ /* 0x000562000c1e1500 */
[----:B0-----:R-:W0:Y:S01]  /*0570*/  LDC.64 R14, c[0x0][0x398] ;  /* 0x0000e600ff0e7b82 */ /* 0x001e220000000a00 */
[----:B------:R-:W-:-:S07]  /*0580*/  ISETP.GE.U32.AND P0, PT, R24, R5, PT ;  /* 0x000000051800720c */ /* 0x000fce0003f06070 */
[----:B-1----:R-:W1:Y:S01]  /*0590*/  LDC.64 R12, c[0x0][0x390] ;  /* 0x0000e400ff0c7b82 */ /* 0x002e620000000a00 */
[----:B------:R-:W-:-:S05]  /*05a0*/  PRMT R22, RZ, 0x7610, R22 ;  /* 0x00007610ff167816 */ /* 0x000fca0000000016 */
[----:B--2---:R-:W-:-:S04]  /*05b0*/  @!P0 IMAD.IADD R29, R4, 0x1, R24 ;  /* 0x00000001041d8824 */ /* 0x004fc800078e0218 */
[----:B0-----:R-:W-:-:S04]  /*05c0*/  @!P0 IMAD.WIDE.U32 R14, R29, 0x2, R14 ;  /* 0x000000021d0e8825 */ /* 0x001fc800078e000e */
[----:B-1----:R-:W-:Y:S01]  /*05d0*/  @!P0 IMAD.WIDE.U32 R12, R29, 0x2, R12 ;  /* 0x000000021d0c8825 */ /* 0x002fe200078e000c */
[----:B------:R-:W-:-:S04]  /*05e0*/  PRMT R29, RZ, 0x7610, R29 ;  /* 0x00007610ff1d7816 */ /* 0x000fc8000000001d */
[----:B------:R0:W5:Y:S04]  /*05f0*/  @!P0 LDG.E.U16 R22, desc[UR4][R12.64] ;  /* 0x000000040c168981 */ /* 0x000168000c1e1500 */
[----:B------:R0:W5:Y:S01]  /*0600*/  @!P0 LDG.E.U16 R29, desc[UR4][R14.64] ;  /* 0x000000040e1d8981 */ /* 0x000162000c1e1500 */
[----:B------:R-:W-:Y:S01]  /*0610*/  ISETP.GE.U32.AND P0, PT, R7, R5, PT ;  /* 0x000000050700720c */ /* 0x000fe20003f06070 */
        /* <DEDUP_REMOVED lines=12> */
[----:B0-----:R-:W-:Y:S01]  /*06e0*/  VIADD R12, R15, 0xffffffe ;  /* 0x0ffffffe0f0c7836 */ /* 0x001fe20000000000 */
[----:B------:R-:W-:-:S05]  /*06f0*/  IABS R15, R9 ;  /* 0x00000009000f7213 */ /* 0x000fca0000000000 */
[----:B------:R0:W1:Y:S01]  /*0700*/  F2I.FTZ.U32.TRUNC.NTZ R13, R12 ;  /* 0x0000000c000d7305 */ /* 0x000062000021f000 */
[----:B------:R-:W-:Y:S02]  /*0710*/  IMAD.MOV R15, RZ, RZ, -R15 ;  /* 0x000000ffff0f7224 */ /* 0x000fe400078e0a0f */
[----:B0-----:R-:W-:Y:S02]  /*0720*/  IMAD.MOV.U32 R12, RZ, RZ, RZ ;  /* 0x000000ffff0c7224 */ /* 0x001fe400078e00ff */
[----:B-1----:R-:W-:-:S04]  /*0730*/  IMAD.MOV R17, RZ, RZ, -R13 ;  /* 0x000000ffff117224 */ /* 0x002fc800078e0a0d */
[----:B------:R-:W-:-:S04]  /*0740*/  IMAD R17, R17, R14, RZ ;  /* 0x0000000e11117224 */ /* 0x000fc800078e02ff */
[----:B------:R-:W-:Y:S01]  /*0750*/  IMAD.HI.U32 R13, R13, R17, R12 ;  /* 0x000000110d0d7227 */ /* 0x000fe200078e000c */
[----:B------:R-:W-:-:S04]  /*0760*/  LOP3.LUT R12, R6, R9, RZ, 0x3c, !PT ;  /* 0x00000009060c7212 */ /* 0x000fc800078e3cff */
[----:B------:R-:W-:Y:S01]  /*0770*/  ISETP.GE.AND P2, PT, R12, RZ, PT ;  /* 0x000000ff0c00720c */ /* 0x000fe20003f46270 */
[----:B------:R-:W-:-:S04]  /*0780*/  IMAD.HI.U32 R13, R13, R16, RZ ;  /* 0x000000100d0d7227 */ /* 0x000fc800078e00ff */
[----:B------:R-:W-:-:S05]  /*0790*/  IMAD R15, R13, R15, R16 ;  /* 0x0000000f0d0f7224 */ /* 0x000fca00078e0210 */
[----:B------:R-:W-:-:S13]  /*07a0*/  ISETP.GT.U32.AND P3, PT, R14, R15, PT ;  /* 0x0000000f0e00720c */ /* 0x000fda0003f64070 */
[-C--:B------:R-:W-:Y:S01]  /*07b0*/  @!P3 IADD3 R15, PT, PT, R15, -R14.reuse, RZ ;  /* 0x8000000e0f0fb210 */ /* 0x080fe20007ffe0ff */
[----:B------:R-:W-:Y:S01]  /*07c0*/  @!P3 VIADD R13, R13, 0x1 ;  /* 0x000000010d0db836 */ /* 0x000fe20000000000 */
[----:B------:R-:W-:Y:S02]  /*07d0*/  ISETP.NE.AND P3, PT, R9, RZ, PT ;  /* 0x000000ff0900720c */ /* 0x000fe40003f65270 */
[----:B------:R-:W-:-:S13]  /*07e0*/  ISETP.GE.U32.AND P1, PT, R15, R14, PT ;  /* 0x0000000e0f00720c */ /* 0x000fda0003f26070 */
[----:B------:R-:W-:-:S04]  /*07f0*/  @P1 VIADD R13, R13, 0x1 ;  /* 0x000000010d0d1836 */ /* 0x000fc80000000000 */
        /* <DEDUP_REMOVED lines=8> */
.L_x_20839:
[----:B------:R-:W-:Y:S02]  /*0880*/  PRMT R9, R9, 0x9910, RZ ;  /* 0x0000991009097816 */ /* 0x000fe400000000ff */
[----:B------:R-:W-:Y:S02]  /*0890*/  PRMT R6, R6, 0x9910, RZ ;  /* 0x0000991006067816 */ /* 0x000fe400000000ff */
[-C--:B------:R-:W-:Y:S02]  /*08a0*/  IABS R14, R9.reuse ;  /* 0x00000009000e7213 */ /* 0x080fe40000000000 */
[----:B------:R-:W-:Y:S02]  /*08b0*/  IABS R16, R6 ;  /* 0x0000000600107213 */ /* 0x000fe40000000000 */
[----:B------:R-:W0:Y:S01]  /*08c0*/  I2F.RP R15, R14 ;  /* 0x0000000e000f7306 */ /* 0x000e220000209400 */
[----:B------:R-:W-:-:S04]  /*08d0*/  LOP3.LUT R6, R6, R9, RZ, 0x3c, !PT ;  /* 0x0000000906067212 */ /* 0x000fc800078e3cff */
[----:B------:R-:W-:-:S03]  /*08e0*/  ISETP.GE.AND P2, PT, R6, RZ, PT ;  /* 0x000000ff0600720c */ /* 0x000fc60003f46270 */
        /* <DEDUP_REMOVED lines=8> */
[----:B------:R-:W-:-:S06]  /*0970*/  IMAD.HI.U32 R13, R13, R17, R12 ;  /* 0x000000110d0d7227 */ /* 0x000fcc00078e000c */
        /* <DEDUP_REMOVED lines=8> */
[----:B------:R-:W-:-:S04]  /*0a00*/  IMAD.MOV.U32 R6, RZ, RZ, R13 ;  /* 0x000000ffff067224 */ /* 0x000fc800078e000d */
[----:B------:R-:W-:Y:S01]  /*0a10*/  @!P2 IMAD.MOV R6, RZ, RZ, -R6 ;  /* 0x000000ffff06a224 */ /* 0x000fe200078e0a06 */
[----:B------:R-:W-:-:S07]  /*0a20*/  @!P3 LOP3.LUT R6, RZ, R9, RZ, 0x33, !PT ;  /* 0x00000009ff06b212 */ /* 0x000fce00078e33ff */
.L_x_20838:
[----:B------:R-:W-:Y:S05]  /*0a30*/  BSYNC.RECONVERGENT B0 ;  /* 0x0000000000007941 */ /* 0x000fea0003800200 */
.L_x_20837:
[----:B------:R-:W-:Y:S01]  /*0a40*/  VIADD R12, R7, 0x80 ;  /* 0x00000080070c7836 */ /* 0x000fe20000000000 */
[----:B------:R-:W-:Y:S04]  /*0a50*/  BSSY.RECONVERGENT B0, `(.L_x_20840) ;  /* 0x0000042000007945 */ /* 0x000fe80003800200 */
[----:B------:R-:W-:-:S13]  /*0a60*/  ISETP.GE.U32.AND P1, PT, R12, R5, PT ;  /* 0x000000050c00720c */ /* 0x000fda0003f26070 */
[----:B------:R-:W-:Y:S05]  /*0a70*/  @P1 BRA `(.L_x_20841) ;  /* 0x0000000000fc1947 */ /* 0x000fea0003800000 */
[----:B-----5:R-:W-:-:S04]  /*0a80*/  LOP3.LUT R9, R11, R8, RZ, 0x3c, !PT ;  /* 0x000000080b097212 */ /* 0x020fc800078e3cff */
[----:B------:R-:W-:-:S04]  /*0a90*/  PRMT R9, R9, 0x9910, RZ ;  /* 0x0000991009097816 */ /* 0x000fc800000000ff */
[----:B------:R-:W-:-:S13]  /*0aa0*/  ISETP.GT.AND P1, PT, R9, -0x1, PT ;  /* 0xffffffff0900780c */ /* 0x000fda0003f24270 */
[----:B------:R-:W-:Y:S05]  /*0ab0*/  @P1 BRA `(.L_x_20842) ;  /* 0x0000000000801947 */ /* 0x000fea0003800000 */
[----:B------:R-:W-:Y:S02]  /*0ac0*/  PRMT R11, R11, 0x9910, RZ ;  /* 0x000099100b0b7816 */ /* 0x000fe400000000ff */
[----:B------:R-:W-:Y:S01]  /*0ad0*/  PRMT R14, R8, 0x9910, RZ ;  /* 0x00009910080e7816 */ /* 0x000fe200000000ff */
[----:B------:R-:W-:Y:S01]  /*0ae0*/  IMAD.MOV.U32 R8, RZ, RZ, RZ ;  /* 0x000000ffff087224 */ /* 0x000fe200078e00ff */
[----:B------:R-:W-:-:S04]  /*0af0*/  IABS R13, R11 ;  /* 0x0000000b000d7213 */ /* 0x000fc80000000000 */
[----:B------:R-:W0:Y:S08]  /*0b00*/  I2F.RP R15, R13 ;  /* 0x0000000d000f7306 */ /* 0x000e300000209400 */
[----:B0-----:R-:W0:Y:S02]  /*0b10*/  MUFU.RCP R15, R15 ;  /* 0x0000000f000f7308 */ /* 0x001e240000001000 */
[----:B0-----:R-:W-:Y:S01]  /*0b20*/  VIADD R9, R15, 0xffffffe ;  /* 0x0ffffffe0f097836 */ /* 0x001fe20000000000 */
[----:B------:R-:W-:-:S05]  /*0b30*/  IABS R15, R14 ;  /* 0x0000000e000f7213 */ /* 0x000fca0000000000 */
[----:B------:R-:W0:Y:S02]  /*0b40*/  F2I.FTZ.U32.TRUNC.NTZ R9, R9 ;  /* 0x0000000900097305 */ /* 0x000e24000021f000 */
[----:B0-----:R-:W-:-:S04]  /*0b50*/  IMAD.MOV R16, RZ, RZ, -R9 ;  /* 0x000000ffff107224 */ /* 0x001fc800078e0a09 */
[----:B------:R-:W-:Y:S01]  /*0b60*/  IMAD R17, R16, R13, RZ ;  /* 0x0000000d10117224 */ /* 0x000fe200078e02ff */
[----:B------:R-:W-:-:S03]  /*0b70*/  IABS R16, R11 ;  /* 0x0000000b00107213 */ /* 0x000fc60000000000 */
[----:B------:R-:W-:Y:S01]  /*0b80*/  IMAD.HI.U32 R8, R9, R17, R8 ;  /* 0x0000001109087227 */ /* 0x000fe200078e0008 */
[----:B------:R-:W-:-:S03]  /*0b90*/  LOP3.LUT R9, R14, R11, RZ, 0x3c, !PT ;  /* 0x0000000b0e097212 */ /* 0x000fc600078e3cff */
[----:B------:R-:W-:Y:S01]  /*0ba0*/  IMAD.MOV R16, RZ, RZ, -R16 ;  /* 0x000000ffff107224 */ /* 0x000fe200078e0a10 */
[----:B------:R-:W-:Y:S01]  /*0bb0*/  ISETP.GE.AND P2, PT, R9, RZ, PT ;  /* 0x000000ff0900720c */ /* 0x000fe20003f46270 */
[----:B------:R-:W-:-:S04]  /*0bc0*/  IMAD.HI.U32 R8, R8, R15, RZ ;  /* 0x0000000f08087227 */ /* 0x000fc800078e00ff */
[----:B------:R-:W-:-:S05]  /*0bd0*/  IMAD R16, R8, R16, R15 ;  /* 0x0000001008107224 */ /* 0x000fca00078e020f */
[----:B------:R-:W-:-:S13]  /*0be0*/  ISETP.GT.U32.AND P3, PT, R13, R16, PT ;  /* 0x000000100d00720c */ /* 0x000fda0003f64070 */
[----:B------:R-:W-:Y:S01]  /*0bf0*/  @!P3 IMAD.IADD R16, R16, 0x1, -R13 ;  /* 0x000000011010b824 */ /* 0x000fe200078e0a0d */
[----:B------:R-:W-:Y:S02]  /*0c00*/  @!P3 IADD3 R8, PT, PT, R8, 0x1, RZ ;  /* 0x000000010808b810 */ /* 0x000fe40007ffe0ff */
        /* <DEDUP_REMOVED lines=11> */
.L_x_20842:
[----:B------:R-:W-:Y:S02]  /*0cc0*/  PRMT R11, R11, 0x9910, RZ ;  /* 0x000099100b0b7816 */ /* 0x000fe400000000ff */
[----:B------:R-:W-:Y:S01]  /*0cd0*/  PRMT R14, R8, 0x9910, RZ ;  /* 0x00009910080e7816 */ /* 0x000fe200000000ff */
[----:B------:R-:W-:Y:S01]  /*0ce0*/  IMAD.MOV.U32 R8, RZ, RZ, RZ ;  /* 0x000000ffff087224 */ /* 0x000fe200078e00ff */
[----:B------:R-:W-:-:S04]  /*0cf0*/  IABS R13, R11 ;  /* 0x0000000b000d7213 */ /* 0x000fc80000000000 */
[----:B------:R-:W0:Y:S08]  /*0d00*/  I2F.RP R15, R13 ;  /* 0x0000000d000f7306 */ /* 0x000e300000209400 */
[----:B0-----:R-:W0:Y:S02]  /*0d10*/  MUFU.RCP R15, R15 ;  /* 0x0000000f000f7308 */ /* 0x001e240000001000 */
[----:B0-----:R-:W-:Y:S01]  /*0d20*/  VIADD R9, R15, 0xffffffe ;  /* 0x0ffffffe0f097836 */ /* 0x001fe20000000000 */
[----:B------:R-:W-:-:S02]  /*0d30*/  IABS R15, R14 ;  /* 0x0000000e000f7213 */ /* 0x000fc40000000000 */
[----:B------:R-:W-:-:S03]  /*0d40*/  LOP3.LUT R14, R14, R11, RZ, 0x3c, !PT ;  /* 0x0000000b0e0e7212 */ /* 0x000fc600078e3cff */
[----:B------:R-:W0:Y:S01]  /*0d50*/  F2I.FTZ.U32.TRUNC.NTZ R9, R9 ;  /* 0x0000000900097305 */ /* 0x000e22000021f000 */
[----:B------:R-:W-:Y:S01]  /*0d60*/  ISETP.GE.AND P2, PT, R14, RZ, PT ;  /* 0x000000ff0e00720c */ /* 0x000fe20003f46270 */
[----:B0-----:R-:W-:-:S04]  /*0d70*/  IMAD.MOV R16, RZ, RZ, -R9 ;  /* 0x000000ffff107224 */ /* 0x001fc800078e0a09 */
[----:B------:R-:W-:Y:S01]  /*0d80*/  IMAD R17, R16, R13, RZ ;  /* 0x0000000d10117224 */ /* 0x000fe200078e02ff */
[----:B------:R-:W-:-:S03]  /*0d90*/  IABS R16, R11 ;  /* 0x0000000b00107213 */ /* 0x000fc60000000000 */
        /* <DEDUP_REMOVED lines=12> */
[----:B------:R-:W-:-:S07]  /*0e60*/  IMAD.MOV.U32 R11, RZ, RZ, R8 ;  /* 0x000000ffff0b7224 */ /* 0x000fce00078e0008 */
.L_x_20841:
[----:B------:R-:W-:Y:S05]  /*0e70*/  BSYNC.RECONVERGENT B0 ;  /* 0x0000000000007941 */ /* 0x000fea0003800200 */
.L_x_20840:
[----:B-----5:R-:W-:Y:S01]  /*0e80*/  VIADD R8, R7, 0x100 ;  /* 0x0000010007087836 */ /* 0x020fe20000000000 */
[----:B------:R-:W-:Y:S04]  /*0e90*/  BSSY.RECONVERGENT B0, `(.L_x_20843) ;  /* 0x0000042000007945 */ /* 0x000fe80003800200 */
[----:B------:R-:W-:-:S13]  /*0ea0*/  ISETP.GE.U32.AND P1, PT, R8, R5, PT ;  /* 0x000000050800720c */ /* 0x000fda0003f26070 */
        /* <DEDUP_REMOVED lines=24> */
[----:B------:R-:W-:Y:S02]  /*1030*/  @!P3 IMAD.IADD R15, R15, 0x1, -R14 ;  /* 0x000000010f0fb824 */ /* 0x000fe400078e0a0e */
[----:B------:R-:W-:Y:S01]  /*1040*/  @!P3 VIADD R9, R9, 0x1 ;  /* 0x000000010909b836 */ /* 0x000fe20000000000 */
[----:B------:R-:W-:Y:S02]  /*1050*/  ISETP.NE.AND P3, PT, R13, RZ, PT ;  /* 0x000000ff0d00720c */ /* 0x000fe40003f65270 */
[----:B------:R-:W-:-:S13]  /*1060*/  ISETP.GE.U32.AND P1, PT, R15, R14, PT ;  /* 0x0000000e0f00720c */ /* 0x000fda0003f26070 */
[----:B------:R-:W-:-:S05]  /*1070*/  @P1 IADD3 R9, PT, PT, R9, 0x1, RZ ;  /* 0x0000000109091810 */ /* 0x000fca0007ffe0ff */
        /* <DEDUP_REMOVED lines=8> */
.L_x_20845:
        /* <DEDUP_REMOVED lines=9> */
[----:B0-----:R-:W-:Y:S02]  /*1190*/  VIADD R8, R15, 0xffffffe ;  /* 0x0ffffffe0f087836 */ /* 0x001fe40000000000 */
[----:B------:R-:W-:-:S04]  /*11a0*/  IMAD.MOV R15, RZ, RZ, -R18 ;  /* 0x000000ffff0f7224 */ /* 0x000fc800078e0a12 */
[----:B------:R0:W1:Y:S02]  /*11b0*/  F2I.FTZ.U32.TRUNC.NTZ R9, R8 ;  /* 0x0000000800097305 */ /* 0x000064000021f000 */
[----:B0-----:R-:W-:Y:S02]  /*11c0*/  IMAD.MOV.U32 R8, RZ, RZ, RZ ;  /* 0x000000ffff087224 */ /* 0x001fe400078e00ff */
[----:B-1----:R-:W-:-:S04]  /*11d0*/  IMAD.MOV R17, RZ, RZ, -R9 ;  /* 0x000000ffff117224 */ /* 0x002fc800078e0a09 */
        /* <DEDUP_REMOVED lines=12> */
[----:B------:R-:W-:-:S07]  /*12a0*/  IMAD.MOV.U32 R10, RZ, RZ, R9 ;  /* 0x000000ffff0a7224 */ /* 0x000fce00078e0009 */
.L_x_20844:
[----:B------:R-:W-:Y:S05]  /*12b0*/  BSYNC.RECONVERGENT B0 ;  /* 0x0000000000007941 */ /* 0x000fea0003800200 */
.L_x_20843:
[----:B------:R-:W-:Y:S01]  /*12c0*/  VIADD R8, R7, 0x180 ;  /* 0x0000018007087836 */ /* 0x000fe20000000000 */
        /* <DEDUP_REMOVED lines=30> */
[----:B------:R-:W-:-:S05]  /*14b0*/  @P1 VIADD R9, R9, 0x1 ;  /* 0x0000000109091836 */ /* 0x000fca0000000000 */
[----:B------:R-:W-:Y:S02]  /*14c0*/  @!P2 IADD3 R9, PT, PT, -R9, RZ, RZ ;  /* 0x000000ff0909a210 */ /* 0x000fe40007ffe1ff */
[----:B------:R-:W-:-:S05]  /*14d0*/  @!P3 LOP3.LUT R9, RZ, R13, RZ, 0x33, !PT ;  /* 0x0000000dff09b212 */ /* 0x000fca00078e33ff */
[----:B------:R-:W-:-:S04]  /*14e0*/  IMAD.MOV R8, RZ, RZ, -R9 ;  /* 0x000000ffff087224 */ /* 0x000fc800078e0a09 */
[----:B------:R-:W-:-:S05]  /*14f0*/  IMAD R13, R13, R8, R16 ;  /* 0x000000080d0d7224 */ /* 0x000fca00078e0210 */
[----:B------:R-:W-:Y:S01]  /*1500*/  ISETP.NE.AND P1, PT, R13, RZ, PT ;  /* 0x000000ff0d00720c */ /* 0x000fe20003f25270 */
[----:B------:R-:W-:-:S12]  /*1510*/  VIADD R13, R9, 0xffffffff ;  /* 0xffffffff090d7836 */ /* 0x000fd80000000000 */
[----:B------:R-:W-:Y:S01]  /*1520*/  @!P1 IMAD.MOV R13, RZ, RZ, R9 ;  /* 0x000000ffff0d9224 */ /* 0x000fe200078e0209 */
[----:B------:R-:W-:Y:S06]  /*1530*/  BRA `(.L_x_20847) ;  /* 0x00000000006c7947 */ /* 0x000fec0003800000 */
.L_x_20848:
        /* <DEDUP_REMOVED lines=26> */
[----:B------:R-:W-:-:S07]  /*16e0*/  IMAD.MOV.U32 R13, RZ, RZ, R9 ;  /* 0x000000ffff0d7224 */ /* 0x000fce00078e0009 */
.L_x_20847:
[----:B------:R-:W-:Y:S05]  /*16f0*/  BSYNC.RECONVERGENT B0 ;  /* 0x0000000000007941 */ /* 0x000fea0003800200 */
.L_x_20846:
        /* <DEDUP_REMOVED lines=19> */
[----:B------:R-:W-:-:S04]  /*1830*/  IMAD R17, R17, R14, RZ ;  /* 0x0000000e11117224 */ /* 0x000fc800078e02ff */
[----:B------:R-:W-:Y:S01]  /*1840*/  IMAD.HI.U32 R9, R9, R17, R8 ;  /* 0x0000001109097227 */ /* 0x000fe200078e0008 */
[----:B------:R-:W-:-:S03]  /*1850*/  LOP3.LUT R8, R15, R0, RZ, 0x3c, !PT ;  /* 0x000000000f087212 */ /* 0x000fc600078e3cff */
[----:B------:R-:W-:Y:S01]  /*1860*/  IMAD.MOV R17, RZ, RZ, -R19 ;  /* 0x000000ffff117224 */ /* 0x000fe200078e0a13 */
        /* <DEDUP_REMOVED lines=8> */
[----:B------:R-:W-:-:S04]  /*18f0*/  @P1 VIADD R9, R9, 0x1 ;  /* 0x0000000109091836 */ /* 0x000fc80000000000 */
[----:B------:R-:W-:Y:S01]  /*1900*/  @!P2 IMAD.MOV R9, RZ, RZ, -R9 ;  /* 0x000000ffff09a224 */ /* 0x000fe200078e0a09 */
[----:B------:R-:W-:-:S04]  /*1910*/  @!P3 LOP3.LUT R9, RZ, R0, RZ, 0x33, !PT ;  /* 0x00000000ff09b212 */ /* 0x000fc800078e33ff */
[----:B------:R-:W-:-:S05]  /*1920*/  IADD3 R8, PT, PT, -R9, RZ, RZ ;  /* 0x000000ff09087210 */ /* 0x000fca0007ffe1ff */
[----:B------:R-:W-:-:S05]  /*1930*/  IMAD R0, R0, R8, R15 ;  /* 0x0000000800007224 */ /* 0x000fca00078e020f */
[----:B------:R-:W-:Y:S01]  /*1940*/  ISETP.NE.AND P1, PT, R0, RZ, PT ;  /* 0x000000ff0000720c */ /* 0x000fe20003f25270 */
[----:B------:R-:W-:-:S12]  /*1950*/  VIADD R0, R9, 0xffffffff ;  /* 0xffffffff09007836 */ /* 0x000fd80000000000 */
[----:B------:R-:W-:Y:S01]  /*1960*/  @!P1 IMAD.MOV R0, RZ, RZ, R9 ;  /* 0x000000ffff009224 */ /* 0x000fe200078e0209 */
[----:B------:R-:W-:Y:S06]  /*1970*/  BRA `(.L_x_20850) ;  /* 0x00000000006c7947 */ /* 0x000fec0003800000 */
.L_x_20851:
        /* <DEDUP_REMOVED lines=9> */
[----:B0-----:R-:W-:-:S06]  /*1a10*/  VIADD R8, R16, 0xffffffe ;  /* 0x0ffffffe10087836 */ /* 0x001fcc0000000000 */
[----:B------:R0:W1:Y:S02]  /*1a20*/  F2I.FTZ.U32.TRUNC.NTZ R9, R8 ;  /* 0x0000000800097305 */ /* 0x000064000021f000 */
[----:B0-----:R-:W-:Y:S02]  /*1a30*/  IMAD.MOV.U32 R8, RZ, RZ, RZ ;  /* 0x000000ffff087224 */ /* 0x001fe400078e00ff */
[----:B-1----:R-:W-:-:S04]  /*1a40*/  IMAD.MOV R17, RZ, RZ, -R9 ;  /* 0x000000ffff117224 */ /* 0x002fc800078e0a09 */
[----:B------:R-:W-:-:S04]  /*1a50*/  IMAD R17, R17, R14, RZ ;  /* 0x0000000e11117224 */ /* 0x000fc800078e02ff */
        /* <DEDUP_REMOVED lines=12> */
[----:B------:R-:W-:-:S07]  /*1b20*/  MOV R0, R9 ;  /* 0x0000000900007202 */ /* 0x000fce0000000f00 */
.L_x_20850:
[----:B------:R-:W-:Y:S05]  /*1b30*/  BSYNC.RECONVERGENT B0 ;  /* 0x0000000000007941 */ /* 0x000fea0003800200 */
.L_x_20849:
        /* <DEDUP_REMOVED lines=33> */
[----:B------:R-:W-:-:S05]  /*1d50*/  @!P3 LOP3.LUT R9, RZ, R2, RZ, 0x33, !PT ;  /* 0x00000002ff09b212 */ /* 0x000fca00078e33ff */
[----:B------:R-:W-:-:S04]  /*1d60*/  IMAD.MOV R8, RZ, RZ, -R9 ;  /* 0x000000ffff087224 */ /* 0x000fc800078e0a09 */
[----:B------:R-:W-:Y:S01]  /*1d70*/  IMAD R2, R2, R8, R3 ;  /* 0x0000000802027224 */ /* 0x000fe200078e0203 */
[----:B------:R-:W-:-:S04]  /*1d80*/  IADD3 R8, PT, PT, R9, -0x1, RZ ;  /* 0xffffffff09087810 */ /* 0x000fc80007ffe0ff */
[----:B------:R-:W-:-:S13]  /*1d90*/  ISETP.NE.AND P1, PT, R2, RZ, PT ;  /* 0x000000ff0200720c */ /* 0x000fda0003f25270 */
[----:B------:R-:W-:Y:S01]  /*1da0*/  @!P1 IMAD.MOV R8, RZ, RZ, R9 ;  /* 0x000000ffff089224 */ /* 0x000fe200078e0209 */
[----:B------:R-:W-:Y:S06]  /*1db0*/  BRA `(.L_x_20853) ;  /* 0x00000000006c7947 */ /* 0x000fec0003800000 */
.L_x_20854:
        /* <DEDUP_REMOVED lines=27> */
.L_x_20853:
[----:B------:R-:W-:Y:S05]  /*1f70*/  BSYNC.RECONVERGENT B0 ;  /* 0x0000000000007941 */ /* 0x000fea0003800200 */
.L_x_20852:
[----:B------:R-:W-:Y:S01]  /*1f80*/  IADD3 R2, PT, PT, R7, 0x300, RZ ;  /* 0x0000030007027810 */ /* 0x000fe20007ffe0ff */
[----:B------:R-:W-:Y:S03]  /*1f90*/  BSSY.RECONVERGENT B0, `(.L_x_20855) ;  /* 0x0000042000007945 */ /* 0x000fe60003800200 */
        /* <DEDUP_REMOVED lines=36> */
[----:B------:R-:W-:Y:S01]  /*21e0*/  @!P1 IADD3 R9, PT, PT, R3, RZ, RZ ;  /* 0x000000ff03099210 */ /* 0x000fe20007ffe0ff */
[----:B------:R-:W-:Y:S06]  /*21f0*/  BRA `(.L_x_20856) ;  /* 0x00000000006c7947 */ /* 0x000fec0003800000 */
.L_x_20857:
        /* <DEDUP_REMOVED lines=26> */
[----:B------:R-:W-:-:S07]  /*23a0*/  IMAD.MOV.U32 R9, RZ, RZ, R3 ;  /* 0x000000ffff097224 */ /* 0x000fce00078e0003 */
.L_x_20856:
[----:B------:R-:W-:Y:S05]  /*23b0*/  BSYNC.RECONVERGENT B0 ;  /* 0x0000000000007941 */ /* 0x000fea0003800200 */
.L_x_20855:
        /* <DEDUP_REMOVED lines=36> */
[----:B------:R-:W-:Y:S02]  /*2600*/  IMAD R14, R14, R2, R17 ;  /* 0x000000020e0e7224 */ /* 0x000fe400078e0211 */
[----:B------:R-:W-:-:S03]  /*2610*/  VIADD R2, R3, 0xffffffff ;  /* 0xffffffff03027836 */ /* 0x000fc60000000000 */
[----:B------:R-:W-:-:S13]  /*2620*/  ISETP.NE.AND P1, PT, R14, RZ, PT ;  /* 0x000000ff0e00720c */ /* 0x000fda0003f25270 */
[----:B------:R-:W-:Y:S01]  /*2630*/  @!P1 IADD3 R2, PT, PT, R3, RZ, RZ ;  /* 0x000000ff03029210 */ /* 0x000fe20007ffe0ff */
[----:B------:R-:W-:Y:S06]  /*2640*/  BRA `(.L_x_20859) ;  /* 0x0000000000707947 */ /* 0x000fec0003800000 */
.L_x_20860:
        /* <DEDUP_REMOVED lines=28> */
.L_x_20859:
[----:B------:R-:W-:Y:S05]  /*2810*/  BSYNC.RECONVERGENT B0 ;  /* 0x0000000000007941 */ /* 0x000fea0003800200 */
.L_x_20858:
[----:B------:R-:W0:Y:S01]  /*2820*/  @!P0 LDC.64 R14, c[0x0][0x388] ;  /* 0x0000e200ff0e8b82 */ /* 0x000e220000000a00 */
[----:B------:R-:W-:Y:S01]  /*2830*/  @!P0 IADD3 R3, PT, PT, R4, R7, RZ ;  /* 0x0000000704038210 */ /* 0x000fe20007ffe0ff */
[----:B------:R-:W-:Y:S01]  /*2840*/  @!P0 IMAD.MOV.U32 R7, RZ, RZ, R12 ;  /* 0x000000ffff078224 */ /* 0x000fe200078e000c */
[----:B------:R-:W-:Y:S04]  /*2850*/  BSSY.RECONVERGENT B0, `(.L_x_20861) ;  /* 0x000002f000007945 */ /* 0x000fe80003800200 */
[----:B------:R-:W-:Y:S01]  /*2860*/  BSSY.RELIABLE B1, `(.L_x_20862) ;  /* 0x0000027000017945 */ /* 0x000fe20003800100 */
[----:B0-----:R-:W-:-:S05]  /*2870*/  @!P0 IMAD.WIDE.U32 R14, R3, 0x2, R14 ;  /* 0x00000002030e8825 */ /* 0x001fca00078e000e */
[----:B------:R0:W-:Y:S01]  /*2880*/  @!P0 STG.E.U16 desc[UR4][R14.64], R6 ;  /* 0x000000060e008986 */ /* 0x0001e2000c101504 */
[----:B------:R-:W-:-:S13]  /*2890*/  ISETP.GE.U32.AND P0, PT, R7, R5, PT ;  /* 0x000000050700720c */ /* 0x000fda0003f06070 */
[----:B0-----:R-:W-:Y:S05]  /*28a0*/  @P0 BRA `(.L_x_20863) ;  /* 0x0000000000300947 */ /* 0x001fea0003800000 */
[----:B------:R-:W0:Y:S01]  /*28b0*/  LDC.64 R14, c[0x0][0x388] ;  /* 0x0000e200ff0e7b82 */ /* 0x000e220000000a00 */
[----:B------:R-:W-:Y:S02]  /*28c0*/  IMAD.IADD R3, R4, 0x1, R7 ;  /* 0x0000000104037824 */ /* 0x000fe400078e0207 */
[----:B------:R-:W-:-:S05]  /*28d0*/  VIADD R7, R7, 0x80 ;  /* 0x0000008007077836 */ /* 0x000fca0000000000 */
        /* <DEDUP_REMOVED lines=9> */
.L_x_20863:
[----:B------:R-:W-:-:S13]  /*2970*/  ISETP.GE.U32.AND P0, PT, R7, R5, PT ;  /* 0x000000050700720c */ /* 0x000fda0003f06070 */
[----:B------:R-:W-:Y:S05]  /*2980*/  @P0 BRA `(.L_x_20865) ;  /* 0x0000000000300947 */ /* 0x000fea0003800000 */
[----:B0-----:R-:W0:Y:S01]  /*2990*/  LDC.64 R10, c[0x0][0x388] ;  /* 0x0000e200ff0a7b82 */ /* 0x001e220000000a00 */
[----:B------:R-:W-:Y:S02]  /*29a0*/  IMAD.IADD R3, R4, 0x1, R7 ;  /* 0x0000000104037824 */ /* 0x000fe400078e0207 */
[----:B------:R-:W-:Y:S02]  /*29b0*/  VIADD R7, R7, 0x80 ;  /* 0x0000008007077836 */ /* 0x000fe40000000000 */
[----:B0-----:R-:W-:-:S05]  /*29c0*/  IMAD.WIDE.U32 R10, R3, 0x2, R10 ;  /* 0x00000002030a7825 */ /* 0x001fca00078e000a */
[----:B------:R1:W-:Y:S02]  /*29d0*/  STG.E.U16 desc[UR4][R10.64], R13 ;  /* 0x0000000d0a007986 */ /* 0x0003e4000c101504 */
.L_x_20864:
[----:B------:R-:W-:-:S13]  /*29e0*/  ISETP.GE.U32.AND P0, PT, R7, R5, PT ;  /* 0x000000050700720c */ /* 0x000fda0003f06070 */
[----:B------:R-:W-:Y:S05]  /*29f0*/  @P0 BRA `(.L_x_20866) ;  /* 0x0000000000340947 */ /* 0x000fea0003800000 */
[----:B01----:R-:W0:Y:S01]  /*2a00*/  LDC.64 R10, c[0x0][0x388] ;  /* 0x0000e200ff0a7b82 */ /* 0x003e220000000a00 */
[----:B------:R-:W-:Y:S02]  /*2a10*/  IMAD.IADD R3, R4, 0x1, R7 ;  /* 0x0000000104037824 */ /* 0x000fe400078e0207 */
[----:B------:R-:W-:Y:S02]  /*2a20*/  VIADD R7, R7, 0x80 ;  /* 0x0000008007077836 */ /* 0x000fe40000000000 */
[----:B0-----:R-:W-:-:S05]  /*2a30*/  IMAD.WIDE.U32 R10, R3, 0x2, R10 ;  /* 0x00000002030a7825 */ /* 0x001fca00078e000a */
[----:B------:R1:W-:Y:S02]  /*2a40*/  STG.E.U16 desc[UR4][R10.64], R0 ;  /* 0x000000000a007986 */ /* 0x0003e4000c101504 */
.L_x_20865:
[----:B------:R-:W-:-:S13]  /*2a50*/  ISETP.GE.U32.AND P0, PT, R7, R5, PT ;  /* 0x000000050700720c */ /* 0x000fda0003f06070 */
[----:B------:R-:W-:Y:S05]  /*2a60*/  @P0 BREAK.RELIABLE B1 ;  /* 0x0000000000010942 */ /* 0x000fea0003800100 */
[----:B------:R-:W-:Y:S05]  /*2a70*/  @P0 BRA `(.L_x_20867) ;  /* 0x0000000000300947 */ /* 0x000fea0003800000 */
[----:B01----:R-:W0:Y:S01]  /*2a80*/  LDC.64 R10, c[0x0][0x388] ;  /* 0x0000e200ff0a7b82 */ /* 0x003e220000000a00 */
[----:B------:R-:W-:Y:S01]  /*2a90*/  IMAD.IADD R3, R4, 0x1, R7 ;  /* 0x0000000104037824 */ /* 0x000fe200078e0207 */
[----:B------:R-:W-:-:S03]  /*2aa0*/  IADD3 R7, PT, PT, R7, 0x80, RZ ;  /* 0x0000008007077810 */ /* 0x000fc60007ffe0ff */
[----:B0-----:R-:W-:-:S05]  /*2ab0*/  IMAD.WIDE.U32 R10, R3, 0x2, R10 ;  /* 0x00000002030a7825 */ /* 0x001fca00078e000a */
[----:B------:R2:W-:Y:S02]  /*2ac0*/  STG.E.U16 desc[UR4][R10.64], R8 ;  /* 0x000000080a007986 */ /* 0x0005e4000c101504 */
.L_x_20866:
[----:B------:R-:W-:Y:S05]  /*2ad0*/  BSYNC.RELIABLE B1 ;  /* 0x0000000000017941 */ /* 0x000fea0003800100 */
.L_x_20862:
[----:B------:R-:W-:-:S13]  /*2ae0*/  ISETP.GE.U32.AND P0, PT, R7, R5, PT ;  /* 0x000000050700720c */ /* 0x000fda0003f06070 */
[----:B012---:R-:W0:Y:S01]  /*2af0*/  @!P0 LDC.64 R10, c[0x0][0x388] ;  /* 0x0000e200ff0a8b82 */ /* 0x007e220000000a00 */
[----:B------:R-:W-:Y:S02]  /*2b00*/  @!P0 IMAD.IADD R3, R4, 0x1, R7 ;  /* 0x0000000104038824 */ /* 0x000fe400078e0207 */
[----:B------:R-:W-:Y:S02]  /*2b10*/  @!P0 VIADD R7, R7, 0x80 ;  /* 0x0000008007078836 */ /* 0x000fe40000000000 */
[----:B0-----:R-:W-:-:S05]  /*2b20*/  @!P0 IMAD.WIDE.U32 R10, R3, 0x2, R10 ;  /* 0x00000002030a8825 */ /* 0x001fca00078e000a */
[----:B------:R2:W-:Y:S02]  /*2b30*/  @!P0 STG.E.U16 desc[UR4][R10.64], R9 ;  /* 0x000000090a008986 */ /* 0x0005e4000c101504 */
.L_x_20867:
[----:B------:R-:W-:Y:S05]  /*2b40*/  BSYNC.RECONVERGENT B0 ;  /* 0x0000000000007941 */ /* 0x000fea0003800200 */
.L_x_20861:
[----:B------:R-:W-:Y:S05]  /*2b50*/  WARPSYNC.ALL ;  /* 0x0000000000007948 */ /* 0x000fea0003800000 */
[----:B------:R-:W-:-:S13]  /*2b60*/  ISETP.GE.U32.AND P0, PT, R7, R5, PT ;  /* 0x000000050700720c */ /* 0x000fda0003f06070 */
[----:B------:R-:W-:Y:S05]  /*2b70*/  @P0 EXIT ;  /* 0x000000000000094d */ /* 0x000fea0003800000 */
[----:B--2---:R-:W2:Y:S01]  /*2b80*/  LDC.64 R8, c[0x0][0x388] ;  /* 0x0000e200ff087b82 */ /* 0x004ea20000000a00 */
[----:B------:R-:W-:-:S04]  /*2b90*/  IMAD.IADD R5, R4, 0x1, R7 ;  /* 0x0000000104057824 */ /* 0x000fc800078e0207 */
[----:B--2---:R-:W-:-:S05]  /*2ba0*/  IMAD.WIDE.U32 R4, R5, 0x2, R8 ;  /* 0x0000000205047825 */ /* 0x004fca00078e0008 */
[----:B------:R-:W-:Y:S01]  /*2bb0*/  STG.E.U16 desc[UR4][R4.64], R2 ;  /* 0x0000000204007986 */ /* 0x000fe2000c101504 */
[----:B------:R-:W-:Y:S05]  /*2bc0*/  EXIT ;  /* 0x000000000000794d */ /* 0x000fea0003800000 */
.L_x_20836:
[----:B------:R-:W0:Y:S01]  /*2bd0*/  S2R R0, SR_TID.X ;  /* 0x0000000000007919 */ /* 0x000e220000002100 */
[----:B------:R-:W1:Y:S08]  /*2be0*/  LDC.64 R2, c[0x0][0x390] ;  /* 0x0000e400ff027b82 */ /* 0x000e700000000a00 */
[----:B------:R-:W2:Y:S01]  /*2bf0*/  LDC.64 R6, c[0x0][0x398] ;  /* 0x0000e600ff067b82 */ /* 0x000ea20000000a00 */
[----:B-1----:R-:W-:-:S04]  /*2c00*/  IMAD.WIDE.U32 R2, R4, 0x2, R2 ;  /* 0x0000000204027825 */ /* 0x002fc800078e0002 */
[----:B0-----:R-:W-:-:S04]  /*2c10*/  IMAD.WIDE.U32 R8, R0, 0x4, R2 ;  /* 0x0000000400087825 */ /* 0x001fc800078e0002 */
[----:B--2---:R-:W-:Y:S01]  /*2c20*/  IMAD.WIDE.U32 R6, R4, 0x2, R6 ;  /* 0x0000000204067825 */ /* 0x004fe200078e0006 */
[----:B------:R-:W2:Y:S04]  /*2c30*/  LDG.E R12, desc[UR4][R8.64] ;  /* 0x00000004080c7981 */ /* 0x000ea8000c1e1900 */
        /* <DEDUP_REMOVED lines=9> */
[----:B--2---:R-:W-:-:S04]  /*2cd0*/  LOP3.LUT R5, R13, R12, RZ, 0x3c, !PT ;  /* 0x0000000c0d057212 */ /* 0x004fc800078e3cff */
[----:B------:R-:W-:-:S04]  /*2ce0*/  PRMT R5, R5, 0x9910, RZ ;  /* 0x0000991005057816 */ /* 0x000fc800000000ff */
[----:B------:R-:W-:Y:S02]  /*2cf0*/  ISETP.GT.AND P0, PT, R5, -0x1, PT ;  /* 0xffffffff0500780c */ /* 0x000fe40003f04270 */
[----:B------:R-:W-:Y:S02]  /*2d00*/  PRMT R14, R12, 0x7632, R14 ;  /* 0x000076320c0e7816 */ /* 0x000fe4000000000e */
[----:B------:R-:W-:-:S09]  /*2d10*/  PRMT R15, R13, 0x7632, R15 ;  /* 0x000076320d0f7816 */ /* 0x000fd2000000000f */
[----:B0-----:R-:W-:Y:S05]  /*2d20*/  @P0 BRA `(.L_x_20869) ;  /* 0x0000000000800947 */ /* 0x001fea0003800000 */
        /* <DEDUP_REMOVED lines=32> */
.L_x_20869:
        /* <DEDUP_REMOVED lines=27> */
.L_x_20870:
[----:B------:R-:W-:Y:S05]  /*30e0*/  BSYNC.RECONVERGENT B0 ;  /* 0x0000000000007941 */ /* 0x000fea0003800200 */
.L_x_20868:
[----:B------:R-:W-:Y:S01]  /*30f0*/  LOP3.LUT R14, R15, R14, RZ, 0x3c, !PT ;  /* 0x0000000e0f0e7212 */ /* 0x000fe200078e3cff */
        /* <DEDUP_REMOVED lines=36> */
.L_x_20872:
        /* <DEDUP_REMOVED lines=25> */
[----:B------:R-:W-:-:S07]  /*34d0*/  @!P0 LOP3.LUT R8, RZ, R13, RZ, 0x33, !PT ;  /* 0x0000000dff088212 */ /* 0x000fce00078e33ff */
.L_x_20873:
[----:B------:R-:W-:Y:S05]  /*34e0*/  BSYNC.RECONVERGENT B0 ;  /* 0x0000000000007941 */ /* 0x000fea0003800200 */
.L_x_20871:
[----:B-----5:R-:W-:Y:S01]  /*34f0*/  LOP3.LUT R9, R11, R10, RZ, 0x3c, !PT ;  /* 0x0000000a0b097212 */ /* 0x020fe200078e3cff */
[----:B------:R-:W-:Y:S01]  /*3500*/  BSSY.RECONVERGENT B0, `(.L_x_20874) ;  /* 0x0000041000007945 */ /* 0x000fe20003800200 */
[----:B------:R-:W-:Y:S02]  /*3510*/  PRMT R14, R10, 0x7632, R14 ;  /* 0x000076320a0e7816 */ /* 0x000fe4000000000e */
[----:B------:R-:W-:Y:S02]  /*3520*/  PRMT R9, R9, 0x9910, RZ ;  /* 0x0000991009097816 */ /* 0x000fe400000000ff */
[----:B------:R-:W-:Y:S02]  /*3530*/  PRMT R15, R11, 0x7632, R15 ;  /* 0x000076320b0f7816 */ /* 0x000fe4000000000f */
        /* <DEDUP_REMOVED lines=34> */
.L_x_20875:
        /* <DEDUP_REMOVED lines=27> */
.L_x_20876:
[----:B------:R-:W-:Y:S05]  /*3910*/  BSYNC.RECONVERGENT B0 ;  /* 0x0000000000007941 */ /* 0x000fea0003800200 */
.L_x_20874:
        /* <DEDUP_REMOVED lines=14> */
[----:B------:R-:W0:Y:S02]  /*3a00*/  F2I.FTZ.U32.TRUNC.NTZ R11, R11 ;  /* 0x0000000b000b7305 */ /* 0x000e24000021f000 */
[----:B0-----:R-:W-:-:S04]  /*3a10*/  IMAD.MOV R10, RZ, RZ, -R11 ;  /* 0x000000ffff0a7224 */ /* 0x001fc800078e0a0b */
[----:B------:R-:W-:Y:S02]  /*3a20*/  IMAD R17, R10, R13, RZ ;  /* 0x0000000d0a117224 */ /* 0x000fe400078e02ff */
[----:B------:R-:W-:-:S04]  /*3a30*/  IMAD.MOV.U32 R10, RZ, RZ, RZ ;  /* 0x000000ffff0a7224 */ /* 0x000fc800078e00ff */
        /* <DEDUP_REMOVED lines=11> */
[----:B------:R-:W-:-:S04]  /*3af0*/  IMAD.MOV.U32 R11, RZ, RZ, R10 ;  /* 0x000000ffff0b7224 */ /* 0x000fc800078e000a */
        /* <DEDUP_REMOVED lines=8> */
.L_x_20878:
        /* <DEDUP_REMOVED lines=10> */
[----:B------:R-:W0:Y:S02]  /*3c20*/  F2I.FTZ.U32.TRUNC.NTZ R11, R11 ;  /* 0x0000000b000b7305 */ /* 0x000e24000021f000 */
[----:B0-----:R-:W-:-:S04]  /*3c30*/  IMAD.MOV R10, RZ, RZ, -R11 ;  /* 0x000000ffff0a7224 */ /* 0x001fc800078e0a0b */
[----:B------:R-:W-:Y:S02]  /*3c40*/  IMAD R17, R10, R13, RZ ;  /* 0x0000000d0a117224 */ /* 0x000fe400078e02ff */
[----:B------:R-:W-:-:S04]  /*3c50*/  IMAD.MOV.U32 R10, RZ, RZ, RZ ;  /* 0x000000ffff0a7224 */ /* 0x000fc800078e00ff */
        /* <DEDUP_REMOVED lines=12> */
.L_x_20879:
[----:B------:R-:W-:Y:S05]  /*3d20*/  BSYNC.RECONVERGENT B0 ;  /* 0x0000000000007941 */ /* 0x000fea0003800200 */
.L_x_20877:
[----:B------:R-:W-:Y:S01]  /*3d30*/  LOP3.LUT R11, R7, R6, RZ, 0x3c, !PT ;  /* 0x00000006070b7212 */ /* 0x000fe200078e3cff */
        /* <DEDUP_REMOVED lines=38> */
.L_x_20881:
        /* <DEDUP_REMOVED lines=27> */
.L_x_20882:
[----:B------:R-:W-:Y:S05]  /*4150*/  BSYNC.RECONVERGENT B0 ;  /* 0x0000000000007941 */ /* 0x000fea0003800200 */
.L_x_20880:
        /* <DEDUP_REMOVED lines=37> */
.L_x_20884:
        /* <DEDUP_REMOVED lines=27> */
.L_x_20885:
[----:B------:R-:W-:Y:S05]  /*4560*/  BSYNC.RECONVERGENT B0 ;  /* 0x0000000000007941 */ /* 0x000fea0003800200 */
.L_x_20883:
[C---:B------:R-:W-:Y:S01]  /*4570*/  LOP3.LUT R6, R3.reuse, R2, RZ, 0x3c, !PT ;  /* 0x0000000203067212 */ /* 0x040fe200078e3cff */
        /* <DEDUP_REMOVED lines=38> */
.L_x_20887:
        /* <DEDUP_REMOVED lines=26> */
.L_x_20888:
[----:B------:R-:W-:Y:S05]  /*4980*/  BSYNC.RECONVERGENT B0 ;  /* 0x0000000000007941 */ /* 0x000fea0003800200 */
.L_x_20886:
        /* <DEDUP_REMOVED lines=10> */
[----:B------:R-:W-:-:S05]  /*4a30*/  IABS R16, R7 ;  /* 0x0000000700107213 */ /* 0x000fca0000000000 */
[----:B------:R-:W-:Y:S02]  /*4a40*/  IMAD.MOV R16, RZ, RZ, -R16 ;  /* 0x000000ffff107224 */ /* 0x000fe400078e0a10 */
[----:B0-----:R-:W0:Y:S02]  /*4a50*/  MUFU.RCP R15, R15 ;  /* 0x0000000f000f7308 */ /* 0x001e240000001000 */
[----:B0-----:R-:W-:-:S06]  /*4a60*/  VIADD R3, R15, 0xffffffe ;  /* 0x0ffffffe0f037836 */ /* 0x001fcc0000000000 */
[----:B------:R-:W0:Y:S02]  /*4a70*/  F2I.FTZ.U32.TRUNC.NTZ R3, R3 ;  /* 0x0000000300037305 */ /* 0x000e24000021f000 */
[----:B0-----:R-:W-:-:S05]  /*4a80*/  IADD3 R2, PT, PT, RZ, -R3, RZ ;  /* 0x80000003ff027210 */ /* 0x001fca0007ffe0ff */
        /* <DEDUP_REMOVED lines=21> */
.L_x_20890:
        /* <DEDUP_REMOVED lines=27> */
.L_x_20891:
[----:B------:R-:W-:Y:S05]  /*4d90*/  BSYNC.RECONVERGENT B0 ;  /* 0x0000000000007941 */ /* 0x000fea0003800200 */
.L_x_20889:
        /* <DEDUP_REMOVED lines=12> */
.L_x_20892:
        /* <DEDUP_REMOVED lines=10> */
.L_x_32939:


//--------------------- .text._ZN2at6native29vectorized_elementwise_kernelILi4ENS0_13BinaryFunctorIsssZZZNS0_15binary_internal21div_floor_kernel_cudaERNS_18TensorIteratorBaseEENKUlvE_clEvENKUlvE3_clEvEUlssE_EESt5arrayIPcLm3EEEEviT0_T1_ --------------------------
	.section	.text._ZN2at6native29vectorized_elementwise_kernelILi4ENS0_13BinaryFunctorIsssZZZNS0_15binary_internal21div_floor_kernel_cudaERNS_18TensorIteratorBaseEENKUlvE_clEvENKUlvE3_clEvEUlssE_EESt5arrayIPcLm3EEEEviT0_T1_,"ax",@progbits
	.align	128
        .global         _ZN2at6native29vectorized_elementwise_kernelILi4ENS0_13BinaryFunctorIsssZZZNS0_15binary_internal21div_floor_kernel_cudaERNS_18TensorIteratorBaseEENKUlvE_clEvENKUlvE3_clEvEUlssE_EESt5arrayIPcLm3EEEEviT0_T1_
        .type           _ZN2at6native29vectorized_elementwise_kernelILi4ENS0_13BinaryFunctorIsssZZZNS0_15binary_internal21div_floor_kernel_cudaERNS_18TensorIteratorBaseEENKUlvE_clEvENKUlvE3_clEvEUlssE_EESt5arrayIPcLm3EEEEviT0_T1_,@function
        .size           _ZN2at6native29vectorized_elementwise_kernelILi4ENS0_13BinaryFunctorIsssZZZNS0_15binary_internal21div_floor_kernel_cudaERNS_18TensorIteratorBaseEENKUlvE_clEvENKUlvE3_clEvEUlssE_EESt5arrayIPcLm3EEEEviT0_T1_,(.L_x_32940 - _ZN2at6native29vectorized_elementwise_kernelILi4ENS0_13BinaryFunctorIsssZZZNS0_15binary_internal21div_floor_kernel_cudaERNS_18TensorIteratorBaseEENKUlvE_clEvENKUlvE3_clEvEUlssE_EESt5arrayIPcLm3EEEEviT0_T1_)
        .other          _ZN2at6native29vectorized_elementwise_kernelILi4ENS0_13BinaryFunctorIsssZZZNS0_15binary_internal21div_floor_kernel_cudaERNS_18TensorIteratorBaseEENKUlvE_clEvENKUlvE3_clEvEUlssE_EESt5arrayIPcLm3EEEEviT0_T1_,@"STO_CUDA_ENTRY STV_DEFAULT"
_ZN2at6native29vectorized_elementwise_kernelILi4ENS0_13BinaryFunctorIsssZZZNS0_15binary_internal21div_floor_kernel_cudaERNS_18TensorIteratorBaseEENKUlvE_clEvENKUlvE3_clEvEUlssE_EESt5arrayIPcLm3EEEEviT0_T1_:
.text._ZN2at6native29vectorized_elementwise_kernelILi4ENS0_13BinaryFunctorIsssZZZNS0_15binary_internal21div_floor_kernel_cudaERNS_18TensorIteratorBaseEENKUlvE_clEvENKUlvE3_clEvEUlssE_EESt5arrayIPcLm3EEEEviT0_T1_:
        /* <DEDUP_REMOVED lines=136> */
.L_x_20896:
        /* <DEDUP_REMOVED lines=27> */
.L_x_20895:
[----:B------:R-:W-:Y:S05]  /*0a30*/  BSYNC.RECONVERGENT B0 ;  /* 0x0000000000007941 */ /* 0x000fea0003800200 */
.L_x_20894:
        /* <DEDUP_REMOVED lines=40> */
.L_x_20899:
        /* <DEDUP_REMOVED lines=27> */
.L_x_20898:
[----:B------:R-:W-:Y:S05]  /*0e70*/  BSYNC.RECONVERGENT B0 ;  /* 0x0000000000007941 */ /* 0x000fea0003800200 */
.L_x_20897:
        /* <DEDUP_REMOVED lines=40> */
.L_x_20902:
        /* <DEDUP_REMOVED lines=27> */
.L_x_20901:
[----:B------:R-:W-:Y:S05]  /*12b0*/  BSYNC.RECONVERGENT B0 ;  /* 0x0000000000007941 */ /* 0x000fea0003800200 */
.L_x_20900:
        /* <DEDUP_REMOVED lines=40> */
.L_x_20905:
        /* <DEDUP_REMOVED lines=27> */
.L_x_20904:
[----:B------:R-:W-:Y:S05]  /*16f0*/  BSYNC.RECONVERGENT B0 ;  /* 0x0000000000007941 */ /* 0x000fea0003800200 */
.L_x_20903:
        /* <DEDUP_REMOVED lines=40> */
.L_x_20908:
        /* <DEDUP_REMOVED lines=27> */
.L_x_20907:
[----:B------:R-:W-:Y:S05]  /*1b30*/  BSYNC.RECONVERGENT B0 ;  /* 0x0000000000007941 */ /* 0x000fea0003800200 */
.L_x_20906:
        /* <DEDUP_REMOVED lines=40> */
.L_x_20911:
        /* <DEDUP_REMOVED lines=24> */
[----:B------:R-:W-:-:S05]  /*1f40*/  IMAD.MOV.U32 R8, RZ, RZ, R9 ;  /* 0x000000ffff087224 */ /* 0x000fca00078e0009 */
[----:B------:R-:W-:Y:S02]  /*1f50*/  @!P2 IADD3 R8, PT, PT, -R8, RZ, RZ ;  /* 0x000000ff0808a210 */ /* 0x000fe40007ffe1ff */
[----:B------:R-:W-:-:S07]  /*1f60*/  @!P3 LOP3.LUT R8, RZ, R2, RZ, 0x33, !PT ;  /* 0x00000002ff08b212 */ /* 0x000fce00078e33ff */
.L_x_20910:
[----:B------:R-:W-:Y:S05]  /*1f70*/  BSYNC.RECONVERGENT B0 ;  /* 0x0000000000007941 */ /* 0x000fea0003800200 */
.L_x_20909:
        /* <DEDUP_REMOVED lines=40> */
.L_x_20914:
        /* <DEDUP_REMOVED lines=27> */
.L_x_20913:
[----:B------:R-:W-:Y:S05]  /*23b0*/  BSYNC.RECONVERGENT B0 ;  /* 0x0000000000007941 */ /* 0x000fea0003800200 */
.L_x_20912:
        /* <DEDUP_REMOVED lines=41> */
.L_x_20917:
        /* <DEDUP_REMOVED lines=28> */
.L_x_20916:
[----:B------:R-:W-:Y:S05]  /*2810*/  BSYNC.RECONVERGENT B0 ;  /* 0x0000000000007941 */ /* 0x000fea0003800200 */
.L_x_20915:
[----:B------:R-:W0:Y:S01]  /*2820*/  @!P0 LDC.64 R14, c[0x0][0x388] ;  /* 0x0000e200ff0e8b82 */ /* 0x000e220000000a00 */
[----:B------:R-:W-:Y:S01]  /*2830*/  @!P0 IMAD.IADD R3, R4, 0x1, R7 ;  /* 0x0000000104038824 */ /* 0x000fe200078e0207 */
[----:B------:R-:W-:Y:S01]  /*2840*/  BSSY.RECONVERGENT B0, `(.L_x_20918) ;  /* 0x0000030000007945 */ /* 0x000fe20003800200 */
[----:B------:R-:W-:-:S03]  /*2850*/  @!P0 IMAD.MOV.U32 R7, RZ, RZ, R12 ;  /* 0x000000ffff078224 */ /* 0x000fc600078e000c */
        /* <DEDUP_REMOVED lines=13> */
[----:B------:R-:W-:Y:S01]  /*2930*/  IMAD.IADD R3, R4, 0x1, R7 ;  /* 0x0000000104037824 */ /* 0x000fe200078e0207 */
[----:B------:R-:W-:-:S03]  /*2940*/  IADD3 R7, PT, PT, R7, 0x80, RZ ;  /* 0x0000008007077810 */ /* 0x000fc60007ffe0ff */
[----:B0-----:R-:W-:-:S05]  /*2950*/  IMAD.WIDE.U32 R14, R3, 0x2, R14 ;  /* 0x00000002030e7825 */ /* 0x001fca00078e000e */
[----:B------:R0:W-:Y:S02]  /*2960*/  STG.E.U16 desc[UR4][R14.64], R10 ;  /* 0x0000000a0e007986 */ /* 0x0001e4000c101504 */
.L_x_20920:
[----:B------:R-:W-:-:S13]  /*2970*/  ISETP.GE.U32.AND P0, PT, R7, R5, PT ;  /* 0x000000050700720c */ /* 0x000fda0003f06070 */
[----:B------:R-:W-:Y:S05]  /*2980*/  @P0 BRA `(.L_x_20922) ;  /* 0x0000000000300947 */ /* 0x000fea0003800000 */
[----:B0-----:R-:W0:Y:S01]  /*2990*/  LDC.64 R10, c[0x0][0x388] ;  /* 0x0000e200ff0a7b82 */ /* 0x001e220000000a00 */
[----:B------:R-:W-:Y:S02]  /*29a0*/  IMAD.IADD R3, R4, 0x1, R7 ;  /* 0x0000000104037824 */ /* 0x000fe400078e0207 */
[----:B------:R-:W-:Y:S02]  /*29b0*/  VIADD R7, R7, 0x80 ;  /* 0x0000008007077836 */ /* 0x000fe40000000000 */
[----:B0-----:R-:W-:-:S05]  /*29c0*/  IMAD.WIDE.U32 R10, R3, 0x2, R10 ;  /* 0x00000002030a7825 */ /* 0x001fca00078e000a */
[----:B------:R1:W-:Y:S02]  /*29d0*/  STG.E.U16 desc[UR4][R10.64], R13 ;  /* 0x0000000d0a007986 */ /* 0x0003e4000c101504 */
.L_x_20921:
[----:B------:R-:W-:-:S13]  /*29e0*/  ISETP.GE.U32.AND P0, PT, R7, R5, PT ;  /* 0x000000050700720c */ /* 0x000fda0003f06070 */
[----:B------:R-:W-:Y:S05]  /*29f0*/  @P0 BRA `(.L_x_20923) ;  /* 0x0000000000340947 */ /* 0x000fea0003800000 */
[----:B01----:R-:W0:Y:S01]  /*2a00*/  LDC.64 R10, c[0x0][0x388] ;  /* 0x0000e200ff0a7b82 */ /* 0x003e220000000a00 */
[----:B------:R-:W-:Y:S02]  /*2a10*/  IMAD.IADD R3, R4, 0x1, R7 ;  /* 0x0000000104037824 */ /* 0x000fe400078e0207 */
[----:B------:R-:W-:Y:S02]  /*2a20*/  VIADD R7, R7, 0x80 ;  /* 0x0000008007077836 */ /* 0x000fe40000000000 */
[----:B0-----:R-:W-:-:S05]  /*2a30*/  IMAD.WIDE.U32 R10, R3, 0x2, R10 ;  /* 0x00000002030a7825 */ /* 0x001fca00078e000a */
[----:B------:R1:W-:Y:S02]  /*2a40*/  STG.E.U16 desc[UR4][R10.64], R0 ;  /* 0x000000000a007986 */ /* 0x0003e4000c101504 */
.L_x_20922:
[----:B------:R-:W-:-:S13]  /*2a50*/  ISETP.GE.U32.AND P0, PT, R7, R5, PT ;  /* 0x000000050700720c */ /* 0x000fda0003f06070 */
[----:B------:R-:W-:Y:S05]  /*2a60*/  @P0 BREAK.RELIABLE B1 ;  /* 0x0000000000010942 */ /* 0x000fea0003800100 */
[----:B------:R-:W-:Y:S05]  /*2a70*/  @P0 BRA `(.L_x_20924) ;  /* 0x0000000000300947 */ /* 0x000fea0003800000 */
[----:B01----:R-:W0:Y:S01]  /*2a80*/  LDC.64 R10, c[0x0][0x388] ;  /* 0x0000e200ff0a7b82 */ /* 0x003e220000000a00 */
[----:B------:R-:W-:Y:S02]  /*2a90*/  IMAD.IADD R3, R4, 0x1, R7 ;  /* 0x0000000104037824 */ /* 0x000fe400078e0207 */
[----:B------:R-:W-:Y:S02]  /*2aa0*/  VIADD R7, R7, 0x80 ;  /* 0x0000008007077836 */ /* 0x000fe40000000000 */
[----:B0-----:R-:W-:-:S05]  /*2ab0*/  IMAD.WIDE.U32 R10, R3, 0x2, R10 ;  /* 0x00000002030a7825 */ /* 0x001fca00078e000a */
[----:B------:R2:W-:Y:S02]  /*2ac0*/  STG.E.U16 desc[UR4][R10.64], R8 ;  /* 0x000000080a007986 */ /* 0x0005e4000c101504 */
.L_x_20923:
[----:B------:R-:W-:Y:S05]  /*2ad0*/  BSYNC.RELIABLE B1 ;  /* 0x0000000000017941 */ /* 0x000fea0003800100 */
.L_x_20919:
[----:B------:R-:W-:-:S13]  /*2ae0*/  ISETP.GE.U32.AND P0, PT, R7, R5, PT ;  /* 0x000000050700720c */ /* 0x000fda0003f06070 */
[----:B012---:R-:W0:Y:S01]  /*2af0*/  @!P0 LDC.64 R10, c[0x0][0x388] ;  /* 0x0000e200ff0a8b82 */ /* 0x007e220000000a00 */
[----:B------:R-:W-:Y:S02]  /*2b00*/  @!P0 IMAD.IADD R3, R4, 0x1, R7 ;  /* 0x0000000104038824 */ /* 0x000fe400078e0207 */
[----:B------:R-:W-:Y:S02]  /*2b10*/  @!P0 VIADD R7, R7, 0x80 ;  /* 0x0000008007078836 */ /* 0x000fe40000000000 */
[----:B0-----:R-:W-:-:S05]  /*2b20*/  @!P0 IMAD.WIDE.U32 R10, R3, 0x2, R10 ;  /* 0x00000002030a8825 */ /* 0x001fca00078e000a */
[----:B------:R2:W-:Y:S02]  /*2b30*/  @!P0 STG.E.U16 desc[UR4][R10.64], R9 ;  /* 0x000000090a008986 */ /* 0x0005e4000c101504 */
.L_x_20924:
[----:B------:R-:W-:Y:S05]  /*2b40*/  BSYNC.RECONVERGENT B0 ;  /* 0x0000000000007941 */ /* 0x000fea0003800200 */
.L_x_20918:
        /* <DEDUP_REMOVED lines=8> */
.L_x_20893:
[----:B------:R-:W0:Y:S01]  /*2bd0*/  S2R R0, SR_TID.X ;  /* 0x0000000000007919 */ /* 0x000e220000002100 */
[----:B------:R-:W1:Y:S08]  /*2be0*/  LDC.64 R2, c[0x0][0x390] ;  /* 0x0000e400ff027b82 */ /* 0x000e700000000a00 */
[----:B------:R-:W2:Y:S01]  /*2bf0*/  LDC.64 R6, c[0x0][0x398] ;  /* 0x0000e600ff067b82 */ /* 0x000ea20000000a00 */
[----:B-1----:R-:W-:-:S04]  /*2c00*/  IMAD.WIDE.U32 R2, R4, 0x2, R2 ;  /* 0x0000000204027825 */ /* 0x002fc800078e0002 */
[----:B0-----:R-:W-:-:S04]  /*2c10*/  IMAD.WIDE.U32 R14, R0, 0x8, R2 ;  /* 0x00000008000e7825 */ /* 0x001fc800078e0002 */
[----:B--2---:R-:W-:Y:S01]  /*2c20*/  IMAD.WIDE.U32 R6, R4, 0x2, R6 ;  /* 0x0000000204067825 */ /* 0x004fe200078e0006 */
[----:B------:R-:W2:Y:S04]  /*2c30*/  LDG.E.64 R10, desc[UR4][R14.64] ;  /* 0x000000040e0a7981 */ /* 0x000ea8000c1e1b00 */
[----:B------:R0:W5:Y:S01]  /*2c40*/  LDG.E.64 R2, desc[UR4][R14.64+0x400] ;  /* 0x000400040e027981 */ /* 0x000162000c1e1b00 */
[----:B------:R-:W-:-:S05]  /*2c50*/  IMAD.WIDE.U32 R16, R0, 0x8, R6 ;  /* 0x0000000800107825 */ /* 0x000fca00078e0006 */
[----:B------:R-:W2:Y:S04]  /*2c60*/  LDG.E.64 R12, desc[UR4][R16.64] ;  /* 0x00000004100c7981 */ /* 0x000ea8000c1e1b00 */
[----:B------:R0:W5:Y:S01]  /*2c70*/  LDG.E.64 R6, desc[UR4][R16.64+0x400] ;  /* 0x0004000410067981 */ /* 0x000162000c1e1b00 */
        /* <DEDUP_REMOVED lines=39> */
.L_x_20926:
        /* <DEDUP_REMOVED lines=27> */
.L_x_20927:
[----:B------:R-:W-:Y:S05]  /*30a0*/  BSYNC.RECONVERGENT B0 ;  /* 0x0000000000007941 */ /* 0x000fea0003800200 */
.L_x_20925:
        /* <DEDUP_REMOVED lines=37> */
.L_x_20929:
        /* <DEDUP_REMOVED lines=26> */
.L_x_20930:
[----:B------:R-:W-:Y:S05]  /*34a0*/  BSYNC.RECONVERGENT B0 ;  /* 0x0000000000007941 */ /* 0x000fea0003800200 */
.L_x_20928:
        /* <DEDUP_REMOVED lines=39> */
.L_x_20932:
        /* <DEDUP_REMOVED lines=27> */
[----:B------:R-:W-:-:S07]  /*38d0*/  IMAD.MOV.U32 R9, RZ, RZ, R12 ;  /* 0x000000ffff097224 */ /* 0x000fce00078e000c */
.L_x_20933:
[----:B------:R-:W-:Y:S05]  /*38e0*/  BSYNC.RECONVERGENT B0 ;  /* 0x0000000000007941 */ /* 0x000fea0003800200 */
.L_x_20931:
        /* <DEDUP_REMOVED lines=37> */
.L_x_20935:
        /* <DEDUP_REMOVED lines=26> */
[----:B------:R-:W-:-:S04]  /*3ce0*/  @!P0 LOP3.LUT R11, RZ, R10, RZ, 0x33, !PT ;  /* 0x0000000aff0b8212 */ /* 0x000fc800078e33ff */
[----:B------:R-:W-:-:S07]  /*3cf0*/  MOV R10, R11 ;  /* 0x0000000b000a7202 */ /* 0x000fce0000000f00 */
.L_x_20936:
[----:B------:R-:W-:Y:S05]  /*3d00*/  BSYNC.RECONVERGENT B0 ;  /* 0x0000000000007941 */ /* 0x000fea0003800200 */
.L_x_20934:
        /* <DEDUP_REMOVED lines=35> */
[----:B------:R-:W-:Y:S02]  /*3f40*/  ISETP.NE.AND P0, PT, R11, RZ, PT ;  /* 0x000000ff0b00720c */ /* 0x000fe40003f05270 */
[----:B------:R-:W-:-:S11]  /*3f50*/  IADD3 R11, PT, PT, R15, -0x1, RZ ;  /* 0xffffffff0f0b7810 */ /* 0x000fd60007ffe0ff */
[----:B------:R-:W-:Y:S01]  /*3f60*/  @!P0 IMAD.MOV R11, RZ, RZ, R15 ;  /* 0x000000ffff0b8224 */ /* 0x000fe200078e020f */
[----:B------:R-:W-:Y:S06]  /*3f70*/  BRA `(.L_x_20939) ;  /* 0x00000000006c7947 */ /* 0x000fec0003800000 */
.L_x_20938:
        /* <DEDUP_REMOVED lines=27> */
.L_x_20939:
[----:B------:R-:W-:Y:S05]  /*4130*/  BSYNC.RECONVERGENT B0 ;  /* 0x0000000000007941 */ /* 0x000fea0003800200 */
.L_x_20937:
        /* <DEDUP_REMOVED lines=20> */
[----:B------:R-:W-:Y:S01]  /*4280*/  IMAD R17, R13, R17, R2 ;  /* 0x000000110d117224 */ /* 0x000fe200078e0202 */
[----:B------:R-:W-:-:S04]  /*4290*/  LOP3.LUT R2, R15, R6, RZ, 0x3c, !PT ;  /* 0x000000060f027212 */ /* 0x000fc800078e3cff */
[----:B------:R-:W-:Y:S02]  /*42a0*/  ISETP.GT.U32.AND P1, PT, R14, R17, PT ;  /* 0x000000110e00720c */ /* 0x000fe40003f24070 */
[----:B------:R-:W-:-:S11]  /*42b0*/  ISETP.GE.AND P2, PT, R2, RZ, PT ;  /* 0x000000ff0200720c */ /* 0x000fd60003f46270 */
        /* <DEDUP_REMOVED lines=13> */
.L_x_20941:
        /* <DEDUP_REMOVED lines=24> */
[----:B------:R-:W-:-:S05]  /*4510*/  IMAD.MOV.U32 R2, RZ, RZ, R17 ;  /* 0x000000ffff027224 */ /* 0x000fca00078e0011 */
[----:B------:R-:W-:Y:S02]  /*4520*/  @!P2 IADD3 R2, PT, PT, -R2, RZ, RZ ;  /* 0x000000ff0202a210 */ /* 0x000fe40007ffe1ff */
[----:B------:R-:W-:-:S07]  /*4530*/  @!P0 LOP3.LUT R2, RZ, R6, RZ, 0x33, !PT ;  /* 0x00000006ff028212 */ /* 0x000fce00078e33ff */
.L_x_20942:
[----:B------:R-:W-:Y:S05]  /*4540*/  BSYNC.RECONVERGENT B0 ;  /* 0x0000000000007941 */ /* 0x000fea0003800200 */
.L_x_20940:
[C---:B------:R-:W-:Y:S01]  /*4550*/  LOP3.LUT R6, R7.reuse, R3, RZ, 0x3c, !PT ;  /* 0x0000000307067212 */ /* 0x040fe200078e3cff */
[----:B------:R-:W-:Y:S01]  /*4560*/  BSSY.RECONVERGENT B0, `(.L_x_20943) ;  /* 0x0000040000007945 */ /* 0x000fe20003800200 */
[----:B------:R-:W-:Y:S02]  /*4570*/  PRMT R15, R7, 0x7632, R15 ;  /* 0x00007632070f7816 */ /* 0x000fe4000000000f */
[----:B------:R-:W-:-:S04]  /*4580*/  PRMT R6, R6, 0x9910, RZ ;  /* 0x0000991006067816 */ /* 0x000fc800000000ff */
[----:B------:R-:W-:Y:S02]  /*4590*/  ISETP.GT.AND P0, PT, R6, -0x1, PT ;  /* 0xffffffff0600780c */ /* 0x000fe40003f04270 */
[----:B------:R-:W-:-:S11]  /*45a0*/  PRMT R6, R3, 0x7632, R6 ;  /* 0x0000763203067816 */ /* 0x000fd60000000006 */
        /* <DEDUP_REMOVED lines=33> */
.L_x_20944:
        /* <DEDUP_REMOVED lines=26> */
.L_x_20945:
[----:B------:R-:W-:Y:S05]  /*4960*/  BSYNC.RECONVERGENT B0 ;  /* 0x0000000000007941 */ /* 0x000fea0003800200 */
.L_x_20943:
        /* <DEDUP_REMOVED lines=37> */
.L_x_20947:
        /* <DEDUP_REMOVED lines=26> */
.L_x_20948:
[----:B------:R-:W-:Y:S05]  /*4d60*/  BSYNC.RECONVERGENT B0 ;  /* 0x0000000000007941 */ /* 0x000fea0003800200 */
.L_x_20946:
        /* <DEDUP_REMOVED lines=10> */
.L_x_20949:
        /* <DEDUP_REMOVED lines=15> */
.L_x_32940:


//--------------------- .text._ZN2at6native29vectorized_elementwise_kernelILi8ENS0_13BinaryFunctorIsssZZZNS0_15binary_internal21div_floor_kernel_cudaERNS_18TensorIteratorBaseEENKUlvE_clEvENKUlvE3_clEvEUlssE_EESt5arrayIPcLm3EEEEviT0_T1_ --------------------------
	.section	.text._ZN2at6native29vectorized_elementwise_kernelILi8ENS0_13BinaryFunctorIsssZZZNS0_15binary_internal21div_floor_kernel_cudaERNS_18TensorIteratorBaseEENKUlvE_clEvENKUlvE3_clEvEUlssE_EESt5arrayIPcLm3EEEEviT0_T1_,"ax",@progbits
	.align	128
        .global         _ZN2at6native29vectorized_elementwise_kernelILi8ENS0_13BinaryFunctorIsssZZZNS0_15binary_internal21div_floor_kernel_cudaERNS_18TensorIteratorBaseEENKUlvE_clEvENKUlvE3_clEvEUlssE_EESt5arrayIPcLm3EEEEviT0_T1_
        .type           _ZN2at6native29vectorized_elementwise_kernelILi8ENS0_13BinaryFunctorIsssZZZNS0_15binary_internal21div_floor_kernel_cudaERNS_18TensorIteratorBaseEENKUlvE_clEvENKUlvE3_clEvEUlssE_EESt5arrayIPcLm3EEEEviT0_T1_,@function
        .size           _ZN2at6native29vectorized_elementwise_kernelILi8ENS0_13BinaryFunctorIsssZZZNS0_15binary_internal21div_floor_kernel_cudaERNS_18TensorIteratorBaseEENKUlvE_clEvENKUlvE3_clEvEUlssE_EESt5arrayIPcLm3EEEEviT0_T1_,(.L_x_32941 - _ZN2at6native29vectorized_elementwise_kernelILi8ENS0_13BinaryFunctorIsssZZZNS0_15binary_internal21div_floor_kernel_cudaERNS_18TensorIteratorBaseEENKUlvE_clEvENKUlvE3_clEvEUlssE_EESt5arrayIPcLm3EEEEviT0_T1_)
        .other          _ZN2at6native29vectorized_elementwise_kernelILi8ENS0_13BinaryFunctorIsssZZZNS0_15binary_internal21div_floor_kernel_cudaERNS_18TensorIteratorBaseEENKUlvE_clEvENKUlvE3_clEvEUlssE_EESt5arrayIPcLm3EEEEviT0_T1_,@"STO_CUDA_ENTRY STV_DEFAULT"
_ZN2at6native29vectorized_elementwise_kernelILi8ENS0_13BinaryFunctorIsssZZZNS0_15binary_internal21div_floor_kernel_cudaERNS_18TensorIteratorBaseEENKUlvE_clEvENKUlvE3_clEvEUlssE_EESt5arrayIPcLm3EEEEviT0_T1_:
.text._ZN2at6native29vectorized_elementwise_kernelILi8ENS0_13BinaryFunctorIsssZZZNS0_15binary_internal21div_floor_kernel_cudaERNS_18TensorIteratorBaseEENKUlvE_clEvENKUlvE3_clEvEUlssE_EESt5arrayIPcLm3EEEEviT0_T1_:
[----:B------:R-:W-:Y:S01]  /*0000*/  LDC R1, c[0x0][0x37c] ;  /* 0x0000df00ff017b82 */ /* 0x000fe20000000800 */
[----:B------:R-:W-:Y:S05]  /*0010*/  EXIT ;  /* 0x000000000000794d */ /* 0x000fea0003800000 */
.L_x_20950:
        /* <DEDUP_REMOVED lines=14> */
.L_x_32941:


//--------------------- .text._ZN2at6native18elementwise_kernelILi128ELi4EZNS0_15gpu_kernel_implINS0_13BUnaryFunctorIsssZZZNS0_15binary_internal21div_floor_kernel_cudaERNS_18TensorIteratorBaseEENKUlvE_clEvENKUlvE3_clEvEUlssE_EEEEvS6_RKT_EUliE_EEviT1_ --------------------------
	.section	.text._ZN2at6native18elementwise_kernelILi128ELi4EZNS0_15gpu_kernel_implINS0_13BUnaryFunctorIsssZZZNS0_15binary_internal21div_floor_kernel_cudaERNS_18TensorIteratorBaseEENKUlvE_clEvENKUlvE3_clEvEUlssE_EEEEvS6_RKT_EUliE_EEviT1_,"ax",@progbits
	.align	128
        .global         _ZN2at6native18elementwise_kernelILi128ELi4EZNS0_15gpu_kernel_implINS0_13BUnaryFunctorIsssZZZNS0_15binary_internal21div_floor_kernel_cudaERNS_18TensorIteratorBaseEENKUlvE_clEvENKUlvE3_clEvEUlssE_EEEEvS6_RKT_EUliE_EEviT1_
        .type           _ZN2at6native18elementwise_kernelILi128ELi4EZNS0_15gpu_kernel_implINS0_13BUnaryFunctorIsssZZZNS0_15binary_internal21div_floor_kernel_cudaERNS_18TensorIteratorBaseEENKUlvE_clEvENKUlvE3_clEvEUlssE_EEEEvS6_RKT_EUliE_EEviT1_,@function
        .size           _ZN2at6native18elementwise_kernelILi128ELi4EZNS0_15gpu_kernel_implINS0_13BUnaryFunctorIsssZZZNS0_15binary_internal21div_floor_kernel_cudaERNS_18TensorIteratorBaseEENKUlvE_clEvENKUlvE3_clEvEUlssE_EEEEvS6_RKT_EUliE_EEviT1_,(.L_x_32942 - _ZN2at6native18elementwise_kernelILi128ELi4EZNS0_15gpu_kernel_implINS0_13BUnaryFunctorIsssZZZNS0_15binary_internal21div_floor_kernel_cudaERNS_18TensorIteratorBaseEENKUlvE_clEvENKUlvE3_clEvEUlssE_EEEEvS6_RKT_EUliE_EEviT1_)
        .other          _ZN2at6native18elementwise_kernelILi128ELi4EZNS0_15gpu_kernel_implINS0_13BUnaryFunctorIsssZZZNS0_15binary_internal21div_floor_kernel_cudaERNS_18TensorIteratorBaseEENKUlvE_clEvENKUlvE3_clEvEUlssE_EEEEvS6_RKT_EUliE_EEviT1_,@"STO_CUDA_ENTRY STV_DEFAULT"
_ZN2at6native18elementwise_kernelILi128ELi4EZNS0_15gpu_kernel_implINS0_13BUnaryFunctorIsssZZZNS0_15binary_internal21div_floor_kernel_cudaERNS_18TensorIteratorBaseEENKUlvE_clEvENKUlvE3_clEvEUlssE_EEEEvS6_RKT_EUliE_EEviT1_:
.text._ZN2at6native18elementwise_kernelILi128ELi4EZNS0_15gpu_kernel_implINS0_13BUnaryFunctorIsssZZZNS0_15binary_internal21div_floor_kernel_cudaERNS_18TensorIteratorBaseEENKUlvE_clEvENKUlvE3_clEvEUlssE_EEEEvS6_RKT_EUliE_EEviT1_:
[----:B------:R-:W0:Y:S01]  /*0000*/  LDC R1, c[0x0][0x37c] ;  /* 0x0000df00ff017b82 */ /* 0x000e220000000800 */
[----:B------:R-:W1:Y:S07]  /*0010*/  S2R R17, SR_TID.X ;  /* 0x0000000000117919 */ /* 0x000e6e0000002100 */
[----:B------:R-:W2:Y:S01]  /*0020*/  S2UR UR4, SR_CTAID.X ;  /* 0x00000000000479c3 */ /* 0x000ea20000002500 */
[----:B------:R-:W3:Y:S01]  /*0030*/  LDCU UR39, c[0x0][0x388] ;  /* 0x00007100ff2777ac */ /* 0x000ee20008000800 */
[----:B------:R-:W-:Y:S01]  /*0040*/  BSSY.RECONVERGENT B6, `(.L_x_20951) ;  /* 0x0000350000067945 */ /* 0x000fe20003800200 */
[----:B------:R-:W4:Y:S05]  /*0050*/  LDCU UR5, c[0x0][0x380] ;  /* 0x00007000ff0577ac */ /* 0x000f2a0008000800 */
[----:B------:R-:W5:Y:S01]  /*0060*/  LDC.U16 R19, c[0x0][0x592] ;  /* 0x00016480ff137b82 */ /* 0x000f620000000400 */
        /* <DEDUP_REMOVED lines=8> */
[----:B-----5:R-:W-:Y:S01]  /*00f0*/  PRMT R18, R19, 0x9910, RZ ;  /* 0x0000991013127816 */ /* 0x020fe200000000ff */
        /* <DEDUP_REMOVED lines=305> */
.L_x_20953:
        /* <DEDUP_REMOVED lines=16> */
.L_x_20957:
[----:B------:R0:W5:Y:S01]  /*1510*/  LDG.E.U8 R0, desc[UR36][R2.64] ;  /* 0x0000002402007981 */ /* 0x000162000c1e1100 */
[----:B------:R-:W-:Y:S05]  /*1520*/  BRA `(.L_x_20959) ;  /* 0x0000000c004c7947 */ /* 0x000fea0003800000 */
.L_x_20956:
        /* <DEDUP_REMOVED lines=8> */
.L_x_20961:
[----:B------:R0:W5:Y:S01]  /*15b0*/  LDG.E.U16 R0, desc[UR36][R2.64] ;  /* 0x0000002402007981 */ /* 0x000162000c1e1500 */
[----:B------:R-:W-:Y:S05]  /*15c0*/  BRA `(.L_x_20959) ;  /* 0x0000000c00247947 */ /* 0x000fea0003800000 */
.L_x_20960:
[----:B------:R0:W5:Y:S01]  /*15d0*/  LDG.E.U16 R0, desc[UR36][R2.64] ;  /* 0x0000002402007981 */ /* 0x000162000c1e1500 */
[----:B------:R-:W-:Y:S05]  /*15e0*/  BRA `(.L_x_20959) ;  /* 0x0000000c001c7947 */ /* 0x000fea0003800000 */
.L_x_20955:
        /* <DEDUP_REMOVED lines=9> */
.L_x_20963:
[----:B------:R-:W2:Y:S02]  /*1680*/  LDG.E.U16 R4, desc[UR36][R2.64] ;  /* 0x0000002402047981 */ /* 0x000ea4000c1e1500 */
[----:B--2---:R-:W-:-:S06]  /*1690*/  HADD2.F32 R4, -RZ, R4.H0_H0 ;  /* 0x20000004ff047230 */ /* 0x004fcc0000004100 */
[----:B------:R-:W0:Y:S02]  /*16a0*/  F2I.FTZ.TRUNC.NTZ R4, R4 ;  /* 0x0000000400047305 */ /* 0x000e24000021f100 */
[----:B0-----:R-:W-:Y:S01]  /*16b0*/  PRMT R0, R4, 0x7610, R0 ;  /* 0x0000761004007816 */ /* 0x001fe20000000000 */
[----:B------:R-:W-:Y:S06]  /*16c0*/  BRA `(.L_x_20959) ;  /* 0x0000000800e47947 */ /* 0x000fec0003800000 */
.L_x_20962:
        /* <DEDUP_REMOVED lines=9> */
.L_x_20965:
[----:B------:R-:W2:Y:S02]  /*1760*/  LDG.E.U16 R2, desc[UR36][R2.64] ;  /* 0x0000002402027981 */ /* 0x000ea4000c1e1500 */
[----:B--2---:R-:W-:-:S06]  /*1770*/  HADD2.F32 R4, -RZ, R2.H0_H0 ;  /* 0x20000002ff047230 */ /* 0x004fcc0000004100 */
[----:B------:R-:W0:Y:S02]  /*1780*/  F2I.FTZ.TRUNC.NTZ R4, R4 ;  /* 0x0000000400047305 */ /* 0x000e24000021f100 */
[----:B0-----:R-:W-:Y:S01]  /*1790*/  PRMT R0, R4, 0x7610, R0 ;  /* 0x0000761004007816 */ /* 0x001fe20000000000 */
[----:B------:R-:W-:Y:S06]  /*17a0*/  BRA `(.L_x_20959) ;  /* 0x0000000800ac7947 */ /* 0x000fec0003800000 */
.L_x_20964:
[----:B------:R-:W2:Y:S02]  /*17b0*/  LDG.E.64 R2, desc[UR36][R2.64] ;  /* 0x0000002402027981 */ /* 0x000ea4000c1e1b00 */
[----:B--2---:R0:W1:Y:S02]  /*17c0*/  F2I.F64.TRUNC R0, R2 ;  /* 0x0000000200007311 */ /* 0x004064000030d100 */
[----:B01----:R-:W-:Y:S05]  /*17d0*/  BRA `(.L_x_20959) ;  /* 0x0000000800a07947 */ /* 0x003fea0003800000 */
.L_x_20954:
        /* <DEDUP_REMOVED lines=12> */
.L_x_20968:
[----:B------:R-:W2:Y:S02]  /*18a0*/  LDG.E.64 R2, desc[UR36][R2.64] ;  /* 0x0000002402027981 */ /* 0x000ea4000c1e1b00 */
[----:B--2---:R3:W4:Y:S02]  /*18b0*/  F2I.F64.TRUNC R0, R2 ;  /* 0x0000000200007311 */ /* 0x004724000030d100 */
[----:B---34-:R-:W-:Y:S05]  /*18c0*/  BRA `(.L_x_20959) ;  /* 0x0000000800647947 */ /* 0x018fea0003800000 */
.L_x_20967:
        /* <DEDUP_REMOVED lines=27> */
.L_x_20970:
        /* <DEDUP_REMOVED lines=14> */
.L_x_20969:
[----:B------:R-:W2:Y:S02]  /*1b60*/  LDG.E.U16 R4, desc[UR36][R2.64] ;  /* 0x0000002402047981 */ /* 0x000ea4000c1e1500 */
[----:B--2---:R-:W-:-:S06]  /*1b70*/  IMAD.U32 R4, R4, 0x10000, RZ ;  /* 0x0001000004047824 */ /* 0x004fcc00078e00ff */
[----:B------:R-:W0:Y:S02]  /*1b80*/  F2I.FTZ.TRUNC.NTZ R4, R4 ;  /* 0x0000000400047305 */ /* 0x000e24000021f100 */
[----:B0-----:R-:W-:Y:S01]  /*1b90*/  PRMT R0, R4, 0x7610, R0 ;  /* 0x0000761004007816 */ /* 0x001fe20000000000 */
[----:B------:R-:W-:Y:S06]  /*1ba0*/  BRA `(.L_x_20959) ;  /* 0x0000000400ac7947 */ /* 0x000fec0003800000 */
.L_x_20966:
        /* <DEDUP_REMOVED lines=10> */
.L_x_20973:
        /* <DEDUP_REMOVED lines=21> */
.L_x_20977:
[----:B------:R-:W-:Y:S05]  /*1da0*/  BSYNC.RECONVERGENT B1 ;  /* 0x0000000000017941 */ /* 0x000fea0003800200 */
.L_x_20976:
[----:B------:R-:W-:Y:S02]  /*1db0*/  SHF.L.U32 R0, R0, 0x14, RZ ;  /* 0x0000001400007819 */ /* 0x000fe400000006ff */
[----:B------:R-:W-:-:S04]  /*1dc0*/  LEA R2, R2, 0x3b800000, 0x17 ;  /* 0x3b80000002027811 */ /* 0x000fc800078eb8ff */
[----:B------:R-:W-:-:S07]  /*1dd0*/  LOP3.LUT R4, R2, R0, R7, 0xfe, !PT ;  /* 0x0000000002047212 */ /* 0x000fce00078efe07 */
.L_x_20975:
[----:B------:R-:W-:Y:S05]  /*1de0*/  BSYNC.RECONVERGENT B0 ;  /* 0x0000000000007941 */ /* 0x000fea0003800200 */
.L_x_20974:
[----:B------:R-:W0:Y:S02]  /*1df0*/  F2I.FTZ.TRUNC.NTZ R4, R4 ;  /* 0x0000000400047305 */ /* 0x000e24000021f100 */
[----:B0-----:R-:W-:Y:S01]  /*1e00*/  PRMT R0, R4, 0x7610, R0 ;  /* 0x0000761004007816 */ /* 0x001fe20000000000 */
[----:B------:R-:W-:Y:S06]  /*1e10*/  BRA `(.L_x_20959) ;  /* 0x0000000400107947 */ /* 0x000fec0003800000 */
.L_x_20972:
        /* <DEDUP_REMOVED lines=21> */
.L_x_20981:
[----:B------:R-:W-:Y:S05]  /*1f70*/  BSYNC.RECONVERGENT B1 ;  /* 0x0000000000017941 */ /* 0x000fea0003800200 */
.L_x_20980:
[----:B------:R-:W-:Y:S01]  /*1f80*/  IMAD.SHL.U32 R0, R0, 0x200000, RZ ;  /* 0x0020000000007824 */ /* 0x000fe200078e00ff */
[----:B------:R-:W-:-:S04]  /*1f90*/  LEA R2, R2, 0x37800000, 0x17 ;  /* 0x3780000002027811 */ /* 0x000fc800078eb8ff */
[----:B------:R-:W-:-:S07]  /*1fa0*/  LOP3.LUT R4, R2, R0, R7, 0xfe, !PT ;  /* 0x0000000002047212 */ /* 0x000fce00078efe07 */
.L_x_20979:
[----:B------:R-:W-:Y:S05]  /*1fb0*/  BSYNC.RECONVERGENT B0 ;  /* 0x0000000000007941 */ /* 0x000fea0003800200 */
.L_x_20978:
[----:B------:R-:W0:Y:S02]  /*1fc0*/  F2I.FTZ.TRUNC.NTZ R4, R4 ;  /* 0x0000000400047305 */ /* 0x000e24000021f100 */
[----:B0-----:R-:W-:Y:S01]  /*1fd0*/  PRMT R0, R4, 0x7610, R0 ;  /* 0x0000761004007816 */ /* 0x001fe20000000000 */
[----:B------:R-:W-:Y:S06]  /*1fe0*/  BRA `(.L_x_20959) ;  /* 0x00000000009c7947 */ /* 0x000fec0003800000 */
.L_x_20971:
[----:B------:R-:W-:-:S09]  /*1ff0*/  UISETP.NE.AND UP0, UPT, UR4, 0x1c, UPT ;  /* 0x0000001c0400788c */ /* 0x000fd2000bf05270 */
[----:B------:R-:W-:Y:S05]  /*2000*/  BRA.U !UP0, `(.L_x_20982) ;  /* 0x0000000108907547 */ /* 0x000fea000b800000 */
[----:B------:R-:W-:-:S09]  /*2010*/  UISETP.NE.AND UP0, UPT, UR4, 0x1d, UPT ;  /* 0x0000001d0400788c */ /* 0x000fd2000bf05270 */
[----:B------:R-:W-:Y:S05]  /*2020*/  BRA.U !UP0, `(.L_x_20983) ;  /* 0x0000000108807547 */ /* 0x000fea000b800000 */
[----:B------:R-:W-:-:S09]  /*2030*/  UISETP.NE.AND UP0, UPT, UR4, 0x2c, UPT ;  /* 0x0000002c0400788c */ /* 0x000fd2000bf05270 */
[----:B------:R-:W-:Y:S05]  /*2040*/  BRA.U !UP0, `(.L_x_20984) ;  /* 0x0000000108487547 */ /* 0x000fea000b800000 */
.L_x_20958:
        /* <DEDUP_REMOVED lines=16> */
.L_x_20985:
[----:B------:R-:W-:Y:S01]  /*2150*/  PRMT R0, RZ, 0x7610, R0 ;  /* 0x00007610ff007816 */ /* 0x000fe20000000000 */
[----:B------:R-:W-:Y:S06]  /*2160*/  BRA `(.L_x_20959) ;  /* 0x00000000003c7947 */ /* 0x000fec0003800000 */
.L_x_20984:
        /* <DEDUP_REMOVED lines=8> */
.L_x_20987:
[----:B------:R-:W-:Y:S05]  /*21f0*/  BSYNC.RECONVERGENT B0 ;  /* 0x0000000000007941 */ /* 0x000fea0003800200 */
.L_x_20986:
[----:B------:R-:W0:Y:S02]  /*2200*/  F2I.FTZ.TRUNC.NTZ R4, R4 ;  /* 0x0000000400047305 */ /* 0x000e24000021f100 */
[----:B0-----:R-:W-:Y:S01]  /*2210*/  PRMT R0, R4, 0x7610, R0 ;  /* 0x0000761004007816 */ /* 0x001fe20000000000 */
[----:B------:R-:W-:Y:S06]  /*2220*/  BRA `(.L_x_20959) ;  /* 0x00000000000c7947 */ /* 0x000fec0003800000 */
.L_x_20983:
[----:B------:R2:W5:Y:S01]  /*2230*/  LDG.E.U16 R0, desc[UR36][R2.64] ;  /* 0x0000002402007981 */ /* 0x000562000c1e1500 */
[----:B------:R-:W-:Y:S05]  /*2240*/  BRA `(.L_x_20959) ;  /* 0x0000000000047947 */ /* 0x000fea0003800000 */
.L_x_20982:
[----:B------:R1:W5:Y:S02]  /*2250*/  LDG.E.U16 R0, desc[UR36][R2.64] ;  /* 0x0000002402007981 */ /* 0x000364000c1e1500 */
.L_x_20959:
[----:B012345:R-:W-:Y:S01]  /*2260*/  LOP3.LUT R2, R19, R0, RZ, 0x3c, !PT ;  /* 0x0000000013027212 */ /* 0x03ffe200078e3cff */
[----:B------:R-:W-:Y:S03]  /*2270*/  BSSY.RECONVERGENT B0, `(.L_x_20988) ;  /* 0x0000042000007945 */ /* 0x000fe60003800200 */
[----:B------:R-:W-:-:S04]  /*2280*/  PRMT R2, R2, 0x9910, RZ ;  /* 0x0000991002027816 */ /* 0x000fc800000000ff */
[----:B------:R-:W-:-:S13]  /*2290*/  ISETP.GT.AND P0, PT, R2, -0x1, PT ;  /* 0xffffffff0200780c */ /* 0x000fda0003f04270 */
[----:B------:R-:W-:Y:S05]  /*22a0*/  @P0 BRA `(.L_x_20989) ;  /* 0x0000000000840947 */ /* 0x000fea0003800000 */
[----:B------:R-:W-:Y:S02]  /*22b0*/  IABS R5, R18 ;  /* 0x0000001200057213 */ /* 0x000fe40000000000 */
[----:B------:R-:W-:Y:S02]  /*22c0*/  PRMT R9, R0, 0x9910, RZ ;  /* 0x0000991000097816 */ /* 0x000fe400000000ff */
[----:B------:R-:W0:Y:S08]  /*22d0*/  I2F.RP R4, R5 ;  /* 0x0000000500047306 */ /* 0x000e300000209400 */
[----:B0-----:R-:W0:Y:S02]  /*22e0*/  MUFU.RCP R4, R4 ;  /* 0x0000000400047308 */ /* 0x001e240000001000 */
[----:B0-----:R-:W-:-:S06]  /*22f0*/  VIADD R2, R4, 0xffffffe ;  /* 0x0ffffffe04027836 */ /* 0x001fcc0000000000 */
[----:B------:R0:W1:Y:S02]  /*2300*/  F2I.FTZ.U32.TRUNC.NTZ R3, R2 ;  /* 0x0000000200037305 */ /* 0x000064000021f000 */
[----:B0-----:R-:W-:Y:S02]  /*2310*/  IMAD.MOV.U32 R2, RZ, RZ, RZ ;  /* 0x000000ffff027224 */ /* 0x001fe400078e00ff */
[----:B-1----:R-:W-:-:S05]  /*2320*/  IMAD.MOV R6, RZ, RZ, -R3 ;  /* 0x000000ffff067224 */ /* 0x002fca00078e0a03 */
[----:B------:R-:W-:Y:S02]  /*2330*/  MOV R0, R6 ;  /* 0x0000000600007202 */ /* 0x000fe40000000f00 */
[----:B------:R-:W-:-:S03]  /*2340*/  IABS R6, R18 ;  /* 0x0000001200067213 */ /* 0x000fc60000000000 */
[----:B------:R-:W-:Y:S01]  /*2350*/  IMAD R7, R0, R5, RZ ;  /* 0x0000000500077224 */ /* 0x000fe200078e02ff */
[----:B------:R-:W-:Y:S01]  /*2360*/  IABS R0, R9 ;  /* 0x0000000900007213 */ /* 0x000fe20000000000 */
[----:B------:R-:W-:Y:S02]  /*2370*/  IMAD.MOV R6, RZ, RZ, -R6 ;  /* 0x000000ffff067224 */ /* 0x000fe400078e0a06 */
[----:B------:R-:W-:-:S04]  /*2380*/  IMAD.HI.U32 R3, R3, R7, R2 ;  /* 0x0000000703037227 */ /* 0x000fc800078e0002 */
[----:B------:R-:W-:Y:S02]  /*2390*/  IMAD.MOV.U32 R2, RZ, RZ, R6 ;  /* 0x000000ffff027224 */ /* 0x000fe400078e0006 */
        /* <DEDUP_REMOVED lines=12> */
[----:B------:R-:W-:-:S05]  /*2460*/  IADD3 R5, PT, PT, -R3, RZ, RZ ;  /* 0x000000ff03057210 */ /* 0x000fca0007ffe1ff */
[----:B------:R-:W-:Y:S02]  /*2470*/  IMAD R0, R18, R5, R9 ;  /* 0x0000000512007224 */ /* 0x000fe400078e0209 */
[----:B------:R-:W-:-:S03]  /*2480*/  VIADD R5, R3, 0xffffffff ;  /* 0xffffffff03057836 */ /* 0x000fc60000000000 */
[----:B------:R-:W-:-:S13]  /*2490*/  ISETP.NE.AND P0, PT, R0, RZ, PT ;  /* 0x000000ff0000720c */ /* 0x000fda0003f05270 */
[----:B------:R-:W-:Y:S01]  /*24a0*/  @!P0 IMAD.MOV R5, RZ, RZ, R3 ;  /* 0x000000ffff058224 */ /* 0x000fe200078e0203 */
[----:B------:R-:W-:Y:S06]  /*24b0*/  BRA `(.L_x_20990) ;  /* 0x0000000000747947 */ /* 0x000fec0003800000 */
.L_x_20989:
[-C--:B------:R-:W-:Y:S02]  /*24c0*/  IABS R7, R18.reuse ;  /* 0x0000001200077213 */ /* 0x080fe40000000000 */
[----:B------:R-:W-:Y:S02]  /*24d0*/  PRMT R5, R0, 0x9910, RZ ;  /* 0x0000991000057816 */ /* 0x000fe400000000ff */
[----:B------:R-:W0:Y:S01]  /*24e0*/  I2F.RP R4, R7 ;  /* 0x0000000700047306 */ /* 0x000e220000209400 */
[----:B------:R-:W-:-:S05]  /*24f0*/  IABS R8, R18 ;  /* 0x0000001200087213 */ /* 0x000fca0000000000 */
[----:B------:R-:W-:Y:S02]  /*2500*/  IMAD.MOV R8, RZ, RZ, -R8 ;  /* 0x000000ffff087224 */ /* 0x000fe400078e0a08 */
[----:B0-----:R-:W0:Y:S02]  /*2510*/  MUFU.RCP R4, R4 ;  /* 0x0000000400047308 */ /* 0x001e240000001000 */
[----:B0-----:R-:W-:-:S06]  /*2520*/  VIADD R2, R4, 0xffffffe ;  /* 0x0ffffffe04027836 */ /* 0x001fcc0000000000 */
[----:B------:R0:W1:Y:S02]  /*2530*/  F2I.FTZ.U32.TRUNC.NTZ R3, R2 ;  /* 0x0000000200037305 */ /* 0x000064000021f000 */
[----:B0-----:R-:W-:Y:S01]  /*2540*/  IMAD.MOV.U32 R2, RZ, RZ, RZ ;  /* 0x000000ffff027224 */ /* 0x001fe200078e00ff */
[----:B-1----:R-:W-:-:S05]  /*2550*/  IADD3 R6, PT, PT, RZ, -R3, RZ ;  /* 0x80000003ff067210 */ /* 0x002fca0007ffe0ff */
[----:B------:R-:W-:Y:S01]  /*2560*/  IMAD.MOV.U32 R0, RZ, RZ, R6 ;  /* 0x000000ffff007224 */ /* 0x000fe200078e0006 */
[----:B------:R-:W-:-:S03]  /*2570*/  IABS R6, R5 ;  /* 0x0000000500067213 */ /* 0x000fc60000000000 */
[----:B------:R-:W-:-:S04]  /*2580*/  IMAD R9, R0, R7, RZ ;  /* 0x0000000700097224 */ /* 0x000fc800078e02ff */
[----:B------:R-:W-:Y:S01]  /*2590*/  IMAD.HI.U32 R0, R3, R9, R2 ;  /* 0x0000000903007227 */ /* 0x000fe200078e0002 */
[----:B------:R-:W-:-:S03]  /*25a0*/  MOV R3, R6 ;  /* 0x0000000600037202 */ /* 0x000fc60000000f00 */
[----:B------:R-:W-:Y:S02]  /*25b0*/  IMAD.MOV.U32 R2, RZ, RZ, R8 ;  /* 0x000000ffff027224 */ /* 0x000fe400078e0008 */
        /* <DEDUP_REMOVED lines=13> */
.L_x_20990:
[----:B------:R-:W-:Y:S05]  /*2690*/  BSYNC.RECONVERGENT B0 ;  /* 0x0000000000007941 */ /* 0x000fea0003800200 */
.L_x_20988:
        /* <DEDUP_REMOVED lines=16> */
.L_x_20994:
[----:B------:R0:W-:Y:S01]  /*27a0*/  STG.E.U8 desc[UR36][R2.64], R5 ;  /* 0x0000000502007986 */ /* 0x0001e2000c101124 */
[----:B------:R-:W-:Y:S05]  /*27b0*/  BRA `(.L_x_20996) ;  /* 0x0000000c005c7947 */ /* 0x000fea0003800000 */
.L_x_20993:
        /* <DEDUP_REMOVED lines=11> */
.L_x_20998:
[----:B------:R-:W-:-:S05]  /*2870*/  PRMT R5, R5, 0x9910, RZ ;  /* 0x0000991005057816 */ /* 0x000fca00000000ff */
[----:B------:R0:W-:Y:S01]  /*2880*/  STG.E desc[UR36][R2.64], R5 ;  /* 0x0000000502007986 */ /* 0x0001e2000c101924 */
[----:B------:R-:W-:Y:S05]  /*2890*/  BRA `(.L_x_20996) ;  /* 0x0000000c00247947 */ /* 0x000fea0003800000 */
.L_x_20997:
[----:B------:R0:W-:Y:S01]  /*28a0*/  STG.E.U16 desc[UR36][R2.64], R5 ;  /* 0x0000000502007986 */ /* 0x0001e2000c101524 */
[----:B------:R-:W-:Y:S05]  /*28b0*/  BRA `(.L_x_20996) ;  /* 0x0000000c001c7947 */ /* 0x000fea0003800000 */
.L_x_20992:
        /* <DEDUP_REMOVED lines=9> */
.L_x_21000:
[----:B------:R-:W0:Y:S02]  /*2950*/  I2F.S16 R0, R5 ;  /* 0x0000000500007306 */ /* 0x000e240000101400 */
[----:B0-----:R-:W-:-:S05]  /*2960*/  F2FP.F16.F32.PACK_AB R0, RZ, R0 ;  /* 0x00000000ff00723e */ /* 0x001fca00000000ff */
[----:B------:R0:W-:Y:S01]  /*2970*/  STG.E.U16 desc[UR36][R2.64], R0 ;  /* 0x0000000002007986 */ /* 0x0001e2000c101524 */
[----:B------:R-:W-:Y:S05]  /*2980*/  BRA `(.L_x_20996) ;  /* 0x0000000800e87947 */ /* 0x000fea0003800000 */
.L_x_20999:
        /* <DEDUP_REMOVED lines=10> */
.L_x_21002:
[----:B------:R-:W0:Y:S02]  /*2a30*/  I2F.S16 R5, R5 ;  /* 0x0000000500057306 */ /* 0x000e240000101400 */
[----:B0-----:R-:W-:-:S04]  /*2a40*/  F2FP.F16.F32.PACK_AB R5, RZ, R5 ;  /* 0x00000005ff05723e */ /* 0x001fc800000000ff */
[----:B------:R-:W-:-:S05]  /*2a50*/  PRMT R5, R5, 0x5410, RZ ;  /* 0x0000541005057816 */ /* 0x000fca00000000ff */
[----:B------:R2:W-:Y:S01]  /*2a60*/  STG.E desc[UR36][R2.64], R5 ;  /* 0x0000000502007986 */ /* 0x0005e2000c101924 */
[----:B------:R-:W-:Y:S05]  /*2a70*/  BRA `(.L_x_20996) ;  /* 0x0000000800ac7947 */ /* 0x000fea0003800000 */
.L_x_21001:
[----:B------:R-:W0:Y:S02]  /*2a80*/  I2F.F64.S16 R4, R5 ;  /* 0x0000000500047312 */ /* 0x000e240000101c00 */
[----:B0-----:R4:W-:Y:S01]  /*2a90*/  STG.E.64 desc[UR36][R2.64], R4 ;  /* 0x0000000402007986 */ /* 0x0019e2000c101b24 */
[----:B------:R-:W-:Y:S05]  /*2aa0*/  BRA `(.L_x_20996) ;  /* 0x0000000800a07947 */ /* 0x000fea0003800000 */
.L_x_20991:
        /* <DEDUP_REMOVED lines=13> */
.L_x_21005:
[----:B------:R-:W-:Y:S01]  /*2b80*/  CS2R R6, SRZ ;  /* 0x0000000000067805 */ /* 0x000fe2000001ff00 */
[----:B------:R-:W0:Y:S04]  /*2b90*/  I2F.F64.S16 R4, R5 ;  /* 0x0000000500047312 */ /* 0x000e280000101c00 */
[----:B0-----:R0:W-:Y:S01]  /*2ba0*/  STG.E.128 desc[UR36][R2.64], R4 ;  /* 0x0000000402007986 */ /* 0x0011e2000c101d24 */
[----:B------:R-:W-:Y:S05]  /*2bb0*/  BRA `(.L_x_20996) ;  /* 0x00000008005c7947 */ /* 0x000fea0003800000 */
.L_x_21004:
        /* <DEDUP_REMOVED lines=19> */
.L_x_21009:
[----:B------:R-:W-:Y:S05]  /*2cf0*/  BSYNC.RECONVERGENT B0 ;  /* 0x0000000000007941 */ /* 0x000fea0003800200 */
.L_x_21008:
[----:B------:R-:W-:-:S05]  /*2d00*/  LOP3.LUT R7, R0, 0x80, R7, 0xf8, !PT ;  /* 0x0000008000077812 */ /* 0x000fca00078ef807 */
[----:B------:R0:W-:Y:S01]  /*2d10*/  STG.E.U8 desc[UR36][R2.64], R7 ;  /* 0x0000000702007986 */ /* 0x0001e2000c101124 */
[----:B------:R-:W-:Y:S05]  /*2d20*/  BRA `(.L_x_20996) ;  /* 0x0000000800007947 */ /* 0x000fea0003800000 */
.L_x_21007:
        /* <DEDUP_REMOVED lines=15> */
.L_x_21011:
[----:B------:R-:W-:Y:S05]  /*2e20*/  BSYNC.RECONVERGENT B0 ;  /* 0x0000000000007941 */ /* 0x000fea0003800200 */
.L_x_21010:
[----:B------:R-:W-:-:S05]  /*2e30*/  LOP3.LUT R7, R0, 0x80, R7, 0xf8, !PT ;  /* 0x0000008000077812 */ /* 0x000fca00078ef807 */
[----:B------:R0:W-:Y:S01]  /*2e40*/  STG.E.U8 desc[UR36][R2.64], R7 ;  /* 0x0000000702007986 */ /* 0x0001e2000c101124 */
[----:B------:R-:W-:Y:S05]  /*2e50*/  BRA `(.L_x_20996) ;  /* 0x0000000400b47947 */ /* 0x000fea0003800000 */
.L_x_21006:
[----:B------:R-:W0:Y:S02]  /*2e60*/  I2F.S16 R0, R5 ;  /* 0x0000000500007306 */ /* 0x000e240000101400 */
[----:B0-----:R-:W-:-:S05]  /*2e70*/  F2FP.BF16.F32.PACK_AB R0, RZ, R0 ;  /* 0x00000000ff00723e */ /* 0x001fca00000010ff */
[----:B------:R0:W-:Y:S01]  /*2e80*/  STG.E.U16 desc[UR36][R2.64], R0 ;  /* 0x0000000002007986 */ /* 0x0001e2000c101524 */
[----:B------:R-:W-:Y:S05]  /*2e90*/  BRA `(.L_x_20996) ;  /* 0x0000000400a47947 */ /* 0x000fea0003800000 */
.L_x_21003:
        /* <DEDUP_REMOVED lines=10> */
.L_x_21014:
[----:B------:R-:W0:Y:S01]  /*2f40*/  I2F.S16 R5, R5 ;  /* 0x0000000500057306 */ /* 0x000e220000101400 */
[----:B------:R-:W-:Y:S01]  /*2f50*/  BSSY.RECONVERGENT B0, `(.L_x_21015) ;  /* 0x0000014000007945 */ /* 0x000fe20003800200 */
[----:B------:R-:W-:Y:S01]  /*2f60*/  HFMA2 R0, -RZ, RZ, 0, 7.62939453125e-06 ;  /* 0x00000080ff007431 */ /* 0x000fe200000001ff */
        /* <DEDUP_REMOVED lines=10> */
.L_x_21017:
[----:B------:R-:W-:-:S04]  /*3010*/  SHF.R.U32.HI R0, RZ, 0x14, R5 ;  /* 0x00000014ff007819 */ /* 0x000fc80000011605 */
[----:B------:R-:W-:-:S04]  /*3020*/  LOP3.LUT R0, R0, 0x1, RZ, 0xc0, !PT ;  /* 0x0000000100007812 */ /* 0x000fc800078ec0ff */
[----:B------:R-:W-:-:S04]  /*3030*/  IADD3 R0, PT, PT, R5, 0x487ffff, R0 ;  /* 0x0487ffff05007810 */ /* 0x000fc80007ffe000 */
[----:B------:R-:W-:-:S04]  /*3040*/  SHF.R.U32.HI R0, RZ, 0x14, R0 ;  /* 0x00000014ff007819 */ /* 0x000fc80000011600 */
[----:B------:R-:W-:-:S07]  /*3050*/  LOP3.LUT R4, R0, 0xff, RZ, 0xc0, !PT ;  /* 0x000000ff00047812 */ /* 0x000fce00078ec0ff */
.L_x_21018:
[----:B------:R-:W-:-:S04]  /*3060*/  SHF.R.U32.HI R5, RZ, 0x18, R5 ;  /* 0x00000018ff057819 */ /* 0x000fc80000011605 */
[----:B------:R-:W-:-:S04]  /*3070*/  LOP3.LUT R4, R4, 0x80, R5, 0xf8, !PT ;  /* 0x0000008004047812 */ /* 0x000fc800078ef805 */
[----:B------:R-:W-:-:S07]  /*3080*/  PRMT R0, R4, 0x7610, R0 ;  /* 0x0000761004007816 */ /* 0x000fce0000000000 */
.L_x_21016:
[----:B------:R-:W-:Y:S05]  /*3090*/  BSYNC.RECONVERGENT B0 ;  /* 0x0000000000007941 */ /* 0x000fea0003800200 */
.L_x_21015:
[----:B------:R0:W-:Y:S01]  /*30a0*/  STG.E.U8 desc[UR36][R2.64], R0 ;  /* 0x0000000002007986 */ /* 0x0001e2000c101124 */
[----:B------:R-:W-:Y:S05]  /*30b0*/  BRA `(.L_x_20996) ;  /* 0x00000004001c7947 */ /* 0x000fea0003800000 */
.L_x_21013:
        /* <DEDUP_REMOVED lines=13> */
.L_x_21021:
[----:B------:R-:W-:-:S04]  /*3190*/  SHF.R.U32.HI R0, RZ, 0x15, R5 ;  /* 0x00000015ff007819 */ /* 0x000fc80000011605 */
[----:B------:R-:W-:-:S04]  /*31a0*/  LOP3.LUT R0, R0, 0x1, RZ, 0xc0, !PT ;  /* 0x0000000100007812 */ /* 0x000fc800078ec0ff */
[----:B------:R-:W-:-:S04]  /*31b0*/  IADD3 R0, PT, PT, R5, 0x88fffff, R0 ;  /* 0x088fffff05007810 */ /* 0x000fc80007ffe000 */
[----:B------:R-:W-:-:S04]  /*31c0*/  SHF.R.U32.HI R0, RZ, 0x15, R0 ;  /* 0x00000015ff007819 */ /* 0x000fc80000011600 */
[----:B------:R-:W-:-:S07]  /*31d0*/  LOP3.LUT R4, R0, 0xff, RZ, 0xc0, !PT ;  /* 0x000000ff00047812 */ /* 0x000fce00078ec0ff */
.L_x_21022:
[----:B------:R-:W-:-:S04]  /*31e0*/  SHF.R.U32.HI R5, RZ, 0x18, R5 ;  /* 0x00000018ff057819 */ /* 0x000fc80000011605 */
[----:B------:R-:W-:-:S04]  /*31f0*/  LOP3.LUT R4, R4, 0x80, R5, 0xf8, !PT ;  /* 0x0000008004047812 */ /* 0x000fc800078ef805 */
[----:B------:R-:W-:-:S07]  /*3200*/  PRMT R0, R4, 0x7610, R0 ;  /* 0x0000761004007816 */ /* 0x000fce0000000000 */
.L_x_21020:
[----:B------:R-:W-:Y:S05]  /*3210*/  BSYNC.RECONVERGENT B0 ;  /* 0x0000000000007941 */ /* 0x000fea0003800200 */
.L_x_21019:
[----:B------:R0:W-:Y:S01]  /*3220*/  STG.E.U8 desc[UR36][R2.64], R0 ;  /* 0x0000000002007986 */ /* 0x0001e2000c101124 */
[----:B------:R-:W-:Y:S05]  /*3230*/  BRA `(.L_x_20996) ;  /* 0x0000000000bc7947 */ /* 0x000fea0003800000 */
.L_x_21012:
[----:B------:R-:W-:-:S09]  /*3240*/  UISETP.NE.AND UP0, UPT, UR4, 0x1c, UPT ;  /* 0x0000001c0400788c */ /* 0x000fd2000bf05270 */
[----:B------:R-:W-:Y:S05]  /*3250*/  BRA.U !UP0, `(.L_x_21023) ;  /* 0x0000000108ac7547 */ /* 0x000fea000b800000 */
[----:B------:R-:W-:-:S09]  /*3260*/  UISETP.NE.AND UP0, UPT, UR4, 0x1d, UPT ;  /* 0x0000001d0400788c */ /* 0x000fd2000bf05270 */
[----:B------:R-:W-:Y:S05]  /*3270*/  BRA.U !UP0, `(.L_x_21024) ;  /* 0x0000000108907547 */ /* 0x000fea000b800000 */
[----:B------:R-:W-:-:S09]  /*3280*/  UISETP.NE.AND UP0, UPT, UR4, 0x2c, UPT ;  /* 0x0000002c0400788c */ /* 0x000fd2000bf05270 */
[----:B------:R-:W-:Y:S05]  /*3290*/  BRA.U !UP0, `(.L_x_21025) ;  /* 0x0000000108447547 */ /* 0x000fea000b800000 */
.L_x_20995:
        /* <DEDUP_REMOVED lines=16> */
.L_x_21026:
[----:B------:R-:W-:Y:S05]  /*33a0*/  BRA `(.L_x_20996) ;  /* 0x0000000000607947 */ /* 0x000fea0003800000 */
.L_x_21025:
[----:B------:R-:W0:Y:S02]  /*33b0*/  I2F.S16 R5, R5 ;  /* 0x0000000500057306 */ /* 0x000e240000101400 */
[----:B0-----:R-:W-:-:S04]  /*33c0*/  SHF.R.U32.HI R4, RZ, 0x17, R5 ;  /* 0x00000017ff047819 */ /* 0x001fc80000011605 */
[----:B------:R-:W-:-:S04]  /*33d0*/  LOP3.LUT R6, R4, 0xff, RZ, 0xc0, !PT ;  /* 0x000000ff04067812 */ /* 0x000fc800078ec0ff */
[----:B------:R-:W-:-:S13]  /*33e0*/  ISETP.NE.AND P1, PT, R6, 0xff, PT ;  /* 0x000000ff0600780c */ /* 0x000fda0003f25270 */
[--C-:B------:R-:W-:Y:S02]  /*33f0*/  @P1 SHF.R.U32.HI R0, RZ, 0x16, R5.reuse ;  /* 0x00000016ff001819 */ /* 0x100fe40000011605 */
[----:B------:R-:W-:Y:S02]  /*3400*/  @P1 LOP3.LUT P0, RZ, R6, 0x3fffff, R5, 0xf8, !PT ;  /* 0x003fffff06ff1812 */ /* 0x000fe4000780f805 */
[----:B------:R-:W-:Y:S02]  /*3410*/  @P1 LOP3.LUT R0, R0, 0x1, RZ, 0xc0, !PT ;  /* 0x0000000100001812 */ /* 0x000fe400078ec0ff */
[----:B------:R-:W-:Y:S02]  /*3420*/  @P1 IADD3 R6, PT, PT, R4, 0x1, RZ ;  /* 0x0000000104061810 */ /* 0x000fe40007ffe0ff */
[----:B------:R-:W-:Y:S01]  /*3430*/  @P1 ISETP.EQ.U32.AND P2, PT, R0, 0x1, P0 ;  /* 0x000000010000180c */ /* 0x000fe20000742070 */
[----:B------:R-:W-:Y:S01]  /*3440*/  IMAD.MOV.U32 R0, RZ, RZ, 0xff ;  /* 0x000000ffff007424 */ /* 0x000fe200078e00ff */
[----:B------:R-:W-:-:S02]  /*3450*/  PLOP3.LUT P0, PT, PT, PT, PT, 0x80, 0x8 ;  /* 0x000000000008781c */ /* 0x000fc40003f0f070 */
[----:B------:R-:W-:Y:S02]  /*3460*/  @P1 PLOP3.LUT P0, PT, P2, PT, PT, 0x80, 0x8 ;  /* 0x000000000008181c */ /* 0x000fe4000170f070 */
[----:B------:R-:W-:-:S11]  /*3470*/  PRMT R5, R0, 0x7610, R5 ;  /* 0x0000761000057816 */ /* 0x000fd60000000005 */
[----:B------:R-:W-:-:S04]  /*3480*/  @!P0 IMAD.MOV R6, RZ, RZ, R4 ;  /* 0x000000ffff068224 */ /* 0x000fc800078e0204 */
[----:B------:R-:W-:-:S05]  /*3490*/  @P1 IMAD.MOV.U32 R5, RZ, RZ, R6 ;  /* 0x000000ffff051224 */ /* 0x000fca00078e0006 */
[----:B------:R0:W-:Y:S01]  /*34a0*/  STG.E.U8 desc[UR36][R2.64], R5 ;  /* 0x0000000502007986 */ /* 0x0001e2000c101124 */
[----:B------:R-:W-:Y:S05]  /*34b0*/  BRA `(.L_x_20996) ;  /* 0x00000000001c7947 */ /* 0x000fea0003800000 */
.L_x_21024:
[----:B------:R-:W-:-:S05]  /*34c0*/  PRMT R5, R5, 0x9910, RZ ;  /* 0x0000991005057816 */ /* 0x000fca00000000ff */
[----:B------:R-:W-:-:S05]  /*34d0*/  IMAD.MOV.U32 R4, RZ, RZ, R5 ;  /* 0x000000ffff047224 */ /* 0x000fca00078e0005 */
[----:B------:R-:W-:-:S05]  /*34e0*/  SHF.R.S32.HI R5, RZ, 0x1f, R4 ;  /* 0x0000001fff057819 */ /* 0x000fca0000011404 */
[----:B------:R0:W-:Y:S01]  /*34f0*/  STG.E.64 desc[UR36][R2.64], R4 ;  /* 0x0000000402007986 */ /* 0x0001e2000c101b24 */
[----:B------:R-:W-:Y:S05]  /*3500*/  BRA `(.L_x_20996) ;  /* 0x0000000000087947 */ /* 0x000fea0003800000 */
.L_x_21023:
[----:B------:R-:W-:-:S05]  /*3510*/  PRMT R5, R5, 0x9910, RZ ;  /* 0x0000991005057816 */ /* 0x000fca00000000ff */
[----:B------:R0:W-:Y:S02]  /*3520*/  STG.E desc[UR36][R2.64], R5 ;  /* 0x0000000502007986 */ /* 0x0001e4000c101924 */
.L_x_20996:
[----:B------:R-:W-:-:S07]  /*3530*/  IADD3 R17, PT, PT, R17, 0x80, RZ ;  /* 0x0000008011117810 */ /* 0x000fce0007ffe0ff */
.L_x_20952:
[----:B------:R-:W-:Y:S05]  /*3540*/  BSYNC.RECONVERGENT B6 ;  /* 0x0000000000067941 */ /* 0x000fea0003800200 */
.L_x_20951:
        /* <DEDUP_REMOVED lines=9> */
[----:B------:R-:W1:Y:S01]  /*35e0*/  LDCU.64 UR4, c[0x0][0x390] ;  /* 0x00007200ff0477ac */ /* 0x000e620008000a00 */
[----:B------:R-:W-:Y:S01]  /*35f0*/  IMAD.MOV.U32 R16, RZ, RZ, RZ ;  /* 0x000000ffff107224 */ /* 0x000fe200078e00ff */
[----:B------:R-:W0:Y:S01]  /*3600*/  LDCU UR6, c[0x0][0x38c] ;  /* 0x00007180ff0677ac */ /* 0x000e220008000800 */
[----:B------:R-:W5:Y:S01]  /*3610*/  LDCU.64 UR8, c[0x0][0x4b8] ;  /* 0x00009700ff0877ac */ /* 0x000f620008000a00 */
[----:B------:R-:W-:Y:S01]  /*3620*/  UISETP.NE.AND UP0, UPT, UR40, URZ, UPT ;  /* 0x000000ff2800728c */ /* 0x000fe2000bf05270 */
[----:B-1234-:R-:W-:-:S05]  /*3630*/  IMAD.HI.U32 R2, R17, UR4, R16 ;  /* 0x0000000411027c27 */ /* 0x01efca000f8e0010 */
[----:B------:R-:W-:-:S04]  /*3640*/  SHF.R.U32.HI R3, RZ, UR5, R2 ;  /* 0x00000005ff037c19 */ /* 0x000fc80008011602 */
[----:B------:R-:W-:-:S05]  /*3650*/  IADD3 R0, PT, PT, -R3, RZ, RZ ;  /* 0x000000ff03007210 */ /* 0x000fca0007ffe1ff */
[----:B0-----:R-:W-:-:S04]  /*3660*/  IMAD R0, R0, UR6, R17 ;  /* 0x0000000600007c24 */ /* 0x001fc8000f8e0211 */
[C---:B-----5:R-:W-:Y:S02]  /*3670*/  IMAD R16, R0.reuse, UR8, RZ ;  /* 0x0000000800107c24 */ /* 0x060fe4000f8e02ff */
        /* <DEDUP_REMOVED lines=288> */
.L_x_21029:
[----:B------:R-:W1:Y:S01]  /*4880*/  LDCU.64 UR6, c[0x0][0x588] ;  /* 0x0000b100ff0677ac */ /* 0x000e620008000a00 */
        /* <DEDUP_REMOVED lines=15> */
.L_x_21033:
[----:B------:R0:W5:Y:S01]  /*4980*/  LDG.E.U8 R0, desc[UR36][R2.64] ;  /* 0x0000002402007981 */ /* 0x000162000c1e1100 */
[----:B------:R-:W-:Y:S05]  /*4990*/  BRA `(.L_x_21035) ;  /* 0x0000000c004c7947 */ /* 0x000fea0003800000 */
.L_x_21032:
        /* <DEDUP_REMOVED lines=8> */
.L_x_21037:
[----:B------:R0:W5:Y:S01]  /*4a20*/  LDG.E.U16 R0, desc[UR36][R2.64] ;  /* 0x0000002402007981 */ /* 0x000162000c1e1500 */
[----:B------:R-:W-:Y:S05]  /*4a30*/  BRA `(.L_x_21035) ;  /* 0x0000000c00247947 */ /* 0x000fea0003800000 */
.L_x_21036:
[----:B------:R0:W5:Y:S01]  /*4a40*/  LDG.E.U16 R0, desc[UR36][R2.64] ;  /* 0x0000002402007981 */ /* 0x000162000c1e1500 */
[----:B------:R-:W-:Y:S05]  /*4a50*/  BRA `(.L_x_21035) ;  /* 0x0000000c001c7947 */ /* 0x000fea0003800000 */
.L_x_21031:
        /* <DEDUP_REMOVED lines=9> */
.L_x_21039:
[----:B------:R-:W2:Y:S02]  /*4af0*/  LDG.E.U16 R4, desc[UR36][R2.64] ;  /* 0x0000002402047981 */ /* 0x000ea4000c1e1500 */
[----:B--2---:R-:W-:-:S06]  /*4b00*/  HADD2.F32 R4, -RZ, R4.H0_H0 ;  /* 0x20000004ff047230 */ /* 0x004fcc0000004100 */
[----:B------:R-:W0:Y:S02]  /*4b10*/  F2I.FTZ.TRUNC.NTZ R4, R4 ;  /* 0x0000000400047305 */ /* 0x000e24000021f100 */
[----:B0-----:R-:W-:Y:S01]  /*4b20*/  PRMT R0, R4, 0x7610, R0 ;  /* 0x0000761004007816 */ /* 0x001fe20000000000 */
[----:B------:R-:W-:Y:S06]  /*4b30*/  BRA `(.L_x_21035) ;  /* 0x0000000800e47947 */ /* 0x000fec0003800000 */
.L_x_21038:
        /* <DEDUP_REMOVED lines=9> */
.L_x_21041:
[----:B------:R-:W2:Y:S02]  /*4bd0*/  LDG.E.U16 R2, desc[UR36][R2.64] ;  /* 0x0000002402027981 */ /* 0x000ea4000c1e1500 */
[----:B--2---:R-:W-:-:S06]  /*4be0*/  HADD2.F32 R4, -RZ, R2.H0_H0 ;  /* 0x20000002ff047230 */ /* 0x004fcc0000004100 */
[----:B------:R-:W0:Y:S02]  /*4bf0*/  F2I.FTZ.TRUNC.NTZ R4, R4 ;  /* 0x0000000400047305 */ /* 0x000e24000021f100 */
[----:B0-----:R-:W-:Y:S01]  /*4c00*/  PRMT R0, R4, 0x7610, R0 ;  /* 0x0000761004007816 */ /* 0x001fe20000000000 */
[----:B------:R-:W-:Y:S06]  /*4c10*/  BRA `(.L_x_21035) ;  /* 0x0000000800ac7947 */ /* 0x000fec0003800000 */
.L_x_21040:
[----:B------:R-:W2:Y:S02]  /*4c20*/  LDG.E.64 R2, desc[UR36][R2.64] ;  /* 0x0000002402027981 */ /* 0x000ea4000c1e1b00 */
[----:B--2---:R0:W1:Y:S02]  /*4c30*/  F2I.F64.TRUNC R0, R2 ;  /* 0x0000000200007311 */ /* 0x004064000030d100 */
[----:B01----:R-:W-:Y:S05]  /*4c40*/  BRA `(.L_x_21035) ;  /* 0x0000000800a07947 */ /* 0x003fea0003800000 */
.L_x_21030:
        /* <DEDUP_REMOVED lines=12> */
.L_x_21044:
[----:B------:R-:W2:Y:S02]  /*4d10*/  LDG.E.64 R2, desc[UR36][R2.64] ;  /* 0x0000002402027981 */ /* 0x000ea4000c1e1b00 */
[----:B--2---:R3:W4:Y:S02]  /*4d20*/  F2I.F64.TRUNC R0, R2 ;  /* 0x0000000200007311 */ /* 0x004724000030d100 */
[----:B---34-:R-:W-:Y:S05]  /*4d30*/  BRA `(.L_x_21035) ;  /* 0x0000000800647947 */ /* 0x018fea0003800000 */
.L_x_21043:
        /* <DEDUP_REMOVED lines=27> */
.L_x_21046:
        /* <DEDUP_REMOVED lines=14> */
.L_x_21045:
[----:B------:R-:W2:Y:S02]  /*4fd0*/  LDG.E.U16 R4, desc[UR36][R2.64] ;  /* 0x0000002402047981 */ /* 0x000ea4000c1e1500 */
[----:B--2---:R-:W-:-:S06]  /*4fe0*/  IMAD.U32 R4, R4, 0x10000, RZ ;  /* 0x0001000004047824 */ /* 0x004fcc00078e00ff */
[----:B------:R-:W0:Y:S02]  /*4ff0*/  F2I.FTZ.TRUNC.NTZ R4, R4 ;  /* 0x0000000400047305 */ /* 0x000e24000021f100 */
[----:B0-----:R-:W-:Y:S01]  /*5000*/  PRMT R0, R4, 0x7610, R0 ;  /* 0x0000761004007816 */ /* 0x001fe20000000000 */
[----:B------:R-:W-:Y:S06]  /*5010*/  BRA `(.L_x_21035) ;  /* 0x0000000400ac7947 */ /* 0x000fec0003800000 */
.L_x_21042:
        /* <DEDUP_REMOVED lines=10> */
.L_x_21049:
        /* <DEDUP_REMOVED lines=21> */
.L_x_21053:
[----:B------:R-:W-:Y:S05]  /*5210*/  BSYNC.RECONVERGENT B1 ;  /* 0x0000000000017941 */ /* 0x000fea0003800200 */
.L_x_21052:
[----:B------:R-:W-:Y:S02]  /*5220*/  SHF.L.U32 R0, R0, 0x14, RZ ;  /* 0x0000001400007819 */ /* 0x000fe400000006ff */
[----:B------:R-:W-:-:S04]  /*5230*/  LEA R2, R2, 0x3b800000, 0x17 ;  /* 0x3b80000002027811 */ /* 0x000fc800078eb8ff */
[----:B------:R-:W-:-:S07]  /*5240*/  LOP3.LUT R4, R2, R0, R7, 0xfe, !PT ;  /* 0x0000000002047212 */ /* 0x000fce00078efe07 */
.L_x_21051:
[----:B------:R-:W-:Y:S05]  /*5250*/  BSYNC.RECONVERGENT B0 ;  /* 0x0000000000007941 */ /* 0x000fea0003800200 */
.L_x_21050:
[----:B------:R-:W0:Y:S02]  /*5260*/  F2I.FTZ.TRUNC.NTZ R4, R4 ;  /* 0x0000000400047305 */ /* 0x000e24000021f100 */
[----:B0-----:R-:W-:Y:S01]  /*5270*/  PRMT R0, R4, 0x7610, R0 ;  /* 0x0000761004007816 */ /* 0x001fe20000000000 */
[----:B------:R-:W-:Y:S06]  /*5280*/  BRA `(.L_x_21035) ;  /* 0x0000000400107947 */ /* 0x000fec0003800000 */
.L_x_21048:
        /* <DEDUP_REMOVED lines=21> */
.L_x_21057:
[----:B------:R-:W-:Y:S05]  /*53e0*/  BSYNC.RECONVERGENT B1 ;  /* 0x0000000000017941 */ /* 0x000fea0003800200 */
.L_x_21056:
[----:B------:R-:W-:Y:S01]  /*53f0*/  IMAD.SHL.U32 R0, R0, 0x200000, RZ ;  /* 0x0020000000007824 */ /* 0x000fe200078e00ff */
[----:B------:R-:W-:-:S04]  /*5400*/  LEA R2, R2, 0x37800000, 0x17 ;  /* 0x3780000002027811 */ /* 0x000fc800078eb8ff */
[----:B------:R-:W-:-:S07]  /*5410*/  LOP3.LUT R4, R2, R0, R7, 0xfe, !PT ;  /* 0x0000000002047212 */ /* 0x000fce00078efe07 */
.L_x_21055:
[----:B------:R-:W-:Y:S05]  /*5420*/  BSYNC.RECONVERGENT B0 ;  /* 0x0000000000007941 */ /* 0x000fea0003800200 */
.L_x_21054:
[----:B------:R-:W0:Y:S02]  /*5430*/  F2I.FTZ.TRUNC.NTZ R4, R4 ;  /* 0x0000000400047305 */ /* 0x000e24000021f100 */
[----:B0-----:R-:W-:Y:S01]  /*5440*/  PRMT R0, R4, 0x7610, R0 ;  /* 0x0000761004007816 */ /* 0x001fe20000000000 */
[----:B------:R-:W-:Y:S06]  /*5450*/  BRA `(.L_x_21035) ;  /* 0x00000000009c7947 */ /* 0x000fec0003800000 */
.L_x_21047:
        /* <DEDUP_REMOVED lines=14> */
.L_x_21061:
[----:B------:R-:W-:Y:S05]  /*5540*/  BSYNC.RECONVERGENT B0 ;  /* 0x0000000000007941 */ /* 0x000fea0003800200 */
.L_x_21060:
[----:B------:R-:W0:Y:S02]  /*5550*/  F2I.FTZ.TRUNC.NTZ R4, R4 ;  /* 0x0000000400047305 */ /* 0x000e24000021f100 */
[----:B0-----:R-:W-:Y:S01]  /*5560*/  PRMT R0, R4, 0x7610, R0 ;  /* 0x0000761004007816 */ /* 0x001fe20000000000 */
[----:B------:R-:W-:Y:S06]  /*5570*/  BRA `(.L_x_21035) ;  /* 0x0000000000547947 */ /* 0x000fec0003800000 */
.L_x_21034:
        /* <DEDUP_REMOVED lines=16> */
.L_x_21062:
[----:B------:R-:W-:Y:S01]  /*5680*/  PRMT R0, RZ, 0x7610, R0 ;  /* 0x00007610ff007816 */ /* 0x000fe20000000000 */
[----:B------:R-:W-:Y:S06]  /*5690*/  BRA `(.L_x_21035) ;  /* 0x00000000000c7947 */ /* 0x000fec0003800000 */
.L_x_21059:
[----:B------:R0:W5:Y:S01]  /*56a0*/  LDG.E.U16 R0, desc[UR36][R2.64] ;  /* 0x0000002402007981 */ /* 0x000162000c1e1500 */
[----:B------:R-:W-:Y:S05]  /*56b0*/  BRA `(.L_x_21035) ;  /* 0x0000000000047947 */ /* 0x000fea0003800000 */
.L_x_21058:
[----:B------:R1:W5:Y:S02]  /*56c0*/  LDG.E.U16 R0, desc[UR36][R2.64] ;  /* 0x0000002402007981 */ /* 0x000364000c1e1500 */
.L_x_21035:
[----:B012345:R-:W-:Y:S01]  /*56d0*/  LOP3.LUT R2, R19, R0, RZ, 0x3c, !PT ;  /* 0x0000000013027212 */ /* 0x03ffe200078e3cff */
[----:B------:R-:W-:Y:S03]  /*56e0*/  BSSY.RECONVERGENT B0, `(.L_x_21063) ;  /* 0x0000043000007945 */ /* 0x000fe60003800200 */
[----:B------:R-:W-:-:S04]  /*56f0*/  PRMT R2, R2, 0x9910, RZ ;  /* 0x0000991002027816 */ /* 0x000fc800000000ff */
[----:B------:R-:W-:-:S13]  /*5700*/  ISETP.GT.AND P0, PT, R2, -0x1, PT ;  /* 0xffffffff0200780c */ /* 0x000fda0003f04270 */
[----:B------:R-:W-:Y:S05]  /*5710*/  @P0 BRA `(.L_x_21064) ;  /* 0x0000000000880947 */ /* 0x000fea0003800000 */
        /* <DEDUP_REMOVED lines=8> */
[----:B0-----:R-:W-:Y:S02]  /*57a0*/  IMAD.MOV.U32 R2, RZ, RZ, RZ ;  /* 0x000000ffff027224 */ /* 0x001fe400078e00ff */
[----:B-1----:R-:W-:-:S05]  /*57b0*/  IMAD.MOV R6, RZ, RZ, -R3 ;  /* 0x000000ffff067224 */ /* 0x002fca00078e0a03 */
[----:B------:R-:W-:Y:S02]  /*57c0*/  MOV R0, R6 ;  /* 0x0000000600007202 */ /* 0x000fe40000000f00 */
[----:B------:R-:W-:-:S03]  /*57d0*/  IABS R6, R5 ;  /* 0x0000000500067213 */ /* 0x000fc60000000000 */
[----:B------:R-:W-:-:S04]  /*57e0*/  IMAD R9, R0, R7, RZ ;  /* 0x0000000700097224 */ /* 0x000fc800078e02ff */
[----:B------:R-:W-:Y:S01]  /*57f0*/  IMAD.HI.U32 R0, R3, R9, R2 ;  /* 0x0000000903007227 */ /* 0x000fe200078e0002 */
[----:B------:R-:W-:-:S03]  /*5800*/  MOV R2, R8 ;  /* 0x0000000800027202 */ /* 0x000fc60000000f00 */
[----:B------:R-:W-:-:S04]  /*5810*/  IMAD.MOV.U32 R3, RZ, RZ, R6 ;  /* 0x000000ffff037224 */ /* 0x000fc800078e0006 */
        /* <DEDUP_REMOVED lines=12> */
[----:B------:R-:W-:-:S04]  /*58e0*/  IMAD.MOV R3, RZ, RZ, -R0 ;  /* 0x000000ffff037224 */ /* 0x000fc800078e0a00 */
[----:B------:R-:W-:Y:S02]  /*58f0*/  IMAD R2, R18, R3, R5 ;  /* 0x0000000312027224 */ /* 0x000fe400078e0205 */
[----:B------:R-:W-:-:S03]  /*5900*/  VIADD R5, R0, 0xffffffff ;  /* 0xffffffff00057836 */ /* 0x000fc60000000000 */
[----:B------:R-:W-:-:S13]  /*5910*/  ISETP.NE.AND P0, PT, R2, RZ, PT ;  /* 0x000000ff0200720c */ /* 0x000fda0003f05270 */
[----:B------:R-:W-:Y:S01]  /*5920*/  @!P0 IMAD.MOV R5, RZ, RZ, R0 ;  /* 0x000000ffff058224 */ /* 0x000fe200078e0200 */
[----:B------:R-:W-:Y:S06]  /*5930*/  BRA `(.L_x_21065) ;  /* 0x0000000000747947 */ /* 0x000fec0003800000 */
.L_x_21064:
[-C--:B------:R-:W-:Y:S02]  /*5940*/  IABS R7, R18.reuse ;  /* 0x0000001200077213 */ /* 0x080fe40000000000 */
[----:B------:R-:W-:Y:S02]  /*5950*/  PRMT R5, R0, 0x9910, RZ ;  /* 0x0000991000057816 */ /* 0x000fe400000000ff */
[----:B------:R-:W0:Y:S01]  /*5960*/  I2F.RP R4, R7 ;  /* 0x0000000700047306 */ /* 0x000e220000209400 */
[----:B------:R-:W-:-:S05]  /*5970*/  IABS R8, R18 ;  /* 0x0000001200087213 */ /* 0x000fca0000000000 */
[----:B------:R-:W-:Y:S02]  /*5980*/  IMAD.MOV R8, RZ, RZ, -R8 ;  /* 0x000000ffff087224 */ /* 0x000fe400078e0a08 */
[----:B0-----:R-:W0:Y:S02]  /*5990*/  MUFU.RCP R4, R4 ;  /* 0x0000000400047308 */ /* 0x001e240000001000 */
[----:B0-----:R-:W-:-:S06]  /*59a0*/  IADD3 R2, PT, PT, R4, 0xffffffe, RZ ;  /* 0x0ffffffe04027810 */ /* 0x001fcc0007ffe0ff */
[----:B------:R0:W1:Y:S02]  /*59b0*/  F2I.FTZ.U32.TRUNC.NTZ R3, R2 ;  /* 0x0000000200037305 */ /* 0x000064000021f000 */
[----:B0-----:R-:W-:Y:S02]  /*59c0*/  HFMA2 R2, -RZ, RZ, 0, 0 ;  /* 0x00000000ff027431 */ /* 0x001fe400000001ff */
[----:B-1----:R-:W-:-:S04]  /*59d0*/  IMAD.MOV R6, RZ, RZ, -R3 ;  /* 0x000000ffff067224 */ /* 0x002fc800078e0a03 */
[----:B------:R-:W-:Y:S01]  /*59e0*/  IMAD.MOV.U32 R0, RZ, RZ, R6 ;  /* 0x000000ffff007224 */ /* 0x000fe200078e0006 */
[----:B------:R-:W-:-:S03]  /*59f0*/  IABS R6, R5 ;  /* 0x0000000500067213 */ /* 0x000fc60000000000 */
[----:B------:R-:W-:-:S04]  /*5a00*/  IMAD R9, R0, R7, RZ ;  /* 0x0000000700097224 */ /* 0x000fc800078e02ff */
[----:B------:R-:W-:-:S04]  /*5a10*/  IMAD.HI.U32 R0, R3, R9, R2 ;  /* 0x0000000903007227 */ /* 0x000fc800078e0002 */
[----:B------:R-:W-:Y:S02]  /*5a20*/  IMAD.MOV.U32 R3, RZ, RZ, R6 ;  /* 0x000000ffff037224 */ /* 0x000fe400078e0006 */
[----:B------:R-:W-:Y:S02]  /*5a30*/  IMAD.MOV.U32 R2, RZ, RZ, R8 ;  /* 0x000000ffff027224 */ /* 0x000fe400078e0008 */
        /* <DEDUP_REMOVED lines=13> */
.L_x_21065:
[----:B------:R-:W-:Y:S05]  /*5b10*/  BSYNC.RECONVERGENT B0 ;  /* 0x0000000000007941 */ /* 0x000fea0003800200 */
.L_x_21063:
        /* <DEDUP_REMOVED lines=16> */
.L_x_21069:
[----:B------:R0:W-:Y:S01]  /*5c20*/  STG.E.U8 desc[UR36][R2.64], R5 ;  /* 0x0000000502007986 */ /* 0x0001e2000c101124 */
[----:B------:R-:W-:Y:S05]  /*5c30*/  BRA `(.L_x_21071) ;  /* 0x0000000c00587947 */ /* 0x000fea0003800000 */
.L_x_21068:
        /* <DEDUP_REMOVED lines=11> */
.L_x_21073:
[----:B------:R-:W-:-:S05]  /*5cf0*/  PRMT R5, R5, 0x9910, RZ ;  /* 0x0000991005057816 */ /* 0x000fca00000000ff */
[----:B------:R0:W-:Y:S01]  /*5d00*/  STG.E desc[UR36][R2.64], R5 ;  /* 0x0000000502007986 */ /* 0x0001e2000c101924 */
[----:B------:R-:W-:Y:S05]  /*5d10*/  BRA `(.L_x_21071) ;  /* 0x0000000c00207947 */ /* 0x000fea0003800000 */
.L_x_21072:
[----:B------:R0:W-:Y:S01]  /*5d20*/  STG.E.U16 desc[UR36][R2.64], R5 ;  /* 0x0000000502007986 */ /* 0x0001e2000c101524 */
[----:B------:R-:W-:Y:S05]  /*5d30*/  BRA `(.L_x_21071) ;  /* 0x0000000c00187947 */ /* 0x000fea0003800000 */
.L_x_21067:
        /* <DEDUP_REMOVED lines=9> */
.L_x_21075:
[----:B------:R-:W0:Y:S02]  /*5dd0*/  I2F.S16 R0, R5 ;  /* 0x0000000500007306 */ /* 0x000e240000101400 */
[----:B0-----:R-:W-:-:S05]  /*5de0*/  F2FP.F16.F32.PACK_AB R0, RZ, R0 ;  /* 0x00000000ff00723e */ /* 0x001fca00000000ff */
[----:B------:R0:W-:Y:S01]  /*5df0*/  STG.E.U16 desc[UR36][R2.64], R0 ;  /* 0x0000000002007986 */ /* 0x0001e2000c101524 */
[----:B------:R-:W-:Y:S05]  /*5e00*/  BRA `(.L_x_21071) ;  /* 0x0000000800e47947 */ /* 0x000fea0003800000 */
.L_x_21074:
        /* <DEDUP_REMOVED lines=10> */
.L_x_21077:
[----:B------:R-:W0:Y:S02]  /*5eb0*/  I2F.S16 R5, R5 ;  /* 0x0000000500057306 */ /* 0x000e240000101400 */
[----:B0-----:R-:W-:-:S04]  /*5ec0*/  F2FP.F16.F32.PACK_AB R5, RZ, R5 ;  /* 0x00000005ff05723e */ /* 0x001fc800000000ff */
[----:B------:R-:W-:-:S05]  /*5ed0*/  PRMT R5, R5, 0x5410, RZ ;  /* 0x0000541005057816 */ /* 0x000fca00000000ff */
[----:B------:R0:W-:Y:S01]  /*5ee0*/  STG.E desc[UR36][R2.64], R5 ;  /* 0x0000000502007986 */ /* 0x0001e2000c101924 */
[----:B------:R-:W-:Y:S05]  /*5ef0*/  BRA `(.L_x_21071) ;  /* 0x0000000800a87947 */ /* 0x000fea0003800000 */
.L_x_21076:
[----:B------:R-:W0:Y:S02]  /*5f00*/  I2F.F64.S16 R4, R5 ;  /* 0x0000000500047312 */ /* 0x000e240000101c00 */
[----:B0-----:R0:W-:Y:S01]  /*5f10*/  STG.E.64 desc[UR36][R2.64], R4 ;  /* 0x0000000402007986 */ /* 0x0011e2000c101b24 */
[----:B------:R-:W-:Y:S05]  /*5f20*/  BRA `(.L_x_21071) ;  /* 0x00000008009c7947 */ /* 0x000fea0003800000 */
.L_x_21066:
        /* <DEDUP_REMOVED lines=12> */
.L_x_21081:
        /* <DEDUP_REMOVED lines=18> */
.L_x_21084:
[----:B------:R-:W-:-:S04]  /*6110*/  SHF.R.U32.HI R5, RZ, 0x18, R5 ;  /* 0x00000018ff057819 */ /* 0x000fc80000011605 */
[----:B------:R-:W-:-:S07]  /*6120*/  LOP3.LUT R0, R0, 0x80, R5, 0xf8, !PT ;  /* 0x0000008000007812 */ /* 0x000fce00078ef805 */
.L_x_21083:
[----:B------:R-:W-:Y:S05]  /*6130*/  BSYNC.RECONVERGENT B0 ;  /* 0x0000000000007941 */ /* 0x000fea0003800200 */
.L_x_21082:
[----:B------:R0:W-:Y:S01]  /*6140*/  STG.E.U8 desc[UR36][R2.64], R0 ;  /* 0x0000000002007986 */ /* 0x0001e2000c101124 */
[----:B------:R-:W-:Y:S05]  /*6150*/  BRA `(.L_x_21071) ;  /* 0x0000000800107947 */ /* 0x000fea0003800000 */
.L_x_21080:
        /* <DEDUP_REMOVED lines=18> */
.L_x_21087:
[----:B------:R-:W-:-:S04]  /*6280*/  SHF.R.U32.HI R5, RZ, 0x18, R5 ;  /* 0x00000018ff057819 */ /* 0x000fc80000011605 */
[----:B------:R-:W-:-:S07]  /*6290*/  LOP3.LUT R0, R0, 0x80, R5, 0xf8, !PT ;  /* 0x0000008000007812 */ /* 0x000fce00078ef805 */
.L_x_21086:
[----:B------:R-:W-:Y:S05]  /*62a0*/  BSYNC.RECONVERGENT B0 ;  /* 0x0000000000007941 */ /* 0x000fea0003800200 */
.L_x_21085:
[----:B------:R0:W-:Y:S01]  /*62b0*/  STG.E.U8 desc[UR36][R2.64], R0 ;  /* 0x0000000002007986 */ /* 0x0001e2000c101124 */
[----:B------:R-:W-:Y:S05]  /*62c0*/  BRA `(.L_x_21071) ;  /* 0x0000000400b47947 */ /* 0x000fea0003800000 */
.L_x_21079:
        /* <DEDUP_REMOVED lines=23> */
.L_x_21089:
[----:B------:R-:W-:-:S05]  /*6440*/  PRMT R5, R5, 0x9910, RZ ;  /* 0x0000991005057816 */ /* 0x000fca00000000ff */
[----:B------:R-:W-:-:S05]  /*6450*/  IMAD.MOV.U32 R4, RZ, RZ, R5 ;  /* 0x000000ffff047224 */ /* 0x000fca00078e0005 */
[----:B------:R-:W-:-:S05]  /*6460*/  SHF.R.S32.HI R5, RZ, 0x1f, R4 ;  /* 0x0000001fff057819 */ /* 0x000fca0000011404 */
[----:B------:R0:W-:Y:S01]  /*6470*/  STG.E.64 desc[UR36][R2.64], R4 ;  /* 0x0000000402007986 */ /* 0x0001e2000c101b24 */
[----:B------:R-:W-:Y:S05]  /*6480*/  BRA `(.L_x_21071) ;  /* 0x0000000400447947 */ /* 0x000fea0003800000 */
.L_x_21088:
[----:B------:R-:W-:-:S05]  /*6490*/  PRMT R5, R5, 0x9910, RZ ;  /* 0x0000991005057816 */ /* 0x000fca00000000ff */
[----:B------:R0:W-:Y:S01]  /*64a0*/  STG.E desc[UR36][R2.64], R5 ;  /* 0x0000000502007986 */ /* 0x0001e2000c101924 */
[----:B------:R-:W-:Y:S05]  /*64b0*/  BRA `(.L_x_21071) ;  /* 0x0000000400387947 */ /* 0x000fea0003800000 */
.L_x_21078:
        /* <DEDUP_REMOVED lines=11> */
.L_x_21091:
[----:B------:R-:W-:Y:S01]  /*6570*/  CS2R R6, SRZ ;  /* 0x0000000000067805 */ /* 0x000fe2000001ff00 */
[----:B------:R-:W0:Y:S04]  /*6580*/  I2F.F64.S16 R4, R5 ;  /* 0x0000000500047312 */ /* 0x000e280000101c00 */
[----:B0-----:R4:W-:Y:S01]  /*6590*/  STG.E.128 desc[UR36][R2.64], R4 ;  /* 0x0000000402007986 */ /* 0x0019e2000c101d24 */
[----:B------:R-:W-:Y:S05]  /*65a0*/  BRA `(.L_x_21071) ;  /* 0x0000000000fc7947 */ /* 0x000fea0003800000 */
.L_x_21090:
[----:B------:R-:W-:-:S09]  /*65b0*/  UISETP.NE.AND UP0, UPT, UR4, 0xf, UPT ;  /* 0x0000000f0400788c */ /* 0x000fd2000bf05270 */
[----:B------:R-:W-:Y:S05]  /*65c0*/  BRA.U !UP0, `(.L_x_21092) ;  /* 0x0000000108e87547 */ /* 0x000fea000b800000 */
[----:B------:R-:W-:-:S09]  /*65d0*/  UISETP.NE.AND UP0, UPT, UR4, 0x17, UPT ;  /* 0x000000170400788c */ /* 0x000fd2000bf05270 */
[----:B------:R-:W-:Y:S05]  /*65e0*/  BRA.U !UP0, `(.L_x_21093) ;  /* 0x0000000108907547 */ /* 0x000fea000b800000 */
[----:B------:R-:W-:-:S09]  /*65f0*/  UISETP.NE.AND UP0, UPT, UR4, 0x18, UPT ;  /* 0x000000180400788c */ /* 0x000fd2000bf05270 */
[----:B------:R-:W-:Y:S05]  /*6600*/  BRA.U !UP0, `(.L_x_21094) ;  /* 0x0000000108447547 */ /* 0x000fea000b800000 */
.L_x_21070:
        /* <DEDUP_REMOVED lines=16> */
.L_x_21095:
[----:B------:R-:W-:Y:S05]  /*6710*/  BRA `(.L_x_21071) ;  /* 0x0000000000a07947 */ /* 0x000fea0003800000 */
.L_x_21094:
        /* <DEDUP_REMOVED lines=13> */
.L_x_21097:
[----:B------:R-:W-:Y:S05]  /*67f0*/  BSYNC.RECONVERGENT B0 ;  /* 0x0000000000007941 */ /* 0x000fea0003800200 */
.L_x_21096:
[----:B------:R-:W-:-:S05]  /*6800*/  LOP3.LUT R7, R0, 0x80, R7, 0xf8, !PT ;  /* 0x0000008000077812 */ /* 0x000fca00078ef807 */
[----:B------:R2:W-:Y:S01]  /*6810*/  STG.E.U8 desc[UR36][R2.64], R7 ;  /* 0x0000000702007986 */ /* 0x0005e2000c101124 */
[----:B------:R-:W-:Y:S05]  /*6820*/  BRA `(.L_x_21071) ;  /* 0x00000000005c7947 */ /* 0x000fea0003800000 */
.L_x_21093:
        /* <DEDUP_REMOVED lines=12> */
.L_x_21099:
[----:B------:R-:W-:Y:S01]  /*68f0*/  IMAD.MOV.U32 R0, RZ, RZ, 0x7f ;  /* 0x0000007fff007424 */ /* 0x000fe200078e00ff */
[----:B------:R-:W-:-:S04]  /*6900*/  ISETP.GT.U32.AND P0, PT, R4, 0x7f800000, PT ;  /* 0x7f8000000400780c */ /* 0x000fc80003f04070 */
[----:B------:R-:W-:-:S09]  /*6910*/  SEL R0, R0, 0x7c, P0 ;  /* 0x0000007c00007807 */ /* 0x000fd20000000000 */
.L_x_21100:
[----:B------:R-:W-:Y:S05]  /*6920*/  BSYNC.RECONVERGENT B0 ;  /* 0x0000000000007941 */ /* 0x000fea0003800200 */
.L_x_21098:
[----:B------:R-:W-:-:S04]  /*6930*/  SHF.R.U32.HI R5, RZ, 0x18, R5 ;  /* 0x00000018ff057819 */ /* 0x000fc80000011605 */
[----:B------:R-:W-:-:S05]  /*6940*/  LOP3.LUT R5, R0, 0x80, R5, 0xf8, !PT ;  /* 0x0000008000057812 */ /* 0x000fca00078ef805 */
[----:B------:R1:W-:Y:S01]  /*6950*/  STG.E.U8 desc[UR36][R2.64], R5 ;  /* 0x0000000502007986 */ /* 0x0003e2000c101124 */
[----:B------:R-:W-:Y:S05]  /*6960*/  BRA `(.L_x_21071) ;  /* 0x00000000000c7947 */ /* 0x000fea0003800000 */
.L_x_21092:
[----:B------:R-:W0:Y:S02]  /*6970*/  I2F.S16 R0, R5 ;  /* 0x0000000500007306 */ /* 0x000e240000101400 */
[----:B0-----:R-:W-:-:S05]  /*6980*/  F2FP.BF16.F32.PACK_AB R0, RZ, R0 ;  /* 0x00000000ff00723e */ /* 0x001fca00000010ff */
[----:B------:R0:W-:Y:S02]  /*6990*/  STG.E.U16 desc[UR36][R2.64], R0 ;  /* 0x0000000002007986 */ /* 0x0001e4000c101524 */
.L_x_21071:
[----:B------:R-:W-:-:S07]  /*69a0*/  VIADD R17, R17, 0x80 ;  /* 0x0000008011117836 */ /* 0x000fce0000000000 */
.L_x_21028:
[----:B------:R-:W-:Y:S05]  /*69b0*/  BSYNC.RECONVERGENT B6 ;  /* 0x0000000000067941 */ /* 0x000fea0003800200 */
.L_x_21027:
[----:B------:R-:W5:Y:S01]  /*69c0*/  LDCU UR4, c[0x0][0x380] ;  /* 0x00007000ff0477ac */ /* 0x000f620008000800 */
[----:B------:R-:W-:Y:S01]  /*69d0*/  BSSY.RECONVERGENT B6, `(.L_x_21101) ;  /* 0x0000345000067945 */ /* 0x000fe20003800200 */
[----:B-----5:R-:W-:-:S13]  /*69e0*/  ISETP.GE.AND P0, PT, R17, UR4, PT ;  /* 0x0000000411007c0c */ /* 0x020fda000bf06270 */
[----:B------:R-:W-:Y:S05]  /*69f0*/  @P0 BRA `(.L_x_21102) ;  /* 0x0000003400080947 */ /* 0x000fea0003800000 */
[----:B------:R-:W5:Y:S01]  /*6a00*/  LDCU UR4, c[0x0][0x388] ;  /* 0x00007100ff0477ac */ /* 0x000f620008000800 */
[----:B0-----:R-:W-:Y:S01]  /*6a10*/  MOV R0, RZ ;  /* 0x000000ff00007202 */ /* 0x001fe20000000f00 */
        /* <DEDUP_REMOVED lines=9> */
[----:B------:R-:W-:-:S05]  /*6ab0*/  SHF.R.U32.HI R3, RZ, UR5, R2 ;  /* 0x00000005ff037c19 */ /* 0x000fca0008011602 */
[----:B------:R-:W-:-:S04]  /*6ac0*/  IMAD.MOV R0, RZ, RZ, -R3 ;  /* 0x000000ffff007224 */ /* 0x000fc800078e0a03 */
[----:B0-----:R-:W-:-:S04]  /*6ad0*/  IMAD R0, R0, UR6, R17 ;  /* 0x0000000600007c24 */ /* 0x001fc8000f8e0211 */
[C---:B-----5:R-:W-:Y:S02]  /*6ae0*/  IMAD R16, R0.reuse, UR8, RZ ;  /* 0x0000000800107c24 */ /* 0x060fe4000f8e02ff */
        /* <DEDUP_REMOVED lines=288> */
.L_x_21103:
[----:B------:R-:W1:Y:S01]  /*7cf0*/  LDCU.64 UR6, c[0x0][0x588] ;  /* 0x0000b100ff0677ac */ /* 0x000e620008000a00 */
[----:B------:R-:W-:-:S04]  /*7d00*/  UPRMT UR4, UR42, 0x9910, URZ ;  /* 0x000099102a047896 */ /* 0x000fc800080000ff */
[----:B------:R-:W-:Y:S01]  /*7d10*/  UISETP.GT.AND UP0, UPT, UR4, 0x9, UPT ;  /* 0x000000090400788c */ /* 0x000fe2000bf04270 */
[----:B-1234-:R-:W-:-:S04]  /*7d20*/  IADD3 R2, P0, PT, R0, UR6, RZ ;  /* 0x0000000600027c10 */ /* 0x01efc8000ff1e0ff */
        /* <DEDUP_REMOVED lines=12> */
.L_x_21107:
[----:B------:R0:W5:Y:S01]  /*7df0*/  LDG.E.U8 R0, desc[UR36][R2.64] ;  /* 0x0000002402007981 */ /* 0x000162000c1e1100 */
[----:B------:R-:W-:Y:S05]  /*7e00*/  BRA `(.L_x_21109) ;  /* 0x0000000c004c7947 */ /* 0x000fea0003800000 */
.L_x_21106:
        /* <DEDUP_REMOVED lines=8> */
.L_x_21111:
[----:B------:R3:W5:Y:S01]  /*7e90*/  LDG.E.U16 R0, desc[UR36][R2.64] ;  /* 0x0000002402007981 */ /* 0x000762000c1e1500 */
[----:B------:R-:W-:Y:S05]  /*7ea0*/  BRA `(.L_x_21109) ;  /* 0x0000000c00247947 */ /* 0x000fea0003800000 */
.L_x_21110:
[----:B------:R0:W5:Y:S01]  /*7eb0*/  LDG.E.U16 R0, desc[UR36][R2.64] ;  /* 0x0000002402007981 */ /* 0x000162000c1e1500 */
[----:B------:R-:W-:Y:S05]  /*7ec0*/  BRA `(.L_x_21109) ;  /* 0x0000000c001c7947 */ /* 0x000fea0003800000 */
.L_x_21105:
        /* <DEDUP_REMOVED lines=9> */
.L_x_21113:
[----:B------:R-:W2:Y:S02]  /*7f60*/  LDG.E.U16 R4, desc[UR36][R2.64] ;  /* 0x0000002402047981 */ /* 0x000ea4000c1e1500 */
[----:B--2---:R-:W-:-:S06]  /*7f70*/  HADD2.F32 R4, -RZ, R4.H0_H0 ;  /* 0x20000004ff047230 */ /* 0x004fcc0000004100 */
[----:B------:R-:W0:Y:S02]  /*7f80*/  F2I.FTZ.TRUNC.NTZ R4, R4 ;  /* 0x0000000400047305 */ /* 0x000e24000021f100 */
[----:B0-----:R-:W-:Y:S01]  /*7f90*/  PRMT R0, R4, 0x7610, R0 ;  /* 0x0000761004007816 */ /* 0x001fe20000000000 */
[----:B------:R-:W-:Y:S06]  /*7fa0*/  BRA `(.L_x_21109) ;  /* 0x0000000800e47947 */ /* 0x000fec0003800000 */
.L_x_21112:
        /* <DEDUP_REMOVED lines=9> */
.L_x_21115:
[----:B------:R-:W2:Y:S02]  /*8040*/  LDG.E.U16 R2, desc[UR36][R2.64] ;  /* 0x0000002402027981 */ /* 0x000ea4000c1e1500 */
[----:B--2---:R-:W-:-:S06]  /*8050*/  HADD2.F32 R4, -RZ, R2.H0_H0 ;  /* 0x20000002ff047230 */ /* 0x004fcc0000004100 */
[----:B------:R-:W0:Y:S02]  /*8060*/  F2I.FTZ.TRUNC.NTZ R4, R4 ;  /* 0x0000000400047305 */ /* 0x000e24000021f100 */
[----:B0-----:R-:W-:Y:S01]  /*8070*/  PRMT R0, R4, 0x7610, R0 ;  /* 0x0000761004007816 */ /* 0x001fe20000000000 */
[----:B------:R-:W-:Y:S06]  /*8080*/  BRA `(.L_x_21109) ;  /* 0x0000000800ac7947 */ /* 0x000fec0003800000 */
.L_x_21114:
[----:B------:R-:W2:Y:S02]  /*8090*/  LDG.E.64 R2, desc[UR36][R2.64] ;  /* 0x0000002402027981 */ /* 0x000ea4000c1e1b00 */
[----:B--2---:R0:W1:Y:S02]  /*80a0*/  F2I.F64.TRUNC R0, R2 ;  /* 0x0000000200007311 */ /* 0x004064000030d100 */
[----:B01----:R-:W-:Y:S05]  /*80b0*/  BRA `(.L_x_21109) ;  /* 0x0000000800a07947 */ /* 0x003fea0003800000 */
.L_x_21104:
        /* <DEDUP_REMOVED lines=12> */
.L_x_21118:
[----:B------:R-:W2:Y:S02]  /*8180*/  LDG.E.64 R2, desc[UR36][R2.64] ;  /* 0x0000002402027981 */ /* 0x000ea4000c1e1b00 */
[----:B--2---:R0:W1:Y:S02]  /*8190*/  F2I.F64.TRUNC R0, R2 ;  /* 0x0000000200007311 */ /* 0x004064000030d100 */
[----:B01----:R-:W-:Y:S05]  /*81a0*/  BRA `(.L_x_21109) ;  /* 0x0000000800647947 */ /* 0x003fea0003800000 */
.L_x_21117:
        /* <DEDUP_REMOVED lines=27> */
.L_x_21120:
        /* <DEDUP_REMOVED lines=14> */
.L_x_21119:
[----:B------:R-:W2:Y:S02]  /*8440*/  LDG.E.U16 R4, desc[UR36][R2.64] ;  /* 0x0000002402047981 */ /* 0x000ea4000c1e1500 */
[----:B--2---:R-:W-:-:S06]  /*8450*/  IMAD.U32 R4, R4, 0x10000, RZ ;  /* 0x0001000004047824 */ /* 0x004fcc00078e00ff */
[----:B------:R-:W0:Y:S02]  /*8460*/  F2I.FTZ.TRUNC.NTZ R4, R4 ;  /* 0x0000000400047305 */ /* 0x000e24000021f100 */
[----:B0-----:R-:W-:Y:S01]  /*8470*/  PRMT R0, R4, 0x7610, R0 ;  /* 0x0000761004007816 */ /* 0x001fe20000000000 */
[----:B------:R-:W-:Y:S06]  /*8480*/  BRA `(.L_x_21109) ;  /* 0x0000000400ac7947 */ /* 0x000fec0003800000 */
.L_x_21116:
        /* <DEDUP_REMOVED lines=10> */
.L_x_21123:
        /* <DEDUP_REMOVED lines=21> */
.L_x_21127:
[----:B------:R-:W-:Y:S05]  /*8680*/  BSYNC.RECONVERGENT B1 ;  /* 0x0000000000017941 */ /* 0x000fea0003800200 */
.L_x_21126:
[----:B------:R-:W-:Y:S01]  /*8690*/  IMAD.SHL.U32 R0, R0, 0x100000, RZ ;  /* 0x0010000000007824 */ /* 0x000fe200078e00ff */
[----:B------:R-:W-:-:S04]  /*86a0*/  LEA R2, R2, 0x3b800000, 0x17 ;  /* 0x3b80000002027811 */ /* 0x000fc800078eb8ff */
[----:B------:R-:W-:-:S07]  /*86b0*/  LOP3.LUT R4, R2, R0, R7, 0xfe, !PT ;  /* 0x0000000002047212 */ /* 0x000fce00078efe07 */
.L_x_21125:
[----:B------:R-:W-:Y:S05]  /*86c0*/  BSYNC.RECONVERGENT B0 ;  /* 0x0000000000007941 */ /* 0x000fea0003800200 */
.L_x_21124:
[----:B------:R-:W0:Y:S02]  /*86d0*/  F2I.FTZ.TRUNC.NTZ R4, R4 ;  /* 0x0000000400047305 */ /* 0x000e24000021f100 */
[----:B0-----:R-:W-:Y:S01]  /*86e0*/  PRMT R0, R4, 0x7610, R0 ;  /* 0x0000761004007816 */ /* 0x001fe20000000000 */
[----:B------:R-:W-:Y:S06]  /*86f0*/  BRA `(.L_x_21109) ;  /* 0x0000000400107947 */ /* 0x000fec0003800000 */
.L_x_21122:
        /* <DEDUP_REMOVED lines=21> */
.L_x_21131:
[----:B------:R-:W-:Y:S05]  /*8850*/  BSYNC.RECONVERGENT B1 ;  /* 0x0000000000017941 */ /* 0x000fea0003800200 */
.L_x_21130:
[----:B------:R-:W-:Y:S02]  /*8860*/  SHF.L.U32 R0, R0, 0x15, RZ ;  /* 0x0000001500007819 */ /* 0x000fe400000006ff */
[----:B------:R-:W-:-:S04]  /*8870*/  LEA R2, R2, 0x37800000, 0x17 ;  /* 0x3780000002027811 */ /* 0x000fc800078eb8ff */
[----:B------:R-:W-:-:S07]  /*8880*/  LOP3.LUT R4, R2, R0, R7, 0xfe, !PT ;  /* 0x0000000002047212 */ /* 0x000fce00078efe07 */
.L_x_21129:
[----:B------:R-:W-:Y:S05]  /*8890*/  BSYNC.RECONVERGENT B0 ;  /* 0x0000000000007941 */ /* 0x000fea0003800200 */
.L_x_21128:
[----:B------:R-:W0:Y:S02]  /*88a0*/  F2I.FTZ.TRUNC.NTZ R4, R4 ;  /* 0x0000000400047305 */ /* 0x000e24000021f100 */
[----:B0-----:R-:W-:Y:S01]  /*88b0*/  PRMT R0, R4, 0x7610, R0 ;  /* 0x0000761004007816 */ /* 0x001fe20000000000 */
[----:B------:R-:W-:Y:S06]  /*88c0*/  BRA `(.L_x_21109) ;  /* 0x00000000009c7947 */ /* 0x000fec0003800000 */
.L_x_21121:
        /* <DEDUP_REMOVED lines=14> */
.L_x_21135:
[----:B------:R-:W-:Y:S05]  /*89b0*/  BSYNC.RECONVERGENT B0 ;  /* 0x0000000000007941 */ /* 0x000fea0003800200 */
.L_x_21134:
[----:B------:R-:W0:Y:S02]  /*89c0*/  F2I.FTZ.TRUNC.NTZ R4, R4 ;  /* 0x0000000400047305 */ /* 0x000e24000021f100 */
[----:B0-----:R-:W-:Y:S01]  /*89d0*/  PRMT R0, R4, 0x7610, R0 ;  /* 0x0000761004007816 */ /* 0x001fe20000000000 */
[----:B------:R-:W-:Y:S06]  /*89e0*/  BRA `(.L_x_21109) ;  /* 0x0000000000547947 */ /* 0x000fec0003800000 */
.L_x_21108:
        /* <DEDUP_REMOVED lines=16> */
.L_x_21136:
[----:B------:R-:W-:Y:S01]  /*8af0*/  PRMT R0, RZ, 0x7610, R0 ;  /* 0x00007610ff007816 */ /* 0x000fe20000000000 */
[----:B------:R-:W-:Y:S06]  /*8b00*/  BRA `(.L_x_21109) ;  /* 0x00000000000c7947 */ /* 0x000fec0003800000 */
.L_x_21133:
[----:B------:R1:W5:Y:S01]  /*8b10*/  LDG.E.U16 R0, desc[UR36][R2.64] ;  /* 0x0000002402007981 */ /* 0x000362000c1e1500 */
[----:B------:R-:W-:Y:S05]  /*8b20*/  BRA `(.L_x_21109) ;  /* 0x0000000000047947 */ /* 0x000fea0003800000 */
.L_x_21132:
[----:B------:R2:W5:Y:S02]  /*8b30*/  LDG.E.U16 R0, desc[UR36][R2.64] ;  /* 0x0000002402007981 */ /* 0x000564000c1e1500 */
.L_x_21109:
        /* <DEDUP_REMOVED lines=8> */
[----:B------:R-:W-:-:S04]  /*8bc0*/  IABS R8, R18 ;  /* 0x0000001200087213 */ /* 0x000fc80000000000 */
[----:B------:R-:W-:-:S03]  /*8bd0*/  IADD3 R8, PT, PT, RZ, -R8, RZ ;  /* 0x80000008ff087210 */ /* 0x000fc60007ffe0ff */
[----:B0-----:R-:W0:Y:S02]  /*8be0*/  MUFU.RCP R4, R4 ;  /* 0x0000000400047308 */ /* 0x001e240000001000 */
[----:B0-----:R-:W-:-:S06]  /*8bf0*/  VIADD R2, R4, 0xffffffe ;  /* 0x0ffffffe04027836 */ /* 0x001fcc0000000000 */
[----:B------:R0:W1:Y:S02]  /*8c00*/  F2I.FTZ.U32.TRUNC.NTZ R3, R2 ;  /* 0x0000000200037305 */ /* 0x000064000021f000 */
[----:B0-----:R-:W-:Y:S02]  /*8c10*/  IMAD.MOV.U32 R2, RZ, RZ, RZ ;  /* 0x000000ffff027224 */ /* 0x001fe400078e00ff */
        /* <DEDUP_REMOVED lines=25> */
.L_x_21138:
        /* <DEDUP_REMOVED lines=8> */
[----:B0-----:R-:W-:Y:S02]  /*8e30*/  MOV R2, RZ ;  /* 0x000000ff00027202 */ /* 0x001fe40000000f00 */
[----:B-1----:R-:W-:-:S05]  /*8e40*/  IADD3 R6, PT, PT, RZ, -R3, RZ ;  /* 0x80000003ff067210 */ /* 0x002fca0007ffe0ff */
        /* <DEDUP_REMOVED lines=19> */
.L_x_21139:
[----:B------:R-:W-:Y:S05]  /*8f80*/  BSYNC.RECONVERGENT B0 ;  /* 0x0000000000007941 */ /* 0x000fea0003800200 */
.L_x_21137:
        /* <DEDUP_REMOVED lines=16> */
.L_x_21143:
[----:B------:R0:W-:Y:S01]  /*9090*/  STG.E.U8 desc[UR36][R2.64], R5 ;  /* 0x0000000502007986 */ /* 0x0001e2000c101124 */
[----:B------:R-:W-:Y:S05]  /*90a0*/  BRA `(.L_x_21145) ;  /* 0x0000000c00587947 */ /* 0x000fea0003800000 */
.L_x_21142:
        /* <DEDUP_REMOVED lines=11> */
.L_x_21147:
[----:B------:R-:W-:-:S05]  /*9160*/  PRMT R5, R5, 0x9910, RZ ;  /* 0x0000991005057816 */ /* 0x000fca00000000ff */
[----:B------:R0:W-:Y:S01]  /*9170*/  STG.E desc[UR36][R2.64], R5 ;  /* 0x0000000502007986 */ /* 0x0001e2000c101924 */
[----:B------:R-:W-:Y:S05]  /*9180*/  BRA `(.L_x_21145) ;  /* 0x0000000c00207947 */ /* 0x000fea0003800000 */
.L_x_21146:
[----:B------:R0:W-:Y:S01]  /*9190*/  STG.E.U16 desc[UR36][R2.64], R5 ;  /* 0x0000000502007986 */ /* 0x0001e2000c101524 */
[----:B------:R-:W-:Y:S05]  /*91a0*/  BRA `(.L_x_21145) ;  /* 0x0000000c00187947 */ /* 0x000fea0003800000 */
.L_x_21141:
        /* <DEDUP_REMOVED lines=9> */
.L_x_21149:
[----:B------:R-:W0:Y:S02]  /*9240*/  I2F.S16 R0, R5 ;  /* 0x0000000500007306 */ /* 0x000e240000101400 */
[----:B0-----:R-:W-:-:S05]  /*9250*/  F2FP.F16.F32.PACK_AB R0, RZ, R0 ;  /* 0x00000000ff00723e */ /* 0x001fca00000000ff */
[----:B------:R0:W-:Y:S01]  /*9260*/  STG.E.U16 desc[UR36][R2.64], R0 ;  /* 0x0000000002007986 */ /* 0x0001e2000c101524 */
[----:B------:R-:W-:Y:S05]  /*9270*/  BRA `(.L_x_21145) ;  /* 0x0000000800e47947 */ /* 0x000fea0003800000 */
.L_x_21148:
        /* <DEDUP_REMOVED lines=10> */
.L_x_21151:
[----:B------:R-:W0:Y:S02]  /*9320*/  I2F.S16 R5, R5 ;  /* 0x0000000500057306 */ /* 0x000e240000101400 */
[----:B0-----:R-:W-:-:S04]  /*9330*/  F2FP.F16.F32.PACK_AB R5, RZ, R5 ;  /* 0x00000005ff05723e */ /* 0x001fc800000000ff */
[----:B------:R-:W-:-:S05]  /*9340*/  PRMT R5, R5, 0x5410, RZ ;  /* 0x0000541005057816 */ /* 0x000fca00000000ff */
[----:B------:R0:W-:Y:S01]  /*9350*/  STG.E desc[UR36][R2.64], R5 ;  /* 0x0000000502007986 */ /* 0x0001e2000c101924 */
[----:B------:R-:W-:Y:S05]  /*9360*/  BRA `(.L_x_21145) ;  /* 0x0000000800a87947 */ /* 0x000fea0003800000 */
.L_x_21150:
[----:B------:R-:W0:Y:S02]  /*9370*/  I2F.F64.S16 R4, R5 ;  /* 0x0000000500047312 */ /* 0x000e240000101c00 */
[----:B0-----:R0:W-:Y:S01]  /*9380*/  STG.E.64 desc[UR36][R2.64], R4 ;  /* 0x0000000402007986 */ /* 0x0011e2000c101b24 */
[----:B------:R-:W-:Y:S05]  /*9390*/  BRA `(.L_x_21145) ;  /* 0x00000008009c7947 */ /* 0x000fea0003800000 */
.L_x_21140:
        /* <DEDUP_REMOVED lines=12> */
.L_x_21155:
        /* <DEDUP_REMOVED lines=18> */
.L_x_21158:
[----:B------:R-:W-:-:S04]  /*9580*/  SHF.R.U32.HI R5, RZ, 0x18, R5 ;  /* 0x00000018ff057819 */ /* 0x000fc80000011605 */
[----:B------:R-:W-:-:S07]  /*9590*/  LOP3.LUT R0, R0, 0x80, R5, 0xf8, !PT ;  /* 0x0000008000007812 */ /* 0x000fce00078ef805 */
.L_x_21157:
[----:B------:R-:W-:Y:S05]  /*95a0*/  BSYNC.RECONVERGENT B0 ;  /* 0x0000000000007941 */ /* 0x000fea0003800200 */
.L_x_21156:
[----:B------:R4:W-:Y:S01]  /*95b0*/  STG.E.U8 desc[UR36][R2.64], R0 ;  /* 0x0000000002007986 */ /* 0x0009e2000c101124 */
[----:B------:R-:W-:Y:S05]  /*95c0*/  BRA `(.L_x_21145) ;  /* 0x0000000800107947 */ /* 0x000fea0003800000 */
.L_x_21154:
        /* <DEDUP_REMOVED lines=18> */
.L_x_21161:
[----:B------:R-:W-:-:S04]  /*96f0*/  SHF.R.U32.HI R5, RZ, 0x18, R5 ;  /* 0x00000018ff057819 */ /* 0x000fc80000011605 */
[----:B------:R-:W-:-:S07]  /*9700*/  LOP3.LUT R0, R0, 0x80, R5, 0xf8, !PT ;  /* 0x0000008000007812 */ /* 0x000fce00078ef805 */
.L_x_21160:
[----:B------:R-:W-:Y:S05]  /*9710*/  BSYNC.RECONVERGENT B0 ;  /* 0x0000000000007941 */ /* 0x000fea0003800200 */
.L_x_21159:
[----:B------:R3:W-:Y:S01]  /*9720*/  STG.E.U8 desc[UR36][R2.64], R0 ;  /* 0x0000000002007986 */ /* 0x0007e2000c101124 */
[----:B------:R-:W-:Y:S05]  /*9730*/  BRA `(.L_x_21145) ;  /* 0x0000000400b47947 */ /* 0x000fea0003800000 */
.L_x_21153:
        /* <DEDUP_REMOVED lines=15> */
[----:B------:R-:W-:Y:S01]  /*9830*/  HFMA2 R0, -RZ, RZ, 0, 1.5199184417724609375e-05 ;  /* 0x000000ffff007431 */ /* 0x000fe200000001ff */
[----:B------:R-:W-:Y:S02]  /*9840*/  PLOP3.LUT P0, PT, PT, PT, PT, 0x80, 0x8 ;  /* 0x000000000008781c */ /* 0x000fe40003f0f070 */
[----:B------:R-:W-:Y:S02]  /*9850*/  @P1 PLOP3.LUT P0, PT, P2, PT, PT, 0x80, 0x8 ;  /* 0x000000000008181c */ /* 0x000fe4000170f070 */
[----:B------:R-:W-:-:S11]  /*9860*/  PRMT R5, R0, 0x7610, R5 ;  /* 0x0000761000057816 */ /* 0x000fd60000000005 */
[----:B------:R-:W-:-:S05]  /*9870*/  @!P0 IMAD.MOV R6, RZ, RZ, R4 ;  /* 0x000000ffff068224 */ /* 0x000fca00078e0204 */
[----:B------:R-:W-:-:S05]  /*9880*/  @P1 MOV R5, R6 ;  /* 0x0000000600051202 */ /* 0x000fca0000000f00 */
[----:B------:R1:W-:Y:S01]  /*9890*/  STG.E.U8 desc[UR36][R2.64], R5 ;  /* 0x0000000502007986 */ /* 0x0003e2000c101124 */
[----:B------:R-:W-:Y:S05]  /*98a0*/  BRA `(.L_x_21145) ;  /* 0x0000000400587947 */ /* 0x000fea0003800000 */
.L_x_21163:
[----:B------:R-:W-:-:S05]  /*98b0*/  PRMT R5, R5, 0x9910, RZ ;  /* 0x0000991005057816 */ /* 0x000fca00000000ff */
[----:B------:R-:W-:-:S05]  /*98c0*/  IMAD.MOV.U32 R4, RZ, RZ, R5 ;  /* 0x000000ffff047224 */ /* 0x000fca00078e0005 */
[----:B------:R-:W-:-:S05]  /*98d0*/  SHF.R.S32.HI R5, RZ, 0x1f, R4 ;  /* 0x0000001fff057819 */ /* 0x000fca0000011404 */
[----:B------:R0:W-:Y:S01]  /*98e0*/  STG.E.64 desc[UR36][R2.64], R4 ;  /* 0x0000000402007986 */ /* 0x0001e2000c101b24 */
[----:B------:R-:W-:Y:S05]  /*98f0*/  BRA `(.L_x_21145) ;  /* 0x0000000400447947 */ /* 0x000fea0003800000 */
.L_x_21162:
[----:B------:R-:W-:-:S05]  /*9900*/  PRMT R5, R5, 0x9910, RZ ;  /* 0x0000991005057816 */ /* 0x000fca00000000ff */
[----:B------:R2:W-:Y:S01]  /*9910*/  STG.E desc[UR36][R2.64], R5 ;  /* 0x0000000502007986 */ /* 0x0005e2000c101924 */
[----:B------:R-:W-:Y:S05]  /*9920*/  BRA `(.L_x_21145) ;  /* 0x0000000400387947 */ /* 0x000fea0003800000 */
.L_x_21152:
        /* <DEDUP_REMOVED lines=11> */
.L_x_21165:
[----:B------:R-:W-:Y:S01]  /*99e0*/  CS2R R6, SRZ ;  /* 0x0000000000067805 */ /* 0x000fe2000001ff00 */
[----:B------:R-:W0:Y:S04]  /*99f0*/  I2F.F64.S16 R4, R5 ;  /* 0x0000000500047312 */ /* 0x000e280000101c00 */
[----:B0-----:R0:W-:Y:S01]  /*9a00*/  STG.E.128 desc[UR36][R2.64], R4 ;  /* 0x0000000402007986 */ /* 0x0011e2000c101d24 */
[----:B------:R-:W-:Y:S05]  /*9a10*/  BRA `(.L_x_21145) ;  /* 0x0000000000fc7947 */ /* 0x000fea0003800000 */
.L_x_21164:
[----:B------:R-:W-:-:S09]  /*9a20*/  UISETP.NE.AND UP0, UPT, UR4, 0xf, UPT ;  /* 0x0000000f0400788c */ /* 0x000fd2000bf05270 */
[----:B------:R-:W-:Y:S05]  /*9a30*/  BRA.U !UP0, `(.L_x_21166) ;  /* 0x0000000108e87547 */ /* 0x000fea000b800000 */
[----:B------:R-:W-:-:S09]  /*9a40*/  UISETP.NE.AND UP0, UPT, UR4, 0x17, UPT ;  /* 0x000000170400788c */ /* 0x000fd2000bf05270 */
[----:B------:R-:W-:Y:S05]  /*9a50*/  BRA.U !UP0, `(.L_x_21167) ;  /* 0x0000000108907547 */ /* 0x000fea000b800000 */
[----:B------:R-:W-:-:S09]  /*9a60*/  UISETP.NE.AND UP0, UPT, UR4, 0x18, UPT ;  /* 0x000000180400788c */ /* 0x000fd2000bf05270 */
[----:B------:R-:W-:Y:S05]  /*9a70*/  BRA.U !UP0, `(.L_x_21168) ;  /* 0x0000000108447547 */ /* 0x000fea000b800000 */
.L_x_21144:
        /* <DEDUP_REMOVED lines=16> */
.L_x_21169:
[----:B------:R-:W-:Y:S05]  /*9b80*/  BRA `(.L_x_21145) ;  /* 0x0000000000a07947 */ /* 0x000fea0003800000 */
.L_x_21168:
        /* <DEDUP_REMOVED lines=13> */
.L_x_21171:
[----:B------:R-:W-:Y:S05]  /*9c60*/  BSYNC.RECONVERGENT B0 ;  /* 0x0000000000007941 */ /* 0x000fea0003800200 */
.L_x_21170:
[----:B------:R-:W-:-:S05]  /*9c70*/  LOP3.LUT R7, R0, 0x80, R7, 0xf8, !PT ;  /* 0x0000008000077812 */ /* 0x000fca00078ef807 */
[----:B------:R0:W-:Y:S01]  /*9c80*/  STG.E.U8 desc[UR36][R2.64], R7 ;  /* 0x0000000702007986 */ /* 0x0001e2000c101124 */
[----:B------:R-:W-:Y:S05]  /*9c90*/  BRA `(.L_x_21145) ;  /* 0x00000000005c7947 */ /* 0x000fea0003800000 */
.L_x_21167:
        /* <DEDUP_REMOVED lines=12> */
.L_x_21173:
[----:B------:R-:W-:Y:S02]  /*9d60*/  ISETP.GT.U32.AND P0, PT, R4, 0x7f800000, PT ;  /* 0x7f8000000400780c */ /* 0x000fe40003f04070 */
[----:B------:R-:W-:-:S04]  /*9d70*/  MOV R0, 0x7f ;  /* 0x0000007f00007802 */ /* 0x000fc80000000f00 */
[----:B------:R-:W-:-:S07]  /*9d80*/  SEL R0, R0, 0x7c, P0 ;  /* 0x0000007c00007807 */ /* 0x000fce0000000000 */
.L_x_21174:
[----:B------:R-:W-:Y:S05]  /*9d90*/  BSYNC.RECONVERGENT B0 ;  /* 0x0000000000007941 */ /* 0x000fea0003800200 */
.L_x_21172:
[----:B------:R-:W-:-:S04]  /*9da0*/  SHF.R.U32.HI R5, RZ, 0x18, R5 ;  /* 0x00000018ff057819 */ /* 0x000fc80000011605 */
[----:B------:R-:W-:-:S05]  /*9db0*/  LOP3.LUT R5, R0, 0x80, R5, 0xf8, !PT ;  /* 0x0000008000057812 */ /* 0x000fca00078ef805 */
[----:B------:R0:W-:Y:S01]  /*9dc0*/  STG.E.U8 desc[UR36][R2.64], R5 ;  /* 0x0000000502007986 */ /* 0x0001e2000c101124 */
[----:B------:R-:W-:Y:S05]  /*9dd0*/  BRA `(.L_x_21145) ;  /* 0x00000000000c7947 */ /* 0x000fea0003800000 */
.L_x_21166:
[----:B------:R-:W0:Y:S02]  /*9de0*/  I2F.S16 R0, R5 ;  /* 0x0000000500007306 */ /* 0x000e240000101400 */
[----:B0-----:R-:W-:-:S05]  /*9df0*/  F2FP.BF16.F32.PACK_AB R0, RZ, R0 ;  /* 0x00000000ff00723e */ /* 0x001fca00000010ff */
[----:B------:R0:W-:Y:S02]  /*9e00*/  STG.E.U16 desc[UR36][R2.64], R0 ;  /* 0x0000000002007986 */ /* 0x0001e4000c101524 */
.L_x_21145:
[----:B------:R-:W-:-:S07]  /*9e10*/  VIADD R17, R17, 0x80 ;  /* 0x0000008011117836 */ /* 0x000fce0000000000 */
.L_x_21102:
[----:B------:R-:W-:Y:S05]  /*9e20*/  BSYNC.RECONVERGENT B6 ;  /* 0x0000000000067941 */ /* 0x000fea0003800200 */
.L_x_21101:
[----:B------:R-:W5:Y:S02]  /*9e30*/  LDCU UR4, c[0x0][0x380] ;  /* 0x00007000ff0477ac */ /* 0x000f640008000800 */
[----:B-----5:R-:W-:-:S13]  /*9e40*/  ISETP.GE.AND P0, PT, R17, UR4, PT ;  /* 0x0000000411007c0c */ /* 0x020fda000bf06270 */
[----:B------:R-:W-:Y:S05]  /*9e50*/  @P0 EXIT ;  /* 0x000000000000094d */ /* 0x000fea0003800000 */
[----:B------:R-:W5:Y:S01]  /*9e60*/  LDCU UR4, c[0x0][0x388] ;  /* 0x00007100ff0477ac */ /* 0x000f620008000800 */
[----:B------:R-:W-:Y:S02]  /*9e70*/  HFMA2 R16, -RZ, RZ, 0, 0 ;  /* 0x00000000ff107431 */ /* 0x000fe400000001ff */
[----:B0--34-:R-:W-:Y:S01]  /*9e80*/  IMAD.MOV.U32 R0, RZ, RZ, RZ ;  /* 0x000000ffff007224 */ /* 0x019fe200078e00ff */
        /* <DEDUP_REMOVED lines=300> */
.L_x_21175:
[----:B------:R-:W1:Y:S01]  /*b150*/  LDCU.128 UR8, c[0x0][0x580] ;  /* 0x0000b000ff0877ac */ /* 0x000e620008000c00 */
[----:B------:R-:W-:-:S04]  /*b160*/  UPRMT UR4, UR42, 0x9910, URZ ;  /* 0x000099102a047896 */ /* 0x000fc800080000ff */
[----:B------:R-:W-:Y:S01]  /*b170*/  UISETP.GT.AND UP0, UPT, UR4, 0x9, UPT ;  /* 0x000000090400788c */ /* 0x000fe2000bf04270 */
[----:B-12---:R-:W-:Y:S02]  /*b180*/  IADD3 R2, P1, PT, R0, UR10, RZ ;  /* 0x0000000a00027c10 */ /* 0x006fe4000ff3e0ff */
        /* <DEDUP_REMOVED lines=14> */
.L_x_21179:
[----:B------:R0:W5:Y:S01]  /*b270*/  LDG.E.U8 R0, desc[UR36][R2.64] ;  /* 0x0000002402007981 */ /* 0x000162000c1e1100 */
[----:B------:R-:W-:Y:S05]  /*b280*/  BRA `(.L_x_21181) ;  /* 0x0000000c004c7947 */ /* 0x000fea0003800000 */
.L_x_21178:
        /* <DEDUP_REMOVED lines=8> */
.L_x_21183:
[----:B------:R0:W5:Y:S01]  /*b310*/  LDG.E.U16 R0, desc[UR36][R2.64] ;  /* 0x0000002402007981 */ /* 0x000162000c1e1500 */
[----:B------:R-:W-:Y:S05]  /*b320*/  BRA `(.L_x_21181) ;  /* 0x0000000c00247947 */ /* 0x000fea0003800000 */
.L_x_21182:
[----:B------:R4:W5:Y:S01]  /*b330*/  LDG.E.U16 R0, desc[UR36][R2.64] ;  /* 0x0000002402007981 */ /* 0x000962000c1e1500 */
[----:B------:R-:W-:Y:S05]  /*b340*/  BRA `(.L_x_21181) ;  /* 0x0000000c001c7947 */ /* 0x000fea0003800000 */
.L_x_21177:
        /* <DEDUP_REMOVED lines=9> */
.L_x_21185:
[----:B------:R-:W2:Y:S02]  /*b3e0*/  LDG.E.U16 R4, desc[UR36][R2.64] ;  /* 0x0000002402047981 */ /* 0x000ea4000c1e1500 */
[----:B--2---:R-:W-:-:S06]  /*b3f0*/  HADD2.F32 R4, -RZ, R4.H0_H0 ;  /* 0x20000004ff047230 */ /* 0x004fcc0000004100 */
[----:B------:R-:W0:Y:S02]  /*b400*/  F2I.FTZ.TRUNC.NTZ R4, R4 ;  /* 0x0000000400047305 */ /* 0x000e24000021f100 */
[----:B0-----:R-:W-:Y:S01]  /*b410*/  PRMT R0, R4, 0x7610, R0 ;  /* 0x0000761004007816 */ /* 0x001fe20000000000 */
[----:B------:R-:W-:Y:S06]  /*b420*/  BRA `(.L_x_21181) ;  /* 0x0000000800e47947 */ /* 0x000fec0003800000 */
.L_x_21184:
        /* <DEDUP_REMOVED lines=9> */
.L_x_21187:
[----:B------:R-:W2:Y:S02]  /*b4c0*/  LDG.E.U16 R2, desc[UR36][R2.64] ;  /* 0x0000002402027981 */ /* 0x000ea4000c1e1500 */
[----:B--2---:R-:W-:-:S06]  /*b4d0*/  HADD2.F32 R4, -RZ, R2.H0_H0 ;  /* 0x20000002ff047230 */ /* 0x004fcc0000004100 */
[----:B------:R-:W0:Y:S02]  /*b4e0*/  F2I.FTZ.TRUNC.NTZ R4, R4 ;  /* 0x0000000400047305 */ /* 0x000e24000021f100 */
[----:B0-----:R-:W-:Y:S01]  /*b4f0*/  PRMT R0, R4, 0x7610, R0 ;  /* 0x0000761004007816 */ /* 0x001fe20000000000 */
[----:B------:R-:W-:Y:S06]  /*b500*/  BRA `(.L_x_21181) ;  /* 0x0000000800ac7947 */ /* 0x000fec0003800000 */
.L_x_21186:
[----:B------:R-:W2:Y:S02]  /*b510*/  LDG.E.64 R2, desc[UR36][R2.64] ;  /* 0x0000002402027981 */ /* 0x000ea4000c1e1b00 */
[----:B--2---:R2:W3:Y:S02]  /*b520*/  F2I.F64.TRUNC R0, R2 ;  /* 0x0000000200007311 */ /* 0x0044e4000030d100 */
[----:B--23--:R-:W-:Y:S05]  /*b530*/  BRA `(.L_x_21181) ;  /* 0x0000000800a07947 */ /* 0x00cfea0003800000 */
.L_x_21176:
        /* <DEDUP_REMOVED lines=12> */
.L_x_21190:
[----:B------:R-:W2:Y:S02]  /*b600*/  LDG.E.64 R2, desc[UR36][R2.64] ;  /* 0x0000002402027981 */ /* 0x000ea4000c1e1b00 */
[----:B--2---:R0:W1:Y:S02]  /*b610*/  F2I.F64.TRUNC R0, R2 ;  /* 0x0000000200007311 */ /* 0x004064000030d100 */
[----:B01----:R-:W-:Y:S05]  /*b620*/  BRA `(.L_x_21181) ;  /* 0x0000000800647947 */ /* 0x003fea0003800000 */
.L_x_21189:
        /* <DEDUP_REMOVED lines=27> */
.L_x_21192:
        /* <DEDUP_REMOVED lines=14> */
.L_x_21191:
[----:B------:R-:W2:Y:S02]  /*b8c0*/  LDG.E.U16 R4, desc[UR36][R2.64] ;  /* 0x0000002402047981 */ /* 0x000ea4000c1e1500 */
[----:B--2---:R-:W-:-:S06]  /*b8d0*/  IMAD.U32 R4, R4, 0x10000, RZ ;  /* 0x0001000004047824 */ /* 0x004fcc00078e00ff */
[----:B------:R-:W0:Y:S02]  /*b8e0*/  F2I.FTZ.TRUNC.NTZ R4, R4 ;  /* 0x0000000400047305 */ /* 0x000e24000021f100 */
[----:B0-----:R-:W-:Y:S01]  /*b8f0*/  PRMT R0, R4, 0x7610, R0 ;  /* 0x0000761004007816 */ /* 0x001fe20000000000 */
[----:B------:R-:W-:Y:S06]  /*b900*/  BRA `(.L_x_21181) ;  /* 0x0000000400ac7947 */ /* 0x000fec0003800000 */
.L_x_21188:
        /* <DEDUP_REMOVED lines=10> */
.L_x_21195:
        /* <DEDUP_REMOVED lines=21> */
.L_x_21199:
[----:B------:R-:W-:Y:S05]  /*bb00*/  BSYNC.RECONVERGENT B1 ;  /* 0x0000000000017941 */ /* 0x000fea0003800200 */
.L_x_21198:
[----:B------:R-:W-:Y:S01]  /*bb10*/  IMAD.SHL.U32 R0, R0, 0x100000, RZ ;  /* 0x0010000000007824 */ /* 0x000fe200078e00ff */
[----:B------:R-:W-:-:S04]  /*bb20*/  LEA R2, R2, 0x3b800000, 0x17 ;  /* 0x3b80000002027811 */ /* 0x000fc800078eb8ff */
[----:B------:R-:W-:-:S07]  /*bb30*/  LOP3.LUT R4, R2, R0, R7, 0xfe, !PT ;  /* 0x0000000002047212 */ /* 0x000fce00078efe07 */
.L_x_21197:
[----:B------:R-:W-:Y:S05]  /*bb40*/  BSYNC.RECONVERGENT B0 ;  /* 0x0000000000007941 */ /* 0x000fea0003800200 */
.L_x_21196:
[----:B------:R-:W0:Y:S02]  /*bb50*/  F2I.FTZ.TRUNC.NTZ R4, R4 ;  /* 0x0000000400047305 */ /* 0x000e24000021f100 */
[----:B0-----:R-:W-:Y:S01]  /*bb60*/  PRMT R0, R4, 0x7610, R0 ;  /* 0x0000761004007816 */ /* 0x001fe20000000000 */
[----:B------:R-:W-:Y:S06]  /*bb70*/  BRA `(.L_x_21181) ;  /* 0x0000000400107947 */ /* 0x000fec0003800000 */
.L_x_21194:
        /* <DEDUP_REMOVED lines=21> */
.L_x_21203:
[----:B------:R-:W-:Y:S05]  /*bcd0*/  BSYNC.RECONVERGENT B1 ;  /* 0x0000000000017941 */ /* 0x000fea0003800200 */
.L_x_21202:
[----:B------:R-:W-:Y:S02]  /*bce0*/  SHF.L.U32 R0, R0, 0x15, RZ ;  /* 0x0000001500007819 */ /* 0x000fe400000006ff */
[----:B------:R-:W-:-:S04]  /*bcf0*/  LEA R2, R2, 0x37800000, 0x17 ;  /* 0x3780000002027811 */ /* 0x000fc800078eb8ff */
[----:B------:R-:W-:-:S07]  /*bd00*/  LOP3.LUT R4, R2, R0, R7, 0xfe, !PT ;  /* 0x0000000002047212 */ /* 0x000fce00078efe07 */
.L_x_21201:
[----:B------:R-:W-:Y:S05]  /*bd10*/  BSYNC.RECONVERGENT B0 ;  /* 0x0000000000007941 */ /* 0x000fea0003800200 */
.L_x_21200:
[----:B------:R-:W0:Y:S02]  /*bd20*/  F2I.FTZ.TRUNC.NTZ R4, R4 ;  /* 0x0000000400047305 */ /* 0x000e24000021f100 */
[----:B0-----:R-:W-:Y:S01]  /*bd30*/  PRMT R0, R4, 0x7610, R0 ;  /* 0x0000761004007816 */ /* 0x001fe20000000000 */
[----:B------:R-:W-:Y:S06]  /*bd40*/  BRA `(.L_x_21181) ;  /* 0x00000000009c7947 */ /* 0x000fec0003800000 */
.L_x_21193:
        /* <DEDUP_REMOVED lines=14> */
.L_x_21207:
[----:B------:R-:W-:Y:S05]  /*be30*/  BSYNC.RECONVERGENT B0 ;  /* 0x0000000000007941 */ /* 0x000fea0003800200 */
.L_x_21206:
[----:B------:R-:W0:Y:S02]  /*be40*/  F2I.FTZ.TRUNC.NTZ R4, R4 ;  /* 0x0000000400047305 */ /* 0x000e24000021f100 */
[----:B0-----:R-:W-:Y:S01]  /*be50*/  PRMT R0, R4, 0x7610, R0 ;  /* 0x0000761004007816 */ /* 0x001fe20000000000 */
[----:B------:R-:W-:Y:S06]  /*be60*/  BRA `(.L_x_21181) ;  /* 0x0000000000547947 */ /* 0x000fec0003800000 */
.L_x_21180:
        /* <DEDUP_REMOVED lines=16> */
.L_x_21208:
[----:B------:R-:W-:Y:S01]  /*bf70*/  PRMT R0, RZ, 0x7610, R0 ;  /* 0x00007610ff007816 */ /* 0x000fe20000000000 */
[----:B------:R-:W-:Y:S06]  /*bf80*/  BRA `(.L_x_21181) ;  /* 0x00000000000c7947 */ /* 0x000fec0003800000 */
.L_x_21205:
[----:B------:R0:W5:Y:S01]  /*bf90*/  LDG.E.U16 R0, desc[UR36][R2.64] ;  /* 0x0000002402007981 */ /* 0x000162000c1e1500 */
[----:B------:R-:W-:Y:S05]  /*bfa0*/  BRA `(.L_x_21181) ;  /* 0x0000000000047947 */ /* 0x000fea0003800000 */
.L_x_21204:
[----:B------:R0:W5:Y:S02]  /*bfb0*/  LDG.E.U16 R0, desc[UR36][R2.64] ;  /* 0x0000002402007981 */ /* 0x000164000c1e1500 */
.L_x_21181:
[----:B-1-3-5:R-:W-:Y:S01]  /*bfc0*/  LOP3.LUT R19, R19, R0, RZ, 0x3c, !PT ;  /* 0x0000000013137212 */ /* 0x02afe200078e3cff */
[----:B------:R-:W-:Y:S03]  /*bfd0*/  BSSY.RECONVERGENT B0, `(.L_x_21209) ;  /* 0x0000043000007945 */ /* 0x000fe60003800200 */
[----:B0-2-4-:R-:W-:-:S04]  /*bfe0*/  PRMT R2, R19, 0x9910, RZ ;  /* 0x0000991013027816 */ /* 0x015fc800000000ff */
        /* <DEDUP_REMOVED lines=36> */
.L_x_21210:
[-C--:B------:R-:W-:Y:S02]  /*c230*/  IABS R7, R18.reuse ;  /* 0x0000001200077213 */ /* 0x080fe40000000000 */
[----:B------:R-:W-:Y:S02]  /*c240*/  PRMT R5, R0, 0x9910, RZ ;  /* 0x0000991000057816 */ /* 0x000fe400000000ff */
[----:B------:R-:W0:Y:S01]  /*c250*/  I2F.RP R4, R7 ;  /* 0x0000000700047306 */ /* 0x000e220000209400 */
[----:B------:R-:W-:-:S04]  /*c260*/  IABS R8, R18 ;  /* 0x0000001200087213 */ /* 0x000fc80000000000 */
[----:B------:R-:W-:-:S03]  /*c270*/  IADD3 R8, PT, PT, RZ, -R8, RZ ;  /* 0x80000008ff087210 */ /* 0x000fc60007ffe0ff */
[----:B0-----:R-:W0:Y:S02]  /*c280*/  MUFU.RCP R4, R4 ;  /* 0x0000000400047308 */ /* 0x001e240000001000 */
[----:B0-----:R-:W-:-:S06]  /*c290*/  IADD3 R2, PT, PT, R4, 0xffffffe, RZ ;  /* 0x0ffffffe04027810 */ /* 0x001fcc0007ffe0ff */
[----:B------:R0:W1:Y:S02]  /*c2a0*/  F2I.FTZ.U32.TRUNC.NTZ R3, R2 ;  /* 0x0000000200037305 */ /* 0x000064000021f000 */
[----:B0-----:R-:W-:Y:S02]  /*c2b0*/  IMAD.MOV.U32 R2, RZ, RZ, RZ ;  /* 0x000000ffff027224 */ /* 0x001fe400078e00ff */
[----:B-1----:R-:W-:-:S04]  /*c2c0*/  IMAD.MOV R6, RZ, RZ, -R3 ;  /* 0x000000ffff067224 */ /* 0x002fc800078e0a03 */
[----:B------:R-:W-:Y:S01]  /*c2d0*/  IMAD.MOV.U32 R0, RZ, RZ, R6 ;  /* 0x000000ffff007224 */ /* 0x000fe200078e0006 */
        /* <DEDUP_REMOVED lines=18> */
.L_x_21211:
[----:B------:R-:W-:Y:S05]  /*c400*/  BSYNC.RECONVERGENT B0 ;  /* 0x0000000000007941 */ /* 0x000fea0003800200 */
.L_x_21209:
        /* <DEDUP_REMOVED lines=13> */
.L_x_21215:
[----:B------:R-:W-:Y:S01]  /*c4e0*/  STG.E.U8 desc[UR36][R16.64], R3 ;  /* 0x0000000310007986 */ /* 0x000fe2000c101124 */
[----:B------:R-:W-:Y:S05]  /*c4f0*/  EXIT ;  /* 0x000000000000794d */ /* 0x000fea0003800000 */
.L_x_21214:
        /* <DEDUP_REMOVED lines=9> */
[----:B------:R-:W-:Y:S01]  /*c590*/  STG.E.64 desc[UR36][R16.64], R2 ;  /* 0x0000000210007986 */ /* 0x000fe2000c101b24 */
[----:B------:R-:W-:Y:S05]  /*c5a0*/  EXIT ;  /* 0x000000000000794d */ /* 0x000fea0003800000 */
.L_x_21218:
[----:B------:R-:W-:-:S05]  /*c5b0*/  PRMT R3, R3, 0x9910, RZ ;  /* 0x0000991003037816 */ /* 0x000fca00000000ff */
[----:B------:R-:W-:Y:S01]  /*c5c0*/  STG.E desc[UR36][R16.64], R3 ;  /* 0x0000000310007986 */ /* 0x000fe2000c101924 */
[----:B------:R-:W-:Y:S05]  /*c5d0*/  EXIT ;  /* 0x000000000000794d */ /* 0x000fea0003800000 */
.L_x_21217:
[----:B------:R-:W-:Y:S01]  /*c5e0*/  STG.E.U16 desc[UR36][R16.64], R3 ;  /* 0x0000000310007986 */ /* 0x000fe2000c101524 */
[----:B------:R-:W-:Y:S05]  /*c5f0*/  EXIT ;  /* 0x000000000000794d */ /* 0x000fea0003800000 */
.L_x_21213:
        /* <DEDUP_REMOVED lines=9> */
.L_x_21220:
[----:B------:R-:W0:Y:S02]  /*c690*/  I2F.S16 R0, R3 ;  /* 0x0000000300007306 */ /* 0x000e240000101400 */
[----:B0-----:R-:W-:-:S05]  /*c6a0*/  F2FP.F16.F32.PACK_AB R0, RZ, R0 ;  /* 0x00000000ff00723e */ /* 0x001fca00000000ff */
[----:B------:R-:W-:Y:S01]  /*c6b0*/  STG.E.U16 desc[UR36][R16.64], R0 ;  /* 0x0000000010007986 */ /* 0x000fe2000c101524 */
[----:B------:R-:W-:Y:S05]  /*c6c0*/  EXIT ;  /* 0x000000000000794d */ /* 0x000fea0003800000 */
.L_x_21219:
        /* <DEDUP_REMOVED lines=10> */
.L_x_21222:
[----:B------:R-:W0:Y:S02]  /*c770*/  I2F.S16 R3, R3 ;  /* 0x0000000300037306 */ /* 0x000e240000101400 */
[----:B0-----:R-:W-:-:S04]  /*c780*/  F2FP.F16.F32.PACK_AB R3, RZ, R3 ;  /* 0x00000003ff03723e */ /* 0x001fc800000000ff */
[----:B------:R-:W-:-:S05]  /*c790*/  PRMT R3, R3, 0x5410, RZ ;  /* 0x0000541003037816 */ /* 0x000fca00000000ff */
[----:B------:R-:W-:Y:S01]  /*c7a0*/  STG.E desc[UR36][R16.64], R3 ;  /* 0x0000000310007986 */ /* 0x000fe2000c101924 */
[----:B------:R-:W-:Y:S05]  /*c7b0*/  EXIT ;  /* 0x000000000000794d */ /* 0x000fea0003800000 */
.L_x_21221:
[----:B------:R-:W0:Y:S02]  /*c7c0*/  I2F.F64.S16 R2, R3 ;  /* 0x0000000300027312 */ /* 0x000e240000101c00 */
[----:B0-----:R-:W-:Y:S01]  /*c7d0*/  STG.E.64 desc[UR36][R16.64], R2 ;  /* 0x0000000210007986 */ /* 0x001fe2000c101b24 */
[----:B------:R-:W-:Y:S05]  /*c7e0*/  EXIT ;  /* 0x000000000000794d */ /* 0x000fea0003800000 */
.L_x_21212:
        /* <DEDUP_REMOVED lines=12> */
.L_x_21226:
        /* <DEDUP_REMOVED lines=17> */
.L_x_21229:
[----:B------:R-:W-:-:S04]  /*c9c0*/  SHF.R.U32.HI R3, RZ, 0x18, R3 ;  /* 0x00000018ff037819 */ /* 0x000fc80000011603 */
[----:B------:R-:W-:-:S04]  /*c9d0*/  LOP3.LUT R0, R0, 0x80, R3, 0xf8, !PT ;  /* 0x0000008000007812 */ /* 0x000fc800078ef803 */
[----:B------:R-:W-:-:S07]  /*c9e0*/  PRMT R8, R0, 0x7610, R8 ;  /* 0x0000761000087816 */ /* 0x000fce0000000008 */
.L_x_21228:
[----:B------:R-:W-:Y:S05]  /*c9f0*/  BSYNC.RECONVERGENT B0 ;  /* 0x0000000000007941 */ /* 0x000fea0003800200 */
.L_x_21227:
[----:B------:R-:W-:Y:S01]  /*ca00*/  STG.E.U8 desc[UR36][R16.64], R8 ;  /* 0x0000000810007986 */ /* 0x000fe2000c101124 */
[----:B------:R-:W-:Y:S05]  /*ca10*/  EXIT ;  /* 0x000000000000794d */ /* 0x000fea0003800000 */
.L_x_21225:
        /* <DEDUP_REMOVED lines=17> */
.L_x_21232:
[----:B------:R-:W-:-:S04]  /*cb30*/  SHF.R.U32.HI R3, RZ, 0x18, R3 ;  /* 0x00000018ff037819 */ /* 0x000fc80000011603 */
[----:B------:R-:W-:-:S04]  /*cb40*/  LOP3.LUT R0, R0, 0x80, R3, 0xf8, !PT ;  /* 0x0000008000007812 */ /* 0x000fc800078ef803 */
[----:B------:R-:W-:-:S07]  /*cb50*/  PRMT R8, R0, 0x7610, R8 ;  /* 0x0000761000087816 */ /* 0x000fce0000000008 */
.L_x_21231:
[----:B------:R-:W-:Y:S05]  /*cb60*/  BSYNC.RECONVERGENT B0 ;  /* 0x0000000000007941 */ /* 0x000fea0003800200 */
.L_x_21230:
[----:B------:R-:W-:Y:S01]  /*cb70*/  STG.E.U8 desc[UR36][R16.64], R8 ;  /* 0x0000000810007986 */ /* 0x000fe2000c101124 */
[----:B------:R-:W-:Y:S05]  /*cb80*/  EXIT ;  /* 0x000000000000794d */ /* 0x000fea0003800000 */
.L_x_21224:
        /* <DEDUP_REMOVED lines=21> */
[----:B------:R-:W-:Y:S01]  /*cce0*/  STG.E.U8 desc[UR36][R16.64], R3 ;  /* 0x0000000310007986 */ /* 0x000fe2000c101124 */
[----:B------:R-:W-:Y:S05]  /*ccf0*/  EXIT ;  /* 0x000000000000794d */ /* 0x000fea0003800000 */
.L_x_21234:
[----:B------:R-:W-:-:S05]  /*cd00*/  PRMT R3, R3, 0x9910, RZ ;  /* 0x0000991003037816 */ /* 0x000fca00000000ff */
[----:B------:R-:W-:-:S05]  /*cd10*/  IMAD.MOV.U32 R2, RZ, RZ, R3 ;  /* 0x000000ffff027224 */ /* 0x000fca00078e0003 */
[----:B------:R-:W-:-:S05]  /*cd20*/  SHF.R.S32.HI R3, RZ, 0x1f, R2 ;  /* 0x0000001fff037819 */ /* 0x000fca0000011402 */
[----:B------:R-:W-:Y:S01]  /*cd30*/  STG.E.64 desc[UR36][R16.64], R2 ;  /* 0x0000000210007986 */ /* 0x000fe2000c101b24 */
[----:B------:R-:W-:Y:S05]  /*cd40*/  EXIT ;  /* 0x000000000000794d */ /* 0x000fea0003800000 */
.L_x_21233:
[----:B------:R-:W-:-:S05]  /*cd50*/  PRMT R3, R3, 0x9910, RZ ;  /* 0x0000991003037816 */ /* 0x000fca00000000ff */
[----:B------:R-:W-:Y:S01]  /*cd60*/  STG.E desc[UR36][R16.64], R3 ;  /* 0x0000000310007986 */ /* 0x000fe2000c101924 */
[----:B------:R-:W-:Y:S05]  /*cd70*/  EXIT ;  /* 0x000000000000794d */ /* 0x000fea0003800000 */
.L_x_21223:
        /* <DEDUP_REMOVED lines=11> */
.L_x_21236:
[----:B------:R-:W-:Y:S01]  /*ce30*/  CS2R R6, SRZ ;  /* 0x0000000000067805 */ /* 0x000fe2000001ff00 */
[----:B------:R-:W0:Y:S04]  /*ce40*/  I2F.F64.S16 R4, R3 ;  /* 0x0000000300047312 */ /* 0x000e280000101c00 */
[----:B0-----:R-:W-:Y:S01]  /*ce50*/  STG.E.128 desc[UR36][R16.64], R4 ;  /* 0x0000000410007986 */ /* 0x001fe2000c101d24 */
[----:B------:R-:W-:Y:S05]  /*ce60*/  EXIT ;  /* 0x000000000000794d */ /* 0x000fea0003800000 */
.L_x_21235:
[----:B------:R-:W-:-:S09]  /*ce70*/  UISETP.NE.AND UP0, UPT, UR4, 0xf, UPT ;  /* 0x0000000f0400788c */ /* 0x000fd2000bf05270 */
[----:B------:R-:W-:Y:S05]  /*ce80*/  BRA.U !UP0, `(.L_x_21237) ;  /* 0x0000000108e87547 */ /* 0x000fea000b800000 */
[----:B------:R-:W-:-:S09]  /*ce90*/  UISETP.NE.AND UP0, UPT, UR4, 0x17, UPT ;  /* 0x000000170400788c */ /* 0x000fd2000bf05270 */
[----:B------:R-:W-:Y:S05]  /*cea0*/  BRA.U !UP0, `(.L_x_21238) ;  /* 0x0000000108907547 */ /* 0x000fea000b800000 */
[----:B------:R-:W-:-:S09]  /*ceb0*/  UISETP.NE.AND UP0, UPT, UR4, 0x18, UPT ;  /* 0x000000180400788c */ /* 0x000fd2000bf05270 */
[----:B------:R-:W-:Y:S05]  /*cec0*/  BRA.U !UP0, `(.L_x_21239) ;  /* 0x0000000108447547 */ /* 0x000fea000b800000 */
.L_x_21216:
        /* <DEDUP_REMOVED lines=16> */
.L_x_21240:
[----:B------:R-:W-:Y:S05]  /*cfd0*/  EXIT ;  /* 0x000000000000794d */ /* 0x000fea0003800000 */
.L_x_21239:
[----:B------:R-:W0:Y:S01]  /*cfe0*/  I2F.S16 R3, R3 ;  /* 0x0000000300037306 */ /* 0x000e220000101400 */
[----:B------:R-:W-:Y:S01]  /*cff0*/  BSSY.RECONVERGENT B0, `(.L_x_21241) ;  /* 0x000000c000007945 */ /* 0x000fe20003800200 */
[----:B------:R-:W-:Y:S02]  /*d000*/  MOV R0, 0x7f ;  /* 0x0000007f00007802 */ /* 0x000fe40000000f00 */
        /* <DEDUP_REMOVED lines=10> */
.L_x_21242:
[----:B------:R-:W-:Y:S05]  /*d0b0*/  BSYNC.RECONVERGENT B0 ;  /* 0x0000000000007941 */ /* 0x000fea0003800200 */
.L_x_21241:
[----:B------:R-:W-:-:S05]  /*d0c0*/  LOP3.LUT R5, R0, 0x80, R5, 0xf8, !PT ;  /* 0x0000008000057812 */ /* 0x000fca00078ef805 */
[----:B------:R-:W-:Y:S01]  /*d0d0*/  STG.E.U8 desc[UR36][R16.64], R5 ;  /* 0x0000000510007986 */ /* 0x000fe2000c101124 */
[----:B------:R-:W-:Y:S05]  /*d0e0*/  EXIT ;  /* 0x000000000000794d */ /* 0x000fea0003800000 */
.L_x_21238:
        /* <DEDUP_REMOVED lines=12> */
.L_x_21244:
[----:B------:R-:W-:Y:S01]  /*d1b0*/  IMAD.MOV.U32 R0, RZ, RZ, 0x7f ;  /* 0x0000007fff007424 */ /* 0x000fe200078e00ff */
[----:B------:R-:W-:-:S04]  /*d1c0*/  ISETP.GT.U32.AND P0, PT, R2, 0x7f800000, PT ;  /* 0x7f8000000200780c */ /* 0x000fc80003f04070 */
[----:B------:R-:W-:-:S09]  /*d1d0*/  SEL R0, R0, 0x7c, P0 ;  /* 0x0000007c00007807 */ /* 0x000fd20000000000 */
.L_x_21245:
[----:B------:R-:W-:Y:S05]  /*d1e0*/  BSYNC.RECONVERGENT B0 ;  /* 0x0000000000007941 */ /* 0x000fea0003800200 */
.L_x_21243:
[----:B------:R-:W-:-:S04]  /*d1f0*/  SHF.R.U32.HI R3, RZ, 0x18, R3 ;  /* 0x00000018ff037819 */ /* 0x000fc80000011603 */
[----:B------:R-:W-:-:S05]  /*d200*/  LOP3.LUT R3, R0, 0x80, R3, 0xf8, !PT ;  /* 0x0000008000037812 */ /* 0x000fca00078ef803 */
[----:B------:R-:W-:Y:S01]  /*d210*/  STG.E.U8 desc[UR36][R16.64], R3 ;  /* 0x0000000310007986 */ /* 0x000fe2000c101124 */
[----:B------:R-:W-:Y:S05]  /*d220*/  EXIT ;  /* 0x000000000000794d */ /* 0x000fea0003800000 */
.L_x_21237:
[----:B------:R-:W0:Y:S02]  /*d230*/  I2F.S16 R0, R3 ;  /* 0x0000000300007306 */ /* 0x000e240000101400 */
[----:B0-----:R-:W-:-:S05]  /*d240*/  F2FP.BF16.F32.PACK_AB R0, RZ, R0 ;  /* 0x00000000ff00723e */ /* 0x001fca00000010ff */
[----:B------:R-:W-:Y:S01]  /*d250*/  STG.E.U16 desc[UR36][R16.64], R0 ;  /* 0x0000000010007986 */ /* 0x000fe2000c101524 */
[----:B------:R-:W-:Y:S05]  /*d260*/  EXIT ;  /* 0x000000000000794d */ /* 0x000fea0003800000 */
.L_x_21246:
        /* <DEDUP_REMOVED lines=9> */
.L_x_32942:


//--------------------- .text._ZN2at6native27unrolled_elementwise_kernelINS0_13BUnaryFunctorIsssZZZNS0_15binary_internal21div_floor_kernel_cudaERNS_18TensorIteratorBaseEENKUlvE_clEvENKUlvE3_clEvEUlssE_EESt5arrayIPcLm2EELi4E23TrivialOffsetCalculatorILi1EjESE_NS0_6memory12LoadWithCastILi1EEENSF_13StoreWithCastILi1EEEEEviT_T0_T2_T3_T4_T5_ --------------------------
	.section	.text._ZN2at6native27unrolled_elementwise_kernelINS0_13BUnaryFunctorIsssZZZNS0_15binary_internal21div_floor_kernel_cudaERNS_18TensorIteratorBaseEENKUlvE_clEvENKUlvE3_clEvEUlssE_EESt5arrayIPcLm2EELi4E23TrivialOffsetCalculatorILi1EjESE_NS0_6memory12LoadWithCastILi1EEENSF_13StoreWithCastILi1EEEEEviT_T0_T2_T3_T4_T5_,"ax",@progbits
	.align	128
        .global         _ZN2at6native27unrolled_elementwise_kernelINS0_13BUnaryFunctorIsssZZZNS0_15binary_internal21div_floor_kernel_cudaERNS_18TensorIteratorBaseEENKUlvE_clEvENKUlvE3_clEvEUlssE_EESt5arrayIPcLm2EELi4E23TrivialOffsetCalculatorILi1EjESE_NS0_6memory12LoadWithCastILi1EEENSF_13StoreWithCastILi1EEEEEviT_T0_T2_T3_T4_T5_
        .type           _ZN2at6native27unrolled_elementwise_kernelINS0_13BUnaryFunctorIsssZZZNS0_15binary_internal21div_floor_kernel_cudaERNS_18TensorIteratorBaseEENKUlvE_clEvENKUlvE3_clEvEUlssE_EESt5arrayIPcLm2EELi4E23TrivialOffsetCalculatorILi1EjESE_NS0_6memory12LoadWithCastILi1EEENSF_13StoreWithCastILi1EEEEEviT_T0_T2_T3_T4_T5_,@function
        .size           _ZN2at6native27unrolled_elementwise_kernelINS0_13BUnaryFunctorIsssZZZNS0_15binary_internal21div_floor_kernel_cudaERNS_18TensorIteratorBaseEENKUlvE_clEvENKUlvE3_clEvEUlssE_EESt5arrayIPcLm2EELi4E23TrivialOffsetCalculatorILi1EjESE_NS0_6memory12LoadWithCastILi1EEENSF_13StoreWithCastILi1EEEEEviT_T0_T2_T3_T4_T5_,(.L_x_32943 - _ZN2at6native27unrolled_elementwise_kernelINS0_13BUnaryFunctorIsssZZZNS0_15binary_internal21div_floor_kernel_cudaERNS_18TensorIteratorBaseEENKUlvE_clEvENKUlvE3_clEvEUlssE_EESt5arrayIPcLm2EELi4E23TrivialOffsetCalculatorILi1EjESE_NS0_6memory12LoadWithCastILi1EEENSF_13StoreWithCastILi1EEEEEviT_T0_T2_T3_T4_T5_)
        .other          _ZN2at6native27unrolled_elementwise_kernelINS0_13BUnaryFunctorIsssZZZNS0_15binary_internal21div_floor_kernel_cudaERNS_18TensorIteratorBaseEENKUlvE_clEvENKUlvE3_clEvEUlssE_EESt5arrayIPcLm2EELi4E23TrivialOffsetCalculatorILi1EjESE_NS0_6memory12LoadWithCastILi1EEENSF_13StoreWithCastILi1EEEEEviT_T0_T2_T3_T4_T5_,@"STO_CUDA_ENTRY STV_DEFAULT"
_ZN2at6native27unrolled_elementwise_kernelINS0_13BUnaryFunctorIsssZZZNS0_15binary_internal21div_floor_kernel_cudaERNS_18TensorIteratorBaseEENKUlvE_clEvENKUlvE3_clEvEUlssE_EESt5arrayIPcLm2EELi4E23TrivialOffsetCalculatorILi1EjESE_NS0_6memory12LoadWithCastILi1EEENSF_13StoreWithCastILi1EEEEEviT_T0_T2_T3_T4_T5_:
.text._ZN2at6native27unrolled_elementwise_kernelINS0_13BUnaryFunctorIsssZZZNS0_15binary_internal21div_floor_kernel_cudaERNS_18TensorIteratorBaseEENKUlvE_clEvENKUlvE3_clEvEUlssE_EESt5arrayIPcLm2EELi4E23TrivialOffsetCalculatorILi1EjESE_NS0_6memory12LoadWithCastILi1EEENSF_13StoreWithCastILi1EEEEEviT_T0_T2_T3_T4_T5_:
        /* <DEDUP_REMOVED lines=31> */
.L_x_21252:
[----:B------:R3:W5:Y:S01]  /*01f0*/  LDG.E.U8 R23, desc[UR36][R4.64] ;  /* 0x0000002404177981 */ /* 0x000762000c1e1100 */
[----:B------:R-:W-:Y:S05]  /*0200*/  BRA `(.L_x_21254) ;  /* 0x0000000c00507947 */ /* 0x000fea0003800000 */
.L_x_21251:
        /* <DEDUP_REMOVED lines=8> */
.L_x_21256:
[----:B------:R1:W5:Y:S01]  /*0290*/  LDG.E.U16 R23, desc[UR36][R4.64] ;  /* 0x0000002404177981 */ /* 0x000362000c1e1500 */
[----:B------:R-:W-:Y:S05]  /*02a0*/  BRA `(.L_x_21254) ;  /* 0x0000000c00287947 */ /* 0x000fea0003800000 */
.L_x_21255:
[----:B------:R2:W5:Y:S01]  /*02b0*/  LDG.E.U16 R23, desc[UR36][R4.64] ;  /* 0x0000002404177981 */ /* 0x000562000c1e1500 */
[----:B------:R-:W-:Y:S05]  /*02c0*/  BRA `(.L_x_21254) ;  /* 0x0000000c00207947 */ /* 0x000fea0003800000 */
.L_x_21250:
        /* <DEDUP_REMOVED lines=9> */
.L_x_21258:
[----:B------:R-:W2:Y:S02]  /*0360*/  LDG.E.U16 R0, desc[UR36][R4.64] ;  /* 0x0000002404007981 */ /* 0x000ea4000c1e1500 */
[----:B--2---:R-:W-:-:S06]  /*0370*/  HADD2.F32 R0, -RZ, R0.H0_H0 ;  /* 0x20000000ff007230 */ /* 0x004fcc0000004100 */
[----:B------:R-:W0:Y:S02]  /*0380*/  F2I.FTZ.TRUNC.NTZ R0, R0 ;  /* 0x0000000000007305 */ /* 0x000e24000021f100 */
[----:B0-----:R-:W-:Y:S01]  /*0390*/  PRMT R23, R0, 0x7610, R23 ;  /* 0x0000761000177816 */ /* 0x001fe20000000017 */
[----:B------:R-:W-:Y:S06]  /*03a0*/  BRA `(.L_x_21254) ;  /* 0x0000000800e87947 */ /* 0x000fec0003800000 */
.L_x_21257:
        /* <DEDUP_REMOVED lines=9> */
.L_x_21260:
[----:B------:R-:W2:Y:S02]  /*0440*/  LDG.E.U16 R4, desc[UR36][R4.64] ;  /* 0x0000002404047981 */ /* 0x000ea4000c1e1500 */
[----:B--2---:R-:W-:-:S06]  /*0450*/  HADD2.F32 R0, -RZ, R4.H0_H0 ;  /* 0x20000004ff007230 */ /* 0x004fcc0000004100 */
[----:B------:R-:W0:Y:S02]  /*0460*/  F2I.FTZ.TRUNC.NTZ R0, R0 ;  /* 0x0000000000007305 */ /* 0x000e24000021f100 */
[----:B0-----:R-:W-:Y:S01]  /*0470*/  PRMT R23, R0, 0x7610, R23 ;  /* 0x0000761000177816 */ /* 0x001fe20000000017 */
[----:B------:R-:W-:Y:S06]  /*0480*/  BRA `(.L_x_21254) ;  /* 0x0000000800b07947 */ /* 0x000fec0003800000 */
.L_x_21259:
[----:B------:R-:W2:Y:S02]  /*0490*/  LDG.E.64 R4, desc[UR36][R4.64] ;  /* 0x0000002404047981 */ /* 0x000ea4000c1e1b00 */
[----:B--2---:R0:W1:Y:S02]  /*04a0*/  F2I.F64.TRUNC R23, R4 ;  /* 0x0000000400177311 */ /* 0x004064000030d100 */
[----:B01----:R-:W-:Y:S05]  /*04b0*/  BRA `(.L_x_21254) ;  /* 0x0000000800a47947 */ /* 0x003fea0003800000 */
.L_x_21249:
        /* <DEDUP_REMOVED lines=12> */
.L_x_21263:
[----:B------:R-:W2:Y:S02]  /*0580*/  LDG.E.64 R4, desc[UR36][R4.64] ;  /* 0x0000002404047981 */ /* 0x000ea4000c1e1b00 */
[----:B--2---:R0:W1:Y:S02]  /*0590*/  F2I.F64.TRUNC R23, R4 ;  /* 0x0000000400177311 */ /* 0x004064000030d100 */
[----:B01----:R-:W-:Y:S05]  /*05a0*/  BRA `(.L_x_21254) ;  /* 0x0000000800687947 */ /* 0x003fea0003800000 */
.L_x_21262:
        /* <DEDUP_REMOVED lines=27> */
.L_x_21265:
        /* <DEDUP_REMOVED lines=15> */
.L_x_21264:
[----:B------:R-:W2:Y:S02]  /*0850*/  LDG.E.U16 R0, desc[UR36][R4.64] ;  /* 0x0000002404007981 */ /* 0x000ea4000c1e1500 */
[----:B--2---:R-:W-:-:S06]  /*0860*/  IMAD.U32 R0, R0, 0x10000, RZ ;  /* 0x0001000000007824 */ /* 0x004fcc00078e00ff */
[----:B------:R-:W0:Y:S02]  /*0870*/  F2I.FTZ.TRUNC.NTZ R0, R0 ;  /* 0x0000000000007305 */ /* 0x000e24000021f100 */
[----:B0-----:R-:W-:Y:S01]  /*0880*/  PRMT R23, R0, 0x7610, R23 ;  /* 0x0000761000177816 */ /* 0x001fe20000000017 */
[----:B------:R-:W-:Y:S06]  /*0890*/  BRA `(.L_x_21254) ;  /* 0x0000000400ac7947 */ /* 0x000fec0003800000 */
.L_x_21261:
        /* <DEDUP_REMOVED lines=10> */
.L_x_21268:
        /* <DEDUP_REMOVED lines=21> */
.L_x_21272:
[----:B------:R-:W-:Y:S05]  /*0a90*/  BSYNC.RECONVERGENT B1 ;  /* 0x0000000000017941 */ /* 0x000fea0003800200 */
.L_x_21271:
[----:B------:R-:W-:Y:S01]  /*0aa0*/  IMAD.SHL.U32 R0, R0, 0x100000, RZ ;  /* 0x0010000000007824 */ /* 0x000fe200078e00ff */
[----:B------:R-:W-:-:S04]  /*0ab0*/  LEA R3, R3, 0x3b800000, 0x17 ;  /* 0x3b80000003037811 */ /* 0x000fc800078eb8ff */
[----:B------:R-:W-:-:S07]  /*0ac0*/  LOP3.LUT R0, R3, R0, R7, 0xfe, !PT ;  /* 0x0000000003007212 */ /* 0x000fce00078efe07 */
.L_x_21270:
[----:B------:R-:W-:Y:S05]  /*0ad0*/  BSYNC.RECONVERGENT B0 ;  /* 0x0000000000007941 */ /* 0x000fea0003800200 */
.L_x_21269:
[----:B------:R-:W0:Y:S02]  /*0ae0*/  F2I.FTZ.TRUNC.NTZ R0, R0 ;  /* 0x0000000000007305 */ /* 0x000e24000021f100 */
[----:B0-----:R-:W-:Y:S01]  /*0af0*/  PRMT R23, R0, 0x7610, R23 ;  /* 0x0000761000177816 */ /* 0x001fe20000000017 */
[----:B------:R-:W-:Y:S06]  /*0b00*/  BRA `(.L_x_21254) ;  /* 0x0000000400107947 */ /* 0x000fec0003800000 */
.L_x_21267:
        /* <DEDUP_REMOVED lines=21> */
.L_x_21276:
[----:B------:R-:W-:Y:S05]  /*0c60*/  BSYNC.RECONVERGENT B1 ;  /* 0x0000000000017941 */ /* 0x000fea0003800200 */
.L_x_21275:
[----:B------:R-:W-:Y:S01]  /*0c70*/  IMAD.SHL.U32 R0, R0, 0x200000, RZ ;  /* 0x0020000000007824 */ /* 0x000fe200078e00ff */
[----:B------:R-:W-:-:S04]  /*0c80*/  LEA R3, R3, 0x37800000, 0x17 ;  /* 0x3780000003037811 */ /* 0x000fc800078eb8ff */
[----:B------:R-:W-:-:S07]  /*0c90*/  LOP3.LUT R0, R3, R0, R7, 0xfe, !PT ;  /* 0x0000000003007212 */ /* 0x000fce00078efe07 */
.L_x_21274:
[----:B------:R-:W-:Y:S05]  /*0ca0*/  BSYNC.RECONVERGENT B0 ;  /* 0x0000000000007941 */ /* 0x000fea0003800200 */
.L_x_21273:
[----:B------:R-:W0:Y:S02]  /*0cb0*/  F2I.FTZ.TRUNC.NTZ R0, R0 ;  /* 0x0000000000007305 */ /* 0x000e24000021f100 */
[----:B0-----:R-:W-:Y:S01]  /*0cc0*/  PRMT R23, R0, 0x7610, R23 ;  /* 0x0000761000177816 */ /* 0x001fe20000000017 */
[----:B------:R-:W-:Y:S06]  /*0cd0*/  BRA `(.L_x_21254) ;  /* 0x00000000009c7947 */ /* 0x000fec0003800000 */
.L_x_21266:
[----:B------:R-:W-:-:S09]  /*0ce0*/  UISETP.NE.AND UP0, UPT, UR4, 0x1c, UPT ;  /* 0x0000001c0400788c */ /* 0x000fd2000bf05270 */
[----:B------:R-:W-:Y:S05]  /*0cf0*/  BRA.U !UP0, `(.L_x_21277) ;  /* 0x0000000108907547 */ /* 0x000fea000b800000 */
[----:B------:R-:W-:-:S09]  /*0d00*/  UISETP.NE.AND UP0, UPT, UR4, 0x1d, UPT ;  /* 0x0000001d0400788c */ /* 0x000fd2000bf05270 */
[----:B------:R-:W-:Y:S05]  /*0d10*/  BRA.U !UP0, `(.L_x_21278) ;  /* 0x0000000108807547 */ /* 0x000fea000b800000 */
[----:B------:R-:W-:-:S09]  /*0d20*/  UISETP.NE.AND UP0, UPT, UR4, 0x2c, UPT ;  /* 0x0000002c0400788c */ /* 0x000fd2000bf05270 */
[----:B------:R-:W-:Y:S05]  /*0d30*/  BRA.U !UP0, `(.L_x_21279) ;  /* 0x0000000108487547 */ /* 0x000fea000b800000 */
.L_x_21253:
        /* <DEDUP_REMOVED lines=16> */
.L_x_21280:
[----:B------:R-:W-:Y:S01]  /*0e40*/  PRMT R23, RZ, 0x7610, R23 ;  /* 0x00007610ff177816 */ /* 0x000fe20000000017 */
[----:B------:R-:W-:Y:S06]  /*0e50*/  BRA `(.L_x_21254) ;  /* 0x00000000003c7947 */ /* 0x000fec0003800000 */
.L_x_21279:
        /* <DEDUP_REMOVED lines=8> */
.L_x_21282:
[----:B------:R-:W-:Y:S05]  /*0ee0*/  BSYNC.RECONVERGENT B0 ;  /* 0x0000000000007941 */ /* 0x000fea0003800200 */
.L_x_21281:
[----:B------:R-:W0:Y:S02]  /*0ef0*/  F2I.FTZ.TRUNC.NTZ R0, R0 ;  /* 0x0000000000007305 */ /* 0x000e24000021f100 */
[----:B0-----:R-:W-:Y:S01]  /*0f00*/  PRMT R23, R0, 0x7610, R23 ;  /* 0x0000761000177816 */ /* 0x001fe20000000017 */
[----:B------:R-:W-:Y:S06]  /*0f10*/  BRA `(.L_x_21254) ;  /* 0x00000000000c7947 */ /* 0x000fec0003800000 */
.L_x_21278:
[----:B------:R0:W5:Y:S01]  /*0f20*/  LDG.E.U16 R23, desc[UR36][R4.64] ;  /* 0x0000002404177981 */ /* 0x000162000c1e1500 */
[----:B------:R-:W-:Y:S05]  /*0f30*/  BRA `(.L_x_21254) ;  /* 0x0000000000047947 */ /* 0x000fea0003800000 */
.L_x_21277:
[----:B------:R0:W5:Y:S02]  /*0f40*/  LDG.E.U16 R23, desc[UR36][R4.64] ;  /* 0x0000002404177981 */ /* 0x000164000c1e1500 */
.L_x_21254:
[----:B------:R-:W-:-:S07]  /*0f50*/  VIADD R25, R17, 0x80 ;  /* 0x0000008011197836 */ /* 0x000fce0000000000 */
.L_x_21248:
[----:B------:R-:W-:Y:S05]  /*0f60*/  BSYNC.RECONVERGENT B6 ;  /* 0x0000000000067941 */ /* 0x000fea0003800200 */
.L_x_21247:
[----:B------:R-:W-:Y:S01]  /*0f70*/  ISETP.GE.AND P0, PT, R25, R16, PT ;  /* 0x000000101900720c */ /* 0x000fe20003f06270 */
[----:B------:R-:W-:Y:S01]  /*0f80*/  BSSY.RECONVERGENT B6, `(.L_x_21283) ;  /* 0x00000ed000067945 */ /* 0x000fe20003800200 */
[----:B------:R-:W-:-:S11]  /*0f90*/  PRMT R22, RZ, 0x7610, R22 ;  /* 0x00007610ff167816 */ /* 0x000fd60000000016 */
        /* <DEDUP_REMOVED lines=20> */
.L_x_21288:
[----:B------:R0:W5:Y:S01]  /*10e0*/  LDG.E.U8 R22, desc[UR36][R4.64] ;  /* 0x0000002404167981 */ /* 0x000162000c1e1100 */
[----:B------:R-:W-:Y:S05]  /*10f0*/  BRA `(.L_x_21290) ;  /* 0x0000000c00507947 */ /* 0x000fea0003800000 */
.L_x_21287:
        /* <DEDUP_REMOVED lines=8> */
.L_x_21292:
[----:B------:R0:W5:Y:S01]  /*1180*/  LDG.E.U16 R22, desc[UR36][R4.64] ;  /* 0x0000002404167981 */ /* 0x000162000c1e1500 */
[----:B------:R-:W-:Y:S05]  /*1190*/  BRA `(.L_x_21290) ;  /* 0x0000000c00287947 */ /* 0x000fea0003800000 */
.L_x_21291:
[----:B------:R0:W5:Y:S01]  /*11a0*/  LDG.E.U16 R22, desc[UR36][R4.64] ;  /* 0x0000002404167981 */ /* 0x000162000c1e1500 */
[----:B------:R-:W-:Y:S05]  /*11b0*/  BRA `(.L_x_21290) ;  /* 0x0000000c00207947 */ /* 0x000fea0003800000 */
.L_x_21286:
        /* <DEDUP_REMOVED lines=9> */
.L_x_21294:
[----:B------:R-:W2:Y:S02]  /*1250*/  LDG.E.U16 R0, desc[UR36][R4.64] ;  /* 0x0000002404007981 */ /* 0x000ea4000c1e1500 */
[----:B--2---:R-:W-:-:S06]  /*1260*/  HADD2.F32 R0, -RZ, R0.H0_H0 ;  /* 0x20000000ff007230 */ /* 0x004fcc0000004100 */
[----:B------:R-:W0:Y:S02]  /*1270*/  F2I.FTZ.TRUNC.NTZ R0, R0 ;  /* 0x0000000000007305 */ /* 0x000e24000021f100 */
[----:B0-----:R-:W-:Y:S01]  /*1280*/  PRMT R22, R0, 0x7610, R22 ;  /* 0x0000761000167816 */ /* 0x001fe20000000016 */
[----:B------:R-:W-:Y:S06]  /*1290*/  BRA `(.L_x_21290) ;  /* 0x0000000800e87947 */ /* 0x000fec0003800000 */
.L_x_21293:
        /* <DEDUP_REMOVED lines=9> */
.L_x_21296:
[----:B------:R-:W2:Y:S02]  /*1330*/  LDG.E.U16 R4, desc[UR36][R4.64] ;  /* 0x0000002404047981 */ /* 0x000ea4000c1e1500 */
[----:B--2---:R-:W-:-:S06]  /*1340*/  HADD2.F32 R0, -RZ, R4.H0_H0 ;  /* 0x20000004ff007230 */ /* 0x004fcc0000004100 */
[----:B------:R-:W0:Y:S02]  /*1350*/  F2I.FTZ.TRUNC.NTZ R0, R0 ;  /* 0x0000000000007305 */ /* 0x000e24000021f100 */
[----:B0-----:R-:W-:Y:S01]  /*1360*/  PRMT R22, R0, 0x7610, R22 ;  /* 0x0000761000167816 */ /* 0x001fe20000000016 */
[----:B------:R-:W-:Y:S06]  /*1370*/  BRA `(.L_x_21290) ;  /* 0x0000000800b07947 */ /* 0x000fec0003800000 */
.L_x_21295:
[----:B------:R-:W2:Y:S02]  /*1380*/  LDG.E.64 R4, desc[UR36][R4.64] ;  /* 0x0000002404047981 */ /* 0x000ea4000c1e1b00 */
[----:B--2---:R0:W1:Y:S02]  /*1390*/  F2I.F64.TRUNC R22, R4 ;  /* 0x0000000400167311 */ /* 0x004064000030d100 */
[----:B01----:R-:W-:Y:S05]  /*13a0*/  BRA `(.L_x_21290) ;  /* 0x0000000800a47947 */ /* 0x003fea0003800000 */
.L_x_21285:
        /* <DEDUP_REMOVED lines=12> */
.L_x_21299:
[----:B------:R-:W2:Y:S02]  /*1470*/  LDG.E.64 R4, desc[UR36][R4.64] ;  /* 0x0000002404047981 */ /* 0x000ea4000c1e1b00 */
[----:B--2---:R0:W1:Y:S02]  /*1480*/  F2I.F64.TRUNC R22, R4 ;  /* 0x0000000400167311 */ /* 0x004064000030d100 */
[----:B01----:R-:W-:Y:S05]  /*1490*/  BRA `(.L_x_21290) ;  /* 0x0000000800687947 */ /* 0x003fea0003800000 */
.L_x_21298:
        /* <DEDUP_REMOVED lines=27> */
.L_x_21301:
        /* <DEDUP_REMOVED lines=15> */
.L_x_21300:
[----:B------:R-:W2:Y:S02]  /*1740*/  LDG.E.U16 R0, desc[UR36][R4.64] ;  /* 0x0000002404007981 */ /* 0x000ea4000c1e1500 */
[----:B--2---:R-:W-:-:S06]  /*1750*/  IMAD.U32 R0, R0, 0x10000, RZ ;  /* 0x0001000000007824 */ /* 0x004fcc00078e00ff */
[----:B------:R-:W0:Y:S02]  /*1760*/  F2I.FTZ.TRUNC.NTZ R0, R0 ;  /* 0x0000000000007305 */ /* 0x000e24000021f100 */
[----:B0-----:R-:W-:Y:S01]  /*1770*/  PRMT R22, R0, 0x7610, R22 ;  /* 0x0000761000167816 */ /* 0x001fe20000000016 */
[----:B------:R-:W-:Y:S06]  /*1780*/  BRA `(.L_x_21290) ;  /* 0x0000000400ac7947 */ /* 0x000fec0003800000 */
.L_x_21297:
        /* <DEDUP_REMOVED lines=10> */
.L_x_21304:
        /* <DEDUP_REMOVED lines=21> */
.L_x_21308:
[----:B------:R-:W-:Y:S05]  /*1980*/  BSYNC.RECONVERGENT B1 ;  /* 0x0000000000017941 */ /* 0x000fea0003800200 */
.L_x_21307:
[----:B------:R-:W-:Y:S01]  /*1990*/  IMAD.SHL.U32 R0, R0, 0x100000, RZ ;  /* 0x0010000000007824 */ /* 0x000fe200078e00ff */
[----:B------:R-:W-:-:S04]  /*19a0*/  LEA R3, R3, 0x3b800000, 0x17 ;  /* 0x3b80000003037811 */ /* 0x000fc800078eb8ff */
[----:B------:R-:W-:-:S07]  /*19b0*/  LOP3.LUT R0, R3, R0, R7, 0xfe, !PT ;  /* 0x0000000003007212 */ /* 0x000fce00078efe07 */
.L_x_21306:
[----:B------:R-:W-:Y:S05]  /*19c0*/  BSYNC.RECONVERGENT B0 ;  /* 0x0000000000007941 */ /* 0x000fea0003800200 */
.L_x_21305:
[----:B------:R-:W0:Y:S02]  /*19d0*/  F2I.FTZ.TRUNC.NTZ R0, R0 ;  /* 0x0000000000007305 */ /* 0x000e24000021f100 */
[----:B0-----:R-:W-:Y:S01]  /*19e0*/  PRMT R22, R0, 0x7610, R22 ;  /* 0x0000761000167816 */ /* 0x001fe20000000016 */
[----:B------:R-:W-:Y:S06]  /*19f0*/  BRA `(.L_x_21290) ;  /* 0x0000000400107947 */ /* 0x000fec0003800000 */
.L_x_21303:
        /* <DEDUP_REMOVED lines=21> */
.L_x_21312:
[----:B------:R-:W-:Y:S05]  /*1b50*/  BSYNC.RECONVERGENT B1 ;  /* 0x0000000000017941 */ /* 0x000fea0003800200 */
.L_x_21311:
[----:B------:R-:W-:Y:S01]  /*1b60*/  IMAD.SHL.U32 R0, R0, 0x200000, RZ ;  /* 0x0020000000007824 */ /* 0x000fe200078e00ff */
[----:B------:R-:W-:-:S04]  /*1b70*/  LEA R3, R3, 0x37800000, 0x17 ;  /* 0x3780000003037811 */ /* 0x000fc800078eb8ff */
[----:B------:R-:W-:-:S07]  /*1b80*/  LOP3.LUT R0, R3, R0, R7, 0xfe, !PT ;  /* 0x0000000003007212 */ /* 0x000fce00078efe07 */
.L_x_21310:
[----:B------:R-:W-:Y:S05]  /*1b90*/  BSYNC.RECONVERGENT B0 ;  /* 0x0000000000007941 */ /* 0x000fea0003800200 */
.L_x_21309:
[----:B------:R-:W0:Y:S02]  /*1ba0*/  F2I.FTZ.TRUNC.NTZ R0, R0 ;  /* 0x0000000000007305 */ /* 0x000e24000021f100 */
[----:B0-----:R-:W-:Y:S01]  /*1bb0*/  PRMT R22, R0, 0x7610, R22 ;  /* 0x0000761000167816 */ /* 0x001fe20000000016 */
[----:B------:R-:W-:Y:S06]  /*1bc0*/  BRA `(.L_x_21290) ;  /* 0x00000000009c7947 */ /* 0x000fec0003800000 */
.L_x_21302:
        /* <DEDUP_REMOVED lines=14> */
.L_x_21316:
[----:B------:R-:W-:Y:S05]  /*1cb0*/  BSYNC.RECONVERGENT B0 ;  /* 0x0000000000007941 */ /* 0x000fea0003800200 */
.L_x_21315:
[----:B------:R-:W0:Y:S02]  /*1cc0*/  F2I.FTZ.TRUNC.NTZ R0, R0 ;  /* 0x0000000000007305 */ /* 0x000e24000021f100 */
[----:B0-----:R-:W-:Y:S01]  /*1cd0*/  PRMT R22, R0, 0x7610, R22 ;  /* 0x0000761000167816 */ /* 0x001fe20000000016 */
[----:B------:R-:W-:Y:S06]  /*1ce0*/  BRA `(.L_x_21290) ;  /* 0x0000000000547947 */ /* 0x000fec0003800000 */
.L_x_21289:
        /* <DEDUP_REMOVED lines=16> */
.L_x_21317:
[----:B------:R-:W-:Y:S01]  /*1df0*/  PRMT R22, RZ, 0x7610, R22 ;  /* 0x00007610ff167816 */ /* 0x000fe20000000016 */
[----:B------:R-:W-:Y:S06]  /*1e00*/  BRA `(.L_x_21290) ;  /* 0x00000000000c7947 */ /* 0x000fec0003800000 */
.L_x_21314:
[----:B------:R1:W5:Y:S01]  /*1e10*/  LDG.E.U16 R22, desc[UR36][R4.64] ;  /* 0x0000002404167981 */ /* 0x000362000c1e1500 */
[----:B------:R-:W-:Y:S05]  /*1e20*/  BRA `(.L_x_21290) ;  /* 0x0000000000047947 */ /* 0x000fea0003800000 */
.L_x_21313:
[----:B------:R0:W5:Y:S02]  /*1e30*/  LDG.E.U16 R22, desc[UR36][R4.64] ;  /* 0x0000002404167981 */ /* 0x000164000c1e1500 */
.L_x_21290:
[----:B------:R-:W-:-:S07]  /*1e40*/  VIADD R25, R25, 0x80 ;  /* 0x0000008019197836 */ /* 0x000fce0000000000 */
.L_x_21284:
[----:B------:R-:W-:Y:S05]  /*1e50*/  BSYNC.RECONVERGENT B6 ;  /* 0x0000000000067941 */ /* 0x000fea0003800200 */
.L_x_21283:
        /* <DEDUP_REMOVED lines=23> */
.L_x_21323:
[----:B------:R0:W5:Y:S01]  /*1fd0*/  LDG.E.U8 R19, desc[UR36][R4.64] ;  /* 0x0000002404137981 */ /* 0x000162000c1e1100 */
[----:B------:R-:W-:Y:S05]  /*1fe0*/  BRA `(.L_x_21325) ;  /* 0x0000000c00507947 */ /* 0x000fea0003800000 */
.L_x_21322:
        /* <DEDUP_REMOVED lines=8> */
.L_x_21327:
[----:B------:R0:W5:Y:S01]  /*2070*/  LDG.E.U16 R19, desc[UR36][R4.64] ;  /* 0x0000002404137981 */ /* 0x000162000c1e1500 */
[----:B------:R-:W-:Y:S05]  /*2080*/  BRA `(.L_x_21325) ;  /* 0x0000000c00287947 */ /* 0x000fea0003800000 */
.L_x_21326:
[----:B------:R0:W5:Y:S01]  /*2090*/  LDG.E.U16 R19, desc[UR36][R4.64] ;  /* 0x0000002404137981 */ /* 0x000162000c1e1500 */
[----:B------:R-:W-:Y:S05]  /*20a0*/  BRA `(.L_x_21325) ;  /* 0x0000000c00207947 */ /* 0x000fea0003800000 */
.L_x_21321:
        /* <DEDUP_REMOVED lines=9> */
.L_x_21329:
[----:B------:R-:W2:Y:S02]  /*2140*/  LDG.E.U16 R0, desc[UR36][R4.64] ;  /* 0x0000002404007981 */ /* 0x000ea4000c1e1500 */
[----:B--2---:R-:W-:-:S06]  /*2150*/  HADD2.F32 R0, -RZ, R0.H0_H0 ;  /* 0x20000000ff007230 */ /* 0x004fcc0000004100 */
[----:B------:R-:W0:Y:S02]  /*2160*/  F2I.FTZ.TRUNC.NTZ R0, R0 ;  /* 0x0000000000007305 */ /* 0x000e24000021f100 */
[----:B0-----:R-:W-:Y:S01]  /*2170*/  PRMT R19, R0, 0x7610, R19 ;  /* 0x0000761000137816 */ /* 0x001fe20000000013 */
[----:B------:R-:W-:Y:S06]  /*2180*/  BRA `(.L_x_21325) ;  /* 0x0000000800e87947 */ /* 0x000fec0003800000 */
.L_x_21328:
        /* <DEDUP_REMOVED lines=9> */
.L_x_21331:
[----:B------:R-:W2:Y:S02]  /*2220*/  LDG.E.U16 R4, desc[UR36][R4.64] ;  /* 0x0000002404047981 */ /* 0x000ea4000c1e1500 */
[----:B--2---:R-:W-:-:S06]  /*2230*/  HADD2.F32 R0, -RZ, R4.H0_H0 ;  /* 0x20000004ff007230 */ /* 0x004fcc0000004100 */
[----:B------:R-:W0:Y:S02]  /*2240*/  F2I.FTZ.TRUNC.NTZ R0, R0 ;  /* 0x0000000000007305 */ /* 0x000e24000021f100 */
[----:B0-----:R-:W-:Y:S01]  /*2250*/  PRMT R19, R0, 0x7610, R19 ;  /* 0x0000761000137816 */ /* 0x001fe20000000013 */
[----:B------:R-:W-:Y:S06]  /*2260*/  BRA `(.L_x_21325) ;  /* 0x0000000800b07947 */ /* 0x000fec0003800000 */
.L_x_21330:
[----:B------:R-:W2:Y:S02]  /*2270*/  LDG.E.64 R4, desc[UR36][R4.64] ;  /* 0x0000002404047981 */ /* 0x000ea4000c1e1b00 */
[----:B--2---:R0:W1:Y:S02]  /*2280*/  F2I.F64.TRUNC R19, R4 ;  /* 0x0000000400137311 */ /* 0x004064000030d100 */
[----:B01----:R-:W-:Y:S05]  /*2290*/  BRA `(.L_x_21325) ;  /* 0x0000000800a47947 */ /* 0x003fea0003800000 */
.L_x_21320:
        /* <DEDUP_REMOVED lines=12> */
.L_x_21334:
[----:B------:R-:W2:Y:S02]  /*2360*/  LDG.E.64 R4, desc[UR36][R4.64] ;  /* 0x0000002404047981 */ /* 0x000ea4000c1e1b00 */
[----:B--2---:R3:W4:Y:S02]  /*2370*/  F2I.F64.TRUNC R19, R4 ;  /* 0x0000000400137311 */ /* 0x004724000030d100 */
[----:B---34-:R-:W-:Y:S05]  /*2380*/  BRA `(.L_x_21325) ;  /* 0x0000000800687947 */ /* 0x018fea0003800000 */
.L_x_21333:
        /* <DEDUP_REMOVED lines=27> */
.L_x_21336:
        /* <DEDUP_REMOVED lines=15> */
.L_x_21335:
[----:B------:R-:W2:Y:S02]  /*2630*/  LDG.E.U16 R0, desc[UR36][R4.64] ;  /* 0x0000002404007981 */ /* 0x000ea4000c1e1500 */
[----:B--2---:R-:W-:-:S06]  /*2640*/  IMAD.U32 R0, R0, 0x10000, RZ ;  /* 0x0001000000007824 */ /* 0x004fcc00078e00ff */
[----:B------:R-:W0:Y:S02]  /*2650*/  F2I.FTZ.TRUNC.NTZ R0, R0 ;  /* 0x0000000000007305 */ /* 0x000e24000021f100 */
[----:B0-----:R-:W-:Y:S01]  /*2660*/  PRMT R19, R0, 0x7610, R19 ;  /* 0x0000761000137816 */ /* 0x001fe20000000013 */
[----:B------:R-:W-:Y:S06]  /*2670*/  BRA `(.L_x_21325) ;  /* 0x0000000400ac7947 */ /* 0x000fec0003800000 */
.L_x_21332:
        /* <DEDUP_REMOVED lines=10> */
.L_x_21339:
        /* <DEDUP_REMOVED lines=21> */
.L_x_21343:
[----:B------:R-:W-:Y:S05]  /*2870*/  BSYNC.RECONVERGENT B1 ;  /* 0x0000000000017941 */ /* 0x000fea0003800200 */
.L_x_21342:
[----:B------:R-:W-:Y:S01]  /*2880*/  IMAD.SHL.U32 R0, R0, 0x100000, RZ ;  /* 0x0010000000007824 */ /* 0x000fe200078e00ff */
[----:B------:R-:W-:-:S04]  /*2890*/  LEA R3, R3, 0x3b800000, 0x17 ;  /* 0x3b80000003037811 */ /* 0x000fc800078eb8ff */
[----:B------:R-:W-:-:S07]  /*28a0*/  LOP3.LUT R0, R3, R0, R7, 0xfe, !PT ;  /* 0x0000000003007212 */ /* 0x000fce00078efe07 */
.L_x_21341:
[----:B------:R-:W-:Y:S05]  /*28b0*/  BSYNC.RECONVERGENT B0 ;  /* 0x0000000000007941 */ /* 0x000fea0003800200 */
.L_x_21340:
[----:B------:R-:W0:Y:S02]  /*28c0*/  F2I.FTZ.TRUNC.NTZ R0, R0 ;  /* 0x0000000000007305 */ /* 0x000e24000021f100 */
[----:B0-----:R-:W-:Y:S01]  /*28d0*/  PRMT R19, R0, 0x7610, R19 ;  /* 0x0000761000137816 */ /* 0x001fe20000000013 */
[----:B------:R-:W-:Y:S06]  /*28e0*/  BRA `(.L_x_21325) ;  /* 0x0000000400107947 */ /* 0x000fec0003800000 */
.L_x_21338:
        /* <DEDUP_REMOVED lines=21> */
.L_x_21347:
[----:B------:R-:W-:Y:S05]  /*2a40*/  BSYNC.RECONVERGENT B1 ;  /* 0x0000000000017941 */ /* 0x000fea0003800200 */
.L_x_21346:
[----:B------:R-:W-:Y:S01]  /*2a50*/  IMAD.SHL.U32 R0, R0, 0x200000, RZ ;  /* 0x0020000000007824 */ /* 0x000fe200078e00ff */
[----:B------:R-:W-:-:S04]  /*2a60*/  LEA R3, R3, 0x37800000, 0x17 ;  /* 0x3780000003037811 */ /* 0x000fc800078eb8ff */
[----:B------:R-:W-:-:S07]  /*2a70*/  LOP3.LUT R0, R3, R0, R7, 0xfe, !PT ;  /* 0x0000000003007212 */ /* 0x000fce00078efe07 */
.L_x_21345:
[----:B------:R-:W-:Y:S05]  /*2a80*/  BSYNC.RECONVERGENT B0 ;  /* 0x0000000000007941 */ /* 0x000fea0003800200 */
.L_x_21344:
[----:B------:R-:W0:Y:S02]  /*2a90*/  F2I.FTZ.TRUNC.NTZ R0, R0 ;  /* 0x0000000000007305 */ /* 0x000e24000021f100 */
[----:B0-----:R-:W-:Y:S01]  /*2aa0*/  PRMT R19, R0, 0x7610, R19 ;  /* 0x0000761000137816 */ /* 0x001fe20000000013 */
[----:B------:R-:W-:Y:S06]  /*2ab0*/  BRA `(.L_x_21325) ;  /* 0x00000000009c7947 */ /* 0x000fec0003800000 */
.L_x_21337:
        /* <DEDUP_REMOVED lines=14> */
.L_x_21351:
[----:B------:R-:W-:Y:S05]  /*2ba0*/  BSYNC.RECONVERGENT B0 ;  /* 0x0000000000007941 */ /* 0x000fea0003800200 */
.L_x_21350:
[----:B------:R-:W0:Y:S02]  /*2bb0*/  F2I.FTZ.TRUNC.NTZ R0, R0 ;  /* 0x0000000000007305 */ /* 0x000e24000021f100 */
[----:B0-----:R-:W-:Y:S01]  /*2bc0*/  PRMT R19, R0, 0x7610, R19 ;  /* 0x0000761000137816 */ /* 0x001fe20000000013 */
[----:B------:R-:W-:Y:S06]  /*2bd0*/  BRA `(.L_x_21325) ;  /* 0x0000000000547947 */ /* 0x000fec0003800000 */
.L_x_21324:
        /* <DEDUP_REMOVED lines=16> */
.L_x_21352:
[----:B------:R-:W-:Y:S01]  /*2ce0*/  PRMT R19, RZ, 0x7610, R19 ;  /* 0x00007610ff137816 */ /* 0x000fe20000000013 */
[----:B------:R-:W-:Y:S06]  /*2cf0*/  BRA `(.L_x_21325) ;  /* 0x00000000000c7947 */ /* 0x000fec0003800000 */
.L_x_21349:
[----:B------:R2:W5:Y:S01]  /*2d00*/  LDG.E.U16 R19, desc[UR36][R4.64] ;  /* 0x0000002404137981 */ /* 0x000562000c1e1500 */
[----:B------:R-:W-:Y:S05]  /*2d10*/  BRA `(.L_x_21325) ;  /* 0x0000000000047947 */ /* 0x000fea0003800000 */
.L_x_21348:
[----:B------:R1:W5:Y:S02]  /*2d20*/  LDG.E.U16 R19, desc[UR36][R4.64] ;  /* 0x0000002404137981 */ /* 0x000364000c1e1500 */
.L_x_21325:
[----:B------:R-:W-:-:S07]  /*2d30*/  VIADD R25, R25, 0x80 ;  /* 0x0000008019197836 */ /* 0x000fce0000000000 */
.L_x_21319:
[----:B------:R-:W-:Y:S05]  /*2d40*/  BSYNC.RECONVERGENT B6 ;  /* 0x0000000000067941 */ /* 0x000fea0003800200 */
.L_x_21318:
        /* <DEDUP_REMOVED lines=23> */
.L_x_21358:
[----:B------:R0:W5:Y:S01]  /*2ec0*/  LDG.E.U8 R18, desc[UR36][R4.64] ;  /* 0x0000002404127981 */ /* 0x000162000c1e1100 */
[----:B------:R-:W-:Y:S05]  /*2ed0*/  BRA `(.L_x_21354) ;  /* 0x0000000c004c7947 */ /* 0x000fea0003800000 */
.L_x_21357:
        /* <DEDUP_REMOVED lines=8> */
.L_x_21361:
[----:B------:R0:W5:Y:S01]  /*2f60*/  LDG.E.U16 R18, desc[UR36][R4.64] ;  /* 0x0000002404127981 */ /* 0x000162000c1e1500 */
[----:B------:R-:W-:Y:S05]  /*2f70*/  BRA `(.L_x_21354) ;  /* 0x0000000c00247947 */ /* 0x000fea0003800000 */
.L_x_21360:
[----:B------:R0:W5:Y:S01]  /*2f80*/  LDG.E.U16 R18, desc[UR36][R4.64] ;  /* 0x0000002404127981 */ /* 0x000162000c1e1500 */
[----:B------:R-:W-:Y:S05]  /*2f90*/  BRA `(.L_x_21354) ;  /* 0x0000000c001c7947 */ /* 0x000fea0003800000 */
.L_x_21356:
        /* <DEDUP_REMOVED lines=9> */
.L_x_21363:
[----:B------:R-:W2:Y:S02]  /*3030*/  LDG.E.U16 R0, desc[UR36][R4.64] ;  /* 0x0000002404007981 */ /* 0x000ea4000c1e1500 */
[----:B--2---:R-:W-:-:S06]  /*3040*/  HADD2.F32 R0, -RZ, R0.H0_H0 ;  /* 0x20000000ff007230 */ /* 0x004fcc0000004100 */
[----:B------:R-:W0:Y:S02]  /*3050*/  F2I.FTZ.TRUNC.NTZ R0, R0 ;  /* 0x0000000000007305 */ /* 0x000e24000021f100 */
[----:B0-----:R-:W-:Y:S01]  /*3060*/  PRMT R18, R0, 0x7610, R18 ;  /* 0x0000761000127816 */ /* 0x001fe20000000012 */
[----:B------:R-:W-:Y:S06]  /*3070*/  BRA `(.L_x_21354) ;  /* 0x0000000800e47947 */ /* 0x000fec0003800000 */
.L_x_21362:
        /* <DEDUP_REMOVED lines=9> */
.L_x_21365:
[----:B------:R-:W2:Y:S02]  /*3110*/  LDG.E.U16 R4, desc[UR36][R4.64] ;  /* 0x0000002404047981 */ /* 0x000ea4000c1e1500 */
[----:B--2---:R-:W-:-:S06]  /*3120*/  HADD2.F32 R0, -RZ, R4.H0_H0 ;  /* 0x20000004ff007230 */ /* 0x004fcc0000004100 */
[----:B------:R-:W0:Y:S02]  /*3130*/  F2I.FTZ.TRUNC.NTZ R0, R0 ;  /* 0x0000000000007305 */ /* 0x000e24000021f100 */
[----:B0-----:R-:W-:Y:S01]  /*3140*/  PRMT R18, R0, 0x7610, R18 ;  /* 0x0000761000127816 */ /* 0x001fe20000000012 */
[----:B------:R-:W-:Y:S06]  /*3150*/  BRA `(.L_x_21354) ;  /* 0x0000000800ac7947 */ /* 0x000fec0003800000 */
.L_x_21364:
[----:B------:R-:W2:Y:S02]  /*3160*/  LDG.E.64 R4, desc[UR36][R4.64] ;  /* 0x0000002404047981 */ /* 0x000ea4000c1e1b00 */
[----:B--2---:R0:W1:Y:S02]  /*3170*/  F2I.F64.TRUNC R18, R4 ;  /* 0x0000000400127311 */ /* 0x004064000030d100 */
[----:B01----:R-:W-:Y:S05]  /*3180*/  BRA `(.L_x_21354) ;  /* 0x0000000800a07947 */ /* 0x003fea0003800000 */
.L_x_21355:
        /* <DEDUP_REMOVED lines=12> */
.L_x_21368:
[----:B------:R-:W2:Y:S02]  /*3250*/  LDG.E.64 R4, desc[UR36][R4.64] ;  /* 0x0000002404047981 */ /* 0x000ea4000c1e1b00 */
[----:B--2---:R0:W1:Y:S02]  /*3260*/  F2I.F64.TRUNC R18, R4 ;  /* 0x0000000400127311 */ /* 0x004064000030d100 */
[----:B01----:R-:W-:Y:S05]  /*3270*/  BRA `(.L_x_21354) ;  /* 0x0000000800647947 */ /* 0x003fea0003800000 */
.L_x_21367:
        /* <DEDUP_REMOVED lines=27> */
.L_x_21370:
        /* <DEDUP_REMOVED lines=15> */
.L_x_21369:
[----:B------:R-:W2:Y:S02]  /*3520*/  LDG.E.U16 R0, desc[UR36][R4.64] ;  /* 0x0000002404007981 */ /* 0x000ea4000c1e1500 */
[----:B--2---:R-:W-:-:S06]  /*3530*/  IMAD.U32 R0, R0, 0x10000, RZ ;  /* 0x0001000000007824 */ /* 0x004fcc00078e00ff */
[----:B------:R-:W0:Y:S02]  /*3540*/  F2I.FTZ.TRUNC.NTZ R0, R0 ;  /* 0x0000000000007305 */ /* 0x000e24000021f100 */
[----:B0-----:R-:W-:Y:S01]  /*3550*/  PRMT R18, R0, 0x7610, R18 ;  /* 0x0000761000127816 */ /* 0x001fe20000000012 */
[----:B------:R-:W-:Y:S06]  /*3560*/  BRA `(.L_x_21354) ;  /* 0x0000000400a87947 */ /* 0x000fec0003800000 */
.L_x_21366:
        /* <DEDUP_REMOVED lines=10> */
.L_x_21373:
        /* <DEDUP_REMOVED lines=21> */
.L_x_21377:
[----:B------:R-:W-:Y:S05]  /*3760*/  BSYNC.RECONVERGENT B1 ;  /* 0x0000000000017941 */ /* 0x000fea0003800200 */
.L_x_21376:
[----:B------:R-:W-:Y:S01]  /*3770*/  IMAD.SHL.U32 R0, R0, 0x100000, RZ ;  /* 0x0010000000007824 */ /* 0x000fe200078e00ff */
[----:B------:R-:W-:-:S04]  /*3780*/  LEA R3, R3, 0x3b800000, 0x17 ;  /* 0x3b80000003037811 */ /* 0x000fc800078eb8ff */
[----:B------:R-:W-:-:S07]  /*3790*/  LOP3.LUT R0, R3, R0, R7, 0xfe, !PT ;  /* 0x0000000003007212 */ /* 0x000fce00078efe07 */
.L_x_21375:
[----:B------:R-:W-:Y:S05]  /*37a0*/  BSYNC.RECONVERGENT B0 ;  /* 0x0000000000007941 */ /* 0x000fea0003800200 */
.L_x_21374:
[----:B------:R-:W0:Y:S02]  /*37b0*/  F2I.FTZ.TRUNC.NTZ R0, R0 ;  /* 0x0000000000007305 */ /* 0x000e24000021f100 */
[----:B0-----:R-:W-:Y:S01]  /*37c0*/  PRMT R18, R0, 0x7610, R18 ;  /* 0x0000761000127816 */ /* 0x001fe20000000012 */
[----:B------:R-:W-:Y:S06]  /*37d0*/  BRA `(.L_x_21354) ;  /* 0x00000004000c7947 */ /* 0x000fec0003800000 */
.L_x_21372:
        /* <DEDUP_REMOVED lines=21> */
.L_x_21381:
[----:B------:R-:W-:Y:S05]  /*3930*/  BSYNC.RECONVERGENT B1 ;  /* 0x0000000000017941 */ /* 0x000fea0003800200 */
.L_x_21380:
[----:B------:R-:W-:Y:S01]  /*3940*/  IMAD.SHL.U32 R0, R0, 0x200000, RZ ;  /* 0x0020000000007824 */ /* 0x000fe200078e00ff */
[----:B------:R-:W-:-:S04]  /*3950*/  LEA R3, R3, 0x37800000, 0x17 ;  /* 0x3780000003037811 */ /* 0x000fc800078eb8ff */
[----:B------:R-:W-:-:S07]  /*3960*/  LOP3.LUT R0, R3, R0, R7, 0xfe, !PT ;  /* 0x0000000003007212 */ /* 0x000fce00078efe07 */
.L_x_21379:
[----:B------:R-:W-:Y:S05]  /*3970*/  BSYNC.RECONVERGENT B0 ;  /* 0x0000000000007941 */ /* 0x000fea0003800200 */
.L_x_21378:
[----:B------:R-:W0:Y:S02]  /*3980*/  F2I.FTZ.TRUNC.NTZ R0, R0 ;  /* 0x0000000000007305 */ /* 0x000e24000021f100 */
[----:B0-----:R-:W-:Y:S01]  /*3990*/  PRMT R18, R0, 0x7610, R18 ;  /* 0x0000761000127816 */ /* 0x001fe20000000012 */
[----:B------:R-:W-:Y:S06]  /*39a0*/  BRA `(.L_x_21354) ;  /* 0x0000000000987947 */ /* 0x000fec0003800000 */
.L_x_21371:
        /* <DEDUP_REMOVED lines=14> */
.L_x_21385:
[----:B------:R-:W-:Y:S05]  /*3a90*/  BSYNC.RECONVERGENT B0 ;  /* 0x0000000000007941 */ /* 0x000fea0003800200 */
.L_x_21384:
[----:B------:R-:W0:Y:S02]  /*3aa0*/  F2I.FTZ.TRUNC.NTZ R0, R0 ;  /* 0x0000000000007305 */ /* 0x000e24000021f100 */
[----:B0-----:R-:W-:Y:S01]  /*3ab0*/  PRMT R18, R0, 0x7610, R18 ;  /* 0x0000761000127816 */ /* 0x001fe20000000012 */
[----:B------:R-:W-:Y:S06]  /*3ac0*/  BRA `(.L_x_21354) ;  /* 0x0000000000507947 */ /* 0x000fec0003800000 */
.L_x_21359:
        /* <DEDUP_REMOVED lines=16> */
.L_x_21386:
[----:B------:R-:W-:Y:S05]  /*3bd0*/  BRA `(.L_x_21354) ;  /* 0x00000000000c7947 */ /* 0x000fea0003800000 */
.L_x_21383:
[----:B------:R0:W5:Y:S01]  /*3be0*/  LDG.E.U16 R18, desc[UR36][R4.64] ;  /* 0x0000002404127981 */ /* 0x000162000c1e1500 */
[----:B------:R-:W-:Y:S05]  /*3bf0*/  BRA `(.L_x_21354) ;  /* 0x0000000000047947 */ /* 0x000fea0003800000 */
.L_x_21382:
[----:B------:R0:W5:Y:S02]  /*3c00*/  LDG.E.U16 R18, desc[UR36][R4.64] ;  /* 0x0000002404127981 */ /* 0x000164000c1e1500 */
.L_x_21354:
[----:B------:R-:W-:Y:S05]  /*3c10*/  BSYNC.RECONVERGENT B6 ;  /* 0x0000000000067941 */ /* 0x000fea0003800200 */
.L_x_21353:
[----:B------:R-:W2:Y:S01]  /*3c20*/  LDC.U16 R3, c[0x0][0x386] ;  /* 0x0000e180ff037b82 */ /* 0x000ea20000000400 */
[----:B------:R-:W-:Y:S01]  /*3c30*/  ISETP.GE.AND P0, PT, R17, R16, PT ;  /* 0x000000101100720c */ /* 0x000fe20003f06270 */
[----:B------:R-:W-:Y:S01]  /*3c40*/  BSSY.RECONVERGENT B0, `(.L_x_21387) ;  /* 0x0000042000007945 */ /* 0x000fe20003800200 */
[----:B--2---:R-:W-:-:S11]  /*3c50*/  PRMT R0, R3, 0x9910, RZ ;  /* 0x0000991003007816 */ /* 0x004fd600000000ff */
[----:B------:R-:W-:Y:S05]  /*3c60*/  @P0 BRA `(.L_x_21388) ;  /* 0x0000000000fc0947 */ /* 0x000fea0003800000 */
[----:B01-345:R-:W-:-:S04]  /*3c70*/  LOP3.LUT R4, R23, R3, RZ, 0x3c, !PT ;  /* 0x0000000317047212 */ /* 0x03bfc800078e3cff */
[----:B------:R-:W-:-:S04]  /*3c80*/  PRMT R4, R4, 0x9910, RZ ;  /* 0x0000991004047816 */ /* 0x000fc800000000ff */
[----:B------:R-:W-:-:S13]  /*3c90*/  ISETP.GT.AND P1, PT, R4, -0x1, PT ;  /* 0xffffffff0400780c */ /* 0x000fda0003f24270 */
[----:B------:R-:W-:Y:S05]  /*3ca0*/  @P1 BRA `(.L_x_21389) ;  /* 0x0000000000801947 */ /* 0x000fea0003800000 */
[-C--:B------:R-:W-:Y:S02]  /*3cb0*/  IABS R7, R0.reuse ;  /* 0x0000000000077213 */ /* 0x080fe40000000000 */
[----:B------:R-:W-:Y:S02]  /*3cc0*/  PRMT R11, R23, 0x9910, RZ ;  /* 0x00009910170b7816 */ /* 0x000fe400000000ff */
        /* <DEDUP_REMOVED lines=8> */
[----:B------:R-:W-:Y:S01]  /*3d50*/  IMAD R9, R8, R7, RZ ;  /* 0x0000000708097224 */ /* 0x000fe200078e02ff */
[----:B------:R-:W-:-:S03]  /*3d60*/  IABS R8, R11 ;  /* 0x0000000b00087213 */ /* 0x000fc60000000000 */
[----:B------:R-:W-:-:S04]  /*3d70*/  IMAD.HI.U32 R5, R5, R9, R4 ;  /* 0x0000000905057227 */ /* 0x000fc800078e0004 */
        /* <DEDUP_REMOVED lines=19> */
.L_x_21389:
[-C--:B------:R-:W-:Y:S02]  /*3eb0*/  IABS R6, R0.reuse ;  /* 0x0000000000067213 */ /* 0x080fe40000000000 */
[----:B------:R-:W-:Y:S02]  /*3ec0*/  PRMT R7, R23, 0x9910, RZ ;  /* 0x0000991017077816 */ /* 0x000fe400000000ff */
[----:B------:R-:W0:Y:S01]  /*3ed0*/  I2F.RP R8, R6 ;  /* 0x0000000600087306 */ /* 0x000e220000209400 */
[----:B------:R-:W-:Y:S02]  /*3ee0*/  IABS R11, R0 ;  /* 0x00000000000b7213 */ /* 0x000fe40000000000 */
[----:B------:R-:W-:-:S03]  /*3ef0*/  IABS R10, R7 ;  /* 0x00000007000a7213 */ /* 0x000fc60000000000 */
[----:B------:R-:W-:Y:S02]  /*3f00*/  IMAD.MOV R11, RZ, RZ, -R11 ;  /* 0x000000ffff0b7224 */ /* 0x000fe400078e0a0b */
[----:B0-----:R-:W0:Y:S02]  /*3f10*/  MUFU.RCP R8, R8 ;  /* 0x0000000800087308 */ /* 0x001e240000001000 */
[----:B0-----:R-:W-:-:S06]  /*3f20*/  VIADD R4, R8, 0xffffffe ;  /* 0x0ffffffe08047836 */ /* 0x001fcc0000000000 */
[----:B------:R0:W1:Y:S02]  /*3f30*/  F2I.FTZ.U32.TRUNC.NTZ R5, R4 ;  /* 0x0000000400057305 */ /* 0x000064000021f000 */
[----:B0-----:R-:W-:Y:S02]  /*3f40*/  IMAD.MOV.U32 R4, RZ, RZ, RZ ;  /* 0x000000ffff047224 */ /* 0x001fe400078e00ff */
[----:B-1----:R-:W-:-:S04]  /*3f50*/  IMAD.MOV R9, RZ, RZ, -R5 ;  /* 0x000000ffff097224 */ /* 0x002fc800078e0a05 */
[----:B------:R-:W-:-:S04]  /*3f60*/  IMAD R9, R9, R6, RZ ;  /* 0x0000000609097224 */ /* 0x000fc800078e02ff */
[----:B------:R-:W-:-:S04]  /*3f70*/  IMAD.HI.U32 R8, R5, R9, R4 ;  /* 0x0000000905087227 */ /* 0x000fc800078e0004 */
[----:B------:R-:W-:Y:S02]  /*3f80*/  IMAD.MOV.U32 R5, RZ, RZ, R10 ;  /* 0x000000ffff057224 */ /* 0x000fe400078e000a */
        /* <DEDUP_REMOVED lines=12> */
[----:B------:R-:W-:-:S07]  /*4050*/  @!P3 LOP3.LUT R4, RZ, R0, RZ, 0x33, !PT ;  /* 0x00000000ff04b212 */ /* 0x000fce00078e33ff */
.L_x_21388:
[----:B------:R-:W-:Y:S05]  /*4060*/  BSYNC.RECONVERGENT B0 ;  /* 0x0000000000007941 */ /* 0x000fea0003800200 */
.L_x_21387:
[----:B------:R-:W-:Y:S01]  /*4070*/  VIADD R25, R17, 0x80 ;  /* 0x0000008011197836 */ /* 0x000fe20000000000 */
[----:B------:R-:W-:Y:S04]  /*4080*/  BSSY.RECONVERGENT B0, `(.L_x_21390) ;  /* 0x0000044000007945 */ /* 0x000fe80003800200 */
[----:B------:R-:W-:-:S13]  /*4090*/  ISETP.GE.AND P1, PT, R25, R16, PT ;  /* 0x000000101900720c */ /* 0x000fda0003f26270 */
        /* <DEDUP_REMOVED lines=14> */
[----:B-1----:R-:W-:-:S04]  /*4180*/  IMAD.MOV R8, RZ, RZ, -R7 ;  /* 0x000000ffff087224 */ /* 0x002fc800078e0a07 */
[----:B------:R-:W-:Y:S01]  /*4190*/  IMAD R13, R8, R11, RZ ;  /* 0x0000000b080d7224 */ /* 0x000fe200078e02ff */
[----:B------:R-:W-:-:S03]  /*41a0*/  IABS R8, R9 ;  /* 0x0000000900087213 */ /* 0x000fc60000000000 */
        /* <DEDUP_REMOVED lines=21> */
.L_x_21392:
        /* <DEDUP_REMOVED lines=28> */
.L_x_21391:
[----:B------:R-:W-:Y:S05]  /*44c0*/  BSYNC.RECONVERGENT B0 ;  /* 0x0000000000007941 */ /* 0x000fea0003800200 */
.L_x_21390:
[----:B01-34-:R-:W-:Y:S01]  /*44d0*/  VIADD R5, R17, 0x100 ;  /* 0x0000010011057836 */ /* 0x01bfe20000000000 */
[----:B------:R-:W-:Y:S04]  /*44e0*/  BSSY.RECONVERGENT B0, `(.L_x_21393) ;  /* 0x0000044000007945 */ /* 0x000fe80003800200 */
[----:B------:R-:W-:-:S13]  /*44f0*/  ISETP.GE.AND P1, PT, R5, R16, PT ;  /* 0x000000100500720c */ /* 0x000fda0003f26270 */
[----:B------:R-:W-:Y:S05]  /*4500*/  @P1 BRA `(.L_x_21394) ;  /* 0x0000000400041947 */ /* 0x000fea0003800000 */
[----:B-----5:R-:W-:-:S04]  /*4510*/  LOP3.LUT R5, R19, R3, RZ, 0x3c, !PT ;  /* 0x0000000313057212 */ /* 0x020fc800078e3cff */
        /* <DEDUP_REMOVED lines=36> */
.L_x_21395:
        /* <DEDUP_REMOVED lines=28> */
.L_x_21394:
[----:B------:R-:W-:Y:S05]  /*4920*/  BSYNC.RECONVERGENT B0 ;  /* 0x0000000000007941 */ /* 0x000fea0003800200 */
.L_x_21393:
        /* <DEDUP_REMOVED lines=41> */
.L_x_21398:
        /* <DEDUP_REMOVED lines=28> */
.L_x_21397:
[----:B------:R-:W-:Y:S05]  /*4d80*/  BSYNC.RECONVERGENT B0 ;  /* 0x0000000000007941 */ /* 0x000fea0003800200 */
.L_x_21396:
[----:B-----5:R-:W0:Y:S01]  /*4d90*/  LDC.U8 R19, c[0x0][0x3a4] ;  /* 0x0000e900ff137b82 */ /* 0x020e220000000000 */
[----:B------:R-:W-:Y:S04]  /*4da0*/  BSSY.RECONVERGENT B6, `(.L_x_21399) ;  /* 0x0000100000067945 */ /* 0x000fe80003800200 */
[----:B------:R-:W-:Y:S05]  /*4db0*/  @P0 BRA `(.L_x_21400) ;  /* 0x0000000c00f80947 */ /* 0x000fea0003800000 */
[----:B------:R-:W1:Y:S01]  /*4dc0*/  LDCU UR4, c[0x0][0x3a8] ;  /* 0x00007500ff0477ac */ /* 0x000e620008000800 */
[----:B------:R-:W2:Y:S01]  /*4dd0*/  LDC.64 R8, c[0x0][0x388] ;  /* 0x0000e200ff087b82 */ /* 0x000ea20000000a00 */
[----:B------:R-:W-:Y:S01]  /*4de0*/  IMAD R0, R2, 0x200, R17 ;  /* 0x0000020002007824 */ /* 0x000fe200078e0211 */
[----:B0-----:R-:W-:-:S03]  /*4df0*/  PRMT R5, R19, 0x9910, RZ ;  /* 0x0000991013057816 */ /* 0x001fc600000000ff */
[----:B-1----:R-:W-:Y:S02]  /*4e00*/  IMAD R3, R0, UR4, RZ ;  /* 0x0000000400037c24 */ /* 0x002fe4000f8e02ff */
        /* <DEDUP_REMOVED lines=16> */
.L_x_21404:
[----:B------:R0:W-:Y:S01]  /*4f10*/  STG.E.U8 desc[UR36][R8.64], R4 ;  /* 0x0000000408007986 */ /* 0x0001e2000c101124 */
[----:B------:R-:W-:Y:S01]  /*4f20*/  IMAD.MOV.U32 R17, RZ, RZ, R25 ;  /* 0x000000ffff117224 */ /* 0x000fe200078e0019 */
[----:B------:R-:W-:Y:S06]  /*4f30*/  BRA `(.L_x_21400) ;  /* 0x0000000c00987947 */ /* 0x000fec0003800000 */
.L_x_21403:
        /* <DEDUP_REMOVED lines=11> */
.L_x_21407:
[----:B------:R-:W-:Y:S01]  /*4ff0*/  PRMT R3, R4, 0x9910, RZ ;  /* 0x0000991004037816 */ /* 0x000fe200000000ff */
[----:B------:R-:W-:-:S04]  /*5000*/  IMAD.MOV.U32 R17, RZ, RZ, R25 ;  /* 0x000000ffff117224 */ /* 0x000fc800078e0019 */
[----:B------:R3:W-:Y:S01]  /*5010*/  STG.E desc[UR36][R8.64], R3 ;  /* 0x0000000308007986 */ /* 0x0007e2000c101924 */
[----:B------:R-:W-:Y:S05]  /*5020*/  BRA `(.L_x_21400) ;  /* 0x0000000c005c7947 */ /* 0x000fea0003800000 */
.L_x_21406:
[----:B------:R1:W-:Y:S01]  /*5030*/  STG.E.U16 desc[UR36][R8.64], R4 ;  /* 0x0000000408007986 */ /* 0x0003e2000c101524 */
[----:B------:R-:W-:Y:S01]  /*5040*/  IMAD.MOV.U32 R17, RZ, RZ, R25 ;  /* 0x000000ffff117224 */ /* 0x000fe200078e0019 */
[----:B------:R-:W-:Y:S06]  /*5050*/  BRA `(.L_x_21400) ;  /* 0x0000000c00507947 */ /* 0x000fec0003800000 */
.L_x_21402:
        /* <DEDUP_REMOVED lines=10> */
.L_x_21409:
[----:B------:R-:W0:Y:S01]  /*5100*/  I2F.S16 R0, R4 ;  /* 0x0000000400007306 */ /* 0x000e220000101400 */
[----:B------:R-:W-:Y:S01]  /*5110*/  IMAD.MOV.U32 R17, RZ, RZ, R25 ;  /* 0x000000ffff117224 */ /* 0x000fe200078e0019 */
[----:B0-----:R-:W-:-:S05]  /*5120*/  F2FP.F16.F32.PACK_AB R0, RZ, R0 ;  /* 0x00000000ff00723e */ /* 0x001fca00000000ff */
[----:B------:R0:W-:Y:S01]  /*5130*/  STG.E.U16 desc[UR36][R8.64], R0 ;  /* 0x0000000008007986 */ /* 0x0001e2000c101524 */
[----:B------:R-:W-:Y:S05]  /*5140*/  BRA `(.L_x_21400) ;  /* 0x0000000c00147947 */ /* 0x000fea0003800000 */
.L_x_21408:
        /* <DEDUP_REMOVED lines=11> */
.L_x_21411:
[----:B------:R-:W0:Y:S01]  /*5200*/  I2F.S16 R4, R4 ;  /* 0x0000000400047306 */ /* 0x000e220000101400 */
[----:B------:R-:W-:Y:S01]  /*5210*/  IMAD.MOV.U32 R17, RZ, RZ, R25 ;  /* 0x000000ffff117224 */ /* 0x000fe200078e0019 */
[----:B0-----:R-:W-:-:S04]  /*5220*/  F2FP.F16.F32.PACK_AB R3, RZ, R4 ;  /* 0x00000004ff03723e */ /* 0x001fc800000000ff */
[----:B------:R-:W-:-:S05]  /*5230*/  PRMT R3, R3, 0x5410, RZ ;  /* 0x0000541003037816 */ /* 0x000fca00000000ff */
[----:B------:R0:W-:Y:S01]  /*5240*/  STG.E desc[UR36][R8.64], R3 ;  /* 0x0000000308007986 */ /* 0x0001e2000c101924 */
[----:B------:R-:W-:Y:S05]  /*5250*/  BRA `(.L_x_21400) ;  /* 0x0000000800d07947 */ /* 0x000fea0003800000 */
.L_x_21410:
[----:B------:R-:W0:Y:S01]  /*5260*/  I2F.F64.S16 R4, R4 ;  /* 0x0000000400047312 */ /* 0x000e220000101c00 */
[----:B------:R-:W-:Y:S01]  /*5270*/  IMAD.MOV.U32 R17, RZ, RZ, R25 ;  /* 0x000000ffff117224 */ /* 0x000fe200078e0019 */
[----:B0-----:R0:W-:Y:S01]  /*5280*/  STG.E.64 desc[UR36][R8.64], R4 ;  /* 0x0000000408007986 */ /* 0x0011e2000c101b24 */
[----:B------:R-:W-:Y:S05]  /*5290*/  BRA `(.L_x_21400) ;  /* 0x0000000800c07947 */ /* 0x000fea0003800000 */
.L_x_21401:
        /* <DEDUP_REMOVED lines=14> */
.L_x_21414:
[----:B------:R-:W-:Y:S01]  /*5380*/  CS2R R6, SRZ ;  /* 0x0000000000067805 */ /* 0x000fe2000001ff00 */
[----:B------:R-:W0:Y:S01]  /*5390*/  I2F.F64.S16 R4, R4 ;  /* 0x0000000400047312 */ /* 0x000e220000101c00 */
[----:B------:R-:W-:-:S03]  /*53a0*/  IMAD.MOV.U32 R17, RZ, RZ, R25 ;  /* 0x000000ffff117224 */ /* 0x000fc600078e0019 */
[----:B0-----:R0:W-:Y:S01]  /*53b0*/  STG.E.128 desc[UR36][R8.64], R4 ;  /* 0x0000000408007986 */ /* 0x0011e2000c101d24 */
[----:B------:R-:W-:Y:S05]  /*53c0*/  BRA `(.L_x_21400) ;  /* 0x0000000800747947 */ /* 0x000fea0003800000 */
.L_x_21413:
        /* <DEDUP_REMOVED lines=19> */
.L_x_21418:
[----:B------:R-:W-:Y:S05]  /*5500*/  BSYNC.RECONVERGENT B0 ;  /* 0x0000000000007941 */ /* 0x000fea0003800200 */
.L_x_21417:
[----:B------:R-:W-:Y:S01]  /*5510*/  LOP3.LUT R5, R0, 0x80, R5, 0xf8, !PT ;  /* 0x0000008000057812 */ /* 0x000fe200078ef805 */
[----:B------:R-:W-:-:S04]  /*5520*/  IMAD.MOV.U32 R17, RZ, RZ, R25 ;  /* 0x000000ffff117224 */ /* 0x000fc800078e0019 */
[----:B------:R0:W-:Y:S01]  /*5530*/  STG.E.U8 desc[UR36][R8.64], R5 ;  /* 0x0000000508007986 */ /* 0x0001e2000c101124 */
[----:B------:R-:W-:Y:S05]  /*5540*/  BRA `(.L_x_21400) ;  /* 0x0000000800147947 */ /* 0x000fea0003800000 */
.L_x_21416:
        /* <DEDUP_REMOVED lines=15> */
.L_x_21420:
[----:B------:R-:W-:Y:S05]  /*5640*/  BSYNC.RECONVERGENT B0 ;  /* 0x0000000000007941 */ /* 0x000fea0003800200 */
.L_x_21419:
[----:B------:R-:W-:Y:S01]  /*5650*/  LOP3.LUT R5, R0, 0x80, R5, 0xf8, !PT ;  /* 0x0000008000057812 */ /* 0x000fe200078ef805 */
[----:B------:R-:W-:-:S04]  /*5660*/  IMAD.MOV.U32 R17, RZ, RZ, R25 ;  /* 0x000000ffff117224 */ /* 0x000fc800078e0019 */
[----:B------:R0:W-:Y:S01]  /*5670*/  STG.E.U8 desc[UR36][R8.64], R5 ;  /* 0x0000000508007986 */ /* 0x0001e2000c101124 */
[----:B------:R-:W-:Y:S05]  /*5680*/  BRA `(.L_x_21400) ;  /* 0x0000000400c47947 */ /* 0x000fea0003800000 */
.L_x_21415:
[----:B------:R-:W0:Y:S01]  /*5690*/  I2F.S16 R0, R4 ;  /* 0x0000000400007306 */ /* 0x000e220000101400 */
[----:B------:R-:W-:Y:S01]  /*56a0*/  IMAD.MOV.U32 R17, RZ, RZ, R25 ;  /* 0x000000ffff117224 */ /* 0x000fe200078e0019 */
[----:B0-----:R-:W-:-:S05]  /*56b0*/  F2FP.BF16.F32.PACK_AB R0, RZ, R0 ;  /* 0x00000000ff00723e */ /* 0x001fca00000010ff */
[----:B------:R0:W-:Y:S01]  /*56c0*/  STG.E.U16 desc[UR36][R8.64], R0 ;  /* 0x0000000008007986 */ /* 0x0001e2000c101524 */
[----:B------:R-:W-:Y:S05]  /*56d0*/  BRA `(.L_x_21400) ;  /* 0x0000000400b07947 */ /* 0x000fea0003800000 */
.L_x_21412:
        /* <DEDUP_REMOVED lines=11> */
.L_x_21423:
        /* <DEDUP_REMOVED lines=13> */
.L_x_21426:
[----:B------:R-:W-:-:S04]  /*5860*/  SHF.R.U32.HI R0, RZ, 0x14, R5 ;  /* 0x00000014ff007819 */ /* 0x000fc80000011605 */
[----:B------:R-:W-:-:S04]  /*5870*/  LOP3.LUT R0, R0, 0x1, RZ, 0xc0, !PT ;  /* 0x0000000100007812 */ /* 0x000fc800078ec0ff */
[----:B------:R-:W-:-:S04]  /*5880*/  IADD3 R0, PT, PT, R5, 0x487ffff, R0 ;  /* 0x0487ffff05007810 */ /* 0x000fc80007ffe000 */
[----:B------:R-:W-:-:S04]  /*5890*/  SHF.R.U32.HI R0, RZ, 0x14, R0 ;  /* 0x00000014ff007819 */ /* 0x000fc80000011600 */
[----:B------:R-:W-:-:S07]  /*58a0*/  LOP3.LUT R3, R0, 0xff, RZ, 0xc0, !PT ;  /* 0x000000ff00037812 */ /* 0x000fce00078ec0ff */
.L_x_21427:
[----:B------:R-:W-:-:S04]  /*58b0*/  SHF.R.U32.HI R0, RZ, 0x18, R5 ;  /* 0x00000018ff007819 */ /* 0x000fc80000011605 */
[----:B------:R-:W-:-:S07]  /*58c0*/  LOP3.LUT R0, R3, 0x80, R0, 0xf8, !PT ;  /* 0x0000008003007812 */ /* 0x000fce00078ef800 */
.L_x_21425:
[----:B------:R-:W-:Y:S05]  /*58d0*/  BSYNC.RECONVERGENT B0 ;  /* 0x0000000000007941 */ /* 0x000fea0003800200 */
.L_x_21424:
[----:B------:R0:W-:Y:S01]  /*58e0*/  STG.E.U8 desc[UR36][R8.64], R0 ;  /* 0x0000000008007986 */ /* 0x0001e2000c101124 */
[----:B------:R-:W-:Y:S01]  /*58f0*/  IMAD.MOV.U32 R17, RZ, RZ, R25 ;  /* 0x000000ffff117224 */ /* 0x000fe200078e0019 */
[----:B------:R-:W-:Y:S06]  /*5900*/  BRA `(.L_x_21400) ;  /* 0x0000000400247947 */ /* 0x000fec0003800000 */
.L_x_21422:
        /* <DEDUP_REMOVED lines=13> */
.L_x_21430:
[----:B------:R-:W-:-:S04]  /*59e0*/  SHF.R.U32.HI R0, RZ, 0x15, R5 ;  /* 0x00000015ff007819 */ /* 0x000fc80000011605 */
[----:B------:R-:W-:-:S04]  /*59f0*/  LOP3.LUT R0, R0, 0x1, RZ, 0xc0, !PT ;  /* 0x0000000100007812 */ /* 0x000fc800078ec0ff */
[----:B------:R-:W-:-:S04]  /*5a00*/  IADD3 R0, PT, PT, R5, 0x88fffff, R0 ;  /* 0x088fffff05007810 */ /* 0x000fc80007ffe000 */
[----:B------:R-:W-:-:S04]  /*5a10*/  SHF.R.U32.HI R0, RZ, 0x15, R0 ;  /* 0x00000015ff007819 */ /* 0x000fc80000011600 */
[----:B------:R-:W-:-:S07]  /*5a20*/  LOP3.LUT R3, R0, 0xff, RZ, 0xc0, !PT ;  /* 0x000000ff00037812 */ /* 0x000fce00078ec0ff */
.L_x_21431:
[----:B------:R-:W-:-:S04]  /*5a30*/  SHF.R.U32.HI R0, RZ, 0x18, R5 ;  /* 0x00000018ff007819 */ /* 0x000fc80000011605 */
[----:B------:R-:W-:-:S07]  /*5a40*/  LOP3.LUT R0, R3, 0x80, R0, 0xf8, !PT ;  /* 0x0000008003007812 */ /* 0x000fce00078ef800 */
.L_x_21429:
[----:B------:R-:W-:Y:S05]  /*5a50*/  BSYNC.RECONVERGENT B0 ;  /* 0x0000000000007941 */ /* 0x000fea0003800200 */
.L_x_21428:
[----:B------:R0:W-:Y:S01]  /*5a60*/  STG.E.U8 desc[UR36][R8.64], R0 ;  /* 0x0000000008007986 */ /* 0x0001e2000c101124 */
[----:B------:R-:W-:Y:S01]  /*5a70*/  IMAD.MOV.U32 R17, RZ, RZ, R25 ;  /* 0x000000ffff117224 */ /* 0x000fe200078e0019 */
[----:B------:R-:W-:Y:S06]  /*5a80*/  BRA `(.L_x_21400) ;  /* 0x0000000000c47947 */ /* 0x000fec0003800000 */
.L_x_21421:
[----:B------:R-:W-:-:S13]  /*5a90*/  ISETP.NE.AND P0, PT, R0, 0x1c, PT ;  /* 0x0000001c0000780c */ /* 0x000fda0003f05270 */
[----:B------:R-:W-:Y:S05]  /*5aa0*/  @!P0 BRA `(.L_x_21432) ;  /* 0x0000000000b08947 */ /* 0x000fea0003800000 */
[----:B------:R-:W-:-:S13]  /*5ab0*/  ISETP.NE.AND P0, PT, R0, 0x1d, PT ;  /* 0x0000001d0000780c */ /* 0x000fda0003f05270 */
[----:B------:R-:W-:Y:S05]  /*5ac0*/  @!P0 BRA `(.L_x_21433) ;  /* 0x0000000000948947 */ /* 0x000fea0003800000 */
[----:B------:R-:W-:-:S13]  /*5ad0*/  ISETP.NE.AND P0, PT, R0, 0x2c, PT ;  /* 0x0000002c0000780c */ /* 0x000fda0003f05270 */
[----:B------:R-:W-:Y:S05]  /*5ae0*/  @!P0 BRA `(.L_x_21434) ;  /* 0x0000000000488947 */ /* 0x000fea0003800000 */
.L_x_21405:
        /* <DEDUP_REMOVED lines=16> */
.L_x_21435:
[----:B------:R-:W-:Y:S01]  /*5bf0*/  IMAD.MOV.U32 R17, RZ, RZ, R25 ;  /* 0x000000ffff117224 */ /* 0x000fe200078e0019 */
[----:B------:R-:W-:Y:S06]  /*5c00*/  BRA `(.L_x_21400) ;  /* 0x0000000000647947 */ /* 0x000fec0003800000 */
.L_x_21434:
        /* <DEDUP_REMOVED lines=17> */
.L_x_21433:
[----:B------:R-:W-:Y:S01]  /*5d20*/  PRMT R4, R4, 0x9910, RZ ;  /* 0x0000991004047816 */ /* 0x000fe200000000ff */
[----:B------:R-:W-:-:S03]  /*5d30*/  IMAD.MOV.U32 R17, RZ, RZ, R25 ;  /* 0x000000ffff117224 */ /* 0x000fc600078e0019 */
[----:B------:R-:W-:-:S05]  /*5d40*/  SHF.R.S32.HI R5, RZ, 0x1f, R4 ;  /* 0x0000001fff057819 */ /* 0x000fca0000011404 */
[----:B------:R0:W-:Y:S01]  /*5d50*/  STG.E.64 desc[UR36][R8.64], R4 ;  /* 0x0000000408007986 */ /* 0x0001e2000c101b24 */
[----:B------:R-:W-:Y:S05]  /*5d60*/  BRA `(.L_x_21400) ;  /* 0x00000000000c7947 */ /* 0x000fea0003800000 */
.L_x_21432:
[----:B------:R-:W-:Y:S01]  /*5d70*/  PRMT R3, R4, 0x9910, RZ ;  /* 0x0000991004037816 */ /* 0x000fe200000000ff */
[----:B------:R-:W-:-:S04]  /*5d80*/  IMAD.MOV.U32 R17, RZ, RZ, R25 ;  /* 0x000000ffff117224 */ /* 0x000fc800078e0019 */
[----:B------:R0:W-:Y:S03]  /*5d90*/  STG.E desc[UR36][R8.64], R3 ;  /* 0x0000000308007986 */ /* 0x0001e6000c101924 */
.L_x_21400:
[----:B------:R-:W-:Y:S05]  /*5da0*/  BSYNC.RECONVERGENT B6 ;  /* 0x0000000000067941 */ /* 0x000fea0003800200 */
.L_x_21399:
[----:B------:R-:W-:Y:S01]  /*5db0*/  ISETP.GE.AND P0, PT, R17, R16, PT ;  /* 0x000000101100720c */ /* 0x000fe20003f06270 */
[----:B------:R-:W-:-:S12]  /*5dc0*/  BSSY.RECONVERGENT B6, `(.L_x_21436) ;  /* 0x00001d8000067945 */ /* 0x000fd80003800200 */
        /* <DEDUP_REMOVED lines=21> */
.L_x_21441:
[----:B------:R3:W-:Y:S01]  /*5f20*/  STG.E.U8 desc[UR36][R8.64], R23 ;  /* 0x0000001708007986 */ /* 0x0007e2000c101124 */
[----:B------:R-:W-:Y:S05]  /*5f30*/  BRA `(.L_x_21443) ;  /* 0x0000000c004c7947 */ /* 0x000fea0003800000 */
.L_x_21440:
        /* <DEDUP_REMOVED lines=10> */
.L_x_21445:
[----:B------:R-:W-:-:S05]  /*5fe0*/  PRMT R3, R23, 0x9910, RZ ;  /* 0x0000991017037816 */ /* 0x000fca00000000ff */
[----:B------:R2:W-:Y:S01]  /*5ff0*/  STG.E desc[UR36][R8.64], R3 ;  /* 0x0000000308007986 */ /* 0x0005e2000c101924 */
[----:B------:R-:W-:Y:S05]  /*6000*/  BRA `(.L_x_21443) ;  /* 0x0000000c00187947 */ /* 0x000fea0003800000 */
.L_x_21444:
[----:B------:R0:W-:Y:S01]  /*6010*/  STG.E.U16 desc[UR36][R8.64], R23 ;  /* 0x0000001708007986 */ /* 0x0001e2000c101524 */
[----:B------:R-:W-:Y:S05]  /*6020*/  BRA `(.L_x_21443) ;  /* 0x0000000c00107947 */ /* 0x000fea0003800000 */
.L_x_21439:
        /* <DEDUP_REMOVED lines=9> */
.L_x_21447:
[----:B------:R-:W0:Y:S02]  /*60c0*/  I2F.S16 R0, R23 ;  /* 0x0000001700007306 */ /* 0x000e240000101400 */
[----:B0-----:R-:W-:-:S05]  /*60d0*/  F2FP.F16.F32.PACK_AB R0, RZ, R0 ;  /* 0x00000000ff00723e */ /* 0x001fca00000000ff */
[----:B------:R0:W-:Y:S01]  /*60e0*/  STG.E.U16 desc[UR36][R8.64], R0 ;  /* 0x0000000008007986 */ /* 0x0001e2000c101524 */
[----:B------:R-:W-:Y:S05]  /*60f0*/  BRA `(.L_x_21443) ;  /* 0x0000000800dc7947 */ /* 0x000fea0003800000 */
.L_x_21446:
        /* <DEDUP_REMOVED lines=10> */
.L_x_21449:
[----:B------:R-:W0:Y:S02]  /*61a0*/  I2F.S16 R23, R23 ;  /* 0x0000001700177306 */ /* 0x000e240000101400 */
[----:B0-----:R-:W-:-:S04]  /*61b0*/  F2FP.F16.F32.PACK_AB R3, RZ, R23 ;  /* 0x00000017ff03723e */ /* 0x001fc800000000ff */
[----:B------:R-:W-:-:S05]  /*61c0*/  PRMT R3, R3, 0x5410, RZ ;  /* 0x0000541003037816 */ /* 0x000fca00000000ff */
[----:B------:R0:W-:Y:S01]  /*61d0*/  STG.E desc[UR36][R8.64], R3 ;  /* 0x0000000308007986 */ /* 0x0001e2000c101924 */
[----:B------:R-:W-:Y:S05]  /*61e0*/  BRA `(.L_x_21443) ;  /* 0x0000000800a07947 */ /* 0x000fea0003800000 */
.L_x_21448:
[----:B------:R-:W0:Y:S02]  /*61f0*/  I2F.F64.S16 R4, R23 ;  /* 0x0000001700047312 */ /* 0x000e240000101c00 */
[----:B0-----:R0:W-:Y:S01]  /*6200*/  STG.E.64 desc[UR36][R8.64], R4 ;  /* 0x0000000408007986 */ /* 0x0011e2000c101b24 */
[----:B------:R-:W-:Y:S05]  /*6210*/  BRA `(.L_x_21443) ;  /* 0x0000000800947947 */ /* 0x000fea0003800000 */
.L_x_21438:
        /* <DEDUP_REMOVED lines=12> */
.L_x_21453:
        /* <DEDUP_REMOVED lines=17> */
.L_x_21456:
[----:B------:R-:W-:-:S04]  /*63f0*/  SHF.R.U32.HI R3, RZ, 0x18, R23 ;  /* 0x00000018ff037819 */ /* 0x000fc80000011617 */
[----:B------:R-:W-:-:S04]  /*6400*/  LOP3.LUT R0, R0, 0x80, R3, 0xf8, !PT ;  /* 0x0000008000007812 */ /* 0x000fc800078ef803 */
[----:B------:R-:W-:-:S07]  /*6410*/  PRMT R4, R0, 0x7610, R4 ;  /* 0x0000761000047816 */ /* 0x000fce0000000004 */
.L_x_21455:
[----:B------:R-:W-:Y:S05]  /*6420*/  BSYNC.RECONVERGENT B0 ;  /* 0x0000000000007941 */ /* 0x000fea0003800200 */
.L_x_21454:
[----:B------:R0:W-:Y:S01]  /*6430*/  STG.E.U8 desc[UR36][R8.64], R4 ;  /* 0x0000000408007986 */ /* 0x0001e2000c101124 */
[----:B------:R-:W-:Y:S05]  /*6440*/  BRA `(.L_x_21443) ;  /* 0x0000000800087947 */ /* 0x000fea0003800000 */
.L_x_21452:
        /* <DEDUP_REMOVED lines=17> */
.L_x_21459:
[----:B------:R-:W-:-:S04]  /*6560*/  SHF.R.U32.HI R3, RZ, 0x18, R23 ;  /* 0x00000018ff037819 */ /* 0x000fc80000011617 */
[----:B------:R-:W-:-:S04]  /*6570*/  LOP3.LUT R0, R0, 0x80, R3, 0xf8, !PT ;  /* 0x0000008000007812 */ /* 0x000fc800078ef803 */
[----:B------:R-:W-:-:S07]  /*6580*/  PRMT R4, R0, 0x7610, R4 ;  /* 0x0000761000047816 */ /* 0x000fce0000000004 */
.L_x_21458:
[----:B------:R-:W-:Y:S05]  /*6590*/  BSYNC.RECONVERGENT B0 ;  /* 0x0000000000007941 */ /* 0x000fea0003800200 */
.L_x_21457:
[----:B------:R0:W-:Y:S01]  /*65a0*/  STG.E.U8 desc[UR36][R8.64], R4 ;  /* 0x0000000408007986 */ /* 0x0001e2000c101124 */
[----:B------:R-:W-:Y:S05]  /*65b0*/  BRA `(.L_x_21443) ;  /* 0x0000000400ac7947 */ /* 0x000fea0003800000 */
.L_x_21451:
        /* <DEDUP_REMOVED lines=22> */
.L_x_21461:
[----:B------:R-:W-:-:S04]  /*6720*/  PRMT R4, R23, 0x9910, RZ ;  /* 0x0000991017047816 */ /* 0x000fc800000000ff */
[----:B------:R-:W-:-:S05]  /*6730*/  SHF.R.S32.HI R5, RZ, 0x1f, R4 ;  /* 0x0000001fff057819 */ /* 0x000fca0000011404 */
[----:B------:R0:W-:Y:S01]  /*6740*/  STG.E.64 desc[UR36][R8.64], R4 ;  /* 0x0000000408007986 */ /* 0x0001e2000c101b24 */
[----:B------:R-:W-:Y:S05]  /*6750*/  BRA `(.L_x_21443) ;  /* 0x0000000400447947 */ /* 0x000fea0003800000 */
.L_x_21460:
[----:B------:R-:W-:-:S05]  /*6760*/  PRMT R3, R23, 0x9910, RZ ;  /* 0x0000991017037816 */ /* 0x000fca00000000ff */
[----:B------:R0:W-:Y:S01]  /*6770*/  STG.E desc[UR36][R8.64], R3 ;  /* 0x0000000308007986 */ /* 0x0001e2000c101924 */
[----:B------:R-:W-:Y:S05]  /*6780*/  BRA `(.L_x_21443) ;  /* 0x0000000400387947 */ /* 0x000fea0003800000 */
.L_x_21450:
        /* <DEDUP_REMOVED lines=11> */
.L_x_21463:
[----:B------:R-:W-:Y:S01]  /*6840*/  CS2R R6, SRZ ;  /* 0x0000000000067805 */ /* 0x000fe2000001ff00 */
[----:B------:R-:W0:Y:S04]  /*6850*/  I2F.F64.S16 R4, R23 ;  /* 0x0000001700047312 */ /* 0x000e280000101c00 */
[----:B0-----:R0:W-:Y:S01]  /*6860*/  STG.E.128 desc[UR36][R8.64], R4 ;  /* 0x0000000408007986 */ /* 0x0011e2000c101d24 */
[----:B------:R-:W-:Y:S05]  /*6870*/  BRA `(.L_x_21443) ;  /* 0x0000000000fc7947 */ /* 0x000fea0003800000 */
.L_x_21462:
[----:B------:R-:W-:-:S13]  /*6880*/  ISETP.NE.AND P0, PT, R0, 0xf, PT ;  /* 0x0000000f0000780c */ /* 0x000fda0003f05270 */
[----:B------:R-:W-:Y:S05]  /*6890*/  @!P0 BRA `(.L_x_21464) ;  /* 0x0000000000e88947 */ /* 0x000fea0003800000 */
[----:B------:R-:W-:-:S13]  /*68a0*/  ISETP.NE.AND P0, PT, R0, 0x17, PT ;  /* 0x000000170000780c */ /* 0x000fda0003f05270 */
[----:B------:R-:W-:Y:S05]  /*68b0*/  @!P0 BRA `(.L_x_21465) ;  /* 0x0000000000908947 */ /* 0x000fea0003800000 */
[----:B------:R-:W-:-:S13]  /*68c0*/  ISETP.NE.AND P0, PT, R0, 0x18, PT ;  /* 0x000000180000780c */ /* 0x000fda0003f05270 */
[----:B------:R-:W-:Y:S05]  /*68d0*/  @!P0 BRA `(.L_x_21466) ;  /* 0x0000000000448947 */ /* 0x000fea0003800000 */
.L_x_21442:
        /* <DEDUP_REMOVED lines=16> */
.L_x_21467:
[----:B------:R-:W-:Y:S05]  /*69e0*/  BRA `(.L_x_21443) ;  /* 0x0000000000a07947 */ /* 0x000fea0003800000 */
.L_x_21466:
        /* <DEDUP_REMOVED lines=13> */
.L_x_21469:
[----:B------:R-:W-:Y:S05]  /*6ac0*/  BSYNC.RECONVERGENT B0 ;  /* 0x0000000000007941 */ /* 0x000fea0003800200 */
.L_x_21468:
[----:B------:R-:W-:-:S05]  /*6ad0*/  LOP3.LUT R3, R0, 0x80, R3, 0xf8, !PT ;  /* 0x0000008000037812 */ /* 0x000fca00078ef803 */
[----:B------:R0:W-:Y:S01]  /*6ae0*/  STG.E.U8 desc[UR36][R8.64], R3 ;  /* 0x0000000308007986 */ /* 0x0001e2000c101124 */
[----:B------:R-:W-:Y:S05]  /*6af0*/  BRA `(.L_x_21443) ;  /* 0x00000000005c7947 */ /* 0x000fea0003800000 */
.L_x_21465:
        /* <DEDUP_REMOVED lines=12> */
.L_x_21471:
[----:B------:R-:W-:Y:S01]  /*6bc0*/  IMAD.MOV.U32 R0, RZ, RZ, 0x7f ;  /* 0x0000007fff007424 */ /* 0x000fe200078e00ff */
[----:B------:R-:W-:-:S04]  /*6bd0*/  ISETP.GT.U32.AND P0, PT, R3, 0x7f800000, PT ;  /* 0x7f8000000300780c */ /* 0x000fc80003f04070 */
[----:B------:R-:W-:-:S09]  /*6be0*/  SEL R0, R0, 0x7c, P0 ;  /* 0x0000007c00007807 */ /* 0x000fd20000000000 */
.L_x_21472:
[----:B------:R-:W-:Y:S05]  /*6bf0*/  BSYNC.RECONVERGENT B0 ;  /* 0x0000000000007941 */ /* 0x000fea0003800200 */
.L_x_21470:
[----:B------:R-:W-:-:S04]  /*6c00*/  SHF.R.U32.HI R3, RZ, 0x18, R23 ;  /* 0x00000018ff037819 */ /* 0x000fc80000011617 */
[----:B------:R-:W-:-:S05]  /*6c10*/  LOP3.LUT R3, R0, 0x80, R3, 0xf8, !PT ;  /* 0x0000008000037812 */ /* 0x000fca00078ef803 */
[----:B------:R0:W-:Y:S01]  /*6c20*/  STG.E.U8 desc[UR36][R8.64], R3 ;  /* 0x0000000308007986 */ /* 0x0001e2000c101124 */
[----:B------:R-:W-:Y:S05]  /*6c30*/  BRA `(.L_x_21443) ;  /* 0x00000000000c7947 */ /* 0x000fea0003800000 */
.L_x_21464:
[----:B------:R-:W0:Y:S02]  /*6c40*/  I2F.S16 R0, R23 ;  /* 0x0000001700007306 */ /* 0x000e240000101400 */
[----:B0-----:R-:W-:-:S05]  /*6c50*/  F2FP.BF16.F32.PACK_AB R0, RZ, R0 ;  /* 0x00000000ff00723e */ /* 0x001fca00000010ff */
[----:B------:R0:W-:Y:S02]  /*6c60*/  STG.E.U16 desc[UR36][R8.64], R0 ;  /* 0x0000000008007986 */ /* 0x0001e4000c101524 */
.L_x_21443:
        /* <DEDUP_REMOVED lines=23> */
.L_x_21476:
[----:B------:R0:W-:Y:S01]  /*6de0*/  STG.E.U8 desc[UR36][R8.64], R22 ;  /* 0x0000001608007986 */ /* 0x0001e2000c101124 */
[----:B------:R-:W-:Y:S05]  /*6df0*/  BRA `(.L_x_21478) ;  /* 0x0000000c004c7947 */ /* 0x000fea0003800000 */
.L_x_21475:
        /* <DEDUP_REMOVED lines=10> */
.L_x_21480:
[----:B------:R-:W-:-:S05]  /*6ea0*/  PRMT R3, R22, 0x9910, RZ ;  /* 0x0000991016037816 */ /* 0x000fca00000000ff */
[----:B------:R0:W-:Y:S01]  /*6eb0*/  STG.E desc[UR36][R8.64], R3 ;  /* 0x0000000308007986 */ /* 0x0001e2000c101924 */
[----:B------:R-:W-:Y:S05]  /*6ec0*/  BRA `(.L_x_21478) ;  /* 0x0000000c00187947 */ /* 0x000fea0003800000 */
.L_x_21479:
[----:B------:R0:W-:Y:S01]  /*6ed0*/  STG.E.U16 desc[UR36][R8.64], R22 ;  /* 0x0000001608007986 */ /* 0x0001e2000c101524 */
[----:B------:R-:W-:Y:S05]  /*6ee0*/  BRA `(.L_x_21478) ;  /* 0x0000000c00107947 */ /* 0x000fea0003800000 */
.L_x_21474:
        /* <DEDUP_REMOVED lines=9> */
.L_x_21482:
[----:B------:R-:W0:Y:S02]  /*6f80*/  I2F.S16 R0, R22 ;  /* 0x0000001600007306 */ /* 0x000e240000101400 */
[----:B0-----:R-:W-:-:S05]  /*6f90*/  F2FP.F16.F32.PACK_AB R0, RZ, R0 ;  /* 0x00000000ff00723e */ /* 0x001fca00000000ff */
[----:B------:R0:W-:Y:S01]  /*6fa0*/  STG.E.U16 desc[UR36][R8.64], R0 ;  /* 0x0000000008007986 */ /* 0x0001e2000c101524 */
[----:B------:R-:W-:Y:S05]  /*6fb0*/  BRA `(.L_x_21478) ;  /* 0x0000000800dc7947 */ /* 0x000fea0003800000 */
.L_x_21481:
        /* <DEDUP_REMOVED lines=10> */
.L_x_21484:
[----:B------:R-:W0:Y:S02]  /*7060*/  I2F.S16 R22, R22 ;  /* 0x0000001600167306 */ /* 0x000e240000101400 */
[----:B0-----:R-:W-:-:S04]  /*7070*/  F2FP.F16.F32.PACK_AB R3, RZ, R22 ;  /* 0x00000016ff03723e */ /* 0x001fc800000000ff */
[----:B------:R-:W-:-:S05]  /*7080*/  PRMT R3, R3, 0x5410, RZ ;  /* 0x0000541003037816 */ /* 0x000fca00000000ff */
[----:B------:R0:W-:Y:S01]  /*7090*/  STG.E desc[UR36][R8.64], R3 ;  /* 0x0000000308007986 */ /* 0x0001e2000c101924 */
[----:B------:R-:W-:Y:S05]  /*70a0*/  BRA `(.L_x_21478) ;  /* 0x0000000800a07947 */ /* 0x000fea0003800000 */
.L_x_21483:
[----:B------:R-:W0:Y:S02]  /*70b0*/  I2F.F64.S16 R22, R22 ;  /* 0x0000001600167312 */ /* 0x000e240000101c00 */
[----:B0-----:R0:W-:Y:S01]  /*70c0*/  STG.E.64 desc[UR36][R8.64], R22 ;  /* 0x0000001608007986 */ /* 0x0011e2000c101b24 */
[----:B------:R-:W-:Y:S05]  /*70d0*/  BRA `(.L_x_21478) ;  /* 0x0000000800947947 */ /* 0x000fea0003800000 */
.L_x_21473:
        /* <DEDUP_REMOVED lines=12> */
.L_x_21488:
        /* <DEDUP_REMOVED lines=17> */
.L_x_21491:
[----:B------:R-:W-:-:S04]  /*72b0*/  SHF.R.U32.HI R3, RZ, 0x18, R5 ;  /* 0x00000018ff037819 */ /* 0x000fc80000011605 */
[----:B------:R-:W-:-:S04]  /*72c0*/  LOP3.LUT R0, R0, 0x80, R3, 0xf8, !PT ;  /* 0x0000008000007812 */ /* 0x000fc800078ef803 */
[----:B------:R-:W-:-:S07]  /*72d0*/  PRMT R4, R0, 0x7610, R4 ;  /* 0x0000761000047816 */ /* 0x000fce0000000004 */
.L_x_21490:
[----:B------:R-:W-:Y:S05]  /*72e0*/  BSYNC.RECONVERGENT B0 ;  /* 0x0000000000007941 */ /* 0x000fea0003800200 */
.L_x_21489:
[----:B------:R0:W-:Y:S01]  /*72f0*/  STG.E.U8 desc[UR36][R8.64], R4 ;  /* 0x0000000408007986 */ /* 0x0001e2000c101124 */
[----:B------:R-:W-:Y:S05]  /*7300*/  BRA `(.L_x_21478) ;  /* 0x0000000800087947 */ /* 0x000fea0003800000 */
.L_x_21487:
        /* <DEDUP_REMOVED lines=17> */
.L_x_21494:
[----:B------:R-:W-:-:S04]  /*7420*/  SHF.R.U32.HI R3, RZ, 0x18, R5 ;  /* 0x00000018ff037819 */ /* 0x000fc80000011605 */
[----:B------:R-:W-:-:S04]  /*7430*/  LOP3.LUT R0, R0, 0x80, R3, 0xf8, !PT ;  /* 0x0000008000007812 */ /* 0x000fc800078ef803 */
[----:B------:R-:W-:-:S07]  /*7440*/  PRMT R4, R0, 0x7610, R4 ;  /* 0x0000761000047816 */ /* 0x000fce0000000004 */
.L_x_21493:
[----:B------:R-:W-:Y:S05]  /*7450*/  BSYNC.RECONVERGENT B0 ;  /* 0x0000000000007941 */ /* 0x000fea0003800200 */
.L_x_21492:
[----:B------:R0:W-:Y:S01]  /*7460*/  STG.E.U8 desc[UR36][R8.64], R4 ;  /* 0x0000000408007986 */ /* 0x0001e2000c101124 */
[----:B------:R-:W-:Y:S05]  /*7470*/  BRA `(.L_x_21478) ;  /* 0x0000000400ac7947 */ /* 0x000fea0003800000 */
.L_x_21486:
        /* <DEDUP_REMOVED lines=22> */
.L_x_21496:
[----:B------:R-:W-:-:S04]  /*75e0*/  PRMT R4, R22, 0x9910, RZ ;  /* 0x0000991016047816 */ /* 0x000fc800000000ff */
[----:B------:R-:W-:-:S05]  /*75f0*/  SHF.R.S32.HI R5, RZ, 0x1f, R4 ;  /* 0x0000001fff057819 */ /* 0x000fca0000011404 */
[----:B------:R0:W-:Y:S01]  /*7600*/  STG.E.64 desc[UR36][R8.64], R4 ;  /* 0x0000000408007986 */ /* 0x0001e2000c101b24 */
[----:B------:R-:W-:Y:S05]  /*7610*/  BRA `(.L_x_21478) ;  /* 0x0000000400447947 */ /* 0x000fea0003800000 */
.L_x_21495:
[----:B------:R-:W-:-:S05]  /*7620*/  PRMT R3, R22, 0x9910, RZ ;  /* 0x0000991016037816 */ /* 0x000fca00000000ff */
[----:B------:R0:W-:Y:S01]  /*7630*/  STG.E desc[UR36][R8.64], R3 ;  /* 0x0000000308007986 */ /* 0x0001e2000c101924 */
[----:B------:R-:W-:Y:S05]  /*7640*/  BRA `(.L_x_21478) ;  /* 0x0000000400387947 */ /* 0x000fea0003800000 */
.L_x_21485:
        /* <DEDUP_REMOVED lines=11> */
.L_x_21498:
[----:B------:R-:W-:Y:S01]  /*7700*/  CS2R R6, SRZ ;  /* 0x0000000000067805 */ /* 0x000fe2000001ff00 */
[----:B------:R-:W0:Y:S04]  /*7710*/  I2F.F64.S16 R4, R22 ;  /* 0x0000001600047312 */ /* 0x000e280000101c00 */
[----:B0-----:R4:W-:Y:S01]  /*7720*/  STG.E.128 desc[UR36][R8.64], R4 ;  /* 0x0000000408007986 */ /* 0x0019e2000c101d24 */
[----:B------:R-:W-:Y:S05]  /*7730*/  BRA `(.L_x_21478) ;  /* 0x0000000000fc7947 */ /* 0x000fea0003800000 */
.L_x_21497:
[----:B------:R-:W-:-:S13]  /*7740*/  ISETP.NE.AND P0, PT, R0, 0xf, PT ;  /* 0x0000000f0000780c */ /* 0x000fda0003f05270 */
[----:B------:R-:W-:Y:S05]  /*7750*/  @!P0 BRA `(.L_x_21499) ;  /* 0x0000000000e88947 */ /* 0x000fea0003800000 */
[----:B------:R-:W-:-:S13]  /*7760*/  ISETP.NE.AND P0, PT, R0, 0x17, PT ;  /* 0x000000170000780c */ /* 0x000fda0003f05270 */
[----:B------:R-:W-:Y:S05]  /*7770*/  @!P0 BRA `(.L_x_21500) ;  /* 0x0000000000908947 */ /* 0x000fea0003800000 */
[----:B------:R-:W-:-:S13]  /*7780*/  ISETP.NE.AND P0, PT, R0, 0x18, PT ;  /* 0x000000180000780c */ /* 0x000fda0003f05270 */
[----:B------:R-:W-:Y:S05]  /*7790*/  @!P0 BRA `(.L_x_21501) ;  /* 0x0000000000448947 */ /* 0x000fea0003800000 */
.L_x_21477:
        /* <DEDUP_REMOVED lines=16> */
.L_x_21502:
[----:B------:R-:W-:Y:S05]  /*78a0*/  BRA `(.L_x_21478) ;  /* 0x0000000000a07947 */ /* 0x000fea0003800000 */
.L_x_21501:
        /* <DEDUP_REMOVED lines=13> */
.L_x_21504:
[----:B------:R-:W-:Y:S05]  /*7980*/  BSYNC.RECONVERGENT B0 ;  /* 0x0000000000007941 */ /* 0x000fea0003800200 */
.L_x_21503:
[----:B------:R-:W-:-:S05]  /*7990*/  LOP3.LUT R3, R0, 0x80, R3, 0xf8, !PT ;  /* 0x0000008000037812 */ /* 0x000fca00078ef803 */
[----:B------:R1:W-:Y:S01]  /*79a0*/  STG.E.U8 desc[UR36][R8.64], R3 ;  /* 0x0000000308007986 */ /* 0x0003e2000c101124 */
[----:B------:R-:W-:Y:S05]  /*79b0*/  BRA `(.L_x_21478) ;  /* 0x00000000005c7947 */ /* 0x000fea0003800000 */
.L_x_21500:
        /* <DEDUP_REMOVED lines=12> */
.L_x_21506:
[----:B------:R-:W-:Y:S01]  /*7a80*/  IMAD.MOV.U32 R0, RZ, RZ, 0x7f ;  /* 0x0000007fff007424 */ /* 0x000fe200078e00ff */
[----:B------:R-:W-:-:S04]  /*7a90*/  ISETP.GT.U32.AND P0, PT, R3, 0x7f800000, PT ;  /* 0x7f8000000300780c */ /* 0x000fc80003f04070 */
[----:B------:R-:W-:-:S09]  /*7aa0*/  SEL R0, R0, 0x7c, P0 ;  /* 0x0000007c00007807 */ /* 0x000fd20000000000 */
.L_x_21507:
[----:B------:R-:W-:Y:S05]  /*7ab0*/  BSYNC.RECONVERGENT B0 ;  /* 0x0000000000007941 */ /* 0x000fea0003800200 */
.L_x_21505:
[----:B------:R-:W-:-:S04]  /*7ac0*/  SHF.R.U32.HI R3, RZ, 0x18, R5 ;  /* 0x00000018ff037819 */ /* 0x000fc80000011605 */
[----:B------:R-:W-:-:S05]  /*7ad0*/  LOP3.LUT R3, R0, 0x80, R3, 0xf8, !PT ;  /* 0x0000008000037812 */ /* 0x000fca00078ef803 */
[----:B------:R0:W-:Y:S01]  /*7ae0*/  STG.E.U8 desc[UR36][R8.64], R3 ;  /* 0x0000000308007986 */ /* 0x0001e2000c101124 */
[----:B------:R-:W-:Y:S05]  /*7af0*/  BRA `(.L_x_21478) ;  /* 0x00000000000c7947 */ /* 0x000fea0003800000 */
.L_x_21499:
[----:B------:R-:W0:Y:S02]  /*7b00*/  I2F.S16 R0, R22 ;  /* 0x0000001600007306 */ /* 0x000e240000101400 */
[----:B0-----:R-:W-:-:S05]  /*7b10*/  F2FP.BF16.F32.PACK_AB R0, RZ, R0 ;  /* 0x00000000ff00723e */ /* 0x001fca00000010ff */
[----:B------:R2:W-:Y:S02]  /*7b20*/  STG.E.U16 desc[UR36][R8.64], R0 ;  /* 0x0000000008007986 */ /* 0x0005e4000c101524 */
.L_x_21478:
[----:B------:R-:W-:-:S07]  /*7b30*/  VIADD R17, R17, 0x80 ;  /* 0x0000008011117836 */ /* 0x000fce0000000000 */
.L_x_21437:
[----:B------:R-:W-:Y:S05]  /*7b40*/  BSYNC.RECONVERGENT B6 ;  /* 0x0000000000067941 */ /* 0x000fea0003800200 */
.L_x_21436:
[----:B------:R-:W-:-:S13]  /*7b50*/  ISETP.GE.AND P0, PT, R17, R16, PT ;  /* 0x000000101100720c */ /* 0x000fda0003f06270 */
[----:B------:R-:W-:Y:S05]  /*7b60*/  @P0 EXIT ;  /* 0x000000000000094d */ /* 0x000fea0003800000 */
[----:B012-4-:R-:W0:Y:S01]  /*7b70*/  LDC.64 R4, c[0x0][0x388] ;  /* 0x0000e200ff047b82 */ /* 0x017e220000000a00 */
[----:B------:R-:W3:Y:S01]  /*7b80*/  LDCU UR4, c[0x0][0x3a8] ;  /* 0x00007500ff0477ac */ /* 0x000ee20008000800 */
[----:B------:R-:W-:Y:S01]  /*7b90*/  PRMT R0, R19, 0x9910, RZ ;  /* 0x0000991013007816 */ /* 0x000fe200000000ff */
        /* <DEDUP_REMOVED lines=16> */
.L_x_21511:
[----:B------:R-:W-:Y:S01]  /*7ca0*/  STG.E.U8 desc[UR36][R2.64], R18 ;  /* 0x0000001202007986 */ /* 0x000fe2000c101124 */
[----:B------:R-:W-:Y:S05]  /*7cb0*/  EXIT ;  /* 0x000000000000794d */ /* 0x000fea0003800000 */
.L_x_21510:
        /* <DEDUP_REMOVED lines=10> */
.L_x_21514:
[----:B------:R-:W-:-:S05]  /*7d60*/  PRMT R5, R18, 0x9910, RZ ;  /* 0x0000991012057816 */ /* 0x000fca00000000ff */
[----:B------:R-:W-:Y:S01]  /*7d70*/  STG.E desc[UR36][R2.64], R5 ;  /* 0x0000000502007986 */ /* 0x000fe2000c101924 */
[----:B------:R-:W-:Y:S05]  /*7d80*/  EXIT ;  /* 0x000000000000794d */ /* 0x000fea0003800000 */
.L_x_21513:
[----:B------:R-:W-:Y:S01]  /*7d90*/  STG.E.U16 desc[UR36][R2.64], R18 ;  /* 0x0000001202007986 */ /* 0x000fe2000c101524 */
[----:B------:R-:W-:Y:S05]  /*7da0*/  EXIT ;  /* 0x000000000000794d */ /* 0x000fea0003800000 */
.L_x_21509:
        /* <DEDUP_REMOVED lines=9> */
.L_x_21516:
[----:B------:R-:W0:Y:S02]  /*7e40*/  I2F.S16 R0, R18 ;  /* 0x0000001200007306 */ /* 0x000e240000101400 */
[----:B0-----:R-:W-:-:S05]  /*7e50*/  F2FP.F16.F32.PACK_AB R0, RZ, R0 ;  /* 0x00000000ff00723e */ /* 0x001fca00000000ff */
[----:B------:R-:W-:Y:S01]  /*7e60*/  STG.E.U16 desc[UR36][R2.64], R0 ;  /* 0x0000000002007986 */ /* 0x000fe2000c101524 */
[----:B------:R-:W-:Y:S05]  /*7e70*/  EXIT ;  /* 0x000000000000794d */ /* 0x000fea0003800000 */
.L_x_21515:
        /* <DEDUP_REMOVED lines=10> */
.L_x_21518:
[----:B------:R-:W0:Y:S02]  /*7f20*/  I2F.S16 R18, R18 ;  /* 0x0000001200127306 */ /* 0x000e240000101400 */
[----:B0-----:R-:W-:-:S04]  /*7f30*/  F2FP.F16.F32.PACK_AB R5, RZ, R18 ;  /* 0x00000012ff05723e */ /* 0x001fc800000000ff */
[----:B------:R-:W-:-:S05]  /*7f40*/  PRMT R5, R5, 0x5410, RZ ;  /* 0x0000541005057816 */ /* 0x000fca00000000ff */
[----:B------:R-:W-:Y:S01]  /*7f50*/  STG.E desc[UR36][R2.64], R5 ;  /* 0x0000000502007986 */ /* 0x000fe2000c101924 */
[----:B------:R-:W-:Y:S05]  /*7f60*/  EXIT ;  /* 0x000000000000794d */ /* 0x000fea0003800000 */
.L_x_21517:
[----:B------:R-:W0:Y:S02]  /*7f70*/  I2F.F64.S16 R18, R18 ;  /* 0x0000001200127312 */ /* 0x000e240000101c00 */
[----:B0-----:R-:W-:Y:S01]  /*7f80*/  STG.E.64 desc[UR36][R2.64], R18 ;  /* 0x0000001202007986 */ /* 0x001fe2000c101b24 */
[----:B------:R-:W-:Y:S05]  /*7f90*/  EXIT ;  /* 0x000000000000794d */ /* 0x000fea0003800000 */
.L_x_21508:
        /* <DEDUP_REMOVED lines=12> */
.L_x_21522:
        /* <DEDUP_REMOVED lines=18> */
.L_x_21525:
[----:B------:R-:W-:-:S04]  /*8180*/  SHF.R.U32.HI R5, RZ, 0x18, R5 ;  /* 0x00000018ff057819 */ /* 0x000fc80000011605 */
[----:B------:R-:W-:-:S07]  /*8190*/  LOP3.LUT R0, R0, 0x80, R5, 0xf8, !PT ;  /* 0x0000008000007812 */ /* 0x000fce00078ef805 */
.L_x_21524:
[----:B------:R-:W-:Y:S05]  /*81a0*/  BSYNC.RECONVERGENT B0 ;  /* 0x0000000000007941 */ /* 0x000fea0003800200 */
.L_x_21523:
[----:B------:R-:W-:Y:S01]  /*81b0*/  STG.E.U8 desc[UR36][R2.64], R0 ;  /* 0x0000000002007986 */ /* 0x000fe2000c101124 */
[----:B------:R-:W-:Y:S05]  /*81c0*/  EXIT ;  /* 0x000000000000794d */ /* 0x000fea0003800000 */
.L_x_21521:
        /* <DEDUP_REMOVED lines=18> */
.L_x_21528:
[----:B------:R-:W-:-:S04]  /*82f0*/  SHF.R.U32.HI R5, RZ, 0x18, R5 ;  /* 0x00000018ff057819 */ /* 0x000fc80000011605 */
[----:B------:R-:W-:-:S07]  /*8300*/  LOP3.LUT R0, R0, 0x80, R5, 0xf8, !PT ;  /* 0x0000008000007812 */ /* 0x000fce00078ef805 */
.L_x_21527:
[----:B------:R-:W-:Y:S05]  /*8310*/  BSYNC.RECONVERGENT B0 ;  /* 0x0000000000007941 */ /* 0x000fea0003800200 */
.L_x_21526:
[----:B------:R-:W-:Y:S01]  /*8320*/  STG.E.U8 desc[UR36][R2.64], R0 ;  /* 0x0000000002007986 */ /* 0x000fe2000c101124 */
[----:B------:R-:W-:Y:S05]  /*8330*/  EXIT ;  /* 0x000000000000794d */ /* 0x000fea0003800000 */
.L_x_21520:
        /* <DEDUP_REMOVED lines=22> */
.L_x_21530:
[----:B------:R-:W-:-:S04]  /*84a0*/  PRMT R4, R18, 0x9910, RZ ;  /* 0x0000991012047816 */ /* 0x000fc800000000ff */
[----:B------:R-:W-:-:S05]  /*84b0*/  SHF.R.S32.HI R5, RZ, 0x1f, R4 ;  /* 0x0000001fff057819 */ /* 0x000fca0000011404 */
[----:B------:R-:W-:Y:S01]  /*84c0*/  STG.E.64 desc[UR36][R2.64], R4 ;  /* 0x0000000402007986 */ /* 0x000fe2000c101b24 */
[----:B------:R-:W-:Y:S05]  /*84d0*/  EXIT ;  /* 0x000000000000794d */ /* 0x000fea0003800000 */
.L_x_21529:
[----:B------:R-:W-:-:S05]  /*84e0*/  PRMT R5, R18, 0x9910, RZ ;  /* 0x0000991012057816 */ /* 0x000fca00000000ff */
[----:B------:R-:W-:Y:S01]  /*84f0*/  STG.E desc[UR36][R2.64], R5 ;  /* 0x0000000502007986 */ /* 0x000fe2000c101924 */
[----:B------:R-:W-:Y:S05]  /*8500*/  EXIT ;  /* 0x000000000000794d */ /* 0x000fea0003800000 */
.L_x_21519:
        /* <DEDUP_REMOVED lines=11> */
.L_x_21532:
[----:B------:R-:W-:Y:S01]  /*85c0*/  CS2R R6, SRZ ;  /* 0x0000000000067805 */ /* 0x000fe2000001ff00 */
[----:B------:R-:W0:Y:S04]  /*85d0*/  I2F.F64.S16 R4, R18 ;  /* 0x0000001200047312 */ /* 0x000e280000101c00 */
[----:B0-----:R-:W-:Y:S01]  /*85e0*/  STG.E.128 desc[UR36][R2.64], R4 ;  /* 0x0000000402007986 */ /* 0x001fe2000c101d24 */
[----:B------:R-:W-:Y:S05]  /*85f0*/  EXIT ;  /* 0x000000000000794d */ /* 0x000fea0003800000 */
.L_x_21531:
[----:B------:R-:W-:-:S13]  /*8600*/  ISETP.NE.AND P0, PT, R0, 0xf, PT ;  /* 0x0000000f0000780c */ /* 0x000fda0003f05270 */
[----:B------:R-:W-:Y:S05]  /*8610*/  @!P0 BRA `(.L_x_21533) ;  /* 0x0000000000e88947 */ /* 0x000fea0003800000 */
[----:B------:R-:W-:-:S13]  /*8620*/  ISETP.NE.AND P0, PT, R0, 0x17, PT ;  /* 0x000000170000780c */ /* 0x000fda0003f05270 */
[----:B------:R-:W-:Y:S05]  /*8630*/  @!P0 BRA `(.L_x_21534) ;  /* 0x0000000000908947 */ /* 0x000fea0003800000 */
[----:B------:R-:W-:-:S13]  /*8640*/  ISETP.NE.AND P0, PT, R0, 0x18, PT ;  /* 0x000000180000780c */ /* 0x000fda0003f05270 */
[----:B------:R-:W-:Y:S05]  /*8650*/  @!P0 BRA `(.L_x_21535) ;  /* 0x0000000000448947 */ /* 0x000fea0003800000 */
.L_x_21512:
        /* <DEDUP_REMOVED lines=16> */
.L_x_21536:
[----:B------:R-:W-:Y:S05]  /*8760*/  EXIT ;  /* 0x000000000000794d */ /* 0x000fea0003800000 */
.L_x_21535:
        /* <DEDUP_REMOVED lines=13> */
.L_x_21538:
[----:B------:R-:W-:Y:S05]  /*8840*/  BSYNC.RECONVERGENT B0 ;  /* 0x0000000000007941 */ /* 0x000fea0003800200 */
.L_x_21537:
[----:B------:R-:W-:-:S05]  /*8850*/  LOP3.LUT R5, R0, 0x80, R5, 0xf8, !PT ;  /* 0x0000008000057812 */ /* 0x000fca00078ef805 */
[----:B------:R-:W-:Y:S01]  /*8860*/  STG.E.U8 desc[UR36][R2.64], R5 ;  /* 0x0000000502007986 */ /* 0x000fe2000c101124 */
[----:B------:R-:W-:Y:S05]  /*8870*/  EXIT ;  /* 0x000000000000794d */ /* 0x000fea0003800000 */
.L_x_21534:
        /* <DEDUP_REMOVED lines=12> */
.L_x_21540:
[----:B------:R-:W-:Y:S01]  /*8940*/  IMAD.MOV.U32 R0, RZ, RZ, 0x7f ;  /* 0x0000007fff007424 */ /* 0x000fe200078e00ff */
[----:B------:R-:W-:-:S04]  /*8950*/  ISETP.GT.U32.AND P0, PT, R4, 0x7f800000, PT ;  /* 0x7f8000000400780c */ /* 0x000fc80003f04070 */
[----:B------:R-:W-:-:S09]  /*8960*/  SEL R0, R0, 0x7c, P0 ;  /* 0x0000007c00007807 */ /* 0x000fd20000000000 */
.L_x_21541:
[----:B------:R-:W-:Y:S05]  /*8970*/  BSYNC.RECONVERGENT B0 ;  /* 0x0000000000007941 */ /* 0x000fea0003800200 */
.L_x_21539:
[----:B------:R-:W-:-:S04]  /*8980*/  SHF.R.U32.HI R5, RZ, 0x18, R5 ;  /* 0x00000018ff057819 */ /* 0x000fc80000011605 */
[----:B------:R-:W-:-:S05]  /*8990*/  LOP3.LUT R5, R0, 0x80, R5, 0xf8, !PT ;  /* 0x0000008000057812 */ /* 0x000fca00078ef805 */
[----:B------:R-:W-:Y:S01]  /*89a0*/  STG.E.U8 desc[UR36][R2.64], R5 ;  /* 0x0000000502007986 */ /* 0x000fe2000c101124 */
[----:B------:R-:W-:Y:S05]  /*89b0*/  EXIT ;  /* 0x000000000000794d */ /* 0x000fea0003800000 */
.L_x_21533:
[----:B------:R-:W0:Y:S02]  /*89c0*/  I2F.S16 R0, R18 ;  /* 0x0000001200007306 */ /* 0x000e240000101400 */
[----:B0-----:R-:W-:-:S05]  /*89d0*/  F2FP.BF16.F32.PACK_AB R0, RZ, R0 ;  /* 0x00000000ff00723e */ /* 0x001fca00000010ff */
[----:B------:R-:W-:Y:S01]  /*89e0*/  STG.E.U16 desc[UR36][R2.64], R0 ;  /* 0x0000000002007986 */ /* 0x000fe2000c101524 */
[----:B------:R-:W-:Y:S05]  /*89f0*/  EXIT ;  /* 0x000000000000794d */ /* 0x000fea0003800000 */
.L_x_21542:
        /* <DEDUP_REMOVED lines=16> */
.L_x_32943:


//--------------------- .text._ZN2at6native18elementwise_kernelILi128ELi4EZNS0_22gpu_kernel_impl_nocastINS0_13BUnaryFunctorIsssZZZNS0_15binary_internal21div_floor_kernel_cudaERNS_18TensorIteratorBaseEENKUlvE_clEvENKUlvE3_clEvEUlssE_EEEEvS6_RKT_EUliE_EEviT1_ --------------------------
	.section	.text._ZN2at6native18elementwise_kernelILi128ELi4EZNS0_22gpu_kernel_impl_nocastINS0_13BUnaryFunctorIsssZZZNS0_15binary_internal21div_floor_kernel_cudaERNS_18TensorIteratorBaseEENKUlvE_clEvENKUlvE3_clEvEUlssE_EEEEvS6_RKT_EUliE_EEviT1_,"ax",@progbits
	.align	128
        .global         _ZN2at6native18elementwise_kernelILi128ELi4EZNS0_22gpu_kernel_impl_nocastINS0_13BUnaryFunctorIsssZZZNS0_15binary_internal21div_floor_kernel_cudaERNS_18TensorIteratorBaseEENKUlvE_clEvENKUlvE3_clEvEUlssE_EEEEvS6_RKT_EUliE_EEviT1_
        .type           _ZN2at6native18elementwise_kernelILi128ELi4EZNS0_22gpu_kernel_impl_nocastINS0_13BUnaryFunctorIsssZZZNS0_15binary_internal21div_floor_kernel_cudaERNS_18TensorIteratorBaseEENKUlvE_clEvENKUlvE3_clEvEUlssE_EEEEvS6_RKT_EUliE_EEviT1_,@function
        .size           _ZN2at6native18elementwise_kernelILi128ELi4EZNS0_22gpu_kernel_impl_nocastINS0_13BUnaryFunctorIsssZZZNS0_15binary_internal21div_floor_kernel_cudaERNS_18TensorIteratorBaseEENKUlvE_clEvENKUlvE3_clEvEUlssE_EEEEvS6_RKT_EUliE_EEviT1_,(.L_x_32944 - _ZN2at6native18elementwise_kernelILi128ELi4EZNS0_22gpu_kernel_impl_nocastINS0_13BUnaryFunctorIsssZZZNS0_15binary_internal21div_floor_kernel_cudaERNS_18TensorIteratorBaseEENKUlvE_clEvENKUlvE3_clEvEUlssE_EEEEvS6_RKT_EUliE_EEviT1_)
        .other          _ZN2at6native18elementwise_kernelILi128ELi4EZNS0_22gpu_kernel_impl_nocastINS0_13BUnaryFunctorIsssZZZNS0_15binary_internal21div_floor_kernel_cudaERNS_18TensorIteratorBaseEENKUlvE_clEvENKUlvE3_clEvEUlssE_EEEEvS6_RKT_EUliE_EEviT1_,@"STO_CUDA_ENTRY STV_DEFAULT"
_ZN2at6native18elementwise_kernelILi128ELi4EZNS0_22gpu_kernel_impl_nocastINS0_13BUnaryFunctorIsssZZZNS0_15binary_internal21div_floor_kernel_cudaERNS_18TensorIteratorBaseEENKUlvE_clEvENKUlvE3_clEvEUlssE_EEEEvS6_RKT_EUliE_EEviT1_:
.text._ZN2at6native18elementwise_kernelILi128ELi4EZNS0_22gpu_kernel_impl_nocastINS0_13BUnaryFunctorIsssZZZNS0_15binary_internal21div_floor_kernel_cudaERNS_18TensorIteratorBaseEENKUlvE_clEvENKUlvE3_clEvEUlssE_EEEEvS6_RKT_EUliE_EEviT1_:
        /* <DEDUP_REMOVED lines=8> */
[----:B-1----:R-:W-:Y:S02]  /*0080*/  LOP3.LUT R5, R5, UR4, RZ, 0xfc, !PT ;  /* 0x0000000405057c12 */ /* 0x002fe4000f8efcff */
[----:B----4-:R-:W-:-:S04]  /*0090*/  PRMT R2, R0, 0x9910, RZ ;  /* 0x0000991000027816 */ /* 0x010fc800000000ff */
        /* <DEDUP_REMOVED lines=8> */
[----:B--2---:R-:W-:-:S04]  /*0120*/  LOP3.LUT R4, R0, R3, RZ, 0x3c, !PT ;  /* 0x0000000300047212 */ /* 0x004fc800078e3cff */
        /* <DEDUP_REMOVED lines=9> */
[----:B0-----:R-:W-:Y:S02]  /*01c0*/  IADD3 R6, PT, PT, R4, 0xffffffe, RZ ;  /* 0x0ffffffe04067810 */ /* 0x001fe40007ffe0ff */
[----:B------:R-:W-:-:S04]  /*01d0*/  IABS R4, R3 ;  /* 0x0000000300047213 */ /* 0x000fc80000000000 */
[----:B------:R0:W1:Y:S02]  /*01e0*/  F2I.FTZ.U32.TRUNC.NTZ R7, R6 ;  /* 0x0000000600077305 */ /* 0x000064000021f000 */
[----:B0-----:R-:W-:Y:S02]  /*01f0*/  IMAD.MOV.U32 R6, RZ, RZ, RZ ;  /* 0x000000ffff067224 */ /* 0x001fe400078e00ff */
[----:B-1----:R-:W-:-:S04]  /*0200*/  IMAD.MOV R8, RZ, RZ, -R7 ;  /* 0x000000ffff087224 */ /* 0x002fc800078e0a07 */
[----:B------:R-:W-:-:S04]  /*0210*/  IMAD R11, R8, R9, RZ ;  /* 0x00000009080b7224 */ /* 0x000fc800078e02ff */
        /* <DEDUP_REMOVED lines=15> */
[----:B------:R-:W-:-:S05]  /*0310*/  IMAD R3, R2, R4, R3 ;  /* 0x0000000402037224 */ /* 0x000fca00078e0203 */
[----:B------:R-:W-:Y:S02]  /*0320*/  ISETP.NE.AND P0, PT, R3, RZ, PT ;  /* 0x000000ff0300720c */ /* 0x000fe40003f05270 */
[----:B------:R-:W-:-:S11]  /*0330*/  IADD3 R3, PT, PT, R7, -0x1, RZ ;  /* 0xffffffff07037810 */ /* 0x000fd60007ffe0ff */
[----:B------:R-:W-:Y:S01]  /*0340*/  @!P0 IMAD.MOV R3, RZ, RZ, R7 ;  /* 0x000000ffff038224 */ /* 0x000fe200078e0207 */
[----:B------:R-:W-:Y:S06]  /*0350*/  BRA `(.L_x_21548) ;  /* 0x0000000000707947 */ /* 0x000fec0003800000 */
.L_x_21547:
[-C--:B------:R-:W-:Y:S02]  /*0360*/  IABS R4, R2.reuse ;  /* 0x0000000200047213 */ /* 0x080fe40000000000 */
[----:B------:R-:W-:Y:S02]  /*0370*/  PRMT R3, R3, 0x9910, RZ ;  /* 0x0000991003037816 */ /* 0x000fe400000000ff */
[----:B------:R-:W0:Y:S01]  /*0380*/  I2F.RP R8, R4 ;  /* 0x0000000400087306 */ /* 0x000e220000209400 */
[-C--:B------:R-:W-:Y:S02]  /*0390*/  IABS R11, R2.reuse ;  /* 0x00000002000b7213 */ /* 0x080fe40000000000 */
[----:B------:R-:W-:Y:S02]  /*03a0*/  IABS R10, R3 ;  /* 0x00000003000a7213 */ /* 0x000fe40000000000 */
[----:B------:R-:W-:Y:S02]  /*03b0*/  IADD3 R11, PT, PT, RZ, -R11, RZ ;  /* 0x8000000bff0b7210 */ /* 0x000fe40007ffe0ff */
        /* <DEDUP_REMOVED lines=8> */
[----:B------:R-:W-:Y:S01]  /*0440*/  IMAD.HI.U32 R9, R7, R9, R6 ;  /* 0x0000000907097227 */ /* 0x000fe200078e0006 */
[----:B------:R-:W-:-:S03]  /*0450*/  MOV R6, R10 ;  /* 0x0000000a00067202 */ /* 0x000fc60000000f00 */
[----:B------:R-:W-:Y:S02]  /*0460*/  IMAD.MOV.U32 R7, RZ, RZ, R11 ;  /* 0x000000ffff077224 */ /* 0x000fe400078e000b */
[----:B------:R-:W-:-:S04]  /*0470*/  IMAD.HI.U32 R9, R9, R6, RZ ;  /* 0x0000000609097227 */ /* 0x000fc800078e00ff */
[----:B------:R-:W-:-:S05]  /*0480*/  IMAD R7, R9, R7, R6 ;  /* 0x0000000709077224 */ /* 0x000fca00078e0206 */
[----:B------:R-:W-:-:S13]  /*0490*/  ISETP.GT.U32.AND P2, PT, R4, R7, PT ;  /* 0x000000070400720c */ /* 0x000fda0003f44070 */
[-C--:B------:R-:W-:Y:S01]  /*04a0*/  @!P2 IADD3 R7, PT, PT, R7, -R4.reuse, RZ ;  /* 0x800000040707a210 */ /* 0x080fe20007ffe0ff */
[----:B------:R-:W-:Y:S01]  /*04b0*/  @!P2 VIADD R9, R9, 0x1 ;  /* 0x000000010909a836 */ /* 0x000fe20000000000 */
[----:B------:R-:W-:Y:S02]  /*04c0*/  ISETP.NE.AND P2, PT, R2, RZ, PT ;  /* 0x000000ff0200720c */ /* 0x000fe40003f45270 */
[----:B------:R-:W-:-:S13]  /*04d0*/  ISETP.GE.U32.AND P1, PT, R7, R4, PT ;  /* 0x000000040700720c */ /* 0x000fda0003f26070 */
[----:B------:R-:W-:-:S05]  /*04e0*/  @P1 IADD3 R9, PT, PT, R9, 0x1, RZ ;  /* 0x0000000109091810 */ /* 0x000fca0007ffe0ff */
[----:B------:R-:W-:-:S05]  /*04f0*/  IMAD.MOV.U32 R3, RZ, RZ, R9 ;  /* 0x000000ffff037224 */ /* 0x000fca00078e0009 */
[----:B------:R-:W-:Y:S02]  /*0500*/  @!P0 IADD3 R3, PT, PT, -R3, RZ, RZ ;  /* 0x000000ff03038210 */ /* 0x000fe40007ffe1ff */
[----:B------:R-:W-:-:S07]  /*0510*/  @!P2 LOP3.LUT R3, RZ, R2, RZ, 0x33, !PT ;  /* 0x00000002ff03a212 */ /* 0x000fce00078e33ff */
.L_x_21548:
        /* <DEDUP_REMOVED lines=40> */
[----:B------:R-:W-:-:S05]  /*07a0*/  IMAD R3, R2, R6, R3 ;  /* 0x0000000602037224 */ /* 0x000fca00078e0203 */
[----:B------:R-:W-:Y:S01]  /*07b0*/  ISETP.NE.AND P0, PT, R3, RZ, PT ;  /* 0x000000ff0300720c */ /* 0x000fe20003f05270 */
[----:B------:R-:W-:-:S12]  /*07c0*/  VIADD R3, R4, 0xffffffff ;  /* 0xffffffff04037836 */ /* 0x000fd80000000000 */
[----:B------:R-:W-:Y:S01]  /*07d0*/  @!P0 IADD3 R3, PT, PT, R4, RZ, RZ ;  /* 0x000000ff04038210 */ /* 0x000fe20007ffe0ff */
[----:B------:R-:W-:Y:S06]  /*07e0*/  BRA `(.L_x_21551) ;  /* 0x0000000000707947 */ /* 0x000fec0003800000 */
.L_x_21550:
[-C--:B------:R-:W-:Y:S02]  /*07f0*/  IABS R4, R2.reuse ;  /* 0x0000000200047213 */ /* 0x080fe40000000000 */
[----:B------:R-:W-:Y:S02]  /*0800*/  PRMT R3, R3, 0x9910, RZ ;  /* 0x0000991003037816 */ /* 0x000fe400000000ff */
[----:B------:R-:W0:Y:S01]  /*0810*/  I2F.RP R8, R4 ;  /* 0x0000000400087306 */ /* 0x000e220000209400 */
[-C--:B------:R-:W-:Y:S02]  /*0820*/  IABS R11, R2.reuse ;  /* 0x00000002000b7213 */ /* 0x080fe40000000000 */
[----:B------:R-:W-:Y:S02]  /*0830*/  IABS R10, R3 ;  /* 0x00000003000a7213 */ /* 0x000fe40000000000 */
[----:B------:R-:W-:Y:S01]  /*0840*/  LOP3.LUT R3, R3, R2, RZ, 0x3c, !PT ;  /* 0x0000000203037212 */ /* 0x000fe200078e3cff */
[----:B------:R-:W-:-:S03]  /*0850*/  IMAD.MOV R11, RZ, RZ, -R11 ;  /* 0x000000ffff0b7224 */ /* 0x000fc600078e0a0b */
[----:B------:R-:W-:Y:S01]  /*0860*/  ISETP.GE.AND P0, PT, R3, RZ, PT ;  /* 0x000000ff0300720c */ /* 0x000fe20003f06270 */
[----:B0-----:R-:W0:Y:S02]  /*0870*/  MUFU.RCP R8, R8 ;  /* 0x0000000800087308 */ /* 0x001e240000001000 */
[----:B0-----:R-:W-:-:S06]  /*0880*/  VIADD R6, R8, 0xffffffe ;  /* 0x0ffffffe08067836 */ /* 0x001fcc0000000000 */
[----:B------:R0:W1:Y:S02]  /*0890*/  F2I.FTZ.U32.TRUNC.NTZ R7, R6 ;  /* 0x0000000600077305 */ /* 0x000064000021f000 */
[----:B0-----:R-:W-:Y:S01]  /*08a0*/  HFMA2 R6, -RZ, RZ, 0, 0 ;  /* 0x00000000ff067431 */ /* 0x001fe200000001ff */
[----:B-1----:R-:W-:-:S05]  /*08b0*/  IADD3 R9, PT, PT, RZ, -R7, RZ ;  /* 0x80000007ff097210 */ /* 0x002fca0007ffe0ff */
[----:B------:R-:W-:-:S04]  /*08c0*/  IMAD R9, R9, R4, RZ ;  /* 0x0000000409097224 */ /* 0x000fc800078e02ff */
[----:B------:R-:W-:Y:S01]  /*08d0*/  IMAD.HI.U32 R9, R7, R9, R6 ;  /* 0x0000000907097227 */ /* 0x000fe200078e0006 */
[----:B------:R-:W-:-:S03]  /*08e0*/  MOV R7, R11 ;  /* 0x0000000b00077202 */ /* 0x000fc60000000f00 */
[----:B------:R-:W-:-:S04]  /*08f0*/  IMAD.MOV.U32 R6, RZ, RZ, R10 ;  /* 0x000000ffff067224 */ /* 0x000fc800078e000a */
[----:B------:R-:W-:-:S04]  /*0900*/  IMAD.HI.U32 R9, R9, R6, RZ ;  /* 0x0000000609097227 */ /* 0x000fc800078e00ff */
[----:B------:R-:W-:-:S05]  /*0910*/  IMAD R7, R9, R7, R6 ;  /* 0x0000000709077224 */ /* 0x000fca00078e0206 */
[----:B------:R-:W-:-:S13]  /*0920*/  ISETP.GT.U32.AND P2, PT, R4, R7, PT ;  /* 0x000000070400720c */ /* 0x000fda0003f44070 */
[----:B------:R-:W-:Y:S01]  /*0930*/  @!P2 IMAD.IADD R7, R7, 0x1, -R4 ;  /* 0x000000010707a824 */ /* 0x000fe200078e0a04 */
[----:B------:R-:W-:Y:S02]  /*0940*/  @!P2 IADD3 R9, PT, PT, R9, 0x1, RZ ;  /* 0x000000010909a810 */ /* 0x000fe40007ffe0ff */
[----:B------:R-:W-:Y:S02]  /*0950*/  ISETP.NE.AND P2, PT, R2, RZ, PT ;  /* 0x000000ff0200720c */ /* 0x000fe40003f45270 */
[----:B------:R-:W-:-:S13]  /*0960*/  ISETP.GE.U32.AND P1, PT, R7, R4, PT ;  /* 0x000000040700720c */ /* 0x000fda0003f26070 */
[----:B------:R-:W-:-:S05]  /*0970*/  @P1 VIADD R9, R9, 0x1 ;  /* 0x0000000109091836 */ /* 0x000fca0000000000 */
[----:B------:R-:W-:-:S05]  /*0980*/  MOV R3, R9 ;  /* 0x0000000900037202 */ /* 0x000fca0000000f00 */
[----:B------:R-:W-:Y:S01]  /*0990*/  @!P0 IMAD.MOV R3, RZ, RZ, -R3 ;  /* 0x000000ffff038224 */ /* 0x000fe200078e0a03 */
[----:B------:R-:W-:-:S07]  /*09a0*/  @!P2 LOP3.LUT R3, RZ, R2, RZ, 0x33, !PT ;  /* 0x00000002ff03a212 */ /* 0x000fce00078e33ff */
.L_x_21551:
[----:B------:R-:W0:Y:S01]  /*09b0*/  LDC.64 R6, c[0x0][0x580] ;  /* 0x00016000ff067b82 */ /* 0x000e220000000a00 */
[----:B------:R-:W-:Y:S01]  /*09c0*/  IADD3 R5, PT, PT, R5, 0x80, RZ ;  /* 0x0000008005057810 */ /* 0x000fe20007ffe0ff */
[----:B0-----:R0:W-:Y:S06]  /*09d0*/  STG.E.U16 desc[UR6][R6.64], R3 ;  /* 0x0000000306007986 */ /* 0x0011ec000c101506 */
.L_x_21546:
[----:B------:R-:W-:-:S13]  /*09e0*/  ISETP.GE.AND P0, PT, R5, UR4, PT ;  /* 0x0000000405007c0c */ /* 0x000fda000bf06270 */
[----:B------:R-:W-:Y:S05]  /*09f0*/  @P0 BREAK.RELIABLE B1 ;  /* 0x0000000000010942 */ /* 0x000fea0003800100 */
[----:B------:R-:W-:Y:S05]  /*0a00*/  @P0 BRA `(.L_x_21549) ;  /* 0x00000004001c0947 */ /* 0x000fea0003800000 */
[----:B------:R-:W-:Y:S05]  /*0a10*/  BSYNC.RELIABLE B1 ;  /* 0x0000000000017941 */ /* 0x000fea0003800100 */
.L_x_21545:
        /* <DEDUP_REMOVED lines=14> */
[----:B0-----:R-:W-:Y:S01]  /*0b00*/  HFMA2 R6, -RZ, RZ, 0, 0 ;  /* 0x00000000ff067431 */ /* 0x001fe200000001ff */
[----:B-1----:R-:W-:-:S05]  /*0b10*/  IADD3 R8, PT, PT, RZ, -R7, RZ ;  /* 0x80000007ff087210 */ /* 0x002fca0007ffe0ff */
[----:B------:R-:W-:Y:S01]  /*0b20*/  IMAD R11, R8, R9, RZ ;  /* 0x00000009080b7224 */ /* 0x000fe200078e02ff */
[----:B------:R-:W-:-:S03]  /*0b30*/  IABS R8, R3 ;  /* 0x0000000300087213 */ /* 0x000fc60000000000 */
        /* <DEDUP_REMOVED lines=21> */
.L_x_21552:
        /* <DEDUP_REMOVED lines=28> */
.L_x_21553:
[----:B------:R-:W0:Y:S01]  /*0e50*/  LDC.64 R6, c[0x0][0x580] ;  /* 0x00016000ff067b82 */ /* 0x000e220000000a00 */
[----:B------:R-:W-:Y:S01]  /*0e60*/  VIADD R5, R5, 0x80 ;  /* 0x0000008005057836 */ /* 0x000fe20000000000 */
[----:B0-----:R1:W-:Y:S06]  /*0e70*/  STG.E.U16 desc[UR6][R6.64], R3 ;  /* 0x0000000306007986 */ /* 0x0013ec000c101506 */
.L_x_21549:
[----:B------:R-:W-:Y:S05]  /*0e80*/  BSYNC.RECONVERGENT B0 ;  /* 0x0000000000007941 */ /* 0x000fea0003800200 */
.L_x_21544:
[----:B------:R-:W-:Y:S05]  /*0e90*/  WARPSYNC.ALL ;  /* 0x0000000000007948 */ /* 0x000fea0003800000 */
[----:B------:R-:W-:-:S13]  /*0ea0*/  ISETP.GE.AND P0, PT, R5, UR4, PT ;  /* 0x0000000405007c0c */ /* 0x000fda000bf06270 */
[----:B------:R-:W-:Y:S05]  /*0eb0*/  @P0 EXIT ;  /* 0x000000000000094d */ /* 0x000fea0003800000 */
[----:B------:R-:W0:Y:S02]  /*0ec0*/  LDC.64 R4, c[0x0][0x588] ;  /* 0x00016200ff047b82 */ /* 0x000e240000000a00 */
[----:B01----:R-:W2:Y:S02]  /*0ed0*/  LDG.E.U16 R3, desc[UR6][R4.64] ;  /* 0x0000000604037981 */ /* 0x003ea4000c1e1500 */
        /* <DEDUP_REMOVED lines=27> */
[----:B------:R-:W-:Y:S02]  /*1090*/  ISETP.GE.AND P0, PT, R4, RZ, PT ;  /* 0x000000ff0400720c */ /* 0x000fe40003f06270 */
[----:B------:R-:W0:Y:S05]  /*10a0*/  LDC.64 R4, c[0x0][0x580] ;  /* 0x00016000ff047b82 */ /* 0x000e2a0000000a00 */
[----:B------:R-:W-:-:S06]  /*10b0*/  @P1 IADD3 R0, PT, PT, R0, 0x1, RZ ;  /* 0x0000000100001810 */ /* 0x000fcc0007ffe0ff */
[----:B------:R-:W-:Y:S01]  /*10c0*/  @!P0 IMAD.MOV R0, RZ, RZ, -R0 ;  /* 0x000000ffff008224 */ /* 0x000fe200078e0a00 */
        /* <DEDUP_REMOVED lines=8> */
.L_x_21554:
        /* <DEDUP_REMOVED lines=24> */
[----:B------:R-:W0:Y:S11]  /*12d0*/  LDC.64 R4, c[0x0][0x580] ;  /* 0x00016000ff047b82 */ /* 0x000e360000000a00 */
[----:B------:R-:W-:-:S05]  /*12e0*/  @P1 VIADD R7, R7, 0x1 ;  /* 0x0000000107071836 */ /* 0x000fca0000000000 */
[----:B------:R-:W-:-:S05]  /*12f0*/  MOV R3, R7 ;  /* 0x0000000700037202 */ /* 0x000fca0000000f00 */
[----:B------:R-:W-:Y:S01]  /*1300*/  @!P0 IMAD.MOV R3, RZ, RZ, -R3 ;  /* 0x000000ffff038224 */ /* 0x000fe200078e0a03 */
[----:B------:R-:W-:-:S05]  /*1310*/  @!P2 LOP3.LUT R3, RZ, R2, RZ, 0x33, !PT ;  /* 0x00000002ff03a212 */ /* 0x000fca00078e33ff */
[----:B0-----:R-:W-:Y:S01]  /*1320*/  STG.E.U16 desc[UR6][R4.64], R3 ;  /* 0x0000000304007986 */ /* 0x001fe2000c101506 */
[----:B------:R-:W-:Y:S05]  /*1330*/  EXIT ;  /* 0x000000000000794d */ /* 0x000fea0003800000 */
.L_x_21543:
[----:B------:R-:W0:Y:S01]  /*1340*/  LDCU UR4, c[0x0][0x380] ;  /* 0x00007000ff0477ac */ /* 0x000e220008000800 */
[----:B------:R-:W-:Y:S01]  /*1350*/  IADD3 R4, PT, PT, R4, -0x1, RZ ;  /* 0xffffffff04047810 */ /* 0x000fe20007ffe0ff */
[----:B------:R-:W-:Y:S04]  /*1360*/  BSSY.RECONVERGENT B1, `(.L_x_21555) ;  /* 0x000046f000017945 */ /* 0x000fe80003800200 */
[----:B------:R-:W-:Y:S01]  /*1370*/  BSSY.RELIABLE B0, `(.L_x_21556) ;  /* 0x00002f7000007945 */ /* 0x000fe20003800100 */
        /* <DEDUP_REMOVED lines=302> */
.L_x_21558:
[----:B------:R-:W0:Y:S02]  /*2660*/  LDCU.64 UR8, c[0x0][0x588] ;  /* 0x0000b100ff0877ac */ /* 0x000e240008000a00 */
[----:B0-----:R-:W-:-:S05]  /*2670*/  IADD3 R8, P0, PT, R6, UR8, RZ ;  /* 0x0000000806087c10 */ /* 0x001fca000ff1e0ff */
[----:B------:R-:W-:-:S05]  /*2680*/  IMAD.X R9, RZ, RZ, UR9, P0 ;  /* 0x00000009ff097e24 */ /* 0x000fca00080e06ff */
[----:B------:R-:W2:Y:S01]  /*2690*/  LDG.E.U16 R11, desc[UR6][R8.64] ;  /* 0x00000006080b7981 */ /* 0x000ea2000c1e1500 */
[----:B------:R-:W-:Y:S01]  /*26a0*/  BSSY.RECONVERGENT B2, `(.L_x_21559) ;  /* 0x0000042000027945 */ /* 0x000fe20003800200 */
        /* <DEDUP_REMOVED lines=32> */
[----:B------:R-:W-:Y:S02]  /*28b0*/  IMAD R8, R2, R9, R11 ;  /* 0x0000000902087224 */ /* 0x000fe400078e020b */
[----:B------:R-:W-:-:S03]  /*28c0*/  VIADD R9, R6, 0xffffffff ;  /* 0xffffffff06097836 */ /* 0x000fc60000000000 */
[----:B------:R-:W-:-:S13]  /*28d0*/  ISETP.NE.AND P0, PT, R8, RZ, PT ;  /* 0x000000ff0800720c */ /* 0x000fda0003f05270 */
[----:B------:R-:W-:Y:S01]  /*28e0*/  @!P0 IADD3 R9, PT, PT, R6, RZ, RZ ;  /* 0x000000ff06098210 */ /* 0x000fe20007ffe0ff */
[----:B------:R-:W-:Y:S06]  /*28f0*/  BRA `(.L_x_21561) ;  /* 0x0000000000707947 */ /* 0x000fec0003800000 */
.L_x_21560:
        /* <DEDUP_REMOVED lines=28> */
.L_x_21561:
[----:B------:R-:W-:Y:S05]  /*2ac0*/  BSYNC.RECONVERGENT B2 ;  /* 0x0000000000027941 */ /* 0x000fea0003800200 */
.L_x_21559:
[----:B------:R-:W0:Y:S01]  /*2ad0*/  LDCU.64 UR8, c[0x0][0x580] ;  /* 0x0000b000ff0877ac */ /* 0x000e220008000a00 */
[----:B------:R-:W-:Y:S01]  /*2ae0*/  VIADD R5, R5, 0x80 ;  /* 0x0000008005057836 */ /* 0x000fe20000000000 */
[----:B0-----:R-:W-:-:S04]  /*2af0*/  IADD3 R6, P0, PT, R7, UR8, RZ ;  /* 0x0000000807067c10 */ /* 0x001fc8000ff1e0ff */
[----:B------:R-:W-:Y:S02]  /*2b00*/  IADD3.X R7, PT, PT, RZ, UR9, RZ, P0, !PT ;  /* 0x00000009ff077c10 */ /* 0x000fe400087fe4ff */
[----:B------:R-:W-:-:S03]  /*2b10*/  ISETP.GE.AND P0, PT, R5, UR4, PT ;  /* 0x0000000405007c0c */ /* 0x000fc6000bf06270 */
[----:B------:R0:W-:Y:S10]  /*2b20*/  STG.E.U16 desc[UR6][R6.64], R9 ;  /* 0x0000000906007986 */ /* 0x0001f4000c101506 */
        /* <DEDUP_REMOVED lines=300> */
.L_x_21563:
[----:B------:R-:W0:Y:S02]  /*3df0*/  LDCU.64 UR8, c[0x0][0x588] ;  /* 0x0000b100ff0877ac */ /* 0x000e240008000a00 */
[----:B0-----:R-:W-:-:S04]  /*3e00*/  IADD3 R8, P0, PT, R6, UR8, RZ ;  /* 0x0000000806087c10 */ /* 0x001fc8000ff1e0ff */
[----:B------:R-:W-:-:S05]  /*3e10*/  IADD3.X R9, PT, PT, RZ, UR9, RZ, P0, !PT ;  /* 0x00000009ff097c10 */ /* 0x000fca00087fe4ff */
        /* <DEDUP_REMOVED lines=14> */
[----:B0-----:R-:W-:Y:S01]  /*3f00*/  IMAD.MOV.U32 R8, RZ, RZ, RZ ;  /* 0x000000ffff087224 */ /* 0x001fe200078e00ff */
[----:B-1----:R-:W-:-:S05]  /*3f10*/  IADD3 R10, PT, PT, RZ, -R9, RZ ;  /* 0x80000009ff0a7210 */ /* 0x002fca0007ffe0ff */
[----:B------:R-:W-:Y:S01]  /*3f20*/  IMAD R15, R10, R13, RZ ;  /* 0x0000000d0a0f7224 */ /* 0x000fe200078e02ff */
[----:B------:R-:W-:-:S03]  /*3f30*/  IABS R10, R11 ;  /* 0x0000000b000a7213 */ /* 0x000fc60000000000 */
[----:B------:R-:W-:Y:S01]  /*3f40*/  IMAD.HI.U32 R6, R9, R15, R8 ;  /* 0x0000000f09067227 */ /* 0x000fe200078e0008 */
[----:B------:R-:W-:Y:S02]  /*3f50*/  MOV R9, R10 ;  /* 0x0000000a00097202 */ /* 0x000fe40000000f00 */
[----:B------:R-:W-:-:S03]  /*3f60*/  MOV R8, R12 ;  /* 0x0000000c00087202 */ /* 0x000fc60000000f00 */
        /* <DEDUP_REMOVED lines=18> */
.L_x_21565:
        /* <DEDUP_REMOVED lines=28> */
.L_x_21566:
[----:B------:R-:W-:Y:S05]  /*4250*/  BSYNC.RECONVERGENT B2 ;  /* 0x0000000000027941 */ /* 0x000fea0003800200 */
.L_x_21564:
[----:B------:R-:W0:Y:S01]  /*4260*/  LDCU.64 UR8, c[0x0][0x580] ;  /* 0x0000b000ff0877ac */ /* 0x000e220008000a00 */
[----:B------:R-:W-:Y:S02]  /*4270*/  IADD3 R5, PT, PT, R5, 0x80, RZ ;  /* 0x0000008005057810 */ /* 0x000fe40007ffe0ff */
[----:B0-----:R-:W-:-:S05]  /*4280*/  IADD3 R6, P0, PT, R7, UR8, RZ ;  /* 0x0000000807067c10 */ /* 0x001fca000ff1e0ff */
[----:B------:R-:W-:-:S05]  /*4290*/  IMAD.X R7, RZ, RZ, UR9, P0 ;  /* 0x00000009ff077e24 */ /* 0x000fca00080e06ff */
[----:B------:R0:W-:Y:S03]  /*42a0*/  STG.E.U16 desc[UR6][R6.64], R9 ;  /* 0x0000000906007986 */ /* 0x0001e6000c101506 */
.L_x_21557:
[----:B------:R-:W-:-:S13]  /*42b0*/  ISETP.GE.AND P0, PT, R5, UR4, PT ;  /* 0x0000000405007c0c */ /* 0x000fda000bf06270 */
[----:B------:R-:W-:Y:S05]  /*42c0*/  @P0 BREAK.RELIABLE B0 ;  /* 0x0000000000000942 */ /* 0x000fea0003800100 */
[----:B------:R-:W-:Y:S05]  /*42d0*/  @P0 BRA `(.L_x_21562) ;  /* 0x0000001400dc0947 */ /* 0x000fea0003800000 */
[----:B------:R-:W-:Y:S05]  /*42e0*/  BSYNC.RELIABLE B0 ;  /* 0x0000000000007941 */ /* 0x000fea0003800100 */
.L_x_21556:
        /* <DEDUP_REMOVED lines=298> */
.L_x_21567:
        /* <DEDUP_REMOVED lines=42> */
.L_x_21569:
        /* <DEDUP_REMOVED lines=28> */
.L_x_21570:
[----:B------:R-:W-:Y:S05]  /*59f0*/  BSYNC.RECONVERGENT B2 ;  /* 0x0000000000027941 */ /* 0x000fea0003800200 */
.L_x_21568:
[----:B------:R-:W0:Y:S01]  /*5a00*/  LDCU.64 UR8, c[0x0][0x580] ;  /* 0x0000b000ff0877ac */ /* 0x000e220008000a00 */
[----:B------:R-:W-:Y:S02]  /*5a10*/  IADD3 R5, PT, PT, R5, 0x80, RZ ;  /* 0x0000008005057810 */ /* 0x000fe40007ffe0ff */
[----:B0-----:R-:W-:-:S05]  /*5a20*/  IADD3 R6, P0, PT, R7, UR8, RZ ;  /* 0x0000000807067c10 */ /* 0x001fca000ff1e0ff */
[----:B------:R-:W-:-:S05]  /*5a30*/  IMAD.X R7, RZ, RZ, UR9, P0 ;  /* 0x00000009ff077e24 */ /* 0x000fca00080e06ff */
[----:B------:R1:W-:Y:S03]  /*5a40*/  STG.E.U16 desc[UR6][R6.64], R9 ;  /* 0x0000000906007986 */ /* 0x0003e6000c101506 */
.L_x_21562:
[----:B------:R-:W-:Y:S05]  /*5a50*/  BSYNC.RECONVERGENT B1 ;  /* 0x0000000000017941 */ /* 0x000fea0003800200 */
.L_x_21555:
        /* <DEDUP_REMOVED lines=291> */
[--C-:B------:R-:W-:Y:S02]  /*6c90*/  IMAD.MOV R13, RZ, RZ, -R11.reuse ;  /* 0x000000ffff0d7224 */ /* 0x100fe400078e0a0b */
[----:B--2---:R-:W-:-:S05]  /*6ca0*/  @P0 IMAD.HI.U32 R6, R11, R14, R10 ;  /* 0x0000000e0b060227 */ /* 0x004fca00078e000a */
[----:B------:R-:W-:Y:S01]  /*6cb0*/  @P0 SHF.R.U32.HI R3, RZ, R15, R6 ;  /* 0x0000000fff030219 */ /* 0x000fe20000011606 */
[----:B------:R-:W-:-:S03]  /*6cc0*/  IMAD R6, R13, UR8, R7 ;  /* 0x000000080d067c24 */ /* 0x000fc6000f8e0207 */
[----:B------:R-:W-:Y:S01]  /*6cd0*/  @P0 IADD3 R3, PT, PT, -R3, RZ, RZ ;  /* 0x000000ff03030210 */ /* 0x000fe20007ffe1ff */
[C---:B-1----:R-:W-:Y:S02]  /*6ce0*/  IMAD R5, R6.reuse, UR4, R5 ;  /* 0x0000000406057c24 */ /* 0x042fe4000f8e0205 */
[----:B------:R-:W-:Y:S02]  /*6cf0*/  IMAD R4, R6, UR5, R4 ;  /* 0x0000000506047c24 */ /* 0x000fe4000f8e0204 */
[----:B0-----:R-:W-:-:S04]  /*6d00*/  @P0 IMAD R10, R12, R3, R11 ;  /* 0x000000030c0a0224 */ /* 0x001fc800078e020b */
[C---:B---3--:R-:W-:Y:S02]  /*6d10*/  @P0 IMAD R5, R10.reuse, R8, R5 ;  /* 0x000000080a050224 */ /* 0x048fe400078e0205 */
[----:B------:R-:W-:-:S07]  /*6d20*/  @P0 IMAD R4, R10, R9, R4 ;  /* 0x000000090a040224 */ /* 0x000fce00078e0204 */
.L_x_21571:
[----:B------:R-:W0:Y:S02]  /*6d30*/  LDCU.128 UR8, c[0x0][0x580] ;  /* 0x0000b000ff0877ac */ /* 0x000e240008000c00 */
[----:B0-----:R-:W-:-:S04]  /*6d40*/  IADD3 R6, P0, PT, R4, UR10, RZ ;  /* 0x0000000a04067c10 */ /* 0x001fc8000ff1e0ff */
[----:B------:R-:W-:-:S05]  /*6d50*/  IADD3.X R7, PT, PT, RZ, UR11, RZ, P0, !PT ;  /* 0x0000000bff077c10 */ /* 0x000fca00087fe4ff */
[----:B------:R-:W2:Y:S01]  /*6d60*/  LDG.E.U16 R3, desc[UR6][R6.64] ;  /* 0x0000000606037981 */ /* 0x000ea2000c1e1500 */
[----:B------:R-:W-:Y:S01]  /*6d70*/  IADD3 R4, P1, PT, R5, UR8, RZ ;  /* 0x0000000805047c10 */ /* 0x000fe2000ff3e0ff */
[----:B------:R-:W-:Y:S04]  /*6d80*/  BSSY.RECONVERGENT B1, `(.L_x_21572) ;  /* 0x0000045000017945 */ /* 0x000fe80003800200 */
[----:B------:R-:W-:Y:S01]  /*6d90*/  IMAD.X R5, RZ, RZ, UR9, P1 ;  /* 0x00000009ff057e24 */ /* 0x000fe200088e06ff */
        /* <DEDUP_REMOVED lines=12> */
[----:B0-----:R-:W-:Y:S01]  /*6e60*/  HFMA2 R6, -RZ, RZ, 0, 0 ;  /* 0x00000000ff067431 */ /* 0x001fe200000001ff */
[----:B-1----:R-:W-:-:S05]  /*6e70*/  IADD3 R10, PT, PT, RZ, -R7, RZ ;  /* 0x80000007ff0a7210 */ /* 0x002fca0007ffe0ff */
        /* <DEDUP_REMOVED lines=17> */
[----:B------:R-:W-:-:S05]  /*6f90*/  @!P2 LOP3.LUT R0, RZ, R2, RZ, 0x33, !PT ;  /* 0x00000002ff00a212 */ /* 0x000fca00078e33ff */
[----:B------:R-:W-:-:S04]  /*6fa0*/  IMAD.MOV R3, RZ, RZ, -R0 ;  /* 0x000000ffff037224 */ /* 0x000fc800078e0a00 */
[----:B------:R-:W-:Y:S01]  /*6fb0*/  IMAD R2, R2, R3, R9 ;  /* 0x0000000302027224 */ /* 0x000fe200078e0209 */
[----:B------:R-:W-:-:S04]  /*6fc0*/  IADD3 R3, PT, PT, R0, -0x1, RZ ;  /* 0xffffffff00037810 */ /* 0x000fc80007ffe0ff */
[----:B------:R-:W-:-:S13]  /*6fd0*/  ISETP.NE.AND P0, PT, R2, RZ, PT ;  /* 0x000000ff0200720c */ /* 0x000fda0003f05270 */
[----:B------:R-:W-:Y:S01]  /*6fe0*/  @!P0 IADD3 R3, PT, PT, R0, RZ, RZ ;  /* 0x000000ff00038210 */ /* 0x000fe20007ffe0ff */
[----:B------:R-:W-:Y:S06]  /*6ff0*/  BRA `(.L_x_21574) ;  /* 0x0000000000747947 */ /* 0x000fec0003800000 */
.L_x_21573:
        /* <DEDUP_REMOVED lines=9> */
[----:B-1----:R-:W-:-:S04]  /*7090*/  IADD3 R10, PT, PT, RZ, -R7, RZ ;  /* 0x80000007ff0a7210 */ /* 0x002fc80007ffe0ff */
        /* <DEDUP_REMOVED lines=19> */
.L_x_21574:
[----:B------:R-:W-:Y:S05]  /*71d0*/  BSYNC.RECONVERGENT B1 ;  /* 0x0000000000017941 */ /* 0x000fea0003800200 */
.L_x_21572:
[----:B------:R-:W-:Y:S01]  /*71e0*/  STG.E.U16 desc[UR6][R4.64], R3 ;  /* 0x0000000304007986 */ /* 0x000fe2000c101506 */
[----:B------:R-:W-:Y:S05]  /*71f0*/  EXIT ;  /* 0x000000000000794d */ /* 0x000fea0003800000 */
.L_x_21575:
        /* <DEDUP_REMOVED lines=16> */
.L_x_32944:


//--------------------- .text._ZN2at6native27unrolled_elementwise_kernelINS0_13BUnaryFunctorIsssZZZNS0_15binary_internal21div_floor_kernel_cudaERNS_18TensorIteratorBaseEENKUlvE_clEvENKUlvE3_clEvEUlssE_EESt5arrayIPcLm2EELi4E23TrivialOffsetCalculatorILi1EjESE_NS0_6memory15LoadWithoutCastENSF_16StoreWithoutCastEEEviT_T0_T2_T3_T4_T5_ --------------------------
	.section	.text._ZN2at6native27unrolled_elementwise_kernelINS0_13BUnaryFunctorIsssZZZNS0_15binary_internal21div_floor_kernel_cudaERNS_18TensorIteratorBaseEENKUlvE_clEvENKUlvE3_clEvEUlssE_EESt5arrayIPcLm2EELi4E23TrivialOffsetCalculatorILi1EjESE_NS0_6memory15LoadWithoutCastENSF_16StoreWithoutCastEEEviT_T0_T2_T3_T4_T5_,"ax",@progbits
	.align	128
        .global         _ZN2at6native27unrolled_elementwise_kernelINS0_13BUnaryFunctorIsssZZZNS0_15binary_internal21div_floor_kernel_cudaERNS_18TensorIteratorBaseEENKUlvE_clEvENKUlvE3_clEvEUlssE_EESt5arrayIPcLm2EELi4E23TrivialOffsetCalculatorILi1EjESE_NS0_6memory15LoadWithoutCastENSF_16StoreWithoutCastEEEviT_T0_T2_T3_T4_T5_
        .type           _ZN2at6native27unrolled_elementwise_kernelINS0_13BUnaryFunctorIsssZZZNS0_15binary_internal21div_floor_kernel_cudaERNS_18TensorIteratorBaseEENKUlvE_clEvENKUlvE3_clEvEUlssE_EESt5arrayIPcLm2EELi4E23TrivialOffsetCalculatorILi1EjESE_NS0_6memory15LoadWithoutCastENSF_16StoreWithoutCastEEEviT_T0_T2_T3_T4_T5_,@function
        .size           _ZN2at6native27unrolled_elementwise_kernelINS0_13BUnaryFunctorIsssZZZNS0_15binary_internal21div_floor_kernel_cudaERNS_18TensorIteratorBaseEENKUlvE_clEvENKUlvE3_clEvEUlssE_EESt5arrayIPcLm2EELi4E23TrivialOffsetCalculatorILi1EjESE_NS0_6memory15LoadWithoutCastENSF_16StoreWithoutCastEEEviT_T0_T2_T3_T4_T5_,(.L_x_32945 - _ZN2at6native27unrolled_elementwise_kernelINS0_13BUnaryFunctorIsssZZZNS0_15binary_internal21div_floor_kernel_cudaERNS_18TensorIteratorBaseEENKUlvE_clEvENKUlvE3_clEvEUlssE_EESt5arrayIPcLm2EELi4E23TrivialOffsetCalculatorILi1EjESE_NS0_6memory15LoadWithoutCastENSF_16StoreWithoutCastEEEviT_T0_T2_T3_T4_T5_)
        .other          _ZN2at6native27unrolled_elementwise_kernelINS0_13BUnaryFunctorIsssZZZNS0_15binary_internal21div_floor_kernel_cudaERNS_18TensorIteratorBaseEENKUlvE_clEvENKUlvE3_clEvEUlssE_EESt5arrayIPcLm2EELi4E23TrivialOffsetCalculatorILi1EjESE_NS0_6memory15LoadWithoutCastENSF_16StoreWithoutCastEEEviT_T0_T2_T3_T4_T5_,@"STO_CUDA_ENTRY STV_DEFAULT"
_ZN2at6native27unrolled_elementwise_kernelINS0_13BUnaryFunctorIsssZZZNS0_15binary_internal21div_floor_kernel_cudaERNS_18TensorIteratorBaseEENKUlvE_clEvENKUlvE3_clEvEUlssE_EESt5arrayIPcLm2EELi4E23TrivialOffsetCalculatorILi1EjESE_NS0_6memory15LoadWithoutCastENSF_16StoreWithoutCastEEEviT_T0_T2_T3_T4_T5_:
.text._ZN2at6native27unrolled_elementwise_kernelINS0_13BUnaryFunctorIsssZZZNS0_15binary_internal21div_floor_kernel_cudaERNS_18TensorIteratorBaseEENKUlvE_clEvENKUlvE3_clEvEUlssE_EESt5arrayIPcLm2EELi4E23TrivialOffsetCalculatorILi1EjESE_NS0_6memory15LoadWithoutCastENSF_16StoreWithoutCastEEEviT_T0_T2_T3_T4_T5_:
        /* <DEDUP_REMOVED lines=25> */
[----:B------:R-:W-:-:S06]  /*0190*/  PRMT R9, RZ, 0x7610, R9 ;  /* 0x00007610ff097816 */ /* 0x000fcc0000000009 */
[----:B-1----:R0:W5:Y:S01]  /*01a0*/  @!P1 LDG.E.U16 R9, desc[UR4][R12.64] ;  /* 0x000000040c099981 */ /* 0x002162000c1e1500 */
[--C-:B--2---:R-:W-:Y:S01]  /*01b0*/  @!P2 IMAD.WIDE.U32 R14, R11, 0x2, R4.reuse ;  /* 0x000000020b0ea825 */ /* 0x104fe200078e0004 */
[----:B------:R-:W-:Y:S02]  /*01c0*/  PRMT R5, RZ, 0x7610, R5 ;  /* 0x00007610ff057816 */ /* 0x000fe40000000005 */
[----:B------:R-:W-:Y:S01]  /*01d0*/  PRMT R4, RZ, 0x7610, R4 ;  /* 0x00007610ff047816 */ /* 0x000fe20000000004 */
[----:B------:R-:W1:Y:S01]  /*01e0*/  LDC.U16 R10, c[0x0][0x386] ;  /* 0x0000e180ff0a7b82 */ /* 0x000e620000000400 */
[----:B------:R-:W-:Y:S02]  /*01f0*/  PRMT R11, RZ, 0x7610, R11 ;  /* 0x00007610ff0b7816 */ /* 0x000fe4000000000b */
[----:B------:R0:W5:Y:S04]  /*0200*/  @!P3 LDG.E.U16 R5, desc[UR4][R16.64] ;  /* 0x000000041005b981 */ /* 0x000168000c1e1500 */
[----:B------:R0:W5:Y:S04]  /*0210*/  @!P2 LDG.E.U16 R4, desc[UR4][R14.64] ;  /* 0x000000040e04a981 */ /* 0x000168000c1e1500 */
[----:B------:R0:W5:Y:S01]  /*0220*/  @!P0 LDG.E.U16 R11, desc[UR4][R6.64] ;  /* 0x00000004060b8981 */ /* 0x000162000c1e1500 */
[----:B------:R-:W-:Y:S01]  /*0230*/  ISETP.GE.AND P0, PT, R3, R2, PT ;  /* 0x000000020300720c */ /* 0x000fe20003f06270 */
[----:B------:R-:W-:Y:S01]  /*0240*/  BSSY.RECONVERGENT B0, `(.L_x_21576) ;  /* 0x0000042000007945 */ /* 0x000fe20003800200 */
[----:B-1----:R-:W-:-:S11]  /*0250*/  PRMT R8, R10, 0x9910, RZ ;  /* 0x000099100a087816 */ /* 0x002fd600000000ff */
[----:B0-----:R-:W-:Y:S05]  /*0260*/  @P0 BRA `(.L_x_21577) ;  /* 0x0000000000fc0947 */ /* 0x001fea0003800000 */
        /* <DEDUP_REMOVED lines=37> */
.L_x_21578:
[-C--:B------:R-:W-:Y:S02]  /*04c0*/  IABS R12, R8.reuse ;  /* 0x00000008000c7213 */ /* 0x080fe40000000000 */
[----:B------:R-:W-:Y:S02]  /*04d0*/  PRMT R11, R11, 0x9910, RZ ;  /* 0x000099100b0b7816 */ /* 0x000fe400000000ff */
[----:B------:R-:W0:Y:S01]  /*04e0*/  I2F.RP R13, R12 ;  /* 0x0000000c000d7306 */ /* 0x000e220000209400 */
[----:B------:R-:W-:Y:S02]  /*04f0*/  IABS R14, R8 ;  /* 0x00000008000e7213 */ /* 0x000fe40000000000 */
[----:B------:R-:W-:-:S05]  /*0500*/  IABS R16, R11 ;  /* 0x0000000b00107213 */ /* 0x000fca0000000000 */
[----:B0-----:R-:W0:Y:S02]  /*0510*/  MUFU.RCP R13, R13 ;  /* 0x0000000d000d7308 */ /* 0x001e240000001000 */
[----:B0-----:R-:W-:Y:S02]  /*0520*/  VIADD R6, R13, 0xffffffe ;  /* 0x0ffffffe0d067836 */ /* 0x001fe40000000000 */
[----:B------:R-:W-:-:S04]  /*0530*/  IMAD.MOV R13, RZ, RZ, -R14 ;  /* 0x000000ffff0d7224 */ /* 0x000fc800078e0a0e */
[----:B------:R0:W1:Y:S02]  /*0540*/  F2I.FTZ.U32.TRUNC.NTZ R7, R6 ;  /* 0x0000000600077305 */ /* 0x000064000021f000 */
[----:B0-----:R-:W-:Y:S02]  /*0550*/  HFMA2 R6, -RZ, RZ, 0, 0 ;  /* 0x00000000ff067431 */ /* 0x001fe400000001ff */
[----:B-1----:R-:W-:-:S04]  /*0560*/  IMAD.MOV R15, RZ, RZ, -R7 ;  /* 0x000000ffff0f7224 */ /* 0x002fc800078e0a07 */
[----:B------:R-:W-:-:S04]  /*0570*/  IMAD R15, R15, R12, RZ ;  /* 0x0000000c0f0f7224 */ /* 0x000fc800078e02ff */
        /* <DEDUP_REMOVED lines=13> */
[----:B------:R-:W-:-:S07]  /*0650*/  @!P3 LOP3.LUT R6, RZ, R8, RZ, 0x33, !PT ;  /* 0x00000008ff06b212 */ /* 0x000fce00078e33ff */
.L_x_21577:
[----:B------:R-:W-:Y:S05]  /*0660*/  BSYNC.RECONVERGENT B0 ;  /* 0x0000000000007941 */ /* 0x000fea0003800200 */
.L_x_21576:
        /* <DEDUP_REMOVED lines=13> */
[----:B0-----:R-:W-:Y:S01]  /*0740*/  VIADD R12, R11, 0xffffffe ;  /* 0x0ffffffe0b0c7836 */ /* 0x001fe20000000000 */
[----:B------:R-:W-:-:S05]  /*0750*/  IADD3 R11, PT, PT, RZ, -R17, RZ ;  /* 0x80000011ff0b7210 */ /* 0x000fca0007ffe0ff */
[----:B------:R0:W1:Y:S02]  /*0760*/  F2I.FTZ.U32.TRUNC.NTZ R13, R12 ;  /* 0x0000000c000d7305 */ /* 0x000064000021f000 */
[----:B0-----:R-:W-:Y:S02]  /*0770*/  IMAD.MOV.U32 R12, RZ, RZ, RZ ;  /* 0x000000ffff0c7224 */ /* 0x001fe400078e00ff */
[----:B-1----:R-:W-:-:S04]  /*0780*/  IMAD.MOV R16, RZ, RZ, -R13 ;  /* 0x000000ffff107224 */ /* 0x002fc800078e0a0d */
[----:B------:R-:W-:Y:S01]  /*0790*/  IMAD.MOV.U32 R9, RZ, RZ, R16 ;  /* 0x000000ffff097224 */ /* 0x000fe200078e0010 */
[----:B------:R-:W-:-:S03]  /*07a0*/  IABS R16, R15 ;  /* 0x0000000f00107213 */ /* 0x000fc60000000000 */
        /* <DEDUP_REMOVED lines=12> */
[----:B------:R-:W-:-:S05]  /*0870*/  @P2 IADD3 R9, PT, PT, R9, 0x1, RZ ;  /* 0x0000000109092810 */ /* 0x000fca0007ffe0ff */
[----:B------:R-:W-:-:S04]  /*0880*/  IMAD.MOV.U32 R11, RZ, RZ, R9 ;  /* 0x000000ffff0b7224 */ /* 0x000fc800078e0009 */
        /* <DEDUP_REMOVED lines=8> */
.L_x_21581:
        /* <DEDUP_REMOVED lines=27> */
.L_x_21580:
[----:B------:R-:W-:Y:S05]  /*0ac0*/  BSYNC.RECONVERGENT B0 ;  /* 0x0000000000007941 */ /* 0x000fea0003800200 */
.L_x_21579:
[----:B-----5:R-:W-:Y:S01]  /*0ad0*/  VIADD R11, R3, 0x100 ;  /* 0x00000100030b7836 */ /* 0x020fe20000000000 */
[----:B------:R-:W-:Y:S04]  /*0ae0*/  BSSY.RECONVERGENT B0, `(.L_x_21582) ;  /* 0x0000044000007945 */ /* 0x000fe80003800200 */
[----:B------:R-:W-:-:S13]  /*0af0*/  ISETP.GE.AND P1, PT, R11, R2, PT ;  /* 0x000000020b00720c */ /* 0x000fda0003f26270 */
[----:B------:R-:W-:Y:S05]  /*0b00*/  @P1 BRA `(.L_x_21583) ;  /* 0x0000000400041947 */ /* 0x000fea0003800000 */
[----:B------:R-:W-:-:S04]  /*0b10*/  LOP3.LUT R11, R5, R10, RZ, 0x3c, !PT ;  /* 0x0000000a050b7212 */ /* 0x000fc800078e3cff */
        /* <DEDUP_REMOVED lines=27> */
[----:B------:R-:W-:-:S04]  /*0cd0*/  @P2 VIADD R5, R5, 0x1 ;  /* 0x0000000105052836 */ /* 0x000fc80000000000 */
[----:B------:R-:W-:-:S04]  /*0ce0*/  IMAD.MOV.U32 R11, RZ, RZ, R5 ;  /* 0x000000ffff0b7224 */ /* 0x000fc800078e0005 */
        /* <DEDUP_REMOVED lines=8> */
.L_x_21584:
        /* <DEDUP_REMOVED lines=10> */
[----:B------:R-:W-:Y:S01]  /*0e10*/  IMAD.MOV.U32 R5, RZ, RZ, R16 ;  /* 0x000000ffff057224 */ /* 0x000fe200078e0010 */
[----:B------:R-:W-:-:S03]  /*0e20*/  IABS R16, R15 ;  /* 0x0000000f00107213 */ /* 0x000fc60000000000 */
[----:B------:R-:W-:-:S04]  /*0e30*/  IMAD R5, R5, R14, RZ ;  /* 0x0000000e05057224 */ /* 0x000fc800078e02ff */
[----:B------:R-:W-:Y:S01]  /*0e40*/  IMAD.HI.U32 R5, R13, R5, R12 ;  /* 0x000000050d057227 */ /* 0x000fe200078e000c */
[----:B------:R-:W-:-:S05]  /*0e50*/  MOV R12, R16 ;  /* 0x00000010000c7202 */ /* 0x000fca0000000f00 */
        /* <DEDUP_REMOVED lines=12> */
.L_x_21583:
[----:B------:R-:W-:Y:S05]  /*0f20*/  BSYNC.RECONVERGENT B0 ;  /* 0x0000000000007941 */ /* 0x000fea0003800200 */
.L_x_21582:
        /* <DEDUP_REMOVED lines=42> */
.L_x_21587:
        /* <DEDUP_REMOVED lines=29> */
.L_x_21586:
[----:B------:R-:W-:Y:S05]  /*13a0*/  BSYNC.RECONVERGENT B0 ;  /* 0x0000000000007941 */ /* 0x000fea0003800200 */
.L_x_21585:
[----:B------:R-:W0:Y:S01]  /*13b0*/  @!P0 LDC.64 R10, c[0x0][0x388] ;  /* 0x0000e200ff0a8b82 */ /* 0x000e220000000a00 */
[----:B------:R-:W-:Y:S01]  /*13c0*/  @!P0 LEA R15, R0, R3, 0x9 ;  /* 0x00000003000f8211 */ /* 0x000fe200078e48ff */
[----:B------:R-:W-:Y:S01]  /*13d0*/  @!P0 IMAD.MOV.U32 R3, RZ, RZ, R7 ;  /* 0x000000ffff038224 */ /* 0x000fe200078e0007 */
[----:B------:R-:W-:Y:S04]  /*13e0*/  BSSY.RECONVERGENT B0, `(.L_x_21588) ;  /* 0x000000f000007945 */ /* 0x000fe80003800200 */
[----:B------:R-:W-:Y:S01]  /*13f0*/  ISETP.GE.AND P1, PT, R3, R2, PT ;  /* 0x000000020300720c */ /* 0x000fe20003f26270 */
[----:B0-----:R-:W-:-:S05]  /*1400*/  @!P0 IMAD.WIDE.U32 R10, R15, 0x2, R10 ;  /* 0x000000020f0a8825 */ /* 0x001fca00078e000a */
[----:B------:R0:W-:Y:S07]  /*1410*/  @!P0 STG.E.U16 desc[UR4][R10.64], R6 ;  /* 0x000000060a008986 */ /* 0x0001ee000c101504 */
[----:B------:R-:W-:Y:S05]  /*1420*/  @P1 BRA `(.L_x_21589) ;  /* 0x0000000000281947 */ /* 0x000fea0003800000 */
[----:B0-----:R-:W0:Y:S01]  /*1430*/  LDC.64 R6, c[0x0][0x388] ;  /* 0x0000e200ff067b82 */ /* 0x001e220000000a00 */
[----:B------:R-:W-:Y:S02]  /*1440*/  IMAD R11, R0, 0x200, R3 ;  /* 0x00000200000b7824 */ /* 0x000fe400078e0203 */
[----:B------:R-:W-:-:S05]  /*1450*/  VIADD R3, R3, 0x80 ;  /* 0x0000008003037836 */ /* 0x000fca0000000000 */
[----:B------:R-:W-:-:S13]  /*1460*/  ISETP.GE.AND P0, PT, R3, R2, PT ;  /* 0x000000020300720c */ /* 0x000fda0003f06270 */
[----:B------:R-:W-:Y:S01]  /*1470*/  @!P0 LEA R15, R0, R3, 0x9 ;  /* 0x00000003000f8211 */ /* 0x000fe200078e48ff */
[----:B------:R-:W-:Y:S02]  /*1480*/  @!P0 VIADD R3, R3, 0x80 ;  /* 0x0000008003038836 */ /* 0x000fe40000000000 */
[----:B0-----:R-:W-:-:S04]  /*1490*/  IMAD.WIDE.U32 R10, R11, 0x2, R6 ;  /* 0x000000020b0a7825 */ /* 0x001fc800078e0006 */
[----:B------:R-:W-:Y:S01]  /*14a0*/  @!P0 IMAD.WIDE.U32 R6, R15, 0x2, R6 ;  /* 0x000000020f068825 */ /* 0x000fe200078e0006 */
[----:B------:R1:W-:Y:S04]  /*14b0*/  STG.E.U16 desc[UR4][R10.64], R9 ;  /* 0x000000090a007986 */ /* 0x0003e8000c101504 */
[----:B------:R1:W-:Y:S02]  /*14c0*/  @!P0 STG.E.U16 desc[UR4][R6.64], R5 ;  /* 0x0000000506008986 */ /* 0x0003e4000c101504 */
.L_x_21589:
[----:B------:R-:W-:Y:S05]  /*14d0*/  BSYNC.RECONVERGENT B0 ;  /* 0x0000000000007941 */ /* 0x000fea0003800200 */
.L_x_21588:
[----:B------:R-:W-:-:S13]  /*14e0*/  ISETP.GE.AND P0, PT, R3, R2, PT ;  /* 0x000000020300720c */ /* 0x000fda0003f06270 */
[----:B------:R-:W-:Y:S05]  /*14f0*/  @P0 EXIT ;  /* 0x000000000000094d */ /* 0x000fea0003800000 */
[----:B-1----:R-:W1:Y:S01]  /*1500*/  LDC.64 R4, c[0x0][0x388] ;  /* 0x0000e200ff047b82 */ /* 0x002e620000000a00 */
[----:B------:R-:W-:-:S04]  /*1510*/  IMAD R3, R0, 0x200, R3 ;  /* 0x0000020000037824 */ /* 0x000fc800078e0203 */
[----:B-1----:R-:W-:-:S05]  /*1520*/  IMAD.WIDE.U32 R2, R3, 0x2, R4 ;  /* 0x0000000203027825 */ /* 0x002fca00078e0004 */
[----:B------:R-:W-:Y:S01]  /*1530*/  STG.E.U16 desc[UR4][R2.64], R13 ;  /* 0x0000000d02007986 */ /* 0x000fe2000c101504 */
[----:B------:R-:W-:Y:S05]  /*1540*/  EXIT ;  /* 0x000000000000794d */ /* 0x000fea0003800000 */
.L_x_21590:
        /* <DEDUP_REMOVED lines=11> */
.L_x_32945:


//--------------------- .text._ZN2at6native29vectorized_elementwise_kernelILi2ENS0_13BUnaryFunctorIsssZZZNS0_15binary_internal21div_floor_kernel_cudaERNS_18TensorIteratorBaseEENKUlvE_clEvENKUlvE3_clEvEUlssE_EESt5arrayIPcLm2EEEEviT0_T1_ --------------------------
	.section	.text._ZN2at6native29vectorized_elementwise_kernelILi2ENS0_13BUnaryFunctorIsssZZZNS0_15binary_internal21div_floor_kernel_cudaERNS_18TensorIteratorBaseEENKUlvE_clEvENKUlvE3_clEvEUlssE_EESt5arrayIPcLm2EEEEviT0_T1_,"ax",@progbits
	.align	128
        .global         _ZN2at6native29vectorized_elementwise_kernelILi2ENS0_13BUnaryFunctorIsssZZZNS0_15binary_internal21div_floor_kernel_cudaERNS_18TensorIteratorBaseEENKUlvE_clEvENKUlvE3_clEvEUlssE_EESt5arrayIPcLm2EEEEviT0_T1_
        .type           _ZN2at6native29vectorized_elementwise_kernelILi2ENS0_13BUnaryFunctorIsssZZZNS0_15binary_internal21div_floor_kernel_cudaERNS_18TensorIteratorBaseEENKUlvE_clEvENKUlvE3_clEvEUlssE_EESt5arrayIPcLm2EEEEviT0_T1_,@function
        .size           _ZN2at6native29vectorized_elementwise_kernelILi2ENS0_13BUnaryFunctorIsssZZZNS0_15binary_internal21div_floor_kernel_cudaERNS_18TensorIteratorBaseEENKUlvE_clEvENKUlvE3_clEvEUlssE_EESt5arrayIPcLm2EEEEviT0_T1_,(.L_x_32946 - _ZN2at6native29vectorized_elementwise_kernelILi2ENS0_13BUnaryFunctorIsssZZZNS0_15binary_internal21div_floor_kernel_cudaERNS_18TensorIteratorBaseEENKUlvE_clEvENKUlvE3_clEvEUlssE_EESt5arrayIPcLm2EEEEviT0_T1_)
        .other          _ZN2at6native29vectorized_elementwise_kernelILi2ENS0_13BUnaryFunctorIsssZZZNS0_15binary_internal21div_floor_kernel_cudaERNS_18TensorIteratorBaseEENKUlvE_clEvENKUlvE3_clEvEUlssE_EESt5arrayIPcLm2EEEEviT0_T1_,@"STO_CUDA_ENTRY STV_DEFAULT"
_ZN2at6native29vectorized_elementwise_kernelILi2ENS0_13BUnaryFunctorIsssZZZNS0_15binary_internal21div_floor_kernel_cudaERNS_18TensorIteratorBaseEENKUlvE_clEvENKUlvE3_clEvEUlssE_EESt5arrayIPcLm2EEEEviT0_T1_:
.text._ZN2at6native29vectorized_elementwise_kernelILi2ENS0_13BUnaryFunctorIsssZZZNS0_15binary_internal21div_floor_kernel_cudaERNS_18TensorIteratorBaseEENKUlvE_clEvENKUlvE3_clEvEUlssE_EESt5arrayIPcLm2EEEEviT0_T1_:
        /* <DEDUP_REMOVED lines=40> */
[----:B------:R-:W-:Y:S01]  /*0280*/  @!P0 IADD3 R18, PT, PT, R18, 0x80, RZ ;  /* 0x0000008012128810 */ /* 0x000fe20007ffe0ff */
[----:B------:R-:W0:Y:S03]  /*0290*/  @!P0 LDC.64 R8, c[0x0][0x390] ;  /* 0x0000e400ff088b82 */ /* 0x000e260000000a00 */
[----:B------:R-:W-:-:S13]  /*02a0*/  ISETP.GE.U32.AND P6, PT, R18, R17, PT ;  /* 0x000000111200720c */ /* 0x000fda0003fc6070 */
[----:B------:R-:W0:Y:S01]  /*02b0*/  @!P6 LDC.64 R10, c[0x0][0x390] ;  /* 0x0000e400ff0aeb82 */ /* 0x000e220000000a00 */
[----:B-1----:R-:W-:Y:S01]  /*02c0*/  @!P5 IMAD.WIDE.U32 R14, R22, 0x2, R14 ;  /* 0x00000002160ed825 */ /* 0x002fe200078e000e */
[----:B------:R-:W-:-:S03]  /*02d0*/  PRMT R22, RZ, 0x7610, R22 ;  /* 0x00007610ff167816 */ /* 0x000fc60000000016 */
[----:B---3--:R-:W-:-:S04]  /*02e0*/  @!P4 IMAD.WIDE.U32 R12, R20, 0x2, R12 ;  /* 0x00000002140cc825 */ /* 0x008fc800078e000c */
[----:B------:R-:W-:Y:S01]  /*02f0*/  @!P6 IMAD.IADD R18, R16, 0x1, R18 ;  /* 0x000000011012e824 */ /* 0x000fe200078e0212 */
[----:B------:R1:W5:Y:S01]  /*0300*/  @!P4 LDG.E.U16 R22, desc[UR4][R12.64] ;  /* 0x000000040c16c981 */ /* 0x000362000c1e1500 */
[----:B----4-:R-:W-:Y:S01]  /*0310*/  @!P2 IMAD.WIDE.U32 R4, R27, 0x2, R4 ;  /* 0x000000021b04a825 */ /* 0x010fe200078e0004 */
[----:B------:R-:W-:-:S03]  /*0320*/  PRMT R27, RZ, 0x7610, R27 ;  /* 0x00007610ff1b7816 */ /* 0x000fc6000000001b */
[----:B--2---:R-:W-:Y:S01]  /*0330*/  @!P1 IMAD.WIDE.U32 R6, R25, 0x2, R6 ;  /* 0x0000000219069825 */ /* 0x004fe200078e0006 */
[----:B------:R-:W-:-:S03]  /*0340*/  PRMT R25, RZ, 0x7610, R25 ;  /* 0x00007610ff197816 */ /* 0x000fc60000000019 */
[----:B0-----:R-:W-:Y:S01]  /*0350*/  @!P0 IMAD.WIDE.U32 R8, R23, 0x2, R8 ;  /* 0x0000000217088825 */ /* 0x001fe200078e0008 */
[----:B------:R-:W-:Y:S01]  /*0360*/  PRMT R23, RZ, 0x7610, R23 ;  /* 0x00007610ff177816 */ /* 0x000fe20000000017 */
[----:B------:R-:W5:Y:S01]  /*0370*/  @!P1 LDG.E.U16 R27, desc[UR4][R6.64] ;  /* 0x00000004061b9981 */ /* 0x000f62000c1e1500 */
[----:B-1----:R-:W-:Y:S01]  /*0380*/  PRMT R13, RZ, 0x7610, R13 ;  /* 0x00007610ff0d7816 */ /* 0x002fe2000000000d */
[----:B------:R-:W-:Y:S02]  /*0390*/  @!P3 IMAD.WIDE.U32 R2, R29, 0x2, R2 ;  /* 0x000000021d02b825 */ /* 0x000fe400078e0002 */
[----:B------:R-:W5:Y:S02]  /*03a0*/  @!P2 LDG.E.U16 R25, desc[UR4][R4.64] ;  /* 0x000000040419a981 */ /* 0x000f64000c1e1500 */
[----:B------:R-:W-:Y:S02]  /*03b0*/  @!P6 IMAD.WIDE.U32 R10, R18, 0x2, R10 ;  /* 0x00000002120ae825 */ /* 0x000fe400078e000a */
[----:B------:R-:W5:Y:S04]  /*03c0*/  @!P3 LDG.E.U16 R23, desc[UR4][R2.64] ;  /* 0x000000040217b981 */ /* 0x000f68000c1e1500 */
[----:B------:R-:W5:Y:S01]  /*03d0*/  @!P6 LDG.E.U16 R13, desc[UR4][R10.64] ;  /* 0x000000040a0de981 */ /* 0x000f62000c1e1500 */
[----:B------:R-:W-:-:S06]  /*03e0*/  PRMT R20, RZ, 0x7610, R20 ;  /* 0x00007610ff147816 */ /* 0x000fcc0000000014 */
[----:B------:R0:W5:Y:S02]  /*03f0*/  @!P5 LDG.E.U16 R20, desc[UR4][R14.64] ;  /* 0x000000040e14d981 */ /* 0x000164000c1e1500 */
[----:B0-----:R-:W-:-:S06]  /*0400*/  PRMT R15, RZ, 0x7610, R15 ;  /* 0x00007610ff0f7816 */ /* 0x001fcc000000000f */
[----:B------:R0:W5:Y:S01]  /*0410*/  @!P0 LDG.E.U16 R15, desc[UR4][R8.64] ;  /* 0x00000004080f8981 */ /* 0x000162000c1e1500 */
[----:B------:R-:W-:Y:S01]  /*0420*/  ISETP.GE.U32.AND P0, PT, R19, R17, PT ;  /* 0x000000111300720c */ /* 0x000fe20003f06070 */
[----:B------:R-:W-:Y:S01]  /*0430*/  BSSY.RECONVERGENT B0, `(.L_x_21592) ;  /* 0x0000043000007945 */ /* 0x000fe20003800200 */
[----:B------:R-:W-:-:S11]  /*0440*/  PRMT R12, R0, 0x9910, RZ ;  /* 0x00009910000c7816 */ /* 0x000fd600000000ff */
        /* <DEDUP_REMOVED lines=14> */
[----:B0-----:R-:W-:Y:S02]  /*0530*/  IMAD.MOV.U32 R2, RZ, RZ, RZ ;  /* 0x000000ffff027224 */ /* 0x001fe400078e00ff */
[----:B-1----:R-:W-:-:S04]  /*0540*/  IMAD.MOV R7, RZ, RZ, -R3 ;  /* 0x000000ffff077224 */ /* 0x002fc800078e0a03 */
[----:B------:R-:W-:-:S04]  /*0550*/  IMAD R7, R7, R4, RZ ;  /* 0x0000000407077224 */ /* 0x000fc800078e02ff */
[----:B------:R-:W-:-:S04]  /*0560*/  IMAD.HI.U32 R3, R3, R7, R2 ;  /* 0x0000000703037227 */ /* 0x000fc800078e0002 */
[----:B------:R-:W-:-:S04]  /*0570*/  IMAD.MOV.U32 R2, RZ, RZ, R6 ;  /* 0x000000ffff027224 */ /* 0x000fc800078e0006 */
[----:B------:R-:W-:-:S04]  /*0580*/  IMAD.HI.U32 R3, R3, R2, RZ ;  /* 0x0000000203037227 */ /* 0x000fc800078e00ff */
[----:B------:R-:W-:Y:S01]  /*0590*/  IMAD R5, R3, R5, R2 ;  /* 0x0000000503057224 */ /* 0x000fe200078e0202 */
[----:B------:R-:W-:-:S04]  /*05a0*/  LOP3.LUT R2, R9, R12, RZ, 0x3c, !PT ;  /* 0x0000000c09027212 */ /* 0x000fc800078e3cff */
[----:B------:R-:W-:Y:S02]  /*05b0*/  ISETP.GT.U32.AND P2, PT, R4, R5, PT ;  /* 0x000000050400720c */ /* 0x000fe40003f44070 */
[----:B------:R-:W-:-:S11]  /*05c0*/  ISETP.GE.AND P3, PT, R2, RZ, PT ;  /* 0x000000ff0200720c */ /* 0x000fd60003f66270 */
[----:B------:R-:W-:Y:S01]  /*05d0*/  @!P2 IMAD.IADD R5, R5, 0x1, -R4 ;  /* 0x000000010505a824 */ /* 0x000fe200078e0a04 */
[----:B------:R-:W-:Y:S02]  /*05e0*/  @!P2 IADD3 R3, PT, PT, R3, 0x1, RZ ;  /* 0x000000010303a810 */ /* 0x000fe40007ffe0ff */
[----:B------:R-:W-:Y:S02]  /*05f0*/  ISETP.NE.AND P2, PT, R12, RZ, PT ;  /* 0x000000ff0c00720c */ /* 0x000fe40003f45270 */
[----:B------:R-:W-:-:S13]  /*0600*/  ISETP.GE.U32.AND P1, PT, R5, R4, PT ;  /* 0x000000040500720c */ /* 0x000fda0003f26070 */
[----:B------:R-:W-:-:S04]  /*0610*/  @P1 VIADD R3, R3, 0x1 ;  /* 0x0000000103031836 */ /* 0x000fc80000000000 */
        /* <DEDUP_REMOVED lines=8> */
.L_x_21594:
[-C--:B------:R-:W-:Y:S02]  /*06a0*/  IABS R4, R12.reuse ;  /* 0x0000000c00047213 */ /* 0x080fe40000000000 */
[----:B------:R-:W-:Y:S02]  /*06b0*/  PRMT R5, R21, 0x9910, RZ ;  /* 0x0000991015057816 */ /* 0x000fe400000000ff */
[----:B------:R-:W0:Y:S01]  /*06c0*/  I2F.RP R6, R4 ;  /* 0x0000000400067306 */ /* 0x000e220000209400 */
[----:B------:R-:W-:Y:S02]  /*06d0*/  IABS R9, R12 ;  /* 0x0000000c00097213 */ /* 0x000fe40000000000 */
[----:B------:R-:W-:Y:S02]  /*06e0*/  IABS R8, R5 ;  /* 0x0000000500087213 */ /* 0x000fe40000000000 */
[----:B------:R-:W-:-:S03]  /*06f0*/  IADD3 R9, PT, PT, RZ, -R9, RZ ;  /* 0x80000009ff097210 */ /* 0x000fc60007ffe0ff */
        /* <DEDUP_REMOVED lines=22> */
.L_x_21593:
[----:B------:R-:W-:Y:S05]  /*0860*/  BSYNC.RECONVERGENT B0 ;  /* 0x0000000000007941 */ /* 0x000fea0003800200 */
.L_x_21592:
        /* <DEDUP_REMOVED lines=24> */
[----:B------:R-:W-:Y:S01]  /*09f0*/  IMAD R8, R2, R9, R3 ;  /* 0x0000000902087224 */ /* 0x000fe200078e0203 */
[----:B------:R-:W-:-:S04]  /*0a00*/  LOP3.LUT R3, R7, R12, RZ, 0x3c, !PT ;  /* 0x0000000c07037212 */ /* 0x000fc800078e3cff */
[----:B------:R-:W-:Y:S02]  /*0a10*/  ISETP.GT.U32.AND P2, PT, R5, R8, PT ;  /* 0x000000080500720c */ /* 0x000fe40003f44070 */
[----:B------:R-:W-:-:S11]  /*0a20*/  ISETP.GE.AND P3, PT, R3, RZ, PT ;  /* 0x000000ff0300720c */ /* 0x000fd60003f66270 */
[-C--:B------:R-:W-:Y:S01]  /*0a30*/  @!P2 IADD3 R8, PT, PT, R8, -R5.reuse, RZ ;  /* 0x800000050808a210 */ /* 0x080fe20007ffe0ff */
[----:B------:R-:W-:Y:S01]  /*0a40*/  @!P2 VIADD R2, R2, 0x1 ;  /* 0x000000010202a836 */ /* 0x000fe20000000000 */
        /* <DEDUP_REMOVED lines=11> */
.L_x_21597:
        /* <DEDUP_REMOVED lines=28> */
.L_x_21596:
[----:B------:R-:W-:Y:S05]  /*0cc0*/  BSYNC.RECONVERGENT B0 ;  /* 0x0000000000007941 */ /* 0x000fea0003800200 */
.L_x_21595:
        /* <DEDUP_REMOVED lines=21> */
[----:B------:R-:W-:Y:S01]  /*0e20*/  IMAD.MOV.U32 R3, RZ, RZ, R10 ;  /* 0x000000ffff037224 */ /* 0x000fe200078e000a */
[----:B------:R-:W-:-:S03]  /*0e30*/  MOV R10, R14 ;  /* 0x0000000e000a7202 */ /* 0x000fc60000000f00 */
        /* <DEDUP_REMOVED lines=18> */
.L_x_21600:
        /* <DEDUP_REMOVED lines=28> */
.L_x_21599:
[----:B------:R-:W-:Y:S05]  /*1120*/  BSYNC.RECONVERGENT B0 ;  /* 0x0000000000007941 */ /* 0x000fea0003800200 */
.L_x_21598:
        /* <DEDUP_REMOVED lines=41> */
.L_x_21603:
        /* <DEDUP_REMOVED lines=28> */
.L_x_21602:
[----:B------:R-:W-:Y:S05]  /*1580*/  BSYNC.RECONVERGENT B0 ;  /* 0x0000000000007941 */ /* 0x000fea0003800200 */
.L_x_21601:
        /* <DEDUP_REMOVED lines=16> */
[----:B0-----:R-:W-:Y:S02]  /*1690*/  HFMA2 R2, -RZ, RZ, 0, 0 ;  /* 0x00000000ff027431 */ /* 0x001fe400000001ff */
        /* <DEDUP_REMOVED lines=24> */
.L_x_21606:
        /* <DEDUP_REMOVED lines=27> */
[----:B------:R-:W-:-:S07]  /*19d0*/  IMAD.MOV.U32 R9, RZ, RZ, R2 ;  /* 0x000000ffff097224 */ /* 0x000fce00078e0002 */
.L_x_21605:
[----:B------:R-:W-:Y:S05]  /*19e0*/  BSYNC.RECONVERGENT B0 ;  /* 0x0000000000007941 */ /* 0x000fea0003800200 */
.L_x_21604:
        /* <DEDUP_REMOVED lines=41> */
.L_x_21609:
        /* <DEDUP_REMOVED lines=9> */
[----:B0-----:R-:W-:Y:S01]  /*1d10*/  MOV R2, RZ ;  /* 0x000000ff00027202 */ /* 0x001fe20000000f00 */
        /* <DEDUP_REMOVED lines=18> */
.L_x_21608:
[----:B------:R-:W-:Y:S05]  /*1e40*/  BSYNC.RECONVERGENT B0 ;  /* 0x0000000000007941 */ /* 0x000fea0003800200 */
.L_x_21607:
        /* <DEDUP_REMOVED lines=41> */
.L_x_21612:
        /* <DEDUP_REMOVED lines=28> */
.L_x_21611:
[----:B------:R-:W-:Y:S05]  /*22a0*/  BSYNC.RECONVERGENT B0 ;  /* 0x0000000000007941 */ /* 0x000fea0003800200 */
.L_x_21610:
        /* <DEDUP_REMOVED lines=17> */
[----:B0-----:R-:W-:Y:S01]  /*23c0*/  IMAD.MOV.U32 R2, RZ, RZ, RZ ;  /* 0x000000ffff027224 */ /* 0x001fe200078e00ff */
[----:B-1----:R-:W-:-:S05]  /*23d0*/  IADD3 R15, PT, PT, RZ, -R3, RZ ;  /* 0x80000003ff0f7210 */ /* 0x002fca0007ffe0ff */
        /* <DEDUP_REMOVED lines=22> */
.L_x_21615:
        /* <DEDUP_REMOVED lines=24> */
[----:B------:R-:W-:-:S05]  /*26c0*/  @P1 VIADD R2, R2, 0x1 ;  /* 0x0000000102021836 */ /* 0x000fca0000000000 */
[----:B------:R-:W-:-:S05]  /*26d0*/  MOV R0, R2 ;  /* 0x0000000200007202 */ /* 0x000fca0000000f00 */
[----:B------:R-:W-:Y:S01]  /*26e0*/  @!P3 IMAD.MOV R0, RZ, RZ, -R0 ;  /* 0x000000ffff00b224 */ /* 0x000fe200078e0a00 */
[----:B------:R-:W-:-:S07]  /*26f0*/  @!P2 LOP3.LUT R0, RZ, R12, RZ, 0x33, !PT ;  /* 0x0000000cff00a212 */ /* 0x000fce00078e33ff */
.L_x_21614:
[----:B------:R-:W-:Y:S05]  /*2700*/  BSYNC.RECONVERGENT B0 ;  /* 0x0000000000007941 */ /* 0x000fea0003800200 */
.L_x_21613:
[----:B------:R-:W0:Y:S01]  /*2710*/  @!P0 LDC.64 R2, c[0x0][0x388] ;  /* 0x0000e200ff028b82 */ /* 0x000e220000000a00 */
[----:B-----5:R-:W-:Y:S01]  /*2720*/  @!P0 IMAD.IADD R13, R16, 0x1, R19 ;  /* 0x00000001100d8824 */ /* 0x020fe200078e0213 */
        /* <DEDUP_REMOVED lines=19> */
.L_x_21618:
[----:B------:R-:W-:-:S13]  /*2860*/  ISETP.GE.U32.AND P0, PT, R19, R17, PT ;  /* 0x000000111300720c */ /* 0x000fda0003f06070 */
[----:B------:R-:W-:Y:S05]  /*2870*/  @P0 BRA `(.L_x_21620) ;  /* 0x0000000000300947 */ /* 0x000fea0003800000 */
[----:B0-----:R-:W0:Y:S01]  /*2880*/  LDC.64 R2, c[0x0][0x388] ;  /* 0x0000e200ff027b82 */ /* 0x001e220000000a00 */
[----:B------:R-:W-:Y:S02]  /*2890*/  IMAD.IADD R5, R16, 0x1, R19 ;  /* 0x0000000110057824 */ /* 0x000fe400078e0213 */
[----:B------:R-:W-:Y:S02]  /*28a0*/  VIADD R19, R19, 0x80 ;  /* 0x0000008013137836 */ /* 0x000fe40000000000 */
[----:B0-----:R-:W-:-:S05]  /*28b0*/  IMAD.WIDE.U32 R2, R5, 0x2, R2 ;  /* 0x0000000205027825 */ /* 0x001fca00078e0002 */
[----:B------:R1:W-:Y:S02]  /*28c0*/  STG.E.U16 desc[UR4][R2.64], R8 ;  /* 0x0000000802007986 */ /* 0x0003e4000c101504 */
.L_x_21619:
[----:B------:R-:W-:-:S13]  /*28d0*/  ISETP.GE.U32.AND P0, PT, R19, R17, PT ;  /* 0x000000111300720c */ /* 0x000fda0003f06070 */
[----:B------:R-:W-:Y:S05]  /*28e0*/  @P0 BRA `(.L_x_21621) ;  /* 0x0000000000340947 */ /* 0x000fea0003800000 */
[----:B01----:R-:W0:Y:S01]  /*28f0*/  LDC.64 R2, c[0x0][0x388] ;  /* 0x0000e200ff027b82 */ /* 0x003e220000000a00 */
[----:B------:R-:W-:Y:S02]  /*2900*/  IMAD.IADD R5, R16, 0x1, R19 ;  /* 0x0000000110057824 */ /* 0x000fe400078e0213 */
[----:B------:R-:W-:Y:S02]  /*2910*/  VIADD R19, R19, 0x80 ;  /* 0x0000008013137836 */ /* 0x000fe40000000000 */
[----:B0-----:R-:W-:-:S05]  /*2920*/  IMAD.WIDE.U32 R2, R5, 0x2, R2 ;  /* 0x0000000205027825 */ /* 0x001fca00078e0002 */
[----:B------:R1:W-:Y:S02]  /*2930*/  STG.E.U16 desc[UR4][R2.64], R9 ;  /* 0x0000000902007986 */ /* 0x0003e4000c101504 */
.L_x_21620:
        /* <DEDUP_REMOVED lines=8> */
.L_x_21621:
[----:B------:R-:W-:Y:S05]  /*29c0*/  BSYNC.RELIABLE B1 ;  /* 0x0000000000017941 */ /* 0x000fea0003800100 */
.L_x_21617:
[----:B------:R-:W-:-:S13]  /*29d0*/  ISETP.GE.U32.AND P0, PT, R19, R17, PT ;  /* 0x000000111300720c */ /* 0x000fda0003f06070 */
[----:B012---:R-:W0:Y:S01]  /*29e0*/  @!P0 LDC.64 R2, c[0x0][0x388] ;  /* 0x0000e200ff028b82 */ /* 0x007e220000000a00 */
[----:B------:R-:W-:Y:S01]  /*29f0*/  @!P0 IADD3 R5, PT, PT, R16, R19, RZ ;  /* 0x0000001310058210 */ /* 0x000fe20007ffe0ff */
[----:B------:R-:W-:-:S04]  /*2a00*/  @!P0 VIADD R19, R19, 0x80 ;  /* 0x0000008013138836 */ /* 0x000fc80000000000 */
[----:B0-----:R-:W-:-:S05]  /*2a10*/  @!P0 IMAD.WIDE.U32 R2, R5, 0x2, R2 ;  /* 0x0000000205028825 */ /* 0x001fca00078e0002 */
[----:B------:R2:W-:Y:S02]  /*2a20*/  @!P0 STG.E.U16 desc[UR4][R2.64], R11 ;  /* 0x0000000b02008986 */ /* 0x0005e4000c101504 */
.L_x_21622:
[----:B------:R-:W-:Y:S05]  /*2a30*/  BSYNC.RECONVERGENT B0 ;  /* 0x0000000000007941 */ /* 0x000fea0003800200 */
.L_x_21616:
[----:B------:R-:W-:Y:S05]  /*2a40*/  WARPSYNC.ALL ;  /* 0x0000000000007948 */ /* 0x000fea0003800000 */
[----:B------:R-:W-:-:S13]  /*2a50*/  ISETP.GE.U32.AND P0, PT, R19, R17, PT ;  /* 0x000000111300720c */ /* 0x000fda0003f06070 */
[----:B------:R-:W-:Y:S05]  /*2a60*/  @P0 EXIT ;  /* 0x000000000000094d */ /* 0x000fea0003800000 */
[----:B012---:R-:W0:Y:S01]  /*2a70*/  LDC.64 R2, c[0x0][0x388] ;  /* 0x0000e200ff027b82 */ /* 0x007e220000000a00 */
[----:B------:R-:W-:-:S04]  /*2a80*/  IMAD.IADD R19, R16, 0x1, R19 ;  /* 0x0000000110137824 */ /* 0x000fc800078e0213 */
[----:B0-----:R-:W-:-:S05]  /*2a90*/  IMAD.WIDE.U32 R2, R19, 0x2, R2 ;  /* 0x0000000213027825 */ /* 0x001fca00078e0002 */
[----:B------:R-:W-:Y:S01]  /*2aa0*/  STG.E.U16 desc[UR4][R2.64], R0 ;  /* 0x0000000002007986 */ /* 0x000fe2000c101504 */
[----:B------:R-:W-:Y:S05]  /*2ab0*/  EXIT ;  /* 0x000000000000794d */ /* 0x000fea0003800000 */
.L_x_21591:
        /* <DEDUP_REMOVED lines=9> */
[----:B--2---:R-:W-:-:S02]  /*2b50*/  LOP3.LUT R4, R11, R0, RZ, 0x3c, !PT ;  /* 0x000000000b047212 */ /* 0x004fc400078e3cff */
[----:B------:R-:W-:Y:S02]  /*2b60*/  PRMT R13, R11, 0x7632, R13 ;  /* 0x000076320b0d7816 */ /* 0x000fe4000000000d */
[----:B------:R-:W-:-:S04]  /*2b70*/  PRMT R4, R4, 0x9910, RZ ;  /* 0x0000991004047816 */ /* 0x000fc800000000ff */
[----:B------:R-:W-:Y:S02]  /*2b80*/  ISETP.GT.AND P0, PT, R4, -0x1, PT ;  /* 0xffffffff0400780c */ /* 0x000fe40003f04270 */
[----:B------:R-:W-:-:S11]  /*2b90*/  PRMT R4, R0, 0x9910, RZ ;  /* 0x0000991000047816 */ /* 0x000fd600000000ff */
[----:B0-----:R-:W-:Y:S05]  /*2ba0*/  @P0 BRA `(.L_x_21624) ;  /* 0x00000000008c0947 */ /* 0x001fea0003800000 */
        /* <DEDUP_REMOVED lines=8> */
[----:B------:R-:W0:Y:S02]  /*2c30*/  F2I.FTZ.U32.TRUNC.NTZ R9, R9 ;  /* 0x0000000900097305 */ /* 0x000e24000021f000 */
[----:B0-----:R-:W-:-:S04]  /*2c40*/  IMAD R8, R9, R6, RZ ;  /* 0x0000000609087224 */ /* 0x001fc800078e02ff */
[----:B------:R-:W-:Y:S02]  /*2c50*/  IMAD.MOV R17, RZ, RZ, -R8 ;  /* 0x000000ffff117224 */ /* 0x000fe400078e0a08 */
[----:B------:R-:W-:-:S04]  /*2c60*/  IMAD.MOV.U32 R8, RZ, RZ, RZ ;  /* 0x000000ffff087224 */ /* 0x000fc800078e00ff */
[----:B------:R-:W-:Y:S01]  /*2c70*/  IMAD.HI.U32 R8, R9, R17, R8 ;  /* 0x0000001109087227 */ /* 0x000fe200078e0008 */
[----:B------:R-:W-:Y:S02]  /*2c80*/  MOV R17, R12 ;  /* 0x0000000c00117202 */ /* 0x000fe40000000f00 */
[----:B------:R-:W-:Y:S01]  /*2c90*/  LOP3.LUT R12, R15, R4, RZ, 0x3c, !PT ;  /* 0x000000040f0c7212 */ /* 0x000fe200078e3cff */
[----:B------:R-:W-:Y:S02]  /*2ca0*/  IMAD.MOV.U32 R9, RZ, RZ, R14 ;  /* 0x000000ffff097224 */ /* 0x000fe400078e000e */
[----:B------:R-:W-:Y:S01]  /*2cb0*/  IMAD.HI.U32 R10, R8, R17, RZ ;  /* 0x00000011080a7227 */ /* 0x000fe200078e00ff */
[----:B------:R-:W-:-:S03]  /*2cc0*/  ISETP.GE.AND P2, PT, R12, RZ, PT ;  /* 0x000000ff0c00720c */ /* 0x000fc60003f46270 */
[----:B------:R-:W-:-:S05]  /*2cd0*/  IMAD R17, R10, R9, R17 ;  /* 0x000000090a117224 */ /* 0x000fca00078e0211 */
[----:B------:R-:W-:-:S13]  /*2ce0*/  ISETP.GT.U32.AND P1, PT, R6, R17, PT ;  /* 0x000000110600720c */ /* 0x000fda0003f24070 */
[----:B------:R-:W-:Y:S02]  /*2cf0*/  @!P1 IMAD.IADD R17, R17, 0x1, -R6 ;  /* 0x0000000111119824 */ /* 0x000fe400078e0a06 */
[----:B------:R-:W-:-:S03]  /*2d00*/  @!P1 VIADD R10, R10, 0x1 ;  /* 0x000000010a0a9836 */ /* 0x000fc60000000000 */
[----:B------:R-:W-:-:S13]  /*2d10*/  ISETP.GE.U32.AND P0, PT, R17, R6, PT ;  /* 0x000000061100720c */ /* 0x000fda0003f06070 */
[----:B------:R-:W-:Y:S01]  /*2d20*/  @P0 VIADD R10, R10, 0x1 ;  /* 0x000000010a0a0836 */ /* 0x000fe20000000000 */
[----:B------:R-:W-:-:S03]  /*2d30*/  ISETP.NE.AND P0, PT, R4, RZ, PT ;  /* 0x000000ff0400720c */ /* 0x000fc60003f05270 */
[----:B------:R-:W-:Y:S01]  /*2d40*/  IMAD.MOV.U32 R17, RZ, RZ, R10 ;  /* 0x000000ffff117224 */ /* 0x000fe200078e000a */
[----:B------:R-:W-:-:S03]  /*2d50*/  LOP3.LUT R10, RZ, R4, RZ, 0x33, !PT ;  /* 0x00000004ff0a7212 */ /* 0x000fc600078e33ff */
[----:B------:R-:W-:-:S05]  /*2d60*/  @!P2 IMAD.MOV R17, RZ, RZ, -R17 ;  /* 0x000000ffff11a224 */ /* 0x000fca00078e0a11 */
[----:B------:R-:W-:-:S04]  /*2d70*/  SEL R17, R10, R17, !P0 ;  /* 0x000000110a117207 */ /* 0x000fc80004000000 */
[----:B------:R-:W-:-:S05]  /*2d80*/  IADD3 R12, PT, PT, -R17, RZ, RZ ;  /* 0x000000ff110c7210 */ /* 0x000fca0007ffe1ff */
[----:B------:R-:W-:Y:S02]  /*2d90*/  IMAD R15, R4, R12, R15 ;  /* 0x0000000c040f7224 */ /* 0x000fe400078e020f */
[----:B------:R-:W-:-:S03]  /*2da0*/  VIADD R12, R17, 0xffffffff ;  /* 0xffffffff110c7836 */ /* 0x000fc60000000000 */
[----:B------:R-:W-:-:S13]  /*2db0*/  ISETP.NE.AND P1, PT, R15, RZ, PT ;  /* 0x000000ff0f00720c */ /* 0x000fda0003f25270 */
[----:B------:R-:W-:Y:S01]  /*2dc0*/  @!P1 IMAD.MOV R12, RZ, RZ, R17 ;  /* 0x000000ffff0c9224 */ /* 0x000fe200078e0211 */
[----:B------:R-:W-:Y:S06]  /*2dd0*/  BRA `(.L_x_21625) ;  /* 0x0000000000707947 */ /* 0x000fec0003800000 */
.L_x_21624:
[-C--:B------:R-:W-:Y:S02]  /*2de0*/  IABS R6, R4.reuse ;  /* 0x0000000400067213 */ /* 0x080fe40000000000 */
[----:B------:R-:W-:Y:S02]  /*2df0*/  IABS R12, R4 ;  /* 0x00000004000c7213 */ /* 0x000fe40000000000 */
[----:B------:R-:W0:Y:S01]  /*2e00*/  I2F.RP R10, R6 ;  /* 0x00000006000a7306 */ /* 0x000e220000209400 */
[----:B------:R-:W-:Y:S02]  /*2e10*/  PRMT R15, R11, 0x9910, RZ ;  /* 0x000099100b0f7816 */ /* 0x000fe400000000ff */
[----:B------:R-:W-:-:S05]  /*2e20*/  IMAD.MOV R12, RZ, RZ, -R12 ;  /* 0x000000ffff0c7224 */ /* 0x000fca00078e0a0c */
[----:B0-----:R-:W0:Y:S02]  /*2e30*/  MUFU.RCP R10, R10 ;  /* 0x0000000a000a7308 */ /* 0x001e240000001000 */
[----:B0-----:R-:W-:Y:S01]  /*2e40*/  VIADD R9, R10, 0xffffffe ;  /* 0x0ffffffe0a097836 */ /* 0x001fe20000000000 */
[----:B------:R-:W-:Y:S02]  /*2e50*/  IABS R10, R15 ;  /* 0x0000000f000a7213 */ /* 0x000fe40000000000 */
[----:B------:R-:W-:-:S03]  /*2e60*/  LOP3.LUT R15, R15, R4, RZ, 0x3c, !PT ;  /* 0x000000040f0f7212 */ /* 0x000fc600078e3cff */
[----:B------:R-:W0:Y:S01]  /*2e70*/  F2I.FTZ.U32.TRUNC.NTZ R9, R9 ;  /* 0x0000000900097305 */ /* 0x000e22000021f000 */
[----:B------:R-:W-:Y:S01]  /*2e80*/  ISETP.GE.AND P2, PT, R15, RZ, PT ;  /* 0x000000ff0f00720c */ /* 0x000fe20003f46270 */
[----:B0-----:R-:W-:-:S04]  /*2e90*/  IMAD R8, R9, R6, RZ ;  /* 0x0000000609087224 */ /* 0x001fc800078e02ff */
[----:B------:R-:W-:Y:S02]  /*2ea0*/  IMAD.MOV R17, RZ, RZ, -R8 ;  /* 0x000000ffff117224 */ /* 0x000fe400078e0a08 */
[----:B------:R-:W-:-:S04]  /*2eb0*/  IMAD.MOV.U32 R8, RZ, RZ, RZ ;  /* 0x000000ffff087224 */ /* 0x000fc800078e00ff */
[----:B------:R-:W-:Y:S01]  /*2ec0*/  IMAD.HI.U32 R8, R9, R17, R8 ;  /* 0x0000001109087227 */ /* 0x000fe200078e0008 */
[----:B------:R-:W-:-:S05]  /*2ed0*/  MOV R9, R12 ;  /* 0x0000000c00097202 */ /* 0x000fca0000000f00 */
[----:B------:R-:W-:-:S04]  /*2ee0*/  IMAD.HI.U32 R12, R8, R10, RZ ;  /* 0x0000000a080c7227 */ /* 0x000fc800078e00ff */
[----:B------:R-:W-:Y:S01]  /*2ef0*/  IMAD R17, R12, R9, R10 ;  /* 0x000000090c117224 */ /* 0x000fe200078e020a */
[----:B------:R-:W-:-:S04]  /*2f00*/  LOP3.LUT R10, RZ, R4, RZ, 0x33, !PT ;  /* 0x00000004ff0a7212 */ /* 0x000fc800078e33ff */
[----:B------:R-:W-:-:S13]  /*2f10*/  ISETP.GT.U32.AND P0, PT, R6, R17, PT ;  /* 0x000000110600720c */ /* 0x000fda0003f04070 */
[----:B------:R-:W-:Y:S02]  /*2f20*/  @!P0 IMAD.IADD R17, R17, 0x1, -R6 ;  /* 0x0000000111118824 */ /* 0x000fe400078e0a06 */
[----:B------:R-:W-:Y:S01]  /*2f30*/  @!P0 VIADD R12, R12, 0x1 ;  /* 0x000000010c0c8836 */ /* 0x000fe20000000000 */
[----:B------:R-:W-:Y:S02]  /*2f40*/  ISETP.NE.AND P0, PT, R4, RZ, PT ;  /* 0x000000ff0400720c */ /* 0x000fe40003f05270 */
[----:B------:R-:W-:-:S13]  /*2f50*/  ISETP.GE.U32.AND P1, PT, R17, R6, PT ;  /* 0x000000061100720c */ /* 0x000fda0003f26070 */
[----:B------:R-:W-:-:S04]  /*2f60*/  @P1 VIADD R12, R12, 0x1 ;  /* 0x000000010c0c1836 */ /* 0x000fc80000000000 */
[----:B------:R-:W-:-:S04]  /*2f70*/  IMAD.MOV.U32 R15, RZ, RZ, R12 ;  /* 0x000000ffff0f7224 */ /* 0x000fc800078e000c */
[----:B------:R-:W-:-:S05]  /*2f80*/  @!P2 IMAD.MOV R15, RZ, RZ, -R15 ;  /* 0x000000ffff0fa224 */ /* 0x000fca00078e0a0f */
[----:B------:R-:W-:-:S07]  /*2f90*/  SEL R12, R10, R15, !P0 ;  /* 0x0000000f0a0c7207 */ /* 0x000fce0004000000 */
.L_x_21625:
[----:B------:R-:W-:Y:S05]  /*2fa0*/  BSYNC.RECONVERGENT B0 ;  /* 0x0000000000007941 */ /* 0x000fea0003800200 */
.L_x_21623:
[----:B------:R-:W-:Y:S01]  /*2fb0*/  LOP3.LUT R13, R13, R0, RZ, 0x3c, !PT ;  /* 0x000000000d0d7212 */ /* 0x000fe200078e3cff */
[----:B------:R-:W-:Y:S03]  /*2fc0*/  BSSY.RECONVERGENT B0, `(.L_x_21626) ;  /* 0x0000025000007945 */ /* 0x000fe60003800200 */
[----:B------:R-:W-:-:S04]  /*2fd0*/  PRMT R13, R13, 0x9910, RZ ;  /* 0x000099100d0d7816 */ /* 0x000fc800000000ff */
[----:B------:R-:W-:-:S13]  /*2fe0*/  ISETP.GT.AND P1, PT, R13, -0x1, PT ;  /* 0xffffffff0d00780c */ /* 0x000fda0003f24270 */
[----:B------:R-:W-:Y:S05]  /*2ff0*/  @P1 BRA `(.L_x_21627) ;  /* 0x00000000004c1947 */ /* 0x000fea0003800000 */
[----:B------:R-:W-:-:S04]  /*3000*/  PRMT R11, R11, 0xbb32, RZ ;  /* 0x0000bb320b0b7816 */ /* 0x000fc800000000ff */
[----:B------:R-:W-:-:S05]  /*3010*/  IABS R13, R11 ;  /* 0x0000000b000d7213 */ /* 0x000fca0000000000 */
[----:B------:R-:W-:-:S04]  /*3020*/  IMAD.HI.U32 R14, R8, R13, RZ ;  /* 0x0000000d080e7227 */ /* 0x000fc800078e00ff */
[----:B------:R-:W-:-:S05]  /*3030*/  IMAD R13, R14, R9, R13 ;  /* 0x000000090e0d7224 */ /* 0x000fca00078e020d */
[----:B------:R-:W-:-:S13]  /*3040*/  ISETP.GT.U32.AND P2, PT, R6, R13, PT ;  /* 0x0000000d0600720c */ /* 0x000fda0003f44070 */
[----:B------:R-:W-:Y:S01]  /*3050*/  @!P2 IMAD.IADD R13, R13, 0x1, -R6 ;  /* 0x000000010d0da824 */ /* 0x000fe200078e0a06 */
[----:B------:R-:W-:-:S04]  /*3060*/  @!P2 IADD3 R14, PT, PT, R14, 0x1, RZ ;  /* 0x000000010e0ea810 */ /* 0x000fc80007ffe0ff */
[----:B------:R-:W-:Y:S02]  /*3070*/  ISETP.GE.U32.AND P1, PT, R13, R6, PT ;  /* 0x000000060d00720c */ /* 0x000fe40003f26070 */
[----:B------:R-:W-:-:S04]  /*3080*/  LOP3.LUT R13, R11, R4, RZ, 0x3c, !PT ;  /* 0x000000040b0d7212 */ /* 0x000fc800078e3cff */
[----:B------:R-:W-:-:S07]  /*3090*/  ISETP.GE.AND P3, PT, R13, RZ, PT ;  /* 0x000000ff0d00720c */ /* 0x000fce0003f66270 */
[----:B------:R-:W-:-:S06]  /*30a0*/  @P1 VIADD R14, R14, 0x1 ;  /* 0x000000010e0e1836 */ /* 0x000fcc0000000000 */
[----:B------:R-:W-:-:S05]  /*30b0*/  @!P3 IMAD.MOV R14, RZ, RZ, -R14 ;  /* 0x000000ffff0eb224 */ /* 0x000fca00078e0a0e */
[----:B------:R-:W-:-:S05]  /*30c0*/  SEL R14, R10, R14, !P0 ;  /* 0x0000000e0a0e7207 */ /* 0x000fca0004000000 */
[----:B------:R-:W-:-:S04]  /*30d0*/  IMAD.MOV R13, RZ, RZ, -R14 ;  /* 0x000000ffff0d7224 */ /* 0x000fc800078e0a0e */
[----:B------:R-:W-:-:S05]  /*30e0*/  IMAD R11, R4, R13, R11 ;  /* 0x0000000d040b7224 */ /* 0x000fca00078e020b */
[----:B------:R-:W-:Y:S01]  /*30f0*/  ISETP.NE.AND P1, PT, R11, RZ, PT ;  /* 0x000000ff0b00720c */ /* 0x000fe20003f25270 */
[----:B------:R-:W-:-:S12]  /*3100*/  VIADD R11, R14, 0xffffffff ;  /* 0xffffffff0e0b7836 */ /* 0x000fd80000000000 */
[----:B------:R-:W-:Y:S01]  /*3110*/  @!P1 IMAD.MOV R11, RZ, RZ, R14 ;  /* 0x000000ffff0b9224 */ /* 0x000fe200078e020e */
[----:B------:R-:W-:Y:S06]  /*3120*/  BRA `(.L_x_21628) ;  /* 0x0000000000387947 */ /* 0x000fec0003800000 */
.L_x_21627:
[----:B------:R-:W-:-:S04]  /*3130*/  PRMT R11, R11, 0xbb32, RZ ;  /* 0x0000bb320b0b7816 */ /* 0x000fc800000000ff */
[----:B------:R-:W-:Y:S02]  /*3140*/  IABS R13, R11 ;  /* 0x0000000b000d7213 */ /* 0x000fe40000000000 */
[----:B------:R-:W-:-:S03]  /*3150*/  LOP3.LUT R11, R11, R4, RZ, 0x3c, !PT ;  /* 0x000000040b0b7212 */ /* 0x000fc600078e3cff */
[----:B------:R-:W-:Y:S01]  /*3160*/  IMAD.HI.U32 R14, R8, R13, RZ ;  /* 0x0000000d080e7227 */ /* 0x000fe200078e00ff */
[----:B------:R-:W-:-:S03]  /*3170*/  ISETP.GE.AND P3, PT, R11, RZ, PT ;  /* 0x000000ff0b00720c */ /* 0x000fc60003f66270 */
[----:B------:R-:W-:-:S05]  /*3180*/  IMAD R13, R14, R9, R13 ;  /* 0x000000090e0d7224 */ /* 0x000fca00078e020d */
[----:B------:R-:W-:-:S13]  /*3190*/  ISETP.GT.U32.AND P1, PT, R6, R13, PT ;  /* 0x0000000d0600720c */ /* 0x000fda0003f24070 */
[----:B------:R-:W-:Y:S01]  /*31a0*/  @!P1 IMAD.IADD R13, R13, 0x1, -R6 ;  /* 0x000000010d0d9824 */ /* 0x000fe200078e0a06 */
[----:B------:R-:W-:-:S04]  /*31b0*/  @!P1 IADD3 R14, PT, PT, R14, 0x1, RZ ;  /* 0x000000010e0e9810 */ /* 0x000fc80007ffe0ff */
[----:B------:R-:W-:-:S13]  /*31c0*/  ISETP.GE.U32.AND P2, PT, R13, R6, PT ;  /* 0x000000060d00720c */ /* 0x000fda0003f46070 */
[----:B------:R-:W-:-:S04]  /*31d0*/  @P2 VIADD R14, R14, 0x1 ;  /* 0x000000010e0e2836 */ /* 0x000fc80000000000 */
[----:B------:R-:W-:-:S04]  /*31e0*/  IMAD.MOV.U32 R11, RZ, RZ, R14 ;  /* 0x000000ffff0b7224 */ /* 0x000fc800078e000e */
[----:B------:R-:W-:-:S05]  /*31f0*/  @!P3 IMAD.MOV R11, RZ, RZ, -R11 ;  /* 0x000000ffff0bb224 */ /* 0x000fca00078e0a0b */
[----:B------:R-:W-:-:S07]  /*3200*/  SEL R11, R10, R11, !P0 ;  /* 0x0000000b0a0b7207 */ /* 0x000fce0004000000 */
.L_x_21628:
[----:B------:R-:W-:Y:S05]  /*3210*/  BSYNC.RECONVERGENT B0 ;  /* 0x0000000000007941 */ /* 0x000fea0003800200 */
.L_x_21626:
[C---:B-----5:R-:W-:Y:S01]  /*3220*/  LOP3.LUT R13, R7.reuse, R0, RZ, 0x3c, !PT ;  /* 0x00000000070d7212 */ /* 0x060fe200078e3cff */
[----:B------:R-:W-:Y:S01]  /*3230*/  BSSY.RECONVERGENT B0, `(.L_x_21629) ;  /* 0x0000026000007945 */ /* 0x000fe20003800200 */
[----:B------:R-:W-:Y:S02]  /*3240*/  PRMT R15, R7, 0x7632, R15 ;  /* 0x00007632070f7816 */ /* 0x000fe4000000000f */
        /* <DEDUP_REMOVED lines=8> */
[----:B------:R-:W-:Y:S02]  /*32d0*/  @!P2 IMAD.IADD R17, R17, 0x1, -R6 ;  /* 0x000000011111a824 */ /* 0x000fe400078e0a06 */
[----:B------:R-:W-:-:S03]  /*32e0*/  @!P2 VIADD R14, R14, 0x1 ;  /* 0x000000010e0ea836 */ /* 0x000fc60000000000 */
[----:B------:R-:W-:Y:S02]  /*32f0*/  ISETP.GE.U32.AND P1, PT, R17, R6, PT ;  /* 0x000000061100720c */ /* 0x000fe40003f26070 */
[----:B------:R-:W-:-:S04]  /*3300*/  LOP3.LUT R17, R13, R4, RZ, 0x3c, !PT ;  /* 0x000000040d117212 */ /* 0x000fc800078e3cff */
[----:B------:R-:W-:-:S07]  /*3310*/  ISETP.GE.AND P3, PT, R17, RZ, PT ;  /* 0x000000ff1100720c */ /* 0x000fce0003f66270 */
[----:B------:R-:W-:-:S06]  /*3320*/  @P1 VIADD R14, R14, 0x1 ;  /* 0x000000010e0e1836 */ /* 0x000fcc0000000000 */
[----:B------:R-:W-:-:S04]  /*3330*/  @!P3 IADD3 R14, PT, PT, -R14, RZ, RZ ;  /* 0x000000ff0e0eb210 */ /* 0x000fc80007ffe1ff */
[----:B------:R-:W-:-:S05]  /*3340*/  SEL R14, R10, R14, !P0 ;  /* 0x0000000e0a0e7207 */ /* 0x000fca0004000000 */
[----:B------:R-:W-:-:S04]  /*3350*/  IMAD.MOV R17, RZ, RZ, -R14 ;  /* 0x000000ffff117224 */ /* 0x000fc800078e0a0e */
[----:B------:R-:W-:-:S05]  /*3360*/  IMAD R13, R4, R17, R13 ;  /* 0x00000011040d7224 */ /* 0x000fca00078e020d */
[----:B------:R-:W-:Y:S01]  /*3370*/  ISETP.NE.AND P1, PT, R13, RZ, PT ;  /* 0x000000ff0d00720c */ /* 0x000fe20003f25270 */
[----:B------:R-:W-:-:S12]  /*3380*/  VIADD R13, R14, 0xffffffff ;  /* 0xffffffff0e0d7836 */ /* 0x000fd80000000000 */
[----:B------:R-:W-:Y:S01]  /*3390*/  @!P1 IMAD.MOV R13, RZ, RZ, R14 ;  /* 0x000000ffff0d9224 */ /* 0x000fe200078e020e */
[----:B------:R-:W-:Y:S06]  /*33a0*/  BRA `(.L_x_21631) ;  /* 0x0000000000387947 */ /* 0x000fec0003800000 */
.L_x_21630:
[----:B------:R-:W-:-:S04]  /*33b0*/  PRMT R13, R7, 0x9910, RZ ;  /* 0x00009910070d7816 */ /* 0x000fc800000000ff */
[----:B------:R-:W-:Y:S02]  /*33c0*/  IABS R14, R13 ;  /* 0x0000000d000e7213 */ /* 0x000fe40000000000 */
[----:B------:R-:W-:-:S03]  /*33d0*/  LOP3.LUT R13, R13, R4, RZ, 0x3c, !PT ;  /* 0x000000040d0d7212 */ /* 0x000fc600078e3cff */
[----:B------:R-:W-:Y:S01]  /*33e0*/  IMAD.HI.U32 R17, R8, R14, RZ ;  /* 0x0000000e08117227 */ /* 0x000fe200078e00ff */
[----:B------:R-:W-:-:S03]  /*33f0*/  ISETP.GE.AND P3, PT, R13, RZ, PT ;  /* 0x000000ff0d00720c */ /* 0x000fc60003f66270 */
[----:B------:R-:W-:-:S05]  /*3400*/  IMAD R19, R17, R9, R14 ;  /* 0x0000000911137224 */ /* 0x000fca00078e020e */
[----:B------:R-:W-:-:S13]  /*3410*/  ISETP.GT.U32.AND P1, PT, R6, R19, PT ;  /* 0x000000130600720c */ /* 0x000fda0003f24070 */
[----:B------:R-:W-:Y:S02]  /*3420*/  @!P1 IMAD.IADD R19, R19, 0x1, -R6 ;  /* 0x0000000113139824 */ /* 0x000fe400078e0a06 */
[----:B------:R-:W-:-:S03]  /*3430*/  @!P1 VIADD R17, R17, 0x1 ;  /* 0x0000000111119836 */ /* 0x000fc60000000000 */
[----:B------:R-:W-:-:S13]  /*3440*/  ISETP.GE.U32.AND P2, PT, R19, R6, PT ;  /* 0x000000061300720c */ /* 0x000fda0003f46070 */
[----:B------:R-:W-:-:S05]  /*3450*/  @P2 VIADD R17, R17, 0x1 ;  /* 0x0000000111112836 */ /* 0x000fca0000000000 */
[----:B------:R-:W-:-:S05]  /*3460*/  MOV R13, R17 ;  /* 0x00000011000d7202 */ /* 0x000fca0000000f00 */
[----:B------:R-:W-:-:S05]  /*3470*/  @!P3 IMAD.MOV R13, RZ, RZ, -R13 ;  /* 0x000000ffff0db224 */ /* 0x000fca00078e0a0d */
[----:B------:R-:W-:-:S07]  /*3480*/  SEL R13, R10, R13, !P0 ;  /* 0x0000000d0a0d7207 */ /* 0x000fce0004000000 */
.L_x_21631:
[----:B------:R-:W-:Y:S05]  /*3490*/  BSYNC.RECONVERGENT B0 ;  /* 0x0000000000007941 */ /* 0x000fea0003800200 */
.L_x_21629:
        /* <DEDUP_REMOVED lines=16> */
[----:B------:R-:W-:-:S05]  /*35a0*/  @!P3 IMAD.MOV R14, RZ, RZ, -R14 ;  /* 0x000000ffff0eb224 */ /* 0x000fca00078e0a0e */
[----:B------:R-:W-:-:S05]  /*35b0*/  SEL R15, R10, R14, !P0 ;  /* 0x0000000e0a0f7207 */ /* 0x000fca0004000000 */
[----:B------:R-:W-:-:S04]  /*35c0*/  IMAD.MOV R14, RZ, RZ, -R15 ;  /* 0x000000ffff0e7224 */ /* 0x000fc800078e0a0f */
[----:B------:R-:W-:Y:S01]  /*35d0*/  IMAD R7, R4, R14, R7 ;  /* 0x0000000e04077224 */ /* 0x000fe200078e0207 */
[----:B------:R-:W-:-:S04]  /*35e0*/  IADD3 R14, PT, PT, R15, -0x1, RZ ;  /* 0xffffffff0f0e7810 */ /* 0x000fc80007ffe0ff */
[----:B------:R-:W-:-:S13]  /*35f0*/  ISETP.NE.AND P1, PT, R7, RZ, PT ;  /* 0x000000ff0700720c */ /* 0x000fda0003f25270 */
[----:B------:R-:W-:Y:S01]  /*3600*/  @!P1 IMAD.MOV R14, RZ, RZ, R15 ;  /* 0x000000ffff0e9224 */ /* 0x000fe200078e020f */
[----:B------:R-:W-:Y:S06]  /*3610*/  BRA `(.L_x_21634) ;  /* 0x0000000000387947 */ /* 0x000fec0003800000 */
.L_x_21633:
        /* <DEDUP_REMOVED lines=10> */
[----:B------:R-:W-:-:S04]  /*36c0*/  @P2 VIADD R15, R15, 0x1 ;  /* 0x000000010f0f2836 */ /* 0x000fc80000000000 */
[----:B------:R-:W-:-:S04]  /*36d0*/  IMAD.MOV.U32 R7, RZ, RZ, R15 ;  /* 0x000000ffff077224 */ /* 0x000fc800078e000f */
[----:B------:R-:W-:-:S05]  /*36e0*/  @!P3 IMAD.MOV R7, RZ, RZ, -R7 ;  /* 0x000000ffff07b224 */ /* 0x000fca00078e0a07 */
[----:B------:R-:W-:-:S07]  /*36f0*/  SEL R14, R10, R7, !P0 ;  /* 0x000000070a0e7207 */ /* 0x000fce0004000000 */
.L_x_21634:
[----:B------:R-:W-:Y:S05]  /*3700*/  BSYNC.RECONVERGENT B0 ;  /* 0x0000000000007941 */ /* 0x000fea0003800200 */
.L_x_21632:
[C---:B------:R-:W-:Y:S01]  /*3710*/  LOP3.LUT R7, R5.reuse, R0, RZ, 0x3c, !PT ;  /* 0x0000000005077212 */ /* 0x040fe200078e3cff */
        /* <DEDUP_REMOVED lines=10> */
[----:B------:R-:W-:Y:S01]  /*37c0*/  @!P2 IADD3 R17, PT, PT, R17, -R6, RZ ;  /* 0x800000061111a210 */ /* 0x000fe20007ffe0ff */
        /* <DEDUP_REMOVED lines=13> */
.L_x_21636:
[----:B------:R-:W-:-:S04]  /*38a0*/  PRMT R7, R5, 0x9910, RZ ;  /* 0x0000991005077816 */ /* 0x000fc800000000ff */
[----:B------:R-:W-:Y:S02]  /*38b0*/  IABS R17, R7 ;  /* 0x0000000700117213 */ /* 0x000fe40000000000 */
[----:B------:R-:W-:-:S03]  /*38c0*/  LOP3.LUT R7, R7, R4, RZ, 0x3c, !PT ;  /* 0x0000000407077212 */ /* 0x000fc600078e3cff */
[----:B------:R-:W-:Y:S01]  /*38d0*/  IMAD.HI.U32 R18, R8, R17, RZ ;  /* 0x0000001108127227 */ /* 0x000fe200078e00ff */
[----:B------:R-:W-:-:S03]  /*38e0*/  ISETP.GE.AND P3, PT, R7, RZ, PT ;  /* 0x000000ff0700720c */ /* 0x000fc60003f66270 */
[----:B------:R-:W-:-:S05]  /*38f0*/  IMAD R17, R18, R9, R17 ;  /* 0x0000000912117224 */ /* 0x000fca00078e0211 */
[----:B------:R-:W-:-:S13]  /*3900*/  ISETP.GT.U32.AND P1, PT, R6, R17, PT ;  /* 0x000000110600720c */ /* 0x000fda0003f24070 */
[----:B------:R-:W-:Y:S01]  /*3910*/  @!P1 IADD3 R17, PT, PT, R17, -R6, RZ ;  /* 0x8000000611119210 */ /* 0x000fe20007ffe0ff */
[----:B------:R-:W-:-:S03]  /*3920*/  @!P1 VIADD R18, R18, 0x1 ;  /* 0x0000000112129836 */ /* 0x000fc60000000000 */
[----:B------:R-:W-:-:S13]  /*3930*/  ISETP.GE.U32.AND P2, PT, R17, R6, PT ;  /* 0x000000061100720c */ /* 0x000fda0003f46070 */
[----:B------:R-:W-:-:S04]  /*3940*/  @P2 VIADD R18, R18, 0x1 ;  /* 0x0000000112122836 */ /* 0x000fc80000000000 */
[----:B------:R-:W-:-:S04]  /*3950*/  IMAD.MOV.U32 R7, RZ, RZ, R18 ;  /* 0x000000ffff077224 */ /* 0x000fc800078e0012 */
[----:B------:R-:W-:-:S05]  /*3960*/  @!P3 IMAD.MOV R7, RZ, RZ, -R7 ;  /* 0x000000ffff07b224 */ /* 0x000fca00078e0a07 */
[----:B------:R-:W-:-:S07]  /*3970*/  SEL R7, R10, R7, !P0 ;  /* 0x000000070a077207 */ /* 0x000fce0004000000 */
.L_x_21637:
[----:B------:R-:W-:Y:S05]  /*3980*/  BSYNC.RECONVERGENT B0 ;  /* 0x0000000000007941 */ /* 0x000fea0003800200 */
.L_x_21635:
        /* <DEDUP_REMOVED lines=15> */
[----:B------:R-:W-:-:S06]  /*3a80*/  @P1 IADD3 R18, PT, PT, R18, 0x1, RZ ;  /* 0x0000000112121810 */ /* 0x000fcc0007ffe0ff */
[----:B------:R-:W-:-:S05]  /*3a90*/  @!P3 IMAD.MOV R18, RZ, RZ, -R18 ;  /* 0x000000ffff12b224 */ /* 0x000fca00078e0a12 */
[----:B------:R-:W-:-:S05]  /*3aa0*/  SEL R15, R10, R18, !P0 ;  /* 0x000000120a0f7207 */ /* 0x000fca0004000000 */
[----:B------:R-:W-:Y:S02]  /*3ab0*/  IMAD.MOV R17, RZ, RZ, -R15 ;  /* 0x000000ffff117224 */ /* 0x000fe400078e0a0f */
[----:B------:R-:W-:Y:S02]  /*3ac0*/  VIADD R18, R15, 0xffffffff ;  /* 0xffffffff0f127836 */ /* 0x000fe40000000000 */
[----:B------:R-:W-:-:S05]  /*3ad0*/  IMAD R5, R4, R17, R5 ;  /* 0x0000001104057224 */ /* 0x000fca00078e0205 */
[----:B------:R-:W-:-:S13]  /*3ae0*/  ISETP.NE.AND P1, PT, R5, RZ, PT ;  /* 0x000000ff0500720c */ /* 0x000fda0003f25270 */
[----:B------:R-:W-:Y:S01]  /*3af0*/  @!P1 IMAD.MOV R18, RZ, RZ, R15 ;  /* 0x000000ffff129224 */ /* 0x000fe200078e020f */
[----:B------:R-:W-:Y:S06]  /*3b00*/  BRA `(.L_x_21640) ;  /* 0x0000000000387947 */ /* 0x000fec0003800000 */
.L_x_21639:
        /* <DEDUP_REMOVED lines=10> */
[----:B------:R-:W-:-:S05]  /*3bb0*/  @P2 IADD3 R18, PT, PT, R18, 0x1, RZ ;  /* 0x0000000112122810 */ /* 0x000fca0007ffe0ff */
[----:B------:R-:W-:-:S04]  /*3bc0*/  IMAD.MOV.U32 R5, RZ, RZ, R18 ;  /* 0x000000ffff057224 */ /* 0x000fc800078e0012 */
[----:B------:R-:W-:-:S05]  /*3bd0*/  @!P3 IMAD.MOV R5, RZ, RZ, -R5 ;  /* 0x000000ffff05b224 */ /* 0x000fca00078e0a05 */
[----:B------:R-:W-:-:S07]  /*3be0*/  SEL R18, R10, R5, !P0 ;  /* 0x000000050a127207 */ /* 0x000fce0004000000 */
.L_x_21640:
[----:B------:R-:W-:Y:S05]  /*3bf0*/  BSYNC.RECONVERGENT B0 ;  /* 0x0000000000007941 */ /* 0x000fea0003800200 */
.L_x_21638:
        /* <DEDUP_REMOVED lines=18> */
[----:B------:R-:W-:-:S04]  /*3d20*/  SEL R20, R10, R20, !P0 ;  /* 0x000000140a147207 */ /* 0x000fc80004000000 */
[----:B------:R-:W-:-:S05]  /*3d30*/  IADD3 R17, PT, PT, -R20, RZ, RZ ;  /* 0x000000ff14117210 */ /* 0x000fca0007ffe1ff */
[----:B------:R-:W-:-:S05]  /*3d40*/  IMAD R5, R4, R17, R5 ;  /* 0x0000001104057224 */ /* 0x000fca00078e0205 */
[----:B------:R-:W-:Y:S01]  /*3d50*/  ISETP.NE.AND P1, PT, R5, RZ, PT ;  /* 0x000000ff0500720c */ /* 0x000fe20003f25270 */
[----:B------:R-:W-:-:S12]  /*3d60*/  VIADD R5, R20, 0xffffffff ;  /* 0xffffffff14057836 */ /* 0x000fd80000000000 */
[----:B------:R-:W-:Y:S01]  /*3d70*/  @!P1 IMAD.MOV R5, RZ, RZ, R20 ;  /* 0x000000ffff059224 */ /* 0x000fe200078e0214 */
[----:B------:R-:W-:Y:S06]  /*3d80*/  BRA `(.L_x_21643) ;  /* 0x0000000000387947 */ /* 0x000fec0003800000 */
.L_x_21642:
        /* <DEDUP_REMOVED lines=11> */
[----:B------:R-:W-:-:S05]  /*3e40*/  IMAD.MOV.U32 R5, RZ, RZ, R20 ;  /* 0x000000ffff057224 */ /* 0x000fca00078e0014 */
[----:B------:R-:W-:-:S04]  /*3e50*/  @!P3 IADD3 R5, PT, PT, -R5, RZ, RZ ;  /* 0x000000ff0505b210 */ /* 0x000fc80007ffe1ff */
[----:B------:R-:W-:-:S07]  /*3e60*/  SEL R5, R10, R5, !P0 ;  /* 0x000000050a057207 */ /* 0x000fce0004000000 */
.L_x_21643:
[----:B------:R-:W-:Y:S05]  /*3e70*/  BSYNC.RECONVERGENT B0 ;  /* 0x0000000000007941 */ /* 0x000fea0003800200 */
.L_x_21641:
[----:B------:R-:W-:Y:S01]  /*3e80*/  LOP3.LUT R15, R15, R0, RZ, 0x3c, !PT ;  /* 0x000000000f0f7212 */ /* 0x000fe200078e3cff */
[----:B------:R-:W-:Y:S03]  /*3e90*/  BSSY.RECONVERGENT B0, `(.L_x_21644) ;  /* 0x0000025000007945 */ /* 0x000fe60003800200 */
[----:B------:R-:W-:-:S04]  /*3ea0*/  PRMT R0, R15, 0x9910, RZ ;  /* 0x000099100f007816 */ /* 0x000fc800000000ff */
[----:B------:R-:W-:-:S13]  /*3eb0*/  ISETP.GT.AND P1, PT, R0, -0x1, PT ;  /* 0xffffffff0000780c */ /* 0x000fda0003f24270 */
[----:B------:R-:W-:Y:S05]  /*3ec0*/  @P1 BRA `(.L_x_21645) ;  /* 0x00000000004c1947 */ /* 0x000fea0003800000 */
        /* <DEDUP_REMOVED lines=11> */
[----:B------:R-:W-:-:S05]  /*3f80*/  @!P3 IMAD.MOV R8, RZ, RZ, -R8 ;  /* 0x000000ffff08b224 */ /* 0x000fca00078e0a08 */
[----:B------:R-:W-:-:S05]  /*3f90*/  SEL R8, R10, R8, !P0 ;  /* 0x000000080a087207 */ /* 0x000fca0004000000 */
[----:B------:R-:W-:Y:S02]  /*3fa0*/  IMAD.MOV R0, RZ, RZ, -R8 ;  /* 0x000000ffff007224 */ /* 0x000fe400078e0a08 */
[----:B------:R-:W-:Y:S02]  /*3fb0*/  VIADD R10, R8, 0xffffffff ;  /* 0xffffffff080a7836 */ /* 0x000fe40000000000 */
[----:B------:R-:W-:-:S05]  /*3fc0*/  IMAD R3, R4, R0, R3 ;  /* 0x0000000004037224 */ /* 0x000fca00078e0203 */
[----:B------:R-:W-:-:S13]  /*3fd0*/  ISETP.NE.AND P0, PT, R3, RZ, PT ;  /* 0x000000ff0300720c */ /* 0x000fda0003f05270 */
[----:B------:R-:W-:Y:S01]  /*3fe0*/  @!P0 IADD3 R10, PT, PT, R8, RZ, RZ ;  /* 0x000000ff080a8210 */ /* 0x000fe20007ffe0ff */
[----:B------:R-:W-:Y:S06]  /*3ff0*/  BRA `(.L_x_21646) ;  /* 0x0000000000387947 */ /* 0x000fec0003800000 */
.L_x_21645:
        /* <DEDUP_REMOVED lines=14> */
.L_x_21646:
[----:B------:R-:W-:Y:S05]  /*40e0*/  BSYNC.RECONVERGENT B0 ;  /* 0x0000000000007941 */ /* 0x000fea0003800200 */
.L_x_21644:
        /* <DEDUP_REMOVED lines=12> */
.L_x_21647:
        /* <DEDUP_REMOVED lines=13> */
.L_x_32946:


//--------------------- .text._ZN2at6native29vectorized_elementwise_kernelILi4ENS0_13BUnaryFunctorIsssZZZNS0_15binary_internal21div_floor_kernel_cudaERNS_18TensorIteratorBaseEENKUlvE_clEvENKUlvE3_clEvEUlssE_EESt5arrayIPcLm2EEEEviT0_T1_ --------------------------
	.section	.text._ZN2at6native29vectorized_elementwise_kernelILi4ENS0_13BUnaryFunctorIsssZZZNS0_15binary_internal21div_floor_kernel_cudaERNS_18TensorIteratorBaseEENKUlvE_clEvENKUlvE3_clEvEUlssE_EESt5arrayIPcLm2EEEEviT0_T1_,"ax",@progbits
	.align	128
        .global         _ZN2at6native29vectorized_elementwise_kernelILi4ENS0_13BUnaryFunctorIsssZZZNS0_15binary_internal21div_floor_kernel_cudaERNS_18TensorIteratorBaseEENKUlvE_clEvENKUlvE3_clEvEUlssE_EESt5arrayIPcLm2EEEEviT0_T1_
        .type           _ZN2at6native29vectorized_elementwise_kernelILi4ENS0_13BUnaryFunctorIsssZZZNS0_15binary_internal21div_floor_kernel_cudaERNS_18TensorIteratorBaseEENKUlvE_clEvENKUlvE3_clEvEUlssE_EESt5arrayIPcLm2EEEEviT0_T1_,@function
        .size           _ZN2at6native29vectorized_elementwise_kernelILi4ENS0_13BUnaryFunctorIsssZZZNS0_15binary_internal21div_floor_kernel_cudaERNS_18TensorIteratorBaseEENKUlvE_clEvENKUlvE3_clEvEUlssE_EESt5arrayIPcLm2EEEEviT0_T1_,(.L_x_32947 - _ZN2at6native29vectorized_elementwise_kernelILi4ENS0_13BUnaryFunctorIsssZZZNS0_15binary_internal21div_floor_kernel_cudaERNS_18TensorIteratorBaseEENKUlvE_clEvENKUlvE3_clEvEUlssE_EESt5arrayIPcLm2EEEEviT0_T1_)
        .other          _ZN2at6native29vectorized_elementwise_kernelILi4ENS0_13BUnaryFunctorIsssZZZNS0_15binary_internal21div_floor_kernel_cudaERNS_18TensorIteratorBaseEENKUlvE_clEvENKUlvE3_clEvEUlssE_EESt5arrayIPcLm2EEEEviT0_T1_,@"STO_CUDA_ENTRY STV_DEFAULT"
_ZN2at6native29vectorized_elementwise_kernelILi4ENS0_13BUnaryFunctorIsssZZZNS0_15binary_internal21div_floor_kernel_cudaERNS_18TensorIteratorBaseEENKUlvE_clEvENKUlvE3_clEvEUlssE_EESt5arrayIPcLm2EEEEviT0_T1_:
.text._ZN2at6native29vectorized_elementwise_kernelILi4ENS0_13BUnaryFunctorIsssZZZNS0_15binary_internal21div_floor_kernel_cudaERNS_18TensorIteratorBaseEENKUlvE_clEvENKUlvE3_clEvEUlssE_EESt5arrayIPcLm2EEEEviT0_T1_:
        /* <DEDUP_REMOVED lines=106> */
.L_x_21651:
        /* <DEDUP_REMOVED lines=28> */
.L_x_21650:
[----:B------:R-:W-:Y:S05]  /*0860*/  BSYNC.RECONVERGENT B0 ;  /* 0x0000000000007941 */ /* 0x000fea0003800200 */
.L_x_21649:
        /* <DEDUP_REMOVED lines=41> */
.L_x_21654:
        /* <DEDUP_REMOVED lines=28> */
.L_x_21653:
[----:B------:R-:W-:Y:S05]  /*0cc0*/  BSYNC.RECONVERGENT B0 ;  /* 0x0000000000007941 */ /* 0x000fea0003800200 */
.L_x_21652:
        /* <DEDUP_REMOVED lines=41> */
.L_x_21657:
        /* <DEDUP_REMOVED lines=28> */
.L_x_21656:
[----:B------:R-:W-:Y:S05]  /*1120*/  BSYNC.RECONVERGENT B0 ;  /* 0x0000000000007941 */ /* 0x000fea0003800200 */
.L_x_21655:
        /* <DEDUP_REMOVED lines=41> */
.L_x_21660:
        /* <DEDUP_REMOVED lines=28> */
.L_x_21659:
[----:B------:R-:W-:Y:S05]  /*1580*/  BSYNC.RECONVERGENT B0 ;  /* 0x0000000000007941 */ /* 0x000fea0003800200 */
.L_x_21658:
        /* <DEDUP_REMOVED lines=41> */
.L_x_21663:
        /* <DEDUP_REMOVED lines=28> */
.L_x_21662:
[----:B------:R-:W-:Y:S05]  /*19e0*/  BSYNC.RECONVERGENT B0 ;  /* 0x0000000000007941 */ /* 0x000fea0003800200 */
.L_x_21661:
        /* <DEDUP_REMOVED lines=41> */
.L_x_21666:
        /* <DEDUP_REMOVED lines=28> */
.L_x_21665:
[----:B------:R-:W-:Y:S05]  /*1e40*/  BSYNC.RECONVERGENT B0 ;  /* 0x0000000000007941 */ /* 0x000fea0003800200 */
.L_x_21664:
        /* <DEDUP_REMOVED lines=41> */
.L_x_21669:
        /* <DEDUP_REMOVED lines=28> */
.L_x_21668:
[----:B------:R-:W-:Y:S05]  /*22a0*/  BSYNC.RECONVERGENT B0 ;  /* 0x0000000000007941 */ /* 0x000fea0003800200 */
.L_x_21667:
        /* <DEDUP_REMOVED lines=41> */
.L_x_21672:
        /* <DEDUP_REMOVED lines=28> */
.L_x_21671:
[----:B------:R-:W-:Y:S05]  /*2700*/  BSYNC.RECONVERGENT B0 ;  /* 0x0000000000007941 */ /* 0x000fea0003800200 */
.L_x_21670:
        /* <DEDUP_REMOVED lines=21> */
.L_x_21675:
[----:B------:R-:W-:-:S13]  /*2860*/  ISETP.GE.U32.AND P0, PT, R19, R17, PT ;  /* 0x000000111300720c */ /* 0x000fda0003f06070 */
[----:B------:R-:W-:Y:S05]  /*2870*/  @P0 BRA `(.L_x_21677) ;  /* 0x0000000000300947 */ /* 0x000fea0003800000 */
[----:B0-----:R-:W0:Y:S01]  /*2880*/  LDC.64 R2, c[0x0][0x388] ;  /* 0x0000e200ff027b82 */ /* 0x001e220000000a00 */
[----:B------:R-:W-:Y:S02]  /*2890*/  IMAD.IADD R5, R16, 0x1, R19 ;  /* 0x0000000110057824 */ /* 0x000fe400078e0213 */
[----:B------:R-:W-:Y:S02]  /*28a0*/  VIADD R19, R19, 0x80 ;  /* 0x0000008013137836 */ /* 0x000fe40000000000 */
[----:B0-----:R-:W-:-:S05]  /*28b0*/  IMAD.WIDE.U32 R2, R5, 0x2, R2 ;  /* 0x0000000205027825 */ /* 0x001fca00078e0002 */
[----:B------:R1:W-:Y:S02]  /*28c0*/  STG.E.U16 desc[UR4][R2.64], R8 ;  /* 0x0000000802007986 */ /* 0x0003e4000c101504 */
.L_x_21676:
[----:B------:R-:W-:-:S13]  /*28d0*/  ISETP.GE.U32.AND P0, PT, R19, R17, PT ;  /* 0x000000111300720c */ /* 0x000fda0003f06070 */
[----:B------:R-:W-:Y:S05]  /*28e0*/  @P0 BRA `(.L_x_21678) ;  /* 0x0000000000340947 */ /* 0x000fea0003800000 */
[----:B01----:R-:W0:Y:S01]  /*28f0*/  LDC.64 R2, c[0x0][0x388] ;  /* 0x0000e200ff027b82 */ /* 0x003e220000000a00 */
[----:B------:R-:W-:Y:S02]  /*2900*/  IMAD.IADD R5, R16, 0x1, R19 ;  /* 0x0000000110057824 */ /* 0x000fe400078e0213 */
[----:B------:R-:W-:Y:S02]  /*2910*/  VIADD R19, R19, 0x80 ;  /* 0x0000008013137836 */ /* 0x000fe40000000000 */
[----:B0-----:R-:W-:-:S05]  /*2920*/  IMAD.WIDE.U32 R2, R5, 0x2, R2 ;  /* 0x0000000205027825 */ /* 0x001fca00078e0002 */
[----:B------:R1:W-:Y:S02]  /*2930*/  STG.E.U16 desc[UR4][R2.64], R9 ;  /* 0x0000000902007986 */ /* 0x0003e4000c101504 */
.L_x_21677:
        /* <DEDUP_REMOVED lines=8> */
.L_x_21678:
[----:B------:R-:W-:Y:S05]  /*29c0*/  BSYNC.RELIABLE B1 ;  /* 0x0000000000017941 */ /* 0x000fea0003800100 */
.L_x_21674:
[----:B------:R-:W-:-:S13]  /*29d0*/  ISETP.GE.U32.AND P0, PT, R19, R17, PT ;  /* 0x000000111300720c */ /* 0x000fda0003f06070 */
[----:B012---:R-:W0:Y:S01]  /*29e0*/  @!P0 LDC.64 R2, c[0x0][0x388] ;  /* 0x0000e200ff028b82 */ /* 0x007e220000000a00 */
[----:B------:R-:W-:Y:S01]  /*29f0*/  @!P0 IADD3 R5, PT, PT, R16, R19, RZ ;  /* 0x0000001310058210 */ /* 0x000fe20007ffe0ff */
[----:B------:R-:W-:-:S04]  /*2a00*/  @!P0 VIADD R19, R19, 0x80 ;  /* 0x0000008013138836 */ /* 0x000fc80000000000 */
[----:B0-----:R-:W-:-:S05]  /*2a10*/  @!P0 IMAD.WIDE.U32 R2, R5, 0x2, R2 ;  /* 0x0000000205028825 */ /* 0x001fca00078e0002 */
[----:B------:R2:W-:Y:S02]  /*2a20*/  @!P0 STG.E.U16 desc[UR4][R2.64], R11 ;  /* 0x0000000b02008986 */ /* 0x0005e4000c101504 */
.L_x_21679:
[----:B------:R-:W-:Y:S05]  /*2a30*/  BSYNC.RECONVERGENT B0 ;  /* 0x0000000000007941 */ /* 0x000fea0003800200 */
.L_x_21673:
        /* <DEDUP_REMOVED lines=8> */
.L_x_21648:
[----:B------:R-:W0:Y:S01]  /*2ac0*/  S2R R6, SR_TID.X ;  /* 0x0000000000067919 */ /* 0x000e220000002100 */
[----:B------:R-:W1:Y:S02]  /*2ad0*/  LDC.64 R2, c[0x0][0x390] ;  /* 0x0000e400ff027b82 */ /* 0x000e640000000a00 */
[----:B-1----:R-:W-:-:S04]  /*2ae0*/  IMAD.WIDE.U32 R2, R16, 0x2, R2 ;  /* 0x0000000210027825 */ /* 0x002fc800078e0002 */
[----:B0-----:R-:W-:-:S05]  /*2af0*/  IMAD.WIDE.U32 R10, R6, 0x8, R2 ;  /* 0x00000008060a7825 */ /* 0x001fca00078e0002 */
[----:B------:R-:W3:Y:S04]  /*2b00*/  LDG.E.64 R4, desc[UR4][R10.64] ;  /* 0x000000040a047981 */ /* 0x000ee8000c1e1b00 */
[----:B------:R0:W5:Y:S01]  /*2b10*/  LDG.E.64 R2, desc[UR4][R10.64+0x400] ;  /* 0x000400040a027981 */ /* 0x000162000c1e1b00 */
[----:B------:R-:W-:Y:S01]  /*2b20*/  BSSY.RECONVERGENT B0, `(.L_x_21680) ;  /* 0x0000046000007945 */ /* 0x000fe20003800200 */
[----:B--2---:R-:W-:Y:S02]  /*2b30*/  PRMT R8, R0, 0x9910, RZ ;  /* 0x0000991000087816 */ /* 0x004fe400000000ff */
[C---:B---3--:R-:W-:Y:S02]  /*2b40*/  LOP3.LUT R7, R4.reuse, R0, RZ, 0x3c, !PT ;  /* 0x0000000004077212 */ /* 0x048fe400078e3cff */
[----:B------:R-:W-:-:S02]  /*2b50*/  PRMT R13, R4, 0x7632, R13 ;  /* 0x00007632040d7816 */ /* 0x000fc4000000000d */
[----:B------:R-:W-:-:S04]  /*2b60*/  PRMT R7, R7, 0x9910, RZ ;  /* 0x0000991007077816 */ /* 0x000fc800000000ff */
[----:B------:R-:W-:-:S13]  /*2b70*/  ISETP.GT.AND P0, PT, R7, -0x1, PT ;  /* 0xffffffff0700780c */ /* 0x000fda0003f04270 */
        /* <DEDUP_REMOVED lines=14> */
[----:B------:R-:W-:-:S03]  /*2c60*/  MOV R15, R14 ;  /* 0x0000000e000f7202 */ /* 0x000fc60000000f00 */
[----:B------:R-:W-:Y:S02]  /*2c70*/  IMAD.MOV.U32 R11, RZ, RZ, R17 ;  /* 0x000000ffff0b7224 */ /* 0x000fe400078e0011 */
        /* <DEDUP_REMOVED lines=8> */
[----:B------:R-:W-:Y:S01]  /*2d00*/  @P0 VIADD R12, R12, 0x1 ;  /* 0x000000010c0c0836 */ /* 0x000fe20000000000 */
[----:B------:R-:W-:-:S03]  /*2d10*/  ISETP.NE.AND P0, PT, R8, RZ, PT ;  /* 0x000000ff0800720c */ /* 0x000fc60003f05270 */
[----:B------:R-:W-:Y:S01]  /*2d20*/  IMAD.MOV.U32 R15, RZ, RZ, R12 ;  /* 0x000000ffff0f7224 */ /* 0x000fe200078e000c */
[----:B------:R-:W-:-:S03]  /*2d30*/  LOP3.LUT R12, RZ, R8, RZ, 0x33, !PT ;  /* 0x00000008ff0c7212 */ /* 0x000fc600078e33ff */
        /* <DEDUP_REMOVED lines=8> */
.L_x_21681:
        /* <DEDUP_REMOVED lines=23> */
[----:B------:R-:W-:-:S11]  /*2f30*/  LOP3.LUT R12, RZ, R8, RZ, 0x33, !PT ;  /* 0x00000008ff0c7212 */ /* 0x000fd600078e33ff */
[----:B------:R-:W-:-:S04]  /*2f40*/  @P1 VIADD R14, R14, 0x1 ;  /* 0x000000010e0e1836 */ /* 0x000fc80000000000 */
[----:B------:R-:W-:-:S04]  /*2f50*/  IMAD.MOV.U32 R7, RZ, RZ, R14 ;  /* 0x000000ffff077224 */ /* 0x000fc800078e000e */
[----:B------:R-:W-:-:S05]  /*2f60*/  @!P2 IMAD.MOV R7, RZ, RZ, -R7 ;  /* 0x000000ffff07a224 */ /* 0x000fca00078e0a07 */
[----:B------:R-:W-:-:S07]  /*2f70*/  SEL R7, R12, R7, !P0 ;  /* 0x000000070c077207 */ /* 0x000fce0004000000 */
.L_x_21682:
[----:B------:R-:W-:Y:S05]  /*2f80*/  BSYNC.RECONVERGENT B0 ;  /* 0x0000000000007941 */ /* 0x000fea0003800200 */
.L_x_21680:
        /* <DEDUP_REMOVED lines=19> */
[----:B------:R-:W-:Y:S02]  /*30c0*/  IMAD R13, R8, R4, R13 ;  /* 0x00000004080d7224 */ /* 0x000fe400078e020d */
[----:B------:R-:W-:-:S03]  /*30d0*/  VIADD R4, R14, 0xffffffff ;  /* 0xffffffff0e047836 */ /* 0x000fc60000000000 */
[----:B------:R-:W-:-:S13]  /*30e0*/  ISETP.NE.AND P1, PT, R13, RZ, PT ;  /* 0x000000ff0d00720c */ /* 0x000fda0003f25270 */
[----:B------:R-:W-:Y:S01]  /*30f0*/  @!P1 IMAD.MOV R4, RZ, RZ, R14 ;  /* 0x000000ffff049224 */ /* 0x000fe200078e020e */
[----:B------:R-:W-:Y:S06]  /*3100*/  BRA `(.L_x_21685) ;  /* 0x0000000000387947 */ /* 0x000fec0003800000 */
.L_x_21684:
        /* <DEDUP_REMOVED lines=14> */
.L_x_21685:
[----:B------:R-:W-:Y:S05]  /*31f0*/  BSYNC.RECONVERGENT B0 ;  /* 0x0000000000007941 */ /* 0x000fea0003800200 */
.L_x_21683:
        /* <DEDUP_REMOVED lines=9> */
[----:B------:R-:W-:Y:S01]  /*3290*/  IMAD R18, R14, R11, R17 ;  /* 0x0000000b0e127224 */ /* 0x000fe200078e0211 */
[----:B------:R-:W-:-:S04]  /*32a0*/  LOP3.LUT R17, R13, R8, RZ, 0x3c, !PT ;  /* 0x000000080d117212 */ /* 0x000fc800078e3cff */
[----:B------:R-:W-:Y:S02]  /*32b0*/  ISETP.GT.U32.AND P2, PT, R9, R18, PT ;  /* 0x000000120900720c */ /* 0x000fe40003f44070 */
[----:B------:R-:W-:-:S11]  /*32c0*/  ISETP.GE.AND P3, PT, R17, RZ, PT ;  /* 0x000000ff1100720c */ /* 0x000fd60003f66270 */
[----:B------:R-:W-:Y:S02]  /*32d0*/  @!P2 IMAD.IADD R18, R18, 0x1, -R9 ;  /* 0x000000011212a824 */ /* 0x000fe400078e0a09 */
[----:B------:R-:W-:-:S03]  /*32e0*/  @!P2 VIADD R14, R14, 0x1 ;  /* 0x000000010e0ea836 */ /* 0x000fc60000000000 */
[----:B------:R-:W-:-:S13]  /*32f0*/  ISETP.GE.U32.AND P1, PT, R18, R9, PT ;  /* 0x000000091200720c */ /* 0x000fda0003f26070 */
[----:B------:R-:W-:-:S05]  /*3300*/  @P1 VIADD R14, R14, 0x1 ;  /* 0x000000010e0e1836 */ /* 0x000fca0000000000 */
        /* <DEDUP_REMOVED lines=8> */
.L_x_21687:
        /* <DEDUP_REMOVED lines=14> */
.L_x_21688:
[----:B------:R-:W-:Y:S05]  /*3470*/  BSYNC.RECONVERGENT B0 ;  /* 0x0000000000007941 */ /* 0x000fea0003800200 */
.L_x_21686:
        /* <DEDUP_REMOVED lines=15> */
[----:B------:R-:W-:-:S04]  /*3570*/  @P1 VIADD R14, R14, 0x1 ;  /* 0x000000010e0e1836 */ /* 0x000fc80000000000 */
        /* <DEDUP_REMOVED lines=8> */
.L_x_21690:
        /* <DEDUP_REMOVED lines=14> */
.L_x_21691:
[----:B------:R-:W-:Y:S05]  /*36e0*/  BSYNC.RECONVERGENT B0 ;  /* 0x0000000000007941 */ /* 0x000fea0003800200 */
.L_x_21689:
        /* <DEDUP_REMOVED lines=13> */
[----:B------:R-:W-:Y:S01]  /*37c0*/  @!P2 IADD3 R20, PT, PT, R20, -R9, RZ ;  /* 0x800000091414a210 */ /* 0x000fe20007ffe0ff */
[----:B------:R-:W-:-:S03]  /*37d0*/  @!P2 VIADD R18, R18, 0x1 ;  /* 0x000000011212a836 */ /* 0x000fc60000000000 */
[----:B------:R-:W-:-:S13]  /*37e0*/  ISETP.GE.U32.AND P1, PT, R20, R9, PT ;  /* 0x000000091400720c */ /* 0x000fda0003f26070 */
[----:B------:R-:W-:-:S04]  /*37f0*/  @P1 VIADD R18, R18, 0x1 ;  /* 0x0000000112121836 */ /* 0x000fc80000000000 */
        /* <DEDUP_REMOVED lines=8> */
.L_x_21693:
        /* <DEDUP_REMOVED lines=14> */
.L_x_21694:
[----:B------:R-:W-:Y:S05]  /*3960*/  BSYNC.RECONVERGENT B0 ;  /* 0x0000000000007941 */ /* 0x000fea0003800200 */
.L_x_21692:
        /* <DEDUP_REMOVED lines=15> */
[----:B------:R-:W-:-:S05]  /*3a60*/  @P1 IADD3 R2, PT, PT, R2, 0x1, RZ ;  /* 0x0000000102021810 */ /* 0x000fca0007ffe0ff */
        /* <DEDUP_REMOVED lines=8> */
.L_x_21696:
        /* <DEDUP_REMOVED lines=14> */
.L_x_21697:
[----:B------:R-:W-:Y:S05]  /*3bd0*/  BSYNC.RECONVERGENT B0 ;  /* 0x0000000000007941 */ /* 0x000fea0003800200 */
.L_x_21695:
        /* <DEDUP_REMOVED lines=25> */
.L_x_21699:
        /* <DEDUP_REMOVED lines=14> */
.L_x_21700:
[----:B------:R-:W-:Y:S05]  /*3e50*/  BSYNC.RECONVERGENT B0 ;  /* 0x0000000000007941 */ /* 0x000fea0003800200 */
.L_x_21698:
        /* <DEDUP_REMOVED lines=24> */
.L_x_21702:
        /* <DEDUP_REMOVED lines=14> */
.L_x_21703:
[----:B------:R-:W-:Y:S05]  /*40c0*/  BSYNC.RECONVERGENT B0 ;  /* 0x0000000000007941 */ /* 0x000fea0003800200 */
.L_x_21701:
[----:B------:R-:W0:Y:S01]  /*40d0*/  LDC.64 R8, c[0x0][0x388] ;  /* 0x0000e200ff087b82 */ /* 0x000e220000000a00 */
[----:B------:R-:W-:Y:S02]  /*40e0*/  PRMT R2, R5, 0x5410, R2 ;  /* 0x0000541005027816 */ /* 0x000fe40000000002 */
[----:B------:R-:W-:Y:S01]  /*40f0*/  PRMT R3, R15, 0x5410, R12 ;  /* 0x000054100f037816 */ /* 0x000fe2000000000c */
[----:B0-----:R-:W-:-:S04]  /*4100*/  IMAD.WIDE.U32 R16, R16, 0x2, R8 ;  /* 0x0000000210107825 */ /* 0x001fc800078e0008 */
[----:B------:R-:W-:Y:S01]  /*4110*/  IMAD.WIDE.U32 R16, R6, 0x8, R16 ;  /* 0x0000000806107825 */ /* 0x000fe200078e0010 */
[----:B------:R-:W-:Y:S02]  /*4120*/  PRMT R6, R7, 0x5410, R4 ;  /* 0x0000541007067816 */ /* 0x000fe40000000004 */
[----:B------:R-:W-:Y:S02]  /*4130*/  PRMT R7, R13, 0x5410, R14 ;  /* 0x000054100d077816 */ /* 0x000fe4000000000e */
[----:B------:R-:W-:Y:S04]  /*4140*/  STG.E.64 desc[UR4][R16.64+0x400], R2 ;  /* 0x0004000210007986 */ /* 0x000fe8000c101b04 */
[----:B------:R-:W-:Y:S01]  /*4150*/  STG.E.64 desc[UR4][R16.64], R6 ;  /* 0x0000000610007986 */ /* 0x000fe2000c101b04 */
[----:B------:R-:W-:Y:S05]  /*4160*/  EXIT ;  /* 0x000000000000794d */ /* 0x000fea0003800000 */
.L_x_21704:
        /* <DEDUP_REMOVED lines=9> */
.L_x_32947:


//--------------------- .text._ZN2at6native29vectorized_elementwise_kernelILi8ENS0_13BUnaryFunctorIsssZZZNS0_15binary_internal21div_floor_kernel_cudaERNS_18TensorIteratorBaseEENKUlvE_clEvENKUlvE3_clEvEUlssE_EESt5arrayIPcLm2EEEEviT0_T1_ --------------------------
	.section	.text._ZN2at6native29vectorized_elementwise_kernelILi8ENS0_13BUnaryFunctorIsssZZZNS0_15binary_internal21div_floor_kernel_cudaERNS_18TensorIteratorBaseEENKUlvE_clEvENKUlvE3_clEvEUlssE_EESt5arrayIPcLm2EEEEviT0_T1_,"ax",@progbits
	.align	128
        .global         _ZN2at6native29vectorized_elementwise_kernelILi8ENS0_13BUnaryFunctorIsssZZZNS0_15binary_internal21div_floor_kernel_cudaERNS_18TensorIteratorBaseEENKUlvE_clEvENKUlvE3_clEvEUlssE_EESt5arrayIPcLm2EEEEviT0_T1_
        .type           _ZN2at6native29vectorized_elementwise_kernelILi8ENS0_13BUnaryFunctorIsssZZZNS0_15binary_internal21div_floor_kernel_cudaERNS_18TensorIteratorBaseEENKUlvE_clEvENKUlvE3_clEvEUlssE_EESt5arrayIPcLm2EEEEviT0_T1_,@function
        .size           _ZN2at6native29vectorized_elementwise_kernelILi8ENS0_13BUnaryFunctorIsssZZZNS0_15binary_internal21div_floor_kernel_cudaERNS_18TensorIteratorBaseEENKUlvE_clEvENKUlvE3_clEvEUlssE_EESt5arrayIPcLm2EEEEviT0_T1_,(.L_x_32948 - _ZN2at6native29vectorized_elementwise_kernelILi8ENS0_13BUnaryFunctorIsssZZZNS0_15binary_internal21div_floor_kernel_cudaERNS_18TensorIteratorBaseEENKUlvE_clEvENKUlvE3_clEvEUlssE_EESt5arrayIPcLm2EEEEviT0_T1_)
        .other          _ZN2at6native29vectorized_elementwise_kernelILi8ENS0_13BUnaryFunctorIsssZZZNS0_15binary_internal21div_floor_kernel_cudaERNS_18TensorIteratorBaseEENKUlvE_clEvENKUlvE3_clEvEUlssE_EESt5arrayIPcLm2EEEEviT0_T1_,@"STO_CUDA_ENTRY STV_DEFAULT"
_ZN2at6native29vectorized_elementwise_kernelILi8ENS0_13BUnaryFunctorIsssZZZNS0_15binary_internal21div_floor_kernel_cudaERNS_18TensorIteratorBaseEENKUlvE_clEvENKUlvE3_clEvEUlssE_EESt5arrayIPcLm2EEEEviT0_T1_:
.text._ZN2at6native29vectorized_elementwise_kernelILi8ENS0_13BUnaryFunctorIsssZZZNS0_15binary_internal21div_floor_kernel_cudaERNS_18TensorIteratorBaseEENKUlvE_clEvENKUlvE3_clEvEUlssE_EESt5arrayIPcLm2EEEEviT0_T1_:
[----:B------:R-:W-:Y:S01]  /*0000*/  LDC R1, c[0x0][0x37c] ;  /* 0x0000df00ff017b82 */ /* 0x000fe20000000800 */
[----:B------:R-:W-:Y:S05]  /*0010*/  EXIT ;  /* 0x000000000000794d */ /* 0x000fea0003800000 */
.L_x_21705:
        /* <DEDUP_REMOVED lines=14> */
.L_x_32948:


//--------------------- .text._ZN2at6native18elementwise_kernelILi128ELi4EZNS0_15gpu_kernel_implINS0_13AUnaryFunctorIsssZZZNS0_15binary_internal21div_floor_kernel_cudaERNS_18TensorIteratorBaseEENKUlvE_clEvENKUlvE3_clEvEUlssE_EEEEvS6_RKT_EUliE_EEviT1_ --------------------------
	.section	.text._ZN2at6native18elementwise_kernelILi128ELi4EZNS0_15gpu_kernel_implINS0_13AUnaryFunctorIsssZZZNS0_15binary_internal21div_floor_kernel_cudaERNS_18TensorIteratorBaseEENKUlvE_clEvENKUlvE3_clEvEUlssE_EEEEvS6_RKT_EUliE_EEviT1_,"ax",@progbits
	.align	128
        .global         _ZN2at6native18elementwise_kernelILi128ELi4EZNS0_15gpu_kernel_implINS0_13AUnaryFunctorIsssZZZNS0_15binary_internal21div_floor_kernel_cudaERNS_18TensorIteratorBaseEENKUlvE_clEvENKUlvE3_clEvEUlssE_EEEEvS6_RKT_EUliE_EEviT1_
        .type           _ZN2at6native18elementwise_kernelILi128ELi4EZNS0_15gpu_kernel_implINS0_13AUnaryFunctorIsssZZZNS0_15binary_internal21div_floor_kernel_cudaERNS_18TensorIteratorBaseEENKUlvE_clEvENKUlvE3_clEvEUlssE_EEEEvS6_RKT_EUliE_EEviT1_,@function
        .size           _ZN2at6native18elementwise_kernelILi128ELi4EZNS0_15gpu_kernel_implINS0_13AUnaryFunctorIsssZZZNS0_15binary_internal21div_floor_kernel_cudaERNS_18TensorIteratorBaseEENKUlvE_clEvENKUlvE3_clEvEUlssE_EEEEvS6_RKT_EUliE_EEviT1_,(.L_x_32949 - _ZN2at6native18elementwise_kernelILi128ELi4EZNS0_15gpu_kernel_implINS0_13AUnaryFunctorIsssZZZNS0_15binary_internal21div_floor_kernel_cudaERNS_18TensorIteratorBaseEENKUlvE_clEvENKUlvE3_clEvEUlssE_EEEEvS6_RKT_EUliE_EEviT1_)
        .other          _ZN2at6native18elementwise_kernelILi128ELi4EZNS0_15gpu_kernel_implINS0_13AUnaryFunctorIsssZZZNS0_15binary_internal21div_floor_kernel_cudaERNS_18TensorIteratorBaseEENKUlvE_clEvENKUlvE3_clEvEUlssE_EEEEvS6_RKT_EUliE_EEviT1_,@"STO_CUDA_ENTRY STV_DEFAULT"
_ZN2at6native18elementwise_kernelILi128ELi4EZNS0_15gpu_kernel_implINS0_13AUnaryFunctorIsssZZZNS0_15binary_internal21div_floor_kernel_cudaERNS_18TensorIteratorBaseEENKUlvE_clEvENKUlvE3_clEvEUlssE_EEEEvS6_RKT_EUliE_EEviT1_:
.text._ZN2at6native18elementwise_kernelILi128ELi4EZNS0_15gpu_kernel_implINS0_13AUnaryFunctorIsssZZZNS0_15binary_internal21div_floor_kernel_cudaERNS_18TensorIteratorBaseEENKUlvE_clEvENKUlvE3_clEvEUlssE_EEEEvS6_RKT_EUliE_EEviT1_:
        /* <DEDUP_REMOVED lines=321> */
.L_x_21708:
        /* <DEDUP_REMOVED lines=16> */
.L_x_21712:
[----:B------:R0:W5:Y:S01]  /*1510*/  LDG.E.U8 R0, desc[UR36][R2.64] ;  /* 0x0000002402007981 */ /* 0x000162000c1e1100 */
[----:B------:R-:W-:Y:S05]  /*1520*/  BRA `(.L_x_21714) ;  /* 0x0000000c004c7947 */ /* 0x000fea0003800000 */
.L_x_21711:
        /* <DEDUP_REMOVED lines=8> */
.L_x_21716:
[----:B------:R0:W5:Y:S01]  /*15b0*/  LDG.E.U16 R0, desc[UR36][R2.64] ;  /* 0x0000002402007981 */ /* 0x000162000c1e1500 */
[----:B------:R-:W-:Y:S05]  /*15c0*/  BRA `(.L_x_21714) ;  /* 0x0000000c00247947 */ /* 0x000fea0003800000 */
.L_x_21715:
[----:B------:R0:W5:Y:S01]  /*15d0*/  LDG.E.U16 R0, desc[UR36][R2.64] ;  /* 0x0000002402007981 */ /* 0x000162000c1e1500 */
[----:B------:R-:W-:Y:S05]  /*15e0*/  BRA `(.L_x_21714) ;  /* 0x0000000c001c7947 */ /* 0x000fea0003800000 */
.L_x_21710:
        /* <DEDUP_REMOVED lines=9> */
.L_x_21718:
[----:B------:R-:W2:Y:S02]  /*1680*/  LDG.E.U16 R4, desc[UR36][R2.64] ;  /* 0x0000002402047981 */ /* 0x000ea4000c1e1500 */
[----:B--2---:R-:W-:-:S06]  /*1690*/  HADD2.F32 R4, -RZ, R4.H0_H0 ;  /* 0x20000004ff047230 */ /* 0x004fcc0000004100 */
[----:B------:R-:W0:Y:S02]  /*16a0*/  F2I.FTZ.TRUNC.NTZ R4, R4 ;  /* 0x0000000400047305 */ /* 0x000e24000021f100 */
[----:B0-----:R-:W-:Y:S01]  /*16b0*/  PRMT R0, R4, 0x7610, R0 ;  /* 0x0000761004007816 */ /* 0x001fe20000000000 */
[----:B------:R-:W-:Y:S06]  /*16c0*/  BRA `(.L_x_21714) ;  /* 0x0000000800e47947 */ /* 0x000fec0003800000 */
.L_x_21717:
        /* <DEDUP_REMOVED lines=9> */
.L_x_21720:
[----:B------:R-:W2:Y:S02]  /*1760*/  LDG.E.U16 R2, desc[UR36][R2.64] ;  /* 0x0000002402027981 */ /* 0x000ea4000c1e1500 */
[----:B--2---:R-:W-:-:S06]  /*1770*/  HADD2.F32 R4, -RZ, R2.H0_H0 ;  /* 0x20000002ff047230 */ /* 0x004fcc0000004100 */
[----:B------:R-:W0:Y:S02]  /*1780*/  F2I.FTZ.TRUNC.NTZ R4, R4 ;  /* 0x0000000400047305 */ /* 0x000e24000021f100 */
[----:B0-----:R-:W-:Y:S01]  /*1790*/  PRMT R0, R4, 0x7610, R0 ;  /* 0x0000761004007816 */ /* 0x001fe20000000000 */
[----:B------:R-:W-:Y:S06]  /*17a0*/  BRA `(.L_x_21714) ;  /* 0x0000000800ac7947 */ /* 0x000fec0003800000 */
.L_x_21719:
[----:B------:R-:W2:Y:S02]  /*17b0*/  LDG.E.64 R2, desc[UR36][R2.64] ;  /* 0x0000002402027981 */ /* 0x000ea4000c1e1b00 */
[----:B--2---:R0:W1:Y:S02]  /*17c0*/  F2I.F64.TRUNC R0, R2 ;  /* 0x0000000200007311 */ /* 0x004064000030d100 */
[----:B01----:R-:W-:Y:S05]  /*17d0*/  BRA `(.L_x_21714) ;  /* 0x0000000800a07947 */ /* 0x003fea0003800000 */
.L_x_21709:
        /* <DEDUP_REMOVED lines=12> */
.L_x_21723:
[----:B------:R-:W2:Y:S02]  /*18a0*/  LDG.E.64 R2, desc[UR36][R2.64] ;  /* 0x0000002402027981 */ /* 0x000ea4000c1e1b00 */
[----:B--2---:R3:W4:Y:S02]  /*18b0*/  F2I.F64.TRUNC R0, R2 ;  /* 0x0000000200007311 */ /* 0x004724000030d100 */
[----:B---34-:R-:W-:Y:S05]  /*18c0*/  BRA `(.L_x_21714) ;  /* 0x0000000800647947 */ /* 0x018fea0003800000 */
.L_x_21722:
        /* <DEDUP_REMOVED lines=27> */
.L_x_21725:
        /* <DEDUP_REMOVED lines=14> */
.L_x_21724:
[----:B------:R-:W2:Y:S02]  /*1b60*/  LDG.E.U16 R4, desc[UR36][R2.64] ;  /* 0x0000002402047981 */ /* 0x000ea4000c1e1500 */
[----:B--2---:R-:W-:-:S06]  /*1b70*/  IMAD.U32 R4, R4, 0x10000, RZ ;  /* 0x0001000004047824 */ /* 0x004fcc00078e00ff */
[----:B------:R-:W0:Y:S02]  /*1b80*/  F2I.FTZ.TRUNC.NTZ R4, R4 ;  /* 0x0000000400047305 */ /* 0x000e24000021f100 */
[----:B0-----:R-:W-:Y:S01]  /*1b90*/  PRMT R0, R4, 0x7610, R0 ;  /* 0x0000761004007816 */ /* 0x001fe20000000000 */
[----:B------:R-:W-:Y:S06]  /*1ba0*/  BRA `(.L_x_21714) ;  /* 0x0000000400ac7947 */ /* 0x000fec0003800000 */
.L_x_21721:
        /* <DEDUP_REMOVED lines=10> */
.L_x_21728:
        /* <DEDUP_REMOVED lines=21> */
.L_x_21732:
[----:B------:R-:W-:Y:S05]  /*1da0*/  BSYNC.RECONVERGENT B1 ;  /* 0x0000000000017941 */ /* 0x000fea0003800200 */
.L_x_21731:
[----:B------:R-:W-:Y:S02]  /*1db0*/  SHF.L.U32 R0, R0, 0x14, RZ ;  /* 0x0000001400007819 */ /* 0x000fe400000006ff */
[----:B------:R-:W-:-:S04]  /*1dc0*/  LEA R2, R2, 0x3b800000, 0x17 ;  /* 0x3b80000002027811 */ /* 0x000fc800078eb8ff */
[----:B------:R-:W-:-:S07]  /*1dd0*/  LOP3.LUT R4, R2, R0, R7, 0xfe, !PT ;  /* 0x0000000002047212 */ /* 0x000fce00078efe07 */
.L_x_21730:
[----:B------:R-:W-:Y:S05]  /*1de0*/  BSYNC.RECONVERGENT B0 ;  /* 0x0000000000007941 */ /* 0x000fea0003800200 */
.L_x_21729:
[----:B------:R-:W0:Y:S02]  /*1df0*/  F2I.FTZ.TRUNC.NTZ R4, R4 ;  /* 0x0000000400047305 */ /* 0x000e24000021f100 */
[----:B0-----:R-:W-:Y:S01]  /*1e00*/  PRMT R0, R4, 0x7610, R0 ;  /* 0x0000761004007816 */ /* 0x001fe20000000000 */
[----:B------:R-:W-:Y:S06]  /*1e10*/  BRA `(.L_x_21714) ;  /* 0x0000000400107947 */ /* 0x000fec0003800000 */
.L_x_21727:
        /* <DEDUP_REMOVED lines=21> */
.L_x_21736:
[----:B------:R-:W-:Y:S05]  /*1f70*/  BSYNC.RECONVERGENT B1 ;  /* 0x0000000000017941 */ /* 0x000fea0003800200 */
.L_x_21735:
[----:B------:R-:W-:Y:S01]  /*1f80*/  IMAD.SHL.U32 R0, R0, 0x200000, RZ ;  /* 0x0020000000007824 */ /* 0x000fe200078e00ff */
[----:B------:R-:W-:-:S04]  /*1f90*/  LEA R2, R2, 0x37800000, 0x17 ;  /* 0x3780000002027811 */ /* 0x000fc800078eb8ff */
[----:B------:R-:W-:-:S07]  /*1fa0*/  LOP3.LUT R4, R2, R0, R7, 0xfe, !PT ;  /* 0x0000000002047212 */ /* 0x000fce00078efe07 */
.L_x_21734:
[----:B------:R-:W-:Y:S05]  /*1fb0*/  BSYNC.RECONVERGENT B0 ;  /* 0x0000000000007941 */ /* 0x000fea0003800200 */
.L_x_21733:
[----:B------:R-:W0:Y:S02]  /*1fc0*/  F2I.FTZ.TRUNC.NTZ R4, R4 ;  /* 0x0000000400047305 */ /* 0x000e24000021f100 */
[----:B0-----:R-:W-:Y:S01]  /*1fd0*/  PRMT R0, R4, 0x7610, R0 ;  /* 0x0000761004007816 */ /* 0x001fe20000000000 */
[----:B------:R-:W-:Y:S06]  /*1fe0*/  BRA `(.L_x_21714) ;  /* 0x00000000009c7947 */ /* 0x000fec0003800000 */
.L_x_21726:
[----:B------:R-:W-:-:S09]  /*1ff0*/  UISETP.NE.AND UP0, UPT, UR4, 0x1c, UPT ;  /* 0x0000001c0400788c */ /* 0x000fd2000bf05270 */
[----:B------:R-:W-:Y:S05]  /*2000*/  BRA.U !UP0, `(.L_x_21737) ;  /* 0x0000000108907547 */ /* 0x000fea000b800000 */
[----:B------:R-:W-:-:S09]  /*2010*/  UISETP.NE.AND UP0, UPT, UR4, 0x1d, UPT ;  /* 0x0000001d0400788c */ /* 0x000fd2000bf05270 */
[----:B------:R-:W-:Y:S05]  /*2020*/  BRA.U !UP0, `(.L_x_21738) ;  /* 0x0000000108807547 */ /* 0x000fea000b800000 */
[----:B------:R-:W-:-:S09]  /*2030*/  UISETP.NE.AND UP0, UPT, UR4, 0x2c, UPT ;  /* 0x0000002c0400788c */ /* 0x000fd2000bf05270 */
[----:B------:R-:W-:Y:S05]  /*2040*/  BRA.U !UP0, `(.L_x_21739) ;  /* 0x0000000108487547 */ /* 0x000fea000b800000 */
.L_x_21713:
        /* <DEDUP_REMOVED lines=16> */
.L_x_21740:
[----:B------:R-:W-:Y:S01]  /*2150*/  PRMT R0, RZ, 0x7610, R0 ;  /* 0x00007610ff007816 */ /* 0x000fe20000000000 */
[----:B------:R-:W-:Y:S06]  /*2160*/  BRA `(.L_x_21714) ;  /* 0x00000000003c7947 */ /* 0x000fec0003800000 */
.L_x_21739:
        /* <DEDUP_REMOVED lines=8> */
.L_x_21742:
[----:B------:R-:W-:Y:S05]  /*21f0*/  BSYNC.RECONVERGENT B0 ;  /* 0x0000000000007941 */ /* 0x000fea0003800200 */
.L_x_21741:
[----:B------:R-:W0:Y:S02]  /*2200*/  F2I.FTZ.TRUNC.NTZ R4, R4 ;  /* 0x0000000400047305 */ /* 0x000e24000021f100 */
[----:B0-----:R-:W-:Y:S01]  /*2210*/  PRMT R0, R4, 0x7610, R0 ;  /* 0x0000761004007816 */ /* 0x001fe20000000000 */
[----:B------:R-:W-:Y:S06]  /*2220*/  BRA `(.L_x_21714) ;  /* 0x00000000000c7947 */ /* 0x000fec0003800000 */
.L_x_21738:
[----:B------:R2:W5:Y:S01]  /*2230*/  LDG.E.U16 R0, desc[UR36][R2.64] ;  /* 0x0000002402007981 */ /* 0x000562000c1e1500 */
[----:B------:R-:W-:Y:S05]  /*2240*/  BRA `(.L_x_21714) ;  /* 0x0000000000047947 */ /* 0x000fea0003800000 */
.L_x_21737:
[----:B------:R1:W5:Y:S02]  /*2250*/  LDG.E.U16 R0, desc[UR36][R2.64] ;  /* 0x0000002402007981 */ /* 0x000364000c1e1500 */
.L_x_21714:
[----:B012345:R-:W-:Y:S01]  /*2260*/  LOP3.LUT R2, R19, R0, RZ, 0x3c, !PT ;  /* 0x0000000013027212 */ /* 0x03ffe200078e3cff */
[----:B------:R-:W-:Y:S03]  /*2270*/  BSSY.RECONVERGENT B0, `(.L_x_21743) ;  /* 0x000003f000007945 */ /* 0x000fe60003800200 */
[----:B------:R-:W-:-:S04]  /*2280*/  PRMT R2, R2, 0x9910, RZ ;  /* 0x0000991002027816 */ /* 0x000fc800000000ff */
[----:B------:R-:W-:-:S13]  /*2290*/  ISETP.GT.AND P0, PT, R2, -0x1, PT ;  /* 0xffffffff0200780c */ /* 0x000fda0003f04270 */
[----:B------:R-:W-:Y:S05]  /*22a0*/  @P0 BRA `(.L_x_21744) ;  /* 0x0000000000800947 */ /* 0x000fea0003800000 */
[----:B------:R-:W-:Y:S02]  /*22b0*/  PRMT R9, R0, 0x9910, RZ ;  /* 0x0000991000097816 */ /* 0x000fe400000000ff */
[----:B------:R-:W-:Y:S02]  /*22c0*/  IABS R6, R18 ;  /* 0x0000001200067213 */ /* 0x000fe40000000000 */
[-C--:B------:R-:W-:Y:S02]  /*22d0*/  IABS R5, R9.reuse ;  /* 0x0000000900057213 */ /* 0x080fe40000000000 */
[----:B------:R-:W-:Y:S02]  /*22e0*/  IABS R8, R9 ;  /* 0x0000000900087213 */ /* 0x000fe40000000000 */
[----:B------:R-:W0:Y:S08]  /*22f0*/  I2F.RP R0, R5 ;  /* 0x0000000500007306 */ /* 0x000e300000209400 */
[----:B0-----:R-:W0:Y:S02]  /*2300*/  MUFU.RCP R0, R0 ;  /* 0x0000000000007308 */ /* 0x001e240000001000 */
[----:B0-----:R-:W-:-:S02]  /*2310*/  VIADD R2, R0, 0xffffffe ;  /* 0x0ffffffe00027836 */ /* 0x001fc40000000000 */
[----:B------:R-:W-:-:S04]  /*2320*/  IMAD.MOV R0, RZ, RZ, -R8 ;  /* 0x000000ffff007224 */ /* 0x000fc800078e0a08 */
[----:B------:R0:W1:Y:S02]  /*2330*/  F2I.FTZ.U32.TRUNC.NTZ R3, R2 ;  /* 0x0000000200037305 */ /* 0x000064000021f000 */
[----:B0-----:R-:W-:Y:S02]  /*2340*/  IMAD.MOV.U32 R2, RZ, RZ, RZ ;  /* 0x000000ffff027224 */ /* 0x001fe400078e00ff */
[----:B-1----:R-:W-:-:S04]  /*2350*/  IMAD.MOV R4, RZ, RZ, -R3 ;  /* 0x000000ffff047224 */ /* 0x002fc800078e0a03 */
[----:B------:R-:W-:Y:S01]  /*2360*/  IMAD R7, R4, R5, RZ ;  /* 0x0000000504077224 */ /* 0x000fe200078e02ff */
[----:B------:R-:W-:-:S03]  /*2370*/  MOV R4, R6 ;  /* 0x0000000600047202 */ /* 0x000fc60000000f00 */
[----:B------:R-:W-:-:S06]  /*2380*/  IMAD.HI.U32 R3, R3, R7, R2 ;  /* 0x0000000703037227 */ /* 0x000fcc00078e0002 */
        /* <DEDUP_REMOVED lines=18> */
.L_x_21744:
        /* <DEDUP_REMOVED lines=27> */
.L_x_21745:
[----:B------:R-:W-:Y:S05]  /*2660*/  BSYNC.RECONVERGENT B0 ;  /* 0x0000000000007941 */ /* 0x000fea0003800200 */
.L_x_21743:
        /* <DEDUP_REMOVED lines=16> */
.L_x_21749:
[----:B------:R0:W-:Y:S01]  /*2770*/  STG.E.U8 desc[UR36][R2.64], R5 ;  /* 0x0000000502007986 */ /* 0x0001e2000c101124 */
[----:B------:R-:W-:Y:S05]  /*2780*/  BRA `(.L_x_21751) ;  /* 0x0000000c005c7947 */ /* 0x000fea0003800000 */
.L_x_21748:
        /* <DEDUP_REMOVED lines=11> */
.L_x_21753:
[----:B------:R-:W-:-:S05]  /*2840*/  PRMT R5, R5, 0x9910, RZ ;  /* 0x0000991005057816 */ /* 0x000fca00000000ff */
[----:B------:R0:W-:Y:S01]  /*2850*/  STG.E desc[UR36][R2.64], R5 ;  /* 0x0000000502007986 */ /* 0x0001e2000c101924 */
[----:B------:R-:W-:Y:S05]  /*2860*/  BRA `(.L_x_21751) ;  /* 0x0000000c00247947 */ /* 0x000fea0003800000 */
.L_x_21752:
[----:B------:R0:W-:Y:S01]  /*2870*/  STG.E.U16 desc[UR36][R2.64], R5 ;  /* 0x0000000502007986 */ /* 0x0001e2000c101524 */
[----:B------:R-:W-:Y:S05]  /*2880*/  BRA `(.L_x_21751) ;  /* 0x0000000c001c7947 */ /* 0x000fea0003800000 */
.L_x_21747:
        /* <DEDUP_REMOVED lines=9> */
.L_x_21755:
[----:B------:R-:W0:Y:S02]  /*2920*/  I2F.S16 R0, R5 ;  /* 0x0000000500007306 */ /* 0x000e240000101400 */
[----:B0-----:R-:W-:-:S05]  /*2930*/  F2FP.F16.F32.PACK_AB R0, RZ, R0 ;  /* 0x00000000ff00723e */ /* 0x001fca00000000ff */
[----:B------:R0:W-:Y:S01]  /*2940*/  STG.E.U16 desc[UR36][R2.64], R0 ;  /* 0x0000000002007986 */ /* 0x0001e2000c101524 */
[----:B------:R-:W-:Y:S05]  /*2950*/  BRA `(.L_x_21751) ;  /* 0x0000000800e87947 */ /* 0x000fea0003800000 */
.L_x_21754:
        /* <DEDUP_REMOVED lines=10> */
.L_x_21757:
[----:B------:R-:W0:Y:S02]  /*2a00*/  I2F.S16 R5, R5 ;  /* 0x0000000500057306 */ /* 0x000e240000101400 */
[----:B0-----:R-:W-:-:S04]  /*2a10*/  F2FP.F16.F32.PACK_AB R5, RZ, R5 ;  /* 0x00000005ff05723e */ /* 0x001fc800000000ff */
[----:B------:R-:W-:-:S05]  /*2a20*/  PRMT R5, R5, 0x5410, RZ ;  /* 0x0000541005057816 */ /* 0x000fca00000000ff */
[----:B------:R2:W-:Y:S01]  /*2a30*/  STG.E desc[UR36][R2.64], R5 ;  /* 0x0000000502007986 */ /* 0x0005e2000c101924 */
[----:B------:R-:W-:Y:S05]  /*2a40*/  BRA `(.L_x_21751) ;  /* 0x0000000800ac7947 */ /* 0x000fea0003800000 */
.L_x_21756:
[----:B------:R-:W0:Y:S02]  /*2a50*/  I2F.F64.S16 R4, R5 ;  /* 0x0000000500047312 */ /* 0x000e240000101c00 */
[----:B0-----:R4:W-:Y:S01]  /*2a60*/  STG.E.64 desc[UR36][R2.64], R4 ;  /* 0x0000000402007986 */ /* 0x0019e2000c101b24 */
[----:B------:R-:W-:Y:S05]  /*2a70*/  BRA `(.L_x_21751) ;  /* 0x0000000800a07947 */ /* 0x000fea0003800000 */
.L_x_21746:
        /* <DEDUP_REMOVED lines=13> */
.L_x_21760:
[----:B------:R-:W-:Y:S01]  /*2b50*/  CS2R R6, SRZ ;  /* 0x0000000000067805 */ /* 0x000fe2000001ff00 */
[----:B------:R-:W0:Y:S04]  /*2b60*/  I2F.F64.S16 R4, R5 ;  /* 0x0000000500047312 */ /* 0x000e280000101c00 */
[----:B0-----:R0:W-:Y:S01]  /*2b70*/  STG.E.128 desc[UR36][R2.64], R4 ;  /* 0x0000000402007986 */ /* 0x0011e2000c101d24 */
[----:B------:R-:W-:Y:S05]  /*2b80*/  BRA `(.L_x_21751) ;  /* 0x00000008005c7947 */ /* 0x000fea0003800000 */
.L_x_21759:
        /* <DEDUP_REMOVED lines=19> */
.L_x_21764:
[----:B------:R-:W-:Y:S05]  /*2cc0*/  BSYNC.RECONVERGENT B0 ;  /* 0x0000000000007941 */ /* 0x000fea0003800200 */
.L_x_21763:
[----:B------:R-:W-:-:S05]  /*2cd0*/  LOP3.LUT R7, R0, 0x80, R7, 0xf8, !PT ;  /* 0x0000008000077812 */ /* 0x000fca00078ef807 */
[----:B------:R0:W-:Y:S01]  /*2ce0*/  STG.E.U8 desc[UR36][R2.64], R7 ;  /* 0x0000000702007986 */ /* 0x0001e2000c101124 */
[----:B------:R-:W-:Y:S05]  /*2cf0*/  BRA `(.L_x_21751) ;  /* 0x0000000800007947 */ /* 0x000fea0003800000 */
.L_x_21762:
[----:B------:R-:W0:Y:S01]  /*2d00*/  I2F.S16 R5, R5 ;  /* 0x0000000500057306 */ /* 0x000e220000101400 */
[----:B------:R-:W-:Y:S01]  /*2d10*/  BSSY.RECONVERGENT B0, `(.L_x_21765) ;  /* 0x000000e000007945 */ /* 0x000fe20003800200 */
[----:B0-----:R-:W-:Y:S02]  /*2d20*/  LOP3.LUT R6, R5, 0x7fffffff, RZ, 0xc0, !PT ;  /* 0x7fffffff05067812 */ /* 0x001fe400078ec0ff */
        /* <DEDUP_REMOVED lines=12> */
.L_x_21766:
[----:B------:R-:W-:Y:S05]  /*2df0*/  BSYNC.RECONVERGENT B0 ;  /* 0x0000000000007941 */ /* 0x000fea0003800200 */
.L_x_21765:
[----:B------:R-:W-:-:S05]  /*2e00*/  LOP3.LUT R7, R0, 0x80, R7, 0xf8, !PT ;  /* 0x0000008000077812 */ /* 0x000fca00078ef807 */
[----:B------:R0:W-:Y:S01]  /*2e10*/  STG.E.U8 desc[UR36][R2.64], R7 ;  /* 0x0000000702007986 */ /* 0x0001e2000c101124 */
[----:B------:R-:W-:Y:S05]  /*2e20*/  BRA `(.L_x_21751) ;  /* 0x0000000400b47947 */ /* 0x000fea0003800000 */
.L_x_21761:
[----:B------:R-:W0:Y:S02]  /*2e30*/  I2F.S16 R0, R5 ;  /* 0x0000000500007306 */ /* 0x000e240000101400 */
[----:B0-----:R-:W-:-:S05]  /*2e40*/  F2FP.BF16.F32.PACK_AB R0, RZ, R0 ;  /* 0x00000000ff00723e */ /* 0x001fca00000010ff */
[----:B------:R0:W-:Y:S01]  /*2e50*/  STG.E.U16 desc[UR36][R2.64], R0 ;  /* 0x0000000002007986 */ /* 0x0001e2000c101524 */
[----:B------:R-:W-:Y:S05]  /*2e60*/  BRA `(.L_x_21751) ;  /* 0x0000000400a47947 */ /* 0x000fea0003800000 */
.L_x_21758:
        /* <DEDUP_REMOVED lines=10> */
.L_x_21769:
        /* <DEDUP_REMOVED lines=13> */
.L_x_21772:
[----:B------:R-:W-:-:S04]  /*2fe0*/  SHF.R.U32.HI R0, RZ, 0x14, R5 ;  /* 0x00000014ff007819 */ /* 0x000fc80000011605 */
[----:B------:R-:W-:-:S04]  /*2ff0*/  LOP3.LUT R0, R0, 0x1, RZ, 0xc0, !PT ;  /* 0x0000000100007812 */ /* 0x000fc800078ec0ff */
[----:B------:R-:W-:-:S04]  /*3000*/  IADD3 R0, PT, PT, R5, 0x487ffff, R0 ;  /* 0x0487ffff05007810 */ /* 0x000fc80007ffe000 */
[----:B------:R-:W-:-:S04]  /*3010*/  SHF.R.U32.HI R0, RZ, 0x14, R0 ;  /* 0x00000014ff007819 */ /* 0x000fc80000011600 */
[----:B------:R-:W-:-:S07]  /*3020*/  LOP3.LUT R4, R0, 0xff, RZ, 0xc0, !PT ;  /* 0x000000ff00047812 */ /* 0x000fce00078ec0ff */
.L_x_21773:
[----:B------:R-:W-:-:S04]  /*3030*/  SHF.R.U32.HI R5, RZ, 0x18, R5 ;  /* 0x00000018ff057819 */ /* 0x000fc80000011605 */
[----:B------:R-:W-:-:S04]  /*3040*/  LOP3.LUT R4, R4, 0x80, R5, 0xf8, !PT ;  /* 0x0000008004047812 */ /* 0x000fc800078ef805 */
[----:B------:R-:W-:-:S07]  /*3050*/  PRMT R0, R4, 0x7610, R0 ;  /* 0x0000761004007816 */ /* 0x000fce0000000000 */
.L_x_21771:
[----:B------:R-:W-:Y:S05]  /*3060*/  BSYNC.RECONVERGENT B0 ;  /* 0x0000000000007941 */ /* 0x000fea0003800200 */
.L_x_21770:
[----:B------:R0:W-:Y:S01]  /*3070*/  STG.E.U8 desc[UR36][R2.64], R0 ;  /* 0x0000000002007986 */ /* 0x0001e2000c101124 */
[----:B------:R-:W-:Y:S05]  /*3080*/  BRA `(.L_x_21751) ;  /* 0x00000004001c7947 */ /* 0x000fea0003800000 */
.L_x_21768:
        /* <DEDUP_REMOVED lines=13> */
.L_x_21776:
[----:B------:R-:W-:-:S04]  /*3160*/  SHF.R.U32.HI R0, RZ, 0x15, R5 ;  /* 0x00000015ff007819 */ /* 0x000fc80000011605 */
[----:B------:R-:W-:-:S04]  /*3170*/  LOP3.LUT R0, R0, 0x1, RZ, 0xc0, !PT ;  /* 0x0000000100007812 */ /* 0x000fc800078ec0ff */
[----:B------:R-:W-:-:S04]  /*3180*/  IADD3 R0, PT, PT, R5, 0x88fffff, R0 ;  /* 0x088fffff05007810 */ /* 0x000fc80007ffe000 */
[----:B------:R-:W-:-:S04]  /*3190*/  SHF.R.U32.HI R0, RZ, 0x15, R0 ;  /* 0x00000015ff007819 */ /* 0x000fc80000011600 */
[----:B------:R-:W-:-:S07]  /*31a0*/  LOP3.LUT R4, R0, 0xff, RZ, 0xc0, !PT ;  /* 0x000000ff00047812 */ /* 0x000fce00078ec0ff */
.L_x_21777:
[----:B------:R-:W-:-:S04]  /*31b0*/  SHF.R.U32.HI R5, RZ, 0x18, R5 ;  /* 0x00000018ff057819 */ /* 0x000fc80000011605 */
[----:B------:R-:W-:-:S04]  /*31c0*/  LOP3.LUT R4, R4, 0x80, R5, 0xf8, !PT ;  /* 0x0000008004047812 */ /* 0x000fc800078ef805 */
[----:B------:R-:W-:-:S07]  /*31d0*/  PRMT R0, R4, 0x7610, R0 ;  /* 0x0000761004007816 */ /* 0x000fce0000000000 */
.L_x_21775:
[----:B------:R-:W-:Y:S05]  /*31e0*/  BSYNC.RECONVERGENT B0 ;  /* 0x0000000000007941 */ /* 0x000fea0003800200 */
.L_x_21774:
[----:B------:R0:W-:Y:S01]  /*31f0*/  STG.E.U8 desc[UR36][R2.64], R0 ;  /* 0x0000000002007986 */ /* 0x0001e2000c101124 */
[----:B------:R-:W-:Y:S05]  /*3200*/  BRA `(.L_x_21751) ;  /* 0x0000000000bc7947 */ /* 0x000fea0003800000 */
.L_x_21767:
[----:B------:R-:W-:-:S09]  /*3210*/  UISETP.NE.AND UP0, UPT, UR4, 0x1c, UPT ;  /* 0x0000001c0400788c */ /* 0x000fd2000bf05270 */
[----:B------:R-:W-:Y:S05]  /*3220*/  BRA.U !UP0, `(.L_x_21778) ;  /* 0x0000000108ac7547 */ /* 0x000fea000b800000 */
[----:B------:R-:W-:-:S09]  /*3230*/  UISETP.NE.AND UP0, UPT, UR4, 0x1d, UPT ;  /* 0x0000001d0400788c */ /* 0x000fd2000bf05270 */
[----:B------:R-:W-:Y:S05]  /*3240*/  BRA.U !UP0, `(.L_x_21779) ;  /* 0x0000000108907547 */ /* 0x000fea000b800000 */
[----:B------:R-:W-:-:S09]  /*3250*/  UISETP.NE.AND UP0, UPT, UR4, 0x2c, UPT ;  /* 0x0000002c0400788c */ /* 0x000fd2000bf05270 */
[----:B------:R-:W-:Y:S05]  /*3260*/  BRA.U !UP0, `(.L_x_21780) ;  /* 0x0000000108447547 */ /* 0x000fea000b800000 */
.L_x_21750:
        /* <DEDUP_REMOVED lines=16> */
.L_x_21781:
[----:B------:R-:W-:Y:S05]  /*3370*/  BRA `(.L_x_21751) ;  /* 0x0000000000607947 */ /* 0x000fea0003800000 */
.L_x_21780:
        /* <DEDUP_REMOVED lines=13> */
[----:B------:R-:W-:-:S04]  /*3450*/  @!P0 IMAD.MOV R6, RZ, RZ, R4 ;  /* 0x000000ffff068224 */ /* 0x000fc800078e0204 */
[----:B------:R-:W-:-:S05]  /*3460*/  @P1 IMAD.MOV.U32 R5, RZ, RZ, R6 ;  /* 0x000000ffff051224 */ /* 0x000fca00078e0006 */
[----:B------:R0:W-:Y:S01]  /*3470*/  STG.E.U8 desc[UR36][R2.64], R5 ;  /* 0x0000000502007986 */ /* 0x0001e2000c101124 */
[----:B------:R-:W-:Y:S05]  /*3480*/  BRA `(.L_x_21751) ;  /* 0x00000000001c7947 */ /* 0x000fea0003800000 */
.L_x_21779:
[----:B------:R-:W-:-:S04]  /*3490*/  PRMT R5, R5, 0x9910, RZ ;  /* 0x0000991005057816 */ /* 0x000fc800000000ff */
[----:B------:R-:W-:-:S04]  /*34a0*/  MOV R4, R5 ;  /* 0x0000000500047202 */ /* 0x000fc80000000f00 */
[----:B------:R-:W-:-:S05]  /*34b0*/  SHF.R.S32.HI R5, RZ, 0x1f, R4 ;  /* 0x0000001fff057819 */ /* 0x000fca0000011404 */
[----:B------:R0:W-:Y:S01]  /*34c0*/  STG.E.64 desc[UR36][R2.64], R4 ;  /* 0x0000000402007986 */ /* 0x0001e2000c101b24 */
[----:B------:R-:W-:Y:S05]  /*34d0*/  BRA `(.L_x_21751) ;  /* 0x0000000000087947 */ /* 0x000fea0003800000 */
.L_x_21778:
[----:B------:R-:W-:-:S05]  /*34e0*/  PRMT R5, R5, 0x9910, RZ ;  /* 0x0000991005057816 */ /* 0x000fca00000000ff */
[----:B------:R0:W-:Y:S02]  /*34f0*/  STG.E desc[UR36][R2.64], R5 ;  /* 0x0000000502007986 */ /* 0x0001e4000c101924 */
.L_x_21751:
[----:B------:R-:W-:-:S07]  /*3500*/  VIADD R17, R17, 0x80 ;  /* 0x0000008011117836 */ /* 0x000fce0000000000 */
.L_x_21707:
[----:B------:R-:W-:Y:S05]  /*3510*/  BSYNC.RECONVERGENT B6 ;  /* 0x0000000000067941 */ /* 0x000fea0003800200 */
.L_x_21706:
        /* <DEDUP_REMOVED lines=10> */
[----:B------:R-:W-:Y:S01]  /*35c0*/  HFMA2 R16, -RZ, RZ, 0, 0 ;  /* 0x00000000ff107431 */ /* 0x000fe200000001ff */
[----:B------:R-:W0:Y:S01]  /*35d0*/  LDCU UR6, c[0x0][0x38c] ;  /* 0x00007180ff0677ac */ /* 0x000e220008000800 */
[----:B------:R-:W5:Y:S01]  /*35e0*/  LDCU.64 UR8, c[0x0][0x4b8] ;  /* 0x00009700ff0877ac */ /* 0x000f620008000a00 */
[----:B------:R-:W-:Y:S02]  /*35f0*/  UISETP.NE.AND UP0, UPT, UR40, URZ, UPT ;  /* 0x000000ff2800728c */ /* 0x000fe4000bf05270 */
        /* <DEDUP_REMOVED lines=293> */
.L_x_21784:
        /* <DEDUP_REMOVED lines=16> */
.L_x_21788:
[----:B------:R0:W5:Y:S01]  /*4950*/  LDG.E.U8 R0, desc[UR36][R2.64] ;  /* 0x0000002402007981 */ /* 0x000162000c1e1100 */
[----:B------:R-:W-:Y:S05]  /*4960*/  BRA `(.L_x_21790) ;  /* 0x0000000c004c7947 */ /* 0x000fea0003800000 */
.L_x_21787:
        /* <DEDUP_REMOVED lines=8> */
.L_x_21792:
[----:B------:R0:W5:Y:S01]  /*49f0*/  LDG.E.U16 R0, desc[UR36][R2.64] ;  /* 0x0000002402007981 */ /* 0x000162000c1e1500 */
[----:B------:R-:W-:Y:S05]  /*4a00*/  BRA `(.L_x_21790) ;  /* 0x0000000c00247947 */ /* 0x000fea0003800000 */
.L_x_21791:
[----:B------:R0:W5:Y:S01]  /*4a10*/  LDG.E.U16 R0, desc[UR36][R2.64] ;  /* 0x0000002402007981 */ /* 0x000162000c1e1500 */
[----:B------:R-:W-:Y:S05]  /*4a20*/  BRA `(.L_x_21790) ;  /* 0x0000000c001c7947 */ /* 0x000fea0003800000 */
.L_x_21786:
        /* <DEDUP_REMOVED lines=9> */
.L_x_21794:
[----:B------:R-:W2:Y:S02]  /*4ac0*/  LDG.E.U16 R4, desc[UR36][R2.64] ;  /* 0x0000002402047981 */ /* 0x000ea4000c1e1500 */
[----:B--2---:R-:W-:-:S06]  /*4ad0*/  HADD2.F32 R4, -RZ, R4.H0_H0 ;  /* 0x20000004ff047230 */ /* 0x004fcc0000004100 */
[----:B------:R-:W0:Y:S02]  /*4ae0*/  F2I.FTZ.TRUNC.NTZ R4, R4 ;  /* 0x0000000400047305 */ /* 0x000e24000021f100 */
[----:B0-----:R-:W-:Y:S01]  /*4af0*/  PRMT R0, R4, 0x7610, R0 ;  /* 0x0000761004007816 */ /* 0x001fe20000000000 */
[----:B------:R-:W-:Y:S06]  /*4b00*/  BRA `(.L_x_21790) ;  /* 0x0000000800e47947 */ /* 0x000fec0003800000 */
.L_x_21793:
        /* <DEDUP_REMOVED lines=9> */
.L_x_21796:
[----:B------:R-:W2:Y:S02]  /*4ba0*/  LDG.E.U16 R2, desc[UR36][R2.64] ;  /* 0x0000002402027981 */ /* 0x000ea4000c1e1500 */
[----:B--2---:R-:W-:-:S06]  /*4bb0*/  HADD2.F32 R4, -RZ, R2.H0_H0 ;  /* 0x20000002ff047230 */ /* 0x004fcc0000004100 */
[----:B------:R-:W0:Y:S02]  /*4bc0*/  F2I.FTZ.TRUNC.NTZ R4, R4 ;  /* 0x0000000400047305 */ /* 0x000e24000021f100 */
[----:B0-----:R-:W-:Y:S01]  /*4bd0*/  PRMT R0, R4, 0x7610, R0 ;  /* 0x0000761004007816 */ /* 0x001fe20000000000 */
[----:B------:R-:W-:Y:S06]  /*4be0*/  BRA `(.L_x_21790) ;  /* 0x0000000800ac7947 */ /* 0x000fec0003800000 */
.L_x_21795:
[----:B------:R-:W2:Y:S02]  /*4bf0*/  LDG.E.64 R2, desc[UR36][R2.64] ;  /* 0x0000002402027981 */ /* 0x000ea4000c1e1b00 */
[----:B--2---:R0:W1:Y:S02]  /*4c00*/  F2I.F64.TRUNC R0, R2 ;  /* 0x0000000200007311 */ /* 0x004064000030d100 */
[----:B01----:R-:W-:Y:S05]  /*4c10*/  BRA `(.L_x_21790) ;  /* 0x0000000800a07947 */ /* 0x003fea0003800000 */
.L_x_21785:
        /* <DEDUP_REMOVED lines=12> */
.L_x_21799:
[----:B------:R-:W2:Y:S02]  /*4ce0*/  LDG.E.64 R2, desc[UR36][R2.64] ;  /* 0x0000002402027981 */ /* 0x000ea4000c1e1b00 */
[----:B--2---:R3:W4:Y:S02]  /*4cf0*/  F2I.F64.TRUNC R0, R2 ;  /* 0x0000000200007311 */ /* 0x004724000030d100 */
[----:B---34-:R-:W-:Y:S05]  /*4d00*/  BRA `(.L_x_21790) ;  /* 0x0000000800647947 */ /* 0x018fea0003800000 */
.L_x_21798:
        /* <DEDUP_REMOVED lines=27> */
.L_x_21801:
        /* <DEDUP_REMOVED lines=14> */
.L_x_21800:
[----:B------:R-:W2:Y:S02]  /*4fa0*/  LDG.E.U16 R4, desc[UR36][R2.64] ;  /* 0x0000002402047981 */ /* 0x000ea4000c1e1500 */
[----:B--2---:R-:W-:-:S06]  /*4fb0*/  SHF.L.U32 R4, R4, 0x10, RZ ;  /* 0x0000001004047819 */ /* 0x004fcc00000006ff */
[----:B------:R-:W0:Y:S02]  /*4fc0*/  F2I.FTZ.TRUNC.NTZ R4, R4 ;  /* 0x0000000400047305 */ /* 0x000e24000021f100 */
[----:B0-----:R-:W-:Y:S01]  /*4fd0*/  PRMT R0, R4, 0x7610, R0 ;  /* 0x0000761004007816 */ /* 0x001fe20000000000 */
[----:B------:R-:W-:Y:S06]  /*4fe0*/  BRA `(.L_x_21790) ;  /* 0x0000000400ac7947 */ /* 0x000fec0003800000 */
.L_x_21797:
        /* <DEDUP_REMOVED lines=10> */
.L_x_21804:
        /* <DEDUP_REMOVED lines=21> */
.L_x_21808:
[----:B------:R-:W-:Y:S05]  /*51e0*/  BSYNC.RECONVERGENT B1 ;  /* 0x0000000000017941 */ /* 0x000fea0003800200 */
.L_x_21807:
[----:B------:R-:W-:Y:S01]  /*51f0*/  IMAD.SHL.U32 R0, R0, 0x100000, RZ ;  /* 0x0010000000007824 */ /* 0x000fe200078e00ff */
[----:B------:R-:W-:-:S04]  /*5200*/  LEA R2, R2, 0x3b800000, 0x17 ;  /* 0x3b80000002027811 */ /* 0x000fc800078eb8ff */
[----:B------:R-:W-:-:S07]  /*5210*/  LOP3.LUT R4, R2, R0, R7, 0xfe, !PT ;  /* 0x0000000002047212 */ /* 0x000fce00078efe07 */
.L_x_21806:
[----:B------:R-:W-:Y:S05]  /*5220*/  BSYNC.RECONVERGENT B0 ;  /* 0x0000000000007941 */ /* 0x000fea0003800200 */
.L_x_21805:
[----:B------:R-:W0:Y:S02]  /*5230*/  F2I.FTZ.TRUNC.NTZ R4, R4 ;  /* 0x0000000400047305 */ /* 0x000e24000021f100 */
[----:B0-----:R-:W-:Y:S01]  /*5240*/  PRMT R0, R4, 0x7610, R0 ;  /* 0x0000761004007816 */ /* 0x001fe20000000000 */
[----:B------:R-:W-:Y:S06]  /*5250*/  BRA `(.L_x_21790) ;  /* 0x0000000400107947 */ /* 0x000fec0003800000 */
.L_x_21803:
        /* <DEDUP_REMOVED lines=21> */
.L_x_21812:
[----:B------:R-:W-:Y:S05]  /*53b0*/  BSYNC.RECONVERGENT B1 ;  /* 0x0000000000017941 */ /* 0x000fea0003800200 */
.L_x_21811:
[----:B------:R-:W-:Y:S01]  /*53c0*/  IMAD.SHL.U32 R0, R0, 0x200000, RZ ;  /* 0x0020000000007824 */ /* 0x000fe200078e00ff */
[----:B------:R-:W-:-:S04]  /*53d0*/  LEA R2, R2, 0x37800000, 0x17 ;  /* 0x3780000002027811 */ /* 0x000fc800078eb8ff */
[----:B------:R-:W-:-:S07]  /*53e0*/  LOP3.LUT R4, R2, R0, R7, 0xfe, !PT ;  /* 0x0000000002047212 */ /* 0x000fce00078efe07 */
.L_x_21810:
[----:B------:R-:W-:Y:S05]  /*53f0*/  BSYNC.RECONVERGENT B0 ;  /* 0x0000000000007941 */ /* 0x000fea0003800200 */
.L_x_21809:
[----:B------:R-:W0:Y:S02]  /*5400*/  F2I.FTZ.TRUNC.NTZ R4, R4 ;  /* 0x0000000400047305 */ /* 0x000e24000021f100 */
[----:B0-----:R-:W-:Y:S01]  /*5410*/  PRMT R0, R4, 0x7610, R0 ;  /* 0x0000761004007816 */ /* 0x001fe20000000000 */
[----:B------:R-:W-:Y:S06]  /*5420*/  BRA `(.L_x_21790) ;  /* 0x00000000009c7947 */ /* 0x000fec0003800000 */
.L_x_21802:
        /* <DEDUP_REMOVED lines=14> */
.L_x_21816:
[----:B------:R-:W-:Y:S05]  /*5510*/  BSYNC.RECONVERGENT B0 ;  /* 0x0000000000007941 */ /* 0x000fea0003800200 */
.L_x_21815:
[----:B------:R-:W0:Y:S02]  /*5520*/  F2I.FTZ.TRUNC.NTZ R4, R4 ;  /* 0x0000000400047305 */ /* 0x000e24000021f100 */
[----:B0-----:R-:W-:Y:S01]  /*5530*/  PRMT R0, R4, 0x7610, R0 ;  /* 0x0000761004007816 */ /* 0x001fe20000000000 */
[----:B------:R-:W-:Y:S06]  /*5540*/  BRA `(.L_x_21790) ;  /* 0x0000000000547947 */ /* 0x000fec0003800000 */
.L_x_21789:
        /* <DEDUP_REMOVED lines=16> */
.L_x_21817:
[----:B------:R-:W-:Y:S01]  /*5650*/  PRMT R0, RZ, 0x7610, R0 ;  /* 0x00007610ff007816 */ /* 0x000fe20000000000 */
[----:B------:R-:W-:Y:S06]  /*5660*/  BRA `(.L_x_21790) ;  /* 0x00000000000c7947 */ /* 0x000fec0003800000 */
.L_x_21814:
[----:B------:R0:W5:Y:S01]  /*5670*/  LDG.E.U16 R0, desc[UR36][R2.64] ;  /* 0x0000002402007981 */ /* 0x000162000c1e1500 */
[----:B------:R-:W-:Y:S05]  /*5680*/  BRA `(.L_x_21790) ;  /* 0x0000000000047947 */ /* 0x000fea0003800000 */
.L_x_21813:
[----:B------:R1:W5:Y:S02]  /*5690*/  LDG.E.U16 R0, desc[UR36][R2.64] ;  /* 0x0000002402007981 */ /* 0x000364000c1e1500 */
.L_x_21790:
        /* <DEDUP_REMOVED lines=37> */
.L_x_21819:
        /* <DEDUP_REMOVED lines=27> */
.L_x_21820:
[----:B------:R-:W-:Y:S05]  /*5aa0*/  BSYNC.RECONVERGENT B0 ;  /* 0x0000000000007941 */ /* 0x000fea0003800200 */
.L_x_21818:
        /* <DEDUP_REMOVED lines=16> */
.L_x_21824:
[----:B------:R0:W-:Y:S01]  /*5bb0*/  STG.E.U8 desc[UR36][R2.64], R5 ;  /* 0x0000000502007986 */ /* 0x0001e2000c101124 */
[----:B------:R-:W-:Y:S05]  /*5bc0*/  BRA `(.L_x_21826) ;  /* 0x0000000c00587947 */ /* 0x000fea0003800000 */
.L_x_21823:
        /* <DEDUP_REMOVED lines=11> */
.L_x_21828:
[----:B------:R-:W-:-:S05]  /*5c80*/  PRMT R5, R5, 0x9910, RZ ;  /* 0x0000991005057816 */ /* 0x000fca00000000ff */
[----:B------:R0:W-:Y:S01]  /*5c90*/  STG.E desc[UR36][R2.64], R5 ;  /* 0x0000000502007986 */ /* 0x0001e2000c101924 */
[----:B------:R-:W-:Y:S05]  /*5ca0*/  BRA `(.L_x_21826) ;  /* 0x0000000c00207947 */ /* 0x000fea0003800000 */
.L_x_21827:
[----:B------:R0:W-:Y:S01]  /*5cb0*/  STG.E.U16 desc[UR36][R2.64], R5 ;  /* 0x0000000502007986 */ /* 0x0001e2000c101524 */
[----:B------:R-:W-:Y:S05]  /*5cc0*/  BRA `(.L_x_21826) ;  /* 0x0000000c00187947 */ /* 0x000fea0003800000 */
.L_x_21822:
        /* <DEDUP_REMOVED lines=9> */
.L_x_21830:
[----:B------:R-:W0:Y:S02]  /*5d60*/  I2F.S16 R0, R5 ;  /* 0x0000000500007306 */ /* 0x000e240000101400 */
[----:B0-----:R-:W-:-:S05]  /*5d70*/  F2FP.F16.F32.PACK_AB R0, RZ, R0 ;  /* 0x00000000ff00723e */ /* 0x001fca00000000ff */
[----:B------:R0:W-:Y:S01]  /*5d80*/  STG.E.U16 desc[UR36][R2.64], R0 ;  /* 0x0000000002007986 */ /* 0x0001e2000c101524 */
[----:B------:R-:W-:Y:S05]  /*5d90*/  BRA `(.L_x_21826) ;  /* 0x0000000800e47947 */ /* 0x000fea0003800000 */
.L_x_21829:
        /* <DEDUP_REMOVED lines=10> */
.L_x_21832:
[----:B------:R-:W0:Y:S02]  /*5e40*/  I2F.S16 R5, R5 ;  /* 0x0000000500057306 */ /* 0x000e240000101400 */
[----:B0-----:R-:W-:-:S04]  /*5e50*/  F2FP.F16.F32.PACK_AB R5, RZ, R5 ;  /* 0x00000005ff05723e */ /* 0x001fc800000000ff */
[----:B------:R-:W-:-:S05]  /*5e60*/  PRMT R5, R5, 0x5410, RZ ;  /* 0x0000541005057816 */ /* 0x000fca00000000ff */
[----:B------:R0:W-:Y:S01]  /*5e70*/  STG.E desc[UR36][R2.64], R5 ;  /* 0x0000000502007986 */ /* 0x0001e2000c101924 */
[----:B------:R-:W-:Y:S05]  /*5e80*/  BRA `(.L_x_21826) ;  /* 0x0000000800a87947 */ /* 0x000fea0003800000 */
.L_x_21831:
[----:B------:R-:W0:Y:S02]  /*5e90*/  I2F.F64.S16 R4, R5 ;  /* 0x0000000500047312 */ /* 0x000e240000101c00 */
[----:B0-----:R0:W-:Y:S01]  /*5ea0*/  STG.E.64 desc[UR36][R2.64], R4 ;  /* 0x0000000402007986 */ /* 0x0011e2000c101b24 */
[----:B------:R-:W-:Y:S05]  /*5eb0*/  BRA `(.L_x_21826) ;  /* 0x00000008009c7947 */ /* 0x000fea0003800000 */
.L_x_21821:
        /* <DEDUP_REMOVED lines=12> */
.L_x_21836:
        /* <DEDUP_REMOVED lines=18> */
.L_x_21839:
[----:B------:R-:W-:-:S04]  /*60a0*/  SHF.R.U32.HI R5, RZ, 0x18, R5 ;  /* 0x00000018ff057819 */ /* 0x000fc80000011605 */
[----:B------:R-:W-:-:S07]  /*60b0*/  LOP3.LUT R0, R0, 0x80, R5, 0xf8, !PT ;  /* 0x0000008000007812 */ /* 0x000fce00078ef805 */
.L_x_21838:
[----:B------:R-:W-:Y:S05]  /*60c0*/  BSYNC.RECONVERGENT B0 ;  /* 0x0000000000007941 */ /* 0x000fea0003800200 */
.L_x_21837:
[----:B------:R0:W-:Y:S01]  /*60d0*/  STG.E.U8 desc[UR36][R2.64], R0 ;  /* 0x0000000002007986 */ /* 0x0001e2000c101124 */
[----:B------:R-:W-:Y:S05]  /*60e0*/  BRA `(.L_x_21826) ;  /* 0x0000000800107947 */ /* 0x000fea0003800000 */
.L_x_21835:
        /* <DEDUP_REMOVED lines=18> */
.L_x_21842:
[----:B------:R-:W-:-:S04]  /*6210*/  SHF.R.U32.HI R5, RZ, 0x18, R5 ;  /* 0x00000018ff057819 */ /* 0x000fc80000011605 */
[----:B------:R-:W-:-:S07]  /*6220*/  LOP3.LUT R0, R0, 0x80, R5, 0xf8, !PT ;  /* 0x0000008000007812 */ /* 0x000fce00078ef805 */
.L_x_21841:
[----:B------:R-:W-:Y:S05]  /*6230*/  BSYNC.RECONVERGENT B0 ;  /* 0x0000000000007941 */ /* 0x000fea0003800200 */
.L_x_21840:
[----:B------:R0:W-:Y:S01]  /*6240*/  STG.E.U8 desc[UR36][R2.64], R0 ;  /* 0x0000000002007986 */ /* 0x0001e2000c101124 */
[----:B------:R-:W-:Y:S05]  /*6250*/  BRA `(.L_x_21826) ;  /* 0x0000000400b47947 */ /* 0x000fea0003800000 */
.L_x_21834:
        /* <DEDUP_REMOVED lines=23> */
.L_x_21844:
[----:B------:R-:W-:-:S04]  /*63d0*/  PRMT R5, R5, 0x9910, RZ ;  /* 0x0000991005057816 */ /* 0x000fc800000000ff */
[----:B------:R-:W-:-:S04]  /*63e0*/  MOV R4, R5 ;  /* 0x0000000500047202 */ /* 0x000fc80000000f00 */
[----:B------:R-:W-:-:S05]  /*63f0*/  SHF.R.S32.HI R5, RZ, 0x1f, R4 ;  /* 0x0000001fff057819 */ /* 0x000fca0000011404 */
[----:B------:R0:W-:Y:S01]  /*6400*/  STG.E.64 desc[UR36][R2.64], R4 ;  /* 0x0000000402007986 */ /* 0x0001e2000c101b24 */
[----:B------:R-:W-:Y:S05]  /*6410*/  BRA `(.L_x_21826) ;  /* 0x0000000400447947 */ /* 0x000fea0003800000 */
.L_x_21843:
[----:B------:R-:W-:-:S05]  /*6420*/  PRMT R5, R5, 0x9910, RZ ;  /* 0x0000991005057816 */ /* 0x000fca00000000ff */
[----:B------:R0:W-:Y:S01]  /*6430*/  STG.E desc[UR36][R2.64], R5 ;  /* 0x0000000502007986 */ /* 0x0001e2000c101924 */
[----:B------:R-:W-:Y:S05]  /*6440*/  BRA `(.L_x_21826) ;  /* 0x0000000400387947 */ /* 0x000fea0003800000 */
.L_x_21833:
        /* <DEDUP_REMOVED lines=11> */
.L_x_21846:
[----:B------:R-:W-:Y:S01]  /*6500*/  CS2R R6, SRZ ;  /* 0x0000000000067805 */ /* 0x000fe2000001ff00 */
[----:B------:R-:W0:Y:S04]  /*6510*/  I2F.F64.S16 R4, R5 ;  /* 0x0000000500047312 */ /* 0x000e280000101c00 */
[----:B0-----:R4:W-:Y:S01]  /*6520*/  STG.E.128 desc[UR36][R2.64], R4 ;  /* 0x0000000402007986 */ /* 0x0019e2000c101d24 */
[----:B------:R-:W-:Y:S05]  /*6530*/  BRA `(.L_x_21826) ;  /* 0x0000000000fc7947 */ /* 0x000fea0003800000 */
.L_x_21845:
[----:B------:R-:W-:-:S09]  /*6540*/  UISETP.NE.AND UP0, UPT, UR4, 0xf, UPT ;  /* 0x0000000f0400788c */ /* 0x000fd2000bf05270 */
[----:B------:R-:W-:Y:S05]  /*6550*/  BRA.U !UP0, `(.L_x_21847) ;  /* 0x0000000108e87547 */ /* 0x000fea000b800000 */
[----:B------:R-:W-:-:S09]  /*6560*/  UISETP.NE.AND UP0, UPT, UR4, 0x17, UPT ;  /* 0x000000170400788c */ /* 0x000fd2000bf05270 */
[----:B------:R-:W-:Y:S05]  /*6570*/  BRA.U !UP0, `(.L_x_21848) ;  /* 0x0000000108907547 */ /* 0x000fea000b800000 */
[----:B------:R-:W-:-:S09]  /*6580*/  UISETP.NE.AND UP0, UPT, UR4, 0x18, UPT ;  /* 0x000000180400788c */ /* 0x000fd2000bf05270 */
[----:B------:R-:W-:Y:S05]  /*6590*/  BRA.U !UP0, `(.L_x_21849) ;  /* 0x0000000108447547 */ /* 0x000fea000b800000 */
.L_x_21825:
        /* <DEDUP_REMOVED lines=16> */
.L_x_21850:
[----:B------:R-:W-:Y:S05]  /*66a0*/  BRA `(.L_x_21826) ;  /* 0x0000000000a07947 */ /* 0x000fea0003800000 */
.L_x_21849:
        /* <DEDUP_REMOVED lines=13> */
.L_x_21852:
[----:B------:R-:W-:Y:S05]  /*6780*/  BSYNC.RECONVERGENT B0 ;  /* 0x0000000000007941 */ /* 0x000fea0003800200 */
.L_x_21851:
[----:B------:R-:W-:-:S05]  /*6790*/  LOP3.LUT R7, R0, 0x80, R7, 0xf8, !PT ;  /* 0x0000008000077812 */ /* 0x000fca00078ef807 */
[----:B------:R2:W-:Y:S01]  /*67a0*/  STG.E.U8 desc[UR36][R2.64], R7 ;  /* 0x0000000702007986 */ /* 0x0005e2000c101124 */
[----:B------:R-:W-:Y:S05]  /*67b0*/  BRA `(.L_x_21826) ;  /* 0x00000000005c7947 */ /* 0x000fea0003800000 */
.L_x_21848:
        /* <DEDUP_REMOVED lines=12> */
.L_x_21854:
[----:B------:R-:W-:Y:S01]  /*6880*/  IMAD.MOV.U32 R0, RZ, RZ, 0x7f ;  /* 0x0000007fff007424 */ /* 0x000fe200078e00ff */
[----:B------:R-:W-:-:S04]  /*6890*/  ISETP.GT.U32.AND P0, PT, R4, 0x7f800000, PT ;  /* 0x7f8000000400780c */ /* 0x000fc80003f04070 */
[----:B------:R-:W-:-:S09]  /*68a0*/  SEL R0, R0, 0x7c, P0 ;  /* 0x0000007c00007807 */ /* 0x000fd20000000000 */
.L_x_21855:
[----:B------:R-:W-:Y:S05]  /*68b0*/  BSYNC.RECONVERGENT B0 ;  /* 0x0000000000007941 */ /* 0x000fea0003800200 */
.L_x_21853:
[----:B------:R-:W-:-:S04]  /*68c0*/  SHF.R.U32.HI R5, RZ, 0x18, R5 ;  /* 0x00000018ff057819 */ /* 0x000fc80000011605 */
[----:B------:R-:W-:-:S05]  /*68d0*/  LOP3.LUT R5, R0, 0x80, R5, 0xf8, !PT ;  /* 0x0000008000057812 */ /* 0x000fca00078ef805 */
[----:B------:R1:W-:Y:S01]  /*68e0*/  STG.E.U8 desc[UR36][R2.64], R5 ;  /* 0x0000000502007986 */ /* 0x0003e2000c101124 */
[----:B------:R-:W-:Y:S05]  /*68f0*/  BRA `(.L_x_21826) ;  /* 0x00000000000c7947 */ /* 0x000fea0003800000 */
.L_x_21847:
[----:B------:R-:W0:Y:S02]  /*6900*/  I2F.S16 R0, R5 ;  /* 0x0000000500007306 */ /* 0x000e240000101400 */
[----:B0-----:R-:W-:-:S05]  /*6910*/  F2FP.BF16.F32.PACK_AB R0, RZ, R0 ;  /* 0x00000000ff00723e */ /* 0x001fca00000010ff */
[----:B------:R0:W-:Y:S02]  /*6920*/  STG.E.U16 desc[UR36][R2.64], R0 ;  /* 0x0000000002007986 */ /* 0x0001e4000c101524 */
.L_x_21826:
[----:B------:R-:W-:-:S07]  /*6930*/  IADD3 R17, PT, PT, R17, 0x80, RZ ;  /* 0x0000008011117810 */ /* 0x000fce0007ffe0ff */
.L_x_21783:
[----:B------:R-:W-:Y:S05]  /*6940*/  BSYNC.RECONVERGENT B6 ;  /* 0x0000000000067941 */ /* 0x000fea0003800200 */
.L_x_21782:
        /* <DEDUP_REMOVED lines=307> */
.L_x_21858:
        /* <DEDUP_REMOVED lines=16> */
.L_x_21862:
[----:B------:R0:W5:Y:S01]  /*7d80*/  LDG.E.U8 R0, desc[UR36][R2.64] ;  /* 0x0000002402007981 */ /* 0x000162000c1e1100 */
[----:B------:R-:W-:Y:S05]  /*7d90*/  BRA `(.L_x_21864) ;  /* 0x0000000c004c7947 */ /* 0x000fea0003800000 */
.L_x_21861:
        /* <DEDUP_REMOVED lines=8> */
.L_x_21866:
[----:B------:R3:W5:Y:S01]  /*7e20*/  LDG.E.U16 R0, desc[UR36][R2.64] ;  /* 0x0000002402007981 */ /* 0x000762000c1e1500 */
[----:B------:R-:W-:Y:S05]  /*7e30*/  BRA `(.L_x_21864) ;  /* 0x0000000c00247947 */ /* 0x000fea0003800000 */
.L_x_21865:
[----:B------:R0:W5:Y:S01]  /*7e40*/  LDG.E.U16 R0, desc[UR36][R2.64] ;  /* 0x0000002402007981 */ /* 0x000162000c1e1500 */
[----:B------:R-:W-:Y:S05]  /*7e50*/  BRA `(.L_x_21864) ;  /* 0x0000000c001c7947 */ /* 0x000fea0003800000 */
.L_x_21860:
        /* <DEDUP_REMOVED lines=9> */
.L_x_21868:
[----:B------:R-:W2:Y:S02]  /*7ef0*/  LDG.E.U16 R4, desc[UR36][R2.64] ;  /* 0x0000002402047981 */ /* 0x000ea4000c1e1500 */
[----:B--2---:R-:W-:-:S06]  /*7f00*/  HADD2.F32 R4, -RZ, R4.H0_H0 ;  /* 0x20000004ff047230 */ /* 0x004fcc0000004100 */
[----:B------:R-:W0:Y:S02]  /*7f10*/  F2I.FTZ.TRUNC.NTZ R4, R4 ;  /* 0x0000000400047305 */ /* 0x000e24000021f100 */
[----:B0-----:R-:W-:Y:S01]  /*7f20*/  PRMT R0, R4, 0x7610, R0 ;  /* 0x0000761004007816 */ /* 0x001fe20000000000 */
[----:B------:R-:W-:Y:S06]  /*7f30*/  BRA `(.L_x_21864) ;  /* 0x0000000800e47947 */ /* 0x000fec0003800000 */
.L_x_21867:
        /* <DEDUP_REMOVED lines=9> */
.L_x_21870:
[----:B------:R-:W2:Y:S02]  /*7fd0*/  LDG.E.U16 R2, desc[UR36][R2.64] ;  /* 0x0000002402027981 */ /* 0x000ea4000c1e1500 */
[----:B--2---:R-:W-:-:S06]  /*7fe0*/  HADD2.F32 R4, -RZ, R2.H0_H0 ;  /* 0x20000002ff047230 */ /* 0x004fcc0000004100 */
[----:B------:R-:W0:Y:S02]  /*7ff0*/  F2I.FTZ.TRUNC.NTZ R4, R4 ;  /* 0x0000000400047305 */ /* 0x000e24000021f100 */
[----:B0-----:R-:W-:Y:S01]  /*8000*/  PRMT R0, R4, 0x7610, R0 ;  /* 0x0000761004007816 */ /* 0x001fe20000000000 */
[----:B------:R-:W-:Y:S06]  /*8010*/  BRA `(.L_x_21864) ;  /* 0x0000000800ac7947 */ /* 0x000fec0003800000 */
.L_x_21869:
[----:B------:R-:W2:Y:S02]  /*8020*/  LDG.E.64 R2, desc[UR36][R2.64] ;  /* 0x0000002402027981 */ /* 0x000ea4000c1e1b00 */
[----:B--2---:R0:W1:Y:S02]  /*8030*/  F2I.F64.TRUNC R0, R2 ;  /* 0x0000000200007311 */ /* 0x004064000030d100 */
[----:B01----:R-:W-:Y:S05]  /*8040*/  BRA `(.L_x_21864) ;  /* 0x0000000800a07947 */ /* 0x003fea0003800000 */
.L_x_21859:
        /* <DEDUP_REMOVED lines=12> */
.L_x_21873:
[----:B------:R-:W2:Y:S02]  /*8110*/  LDG.E.64 R2, desc[UR36][R2.64] ;  /* 0x0000002402027981 */ /* 0x000ea4000c1e1b00 */
[----:B--2---:R0:W1:Y:S02]  /*8120*/  F2I.F64.TRUNC R0, R2 ;  /* 0x0000000200007311 */ /* 0x004064000030d100 */
[----:B01----:R-:W-:Y:S05]  /*8130*/  BRA `(.L_x_21864) ;  /* 0x0000000800647947 */ /* 0x003fea0003800000 */
.L_x_21872:
        /* <DEDUP_REMOVED lines=27> */
.L_x_21875:
        /* <DEDUP_REMOVED lines=14> */
.L_x_21874:
[----:B------:R-:W2:Y:S02]  /*83d0*/  LDG.E.U16 R4, desc[UR36][R2.64] ;  /* 0x0000002402047981 */ /* 0x000ea4000c1e1500 */
[----:B--2---:R-:W-:-:S06]  /*83e0*/  IMAD.U32 R4, R4, 0x10000, RZ ;  /* 0x0001000004047824 */ /* 0x004fcc00078e00ff */
[----:B------:R-:W0:Y:S02]  /*83f0*/  F2I.FTZ.TRUNC.NTZ R4, R4 ;  /* 0x0000000400047305 */ /* 0x000e24000021f100 */
[----:B0-----:R-:W-:Y:S01]  /*8400*/  PRMT R0, R4, 0x7610, R0 ;  /* 0x0000761004007816 */ /* 0x001fe20000000000 */
[----:B------:R-:W-:Y:S06]  /*8410*/  BRA `(.L_x_21864) ;  /* 0x0000000400ac7947 */ /* 0x000fec0003800000 */
.L_x_21871:
        /* <DEDUP_REMOVED lines=10> */
.L_x_21878:
        /* <DEDUP_REMOVED lines=21> */
.L_x_21882:
[----:B------:R-:W-:Y:S05]  /*8610*/  BSYNC.RECONVERGENT B1 ;  /* 0x0000000000017941 */ /* 0x000fea0003800200 */
.L_x_21881:
[----:B------:R-:W-:Y:S02]  /*8620*/  SHF.L.U32 R0, R0, 0x14, RZ ;  /* 0x0000001400007819 */ /* 0x000fe400000006ff */
[----:B------:R-:W-:-:S04]  /*8630*/  LEA R2, R2, 0x3b800000, 0x17 ;  /* 0x3b80000002027811 */ /* 0x000fc800078eb8ff */
[----:B------:R-:W-:-:S07]  /*8640*/  LOP3.LUT R4, R2, R0, R7, 0xfe, !PT ;  /* 0x0000000002047212 */ /* 0x000fce00078efe07 */
.L_x_21880:
[----:B------:R-:W-:Y:S05]  /*8650*/  BSYNC.RECONVERGENT B0 ;  /* 0x0000000000007941 */ /* 0x000fea0003800200 */
.L_x_21879:
[----:B------:R-:W0:Y:S02]  /*8660*/  F2I.FTZ.TRUNC.NTZ R4, R4 ;  /* 0x0000000400047305 */ /* 0x000e24000021f100 */
[----:B0-----:R-:W-:Y:S01]  /*8670*/  PRMT R0, R4, 0x7610, R0 ;  /* 0x0000761004007816 */ /* 0x001fe20000000000 */
[----:B------:R-:W-:Y:S06]  /*8680*/  BRA `(.L_x_21864) ;  /* 0x0000000400107947 */ /* 0x000fec0003800000 */
.L_x_21877:
        /* <DEDUP_REMOVED lines=21> */
.L_x_21886:
[----:B------:R-:W-:Y:S05]  /*87e0*/  BSYNC.RECONVERGENT B1 ;  /* 0x0000000000017941 */ /* 0x000fea0003800200 */
.L_x_21885:
[----:B------:R-:W-:Y:S01]  /*87f0*/  IMAD.SHL.U32 R0, R0, 0x200000, RZ ;  /* 0x0020000000007824 */ /* 0x000fe200078e00ff */
[----:B------:R-:W-:-:S04]  /*8800*/  LEA R2, R2, 0x37800000, 0x17 ;  /* 0x3780000002027811 */ /* 0x000fc800078eb8ff */
[----:B------:R-:W-:-:S07]  /*8810*/  LOP3.LUT R4, R2, R0, R7, 0xfe, !PT ;  /* 0x0000000002047212 */ /* 0x000fce00078efe07 */
.L_x_21884:
[----:B------:R-:W-:Y:S05]  /*8820*/  BSYNC.RECONVERGENT B0 ;  /* 0x0000000000007941 */ /* 0x000fea0003800200 */
.L_x_21883:
[----:B------:R-:W0:Y:S02]  /*8830*/  F2I.FTZ.TRUNC.NTZ R4, R4 ;  /* 0x0000000400047305 */ /* 0x000e24000021f100 */
[----:B0-----:R-:W-:Y:S01]  /*8840*/  PRMT R0, R4, 0x7610, R0 ;  /* 0x0000761004007816 */ /* 0x001fe20000000000 */
[----:B------:R-:W-:Y:S06]  /*8850*/  BRA `(.L_x_21864) ;  /* 0x00000000009c7947 */ /* 0x000fec0003800000 */
.L_x_21876:
        /* <DEDUP_REMOVED lines=14> */
.L_x_21890:
[----:B------:R-:W-:Y:S05]  /*8940*/  BSYNC.RECONVERGENT B0 ;  /* 0x0000000000007941 */ /* 0x000fea0003800200 */
.L_x_21889:
[----:B------:R-:W0:Y:S02]  /*8950*/  F2I.FTZ.TRUNC.NTZ R4, R4 ;  /* 0x0000000400047305 */ /* 0x000e24000021f100 */
[----:B0-----:R-:W-:Y:S01]  /*8960*/  PRMT R0, R4, 0x7610, R0 ;  /* 0x0000761004007816 */ /* 0x001fe20000000000 */
[----:B------:R-:W-:Y:S06]  /*8970*/  BRA `(.L_x_21864) ;  /* 0x0000000000547947 */ /* 0x000fec0003800000 */
.L_x_21863:
        /* <DEDUP_REMOVED lines=16> */
.L_x_21891:
[----:B------:R-:W-:Y:S01]  /*8a80*/  PRMT R0, RZ, 0x7610, R0 ;  /* 0x00007610ff007816 */ /* 0x000fe20000000000 */
[----:B------:R-:W-:Y:S06]  /*8a90*/  BRA `(.L_x_21864) ;  /* 0x00000000000c7947 */ /* 0x000fec0003800000 */
.L_x_21888:
[----:B------:R1:W5:Y:S01]  /*8aa0*/  LDG.E.U16 R0, desc[UR36][R2.64] ;  /* 0x0000002402007981 */ /* 0x000362000c1e1500 */
[----:B------:R-:W-:Y:S05]  /*8ab0*/  BRA `(.L_x_21864) ;  /* 0x0000000000047947 */ /* 0x000fea0003800000 */
.L_x_21887:
[----:B------:R2:W5:Y:S02]  /*8ac0*/  LDG.E.U16 R0, desc[UR36][R2.64] ;  /* 0x0000002402007981 */ /* 0x000564000c1e1500 */
.L_x_21864:
        /* <DEDUP_REMOVED lines=37> */
.L_x_21893:
        /* <DEDUP_REMOVED lines=27> */
.L_x_21894:
[----:B------:R-:W-:Y:S05]  /*8ed0*/  BSYNC.RECONVERGENT B0 ;  /* 0x0000000000007941 */ /* 0x000fea0003800200 */
.L_x_21892:
        /* <DEDUP_REMOVED lines=16> */
.L_x_21898:
[----:B------:R0:W-:Y:S01]  /*8fe0*/  STG.E.U8 desc[UR36][R2.64], R5 ;  /* 0x0000000502007986 */ /* 0x0001e2000c101124 */
[----:B------:R-:W-:Y:S05]  /*8ff0*/  BRA `(.L_x_21900) ;  /* 0x0000000c00587947 */ /* 0x000fea0003800000 */
.L_x_21897:
        /* <DEDUP_REMOVED lines=11> */
.L_x_21902:
[----:B------:R-:W-:-:S05]  /*90b0*/  PRMT R5, R5, 0x9910, RZ ;  /* 0x0000991005057816 */ /* 0x000fca00000000ff */
[----:B------:R0:W-:Y:S01]  /*90c0*/  STG.E desc[UR36][R2.64], R5 ;  /* 0x0000000502007986 */ /* 0x0001e2000c101924 */
[----:B------:R-:W-:Y:S05]  /*90d0*/  BRA `(.L_x_21900) ;  /* 0x0000000c00207947 */ /* 0x000fea0003800000 */
.L_x_21901:
[----:B------:R0:W-:Y:S01]  /*90e0*/  STG.E.U16 desc[UR36][R2.64], R5 ;  /* 0x0000000502007986 */ /* 0x0001e2000c101524 */
[----:B------:R-:W-:Y:S05]  /*90f0*/  BRA `(.L_x_21900) ;  /* 0x0000000c00187947 */ /* 0x000fea0003800000 */
.L_x_21896:
        /* <DEDUP_REMOVED lines=9> */
.L_x_21904:
[----:B------:R-:W0:Y:S02]  /*9190*/  I2F.S16 R0, R5 ;  /* 0x0000000500007306 */ /* 0x000e240000101400 */
[----:B0-----:R-:W-:-:S05]  /*91a0*/  F2FP.F16.F32.PACK_AB R0, RZ, R0 ;  /* 0x00000000ff00723e */ /* 0x001fca00000000ff */
[----:B------:R0:W-:Y:S01]  /*91b0*/  STG.E.U16 desc[UR36][R2.64], R0 ;  /* 0x0000000002007986 */ /* 0x0001e2000c101524 */
[----:B------:R-:W-:Y:S05]  /*91c0*/  BRA `(.L_x_21900) ;  /* 0x0000000800e47947 */ /* 0x000fea0003800000 */
.L_x_21903:
        /* <DEDUP_REMOVED lines=10> */
.L_x_21906:
[----:B------:R-:W0:Y:S02]  /*9270*/  I2F.S16 R5, R5 ;  /* 0x0000000500057306 */ /* 0x000e240000101400 */
[----:B0-----:R-:W-:-:S04]  /*9280*/  F2FP.F16.F32.PACK_AB R5, RZ, R5 ;  /* 0x00000005ff05723e */ /* 0x001fc800000000ff */
[----:B------:R-:W-:-:S05]  /*9290*/  PRMT R5, R5, 0x5410, RZ ;  /* 0x0000541005057816 */ /* 0x000fca00000000ff */
[----:B------:R0:W-:Y:S01]  /*92a0*/  STG.E desc[UR36][R2.64], R5 ;  /* 0x0000000502007986 */ /* 0x0001e2000c101924 */
[----:B------:R-:W-:Y:S05]  /*92b0*/  BRA `(.L_x_21900) ;  /* 0x0000000800a87947 */ /* 0x000fea0003800000 */
.L_x_21905:
[----:B------:R-:W0:Y:S02]  /*92c0*/  I2F.F64.S16 R4, R5 ;  /* 0x0000000500047312 */ /* 0x000e240000101c00 */
[----:B0-----:R0:W-:Y:S01]  /*92d0*/  STG.E.64 desc[UR36][R2.64], R4 ;  /* 0x0000000402007986 */ /* 0x0011e2000c101b24 */
[----:B------:R-:W-:Y:S05]  /*92e0*/  BRA `(.L_x_21900) ;  /* 0x00000008009c7947 */ /* 0x000fea0003800000 */
.L_x_21895:
        /* <DEDUP_REMOVED lines=12> */
.L_x_21910:
        /* <DEDUP_REMOVED lines=18> */
.L_x_21913:
[----:B------:R-:W-:-:S04]  /*94d0*/  SHF.R.U32.HI R5, RZ, 0x18, R5 ;  /* 0x00000018ff057819 */ /* 0x000fc80000011605 */
[----:B------:R-:W-:-:S07]  /*94e0*/  LOP3.LUT R0, R0, 0x80, R5, 0xf8, !PT ;  /* 0x0000008000007812 */ /* 0x000fce00078ef805 */
.L_x_21912:
[----:B------:R-:W-:Y:S05]  /*94f0*/  BSYNC.RECONVERGENT B0 ;  /* 0x0000000000007941 */ /* 0x000fea0003800200 */
.L_x_21911:
[----:B------:R4:W-:Y:S01]  /*9500*/  STG.E.U8 desc[UR36][R2.64], R0 ;  /* 0x0000000002007986 */ /* 0x0009e2000c101124 */
[----:B------:R-:W-:Y:S05]  /*9510*/  BRA `(.L_x_21900) ;  /* 0x0000000800107947 */ /* 0x000fea0003800000 */
.L_x_21909:
        /* <DEDUP_REMOVED lines=18> */
.L_x_21916:
[----:B------:R-:W-:-:S04]  /*9640*/  SHF.R.U32.HI R5, RZ, 0x18, R5 ;  /* 0x00000018ff057819 */ /* 0x000fc80000011605 */
[----:B------:R-:W-:-:S07]  /*9650*/  LOP3.LUT R0, R0, 0x80, R5, 0xf8, !PT ;  /* 0x0000008000007812 */ /* 0x000fce00078ef805 */
.L_x_21915:
[----:B------:R-:W-:Y:S05]  /*9660*/  BSYNC.RECONVERGENT B0 ;  /* 0x0000000000007941 */ /* 0x000fea0003800200 */
.L_x_21914:
[----:B------:R3:W-:Y:S01]  /*9670*/  STG.E.U8 desc[UR36][R2.64], R0 ;  /* 0x0000000002007986 */ /* 0x0007e2000c101124 */
[----:B------:R-:W-:Y:S05]  /*9680*/  BRA `(.L_x_21900) ;  /* 0x0000000400b47947 */ /* 0x000fea0003800000 */
.L_x_21908:
        /* <DEDUP_REMOVED lines=23> */
.L_x_21918:
[----:B------:R-:W-:-:S05]  /*9800*/  PRMT R5, R5, 0x9910, RZ ;  /* 0x0000991005057816 */ /* 0x000fca00000000ff */
[----:B------:R-:W-:-:S05]  /*9810*/  IMAD.MOV.U32 R4, RZ, RZ, R5 ;  /* 0x000000ffff047224 */ /* 0x000fca00078e0005 */
[----:B------:R-:W-:-:S05]  /*9820*/  SHF.R.S32.HI R5, RZ, 0x1f, R4 ;  /* 0x0000001fff057819 */ /* 0x000fca0000011404 */
[----:B------:R0:W-:Y:S01]  /*9830*/  STG.E.64 desc[UR36][R2.64], R4 ;  /* 0x0000000402007986 */ /* 0x0001e2000c101b24 */
[----:B------:R-:W-:Y:S05]  /*9840*/  BRA `(.L_x_21900) ;  /* 0x0000000400447947 */ /* 0x000fea0003800000 */
.L_x_21917:
[----:B------:R-:W-:-:S05]  /*9850*/  PRMT R5, R5, 0x9910, RZ ;  /* 0x0000991005057816 */ /* 0x000fca00000000ff */
[----:B------:R2:W-:Y:S01]  /*9860*/  STG.E desc[UR36][R2.64], R5 ;  /* 0x0000000502007986 */ /* 0x0005e2000c101924 */
[----:B------:R-:W-:Y:S05]  /*9870*/  BRA `(.L_x_21900) ;  /* 0x0000000400387947 */ /* 0x000fea0003800000 */
.L_x_21907:
        /* <DEDUP_REMOVED lines=11> */
.L_x_21920:
[----:B------:R-:W-:Y:S01]  /*9930*/  CS2R R6, SRZ ;  /* 0x0000000000067805 */ /* 0x000fe2000001ff00 */
[----:B------:R-:W0:Y:S04]  /*9940*/  I2F.F64.S16 R4, R5 ;  /* 0x0000000500047312 */ /* 0x000e280000101c00 */
[----:B0-----:R0:W-:Y:S01]  /*9950*/  STG.E.128 desc[UR36][R2.64], R4 ;  /* 0x0000000402007986 */ /* 0x0011e2000c101d24 */
[----:B------:R-:W-:Y:S05]  /*9960*/  BRA `(.L_x_21900) ;  /* 0x0000000000fc7947 */ /* 0x000fea0003800000 */
.L_x_21919:
[----:B------:R-:W-:-:S09]  /*9970*/  UISETP.NE.AND UP0, UPT, UR4, 0xf, UPT ;  /* 0x0000000f0400788c */ /* 0x000fd2000bf05270 */
[----:B------:R-:W-:Y:S05]  /*9980*/  BRA.U !UP0, `(.L_x_21921) ;  /* 0x0000000108e87547 */ /* 0x000fea000b800000 */
[----:B------:R-:W-:-:S09]  /*9990*/  UISETP.NE.AND UP0, UPT, UR4, 0x17, UPT ;  /* 0x000000170400788c */ /* 0x000fd2000bf05270 */
[----:B------:R-:W-:Y:S05]  /*99a0*/  BRA.U !UP0, `(.L_x_21922) ;  /* 0x0000000108907547 */ /* 0x000fea000b800000 */
[----:B------:R-:W-:-:S09]  /*99b0*/  UISETP.NE.AND UP0, UPT, UR4, 0x18, UPT ;  /* 0x000000180400788c */ /* 0x000fd2000bf05270 */
[----:B------:R-:W-:Y:S05]  /*99c0*/  BRA.U !UP0, `(.L_x_21923) ;  /* 0x0000000108447547 */ /* 0x000fea000b800000 */
.L_x_21899:
        /* <DEDUP_REMOVED lines=16> */
.L_x_21924:
[----:B------:R-:W-:Y:S05]  /*9ad0*/  BRA `(.L_x_21900) ;  /* 0x0000000000a07947 */ /* 0x000fea0003800000 */
.L_x_21923:
        /* <DEDUP_REMOVED lines=13> */
.L_x_21926:
[----:B------:R-:W-:Y:S05]  /*9bb0*/  BSYNC.RECONVERGENT B0 ;  /* 0x0000000000007941 */ /* 0x000fea0003800200 */
.L_x_21925:
[----:B------:R-:W-:-:S05]  /*9bc0*/  LOP3.LUT R7, R0, 0x80, R7, 0xf8, !PT ;  /* 0x0000008000077812 */ /* 0x000fca00078ef807 */
[----:B------:R0:W-:Y:S01]  /*9bd0*/  STG.E.U8 desc[UR36][R2.64], R7 ;  /* 0x0000000702007986 */ /* 0x0001e2000c101124 */
[----:B------:R-:W-:Y:S05]  /*9be0*/  BRA `(.L_x_21900) ;  /* 0x00000000005c7947 */ /* 0x000fea0003800000 */
.L_x_21922:
        /* <DEDUP_REMOVED lines=12> */
.L_x_21928:
[----:B------:R-:W-:Y:S01]  /*9cb0*/  IMAD.MOV.U32 R0, RZ, RZ, 0x7f ;  /* 0x0000007fff007424 */ /* 0x000fe200078e00ff */
[----:B------:R-:W-:-:S04]  /*9cc0*/  ISETP.GT.U32.AND P0, PT, R4, 0x7f800000, PT ;  /* 0x7f8000000400780c */ /* 0x000fc80003f04070 */
[----:B------:R-:W-:-:S09]  /*9cd0*/  SEL R0, R0, 0x7c, P0 ;  /* 0x0000007c00007807 */ /* 0x000fd20000000000 */
.L_x_21929:
[----:B------:R-:W-:Y:S05]  /*9ce0*/  BSYNC.RECONVERGENT B0 ;  /* 0x0000000000007941 */ /* 0x000fea0003800200 */
.L_x_21927:
[----:B------:R-:W-:-:S04]  /*9cf0*/  SHF.R.U32.HI R5, RZ, 0x18, R5 ;  /* 0x00000018ff057819 */ /* 0x000fc80000011605 */
[----:B------:R-:W-:-:S05]  /*9d00*/  LOP3.LUT R5, R0, 0x80, R5, 0xf8, !PT ;  /* 0x0000008000057812 */ /* 0x000fca00078ef805 */
[----:B------:R0:W-:Y:S01]  /*9d10*/  STG.E.U8 desc[UR36][R2.64], R5 ;  /* 0x0000000502007986 */ /* 0x0001e2000c101124 */
[----:B------:R-:W-:Y:S05]  /*9d20*/  BRA `(.L_x_21900) ;  /* 0x00000000000c7947 */ /* 0x000fea0003800000 */
.L_x_21921:
[----:B------:R-:W0:Y:S02]  /*9d30*/  I2F.S16 R0, R5 ;  /* 0x0000000500007306 */ /* 0x000e240000101400 */
[----:B0-----:R-:W-:-:S05]  /*9d40*/  F2FP.BF16.F32.PACK_AB R0, RZ, R0 ;  /* 0x00000000ff00723e */ /* 0x001fca00000010ff */
[----:B------:R0:W-:Y:S02]  /*9d50*/  STG.E.U16 desc[UR36][R2.64], R0 ;  /* 0x0000000002007986 */ /* 0x0001e4000c101524 */
.L_x_21900:
[----:B------:R-:W-:-:S07]  /*9d60*/  VIADD R17, R17, 0x80 ;  /* 0x0000008011117836 */ /* 0x000fce0000000000 */
.L_x_21857:
[----:B------:R-:W-:Y:S05]  /*9d70*/  BSYNC.RECONVERGENT B6 ;  /* 0x0000000000067941 */ /* 0x000fea0003800200 */
.L_x_21856:
[----:B------:R-:W5:Y:S02]  /*9d80*/  LDCU UR4, c[0x0][0x380] ;  /* 0x00007000ff0477ac */ /* 0x000f640008000800 */
[----:B-----5:R-:W-:-:S13]  /*9d90*/  ISETP.GE.AND P0, PT, R17, UR4, PT ;  /* 0x0000000411007c0c */ /* 0x020fda000bf06270 */
[----:B------:R-:W-:Y:S05]  /*9da0*/  @P0 EXIT ;  /* 0x000000000000094d */ /* 0x000fea0003800000 */
        /* <DEDUP_REMOVED lines=303> */
.L_x_21930:
        /* <DEDUP_REMOVED lines=18> */
.L_x_21934:
[----:B------:R0:W5:Y:S01]  /*b1c0*/  LDG.E.U8 R0, desc[UR36][R2.64] ;  /* 0x0000002402007981 */ /* 0x000162000c1e1100 */
[----:B------:R-:W-:Y:S05]  /*b1d0*/  BRA `(.L_x_21936) ;  /* 0x0000000c004c7947 */ /* 0x000fea0003800000 */
.L_x_21933:
        /* <DEDUP_REMOVED lines=8> */
.L_x_21938:
[----:B------:R0:W5:Y:S01]  /*b260*/  LDG.E.U16 R0, desc[UR36][R2.64] ;  /* 0x0000002402007981 */ /* 0x000162000c1e1500 */
[----:B------:R-:W-:Y:S05]  /*b270*/  BRA `(.L_x_21936) ;  /* 0x0000000c00247947 */ /* 0x000fea0003800000 */
.L_x_21937:
[----:B------:R4:W5:Y:S01]  /*b280*/  LDG.E.U16 R0, desc[UR36][R2.64] ;  /* 0x0000002402007981 */ /* 0x000962000c1e1500 */
[----:B------:R-:W-:Y:S05]  /*b290*/  BRA `(.L_x_21936) ;  /* 0x0000000c001c7947 */ /* 0x000fea0003800000 */
.L_x_21932:
        /* <DEDUP_REMOVED lines=9> */
.L_x_21940:
[----:B------:R-:W2:Y:S02]  /*b330*/  LDG.E.U16 R4, desc[UR36][R2.64] ;  /* 0x0000002402047981 */ /* 0x000ea4000c1e1500 */
[----:B--2---:R-:W-:-:S06]  /*b340*/  HADD2.F32 R4, -RZ, R4.H0_H0 ;  /* 0x20000004ff047230 */ /* 0x004fcc0000004100 */
[----:B------:R-:W0:Y:S02]  /*b350*/  F2I.FTZ.TRUNC.NTZ R4, R4 ;  /* 0x0000000400047305 */ /* 0x000e24000021f100 */
[----:B0-----:R-:W-:Y:S01]  /*b360*/  PRMT R0, R4, 0x7610, R0 ;  /* 0x0000761004007816 */ /* 0x001fe20000000000 */
[----:B------:R-:W-:Y:S06]  /*b370*/  BRA `(.L_x_21936) ;  /* 0x0000000800e47947 */ /* 0x000fec0003800000 */
.L_x_21939:
        /* <DEDUP_REMOVED lines=9> */
.L_x_21942:
[----:B------:R-:W2:Y:S02]  /*b410*/  LDG.E.U16 R2, desc[UR36][R2.64] ;  /* 0x0000002402027981 */ /* 0x000ea4000c1e1500 */
[----:B--2---:R-:W-:-:S06]  /*b420*/  HADD2.F32 R4, -RZ, R2.H0_H0 ;  /* 0x20000002ff047230 */ /* 0x004fcc0000004100 */
[----:B------:R-:W0:Y:S02]  /*b430*/  F2I.FTZ.TRUNC.NTZ R4, R4 ;  /* 0x0000000400047305 */ /* 0x000e24000021f100 */
[----:B0-----:R-:W-:Y:S01]  /*b440*/  PRMT R0, R4, 0x7610, R0 ;  /* 0x0000761004007816 */ /* 0x001fe20000000000 */
[----:B------:R-:W-:Y:S06]  /*b450*/  BRA `(.L_x_21936) ;  /* 0x0000000800ac7947 */ /* 0x000fec0003800000 */
.L_x_21941:
[----:B------:R-:W2:Y:S02]  /*b460*/  LDG.E.64 R2, desc[UR36][R2.64] ;  /* 0x0000002402027981 */ /* 0x000ea4000c1e1b00 */
[----:B--2---:R2:W3:Y:S02]  /*b470*/  F2I.F64.TRUNC R0, R2 ;  /* 0x0000000200007311 */ /* 0x0044e4000030d100 */
[----:B--23--:R-:W-:Y:S05]  /*b480*/  BRA `(.L_x_21936) ;  /* 0x0000000800a07947 */ /* 0x00cfea0003800000 */
.L_x_21931:
        /* <DEDUP_REMOVED lines=12> */
.L_x_21945:
[----:B------:R-:W2:Y:S02]  /*b550*/  LDG.E.64 R2, desc[UR36][R2.64] ;  /* 0x0000002402027981 */ /* 0x000ea4000c1e1b00 */
[----:B--2---:R0:W1:Y:S02]  /*b560*/  F2I.F64.TRUNC R0, R2 ;  /* 0x0000000200007311 */ /* 0x004064000030d100 */
[----:B01----:R-:W-:Y:S05]  /*b570*/  BRA `(.L_x_21936) ;  /* 0x0000000800647947 */ /* 0x003fea0003800000 */
.L_x_21944:
        /* <DEDUP_REMOVED lines=27> */
.L_x_21947:
        /* <DEDUP_REMOVED lines=14> */
.L_x_21946:
[----:B------:R-:W2:Y:S02]  /*b810*/  LDG.E.U16 R4, desc[UR36][R2.64] ;  /* 0x0000002402047981 */ /* 0x000ea4000c1e1500 */
[----:B--2---:R-:W-:-:S06]  /*b820*/  IMAD.U32 R4, R4, 0x10000, RZ ;  /* 0x0001000004047824 */ /* 0x004fcc00078e00ff */
[----:B------:R-:W0:Y:S02]  /*b830*/  F2I.FTZ.TRUNC.NTZ R4, R4 ;  /* 0x0000000400047305 */ /* 0x000e24000021f100 */
[----:B0-----:R-:W-:Y:S01]  /*b840*/  PRMT R0, R4, 0x7610, R0 ;  /* 0x0000761004007816 */ /* 0x001fe20000000000 */
[----:B------:R-:W-:Y:S06]  /*b850*/  BRA `(.L_x_21936) ;  /* 0x0000000400ac7947 */ /* 0x000fec0003800000 */
.L_x_21943:
        /* <DEDUP_REMOVED lines=10> */
.L_x_21950:
        /* <DEDUP_REMOVED lines=21> */
.L_x_21954:
[----:B------:R-:W-:Y:S05]  /*ba50*/  BSYNC.RECONVERGENT B1 ;  /* 0x0000000000017941 */ /* 0x000fea0003800200 */
.L_x_21953:
[----:B------:R-:W-:Y:S01]  /*ba60*/  IMAD.SHL.U32 R0, R0, 0x100000, RZ ;  /* 0x0010000000007824 */ /* 0x000fe200078e00ff */
[----:B------:R-:W-:-:S04]  /*ba70*/  LEA R2, R2, 0x3b800000, 0x17 ;  /* 0x3b80000002027811 */ /* 0x000fc800078eb8ff */
[----:B------:R-:W-:-:S07]  /*ba80*/  LOP3.LUT R4, R2, R0, R7, 0xfe, !PT ;  /* 0x0000000002047212 */ /* 0x000fce00078efe07 */
.L_x_21952:
[----:B------:R-:W-:Y:S05]  /*ba90*/  BSYNC.RECONVERGENT B0 ;  /* 0x0000000000007941 */ /* 0x000fea0003800200 */
.L_x_21951:
[----:B------:R-:W0:Y:S02]  /*baa0*/  F2I.FTZ.TRUNC.NTZ R4, R4 ;  /* 0x0000000400047305 */ /* 0x000e24000021f100 */
[----:B0-----:R-:W-:Y:S01]  /*bab0*/  PRMT R0, R4, 0x7610, R0 ;  /* 0x0000761004007816 */ /* 0x001fe20000000000 */
[----:B------:R-:W-:Y:S06]  /*bac0*/  BRA `(.L_x_21936) ;  /* 0x0000000400107947 */ /* 0x000fec0003800000 */
.L_x_21949:
        /* <DEDUP_REMOVED lines=21> */
.L_x_21958:
[----:B------:R-:W-:Y:S05]  /*bc20*/  BSYNC.RECONVERGENT B1 ;  /* 0x0000000000017941 */ /* 0x000fea0003800200 */
.L_x_21957:
[----:B------:R-:W-:Y:S02]  /*bc30*/  SHF.L.U32 R0, R0, 0x15, RZ ;  /* 0x0000001500007819 */ /* 0x000fe400000006ff */
[----:B------:R-:W-:-:S04]  /*bc40*/  LEA R2, R2, 0x37800000, 0x17 ;  /* 0x3780000002027811 */ /* 0x000fc800078eb8ff */
[----:B------:R-:W-:-:S07]  /*bc50*/  LOP3.LUT R4, R2, R0, R7, 0xfe, !PT ;  /* 0x0000000002047212 */ /* 0x000fce00078efe07 */
.L_x_21956:
[----:B------:R-:W-:Y:S05]  /*bc60*/  BSYNC.RECONVERGENT B0 ;  /* 0x0000000000007941 */ /* 0x000fea0003800200 */
.L_x_21955:
[----:B------:R-:W0:Y:S02]  /*bc70*/  F2I.FTZ.TRUNC.NTZ R4, R4 ;  /* 0x0000000400047305 */ /* 0x000e24000021f100 */
[----:B0-----:R-:W-:Y:S01]  /*bc80*/  PRMT R0, R4, 0x7610, R0 ;  /* 0x0000761004007816 */ /* 0x001fe20000000000 */
[----:B------:R-:W-:Y:S06]  /*bc90*/  BRA `(.L_x_21936) ;  /* 0x00000000009c7947 */ /* 0x000fec0003800000 */
.L_x_21948:
        /* <DEDUP_REMOVED lines=14> */
.L_x_21962:
[----:B------:R-:W-:Y:S05]  /*bd80*/  BSYNC.RECONVERGENT B0 ;  /* 0x0000000000007941 */ /* 0x000fea0003800200 */
.L_x_21961:
[----:B------:R-:W0:Y:S02]  /*bd90*/  F2I.FTZ.TRUNC.NTZ R4, R4 ;  /* 0x0000000400047305 */ /* 0x000e24000021f100 */
[----:B0-----:R-:W-:Y:S01]  /*bda0*/  PRMT R0, R4, 0x7610, R0 ;  /* 0x0000761004007816 */ /* 0x001fe20000000000 */
[----:B------:R-:W-:Y:S06]  /*bdb0*/  BRA `(.L_x_21936) ;  /* 0x0000000000547947 */ /* 0x000fec0003800000 */
.L_x_21935:
        /* <DEDUP_REMOVED lines=16> */
.L_x_21963:
[----:B------:R-:W-:Y:S01]  /*bec0*/  PRMT R0, RZ, 0x7610, R0 ;  /* 0x00007610ff007816 */ /* 0x000fe20000000000 */
[----:B------:R-:W-:Y:S06]  /*bed0*/  BRA `(.L_x_21936) ;  /* 0x00000000000c7947 */ /* 0x000fec0003800000 */
.L_x_21960:
[----:B------:R0:W5:Y:S01]  /*bee0*/  LDG.E.U16 R0, desc[UR36][R2.64] ;  /* 0x0000002402007981 */ /* 0x000162000c1e1500 */
[----:B------:R-:W-:Y:S05]  /*bef0*/  BRA `(.L_x_21936) ;  /* 0x0000000000047947 */ /* 0x000fea0003800000 */
.L_x_21959:
[----:B------:R0:W5:Y:S02]  /*bf00*/  LDG.E.U16 R0, desc[UR36][R2.64] ;  /* 0x0000002402007981 */ /* 0x000164000c1e1500 */
.L_x_21936:
[----:B-1-3-5:R-:W-:Y:S01]  /*bf10*/  LOP3.LUT R19, R19, R0, RZ, 0x3c, !PT ;  /* 0x0000000013137212 */ /* 0x02afe200078e3cff */
[----:B------:R-:W-:Y:S03]  /*bf20*/  BSSY.RECONVERGENT B0, `(.L_x_21964) ;  /* 0x000003f000007945 */ /* 0x000fe60003800200 */
[----:B0-2-4-:R-:W-:-:S04]  /*bf30*/  PRMT R2, R19, 0x9910, RZ ;  /* 0x0000991013027816 */ /* 0x015fc800000000ff */
        /* <DEDUP_REMOVED lines=32> */
[----:B------:R-:W-:Y:S01]  /*c140*/  @!P0 IADD3 R5, PT, PT, R3, RZ, RZ ;  /* 0x000000ff03058210 */ /* 0x000fe20007ffe0ff */
[----:B------:R-:W-:Y:S06]  /*c150*/  BRA `(.L_x_21966) ;  /* 0x00000000006c7947 */ /* 0x000fec0003800000 */
.L_x_21965:
[----:B------:R-:W-:Y:S02]  /*c160*/  PRMT R9, R0, 0x9910, RZ ;  /* 0x0000991000097816 */ /* 0x000fe400000000ff */
[----:B------:R-:W-:Y:S02]  /*c170*/  IABS R6, R18 ;  /* 0x0000001200067213 */ /* 0x000fe40000000000 */
[-C--:B------:R-:W-:Y:S02]  /*c180*/  IABS R5, R9.reuse ;  /* 0x0000000900057213 */ /* 0x080fe40000000000 */
[-C--:B------:R-:W-:Y:S02]  /*c190*/  IABS R8, R9.reuse ;  /* 0x0000000900087213 */ /* 0x080fe40000000000 */
[----:B------:R-:W0:Y:S01]  /*c1a0*/  I2F.RP R0, R5 ;  /* 0x0000000500007306 */ /* 0x000e220000209400 */
[----:B------:R-:W-:-:S04]  /*c1b0*/  LOP3.LUT R18, R18, R9, RZ, 0x3c, !PT ;  /* 0x0000000912127212 */ /* 0x000fc800078e3cff */
[----:B------:R-:W-:-:S03]  /*c1c0*/  ISETP.GE.AND P1, PT, R18, RZ, PT ;  /* 0x000000ff1200720c */ /* 0x000fc60003f26270 */
[----:B0-----:R-:W0:Y:S02]  /*c1d0*/  MUFU.RCP R0, R0 ;  /* 0x0000000000007308 */ /* 0x001e240000001000 */
[----:B0-----:R-:W-:Y:S02]  /*c1e0*/  VIADD R2, R0, 0xffffffe ;  /* 0x0ffffffe00027836 */ /* 0x001fe40000000000 */
        /* <DEDUP_REMOVED lines=14> */
[----:B------:R-:W-:-:S05]  /*c2d0*/  @P0 VIADD R3, R3, 0x1 ;  /* 0x0000000103030836 */ /* 0x000fca0000000000 */
[----:B------:R-:W-:Y:S02]  /*c2e0*/  @!P1 IADD3 R3, PT, PT, -R3, RZ, RZ ;  /* 0x000000ff03039210 */ /* 0x000fe40007ffe1ff */
[----:B------:R-:W-:-:S05]  /*c2f0*/  @!P2 LOP3.LUT R3, RZ, R9, RZ, 0x33, !PT ;  /* 0x00000009ff03a212 */ /* 0x000fca00078e33ff */
[----:B------:R-:W-:-:S07]  /*c300*/  IMAD.MOV.U32 R5, RZ, RZ, R3 ;  /* 0x000000ffff057224 */ /* 0x000fce00078e0003 */
.L_x_21966:
[----:B------:R-:W-:Y:S05]  /*c310*/  BSYNC.RECONVERGENT B0 ;  /* 0x0000000000007941 */ /* 0x000fea0003800200 */
.L_x_21964:
        /* <DEDUP_REMOVED lines=13> */
.L_x_21970:
[----:B------:R-:W-:Y:S01]  /*c3f0*/  STG.E.U8 desc[UR36][R16.64], R5 ;  /* 0x0000000510007986 */ /* 0x000fe2000c101124 */
[----:B------:R-:W-:Y:S05]  /*c400*/  EXIT ;  /* 0x000000000000794d */ /* 0x000fea0003800000 */
.L_x_21969:
        /* <DEDUP_REMOVED lines=10> */
.L_x_21973:
[----:B------:R-:W-:-:S05]  /*c4b0*/  PRMT R3, R5, 0x9910, RZ ;  /* 0x0000991005037816 */ /* 0x000fca00000000ff */
[----:B------:R-:W-:Y:S01]  /*c4c0*/  STG.E desc[UR36][R16.64], R3 ;  /* 0x0000000310007986 */ /* 0x000fe2000c101924 */
[----:B------:R-:W-:Y:S05]  /*c4d0*/  EXIT ;  /* 0x000000000000794d */ /* 0x000fea0003800000 */
.L_x_21972:
[----:B------:R-:W-:Y:S01]  /*c4e0*/  STG.E.U16 desc[UR36][R16.64], R5 ;  /* 0x0000000510007986 */ /* 0x000fe2000c101524 */
[----:B------:R-:W-:Y:S05]  /*c4f0*/  EXIT ;  /* 0x000000000000794d */ /* 0x000fea0003800000 */
.L_x_21968:
        /* <DEDUP_REMOVED lines=9> */
.L_x_21975:
[----:B------:R-:W0:Y:S02]  /*c590*/  I2F.S16 R0, R5 ;  /* 0x0000000500007306 */ /* 0x000e240000101400 */
[----:B0-----:R-:W-:-:S05]  /*c5a0*/  F2FP.F16.F32.PACK_AB R0, RZ, R0 ;  /* 0x00000000ff00723e */ /* 0x001fca00000000ff */
[----:B------:R-:W-:Y:S01]  /*c5b0*/  STG.E.U16 desc[UR36][R16.64], R0 ;  /* 0x0000000010007986 */ /* 0x000fe2000c101524 */
[----:B------:R-:W-:Y:S05]  /*c5c0*/  EXIT ;  /* 0x000000000000794d */ /* 0x000fea0003800000 */
.L_x_21974:
        /* <DEDUP_REMOVED lines=10> */
.L_x_21977:
[----:B------:R-:W0:Y:S02]  /*c670*/  I2F.S16 R5, R5 ;  /* 0x0000000500057306 */ /* 0x000e240000101400 */
[----:B0-----:R-:W-:-:S04]  /*c680*/  F2FP.F16.F32.PACK_AB R3, RZ, R5 ;  /* 0x00000005ff03723e */ /* 0x001fc800000000ff */
[----:B------:R-:W-:-:S05]  /*c690*/  PRMT R3, R3, 0x5410, RZ ;  /* 0x0000541003037816 */ /* 0x000fca00000000ff */
[----:B------:R-:W-:Y:S01]  /*c6a0*/  STG.E desc[UR36][R16.64], R3 ;  /* 0x0000000310007986 */ /* 0x000fe2000c101924 */
[----:B------:R-:W-:Y:S05]  /*c6b0*/  EXIT ;  /* 0x000000000000794d */ /* 0x000fea0003800000 */
.L_x_21976:
[----:B------:R-:W0:Y:S02]  /*c6c0*/  I2F.F64.S16 R2, R5 ;  /* 0x0000000500027312 */ /* 0x000e240000101c00 */
[----:B0-----:R-:W-:Y:S01]  /*c6d0*/  STG.E.64 desc[UR36][R16.64], R2 ;  /* 0x0000000210007986 */ /* 0x001fe2000c101b24 */
[----:B------:R-:W-:Y:S05]  /*c6e0*/  EXIT ;  /* 0x000000000000794d */ /* 0x000fea0003800000 */
.L_x_21967:
        /* <DEDUP_REMOVED lines=12> */
.L_x_21981:
        /* <DEDUP_REMOVED lines=17> */
.L_x_21984:
[----:B------:R-:W-:-:S04]  /*c8c0*/  SHF.R.U32.HI R3, RZ, 0x18, R3 ;  /* 0x00000018ff037819 */ /* 0x000fc80000011603 */
[----:B------:R-:W-:-:S04]  /*c8d0*/  LOP3.LUT R0, R0, 0x80, R3, 0xf8, !PT ;  /* 0x0000008000007812 */ /* 0x000fc800078ef803 */
[----:B------:R-:W-:-:S07]  /*c8e0*/  PRMT R8, R0, 0x7610, R8 ;  /* 0x0000761000087816 */ /* 0x000fce0000000008 */
.L_x_21983:
[----:B------:R-:W-:Y:S05]  /*c8f0*/  BSYNC.RECONVERGENT B0 ;  /* 0x0000000000007941 */ /* 0x000fea0003800200 */
.L_x_21982:
[----:B------:R-:W-:Y:S01]  /*c900*/  STG.E.U8 desc[UR36][R16.64], R8 ;  /* 0x0000000810007986 */ /* 0x000fe2000c101124 */
[----:B------:R-:W-:Y:S05]  /*c910*/  EXIT ;  /* 0x000000000000794d */ /* 0x000fea0003800000 */
.L_x_21980:
        /* <DEDUP_REMOVED lines=17> */
.L_x_21987:
[----:B------:R-:W-:-:S04]  /*ca30*/  SHF.R.U32.HI R3, RZ, 0x18, R3 ;  /* 0x00000018ff037819 */ /* 0x000fc80000011603 */
[----:B------:R-:W-:-:S04]  /*ca40*/  LOP3.LUT R0, R0, 0x80, R3, 0xf8, !PT ;  /* 0x0000008000007812 */ /* 0x000fc800078ef803 */
[----:B------:R-:W-:-:S07]  /*ca50*/  PRMT R8, R0, 0x7610, R8 ;  /* 0x0000761000087816 */ /* 0x000fce0000000008 */
.L_x_21986:
[----:B------:R-:W-:Y:S05]  /*ca60*/  BSYNC.RECONVERGENT B0 ;  /* 0x0000000000007941 */ /* 0x000fea0003800200 */
.L_x_21985:
[----:B------:R-:W-:Y:S01]  /*ca70*/  STG.E.U8 desc[UR36][R16.64], R8 ;  /* 0x0000000810007986 */ /* 0x000fe2000c101124 */
[----:B------:R-:W-:Y:S05]  /*ca80*/  EXIT ;  /* 0x000000000000794d */ /* 0x000fea0003800000 */
.L_x_21979:
        /* <DEDUP_REMOVED lines=22> */
.L_x_21989:
[----:B------:R-:W-:-:S04]  /*cbf0*/  PRMT R2, R5, 0x9910, RZ ;  /* 0x0000991005027816 */ /* 0x000fc800000000ff */
[----:B------:R-:W-:-:S05]  /*cc00*/  SHF.R.S32.HI R3, RZ, 0x1f, R2 ;  /* 0x0000001fff037819 */ /* 0x000fca0000011402 */
[----:B------:R-:W-:Y:S01]  /*cc10*/  STG.E.64 desc[UR36][R16.64], R2 ;  /* 0x0000000210007986 */ /* 0x000fe2000c101b24 */
[----:B------:R-:W-:Y:S05]  /*cc20*/  EXIT ;  /* 0x000000000000794d */ /* 0x000fea0003800000 */
.L_x_21988:
[----:B------:R-:W-:-:S05]  /*cc30*/  PRMT R3, R5, 0x9910, RZ ;  /* 0x0000991005037816 */ /* 0x000fca00000000ff */
[----:B------:R-:W-:Y:S01]  /*cc40*/  STG.E desc[UR36][R16.64], R3 ;  /* 0x0000000310007986 */ /* 0x000fe2000c101924 */
[----:B------:R-:W-:Y:S05]  /*cc50*/  EXIT ;  /* 0x000000000000794d */ /* 0x000fea0003800000 */
.L_x_21978:
        /* <DEDUP_REMOVED lines=11> */
.L_x_21991:
[----:B------:R-:W-:Y:S01]  /*cd10*/  CS2R R6, SRZ ;  /* 0x0000000000067805 */ /* 0x000fe2000001ff00 */
[----:B------:R-:W0:Y:S04]  /*cd20*/  I2F.F64.S16 R4, R5 ;  /* 0x0000000500047312 */ /* 0x000e280000101c00 */
[----:B0-----:R-:W-:Y:S01]  /*cd30*/  STG.E.128 desc[UR36][R16.64], R4 ;  /* 0x0000000410007986 */ /* 0x001fe2000c101d24 */
[----:B------:R-:W-:Y:S05]  /*cd40*/  EXIT ;  /* 0x000000000000794d */ /* 0x000fea0003800000 */
.L_x_21990:
[----:B------:R-:W-:-:S09]  /*cd50*/  UISETP.NE.AND UP0, UPT, UR4, 0xf, UPT ;  /* 0x0000000f0400788c */ /* 0x000fd2000bf05270 */
[----:B------:R-:W-:Y:S05]  /*cd60*/  BRA.U !UP0, `(.L_x_21992) ;  /* 0x0000000108e87547 */ /* 0x000fea000b800000 */
[----:B------:R-:W-:-:S09]  /*cd70*/  UISETP.NE.AND UP0, UPT, UR4, 0x17, UPT ;  /* 0x000000170400788c */ /* 0x000fd2000bf05270 */
[----:B------:R-:W-:Y:S05]  /*cd80*/  BRA.U !UP0, `(.L_x_21993) ;  /* 0x0000000108907547 */ /* 0x000fea000b800000 */
[----:B------:R-:W-:-:S09]  /*cd90*/  UISETP.NE.AND UP0, UPT, UR4, 0x18, UPT ;  /* 0x000000180400788c */ /* 0x000fd2000bf05270 */
[----:B------:R-:W-:Y:S05]  /*cda0*/  BRA.U !UP0, `(.L_x_21994) ;  /* 0x0000000108447547 */ /* 0x000fea000b800000 */
.L_x_21971:
        /* <DEDUP_REMOVED lines=16> */
.L_x_21995:
[----:B------:R-:W-:Y:S05]  /*ceb0*/  EXIT ;  /* 0x000000000000794d */ /* 0x000fea0003800000 */
.L_x_21994:
        /* <DEDUP_REMOVED lines=13> */
.L_x_21997:
[----:B------:R-:W-:Y:S05]  /*cf90*/  BSYNC.RECONVERGENT B0 ;  /* 0x0000000000007941 */ /* 0x000fea0003800200 */
.L_x_21996:
[----:B------:R-:W-:-:S05]  /*cfa0*/  LOP3.LUT R3, R0, 0x80, R3, 0xf8, !PT ;  /* 0x0000008000037812 */ /* 0x000fca00078ef803 */
[----:B------:R-:W-:Y:S01]  /*cfb0*/  STG.E.U8 desc[UR36][R16.64], R3 ;  /* 0x0000000310007986 */ /* 0x000fe2000c101124 */
[----:B------:R-:W-:Y:S05]  /*cfc0*/  EXIT ;  /* 0x000000000000794d */ /* 0x000fea0003800000 */
.L_x_21993:
        /* <DEDUP_REMOVED lines=12> */
.L_x_21999:
[----:B------:R-:W-:Y:S01]  /*d090*/  IMAD.MOV.U32 R0, RZ, RZ, 0x7f ;  /* 0x0000007fff007424 */ /* 0x000fe200078e00ff */
[----:B------:R-:W-:-:S04]  /*d0a0*/  ISETP.GT.U32.AND P0, PT, R2, 0x7f800000, PT ;  /* 0x7f8000000200780c */ /* 0x000fc80003f04070 */
[----:B------:R-:W-:-:S09]  /*d0b0*/  SEL R0, R0, 0x7c, P0 ;  /* 0x0000007c00007807 */ /* 0x000fd20000000000 */
.L_x_22000:
[----:B------:R-:W-:Y:S05]  /*d0c0*/  BSYNC.RECONVERGENT B0 ;  /* 0x0000000000007941 */ /* 0x000fea0003800200 */
.L_x_21998:
[----:B------:R-:W-:-:S04]  /*d0d0*/  SHF.R.U32.HI R3, RZ, 0x18, R3 ;  /* 0x00000018ff037819 */ /* 0x000fc80000011603 */
[----:B------:R-:W-:-:S05]  /*d0e0*/  LOP3.LUT R3, R0, 0x80, R3, 0xf8, !PT ;  /* 0x0000008000037812 */ /* 0x000fca00078ef803 */
[----:B------:R-:W-:Y:S01]  /*d0f0*/  STG.E.U8 desc[UR36][R16.64], R3 ;  /* 0x0000000310007986 */ /* 0x000fe2000c101124 */
[----:B------:R-:W-:Y:S05]  /*d100*/  EXIT ;  /* 0x000000000000794d */ /* 0x000fea0003800000 */
.L_x_21992:
[----:B------:R-:W0:Y:S02]  /*d110*/  I2F.S16 R0, R5 ;  /* 0x0000000500007306 */ /* 0x000e240000101400 */
[----:B0-----:R-:W-:-:S05]  /*d120*/  F2FP.BF16.F32.PACK_AB R0, RZ, R0 ;  /* 0x00000000ff00723e */ /* 0x001fca00000010ff */
[----:B------:R-:W-:Y:S01]  /*d130*/  STG.E.U16 desc[UR36][R16.64], R0 ;  /* 0x0000000010007986 */ /* 0x000fe2000c101524 */
[----:B------:R-:W-:Y:S05]  /*d140*/  EXIT ;  /* 0x000000000000794d */ /* 0x000fea0003800000 */
.L_x_22001:
        /* <DEDUP_REMOVED lines=11> */
.L_x_32949:


//--------------------- .text._ZN2at6native27unrolled_elementwise_kernelINS0_13AUnaryFunctorIsssZZZNS0_15binary_internal21div_floor_kernel_cudaERNS_18TensorIteratorBaseEENKUlvE_clEvENKUlvE3_clEvEUlssE_EESt5arrayIPcLm2EELi4E23TrivialOffsetCalculatorILi1EjESE_NS0_6memory12LoadWithCastILi1EEENSF_13StoreWithCastILi1EEEEEviT_T0_T2_T3_T4_T5_ --------------------------
	.section	.text._ZN2at6native27unrolled_elementwise_kernelINS0_13AUnaryFunctorIsssZZZNS0_15binary_internal21div_floor_kernel_cudaERNS_18TensorIteratorBaseEENKUlvE_clEvENKUlvE3_clEvEUlssE_EESt5arrayIPcLm2EELi4E23TrivialOffsetCalculatorILi1EjESE_NS0_6memory12LoadWithCastILi1EEENSF_13StoreWithCastILi1EEEEEviT_T0_T2_T3_T4_T5_,"ax",@progbits
	.align	128
        .global         _ZN2at6native27unrolled_elementwise_kernelINS0_13AUnaryFunctorIsssZZZNS0_15binary_internal21div_floor_kernel_cudaERNS_18TensorIteratorBaseEENKUlvE_clEvENKUlvE3_clEvEUlssE_EESt5arrayIPcLm2EELi4E23TrivialOffsetCalculatorILi1EjESE_NS0_6memory12LoadWithCastILi1EEENSF_13StoreWithCastILi1EEEEEviT_T0_T2_T3_T4_T5_
        .type           _ZN2at6native27unrolled_elementwise_kernelINS0_13AUnaryFunctorIsssZZZNS0_15binary_internal21div_floor_kernel_cudaERNS_18TensorIteratorBaseEENKUlvE_clEvENKUlvE3_clEvEUlssE_EESt5arrayIPcLm2EELi4E23TrivialOffsetCalculatorILi1EjESE_NS0_6memory12LoadWithCastILi1EEENSF_13StoreWithCastILi1EEEEEviT_T0_T2_T3_T4_T5_,@function
        .size           _ZN2at6native27unrolled_elementwise_kernelINS0_13AUnaryFunctorIsssZZZNS0_15binary_internal21div_floor_kernel_cudaERNS_18TensorIteratorBaseEENKUlvE_clEvENKUlvE3_clEvEUlssE_EESt5arrayIPcLm2EELi4E23TrivialOffsetCalculatorILi1EjESE_NS0_6memory12LoadWithCastILi1EEENSF_13StoreWithCastILi1EEEEEviT_T0_T2_T3_T4_T5_,(.L_x_32950 - _ZN2at6native27unrolled_elementwise_kernelINS0_13AUnaryFunctorIsssZZZNS0_15binary_internal21div_floor_kernel_cudaERNS_18TensorIteratorBaseEENKUlvE_clEvENKUlvE3_clEvEUlssE_EESt5arrayIPcLm2EELi4E23TrivialOffsetCalculatorILi1EjESE_NS0_6memory12LoadWithCastILi1EEENSF_13StoreWithCastILi1EEEEEviT_T0_T2_T3_T4_T5_)
        .other          _ZN2at6native27unrolled_elementwise_kernelINS0_13AUnaryFunctorIsssZZZNS0_15binary_internal21div_floor_kernel_cudaERNS_18TensorIteratorBaseEENKUlvE_clEvENKUlvE3_clEvEUlssE_EESt5arrayIPcLm2EELi4E23TrivialOffsetCalculatorILi1EjESE_NS0_6memory12LoadWithCastILi1EEENSF_13StoreWithCastILi1EEEEEviT_T0_T2_T3_T4_T5_,@"STO_CUDA_ENTRY STV_DEFAULT"
_ZN2at6native27unrolled_elementwise_kernelINS0_13AUnaryFunctorIsssZZZNS0_15binary_internal21div_floor_kernel_cudaERNS_18TensorIteratorBaseEENKUlvE_clEvENKUlvE3_clEvEUlssE_EESt5arrayIPcLm2EELi4E23TrivialOffsetCalculatorILi1EjESE_NS0_6memory12LoadWithCastILi1EEENSF_13StoreWithCastILi1EEEEEviT_T0_T2_T3_T4_T5_:
.text._ZN2at6native27unrolled_elementwise_kernelINS0_13AUnaryFunctorIsssZZZNS0_15binary_internal21div_floor_kernel_cudaERNS_18TensorIteratorBaseEENKUlvE_clEvENKUlvE3_clEvEUlssE_EESt5arrayIPcLm2EELi4E23TrivialOffsetCalculatorILi1EjESE_NS0_6memory12LoadWithCastILi1EEENSF_13StoreWithCastILi1EEEEEviT_T0_T2_T3_T4_T5_:
        /* <DEDUP_REMOVED lines=31> */
.L_x_22007:
[----:B------:R3:W5:Y:S01]  /*01f0*/  LDG.E.U8 R23, desc[UR36][R4.64] ;  /* 0x0000002404177981 */ /* 0x000762000c1e1100 */
[----:B------:R-:W-:Y:S05]  /*0200*/  BRA `(.L_x_22009) ;  /* 0x0000000c00507947 */ /* 0x000fea0003800000 */
.L_x_22006:
        /* <DEDUP_REMOVED lines=8> */
.L_x_22011:
[----:B------:R1:W5:Y:S01]  /*0290*/  LDG.E.U16 R23, desc[UR36][R4.64] ;  /* 0x0000002404177981 */ /* 0x000362000c1e1500 */
[----:B------:R-:W-:Y:S05]  /*02a0*/  BRA `(.L_x_22009) ;  /* 0x0000000c00287947 */ /* 0x000fea0003800000 */
.L_x_22010:
[----:B------:R2:W5:Y:S01]  /*02b0*/  LDG.E.U16 R23, desc[UR36][R4.64] ;  /* 0x0000002404177981 */ /* 0x000562000c1e1500 */
[----:B------:R-:W-:Y:S05]  /*02c0*/  BRA `(.L_x_22009) ;  /* 0x0000000c00207947 */ /* 0x000fea0003800000 */
.L_x_22005:
        /* <DEDUP_REMOVED lines=9> */
.L_x_22013:
[----:B------:R-:W2:Y:S02]  /*0360*/  LDG.E.U16 R0, desc[UR36][R4.64] ;  /* 0x0000002404007981 */ /* 0x000ea4000c1e1500 */
[----:B--2---:R-:W-:-:S06]  /*0370*/  HADD2.F32 R0, -RZ, R0.H0_H0 ;  /* 0x20000000ff007230 */ /* 0x004fcc0000004100 */
[----:B------:R-:W0:Y:S02]  /*0380*/  F2I.FTZ.TRUNC.NTZ R0, R0 ;  /* 0x0000000000007305 */ /* 0x000e24000021f100 */
[----:B0-----:R-:W-:Y:S01]  /*0390*/  PRMT R23, R0, 0x7610, R23 ;  /* 0x0000761000177816 */ /* 0x001fe20000000017 */
[----:B------:R-:W-:Y:S06]  /*03a0*/  BRA `(.L_x_22009) ;  /* 0x0000000800e87947 */ /* 0x000fec0003800000 */
.L_x_22012:
        /* <DEDUP_REMOVED lines=9> */
.L_x_22015:
[----:B------:R-:W2:Y:S02]  /*0440*/  LDG.E.U16 R4, desc[UR36][R4.64] ;  /* 0x0000002404047981 */ /* 0x000ea4000c1e1500 */
[----:B--2---:R-:W-:-:S06]  /*0450*/  HADD2.F32 R0, -RZ, R4.H0_H0 ;  /* 0x20000004ff007230 */ /* 0x004fcc0000004100 */
[----:B------:R-:W0:Y:S02]  /*0460*/  F2I.FTZ.TRUNC.NTZ R0, R0 ;  /* 0x0000000000007305 */ /* 0x000e24000021f100 */
[----:B0-----:R-:W-:Y:S01]  /*0470*/  PRMT R23, R0, 0x7610, R23 ;  /* 0x0000761000177816 */ /* 0x001fe20000000017 */
[----:B------:R-:W-:Y:S06]  /*0480*/  BRA `(.L_x_22009) ;  /* 0x0000000800b07947 */ /* 0x000fec0003800000 */
.L_x_22014:
[----:B------:R-:W2:Y:S02]  /*0490*/  LDG.E.64 R4, desc[UR36][R4.64] ;  /* 0x0000002404047981 */ /* 0x000ea4000c1e1b00 */
[----:B--2---:R0:W1:Y:S02]  /*04a0*/  F2I.F64.TRUNC R23, R4 ;  /* 0x0000000400177311 */ /* 0x004064000030d100 */
[----:B01----:R-:W-:Y:S05]  /*04b0*/  BRA `(.L_x_22009) ;  /* 0x0000000800a47947 */ /* 0x003fea0003800000 */
.L_x_22004:
        /* <DEDUP_REMOVED lines=12> */
.L_x_22018:
[----:B------:R-:W2:Y:S02]  /*0580*/  LDG.E.64 R4, desc[UR36][R4.64] ;  /* 0x0000002404047981 */ /* 0x000ea4000c1e1b00 */
[----:B--2---:R0:W1:Y:S02]  /*0590*/  F2I.F64.TRUNC R23, R4 ;  /* 0x0000000400177311 */ /* 0x004064000030d100 */
[----:B01----:R-:W-:Y:S05]  /*05a0*/  BRA `(.L_x_22009) ;  /* 0x0000000800687947 */ /* 0x003fea0003800000 */
.L_x_22017:
        /* <DEDUP_REMOVED lines=27> */
.L_x_22020:
        /* <DEDUP_REMOVED lines=15> */
.L_x_22019:
[----:B------:R-:W2:Y:S02]  /*0850*/  LDG.E.U16 R0, desc[UR36][R4.64] ;  /* 0x0000002404007981 */ /* 0x000ea4000c1e1500 */
[----:B--2---:R-:W-:-:S06]  /*0860*/  IMAD.U32 R0, R0, 0x10000, RZ ;  /* 0x0001000000007824 */ /* 0x004fcc00078e00ff */
[----:B------:R-:W0:Y:S02]  /*0870*/  F2I.FTZ.TRUNC.NTZ R0, R0 ;  /* 0x0000000000007305 */ /* 0x000e24000021f100 */
[----:B0-----:R-:W-:Y:S01]  /*0880*/  PRMT R23, R0, 0x7610, R23 ;  /* 0x0000761000177816 */ /* 0x001fe20000000017 */
[----:B------:R-:W-:Y:S06]  /*0890*/  BRA `(.L_x_22009) ;  /* 0x0000000400ac7947 */ /* 0x000fec0003800000 */
.L_x_22016:
        /* <DEDUP_REMOVED lines=10> */
.L_x_22023:
        /* <DEDUP_REMOVED lines=21> */
.L_x_22027:
[----:B------:R-:W-:Y:S05]  /*0a90*/  BSYNC.RECONVERGENT B1 ;  /* 0x0000000000017941 */ /* 0x000fea0003800200 */
.L_x_22026:
[----:B------:R-:W-:Y:S01]  /*0aa0*/  IMAD.SHL.U32 R0, R0, 0x100000, RZ ;  /* 0x0010000000007824 */ /* 0x000fe200078e00ff */
[----:B------:R-:W-:-:S04]  /*0ab0*/  LEA R3, R3, 0x3b800000, 0x17 ;  /* 0x3b80000003037811 */ /* 0x000fc800078eb8ff */
[----:B------:R-:W-:-:S07]  /*0ac0*/  LOP3.LUT R0, R3, R0, R7, 0xfe, !PT ;  /* 0x0000000003007212 */ /* 0x000fce00078efe07 */
.L_x_22025:
[----:B------:R-:W-:Y:S05]  /*0ad0*/  BSYNC.RECONVERGENT B0 ;  /* 0x0000000000007941 */ /* 0x000fea0003800200 */
.L_x_22024:
[----:B------:R-:W0:Y:S02]  /*0ae0*/  F2I.FTZ.TRUNC.NTZ R0, R0 ;  /* 0x0000000000007305 */ /* 0x000e24000021f100 */
[----:B0-----:R-:W-:Y:S01]  /*0af0*/  PRMT R23, R0, 0x7610, R23 ;  /* 0x0000761000177816 */ /* 0x001fe20000000017 */
[----:B------:R-:W-:Y:S06]  /*0b00*/  BRA `(.L_x_22009) ;  /* 0x0000000400107947 */ /* 0x000fec0003800000 */
.L_x_22022:
        /* <DEDUP_REMOVED lines=21> */
.L_x_22031:
[----:B------:R-:W-:Y:S05]  /*0c60*/  BSYNC.RECONVERGENT B1 ;  /* 0x0000000000017941 */ /* 0x000fea0003800200 */
.L_x_22030:
[----:B------:R-:W-:Y:S01]  /*0c70*/  IMAD.SHL.U32 R0, R0, 0x200000, RZ ;  /* 0x0020000000007824 */ /* 0x000fe200078e00ff */
[----:B------:R-:W-:-:S04]  /*0c80*/  LEA R3, R3, 0x37800000, 0x17 ;  /* 0x3780000003037811 */ /* 0x000fc800078eb8ff */
[----:B------:R-:W-:-:S07]  /*0c90*/  LOP3.LUT R0, R3, R0, R7, 0xfe, !PT ;  /* 0x0000000003007212 */ /* 0x000fce00078efe07 */
.L_x_22029:
[----:B------:R-:W-:Y:S05]  /*0ca0*/  BSYNC.RECONVERGENT B0 ;  /* 0x0000000000007941 */ /* 0x000fea0003800200 */
.L_x_22028:
[----:B------:R-:W0:Y:S02]  /*0cb0*/  F2I.FTZ.TRUNC.NTZ R0, R0 ;  /* 0x0000000000007305 */ /* 0x000e24000021f100 */
[----:B0-----:R-:W-:Y:S01]  /*0cc0*/  PRMT R23, R0, 0x7610, R23 ;  /* 0x0000761000177816 */ /* 0x001fe20000000017 */
[----:B------:R-:W-:Y:S06]  /*0cd0*/  BRA `(.L_x_22009) ;  /* 0x00000000009c7947 */ /* 0x000fec0003800000 */
.L_x_22021:
[----:B------:R-:W-:-:S09]  /*0ce0*/  UISETP.NE.AND UP0, UPT, UR4, 0x1c, UPT ;  /* 0x0000001c0400788c */ /* 0x000fd2000bf05270 */
[----:B------:R-:W-:Y:S05]  /*0cf0*/  BRA.U !UP0, `(.L_x_22032) ;  /* 0x0000000108907547 */ /* 0x000fea000b800000 */
[----:B------:R-:W-:-:S09]  /*0d00*/  UISETP.NE.AND UP0, UPT, UR4, 0x1d, UPT ;  /* 0x0000001d0400788c */ /* 0x000fd2000bf05270 */
[----:B------:R-:W-:Y:S05]  /*0d10*/  BRA.U !UP0, `(.L_x_22033) ;  /* 0x0000000108807547 */ /* 0x000fea000b800000 */
[----:B------:R-:W-:-:S09]  /*0d20*/  UISETP.NE.AND UP0, UPT, UR4, 0x2c, UPT ;  /* 0x0000002c0400788c */ /* 0x000fd2000bf05270 */
[----:B------:R-:W-:Y:S05]  /*0d30*/  BRA.U !UP0, `(.L_x_22034) ;  /* 0x0000000108487547 */ /* 0x000fea000b800000 */
.L_x_22008:
        /* <DEDUP_REMOVED lines=16> */
.L_x_22035:
[----:B------:R-:W-:Y:S01]  /*0e40*/  PRMT R23, RZ, 0x7610, R23 ;  /* 0x00007610ff177816 */ /* 0x000fe20000000017 */
[----:B------:R-:W-:Y:S06]  /*0e50*/  BRA `(.L_x_22009) ;  /* 0x00000000003c7947 */ /* 0x000fec0003800000 */
.L_x_22034:
        /* <DEDUP_REMOVED lines=8> */
.L_x_22037:
[----:B------:R-:W-:Y:S05]  /*0ee0*/  BSYNC.RECONVERGENT B0 ;  /* 0x0000000000007941 */ /* 0x000fea0003800200 */
.L_x_22036:
[----:B------:R-:W0:Y:S02]  /*0ef0*/  F2I.FTZ.TRUNC.NTZ R0, R0 ;  /* 0x0000000000007305 */ /* 0x000e24000021f100 */
[----:B0-----:R-:W-:Y:S01]  /*0f00*/  PRMT R23, R0, 0x7610, R23 ;  /* 0x0000761000177816 */ /* 0x001fe20000000017 */
[----:B------:R-:W-:Y:S06]  /*0f10*/  BRA `(.L_x_22009) ;  /* 0x00000000000c7947 */ /* 0x000fec0003800000 */
.L_x_22033:
[----:B------:R0:W5:Y:S01]  /*0f20*/  LDG.E.U16 R23, desc[UR36][R4.64] ;  /* 0x0000002404177981 */ /* 0x000162000c1e1500 */
[----:B------:R-:W-:Y:S05]  /*0f30*/  BRA `(.L_x_22009) ;  /* 0x0000000000047947 */ /* 0x000fea0003800000 */
.L_x_22032:
[----:B------:R0:W5:Y:S02]  /*0f40*/  LDG.E.U16 R23, desc[UR36][R4.64] ;  /* 0x0000002404177981 */ /* 0x000164000c1e1500 */
.L_x_22009:
[----:B------:R-:W-:-:S07]  /*0f50*/  VIADD R25, R17, 0x80 ;  /* 0x0000008011197836 */ /* 0x000fce0000000000 */
.L_x_22003:
[----:B------:R-:W-:Y:S05]  /*0f60*/  BSYNC.RECONVERGENT B6 ;  /* 0x0000000000067941 */ /* 0x000fea0003800200 */
.L_x_22002:
        /* <DEDUP_REMOVED lines=23> */
.L_x_22043:
[----:B------:R0:W5:Y:S01]  /*10e0*/  LDG.E.U8 R22, desc[UR36][R4.64] ;  /* 0x0000002404167981 */ /* 0x000162000c1e1100 */
[----:B------:R-:W-:Y:S05]  /*10f0*/  BRA `(.L_x_22045) ;  /* 0x0000000c00507947 */ /* 0x000fea0003800000 */
.L_x_22042:
        /* <DEDUP_REMOVED lines=8> */
.L_x_22047:
[----:B------:R0:W5:Y:S01]  /*1180*/  LDG.E.U16 R22, desc[UR36][R4.64] ;  /* 0x0000002404167981 */ /* 0x000162000c1e1500 */
[----:B------:R-:W-:Y:S05]  /*1190*/  BRA `(.L_x_22045) ;  /* 0x0000000c00287947 */ /* 0x000fea0003800000 */
.L_x_22046:
[----:B------:R0:W5:Y:S01]  /*11a0*/  LDG.E.U16 R22, desc[UR36][R4.64] ;  /* 0x0000002404167981 */ /* 0x000162000c1e1500 */
[----:B------:R-:W-:Y:S05]  /*11b0*/  BRA `(.L_x_22045) ;  /* 0x0000000c00207947 */ /* 0x000fea0003800000 */
.L_x_22041:
        /* <DEDUP_REMOVED lines=9> */
.L_x_22049:
[----:B------:R-:W2:Y:S02]  /*1250*/  LDG.E.U16 R0, desc[UR36][R4.64] ;  /* 0x0000002404007981 */ /* 0x000ea4000c1e1500 */
[----:B--2---:R-:W-:-:S06]  /*1260*/  HADD2.F32 R0, -RZ, R0.H0_H0 ;  /* 0x20000000ff007230 */ /* 0x004fcc0000004100 */
[----:B------:R-:W0:Y:S02]  /*1270*/  F2I.FTZ.TRUNC.NTZ R0, R0 ;  /* 0x0000000000007305 */ /* 0x000e24000021f100 */
[----:B0-----:R-:W-:Y:S01]  /*1280*/  PRMT R22, R0, 0x7610, R22 ;  /* 0x0000761000167816 */ /* 0x001fe20000000016 */
[----:B------:R-:W-:Y:S06]  /*1290*/  BRA `(.L_x_22045) ;  /* 0x0000000800e87947 */ /* 0x000fec0003800000 */
.L_x_22048:
        /* <DEDUP_REMOVED lines=9> */
.L_x_22051:
[----:B------:R-:W2:Y:S02]  /*1330*/  LDG.E.U16 R4, desc[UR36][R4.64] ;  /* 0x0000002404047981 */ /* 0x000ea4000c1e1500 */
[----:B--2---:R-:W-:-:S06]  /*1340*/  HADD2.F32 R0, -RZ, R4.H0_H0 ;  /* 0x20000004ff007230 */ /* 0x004fcc0000004100 */
[----:B------:R-:W0:Y:S02]  /*1350*/  F2I.FTZ.TRUNC.NTZ R0, R0 ;  /* 0x0000000000007305 */ /* 0x000e24000021f100 */
[----:B0-----:R-:W-:Y:S01]  /*1360*/  PRMT R22, R0, 0x7610, R22 ;  /* 0x0000761000167816 */ /* 0x001fe20000000016 */
[----:B------:R-:W-:Y:S06]  /*1370*/  BRA `(.L_x_22045) ;  /* 0x0000000800b07947 */ /* 0x000fec0003800000 */
.L_x_22050:
[----:B------:R-:W2:Y:S02]  /*1380*/  LDG.E.64 R4, desc[UR36][R4.64] ;  /* 0x0000002404047981 */ /* 0x000ea4000c1e1b00 */
[----:B--2---:R0:W1:Y:S02]  /*1390*/  F2I.F64.TRUNC R22, R4 ;  /* 0x0000000400167311 */ /* 0x004064000030d100 */
[----:B01----:R-:W-:Y:S05]  /*13a0*/  BRA `(.L_x_22045) ;  /* 0x0000000800a47947 */ /* 0x003fea0003800000 */
.L_x_22040:
        /* <DEDUP_REMOVED lines=12> */
.L_x_22054:
[----:B------:R-:W2:Y:S02]  /*1470*/  LDG.E.64 R4, desc[UR36][R4.64] ;  /* 0x0000002404047981 */ /* 0x000ea4000c1e1b00 */
[----:B--2---:R0:W1:Y:S02]  /*1480*/  F2I.F64.TRUNC R22, R4 ;  /* 0x0000000400167311 */ /* 0x004064000030d100 */
[----:B01----:R-:W-:Y:S05]  /*1490*/  BRA `(.L_x_22045) ;  /* 0x0000000800687947 */ /* 0x003fea0003800000 */
.L_x_22053:
        /* <DEDUP_REMOVED lines=27> */
.L_x_22056:
        /* <DEDUP_REMOVED lines=15> */
.L_x_22055:
[----:B------:R-:W2:Y:S02]  /*1740*/  LDG.E.U16 R0, desc[UR36][R4.64] ;  /* 0x0000002404007981 */ /* 0x000ea4000c1e1500 */
[----:B--2---:R-:W-:-:S06]  /*1750*/  IMAD.U32 R0, R0, 0x10000, RZ ;  /* 0x0001000000007824 */ /* 0x004fcc00078e00ff */
[----:B------:R-:W0:Y:S02]  /*1760*/  F2I.FTZ.TRUNC.NTZ R0, R0 ;  /* 0x0000000000007305 */ /* 0x000e24000021f100 */
[----:B0-----:R-:W-:Y:S01]  /*1770*/  PRMT R22, R0, 0x7610, R22 ;  /* 0x0000761000167816 */ /* 0x001fe20000000016 */
[----:B------:R-:W-:Y:S06]  /*1780*/  BRA `(.L_x_22045) ;  /* 0x0000000400ac7947 */ /* 0x000fec0003800000 */
.L_x_22052:
        /* <DEDUP_REMOVED lines=10> */
.L_x_22059:
        /* <DEDUP_REMOVED lines=21> */
.L_x_22063:
[----:B------:R-:W-:Y:S05]  /*1980*/  BSYNC.RECONVERGENT B1 ;  /* 0x0000000000017941 */ /* 0x000fea0003800200 */
.L_x_22062:
[----:B------:R-:W-:Y:S01]  /*1990*/  IMAD.SHL.U32 R0, R0, 0x100000, RZ ;  /* 0x0010000000007824 */ /* 0x000fe200078e00ff */
[----:B------:R-:W-:-:S04]  /*19a0*/  LEA R3, R3, 0x3b800000, 0x17 ;  /* 0x3b80000003037811 */ /* 0x000fc800078eb8ff */
[----:B------:R-:W-:-:S07]  /*19b0*/  LOP3.LUT R0, R3, R0, R7, 0xfe, !PT ;  /* 0x0000000003007212 */ /* 0x000fce00078efe07 */
.L_x_22061:
[----:B------:R-:W-:Y:S05]  /*19c0*/  BSYNC.RECONVERGENT B0 ;  /* 0x0000000000007941 */ /* 0x000fea0003800200 */
.L_x_22060:
[----:B------:R-:W0:Y:S02]  /*19d0*/  F2I.FTZ.TRUNC.NTZ R0, R0 ;  /* 0x0000000000007305 */ /* 0x000e24000021f100 */
[----:B0-----:R-:W-:Y:S01]  /*19e0*/  PRMT R22, R0, 0x7610, R22 ;  /* 0x0000761000167816 */ /* 0x001fe20000000016 */
[----:B------:R-:W-:Y:S06]  /*19f0*/  BRA `(.L_x_22045) ;  /* 0x0000000400107947 */ /* 0x000fec0003800000 */
.L_x_22058:
        /* <DEDUP_REMOVED lines=21> */
.L_x_22067:
[----:B------:R-:W-:Y:S05]  /*1b50*/  BSYNC.RECONVERGENT B1 ;  /* 0x0000000000017941 */ /* 0x000fea0003800200 */
.L_x_22066:
[----:B------:R-:W-:Y:S01]  /*1b60*/  IMAD.SHL.U32 R0, R0, 0x200000, RZ ;  /* 0x0020000000007824 */ /* 0x000fe200078e00ff */
[----:B------:R-:W-:-:S04]  /*1b70*/  LEA R3, R3, 0x37800000, 0x17 ;  /* 0x3780000003037811 */ /* 0x000fc800078eb8ff */
[----:B------:R-:W-:-:S07]  /*1b80*/  LOP3.LUT R0, R3, R0, R7, 0xfe, !PT ;  /* 0x0000000003007212 */ /* 0x000fce00078efe07 */
.L_x_22065:
[----:B------:R-:W-:Y:S05]  /*1b90*/  BSYNC.RECONVERGENT B0 ;  /* 0x0000000000007941 */ /* 0x000fea0003800200 */
.L_x_22064:
[----:B------:R-:W0:Y:S02]  /*1ba0*/  F2I.FTZ.TRUNC.NTZ R0, R0 ;  /* 0x0000000000007305 */ /* 0x000e24000021f100 */
[----:B0-----:R-:W-:Y:S01]  /*1bb0*/  PRMT R22, R0, 0x7610, R22 ;  /* 0x0000761000167816 */ /* 0x001fe20000000016 */
[----:B------:R-:W-:Y:S06]  /*1bc0*/  BRA `(.L_x_22045) ;  /* 0x00000000009c7947 */ /* 0x000fec0003800000 */
.L_x_22057:
        /* <DEDUP_REMOVED lines=14> */
.L_x_22071:
[----:B------:R-:W-:Y:S05]  /*1cb0*/  BSYNC.RECONVERGENT B0 ;  /* 0x0000000000007941 */ /* 0x000fea0003800200 */
.L_x_22070:
[----:B------:R-:W0:Y:S02]  /*1cc0*/  F2I.FTZ.TRUNC.NTZ R0, R0 ;  /* 0x0000000000007305 */ /* 0x000e24000021f100 */
[----:B0-----:R-:W-:Y:S01]  /*1cd0*/  PRMT R22, R0, 0x7610, R22 ;  /* 0x0000761000167816 */ /* 0x001fe20000000016 */
[----:B------:R-:W-:Y:S06]  /*1ce0*/  BRA `(.L_x_22045) ;  /* 0x0000000000547947 */ /* 0x000fec0003800000 */
.L_x_22044:
        /* <DEDUP_REMOVED lines=16> */
.L_x_22072:
[----:B------:R-:W-:Y:S01]  /*1df0*/  PRMT R22, RZ, 0x7610, R22 ;  /* 0x00007610ff167816 */ /* 0x000fe20000000016 */
[----:B------:R-:W-:Y:S06]  /*1e00*/  BRA `(.L_x_22045) ;  /* 0x00000000000c7947 */ /* 0x000fec0003800000 */
.L_x_22069:
[----:B------:R1:W5:Y:S01]  /*1e10*/  LDG.E.U16 R22, desc[UR36][R4.64] ;  /* 0x0000002404167981 */ /* 0x000362000c1e1500 */
[----:B------:R-:W-:Y:S05]  /*1e20*/  BRA `(.L_x_22045) ;  /* 0x0000000000047947 */ /* 0x000fea0003800000 */
.L_x_22068:
[----:B------:R0:W5:Y:S02]  /*1e30*/  LDG.E.U16 R22, desc[UR36][R4.64] ;  /* 0x0000002404167981 */ /* 0x000164000c1e1500 */
.L_x_22045:
[----:B------:R-:W-:-:S07]  /*1e40*/  VIADD R25, R25, 0x80 ;  /* 0x0000008019197836 */ /* 0x000fce0000000000 */
.L_x_22039:
[----:B------:R-:W-:Y:S05]  /*1e50*/  BSYNC.RECONVERGENT B6 ;  /* 0x0000000000067941 */ /* 0x000fea0003800200 */
.L_x_22038:
        /* <DEDUP_REMOVED lines=23> */
.L_x_22078:
[----:B------:R0:W5:Y:S01]  /*1fd0*/  LDG.E.U8 R19, desc[UR36][R4.64] ;  /* 0x0000002404137981 */ /* 0x000162000c1e1100 */
[----:B------:R-:W-:Y:S05]  /*1fe0*/  BRA `(.L_x_22080) ;  /* 0x0000000c00507947 */ /* 0x000fea0003800000 */
.L_x_22077:
        /* <DEDUP_REMOVED lines=8> */
.L_x_22082:
[----:B------:R0:W5:Y:S01]  /*2070*/  LDG.E.U16 R19, desc[UR36][R4.64] ;  /* 0x0000002404137981 */ /* 0x000162000c1e1500 */
[----:B------:R-:W-:Y:S05]  /*2080*/  BRA `(.L_x_22080) ;  /* 0x0000000c00287947 */ /* 0x000fea0003800000 */
.L_x_22081:
[----:B------:R0:W5:Y:S01]  /*2090*/  LDG.E.U16 R19, desc[UR36][R4.64] ;  /* 0x0000002404137981 */ /* 0x000162000c1e1500 */
[----:B------:R-:W-:Y:S05]  /*20a0*/  BRA `(.L_x_22080) ;  /* 0x0000000c00207947 */ /* 0x000fea0003800000 */
.L_x_22076:
        /* <DEDUP_REMOVED lines=9> */
.L_x_22084:
[----:B------:R-:W2:Y:S02]  /*2140*/  LDG.E.U16 R0, desc[UR36][R4.64] ;  /* 0x0000002404007981 */ /* 0x000ea4000c1e1500 */
[----:B--2---:R-:W-:-:S06]  /*2150*/  HADD2.F32 R0, -RZ, R0.H0_H0 ;  /* 0x20000000ff007230 */ /* 0x004fcc0000004100 */
[----:B------:R-:W0:Y:S02]  /*2160*/  F2I.FTZ.TRUNC.NTZ R0, R0 ;  /* 0x0000000000007305 */ /* 0x000e24000021f100 */
[----:B0-----:R-:W-:Y:S01]  /*2170*/  PRMT R19, R0, 0x7610, R19 ;  /* 0x0000761000137816 */ /* 0x001fe20000000013 */
[----:B------:R-:W-:Y:S06]  /*2180*/  BRA `(.L_x_22080) ;  /* 0x0000000800e87947 */ /* 0x000fec0003800000 */
.L_x_22083:
        /* <DEDUP_REMOVED lines=9> */
.L_x_22086:
[----:B------:R-:W2:Y:S02]  /*2220*/  LDG.E.U16 R4, desc[UR36][R4.64] ;  /* 0x0000002404047981 */ /* 0x000ea4000c1e1500 */
[----:B--2---:R-:W-:-:S06]  /*2230*/  HADD2.F32 R0, -RZ, R4.H0_H0 ;  /* 0x20000004ff007230 */ /* 0x004fcc0000004100 */
[----:B------:R-:W0:Y:S02]  /*2240*/  F2I.FTZ.TRUNC.NTZ R0, R0 ;  /* 0x0000000000007305 */ /* 0x000e24000021f100 */
[----:B0-----:R-:W-:Y:S01]  /*2250*/  PRMT R19, R0, 0x7610, R19 ;  /* 0x0000761000137816 */ /* 0x001fe20000000013 */
[----:B------:R-:W-:Y:S06]  /*2260*/  BRA `(.L_x_22080) ;  /* 0x0000000800b07947 */ /* 0x000fec0003800000 */
.L_x_22085:
[----:B------:R-:W2:Y:S02]  /*2270*/  LDG.E.64 R4, desc[UR36][R4.64] ;  /* 0x0000002404047981 */ /* 0x000ea4000c1e1b00 */
[----:B--2---:R0:W1:Y:S02]  /*2280*/  F2I.F64.TRUNC R19, R4 ;  /* 0x0000000400137311 */ /* 0x004064000030d100 */
[----:B01----:R-:W-:Y:S05]  /*2290*/  BRA `(.L_x_22080) ;  /* 0x0000000800a47947 */ /* 0x003fea0003800000 */
.L_x_22075:
        /* <DEDUP_REMOVED lines=12> */
.L_x_22089:
[----:B------:R-:W2:Y:S02]  /*2360*/  LDG.E.64 R4, desc[UR36][R4.64] ;  /* 0x0000002404047981 */ /* 0x000ea4000c1e1b00 */
[----:B--2---:R3:W4:Y:S02]  /*2370*/  F2I.F64.TRUNC R19, R4 ;  /* 0x0000000400137311 */ /* 0x004724000030d100 */
[----:B---34-:R-:W-:Y:S05]  /*2380*/  BRA `(.L_x_22080) ;  /* 0x0000000800687947 */ /* 0x018fea0003800000 */
.L_x_22088:
        /* <DEDUP_REMOVED lines=27> */
.L_x_22091:
        /* <DEDUP_REMOVED lines=15> */
.L_x_22090:
[----:B------:R-:W2:Y:S02]  /*2630*/  LDG.E.U16 R0, desc[UR36][R4.64] ;  /* 0x0000002404007981 */ /* 0x000ea4000c1e1500 */
[----:B--2---:R-:W-:-:S06]  /*2640*/  IMAD.U32 R0, R0, 0x10000, RZ ;  /* 0x0001000000007824 */ /* 0x004fcc00078e00ff */
[----:B------:R-:W0:Y:S02]  /*2650*/  F2I.FTZ.TRUNC.NTZ R0, R0 ;  /* 0x0000000000007305 */ /* 0x000e24000021f100 */
[----:B0-----:R-:W-:Y:S01]  /*2660*/  PRMT R19, R0, 0x7610, R19 ;  /* 0x0000761000137816 */ /* 0x001fe20000000013 */
[----:B------:R-:W-:Y:S06]  /*2670*/  BRA `(.L_x_22080) ;  /* 0x0000000400ac7947 */ /* 0x000fec0003800000 */
.L_x_22087:
        /* <DEDUP_REMOVED lines=10> */
.L_x_22094:
        /* <DEDUP_REMOVED lines=21> */
.L_x_22098:
[----:B------:R-:W-:Y:S05]  /*2870*/  BSYNC.RECONVERGENT B1 ;  /* 0x0000000000017941 */ /* 0x000fea0003800200 */
.L_x_22097:
[----:B------:R-:W-:Y:S01]  /*2880*/  IMAD.SHL.U32 R0, R0, 0x100000, RZ ;  /* 0x0010000000007824 */ /* 0x000fe200078e00ff */
[----:B------:R-:W-:-:S04]  /*2890*/  LEA R3, R3, 0x3b800000, 0x17 ;  /* 0x3b80000003037811 */ /* 0x000fc800078eb8ff */
[----:B------:R-:W-:-:S07]  /*28a0*/  LOP3.LUT R0, R3, R0, R7, 0xfe, !PT ;  /* 0x0000000003007212 */ /* 0x000fce00078efe07 */
.L_x_22096:
[----:B------:R-:W-:Y:S05]  /*28b0*/  BSYNC.RECONVERGENT B0 ;  /* 0x0000000000007941 */ /* 0x000fea0003800200 */
.L_x_22095:
[----:B------:R-:W0:Y:S02]  /*28c0*/  F2I.FTZ.TRUNC.NTZ R0, R0 ;  /* 0x0000000000007305 */ /* 0x000e24000021f100 */
[----:B0-----:R-:W-:Y:S01]  /*28d0*/  PRMT R19, R0, 0x7610, R19 ;  /* 0x0000761000137816 */ /* 0x001fe20000000013 */
[----:B------:R-:W-:Y:S06]  /*28e0*/  BRA `(.L_x_22080) ;  /* 0x0000000400107947 */ /* 0x000fec0003800000 */
.L_x_22093:
        /* <DEDUP_REMOVED lines=21> */
.L_x_22102:
[----:B------:R-:W-:Y:S05]  /*2a40*/  BSYNC.RECONVERGENT B1 ;  /* 0x0000000000017941 */ /* 0x000fea0003800200 */
.L_x_22101:
[----:B------:R-:W-:Y:S01]  /*2a50*/  IMAD.SHL.U32 R0, R0, 0x200000, RZ ;  /* 0x0020000000007824 */ /* 0x000fe200078e00ff */
[----:B------:R-:W-:-:S04]  /*2a60*/  LEA R3, R3, 0x37800000, 0x17 ;  /* 0x3780000003037811 */ /* 0x000fc800078eb8ff */
[----:B------:R-:W-:-:S07]  /*2a70*/  LOP3.LUT R0, R3, R0, R7, 0xfe, !PT ;  /* 0x0000000003007212 */ /* 0x000fce00078efe07 */
.L_x_22100:
[----:B------:R-:W-:Y:S05]  /*2a80*/  BSYNC.RECONVERGENT B0 ;  /* 0x0000000000007941 */ /* 0x000fea0003800200 */
.L_x_22099:
[----:B------:R-:W0:Y:S02]  /*2a90*/  F2I.FTZ.TRUNC.NTZ R0, R0 ;  /* 0x0000000000007305 */ /* 0x000e24000021f100 */
[----:B0-----:R-:W-:Y:S01]  /*2aa0*/  PRMT R19, R0, 0x7610, R19 ;  /* 0x0000761000137816 */ /* 0x001fe20000000013 */
[----:B------:R-:W-:Y:S06]  /*2ab0*/  BRA `(.L_x_22080) ;  /* 0x00000000009c7947 */ /* 0x000fec0003800000 */
.L_x_22092:
        /* <DEDUP_REMOVED lines=14> */
.L_x_22106:
[----:B------:R-:W-:Y:S05]  /*2ba0*/  BSYNC.RECONVERGENT B0 ;  /* 0x0000000000007941 */ /* 0x000fea0003800200 */
.L_x_22105:
[----:B------:R-:W0:Y:S02]  /*2bb0*/  F2I.FTZ.TRUNC.NTZ R0, R0 ;  /* 0x0000000000007305 */ /* 0x000e24000021f100 */
[----:B0-----:R-:W-:Y:S01]  /*2bc0*/  PRMT R19, R0, 0x7610, R19 ;  /* 0x0000761000137816 */ /* 0x001fe20000000013 */
[----:B------:R-:W-:Y:S06]  /*2bd0*/  BRA `(.L_x_22080) ;  /* 0x0000000000547947 */ /* 0x000fec0003800000 */
.L_x_22079:
        /* <DEDUP_REMOVED lines=16> */
.L_x_22107:
[----:B------:R-:W-:Y:S01]  /*2ce0*/  PRMT R19, RZ, 0x7610, R19 ;  /* 0x00007610ff137816 */ /* 0x000fe20000000013 */
[----:B------:R-:W-:Y:S06]  /*2cf0*/  BRA `(.L_x_22080) ;  /* 0x00000000000c7947 */ /* 0x000fec0003800000 */
.L_x_22104:
[----:B------:R2:W5:Y:S01]  /*2d00*/  LDG.E.U16 R19, desc[UR36][R4.64] ;  /* 0x0000002404137981 */ /* 0x000562000c1e1500 */
[----:B------:R-:W-:Y:S05]  /*2d10*/  BRA `(.L_x_22080) ;  /* 0x0000000000047947 */ /* 0x000fea0003800000 */
.L_x_22103:
[----:B------:R1:W5:Y:S02]  /*2d20*/  LDG.E.U16 R19, desc[UR36][R4.64] ;  /* 0x0000002404137981 */ /* 0x000364000c1e1500 */
.L_x_22080:
[----:B------:R-:W-:-:S07]  /*2d30*/  VIADD R25, R25, 0x80 ;  /* 0x0000008019197836 */ /* 0x000fce0000000000 */
.L_x_22074:
[----:B------:R-:W-:Y:S05]  /*2d40*/  BSYNC.RECONVERGENT B6 ;  /* 0x0000000000067941 */ /* 0x000fea0003800200 */
.L_x_22073:
        /* <DEDUP_REMOVED lines=23> */
.L_x_22113:
[----:B------:R0:W5:Y:S01]  /*2ec0*/  LDG.E.U8 R18, desc[UR36][R4.64] ;  /* 0x0000002404127981 */ /* 0x000162000c1e1100 */
[----:B------:R-:W-:Y:S05]  /*2ed0*/  BRA `(.L_x_22109) ;  /* 0x0000000c004c7947 */ /* 0x000fea0003800000 */
.L_x_22112:
        /* <DEDUP_REMOVED lines=8> */
.L_x_22116:
[----:B------:R0:W5:Y:S01]  /*2f60*/  LDG.E.U16 R18, desc[UR36][R4.64] ;  /* 0x0000002404127981 */ /* 0x000162000c1e1500 */
[----:B------:R-:W-:Y:S05]  /*2f70*/  BRA `(.L_x_22109) ;  /* 0x0000000c00247947 */ /* 0x000fea0003800000 */
.L_x_22115:
[----:B------:R0:W5:Y:S01]  /*2f80*/  LDG.E.U16 R18, desc[UR36][R4.64] ;  /* 0x0000002404127981 */ /* 0x000162000c1e1500 */
[----:B------:R-:W-:Y:S05]  /*2f90*/  BRA `(.L_x_22109) ;  /* 0x0000000c001c7947 */ /* 0x000fea0003800000 */
.L_x_22111:
        /* <DEDUP_REMOVED lines=9> */
.L_x_22118:
[----:B------:R-:W2:Y:S02]  /*3030*/  LDG.E.U16 R0, desc[UR36][R4.64] ;  /* 0x0000002404007981 */ /* 0x000ea4000c1e1500 */
[----:B--2---:R-:W-:-:S06]  /*3040*/  HADD2.F32 R0, -RZ, R0.H0_H0 ;  /* 0x20000000ff007230 */ /* 0x004fcc0000004100 */
[----:B------:R-:W0:Y:S02]  /*3050*/  F2I.FTZ.TRUNC.NTZ R0, R0 ;  /* 0x0000000000007305 */ /* 0x000e24000021f100 */
[----:B0-----:R-:W-:Y:S01]  /*3060*/  PRMT R18, R0, 0x7610, R18 ;  /* 0x0000761000127816 */ /* 0x001fe20000000012 */
[----:B------:R-:W-:Y:S06]  /*3070*/  BRA `(.L_x_22109) ;  /* 0x0000000800e47947 */ /* 0x000fec0003800000 */
.L_x_22117:
        /* <DEDUP_REMOVED lines=9> */
.L_x_22120:
[----:B------:R-:W2:Y:S02]  /*3110*/  LDG.E.U16 R4, desc[UR36][R4.64] ;  /* 0x0000002404047981 */ /* 0x000ea4000c1e1500 */
[----:B--2---:R-:W-:-:S06]  /*3120*/  HADD2.F32 R0, -RZ, R4.H0_H0 ;  /* 0x20000004ff007230 */ /* 0x004fcc0000004100 */
[----:B------:R-:W0:Y:S02]  /*3130*/  F2I.FTZ.TRUNC.NTZ R0, R0 ;  /* 0x0000000000007305 */ /* 0x000e24000021f100 */
[----:B0-----:R-:W-:Y:S01]  /*3140*/  PRMT R18, R0, 0x7610, R18 ;  /* 0x0000761000127816 */ /* 0x001fe20000000012 */
[----:B------:R-:W-:Y:S06]  /*3150*/  BRA `(.L_x_22109) ;  /* 0x0000000800ac7947 */ /* 0x000fec0003800000 */
.L_x_22119:
[----:B------:R-:W2:Y:S02]  /*3160*/  LDG.E.64 R4, desc[UR36][R4.64] ;  /* 0x0000002404047981 */ /* 0x000ea4000c1e1b00 */
[----:B--2---:R0:W1:Y:S02]  /*3170*/  F2I.F64.TRUNC R18, R4 ;  /* 0x0000000400127311 */ /* 0x004064000030d100 */
[----:B01----:R-:W-:Y:S05]  /*3180*/  BRA `(.L_x_22109) ;  /* 0x0000000800a07947 */ /* 0x003fea0003800000 */
.L_x_22110:
        /* <DEDUP_REMOVED lines=12> */
.L_x_22123:
[----:B------:R-:W2:Y:S02]  /*3250*/  LDG.E.64 R4, desc[UR36][R4.64] ;  /* 0x0000002404047981 */ /* 0x000ea4000c1e1b00 */
[----:B--2---:R0:W1:Y:S02]  /*3260*/  F2I.F64.TRUNC R18, R4 ;  /* 0x0000000400127311 */ /* 0x004064000030d100 */
[----:B01----:R-:W-:Y:S05]  /*3270*/  BRA `(.L_x_22109) ;  /* 0x0000000800647947 */ /* 0x003fea0003800000 */
.L_x_22122:
        /* <DEDUP_REMOVED lines=27> */
.L_x_22125:
        /* <DEDUP_REMOVED lines=15> */
.L_x_22124:
[----:B------:R-:W2:Y:S02]  /*3520*/  LDG.E.U16 R0, desc[UR36][R4.64] ;  /* 0x0000002404007981 */ /* 0x000ea4000c1e1500 */
[----:B--2---:R-:W-:-:S06]  /*3530*/  IMAD.U32 R0, R0, 0x10000, RZ ;  /* 0x0001000000007824 */ /* 0x004fcc00078e00ff */
[----:B------:R-:W0:Y:S02]  /*3540*/  F2I.FTZ.TRUNC.NTZ R0, R0 ;  /* 0x0000000000007305 */ /* 0x000e24000021f100 */
[----:B0-----:R-:W-:Y:S01]  /*3550*/  PRMT R18, R0, 0x7610, R18 ;  /* 0x0000761000127816 */ /* 0x001fe20000000012 */
[----:B------:R-:W-:Y:S06]  /*3560*/  BRA `(.L_x_22109) ;  /* 0x0000000400a87947 */ /* 0x000fec0003800000 */
.L_x_22121:
        /* <DEDUP_REMOVED lines=10> */
.L_x_22128:
        /* <DEDUP_REMOVED lines=21> */
.L_x_22132:
[----:B------:R-:W-:Y:S05]  /*3760*/  BSYNC.RECONVERGENT B1 ;  /* 0x0000000000017941 */ /* 0x000fea0003800200 */
.L_x_22131:
[----:B------:R-:W-:Y:S01]  /*3770*/  IMAD.SHL.U32 R0, R0, 0x100000, RZ ;  /* 0x0010000000007824 */ /* 0x000fe200078e00ff */
[----:B------:R-:W-:-:S04]  /*3780*/  LEA R3, R3, 0x3b800000, 0x17 ;  /* 0x3b80000003037811 */ /* 0x000fc800078eb8ff */
[----:B------:R-:W-:-:S07]  /*3790*/  LOP3.LUT R0, R3, R0, R7, 0xfe, !PT ;  /* 0x0000000003007212 */ /* 0x000fce00078efe07 */
.L_x_22130:
[----:B------:R-:W-:Y:S05]  /*37a0*/  BSYNC.RECONVERGENT B0 ;  /* 0x0000000000007941 */ /* 0x000fea0003800200 */
.L_x_22129:
[----:B------:R-:W0:Y:S02]  /*37b0*/  F2I.FTZ.TRUNC.NTZ R0, R0 ;  /* 0x0000000000007305 */ /* 0x000e24000021f100 */
[----:B0-----:R-:W-:Y:S01]  /*37c0*/  PRMT R18, R0, 0x7610, R18 ;  /* 0x0000761000127816 */ /* 0x001fe20000000012 */
[----:B------:R-:W-:Y:S06]  /*37d0*/  BRA `(.L_x_22109) ;  /* 0x00000004000c7947 */ /* 0x000fec0003800000 */
.L_x_22127:
        /* <DEDUP_REMOVED lines=21> */
.L_x_22136:
[----:B------:R-:W-:Y:S05]  /*3930*/  BSYNC.RECONVERGENT B1 ;  /* 0x0000000000017941 */ /* 0x000fea0003800200 */
.L_x_22135:
[----:B------:R-:W-:Y:S01]  /*3940*/  IMAD.SHL.U32 R0, R0, 0x200000, RZ ;  /* 0x0020000000007824 */ /* 0x000fe200078e00ff */
[----:B------:R-:W-:-:S04]  /*3950*/  LEA R3, R3, 0x37800000, 0x17 ;  /* 0x3780000003037811 */ /* 0x000fc800078eb8ff */
[----:B------:R-:W-:-:S07]  /*3960*/  LOP3.LUT R0, R3, R0, R7, 0xfe, !PT ;  /* 0x0000000003007212 */ /* 0x000fce00078efe07 */
.L_x_22134:
[----:B------:R-:W-:Y:S05]  /*3970*/  BSYNC.RECONVERGENT B0 ;  /* 0x0000000000007941 */ /* 0x000fea0003800200 */
.L_x_22133:
[----:B------:R-:W0:Y:S02]  /*3980*/  F2I.FTZ.TRUNC.NTZ R0, R0 ;  /* 0x0000000000007305 */ /* 0x000e24000021f100 */
[----:B0-----:R-:W-:Y:S01]  /*3990*/  PRMT R18, R0, 0x7610, R18 ;  /* 0x0000761000127816 */ /* 0x001fe20000000012 */
[----:B------:R-:W-:Y:S06]  /*39a0*/  BRA `(.L_x_22109) ;  /* 0x0000000000987947 */ /* 0x000fec0003800000 */
.L_x_22126:
        /* <DEDUP_REMOVED lines=14> */
.L_x_22140:
[----:B------:R-:W-:Y:S05]  /*3a90*/  BSYNC.RECONVERGENT B0 ;  /* 0x0000000000007941 */ /* 0x000fea0003800200 */
.L_x_22139:
[----:B------:R-:W0:Y:S02]  /*3aa0*/  F2I.FTZ.TRUNC.NTZ R0, R0 ;  /* 0x0000000000007305 */ /* 0x000e24000021f100 */
[----:B0-----:R-:W-:Y:S01]  /*3ab0*/  PRMT R18, R0, 0x7610, R18 ;  /* 0x0000761000127816 */ /* 0x001fe20000000012 */
[----:B------:R-:W-:Y:S06]  /*3ac0*/  BRA `(.L_x_22109) ;  /* 0x0000000000507947 */ /* 0x000fec0003800000 */
.L_x_22114:
        /* <DEDUP_REMOVED lines=16> */
.L_x_22141:
[----:B------:R-:W-:Y:S05]  /*3bd0*/  BRA `(.L_x_22109) ;  /* 0x00000000000c7947 */ /* 0x000fea0003800000 */
.L_x_22138:
[----:B------:R0:W5:Y:S01]  /*3be0*/  LDG.E.U16 R18, desc[UR36][R4.64] ;  /* 0x0000002404127981 */ /* 0x000162000c1e1500 */
[----:B------:R-:W-:Y:S05]  /*3bf0*/  BRA `(.L_x_22109) ;  /* 0x0000000000047947 */ /* 0x000fea0003800000 */
.L_x_22137:
[----:B------:R0:W5:Y:S02]  /*3c00*/  LDG.E.U16 R18, desc[UR36][R4.64] ;  /* 0x0000002404127981 */ /* 0x000164000c1e1500 */
.L_x_22109:
[----:B------:R-:W-:Y:S05]  /*3c10*/  BSYNC.RECONVERGENT B6 ;  /* 0x0000000000067941 */ /* 0x000fea0003800200 */
.L_x_22108:
        /* <DEDUP_REMOVED lines=41> */
.L_x_22144:
        /* <DEDUP_REMOVED lines=27> */
.L_x_22143:
[----:B------:R-:W-:Y:S05]  /*4060*/  BSYNC.RECONVERGENT B0 ;  /* 0x0000000000007941 */ /* 0x000fea0003800200 */
.L_x_22142:
        /* <DEDUP_REMOVED lines=40> */
.L_x_22147:
        /* <DEDUP_REMOVED lines=27> */
.L_x_22146:
[----:B------:R-:W-:Y:S05]  /*44a0*/  BSYNC.RECONVERGENT B0 ;  /* 0x0000000000007941 */ /* 0x000fea0003800200 */
.L_x_22145:
        /* <DEDUP_REMOVED lines=40> */
.L_x_22150:
        /* <DEDUP_REMOVED lines=27> */
.L_x_22149:
[----:B------:R-:W-:Y:S05]  /*48e0*/  BSYNC.RECONVERGENT B0 ;  /* 0x0000000000007941 */ /* 0x000fea0003800200 */
.L_x_22148:
        /* <DEDUP_REMOVED lines=12> */
[----:B------:R-:W0:Y:S03]  /*49b0*/  I2F.RP R5, R8 ;  /* 0x0000000800057306 */ /* 0x000e260000209400 */
[----:B------:R-:W-:-:S05]  /*49c0*/  IMAD.MOV R10, RZ, RZ, -R10 ;  /* 0x000000ffff0a7224 */ /* 0x000fca00078e0a0a */
[----:B0-----:R-:W0:Y:S02]  /*49d0*/  MUFU.RCP R5, R5 ;  /* 0x0000000500057308 */ /* 0x001e240000001000 */
[----:B0-----:R-:W-:-:S06]  /*49e0*/  VIADD R6, R5, 0xffffffe ;  /* 0x0ffffffe05067836 */ /* 0x001fcc0000000000 */
        /* <DEDUP_REMOVED lines=23> */
.L_x_22153:
[----:B------:R-:W-:Y:S02]  /*4b60*/  PRMT R9, R18, 0x9910, RZ ;  /* 0x0000991012097816 */ /* 0x000fe400000000ff */
[----:B------:R-:W-:Y:S02]  /*4b70*/  IABS R12, R0 ;  /* 0x00000000000c7213 */ /* 0x000fe40000000000 */
[-C--:B------:R-:W-:Y:S02]  /*4b80*/  IABS R8, R9.reuse ;  /* 0x0000000900087213 */ /* 0x080fe40000000000 */
[-C--:B------:R-:W-:Y:S02]  /*4b90*/  IABS R10, R9.reuse ;  /* 0x00000009000a7213 */ /* 0x080fe40000000000 */
[----:B------:R-:W0:Y:S01]  /*4ba0*/  I2F.RP R3, R8 ;  /* 0x0000000800037306 */ /* 0x000e220000209400 */
[----:B------:R-:W-:Y:S02]  /*4bb0*/  LOP3.LUT R0, R0, R9, RZ, 0x3c, !PT ;  /* 0x0000000900007212 */ /* 0x000fe400078e3cff */
[----:B------:R-:W-:-:S02]  /*4bc0*/  IMAD.MOV R10, RZ, RZ, -R10 ;  /* 0x000000ffff0a7224 */ /* 0x000fc400078e0a0a */
[----:B------:R-:W-:-:S03]  /*4bd0*/  ISETP.GE.AND P2, PT, R0, RZ, PT ;  /* 0x000000ff0000720c */ /* 0x000fc60003f46270 */
        /* <DEDUP_REMOVED lines=18> */
.L_x_22152:
[----:B------:R-:W-:Y:S05]  /*4d00*/  BSYNC.RECONVERGENT B0 ;  /* 0x0000000000007941 */ /* 0x000fea0003800200 */
.L_x_22151:
        /* <DEDUP_REMOVED lines=24> */
.L_x_22159:
[----:B------:R0:W-:Y:S01]  /*4e90*/  STG.E.U8 desc[UR36][R8.64], R4 ;  /* 0x0000000408007986 */ /* 0x0001e2000c101124 */
[----:B------:R-:W-:Y:S01]  /*4ea0*/  IMAD.MOV.U32 R17, RZ, RZ, R25 ;  /* 0x000000ffff117224 */ /* 0x000fe200078e0019 */
[----:B------:R-:W-:Y:S06]  /*4eb0*/  BRA `(.L_x_22155) ;  /* 0x0000000c00987947 */ /* 0x000fec0003800000 */
.L_x_22158:
        /* <DEDUP_REMOVED lines=11> */
.L_x_22162:
[----:B------:R-:W-:Y:S01]  /*4f70*/  PRMT R3, R4, 0x9910, RZ ;  /* 0x0000991004037816 */ /* 0x000fe200000000ff */
[----:B------:R-:W-:-:S04]  /*4f80*/  IMAD.MOV.U32 R17, RZ, RZ, R25 ;  /* 0x000000ffff117224 */ /* 0x000fc800078e0019 */
[----:B------:R3:W-:Y:S01]  /*4f90*/  STG.E desc[UR36][R8.64], R3 ;  /* 0x0000000308007986 */ /* 0x0007e2000c101924 */
[----:B------:R-:W-:Y:S05]  /*4fa0*/  BRA `(.L_x_22155) ;  /* 0x0000000c005c7947 */ /* 0x000fea0003800000 */
.L_x_22161:
[----:B------:R1:W-:Y:S01]  /*4fb0*/  STG.E.U16 desc[UR36][R8.64], R4 ;  /* 0x0000000408007986 */ /* 0x0003e2000c101524 */
[----:B------:R-:W-:Y:S01]  /*4fc0*/  IMAD.MOV.U32 R17, RZ, RZ, R25 ;  /* 0x000000ffff117224 */ /* 0x000fe200078e0019 */
[----:B------:R-:W-:Y:S06]  /*4fd0*/  BRA `(.L_x_22155) ;  /* 0x0000000c00507947 */ /* 0x000fec0003800000 */
.L_x_22157:
        /* <DEDUP_REMOVED lines=10> */
.L_x_22164:
[----:B------:R-:W0:Y:S01]  /*5080*/  I2F.S16 R0, R4 ;  /* 0x0000000400007306 */ /* 0x000e220000101400 */
[----:B------:R-:W-:Y:S01]  /*5090*/  IMAD.MOV.U32 R17, RZ, RZ, R25 ;  /* 0x000000ffff117224 */ /* 0x000fe200078e0019 */
[----:B0-----:R-:W-:-:S05]  /*50a0*/  F2FP.F16.F32.PACK_AB R0, RZ, R0 ;  /* 0x00000000ff00723e */ /* 0x001fca00000000ff */
[----:B------:R0:W-:Y:S01]  /*50b0*/  STG.E.U16 desc[UR36][R8.64], R0 ;  /* 0x0000000008007986 */ /* 0x0001e2000c101524 */
[----:B------:R-:W-:Y:S05]  /*50c0*/  BRA `(.L_x_22155) ;  /* 0x0000000c00147947 */ /* 0x000fea0003800000 */
.L_x_22163:
        /* <DEDUP_REMOVED lines=11> */
.L_x_22166:
[----:B------:R-:W0:Y:S01]  /*5180*/  I2F.S16 R4, R4 ;  /* 0x0000000400047306 */ /* 0x000e220000101400 */
[----:B------:R-:W-:Y:S01]  /*5190*/  IMAD.MOV.U32 R17, RZ, RZ, R25 ;  /* 0x000000ffff117224 */ /* 0x000fe200078e0019 */
[----:B0-----:R-:W-:-:S04]  /*51a0*/  F2FP.F16.F32.PACK_AB R3, RZ, R4 ;  /* 0x00000004ff03723e */ /* 0x001fc800000000ff */
[----:B------:R-:W-:-:S05]  /*51b0*/  PRMT R3, R3, 0x5410, RZ ;  /* 0x0000541003037816 */ /* 0x000fca00000000ff */
[----:B------:R0:W-:Y:S01]  /*51c0*/  STG.E desc[UR36][R8.64], R3 ;  /* 0x0000000308007986 */ /* 0x0001e2000c101924 */
[----:B------:R-:W-:Y:S05]  /*51d0*/  BRA `(.L_x_22155) ;  /* 0x0000000800d07947 */ /* 0x000fea0003800000 */
.L_x_22165:
[----:B------:R-:W0:Y:S01]  /*51e0*/  I2F.F64.S16 R4, R4 ;  /* 0x0000000400047312 */ /* 0x000e220000101c00 */
[----:B------:R-:W-:Y:S01]  /*51f0*/  IMAD.MOV.U32 R17, RZ, RZ, R25 ;  /* 0x000000ffff117224 */ /* 0x000fe200078e0019 */
[----:B0-----:R0:W-:Y:S01]  /*5200*/  STG.E.64 desc[UR36][R8.64], R4 ;  /* 0x0000000408007986 */ /* 0x0011e2000c101b24 */
[----:B------:R-:W-:Y:S05]  /*5210*/  BRA `(.L_x_22155) ;  /* 0x0000000800c07947 */ /* 0x000fea0003800000 */
.L_x_22156:
        /* <DEDUP_REMOVED lines=14> */
.L_x_22169:
[----:B------:R-:W-:Y:S01]  /*5300*/  CS2R R6, SRZ ;  /* 0x0000000000067805 */ /* 0x000fe2000001ff00 */
[----:B------:R-:W0:Y:S01]  /*5310*/  I2F.F64.S16 R4, R4 ;  /* 0x0000000400047312 */ /* 0x000e220000101c00 */
[----:B------:R-:W-:-:S03]  /*5320*/  IMAD.MOV.U32 R17, RZ, RZ, R25 ;  /* 0x000000ffff117224 */ /* 0x000fc600078e0019 */
[----:B0-----:R0:W-:Y:S01]  /*5330*/  STG.E.128 desc[UR36][R8.64], R4 ;  /* 0x0000000408007986 */ /* 0x0011e2000c101d24 */
[----:B------:R-:W-:Y:S05]  /*5340*/  BRA `(.L_x_22155) ;  /* 0x0000000800747947 */ /* 0x000fea0003800000 */
.L_x_22168:
        /* <DEDUP_REMOVED lines=19> */
.L_x_22173:
[----:B------:R-:W-:Y:S05]  /*5480*/  BSYNC.RECONVERGENT B0 ;  /* 0x0000000000007941 */ /* 0x000fea0003800200 */
.L_x_22172:
[----:B------:R-:W-:Y:S01]  /*5490*/  LOP3.LUT R5, R0, 0x80, R5, 0xf8, !PT ;  /* 0x0000008000057812 */ /* 0x000fe200078ef805 */
[----:B------:R-:W-:-:S04]  /*54a0*/  IMAD.MOV.U32 R17, RZ, RZ, R25 ;  /* 0x000000ffff117224 */ /* 0x000fc800078e0019 */
[----:B------:R0:W-:Y:S01]  /*54b0*/  STG.E.U8 desc[UR36][R8.64], R5 ;  /* 0x0000000508007986 */ /* 0x0001e2000c101124 */
[----:B------:R-:W-:Y:S05]  /*54c0*/  BRA `(.L_x_22155) ;  /* 0x0000000800147947 */ /* 0x000fea0003800000 */
.L_x_22171:
        /* <DEDUP_REMOVED lines=15> */
.L_x_22175:
[----:B------:R-:W-:Y:S05]  /*55c0*/  BSYNC.RECONVERGENT B0 ;  /* 0x0000000000007941 */ /* 0x000fea0003800200 */
.L_x_22174:
[----:B------:R-:W-:Y:S01]  /*55d0*/  LOP3.LUT R5, R0, 0x80, R5, 0xf8, !PT ;  /* 0x0000008000057812 */ /* 0x000fe200078ef805 */
[----:B------:R-:W-:-:S04]  /*55e0*/  IMAD.MOV.U32 R17, RZ, RZ, R25 ;  /* 0x000000ffff117224 */ /* 0x000fc800078e0019 */
[----:B------:R0:W-:Y:S01]  /*55f0*/  STG.E.U8 desc[UR36][R8.64], R5 ;  /* 0x0000000508007986 */ /* 0x0001e2000c101124 */
[----:B------:R-:W-:Y:S05]  /*5600*/  BRA `(.L_x_22155) ;  /* 0x0000000400c47947 */ /* 0x000fea0003800000 */
.L_x_22170:
[----:B------:R-:W0:Y:S01]  /*5610*/  I2F.S16 R0, R4 ;  /* 0x0000000400007306 */ /* 0x000e220000101400 */
[----:B------:R-:W-:Y:S01]  /*5620*/  IMAD.MOV.U32 R17, RZ, RZ, R25 ;  /* 0x000000ffff117224 */ /* 0x000fe200078e0019 */
[----:B0-----:R-:W-:-:S05]  /*5630*/  F2FP.BF16.F32.PACK_AB R0, RZ, R0 ;  /* 0x00000000ff00723e */ /* 0x001fca00000010ff */
[----:B------:R0:W-:Y:S01]  /*5640*/  STG.E.U16 desc[UR36][R8.64], R0 ;  /* 0x0000000008007986 */ /* 0x0001e2000c101524 */
[----:B------:R-:W-:Y:S05]  /*5650*/  BRA `(.L_x_22155) ;  /* 0x0000000400b07947 */ /* 0x000fea0003800000 */
.L_x_22167:
        /* <DEDUP_REMOVED lines=11> */
.L_x_22178:
        /* <DEDUP_REMOVED lines=13> */
.L_x_22181:
[----:B------:R-:W-:-:S04]  /*57e0*/  SHF.R.U32.HI R0, RZ, 0x14, R5 ;  /* 0x00000014ff007819 */ /* 0x000fc80000011605 */
[----:B------:R-:W-:-:S04]  /*57f0*/  LOP3.LUT R0, R0, 0x1, RZ, 0xc0, !PT ;  /* 0x0000000100007812 */ /* 0x000fc800078ec0ff */
[----:B------:R-:W-:-:S04]  /*5800*/  IADD3 R0, PT, PT, R5, 0x487ffff, R0 ;  /* 0x0487ffff05007810 */ /* 0x000fc80007ffe000 */
[----:B------:R-:W-:-:S04]  /*5810*/  SHF.R.U32.HI R0, RZ, 0x14, R0 ;  /* 0x00000014ff007819 */ /* 0x000fc80000011600 */
[----:B------:R-:W-:-:S07]  /*5820*/  LOP3.LUT R3, R0, 0xff, RZ, 0xc0, !PT ;  /* 0x000000ff00037812 */ /* 0x000fce00078ec0ff */
.L_x_22182:
[----:B------:R-:W-:-:S04]  /*5830*/  SHF.R.U32.HI R0, RZ, 0x18, R5 ;  /* 0x00000018ff007819 */ /* 0x000fc80000011605 */
[----:B------:R-:W-:-:S07]  /*5840*/  LOP3.LUT R0, R3, 0x80, R0, 0xf8, !PT ;  /* 0x0000008003007812 */ /* 0x000fce00078ef800 */
.L_x_22180:
[----:B------:R-:W-:Y:S05]  /*5850*/  BSYNC.RECONVERGENT B0 ;  /* 0x0000000000007941 */ /* 0x000fea0003800200 */
.L_x_22179:
[----:B------:R0:W-:Y:S01]  /*5860*/  STG.E.U8 desc[UR36][R8.64], R0 ;  /* 0x0000000008007986 */ /* 0x0001e2000c101124 */
[----:B------:R-:W-:Y:S01]  /*5870*/  IMAD.MOV.U32 R17, RZ, RZ, R25 ;  /* 0x000000ffff117224 */ /* 0x000fe200078e0019 */
[----:B------:R-:W-:Y:S06]  /*5880*/  BRA `(.L_x_22155) ;  /* 0x0000000400247947 */ /* 0x000fec0003800000 */
.L_x_22177:
        /* <DEDUP_REMOVED lines=13> */
.L_x_22185:
[----:B------:R-:W-:-:S04]  /*5960*/  SHF.R.U32.HI R0, RZ, 0x15, R5 ;  /* 0x00000015ff007819 */ /* 0x000fc80000011605 */
[----:B------:R-:W-:-:S04]  /*5970*/  LOP3.LUT R0, R0, 0x1, RZ, 0xc0, !PT ;  /* 0x0000000100007812 */ /* 0x000fc800078ec0ff */
[----:B------:R-:W-:-:S04]  /*5980*/  IADD3 R0, PT, PT, R5, 0x88fffff, R0 ;  /* 0x088fffff05007810 */ /* 0x000fc80007ffe000 */
[----:B------:R-:W-:-:S04]  /*5990*/  SHF.R.U32.HI R0, RZ, 0x15, R0 ;  /* 0x00000015ff007819 */ /* 0x000fc80000011600 */
[----:B------:R-:W-:-:S07]  /*59a0*/  LOP3.LUT R3, R0, 0xff, RZ, 0xc0, !PT ;  /* 0x000000ff00037812 */ /* 0x000fce00078ec0ff */
.L_x_22186:
[----:B------:R-:W-:-:S04]  /*59b0*/  SHF.R.U32.HI R0, RZ, 0x18, R5 ;  /* 0x00000018ff007819 */ /* 0x000fc80000011605 */
[----:B------:R-:W-:-:S07]  /*59c0*/  LOP3.LUT R0, R3, 0x80, R0, 0xf8, !PT ;  /* 0x0000008003007812 */ /* 0x000fce00078ef800 */
.L_x_22184:
[----:B------:R-:W-:Y:S05]  /*59d0*/  BSYNC.RECONVERGENT B0 ;  /* 0x0000000000007941 */ /* 0x000fea0003800200 */
.L_x_22183:
[----:B------:R0:W-:Y:S01]  /*59e0*/  STG.E.U8 desc[UR36][R8.64], R0 ;  /* 0x0000000008007986 */ /* 0x0001e2000c101124 */
[----:B------:R-:W-:Y:S01]  /*59f0*/  IMAD.MOV.U32 R17, RZ, RZ, R25 ;  /* 0x000000ffff117224 */ /* 0x000fe200078e0019 */
[----:B------:R-:W-:Y:S06]  /*5a00*/  BRA `(.L_x_22155) ;  /* 0x0000000000c47947 */ /* 0x000fec0003800000 */
.L_x_22176:
[----:B------:R-:W-:-:S13]  /*5a10*/  ISETP.NE.AND P0, PT, R0, 0x1c, PT ;  /* 0x0000001c0000780c */ /* 0x000fda0003f05270 */
[----:B------:R-:W-:Y:S05]  /*5a20*/  @!P0 BRA `(.L_x_22187) ;  /* 0x0000000000b08947 */ /* 0x000fea0003800000 */
[----:B------:R-:W-:-:S13]  /*5a30*/  ISETP.NE.AND P0, PT, R0, 0x1d, PT ;  /* 0x0000001d0000780c */ /* 0x000fda0003f05270 */
[----:B------:R-:W-:Y:S05]  /*5a40*/  @!P0 BRA `(.L_x_22188) ;  /* 0x0000000000948947 */ /* 0x000fea0003800000 */
[----:B------:R-:W-:-:S13]  /*5a50*/  ISETP.NE.AND P0, PT, R0, 0x2c, PT ;  /* 0x0000002c0000780c */ /* 0x000fda0003f05270 */
[----:B------:R-:W-:Y:S05]  /*5a60*/  @!P0 BRA `(.L_x_22189) ;  /* 0x0000000000488947 */ /* 0x000fea0003800000 */
.L_x_22160:
        /* <DEDUP_REMOVED lines=16> */
.L_x_22190:
[----:B------:R-:W-:Y:S01]  /*5b70*/  IMAD.MOV.U32 R17, RZ, RZ, R25 ;  /* 0x000000ffff117224 */ /* 0x000fe200078e0019 */
[----:B------:R-:W-:Y:S06]  /*5b80*/  BRA `(.L_x_22155) ;  /* 0x0000000000647947 */ /* 0x000fec0003800000 */
.L_x_22189:
        /* <DEDUP_REMOVED lines=17> */
.L_x_22188:
[----:B------:R-:W-:Y:S01]  /*5ca0*/  PRMT R4, R4, 0x9910, RZ ;  /* 0x0000991004047816 */ /* 0x000fe200000000ff */
[----:B------:R-:W-:-:S03]  /*5cb0*/  IMAD.MOV.U32 R17, RZ, RZ, R25 ;  /* 0x000000ffff117224 */ /* 0x000fc600078e0019 */
[----:B------:R-:W-:-:S05]  /*5cc0*/  SHF.R.S32.HI R5, RZ, 0x1f, R4 ;  /* 0x0000001fff057819 */ /* 0x000fca0000011404 */
[----:B------:R0:W-:Y:S01]  /*5cd0*/  STG.E.64 desc[UR36][R8.64], R4 ;  /* 0x0000000408007986 */ /* 0x0001e2000c101b24 */
[----:B------:R-:W-:Y:S05]  /*5ce0*/  BRA `(.L_x_22155) ;  /* 0x00000000000c7947 */ /* 0x000fea0003800000 */
.L_x_22187:
[----:B------:R-:W-:Y:S01]  /*5cf0*/  PRMT R3, R4, 0x9910, RZ ;  /* 0x0000991004037816 */ /* 0x000fe200000000ff */
[----:B------:R-:W-:-:S04]  /*5d00*/  IMAD.MOV.U32 R17, RZ, RZ, R25 ;  /* 0x000000ffff117224 */ /* 0x000fc800078e0019 */
[----:B------:R0:W-:Y:S03]  /*5d10*/  STG.E desc[UR36][R8.64], R3 ;  /* 0x0000000308007986 */ /* 0x0001e6000c101924 */
.L_x_22155:
[----:B------:R-:W-:Y:S05]  /*5d20*/  BSYNC.RECONVERGENT B6 ;  /* 0x0000000000067941 */ /* 0x000fea0003800200 */
.L_x_22154:
        /* <DEDUP_REMOVED lines=23> */
.L_x_22196:
[----:B------:R3:W-:Y:S01]  /*5ea0*/  STG.E.U8 desc[UR36][R8.64], R23 ;  /* 0x0000001708007986 */ /* 0x0007e2000c101124 */
[----:B------:R-:W-:Y:S05]  /*5eb0*/  BRA `(.L_x_22198) ;  /* 0x0000000c004c7947 */ /* 0x000fea0003800000 */
.L_x_22195:
        /* <DEDUP_REMOVED lines=10> */
.L_x_22200:
[----:B------:R-:W-:-:S05]  /*5f60*/  PRMT R3, R23, 0x9910, RZ ;  /* 0x0000991017037816 */ /* 0x000fca00000000ff */
[----:B------:R2:W-:Y:S01]  /*5f70*/  STG.E desc[UR36][R8.64], R3 ;  /* 0x0000000308007986 */ /* 0x0005e2000c101924 */
[----:B------:R-:W-:Y:S05]  /*5f80*/  BRA `(.L_x_22198) ;  /* 0x0000000c00187947 */ /* 0x000fea0003800000 */
.L_x_22199:
[----:B------:R0:W-:Y:S01]  /*5f90*/  STG.E.U16 desc[UR36][R8.64], R23 ;  /* 0x0000001708007986 */ /* 0x0001e2000c101524 */
[----:B------:R-:W-:Y:S05]  /*5fa0*/  BRA `(.L_x_22198) ;  /* 0x0000000c00107947 */ /* 0x000fea0003800000 */
.L_x_22194:
        /* <DEDUP_REMOVED lines=9> */
.L_x_22202:
[----:B------:R-:W0:Y:S02]  /*6040*/  I2F.S16 R0, R23 ;  /* 0x0000001700007306 */ /* 0x000e240000101400 */
[----:B0-----:R-:W-:-:S05]  /*6050*/  F2FP.F16.F32.PACK_AB R0, RZ, R0 ;  /* 0x00000000ff00723e */ /* 0x001fca00000000ff */
[----:B------:R0:W-:Y:S01]  /*6060*/  STG.E.U16 desc[UR36][R8.64], R0 ;  /* 0x0000000008007986 */ /* 0x0001e2000c101524 */
[----:B------:R-:W-:Y:S05]  /*6070*/  BRA `(.L_x_22198) ;  /* 0x0000000800dc7947 */ /* 0x000fea0003800000 */
.L_x_22201:
        /* <DEDUP_REMOVED lines=10> */
.L_x_22204:
[----:B------:R-:W0:Y:S02]  /*6120*/  I2F.S16 R23, R23 ;  /* 0x0000001700177306 */ /* 0x000e240000101400 */
[----:B0-----:R-:W-:-:S04]  /*6130*/  F2FP.F16.F32.PACK_AB R3, RZ, R23 ;  /* 0x00000017ff03723e */ /* 0x001fc800000000ff */
[----:B------:R-:W-:-:S05]  /*6140*/  PRMT R3, R3, 0x5410, RZ ;  /* 0x0000541003037816 */ /* 0x000fca00000000ff */
[----:B------:R0:W-:Y:S01]  /*6150*/  STG.E desc[UR36][R8.64], R3 ;  /* 0x0000000308007986 */ /* 0x0001e2000c101924 */
[----:B------:R-:W-:Y:S05]  /*6160*/  BRA `(.L_x_22198) ;  /* 0x0000000800a07947 */ /* 0x000fea0003800000 */
.L_x_22203:
[----:B------:R-:W0:Y:S02]  /*6170*/  I2F.F64.S16 R4, R23 ;  /* 0x0000001700047312 */ /* 0x000e240000101c00 */
[----:B0-----:R0:W-:Y:S01]  /*6180*/  STG.E.64 desc[UR36][R8.64], R4 ;  /* 0x0000000408007986 */ /* 0x0011e2000c101b24 */
[----:B------:R-:W-:Y:S05]  /*6190*/  BRA `(.L_x_22198) ;  /* 0x0000000800947947 */ /* 0x000fea0003800000 */
.L_x_22193:
        /* <DEDUP_REMOVED lines=12> */
.L_x_22208:
        /* <DEDUP_REMOVED lines=17> */
.L_x_22211:
[----:B------:R-:W-:-:S04]  /*6370*/  SHF.R.U32.HI R3, RZ, 0x18, R23 ;  /* 0x00000018ff037819 */ /* 0x000fc80000011617 */
[----:B------:R-:W-:-:S04]  /*6380*/  LOP3.LUT R0, R0, 0x80, R3, 0xf8, !PT ;  /* 0x0000008000007812 */ /* 0x000fc800078ef803 */
[----:B------:R-:W-:-:S07]  /*6390*/  PRMT R4, R0, 0x7610, R4 ;  /* 0x0000761000047816 */ /* 0x000fce0000000004 */
.L_x_22210:
[----:B------:R-:W-:Y:S05]  /*63a0*/  BSYNC.RECONVERGENT B0 ;  /* 0x0000000000007941 */ /* 0x000fea0003800200 */
.L_x_22209:
[----:B------:R0:W-:Y:S01]  /*63b0*/  STG.E.U8 desc[UR36][R8.64], R4 ;  /* 0x0000000408007986 */ /* 0x0001e2000c101124 */
[----:B------:R-:W-:Y:S05]  /*63c0*/  BRA `(.L_x_22198) ;  /* 0x0000000800087947 */ /* 0x000fea0003800000 */
.L_x_22207:
        /* <DEDUP_REMOVED lines=17> */
.L_x_22214:
[----:B------:R-:W-:-:S04]  /*64e0*/  SHF.R.U32.HI R3, RZ, 0x18, R23 ;  /* 0x00000018ff037819 */ /* 0x000fc80000011617 */
[----:B------:R-:W-:-:S04]  /*64f0*/  LOP3.LUT R0, R0, 0x80, R3, 0xf8, !PT ;  /* 0x0000008000007812 */ /* 0x000fc800078ef803 */
[----:B------:R-:W-:-:S07]  /*6500*/  PRMT R4, R0, 0x7610, R4 ;  /* 0x0000761000047816 */ /* 0x000fce0000000004 */
.L_x_22213:
[----:B------:R-:W-:Y:S05]  /*6510*/  BSYNC.RECONVERGENT B0 ;  /* 0x0000000000007941 */ /* 0x000fea0003800200 */
.L_x_22212:
[----:B------:R0:W-:Y:S01]  /*6520*/  STG.E.U8 desc[UR36][R8.64], R4 ;  /* 0x0000000408007986 */ /* 0x0001e2000c101124 */
[----:B------:R-:W-:Y:S05]  /*6530*/  BRA `(.L_x_22198) ;  /* 0x0000000400ac7947 */ /* 0x000fea0003800000 */
.L_x_22206:
        /* <DEDUP_REMOVED lines=22> */
.L_x_22216:
[----:B------:R-:W-:-:S04]  /*66a0*/  PRMT R4, R23, 0x9910, RZ ;  /* 0x0000991017047816 */ /* 0x000fc800000000ff */
[----:B------:R-:W-:-:S05]  /*66b0*/  SHF.R.S32.HI R5, RZ, 0x1f, R4 ;  /* 0x0000001fff057819 */ /* 0x000fca0000011404 */
[----:B------:R0:W-:Y:S01]  /*66c0*/  STG.E.64 desc[UR36][R8.64], R4 ;  /* 0x0000000408007986 */ /* 0x0001e2000c101b24 */
[----:B------:R-:W-:Y:S05]  /*66d0*/  BRA `(.L_x_22198) ;  /* 0x0000000400447947 */ /* 0x000fea0003800000 */
.L_x_22215:
[----:B------:R-:W-:-:S05]  /*66e0*/  PRMT R3, R23, 0x9910, RZ ;  /* 0x0000991017037816 */ /* 0x000fca00000000ff */
[----:B------:R0:W-:Y:S01]  /*66f0*/  STG.E desc[UR36][R8.64], R3 ;  /* 0x0000000308007986 */ /* 0x0001e2000c101924 */
[----:B------:R-:W-:Y:S05]  /*6700*/  BRA `(.L_x_22198) ;  /* 0x0000000400387947 */ /* 0x000fea0003800000 */
.L_x_22205:
        /* <DEDUP_REMOVED lines=11> */
.L_x_22218:
[----:B------:R-:W-:Y:S01]  /*67c0*/  CS2R R6, SRZ ;  /* 0x0000000000067805 */ /* 0x000fe2000001ff00 */
[----:B------:R-:W0:Y:S04]  /*67d0*/  I2F.F64.S16 R4, R23 ;  /* 0x0000001700047312 */ /* 0x000e280000101c00 */
[----:B0-----:R0:W-:Y:S01]  /*67e0*/  STG.E.128 desc[UR36][R8.64], R4 ;  /* 0x0000000408007986 */ /* 0x0011e2000c101d24 */
[----:B------:R-:W-:Y:S05]  /*67f0*/  BRA `(.L_x_22198) ;  /* 0x0000000000fc7947 */ /* 0x000fea0003800000 */
.L_x_22217:
[----:B------:R-:W-:-:S13]  /*6800*/  ISETP.NE.AND P0, PT, R0, 0xf, PT ;  /* 0x0000000f0000780c */ /* 0x000fda0003f05270 */
[----:B------:R-:W-:Y:S05]  /*6810*/  @!P0 BRA `(.L_x_22219) ;  /* 0x0000000000e88947 */ /* 0x000fea0003800000 */
[----:B------:R-:W-:-:S13]  /*6820*/  ISETP.NE.AND P0, PT, R0, 0x17, PT ;  /* 0x000000170000780c */ /* 0x000fda0003f05270 */
[----:B------:R-:W-:Y:S05]  /*6830*/  @!P0 BRA `(.L_x_22220) ;  /* 0x0000000000908947 */ /* 0x000fea0003800000 */
[----:B------:R-:W-:-:S13]  /*6840*/  ISETP.NE.AND P0, PT, R0, 0x18, PT ;  /* 0x000000180000780c */ /* 0x000fda0003f05270 */
[----:B------:R-:W-:Y:S05]  /*6850*/  @!P0 BRA `(.L_x_22221) ;  /* 0x0000000000448947 */ /* 0x000fea0003800000 */
.L_x_22197:
        /* <DEDUP_REMOVED lines=16> */
.L_x_22222:
[----:B------:R-:W-:Y:S05]  /*6960*/  BRA `(.L_x_22198) ;  /* 0x0000000000a07947 */ /* 0x000fea0003800000 */
.L_x_22221:
        /* <DEDUP_REMOVED lines=13> */
.L_x_22224:
[----:B------:R-:W-:Y:S05]  /*6a40*/  BSYNC.RECONVERGENT B0 ;  /* 0x0000000000007941 */ /* 0x000fea0003800200 */
.L_x_22223:
[----:B------:R-:W-:-:S05]  /*6a50*/  LOP3.LUT R3, R0, 0x80, R3, 0xf8, !PT ;  /* 0x0000008000037812 */ /* 0x000fca00078ef803 */
[----:B------:R0:W-:Y:S01]  /*6a60*/  STG.E.U8 desc[UR36][R8.64], R3 ;  /* 0x0000000308007986 */ /* 0x0001e2000c101124 */
[----:B------:R-:W-:Y:S05]  /*6a70*/  BRA `(.L_x_22198) ;  /* 0x00000000005c7947 */ /* 0x000fea0003800000 */
.L_x_22220:
        /* <DEDUP_REMOVED lines=12> */
.L_x_22226:
[----:B------:R-:W-:Y:S01]  /*6b40*/  IMAD.MOV.U32 R0, RZ, RZ, 0x7f ;  /* 0x0000007fff007424 */ /* 0x000fe200078e00ff */
[----:B------:R-:W-:-:S04]  /*6b50*/  ISETP.GT.U32.AND P0, PT, R3, 0x7f800000, PT ;  /* 0x7f8000000300780c */ /* 0x000fc80003f04070 */
[----:B------:R-:W-:-:S09]  /*6b60*/  SEL R0, R0, 0x7c, P0 ;  /* 0x0000007c00007807 */ /* 0x000fd20000000000 */
.L_x_22227:
[----:B------:R-:W-:Y:S05]  /*6b70*/  BSYNC.RECONVERGENT B0 ;  /* 0x0000000000007941 */ /* 0x000fea0003800200 */
.L_x_22225:
[----:B------:R-:W-:-:S04]  /*6b80*/  SHF.R.U32.HI R3, RZ, 0x18, R23 ;  /* 0x00000018ff037819 */ /* 0x000fc80000011617 */
[----:B------:R-:W-:-:S05]  /*6b90*/  LOP3.LUT R3, R0, 0x80, R3, 0xf8, !PT ;  /* 0x0000008000037812 */ /* 0x000fca00078ef803 */
[----:B------:R0:W-:Y:S01]  /*6ba0*/  STG.E.U8 desc[UR36][R8.64], R3 ;  /* 0x0000000308007986 */ /* 0x0001e2000c101124 */
[----:B------:R-:W-:Y:S05]  /*6bb0*/  BRA `(.L_x_22198) ;  /* 0x00000000000c7947 */ /* 0x000fea0003800000 */
.L_x_22219:
[----:B------:R-:W0:Y:S02]  /*6bc0*/  I2F.S16 R0, R23 ;  /* 0x0000001700007306 */ /* 0x000e240000101400 */
[----:B0-----:R-:W-:-:S05]  /*6bd0*/  F2FP.BF16.F32.PACK_AB R0, RZ, R0 ;  /* 0x00000000ff00723e */ /* 0x001fca00000010ff */
[----:B------:R0:W-:Y:S02]  /*6be0*/  STG.E.U16 desc[UR36][R8.64], R0 ;  /* 0x0000000008007986 */ /* 0x0001e4000c101524 */
.L_x_22198:
        /* <DEDUP_REMOVED lines=23> */
.L_x_22231:
[----:B------:R0:W-:Y:S01]  /*6d60*/  STG.E.U8 desc[UR36][R8.64], R22 ;  /* 0x0000001608007986 */ /* 0x0001e2000c101124 */
[----:B------:R-:W-:Y:S05]  /*6d70*/  BRA `(.L_x_22233) ;  /* 0x0000000c004c7947 */ /* 0x000fea0003800000 */
.L_x_22230:
        /* <DEDUP_REMOVED lines=10> */
.L_x_22235:
[----:B------:R-:W-:-:S05]  /*6e20*/  PRMT R3, R22, 0x9910, RZ ;  /* 0x0000991016037816 */ /* 0x000fca00000000ff */
[----:B------:R0:W-:Y:S01]  /*6e30*/  STG.E desc[UR36][R8.64], R3 ;  /* 0x0000000308007986 */ /* 0x0001e2000c101924 */
[----:B------:R-:W-:Y:S05]  /*6e40*/  BRA `(.L_x_22233) ;  /* 0x0000000c00187947 */ /* 0x000fea0003800000 */
.L_x_22234:
[----:B------:R0:W-:Y:S01]  /*6e50*/  STG.E.U16 desc[UR36][R8.64], R22 ;  /* 0x0000001608007986 */ /* 0x0001e2000c101524 */
[----:B------:R-:W-:Y:S05]  /*6e60*/  BRA `(.L_x_22233) ;  /* 0x0000000c00107947 */ /* 0x000fea0003800000 */
.L_x_22229:
        /* <DEDUP_REMOVED lines=9> */
.L_x_22237:
[----:B------:R-:W0:Y:S02]  /*6f00*/  I2F.S16 R0, R22 ;  /* 0x0000001600007306 */ /* 0x000e240000101400 */
[----:B0-----:R-:W-:-:S05]  /*6f10*/  F2FP.F16.F32.PACK_AB R0, RZ, R0 ;  /* 0x00000000ff00723e */ /* 0x001fca00000000ff */
[----:B------:R0:W-:Y:S01]  /*6f20*/  STG.E.U16 desc[UR36][R8.64], R0 ;  /* 0x0000000008007986 */ /* 0x0001e2000c101524 */
[----:B------:R-:W-:Y:S05]  /*6f30*/  BRA `(.L_x_22233) ;  /* 0x0000000800dc7947 */ /* 0x000fea0003800000 */
.L_x_22236:
        /* <DEDUP_REMOVED lines=10> */
.L_x_22239:
[----:B------:R-:W0:Y:S02]  /*6fe0*/  I2F.S16 R22, R22 ;  /* 0x0000001600167306 */ /* 0x000e240000101400 */
[----:B0-----:R-:W-:-:S04]  /*6ff0*/  F2FP.F16.F32.PACK_AB R3, RZ, R22 ;  /* 0x00000016ff03723e */ /* 0x001fc800000000ff */
[----:B------:R-:W-:-:S05]  /*7000*/  PRMT R3, R3, 0x5410, RZ ;  /* 0x0000541003037816 */ /* 0x000fca00000000ff */
[----:B------:R0:W-:Y:S01]  /*7010*/  STG.E desc[UR36][R8.64], R3 ;  /* 0x0000000308007986 */ /* 0x0001e2000c101924 */
[----:B------:R-:W-:Y:S05]  /*7020*/  BRA `(.L_x_22233) ;  /* 0x0000000800a07947 */ /* 0x000fea0003800000 */
.L_x_22238:
[----:B------:R-:W0:Y:S02]  /*7030*/  I2F.F64.S16 R22, R22 ;  /* 0x0000001600167312 */ /* 0x000e240000101c00 */
[----:B0-----:R0:W-:Y:S01]  /*7040*/  STG.E.64 desc[UR36][R8.64], R22 ;  /* 0x0000001608007986 */ /* 0x0011e2000c101b24 */
[----:B------:R-:W-:Y:S05]  /*7050*/  BRA `(.L_x_22233) ;  /* 0x0000000800947947 */ /* 0x000fea0003800000 */
.L_x_22228:
        /* <DEDUP_REMOVED lines=12> */
.L_x_22243:
        /* <DEDUP_REMOVED lines=17> */
.L_x_22246:
[----:B------:R-:W-:-:S04]  /*7230*/  SHF.R.U32.HI R3, RZ, 0x18, R5 ;  /* 0x00000018ff037819 */ /* 0x000fc80000011605 */
[----:B------:R-:W-:-:S04]  /*7240*/  LOP3.LUT R0, R0, 0x80, R3, 0xf8, !PT ;  /* 0x0000008000007812 */ /* 0x000fc800078ef803 */
[----:B------:R-:W-:-:S07]  /*7250*/  PRMT R4, R0, 0x7610, R4 ;  /* 0x0000761000047816 */ /* 0x000fce0000000004 */
.L_x_22245:
[----:B------:R-:W-:Y:S05]  /*7260*/  BSYNC.RECONVERGENT B0 ;  /* 0x0000000000007941 */ /* 0x000fea0003800200 */
.L_x_22244:
[----:B------:R0:W-:Y:S01]  /*7270*/  STG.E.U8 desc[UR36][R8.64], R4 ;  /* 0x0000000408007986 */ /* 0x0001e2000c101124 */
[----:B------:R-:W-:Y:S05]  /*7280*/  BRA `(.L_x_22233) ;  /* 0x0000000800087947 */ /* 0x000fea0003800000 */
.L_x_22242:
        /* <DEDUP_REMOVED lines=17> */
.L_x_22249:
[----:B------:R-:W-:-:S04]  /*73a0*/  SHF.R.U32.HI R3, RZ, 0x18, R5 ;  /* 0x00000018ff037819 */ /* 0x000fc80000011605 */
[----:B------:R-:W-:-:S04]  /*73b0*/  LOP3.LUT R0, R0, 0x80, R3, 0xf8, !PT ;  /* 0x0000008000007812 */ /* 0x000fc800078ef803 */
[----:B------:R-:W-:-:S07]  /*73c0*/  PRMT R4, R0, 0x7610, R4 ;  /* 0x0000761000047816 */ /* 0x000fce0000000004 */
.L_x_22248:
[----:B------:R-:W-:Y:S05]  /*73d0*/  BSYNC.RECONVERGENT B0 ;  /* 0x0000000000007941 */ /* 0x000fea0003800200 */
.L_x_22247:
[----:B------:R0:W-:Y:S01]  /*73e0*/  STG.E.U8 desc[UR36][R8.64], R4 ;  /* 0x0000000408007986 */ /* 0x0001e2000c101124 */
[----:B------:R-:W-:Y:S05]  /*73f0*/  BRA `(.L_x_22233) ;  /* 0x0000000400ac7947 */ /* 0x000fea0003800000 */
.L_x_22241:
        /* <DEDUP_REMOVED lines=22> */
.L_x_22251:
[----:B------:R-:W-:-:S04]  /*7560*/  PRMT R4, R22, 0x9910, RZ ;  /* 0x0000991016047816 */ /* 0x000fc800000000ff */
[----:B------:R-:W-:-:S05]  /*7570*/  SHF.R.S32.HI R5, RZ, 0x1f, R4 ;  /* 0x0000001fff057819 */ /* 0x000fca0000011404 */
[----:B------:R0:W-:Y:S01]  /*7580*/  STG.E.64 desc[UR36][R8.64], R4 ;  /* 0x0000000408007986 */ /* 0x0001e2000c101b24 */
[----:B------:R-:W-:Y:S05]  /*7590*/  BRA `(.L_x_22233) ;  /* 0x0000000400447947 */ /* 0x000fea0003800000 */
.L_x_22250:
[----:B------:R-:W-:-:S05]  /*75a0*/  PRMT R3, R22, 0x9910, RZ ;  /* 0x0000991016037816 */ /* 0x000fca00000000ff */
[----:B------:R0:W-:Y:S01]  /*75b0*/  STG.E desc[UR36][R8.64], R3 ;  /* 0x0000000308007986 */ /* 0x0001e2000c101924 */
[----:B------:R-:W-:Y:S05]  /*75c0*/  BRA `(.L_x_22233) ;  /* 0x0000000400387947 */ /* 0x000fea0003800000 */
.L_x_22240:
        /* <DEDUP_REMOVED lines=11> */
.L_x_22253:
[----:B------:R-:W-:Y:S01]  /*7680*/  CS2R R6, SRZ ;  /* 0x0000000000067805 */ /* 0x000fe2000001ff00 */
[----:B------:R-:W0:Y:S04]  /*7690*/  I2F.F64.S16 R4, R22 ;  /* 0x0000001600047312 */ /* 0x000e280000101c00 */
[----:B0-----:R4:W-:Y:S01]  /*76a0*/  STG.E.128 desc[UR36][R8.64], R4 ;  /* 0x0000000408007986 */ /* 0x0019e2000c101d24 */
[----:B------:R-:W-:Y:S05]  /*76b0*/  BRA `(.L_x_22233) ;  /* 0x0000000000fc7947 */ /* 0x000fea0003800000 */
.L_x_22252:
[----:B------:R-:W-:-:S13]  /*76c0*/  ISETP.NE.AND P0, PT, R0, 0xf, PT ;  /* 0x0000000f0000780c */ /* 0x000fda0003f05270 */
[----:B------:R-:W-:Y:S05]  /*76d0*/  @!P0 BRA `(.L_x_22254) ;  /* 0x0000000000e88947 */ /* 0x000fea0003800000 */
[----:B------:R-:W-:-:S13]  /*76e0*/  ISETP.NE.AND P0, PT, R0, 0x17, PT ;  /* 0x000000170000780c */ /* 0x000fda0003f05270 */
[----:B------:R-:W-:Y:S05]  /*76f0*/  @!P0 BRA `(.L_x_22255) ;  /* 0x0000000000908947 */ /* 0x000fea0003800000 */
[----:B------:R-:W-:-:S13]  /*7700*/  ISETP.NE.AND P0, PT, R0, 0x18, PT ;  /* 0x000000180000780c */ /* 0x000fda0003f05270 */
[----:B------:R-:W-:Y:S05]  /*7710*/  @!P0 BRA `(.L_x_22256) ;  /* 0x0000000000448947 */ /* 0x000fea0003800000 */
.L_x_22232:
        /* <DEDUP_REMOVED lines=16> */
.L_x_22257:
[----:B------:R-:W-:Y:S05]  /*7820*/  BRA `(.L_x_22233) ;  /* 0x0000000000a07947 */ /* 0x000fea0003800000 */
.L_x_22256:
        /* <DEDUP_REMOVED lines=13> */
.L_x_22259:
[----:B------:R-:W-:Y:S05]  /*7900*/  BSYNC.RECONVERGENT B0 ;  /* 0x0000000000007941 */ /* 0x000fea0003800200 */
.L_x_22258:
[----:B------:R-:W-:-:S05]  /*7910*/  LOP3.LUT R3, R0, 0x80, R3, 0xf8, !PT ;  /* 0x0000008000037812 */ /* 0x000fca00078ef803 */
[----:B------:R1:W-:Y:S01]  /*7920*/  STG.E.U8 desc[UR36][R8.64], R3 ;  /* 0x0000000308007986 */ /* 0x0003e2000c101124 */
[----:B------:R-:W-:Y:S05]  /*7930*/  BRA `(.L_x_22233) ;  /* 0x00000000005c7947 */ /* 0x000fea0003800000 */
.L_x_22255:
        /* <DEDUP_REMOVED lines=12> */
.L_x_22261:
[----:B------:R-:W-:Y:S01]  /*7a00*/  IMAD.MOV.U32 R0, RZ, RZ, 0x7f ;  /* 0x0000007fff007424 */ /* 0x000fe200078e00ff */
[----:B------:R-:W-:-:S04]  /*7a10*/  ISETP.GT.U32.AND P0, PT, R3, 0x7f800000, PT ;  /* 0x7f8000000300780c */ /* 0x000fc80003f04070 */
[----:B------:R-:W-:-:S09]  /*7a20*/  SEL R0, R0, 0x7c, P0 ;  /* 0x0000007c00007807 */ /* 0x000fd20000000000 */
.L_x_22262:
[----:B------:R-:W-:Y:S05]  /*7a30*/  BSYNC.RECONVERGENT B0 ;  /* 0x0000000000007941 */ /* 0x000fea0003800200 */
.L_x_22260:
[----:B------:R-:W-:-:S04]  /*7a40*/  SHF.R.U32.HI R3, RZ, 0x18, R5 ;  /* 0x00000018ff037819 */ /* 0x000fc80000011605 */
[----:B------:R-:W-:-:S05]  /*7a50*/  LOP3.LUT R3, R0, 0x80, R3, 0xf8, !PT ;  /* 0x0000008000037812 */ /* 0x000fca00078ef803 */
[----:B------:R0:W-:Y:S01]  /*7a60*/  STG.E.U8 desc[UR36][R8.64], R3 ;  /* 0x0000000308007986 */ /* 0x0001e2000c101124 */
[----:B------:R-:W-:Y:S05]  /*7a70*/  BRA `(.L_x_22233) ;  /* 0x00000000000c7947 */ /* 0x000fea0003800000 */
.L_x_22254:
[----:B------:R-:W0:Y:S02]  /*7a80*/  I2F.S16 R0, R22 ;  /* 0x0000001600007306 */ /* 0x000e240000101400 */
[----:B0-----:R-:W-:-:S05]  /*7a90*/  F2FP.BF16.F32.PACK_AB R0, RZ, R0 ;  /* 0x00000000ff00723e */ /* 0x001fca00000010ff */
[----:B------:R2:W-:Y:S02]  /*7aa0*/  STG.E.U16 desc[UR36][R8.64], R0 ;  /* 0x0000000008007986 */ /* 0x0005e4000c101524 */
.L_x_22233:
[----:B------:R-:W-:-:S07]  /*7ab0*/  VIADD R17, R17, 0x80 ;  /* 0x0000008011117836 */ /* 0x000fce0000000000 */
.L_x_22192:
[----:B------:R-:W-:Y:S05]  /*7ac0*/  BSYNC.RECONVERGENT B6 ;  /* 0x0000000000067941 */ /* 0x000fea0003800200 */
.L_x_22191:
        /* <DEDUP_REMOVED lines=21> */
.L_x_22266:
[----:B------:R-:W-:Y:S01]  /*7c20*/  STG.E.U8 desc[UR36][R2.64], R18 ;  /* 0x0000001202007986 */ /* 0x000fe2000c101124 */
[----:B------:R-:W-:Y:S05]  /*7c30*/  EXIT ;  /* 0x000000000000794d */ /* 0x000fea0003800000 */
.L_x_22265:
        /* <DEDUP_REMOVED lines=10> */
.L_x_22269:
[----:B------:R-:W-:-:S05]  /*7ce0*/  PRMT R5, R18, 0x9910, RZ ;  /* 0x0000991012057816 */ /* 0x000fca00000000ff */
[----:B------:R-:W-:Y:S01]  /*7cf0*/  STG.E desc[UR36][R2.64], R5 ;  /* 0x0000000502007986 */ /* 0x000fe2000c101924 */
[----:B------:R-:W-:Y:S05]  /*7d00*/  EXIT ;  /* 0x000000000000794d */ /* 0x000fea0003800000 */
.L_x_22268:
[----:B------:R-:W-:Y:S01]  /*7d10*/  STG.E.U16 desc[UR36][R2.64], R18 ;  /* 0x0000001202007986 */ /* 0x000fe2000c101524 */
[----:B------:R-:W-:Y:S05]  /*7d20*/  EXIT ;  /* 0x000000000000794d */ /* 0x000fea0003800000 */
.L_x_22264:
        /* <DEDUP_REMOVED lines=9> */
.L_x_22271:
[----:B------:R-:W0:Y:S02]  /*7dc0*/  I2F.S16 R0, R18 ;  /* 0x0000001200007306 */ /* 0x000e240000101400 */
[----:B0-----:R-:W-:-:S05]  /*7dd0*/  F2FP.F16.F32.PACK_AB R0, RZ, R0 ;  /* 0x00000000ff00723e */ /* 0x001fca00000000ff */
[----:B------:R-:W-:Y:S01]  /*7de0*/  STG.E.U16 desc[UR36][R2.64], R0 ;  /* 0x0000000002007986 */ /* 0x000fe2000c101524 */
[----:B------:R-:W-:Y:S05]  /*7df0*/  EXIT ;  /* 0x000000000000794d */ /* 0x000fea0003800000 */
.L_x_22270:
        /* <DEDUP_REMOVED lines=10> */
.L_x_22273:
[----:B------:R-:W0:Y:S02]  /*7ea0*/  I2F.S16 R18, R18 ;  /* 0x0000001200127306 */ /* 0x000e240000101400 */
[----:B0-----:R-:W-:-:S04]  /*7eb0*/  F2FP.F16.F32.PACK_AB R5, RZ, R18 ;  /* 0x00000012ff05723e */ /* 0x001fc800000000ff */
[----:B------:R-:W-:-:S05]  /*7ec0*/  PRMT R5, R5, 0x5410, RZ ;  /* 0x0000541005057816 */ /* 0x000fca00000000ff */
[----:B------:R-:W-:Y:S01]  /*7ed0*/  STG.E desc[UR36][R2.64], R5 ;  /* 0x0000000502007986 */ /* 0x000fe2000c101924 */
[----:B------:R-:W-:Y:S05]  /*7ee0*/  EXIT ;  /* 0x000000000000794d */ /* 0x000fea0003800000 */
.L_x_22272:
[----:B------:R-:W0:Y:S02]  /*7ef0*/  I2F.F64.S16 R18, R18 ;  /* 0x0000001200127312 */ /* 0x000e240000101c00 */
[----:B0-----:R-:W-:Y:S01]  /*7f00*/  STG.E.64 desc[UR36][R2.64], R18 ;  /* 0x0000001202007986 */ /* 0x001fe2000c101b24 */
[----:B------:R-:W-:Y:S05]  /*7f10*/  EXIT ;  /* 0x000000000000794d */ /* 0x000fea0003800000 */
.L_x_22263:
        /* <DEDUP_REMOVED lines=12> */
.L_x_22277:
        /* <DEDUP_REMOVED lines=18> */
.L_x_22280:
[----:B------:R-:W-:-:S04]  /*8100*/  SHF.R.U32.HI R5, RZ, 0x18, R5 ;  /* 0x00000018ff057819 */ /* 0x000fc80000011605 */
[----:B------:R-:W-:-:S07]  /*8110*/  LOP3.LUT R0, R0, 0x80, R5, 0xf8, !PT ;  /* 0x0000008000007812 */ /* 0x000fce00078ef805 */
.L_x_22279:
[----:B------:R-:W-:Y:S05]  /*8120*/  BSYNC.RECONVERGENT B0 ;  /* 0x0000000000007941 */ /* 0x000fea0003800200 */
.L_x_22278:
[----:B------:R-:W-:Y:S01]  /*8130*/  STG.E.U8 desc[UR36][R2.64], R0 ;  /* 0x0000000002007986 */ /* 0x000fe2000c101124 */
[----:B------:R-:W-:Y:S05]  /*8140*/  EXIT ;  /* 0x000000000000794d */ /* 0x000fea0003800000 */
.L_x_22276:
        /* <DEDUP_REMOVED lines=18> */
.L_x_22283:
[----:B------:R-:W-:-:S04]  /*8270*/  SHF.R.U32.HI R5, RZ, 0x18, R5 ;  /* 0x00000018ff057819 */ /* 0x000fc80000011605 */
[----:B------:R-:W-:-:S07]  /*8280*/  LOP3.LUT R0, R0, 0x80, R5, 0xf8, !PT ;  /* 0x0000008000007812 */ /* 0x000fce00078ef805 */
.L_x_22282:
[----:B------:R-:W-:Y:S05]  /*8290*/  BSYNC.RECONVERGENT B0 ;  /* 0x0000000000007941 */ /* 0x000fea0003800200 */
.L_x_22281:
[----:B------:R-:W-:Y:S01]  /*82a0*/  STG.E.U8 desc[UR36][R2.64], R0 ;  /* 0x0000000002007986 */ /* 0x000fe2000c101124 */
[----:B------:R-:W-:Y:S05]  /*82b0*/  EXIT ;  /* 0x000000000000794d */ /* 0x000fea0003800000 */
.L_x_22275:
        /* <DEDUP_REMOVED lines=22> */
.L_x_22285:
[----:B------:R-:W-:-:S04]  /*8420*/  PRMT R4, R18, 0x9910, RZ ;  /* 0x0000991012047816 */ /* 0x000fc800000000ff */
[----:B------:R-:W-:-:S05]  /*8430*/  SHF.R.S32.HI R5, RZ, 0x1f, R4 ;  /* 0x0000001fff057819 */ /* 0x000fca0000011404 */
[----:B------:R-:W-:Y:S01]  /*8440*/  STG.E.64 desc[UR36][R2.64], R4 ;  /* 0x0000000402007986 */ /* 0x000fe2000c101b24 */
[----:B------:R-:W-:Y:S05]  /*8450*/  EXIT ;  /* 0x000000000000794d */ /* 0x000fea0003800000 */
.L_x_22284:
[----:B------:R-:W-:-:S05]  /*8460*/  PRMT R5, R18, 0x9910, RZ ;  /* 0x0000991012057816 */ /* 0x000fca00000000ff */
[----:B------:R-:W-:Y:S01]  /*8470*/  STG.E desc[UR36][R2.64], R5 ;  /* 0x0000000502007986 */ /* 0x000fe2000c101924 */
[----:B------:R-:W-:Y:S05]  /*8480*/  EXIT ;  /* 0x000000000000794d */ /* 0x000fea0003800000 */
.L_x_22274:
        /* <DEDUP_REMOVED lines=11> */
.L_x_22287:
[----:B------:R-:W-:Y:S01]  /*8540*/  CS2R R6, SRZ ;  /* 0x0000000000067805 */ /* 0x000fe2000001ff00 */
[----:B------:R-:W0:Y:S04]  /*8550*/  I2F.F64.S16 R4, R18 ;  /* 0x0000001200047312 */ /* 0x000e280000101c00 */
[----:B0-----:R-:W-:Y:S01]  /*8560*/  STG.E.128 desc[UR36][R2.64], R4 ;  /* 0x0000000402007986 */ /* 0x001fe2000c101d24 */
[----:B------:R-:W-:Y:S05]  /*8570*/  EXIT ;  /* 0x000000000000794d */ /* 0x000fea0003800000 */
.L_x_22286:
[----:B------:R-:W-:-:S13]  /*8580*/  ISETP.NE.AND P0, PT, R0, 0xf, PT ;  /* 0x0000000f0000780c */ /* 0x000fda0003f05270 */
[----:B------:R-:W-:Y:S05]  /*8590*/  @!P0 BRA `(.L_x_22288) ;  /* 0x0000000000e88947 */ /* 0x000fea0003800000 */
[----:B------:R-:W-:-:S13]  /*85a0*/  ISETP.NE.AND P0, PT, R0, 0x17, PT ;  /* 0x000000170000780c */ /* 0x000fda0003f05270 */
[----:B------:R-:W-:Y:S05]  /*85b0*/  @!P0 BRA `(.L_x_22289) ;  /* 0x0000000000908947 */ /* 0x000fea0003800000 */
[----:B------:R-:W-:-:S13]  /*85c0*/  ISETP.NE.AND P0, PT, R0, 0x18, PT ;  /* 0x000000180000780c */ /* 0x000fda0003f05270 */
[----:B------:R-:W-:Y:S05]  /*85d0*/  @!P0 BRA `(.L_x_22290) ;  /* 0x0000000000448947 */ /* 0x000fea0003800000 */
.L_x_22267:
        /* <DEDUP_REMOVED lines=16> */
.L_x_22291:
[----:B------:R-:W-:Y:S05]  /*86e0*/  EXIT ;  /* 0x000000000000794d */ /* 0x000fea0003800000 */
.L_x_22290:
        /* <DEDUP_REMOVED lines=13> */
.L_x_22293:
[----:B------:R-:W-:Y:S05]  /*87c0*/  BSYNC.RECONVERGENT B0 ;  /* 0x0000000000007941 */ /* 0x000fea0003800200 */
.L_x_22292:
[----:B------:R-:W-:-:S05]  /*87d0*/  LOP3.LUT R5, R0, 0x80, R5, 0xf8, !PT ;  /* 0x0000008000057812 */ /* 0x000fca00078ef805 */
[----:B------:R-:W-:Y:S01]  /*87e0*/  STG.E.U8 desc[UR36][R2.64], R5 ;  /* 0x0000000502007986 */ /* 0x000fe2000c101124 */
[----:B------:R-:W-:Y:S05]  /*87f0*/  EXIT ;  /* 0x000000000000794d */ /* 0x000fea0003800000 */
.L_x_22289:
        /* <DEDUP_REMOVED lines=12> */
.L_x_22295:
[----:B------:R-:W-:Y:S01]  /*88c0*/  IMAD.MOV.U32 R0, RZ, RZ, 0x7f ;  /* 0x0000007fff007424 */ /* 0x000fe200078e00ff */
[----:B------:R-:W-:-:S04]  /*88d0*/  ISETP.GT.U32.AND P0, PT, R4, 0x7f800000, PT ;  /* 0x7f8000000400780c */ /* 0x000fc80003f04070 */
[----:B------:R-:W-:-:S09]  /*88e0*/  SEL R0, R0, 0x7c, P0 ;  /* 0x0000007c00007807 */ /* 0x000fd20000000000 */
.L_x_22296:
[----:B------:R-:W-:Y:S05]  /*88f0*/  BSYNC.RECONVERGENT B0 ;  /* 0x0000000000007941 */ /* 0x000fea0003800200 */
.L_x_22294:
[----:B------:R-:W-:-:S04]  /*8900*/  SHF.R.U32.HI R5, RZ, 0x18, R5 ;  /* 0x00000018ff057819 */ /* 0x000fc80000011605 */
[----:B------:R-:W-:-:S05]  /*8910*/  LOP3.LUT R5, R0, 0x80, R5, 0xf8, !PT ;  /* 0x0000008000057812 */ /* 0x000fca00078ef805 */
[----:B------:R-:W-:Y:S01]  /*8920*/  STG.E.U8 desc[UR36][R2.64], R5 ;  /* 0x0000000502007986 */ /* 0x000fe2000c101124 */
[----:B------:R-:W-:Y:S05]  /*8930*/  EXIT ;  /* 0x000000000000794d */ /* 0x000fea0003800000 */
.L_x_22288:
[----:B------:R-:W0:Y:S02]  /*8940*/  I2F.S16 R0, R18 ;  /* 0x0000001200007306 */ /* 0x000e240000101400 */
[----:B0-----:R-:W-:-:S05]  /*8950*/  F2FP.BF16.F32.PACK_AB R0, RZ, R0 ;  /* 0x00000000ff00723e */ /* 0x001fca00000010ff */
[----:B------:R-:W-:Y:S01]  /*8960*/  STG.E.U16 desc[UR36][R2.64], R0 ;  /* 0x0000000002007986 */ /* 0x000fe2000c101524 */
[----:B------:R-:W-:Y:S05]  /*8970*/  EXIT ;  /* 0x000000000000794d */ /* 0x000fea0003800000 */
.L_x_22297:
        /* <DEDUP_REMOVED lines=16> */
.L_x_32950:


//--------------------- .text._ZN2at6native18elementwise_kernelILi128ELi4EZNS0_22gpu_kernel_impl_nocastINS0_13AUnaryFunctorIsssZZZNS0_15binary_internal21div_floor_kernel_cudaERNS_18TensorIteratorBaseEENKUlvE_clEvENKUlvE3_clEvEUlssE_EEEEvS6_RKT_EUliE_EEviT1_ --------------------------
	.section	.text._ZN2at6native18elementwise_kernelILi128ELi4EZNS0_22gpu_kernel_impl_nocastINS0_13AUnaryFunctorIsssZZZNS0_15binary_internal21div_floor_kernel_cudaERNS_18TensorIteratorBaseEENKUlvE_clEvENKUlvE3_clEvEUlssE_EEEEvS6_RKT_EUliE_EEviT1_,"ax",@progbits
	.align	128
        .global         _ZN2at6native18elementwise_kernelILi128ELi4EZNS0_22gpu_kernel_impl_nocastINS0_13AUnaryFunctorIsssZZZNS0_15binary_internal21div_floor_kernel_cudaERNS_18TensorIteratorBaseEENKUlvE_clEvENKUlvE3_clEvEUlssE_EEEEvS6_RKT_EUliE_EEviT1_
        .type           _ZN2at6native18elementwise_kernelILi128ELi4EZNS0_22gpu_kernel_impl_nocastINS0_13AUnaryFunctorIsssZZZNS0_15binary_internal21div_floor_kernel_cudaERNS_18TensorIteratorBaseEENKUlvE_clEvENKUlvE3_clEvEUlssE_EEEEvS6_RKT_EUliE_EEviT1_,@function
        .size           _ZN2at6native18elementwise_kernelILi128ELi4EZNS0_22gpu_kernel_impl_nocastINS0_13AUnaryFunctorIsssZZZNS0_15binary_internal21div_floor_kernel_cudaERNS_18TensorIteratorBaseEENKUlvE_clEvENKUlvE3_clEvEUlssE_EEEEvS6_RKT_EUliE_EEviT1_,(.L_x_32951 - _ZN2at6native18elementwise_kernelILi128ELi4EZNS0_22gpu_kernel_impl_nocastINS0_13AUnaryFunctorIsssZZZNS0_15binary_internal21div_floor_kernel_cudaERNS_18TensorIteratorBaseEENKUlvE_clEvENKUlvE3_clEvEUlssE_EEEEvS6_RKT_EUliE_EEviT1_)
        .other          _ZN2at6native18elementwise_kernelILi128ELi4EZNS0_22gpu_kernel_impl_nocastINS0_13AUnaryFunctorIsssZZZNS0_15binary_internal21div_floor_kernel_cudaERNS_18TensorIteratorBaseEENKUlvE_clEvENKUlvE3_clEvEUlssE_EEEEvS6_RKT_EUliE_EEviT1_,@"STO_CUDA_ENTRY STV_DEFAULT"
_ZN2at6native18elementwise_kernelILi128ELi4EZNS0_22gpu_kernel_impl_nocastINS0_13AUnaryFunctorIsssZZZNS0_15binary_internal21div_floor_kernel_cudaERNS_18TensorIteratorBaseEENKUlvE_clEvENKUlvE3_clEvEUlssE_EEEEvS6_RKT_EUliE_EEviT1_:
.text._ZN2at6native18elementwise_kernelILi128ELi4EZNS0_22gpu_kernel_impl_nocastINS0_13AUnaryFunctorIsssZZZNS0_15binary_internal21div_floor_kernel_cudaERNS_18TensorIteratorBaseEENKUlvE_clEvENKUlvE3_clEvEUlssE_EEEEvS6_RKT_EUliE_EEviT1_:
        /* <DEDUP_REMOVED lines=28> */
[----:B0-----:R-:W-:-:S02]  /*01c0*/  IADD3 R6, PT, PT, R4, 0xffffffe, RZ ;  /* 0x0ffffffe04067810 */ /* 0x001fc40007ffe0ff */
[----:B------:R-:W-:-:S04]  /*01d0*/  IADD3 R4, PT, PT, RZ, -R12, RZ ;  /* 0x8000000cff047210 */ /* 0x000fc80007ffe0ff */
        /* <DEDUP_REMOVED lines=24> */
.L_x_22302:
[----:B------:R-:W-:Y:S02]  /*0360*/  PRMT R11, R2, 0x9910, RZ ;  /* 0x00009910020b7816 */ /* 0x000fe400000000ff */
[----:B------:R-:W-:Y:S02]  /*0370*/  IABS R10, R0 ;  /* 0x00000000000a7213 */ /* 0x000fe40000000000 */
[-C--:B------:R-:W-:Y:S02]  /*0380*/  IABS R4, R11.reuse ;  /* 0x0000000b00047213 */ /* 0x080fe40000000000 */
[----:B------:R-:W-:Y:S02]  /*0390*/  IABS R12, R11 ;  /* 0x0000000b000c7213 */ /* 0x000fe40000000000 */
[----:B------:R-:W0:Y:S08]  /*03a0*/  I2F.RP R8, R4 ;  /* 0x0000000400087306 */ /* 0x000e300000209400 */
[----:B0-----:R-:W0:Y:S02]  /*03b0*/  MUFU.RCP R8, R8 ;  /* 0x0000000800087308 */ /* 0x001e240000001000 */
[----:B0-----:R-:W-:-:S06]  /*03c0*/  IADD3 R6, PT, PT, R8, 0xffffffe, RZ ;  /* 0x0ffffffe08067810 */ /* 0x001fcc0007ffe0ff */
[----:B------:R0:W1:Y:S02]  /*03d0*/  F2I.FTZ.U32.TRUNC.NTZ R7, R6 ;  /* 0x0000000600077305 */ /* 0x000064000021f000 */
[----:B0-----:R-:W-:Y:S02]  /*03e0*/  HFMA2 R6, -RZ, RZ, 0, 0 ;  /* 0x00000000ff067431 */ /* 0x001fe400000001ff */
[----:B-1----:R-:W-:-:S04]  /*03f0*/  IMAD.MOV R9, RZ, RZ, -R7 ;  /* 0x000000ffff097224 */ /* 0x002fc800078e0a07 */
[----:B------:R-:W-:-:S04]  /*0400*/  IMAD R9, R9, R4, RZ ;  /* 0x0000000409097224 */ /* 0x000fc800078e02ff */
        /* <DEDUP_REMOVED lines=13> */
[----:B------:R-:W-:-:S07]  /*04e0*/  @!P2 LOP3.LUT R9, RZ, R11, RZ, 0x33, !PT ;  /* 0x0000000bff09a212 */ /* 0x000fce00078e33ff */
.L_x_22303:
        /* <DEDUP_REMOVED lines=21> */
[----:B0-----:R-:W-:Y:S01]  /*0640*/  HFMA2 R6, -RZ, RZ, 0, 0 ;  /* 0x00000000ff067431 */ /* 0x001fe200000001ff */
        /* <DEDUP_REMOVED lines=22> */
.L_x_22305:
[----:B------:R-:W-:Y:S02]  /*07b0*/  PRMT R11, R2, 0x9910, RZ ;  /* 0x00009910020b7816 */ /* 0x000fe400000000ff */
[----:B------:R-:W-:Y:S02]  /*07c0*/  IABS R10, R0 ;  /* 0x00000000000a7213 */ /* 0x000fe40000000000 */
[-C--:B------:R-:W-:Y:S02]  /*07d0*/  IABS R4, R11.reuse ;  /* 0x0000000b00047213 */ /* 0x080fe40000000000 */
[----:B------:R-:W-:Y:S02]  /*07e0*/  IABS R12, R11 ;  /* 0x0000000b000c7213 */ /* 0x000fe40000000000 */
[----:B------:R-:W0:Y:S08]  /*07f0*/  I2F.RP R8, R4 ;  /* 0x0000000400087306 */ /* 0x000e300000209400 */
[----:B0-----:R-:W0:Y:S02]  /*0800*/  MUFU.RCP R8, R8 ;  /* 0x0000000800087308 */ /* 0x001e240000001000 */
[----:B0-----:R-:W-:-:S06]  /*0810*/  VIADD R6, R8, 0xffffffe ;  /* 0x0ffffffe08067836 */ /* 0x001fcc0000000000 */
        /* <DEDUP_REMOVED lines=17> */
[----:B------:R-:W-:-:S07]  /*0930*/  @!P2 LOP3.LUT R9, RZ, R11, RZ, 0x33, !PT ;  /* 0x0000000bff09a212 */ /* 0x000fce00078e33ff */
.L_x_22306:
[----:B------:R-:W0:Y:S01]  /*0940*/  LDC.64 R6, c[0x0][0x580] ;  /* 0x00016000ff067b82 */ /* 0x000e220000000a00 */
[----:B------:R-:W-:Y:S01]  /*0950*/  VIADD R5, R5, 0x80 ;  /* 0x0000008005057836 */ /* 0x000fe20000000000 */
[----:B0-----:R0:W-:Y:S06]  /*0960*/  STG.E.U16 desc[UR6][R6.64], R9 ;  /* 0x0000000906007986 */ /* 0x0011ec000c101506 */
.L_x_22301:
[----:B------:R-:W-:-:S13]  /*0970*/  ISETP.GE.AND P0, PT, R5, UR4, PT ;  /* 0x0000000405007c0c */ /* 0x000fda000bf06270 */
[----:B------:R-:W-:Y:S05]  /*0980*/  @P0 BREAK.RELIABLE B1 ;  /* 0x0000000000010942 */ /* 0x000fea0003800100 */
[----:B------:R-:W-:Y:S05]  /*0990*/  @P0 BRA `(.L_x_22304) ;  /* 0x00000004000c0947 */ /* 0x000fea0003800000 */
[----:B------:R-:W-:Y:S05]  /*09a0*/  BSYNC.RELIABLE B1 ;  /* 0x0000000000017941 */ /* 0x000fea0003800100 */
.L_x_22300:
        /* <DEDUP_REMOVED lines=38> */
.L_x_22307:
        /* <DEDUP_REMOVED lines=25> */
.L_x_22308:
[----:B------:R-:W0:Y:S01]  /*0da0*/  LDC.64 R6, c[0x0][0x580] ;  /* 0x00016000ff067b82 */ /* 0x000e220000000a00 */
[----:B------:R-:W-:Y:S01]  /*0db0*/  IADD3 R5, PT, PT, R5, 0x80, RZ ;  /* 0x0000008005057810 */ /* 0x000fe20007ffe0ff */
[----:B0-----:R1:W-:Y:S06]  /*0dc0*/  STG.E.U16 desc[UR6][R6.64], R9 ;  /* 0x0000000906007986 */ /* 0x0013ec000c101506 */
.L_x_22304:
[----:B------:R-:W-:Y:S05]  /*0dd0*/  BSYNC.RECONVERGENT B0 ;  /* 0x0000000000007941 */ /* 0x000fea0003800200 */
.L_x_22299:
[----:B------:R-:W-:Y:S05]  /*0de0*/  WARPSYNC.ALL ;  /* 0x0000000000007948 */ /* 0x000fea0003800000 */
[----:B------:R-:W-:-:S13]  /*0df0*/  ISETP.GE.AND P0, PT, R5, UR4, PT ;  /* 0x0000000405007c0c */ /* 0x000fda000bf06270 */
[----:B------:R-:W-:Y:S05]  /*0e00*/  @P0 EXIT ;  /* 0x000000000000094d */ /* 0x000fea0003800000 */
[----:B------:R-:W2:Y:S02]  /*0e10*/  LDC.64 R4, c[0x0][0x588] ;  /* 0x00016200ff047b82 */ /* 0x000ea40000000a00 */
[----:B--2---:R-:W2:Y:S02]  /*0e20*/  LDG.E.U16 R2, desc[UR6][R4.64] ;  /* 0x0000000604027981 */ /* 0x004ea4000c1e1500 */
[----:B--2---:R-:W-:-:S04]  /*0e30*/  LOP3.LUT R3, R3, R2, RZ, 0x3c, !PT ;  /* 0x0000000203037212 */ /* 0x004fc800078e3cff */
[----:B------:R-:W-:-:S04]  /*0e40*/  PRMT R3, R3, 0x9910, RZ ;  /* 0x0000991003037816 */ /* 0x000fc800000000ff */
[----:B------:R-:W-:-:S13]  /*0e50*/  ISETP.GT.AND P0, PT, R3, -0x1, PT ;  /* 0xffffffff0300780c */ /* 0x000fda0003f04270 */
[----:B------:R-:W-:Y:S05]  /*0e60*/  @P0 BRA `(.L_x_22309) ;  /* 0x0000000000840947 */ /* 0x000fea0003800000 */
[----:B01----:R-:W-:Y:S02]  /*0e70*/  PRMT R7, R2, 0x9910, RZ ;  /* 0x0000991002077816 */ /* 0x003fe400000000ff */
[----:B------:R-:W-:Y:S02]  /*0e80*/  IABS R10, R0 ;  /* 0x00000000000a7213 */ /* 0x000fe40000000000 */
[-C--:B------:R-:W-:Y:S02]  /*0e90*/  IABS R6, R7.reuse ;  /* 0x0000000700067213 */ /* 0x080fe40000000000 */
[----:B------:R-:W-:Y:S02]  /*0ea0*/  IABS R8, R7 ;  /* 0x0000000700087213 */ /* 0x000fe40000000000 */
[----:B------:R-:W0:Y:S02]  /*0eb0*/  I2F.RP R3, R6 ;  /* 0x0000000600037306 */ /* 0x000e240000209400 */
[----:B------:R-:W-:-:S06]  /*0ec0*/  IADD3 R8, PT, PT, RZ, -R8, RZ ;  /* 0x80000008ff087210 */ /* 0x000fcc0007ffe0ff */
[----:B0-----:R-:W0:Y:S02]  /*0ed0*/  MUFU.RCP R3, R3 ;  /* 0x0000000300037308 */ /* 0x001e240000001000 */
[----:B0-----:R-:W-:-:S06]  /*0ee0*/  VIADD R4, R3, 0xffffffe ;  /* 0x0ffffffe03047836 */ /* 0x001fcc0000000000 */
[----:B------:R0:W1:Y:S02]  /*0ef0*/  F2I.FTZ.U32.TRUNC.NTZ R5, R4 ;  /* 0x0000000400057305 */ /* 0x000064000021f000 */
[----:B0-----:R-:W-:Y:S01]  /*0f00*/  IMAD.MOV.U32 R4, RZ, RZ, RZ ;  /* 0x000000ffff047224 */ /* 0x001fe200078e00ff */
[----:B-1----:R-:W-:-:S05]  /*0f10*/  IADD3 R9, PT, PT, RZ, -R5, RZ ;  /* 0x80000005ff097210 */ /* 0x002fca0007ffe0ff */
[----:B------:R-:W-:-:S04]  /*0f20*/  IMAD R9, R9, R6, RZ ;  /* 0x0000000609097224 */ /* 0x000fc800078e02ff */
        /* <DEDUP_REMOVED lines=9> */
[----:B------:R-:W-:Y:S02]  /*0fc0*/  ISETP.GE.AND P1, PT, R3, RZ, PT ;  /* 0x000000ff0300720c */ /* 0x000fe40003f26270 */
[----:B------:R-:W0:Y:S05]  /*0fd0*/  LDC.64 R2, c[0x0][0x580] ;  /* 0x00016000ff027b82 */ /* 0x000e2a0000000a00 */
[----:B------:R-:W-:-:S06]  /*0fe0*/  @P0 VIADD R5, R5, 0x1 ;  /* 0x0000000105050836 */ /* 0x000fcc0000000000 */
[----:B------:R-:W-:Y:S02]  /*0ff0*/  @!P1 IADD3 R5, PT, PT, -R5, RZ, RZ ;  /* 0x000000ff05059210 */ /* 0x000fe40007ffe1ff */
[----:B------:R-:W-:-:S05]  /*1000*/  @!P2 LOP3.LUT R5, RZ, R7, RZ, 0x33, !PT ;  /* 0x00000007ff05a212 */ /* 0x000fca00078e33ff */
[----:B------:R-:W-:-:S04]  /*1010*/  IMAD.MOV R4, RZ, RZ, -R5 ;  /* 0x000000ffff047224 */ /* 0x000fc800078e0a05 */
[----:B------:R-:W-:Y:S01]  /*1020*/  IMAD R0, R7, R4, R0 ;  /* 0x0000000407007224 */ /* 0x000fe200078e0200 */
[----:B------:R-:W-:-:S04]  /*1030*/  IADD3 R7, PT, PT, R5, -0x1, RZ ;  /* 0xffffffff05077810 */ /* 0x000fc80007ffe0ff */
[----:B------:R-:W-:-:S13]  /*1040*/  ISETP.NE.AND P0, PT, R0, RZ, PT ;  /* 0x000000ff0000720c */ /* 0x000fda0003f05270 */
[----:B------:R-:W-:-:S05]  /*1050*/  @!P0 IMAD.MOV R7, RZ, RZ, R5 ;  /* 0x000000ffff078224 */ /* 0x000fca00078e0205 */
[----:B0-----:R-:W-:Y:S01]  /*1060*/  STG.E.U16 desc[UR6][R2.64], R7 ;  /* 0x0000000702007986 */ /* 0x001fe2000c101506 */
[----:B------:R-:W-:Y:S05]  /*1070*/  EXIT ;  /* 0x000000000000794d */ /* 0x000fea0003800000 */
.L_x_22309:
[----:B01----:R-:W-:Y:S02]  /*1080*/  PRMT R7, R2, 0x9910, RZ ;  /* 0x0000991002077816 */ /* 0x003fe400000000ff */
[----:B------:R-:W-:Y:S02]  /*1090*/  IABS R10, R0 ;  /* 0x00000000000a7213 */ /* 0x000fe40000000000 */
[-C--:B------:R-:W-:Y:S02]  /*10a0*/  IABS R3, R7.reuse ;  /* 0x0000000700037213 */ /* 0x080fe40000000000 */
[-C--:B------:R-:W-:Y:S02]  /*10b0*/  IABS R11, R7.reuse ;  /* 0x00000007000b7213 */ /* 0x080fe40000000000 */
[----:B------:R-:W0:Y:S01]  /*10c0*/  I2F.RP R6, R3 ;  /* 0x0000000300067306 */ /* 0x000e220000209400 */
[----:B------:R-:W-:-:S04]  /*10d0*/  LOP3.LUT R0, R0, R7, RZ, 0x3c, !PT ;  /* 0x0000000700007212 */ /* 0x000fc800078e3cff */
[----:B------:R-:W-:-:S03]  /*10e0*/  ISETP.GE.AND P0, PT, R0, RZ, PT ;  /* 0x000000ff0000720c */ /* 0x000fc60003f06270 */
[----:B0-----:R-:W0:Y:S02]  /*10f0*/  MUFU.RCP R6, R6 ;  /* 0x0000000600067308 */ /* 0x001e240000001000 */
[----:B0-----:R-:W-:-:S06]  /*1100*/  IADD3 R4, PT, PT, R6, 0xffffffe, RZ ;  /* 0x0ffffffe06047810 */ /* 0x001fcc0007ffe0ff */
[----:B------:R0:W1:Y:S02]  /*1110*/  F2I.FTZ.U32.TRUNC.NTZ R5, R4 ;  /* 0x0000000400057305 */ /* 0x000064000021f000 */
[----:B0-----:R-:W-:Y:S02]  /*1120*/  IMAD.MOV.U32 R4, RZ, RZ, RZ ;  /* 0x000000ffff047224 */ /* 0x001fe400078e00ff */
[----:B-1----:R-:W-:-:S04]  /*1130*/  IMAD.MOV R8, RZ, RZ, -R5 ;  /* 0x000000ffff087224 */ /* 0x002fc800078e0a05 */
[----:B------:R-:W-:Y:S01]  /*1140*/  IMAD R9, R8, R3, RZ ;  /* 0x0000000308097224 */ /* 0x000fe200078e02ff */
[----:B------:R-:W-:-:S03]  /*1150*/  MOV R8, R10 ;  /* 0x0000000a00087202 */ /* 0x000fc60000000f00 */
[----:B------:R-:W-:Y:S01]  /*1160*/  IMAD.HI.U32 R9, R5, R9, R4 ;  /* 0x0000000905097227 */ /* 0x000fe200078e0004 */
[----:B------:R-:W-:-:S05]  /*1170*/  IADD3 R5, PT, PT, RZ, -R11, RZ ;  /* 0x8000000bff057210 */ /* 0x000fca0007ffe0ff */
[----:B------:R-:W-:-:S04]  /*1180*/  IMAD.HI.U32 R9, R9, R8, RZ ;  /* 0x0000000809097227 */ /* 0x000fc800078e00ff */
[----:B------:R-:W-:Y:S02]  /*1190*/  IMAD R8, R9, R5, R8 ;  /* 0x0000000509087224 */ /* 0x000fe400078e0208 */
[----:B------:R-:W0:Y:S03]  /*11a0*/  LDC.64 R4, c[0x0][0x580] ;  /* 0x00016000ff047b82 */ /* 0x000e260000000a00 */
        /* <DEDUP_REMOVED lines=8> */
[----:B------:R-:W-:-:S05]  /*1230*/  @!P2 LOP3.LUT R3, RZ, R7, RZ, 0x33, !PT ;  /* 0x00000007ff03a212 */ /* 0x000fca00078e33ff */
[----:B0-----:R-:W-:Y:S01]  /*1240*/  STG.E.U16 desc[UR6][R4.64], R3 ;  /* 0x0000000304007986 */ /* 0x001fe2000c101506 */
[----:B------:R-:W-:Y:S05]  /*1250*/  EXIT ;  /* 0x000000000000794d */ /* 0x000fea0003800000 */
.L_x_22298:
        /* <DEDUP_REMOVED lines=306> */
.L_x_22313:
        /* <DEDUP_REMOVED lines=36> */
[----:B------:R-:W-:Y:S01]  /*27c0*/  IMAD R6, R15, R11, R0 ;  /* 0x0000000b0f067224 */ /* 0x000fe200078e0200 */
[----:B------:R-:W-:-:S04]  /*27d0*/  IADD3 R11, PT, PT, R9, -0x1, RZ ;  /* 0xffffffff090b7810 */ /* 0x000fc80007ffe0ff */
[----:B------:R-:W-:-:S13]  /*27e0*/  ISETP.NE.AND P0, PT, R6, RZ, PT ;  /* 0x000000ff0600720c */ /* 0x000fda0003f05270 */
[----:B------:R-:W-:Y:S01]  /*27f0*/  @!P0 IMAD.MOV R11, RZ, RZ, R9 ;  /* 0x000000ffff0b8224 */ /* 0x000fe200078e0209 */
[----:B------:R-:W-:Y:S06]  /*2800*/  BRA `(.L_x_22316) ;  /* 0x00000000006c7947 */ /* 0x000fec0003800000 */
.L_x_22315:
        /* <DEDUP_REMOVED lines=27> */
.L_x_22316:
[----:B------:R-:W-:Y:S05]  /*29c0*/  BSYNC.RECONVERGENT B2 ;  /* 0x0000000000027941 */ /* 0x000fea0003800200 */
.L_x_22314:
        /* <DEDUP_REMOVED lines=306> */
.L_x_22318:
        /* <DEDUP_REMOVED lines=41> */
.L_x_22320:
        /* <DEDUP_REMOVED lines=9> */
[----:B0-----:R-:W-:Y:S02]  /*4010*/  MOV R8, RZ ;  /* 0x000000ff00087202 */ /* 0x001fe40000000f00 */
        /* <DEDUP_REMOVED lines=16> */
[----:B------:R-:W-:-:S07]  /*4120*/  MOV R11, R9 ;  /* 0x00000009000b7202 */ /* 0x000fce0000000f00 */
.L_x_22321:
[----:B------:R-:W-:Y:S05]  /*4130*/  BSYNC.RECONVERGENT B2 ;  /* 0x0000000000027941 */ /* 0x000fea0003800200 */
.L_x_22319:
[----:B------:R-:W0:Y:S01]  /*4140*/  LDCU.64 UR8, c[0x0][0x580] ;  /* 0x0000b000ff0877ac */ /* 0x000e220008000a00 */
[----:B------:R-:W-:Y:S01]  /*4150*/  VIADD R5, R5, 0x80 ;  /* 0x0000008005057836 */ /* 0x000fe20000000000 */
[----:B0-----:R-:W-:-:S04]  /*4160*/  IADD3 R6, P0, PT, R7, UR8, RZ ;  /* 0x0000000807067c10 */ /* 0x001fc8000ff1e0ff */
[----:B------:R-:W-:-:S05]  /*4170*/  IADD3.X R7, PT, PT, RZ, UR9, RZ, P0, !PT ;  /* 0x00000009ff077c10 */ /* 0x000fca00087fe4ff */
[----:B------:R0:W-:Y:S04]  /*4180*/  STG.E.U16 desc[UR6][R6.64], R11 ;  /* 0x0000000b06007986 */ /* 0x0001e8000c101506 */
.L_x_22312:
[----:B------:R-:W-:-:S13]  /*4190*/  ISETP.GE.AND P0, PT, R5, UR4, PT ;  /* 0x0000000405007c0c */ /* 0x000fda000bf06270 */
[----:B------:R-:W-:Y:S05]  /*41a0*/  @P0 BREAK.RELIABLE B0 ;  /* 0x0000000000000942 */ /* 0x000fea0003800100 */
[----:B------:R-:W-:Y:S05]  /*41b0*/  @P0 BRA `(.L_x_22317) ;  /* 0x0000001400d40947 */ /* 0x000fea0003800000 */
[----:B------:R-:W-:Y:S05]  /*41c0*/  BSYNC.RELIABLE B0 ;  /* 0x0000000000007941 */ /* 0x000fea0003800100 */
.L_x_22311:
        /* <DEDUP_REMOVED lines=298> */
.L_x_22322:
        /* <DEDUP_REMOVED lines=15> */
[----:B0-----:R-:W-:Y:S01]  /*5560*/  IADD3 R8, PT, PT, R10, 0xffffffe, RZ ;  /* 0x0ffffffe0a087810 */ /* 0x001fe20007ffe0ff */
[----:B------:R-:W-:-:S05]  /*5570*/  IMAD.MOV R10, RZ, RZ, -R16 ;  /* 0x000000ffff0a7224 */ /* 0x000fca00078e0a10 */
[----:B------:R0:W1:Y:S02]  /*5580*/  F2I.FTZ.U32.TRUNC.NTZ R9, R8 ;  /* 0x0000000800097305 */ /* 0x000064000021f000 */
[----:B0-----:R-:W-:Y:S02]  /*5590*/  HFMA2 R8, -RZ, RZ, 0, 0 ;  /* 0x00000000ff087431 */ /* 0x001fe400000001ff */
[----:B-1----:R-:W-:-:S04]  /*55a0*/  IMAD.MOV R12, RZ, RZ, -R9 ;  /* 0x000000ffff0c7224 */ /* 0x002fc800078e0a09 */
[----:B------:R-:W-:Y:S01]  /*55b0*/  IMAD R13, R12, R11, RZ ;  /* 0x0000000b0c0d7224 */ /* 0x000fe200078e02ff */
[----:B------:R-:W-:-:S03]  /*55c0*/  MOV R12, R14 ;  /* 0x0000000e000c7202 */ /* 0x000fc60000000f00 */
[----:B------:R-:W-:-:S06]  /*55d0*/  IMAD.HI.U32 R9, R9, R13, R8 ;  /* 0x0000000d09097227 */ /* 0x000fcc00078e0008 */
        /* <DEDUP_REMOVED lines=18> */
.L_x_22324:
        /* <DEDUP_REMOVED lines=27> */
.L_x_22325:
[----:B------:R-:W-:Y:S05]  /*58b0*/  BSYNC.RECONVERGENT B2 ;  /* 0x0000000000027941 */ /* 0x000fea0003800200 */
.L_x_22323:
[----:B------:R-:W0:Y:S01]  /*58c0*/  LDCU.64 UR8, c[0x0][0x580] ;  /* 0x0000b000ff0877ac */ /* 0x000e220008000a00 */
[----:B------:R-:W-:Y:S02]  /*58d0*/  IADD3 R5, PT, PT, R5, 0x80, RZ ;  /* 0x0000008005057810 */ /* 0x000fe40007ffe0ff */
[----:B0-----:R-:W-:-:S05]  /*58e0*/  IADD3 R6, P0, PT, R7, UR8, RZ ;  /* 0x0000000807067c10 */ /* 0x001fca000ff1e0ff */
[----:B------:R-:W-:-:S05]  /*58f0*/  IMAD.X R7, RZ, RZ, UR9, P0 ;  /* 0x00000009ff077e24 */ /* 0x000fca00080e06ff */
[----:B------:R1:W-:Y:S03]  /*5900*/  STG.E.U16 desc[UR6][R6.64], R11 ;  /* 0x0000000b06007986 */ /* 0x0003e6000c101506 */
.L_x_22317:
[----:B------:R-:W-:Y:S05]  /*5910*/  BSYNC.RECONVERGENT B1 ;  /* 0x0000000000017941 */ /* 0x000fea0003800200 */
.L_x_22310:
        /* <DEDUP_REMOVED lines=301> */
.L_x_22326:
[----:B------:R-:W0:Y:S02]  /*6bf0*/  LDCU.128 UR8, c[0x0][0x580] ;  /* 0x0000b000ff0877ac */ /* 0x000e240008000c00 */
[----:B0-----:R-:W-:-:S04]  /*6c00*/  IADD3 R6, P0, PT, R4, UR10, RZ ;  /* 0x0000000a04067c10 */ /* 0x001fc8000ff1e0ff */
[----:B------:R-:W-:-:S05]  /*6c10*/  IADD3.X R7, PT, PT, RZ, UR11, RZ, P0, !PT ;  /* 0x0000000bff077c10 */ /* 0x000fca00087fe4ff */
[----:B------:R-:W2:Y:S01]  /*6c20*/  LDG.E.U16 R4, desc[UR6][R6.64] ;  /* 0x0000000606047981 */ /* 0x000ea2000c1e1500 */
[----:B------:R-:W-:Y:S01]  /*6c30*/  IADD3 R2, P1, PT, R5, UR8, RZ ;  /* 0x0000000805027c10 */ /* 0x000fe2000ff3e0ff */
[----:B------:R-:W-:Y:S01]  /*6c40*/  BSSY.RECONVERGENT B1, `(.L_x_22327) ;  /* 0x000003f000017945 */ /* 0x000fe20003800200 */
[----:B--2---:R-:W-:-:S04]  /*6c50*/  LOP3.LUT R3, R3, R4, RZ, 0x3c, !PT ;  /* 0x0000000403037212 */ /* 0x004fc800078e3cff */
[----:B------:R-:W-:-:S04]  /*6c60*/  PRMT R3, R3, 0x9910, RZ ;  /* 0x0000991003037816 */ /* 0x000fc800000000ff */
[----:B------:R-:W-:Y:S01]  /*6c70*/  ISETP.GT.AND P0, PT, R3, -0x1, PT ;  /* 0xffffffff0300780c */ /* 0x000fe20003f04270 */
[----:B------:R-:W-:-:S12]  /*6c80*/  IMAD.X R3, RZ, RZ, UR9, P1 ;  /* 0x00000009ff037e24 */ /* 0x000fd800088e06ff */
[----:B------:R-:W-:Y:S05]  /*6c90*/  @P0 BRA `(.L_x_22328) ;  /* 0x00000000007c0947 */ /* 0x000fea0003800000 */
[----:B------:R-:W-:Y:S02]  /*6ca0*/  PRMT R11, R4, 0x9910, RZ ;  /* 0x00009910040b7816 */ /* 0x000fe400000000ff */
[----:B------:R-:W-:Y:S02]  /*6cb0*/  IABS R12, R0 ;  /* 0x00000000000c7213 */ /* 0x000fe40000000000 */
[-C--:B------:R-:W-:Y:S02]  /*6cc0*/  IABS R8, R11.reuse ;  /* 0x0000000b00087213 */ /* 0x080fe40000000000 */
[----:B------:R-:W-:Y:S02]  /*6cd0*/  IABS R10, R11 ;  /* 0x0000000b000a7213 */ /* 0x000fe40000000000 */
[----:B------:R-:W0:Y:S02]  /*6ce0*/  I2F.RP R5, R8 ;  /* 0x0000000800057306 */ /* 0x000e240000209400 */
[----:B------:R-:W-:-:S06]  /*6cf0*/  IADD3 R10, PT, PT, RZ, -R10, RZ ;  /* 0x8000000aff0a7210 */ /* 0x000fcc0007ffe0ff */
[----:B0-----:R-:W0:Y:S02]  /*6d00*/  MUFU.RCP R5, R5 ;  /* 0x0000000500057308 */ /* 0x001e240000001000 */
[----:B0-----:R-:W-:-:S06]  /*6d10*/  IADD3 R6, PT, PT, R5, 0xffffffe, RZ ;  /* 0x0ffffffe05067810 */ /* 0x001fcc0007ffe0ff */
        /* <DEDUP_REMOVED lines=23> */
.L_x_22328:
        /* <DEDUP_REMOVED lines=11> */
[----:B0-----:R-:W-:Y:S01]  /*6f40*/  HFMA2 R6, -RZ, RZ, 0, 0 ;  /* 0x00000000ff067431 */ /* 0x001fe200000001ff */
[----:B-1----:R-:W-:-:S05]  /*6f50*/  IADD3 R9, PT, PT, RZ, -R7, RZ ;  /* 0x80000007ff097210 */ /* 0x002fca0007ffe0ff */
[----:B------:R-:W-:-:S04]  /*6f60*/  IMAD R9, R9, R8, RZ ;  /* 0x0000000809097224 */ /* 0x000fc800078e02ff */
[----:B------:R-:W-:-:S06]  /*6f70*/  IMAD.HI.U32 R7, R7, R9, R6 ;  /* 0x0000000907077227 */ /* 0x000fcc00078e0006 */
[----:B------:R-:W-:-:S04]  /*6f80*/  IMAD.HI.U32 R7, R7, R12, RZ ;  /* 0x0000000c07077227 */ /* 0x000fc800078e00ff */
[----:B------:R-:W-:-:S05]  /*6f90*/  IMAD R5, R7, R10, R12 ;  /* 0x0000000a07057224 */ /* 0x000fca00078e020c */
[----:B------:R-:W-:-:S13]  /*6fa0*/  ISETP.GT.U32.AND P2, PT, R8, R5, PT ;  /* 0x000000050800720c */ /* 0x000fda0003f44070 */
[-C--:B------:R-:W-:Y:S02]  /*6fb0*/  @!P2 IADD3 R5, PT, PT, R5, -R8.reuse, RZ ;  /* 0x800000080505a210 */ /* 0x080fe40007ffe0ff */
[----:B------:R-:W-:Y:S02]  /*6fc0*/  @!P2 IADD3 R7, PT, PT, R7, 0x1, RZ ;  /* 0x000000010707a810 */ /* 0x000fe40007ffe0ff */
[----:B------:R-:W-:Y:S02]  /*6fd0*/  ISETP.GE.U32.AND P1, PT, R5, R8, PT ;  /* 0x000000080500720c */ /* 0x000fe40003f26070 */
[----:B------:R-:W-:-:S11]  /*6fe0*/  ISETP.NE.AND P2, PT, R4, RZ, PT ;  /* 0x000000ff0400720c */ /* 0x000fd60003f45270 */
[----:B------:R-:W-:-:S05]  /*6ff0*/  @P1 VIADD R7, R7, 0x1 ;  /* 0x0000000107071836 */ /* 0x000fca0000000000 */
[----:B------:R-:W-:-:S04]  /*7000*/  MOV R5, R7 ;  /* 0x0000000700057202 */ /* 0x000fc80000000f00 */
[----:B------:R-:W-:Y:S02]  /*7010*/  @!P0 IADD3 R5, PT, PT, -R5, RZ, RZ ;  /* 0x000000ff05058210 */ /* 0x000fe40007ffe1ff */
[----:B------:R-:W-:-:S07]  /*7020*/  @!P2 LOP3.LUT R5, RZ, R11, RZ, 0x33, !PT ;  /* 0x0000000bff05a212 */ /* 0x000fce00078e33ff */
.L_x_22329:
[----:B------:R-:W-:Y:S05]  /*7030*/  BSYNC.RECONVERGENT B1 ;  /* 0x0000000000017941 */ /* 0x000fea0003800200 */
.L_x_22327:
[----:B------:R-:W-:Y:S01]  /*7040*/  STG.E.U16 desc[UR6][R2.64], R5 ;  /* 0x0000000502007986 */ /* 0x000fe2000c101506 */
[----:B------:R-:W-:Y:S05]  /*7050*/  EXIT ;  /* 0x000000000000794d */ /* 0x000fea0003800000 */
.L_x_22330:
        /* <DEDUP_REMOVED lines=10> */
.L_x_32951:


//--------------------- .text._ZN2at6native27unrolled_elementwise_kernelINS0_13AUnaryFunctorIsssZZZNS0_15binary_internal21div_floor_kernel_cudaERNS_18TensorIteratorBaseEENKUlvE_clEvENKUlvE3_clEvEUlssE_EESt5arrayIPcLm2EELi4E23TrivialOffsetCalculatorILi1EjESE_NS0_6memory15LoadWithoutCastENSF_16StoreWithoutCastEEEviT_T0_T2_T3_T4_T5_ --------------------------
	.section	.text._ZN2at6native27unrolled_elementwise_kernelINS0_13AUnaryFunctorIsssZZZNS0_15binary_internal21div_floor_kernel_cudaERNS_18TensorIteratorBaseEENKUlvE_clEvENKUlvE3_clEvEUlssE_EESt5arrayIPcLm2EELi4E23TrivialOffsetCalculatorILi1EjESE_NS0_6memory15LoadWithoutCastENSF_16StoreWithoutCastEEEviT_T0_T2_T3_T4_T5_,"ax",@progbits
	.align	128
        .global         _ZN2at6native27unrolled_elementwise_kernelINS0_13AUnaryFunctorIsssZZZNS0_15binary_internal21div_floor_kernel_cudaERNS_18TensorIteratorBaseEENKUlvE_clEvENKUlvE3_clEvEUlssE_EESt5arrayIPcLm2EELi4E23TrivialOffsetCalculatorILi1EjESE_NS0_6memory15LoadWithoutCastENSF_16StoreWithoutCastEEEviT_T0_T2_T3_T4_T5_
        .type           _ZN2at6native27unrolled_elementwise_kernelINS0_13AUnaryFunctorIsssZZZNS0_15binary_internal21div_floor_kernel_cudaERNS_18TensorIteratorBaseEENKUlvE_clEvENKUlvE3_clEvEUlssE_EESt5arrayIPcLm2EELi4E23TrivialOffsetCalculatorILi1EjESE_NS0_6memory15LoadWithoutCastENSF_16StoreWithoutCastEEEviT_T0_T2_T3_T4_T5_,@function
        .size           _ZN2at6native27unrolled_elementwise_kernelINS0_13AUnaryFunctorIsssZZZNS0_15binary_internal21div_floor_kernel_cudaERNS_18TensorIteratorBaseEENKUlvE_clEvENKUlvE3_clEvEUlssE_EESt5arrayIPcLm2EELi4E23TrivialOffsetCalculatorILi1EjESE_NS0_6memory15LoadWithoutCastENSF_16StoreWithoutCastEEEviT_T0_T2_T3_T4_T5_,(.L_x_32952 - _ZN2at6native27unrolled_elementwise_kernelINS0_13AUnaryFunctorIsssZZZNS0_15binary_internal21div_floor_kernel_cudaERNS_18TensorIteratorBaseEENKUlvE_clEvENKUlvE3_clEvEUlssE_EESt5arrayIPcLm2EELi4E23TrivialOffsetCalculatorILi1EjESE_NS0_6memory15LoadWithoutCastENSF_16StoreWithoutCastEEEviT_T0_T2_T3_T4_T5_)
        .other          _ZN2at6native27unrolled_elementwise_kernelINS0_13AUnaryFunctorIsssZZZNS0_15binary_internal21div_floor_kernel_cudaERNS_18TensorIteratorBaseEENKUlvE_clEvENKUlvE3_clEvEUlssE_EESt5arrayIPcLm2EELi4E23TrivialOffsetCalculatorILi1EjESE_NS0_6memory15LoadWithoutCastENSF_16StoreWithoutCastEEEviT_T0_T2_T3_T4_T5_,@"STO_CUDA_ENTRY STV_DEFAULT"
_ZN2at6native27unrolled_elementwise_kernelINS0_13AUnaryFunctorIsssZZZNS0_15binary_internal21div_floor_kernel_cudaERNS_18TensorIteratorBaseEENKUlvE_clEvENKUlvE3_clEvEUlssE_EESt5arrayIPcLm2EELi4E23TrivialOffsetCalculatorILi1EjESE_NS0_6memory15LoadWithoutCastENSF_16StoreWithoutCastEEEviT_T0_T2_T3_T4_T5_:
.text._ZN2at6native27unrolled_elementwise_kernelINS0_13AUnaryFunctorIsssZZZNS0_15binary_internal21div_floor_kernel_cudaERNS_18TensorIteratorBaseEENKUlvE_clEvENKUlvE3_clEvEUlssE_EESt5arrayIPcLm2EELi4E23TrivialOffsetCalculatorILi1EjESE_NS0_6memory15LoadWithoutCastENSF_16StoreWithoutCastEEEviT_T0_T2_T3_T4_T5_:
[----:B------:R-:W-:Y:S01]  /*0000*/  LDC R1, c[0x0][0x37c] ;  /* 0x0000df00ff017b82 */ /* 0x000fe20000000800 */
[----:B------:R-:W0:Y:S07]  /*0010*/  S2R R0, SR_CTAID.X ;  /* 0x0000000000007919 */ /* 0x000e2e0000002500 */
[----:B------:R-:W0:Y:S01]  /*0020*/  LDC R3, c[0x0][0x380] ;  /* 0x0000e000ff037b82 */ /* 0x000e220000000800 */
[----:B------:R-:W1:Y:S01]  /*0030*/  LDCU.64 UR4, c[0x0][0x358] ;  /* 0x00006b00ff0477ac */ /* 0x000e620008000a00 */
[----:B------:R-:W-:Y:S01]  /*0040*/  PRMT R10, RZ, 0x7610, R10 ;  /* 0x00007610ff0a7816 */ /* 0x000fe2000000000a */
[----:B------:R-:W2:Y:S01]  /*0050*/  S2R R11, SR_TID.X ;  /* 0x00000000000b7919 */ /* 0x000ea20000002100 */
[----:B------:R-:W-:Y:S01]  /*0060*/  PRMT R18, RZ, 0x7610, R18 ;  /* 0x00007610ff127816 */ /* 0x000fe20000000012 */
        /* <DEDUP_REMOVED lines=17> */
[----:B--2---:R-:W-:-:S05]  /*0180*/  @!P1 IMAD.WIDE.U32 R12, R17, 0x2, R12 ;  /* 0x00000002110c9825 */ /* 0x004fca00078e000c */
[----:B------:R0:W5:Y:S07]  /*0190*/  @!P1 LDG.E.U16 R10, desc[UR4][R12.64] ;  /* 0x000000040c0a9981 */ /* 0x00016e000c1e1500 */
[----:B------:R-:W2:Y:S01]  /*01a0*/  @!P2 LDC.64 R4, c[0x0][0x390] ;  /* 0x0000e400ff04ab82 */ /* 0x000ea20000000a00 */
[----:B------:R-:W-:Y:S02]  /*01b0*/  @!P2 IMAD R11, R0, 0x200, R11 ;  /* 0x00000200000ba824 */ /* 0x000fe400078e020b */
[----:B-1----:R-:W-:Y:S01]  /*01c0*/  @!P3 IMAD.WIDE.U32 R16, R19, 0x2, R8 ;  /* 0x000000021310b825 */ /* 0x002fe200078e0008 */
[----:B------:R-:W-:-:S06]  /*01d0*/  PRMT R8, RZ, 0x7610, R8 ;  /* 0x00007610ff087816 */ /* 0x000fcc0000000008 */
[----:B------:R0:W5:Y:S01]  /*01e0*/  @!P3 LDG.E.U16 R8, desc[UR4][R16.64] ;  /* 0x000000041008b981 */ /* 0x000162000c1e1500 */
[----:B--2---:R-:W-:Y:S01]  /*01f0*/  @!P2 IMAD.WIDE.U32 R14, R11, 0x2, R4 ;  /* 0x000000020b0ea825 */ /* 0x004fe200078e0004 */
[----:B------:R-:W-:-:S06]  /*0200*/  PRMT R4, RZ, 0x7610, R4 ;  /* 0x00007610ff047816 */ /* 0x000fcc0000000004 */
[----:B------:R0:W5:Y:S01]  /*0210*/  @!P2 LDG.E.U16 R4, desc[UR4][R14.64] ;  /* 0x000000040e04a981 */ /* 0x000162000c1e1500 */
[----:B------:R-:W1:Y:S01]  /*0220*/  LDC.U16 R11, c[0x0][0x386] ;  /* 0x0000e180ff0b7b82 */ /* 0x000e620000000400 */
        /* <DEDUP_REMOVED lines=40> */
.L_x_22333:
[----:B------:R-:W-:Y:S02]  /*04b0*/  PRMT R14, R18, 0x9910, RZ ;  /* 0x00009910120e7816 */ /* 0x000fe400000000ff */
[----:B------:R-:W-:Y:S02]  /*04c0*/  IABS R16, R5 ;  /* 0x0000000500107213 */ /* 0x000fe40000000000 */
[----:B------:R-:W-:-:S04]  /*04d0*/  IABS R13, R14 ;  /* 0x0000000e000d7213 */ /* 0x000fc80000000000 */
[----:B------:R-:W0:Y:S08]  /*04e0*/  I2F.RP R9, R13 ;  /* 0x0000000d00097306 */ /* 0x000e300000209400 */
[----:B0-----:R-:W0:Y:S02]  /*04f0*/  MUFU.RCP R9, R9 ;  /* 0x0000000900097308 */ /* 0x001e240000001000 */
[----:B0-----:R-:W-:-:S06]  /*0500*/  VIADD R6, R9, 0xffffffe ;  /* 0x0ffffffe09067836 */ /* 0x001fcc0000000000 */
[----:B------:R0:W1:Y:S02]  /*0510*/  F2I.FTZ.U32.TRUNC.NTZ R7, R6 ;  /* 0x0000000600077305 */ /* 0x000064000021f000 */
[----:B0-----:R-:W-:Y:S02]  /*0520*/  IMAD.MOV.U32 R6, RZ, RZ, RZ ;  /* 0x000000ffff067224 */ /* 0x001fe400078e00ff */
[----:B-1----:R-:W-:-:S04]  /*0530*/  IMAD.MOV R12, RZ, RZ, -R7 ;  /* 0x000000ffff0c7224 */ /* 0x002fc800078e0a07 */
[----:B------:R-:W-:Y:S01]  /*0540*/  IMAD R15, R12, R13, RZ ;  /* 0x0000000d0c0f7224 */ /* 0x000fe200078e02ff */
[----:B------:R-:W-:-:S03]  /*0550*/  IABS R12, R14 ;  /* 0x0000000e000c7213 */ /* 0x000fc60000000000 */
        /* <DEDUP_REMOVED lines=15> */
.L_x_22332:
[----:B------:R-:W-:Y:S05]  /*0650*/  BSYNC.RECONVERGENT B0 ;  /* 0x0000000000007941 */ /* 0x000fea0003800200 */
.L_x_22331:
        /* <DEDUP_REMOVED lines=39> */
.L_x_22336:
[----:B------:R-:W-:Y:S02]  /*08d0*/  PRMT R10, R10, 0x9910, RZ ;  /* 0x000099100a0a7816 */ /* 0x000fe400000000ff */
        /* <DEDUP_REMOVED lines=25> */
.L_x_22335:
[----:B------:R-:W-:Y:S05]  /*0a70*/  BSYNC.RECONVERGENT B0 ;  /* 0x0000000000007941 */ /* 0x000fea0003800200 */
.L_x_22334:
        /* <DEDUP_REMOVED lines=40> */
.L_x_22339:
        /* <DEDUP_REMOVED lines=27> */
.L_x_22338:
[----:B------:R-:W-:Y:S05]  /*0eb0*/  BSYNC.RECONVERGENT B0 ;  /* 0x0000000000007941 */ /* 0x000fea0003800200 */
.L_x_22337:
        /* <DEDUP_REMOVED lines=40> */
.L_x_22342:
        /* <DEDUP_REMOVED lines=27> */
.L_x_22341:
[----:B------:R-:W-:Y:S05]  /*12f0*/  BSYNC.RECONVERGENT B0 ;  /* 0x0000000000007941 */ /* 0x000fea0003800200 */
.L_x_22340:
[----:B-----5:R-:W0:Y:S01]  /*1300*/  @!P0 LDC.64 R4, c[0x0][0x388] ;  /* 0x0000e200ff048b82 */ /* 0x020e220000000a00 */
        /* <DEDUP_REMOVED lines=17> */
.L_x_22344:
[----:B------:R-:W-:Y:S05]  /*1420*/  BSYNC.RECONVERGENT B0 ;  /* 0x0000000000007941 */ /* 0x000fea0003800200 */
.L_x_22343:
[----:B------:R-:W-:-:S13]  /*1430*/  ISETP.GE.AND P0, PT, R3, R2, PT ;  /* 0x000000020300720c */ /* 0x000fda0003f06270 */
[----:B------:R-:W-:Y:S05]  /*1440*/  @P0 EXIT ;  /* 0x000000000000094d */ /* 0x000fea0003800000 */
[----:B01----:R-:W0:Y:S01]  /*1450*/  LDC.64 R4, c[0x0][0x388] ;  /* 0x0000e200ff047b82 */ /* 0x003e220000000a00 */
[----:B------:R-:W-:-:S04]  /*1460*/  IMAD R3, R0, 0x200, R3 ;  /* 0x0000020000037824 */ /* 0x000fc800078e0203 */
[----:B0-----:R-:W-:-:S05]  /*1470*/  IMAD.WIDE.U32 R2, R3, 0x2, R4 ;  /* 0x0000000203027825 */ /* 0x001fca00078e0004 */
[----:B------:R-:W-:Y:S01]  /*1480*/  STG.E.U16 desc[UR4][R2.64], R13 ;  /* 0x0000000d02007986 */ /* 0x000fe2000c101504 */
[----:B------:R-:W-:Y:S05]  /*1490*/  EXIT ;  /* 0x000000000000794d */ /* 0x000fea0003800000 */
.L_x_22345:
        /* <DEDUP_REMOVED lines=14> */
.L_x_32952:


//--------------------- .text._ZN2at6native29vectorized_elementwise_kernelILi2ENS0_13AUnaryFunctorIsssZZZNS0_15binary_internal21div_floor_kernel_cudaERNS_18TensorIteratorBaseEENKUlvE_clEvENKUlvE3_clEvEUlssE_EESt5arrayIPcLm2EEEEviT0_T1_ --------------------------
	.section	.text._ZN2at6native29vectorized_elementwise_kernelILi2ENS0_13AUnaryFunctorIsssZZZNS0_15binary_internal21div_floor_kernel_cudaERNS_18TensorIteratorBaseEENKUlvE_clEvENKUlvE3_clEvEUlssE_EESt5arrayIPcLm2EEEEviT0_T1_,"ax",@progbits
	.align	128
        .global         _ZN2at6native29vectorized_elementwise_kernelILi2ENS0_13AUnaryFunctorIsssZZZNS0_15binary_internal21div_floor_kernel_cudaERNS_18TensorIteratorBaseEENKUlvE_clEvENKUlvE3_clEvEUlssE_EESt5arrayIPcLm2EEEEviT0_T1_
        .type           _ZN2at6native29vectorized_elementwise_kernelILi2ENS0_13AUnaryFunctorIsssZZZNS0_15binary_internal21div_floor_kernel_cudaERNS_18TensorIteratorBaseEENKUlvE_clEvENKUlvE3_clEvEUlssE_EESt5arrayIPcLm2EEEEviT0_T1_,@function
        .size           _ZN2at6native29vectorized_elementwise_kernelILi2ENS0_13AUnaryFunctorIsssZZZNS0_15binary_internal21div_floor_kernel_cudaERNS_18TensorIteratorBaseEENKUlvE_clEvENKUlvE3_clEvEUlssE_EESt5arrayIPcLm2EEEEviT0_T1_,(.L_x_32953 - _ZN2at6native29vectorized_elementwise_kernelILi2ENS0_13AUnaryFunctorIsssZZZNS0_15binary_internal21div_floor_kernel_cudaERNS_18TensorIteratorBaseEENKUlvE_clEvENKUlvE3_clEvEUlssE_EESt5arrayIPcLm2EEEEviT0_T1_)
        .other          _ZN2at6native29vectorized_elementwise_kernelILi2ENS0_13AUnaryFunctorIsssZZZNS0_15binary_internal21div_floor_kernel_cudaERNS_18TensorIteratorBaseEENKUlvE_clEvENKUlvE3_clEvEUlssE_EESt5arrayIPcLm2EEEEviT0_T1_,@"STO_CUDA_ENTRY STV_DEFAULT"
_ZN2at6native29vectorized_elementwise_kernelILi2ENS0_13AUnaryFunctorIsssZZZNS0_15binary_internal21div_floor_kernel_cudaERNS_18TensorIteratorBaseEENKUlvE_clEvENKUlvE3_clEvEUlssE_EESt5arrayIPcLm2EEEEviT0_T1_:
.text._ZN2at6native29vectorized_elementwise_kernelILi2ENS0_13AUnaryFunctorIsssZZZNS0_15binary_internal21div_floor_kernel_cudaERNS_18TensorIteratorBaseEENKUlvE_clEvENKUlvE3_clEvEUlssE_EESt5arrayIPcLm2EEEEviT0_T1_:
        /* <DEDUP_REMOVED lines=40> */
[----:B------:R-:W0:Y:S01]  /*0280*/  @!P0 LDC.64 R8, c[0x0][0x390] ;  /* 0x0000e400ff088b82 */ /* 0x000e220000000a00 */
[----:B------:R-:W-:-:S05]  /*0290*/  @!P0 VIADD R18, R18, 0x80 ;  /* 0x0000008012128836 */ /* 0x000fca0000000000 */
        /* <DEDUP_REMOVED lines=12> */
[----:B------:R-:W-:Y:S02]  /*0360*/  PRMT R23, RZ, 0x7610, R23 ;  /* 0x00007610ff177816 */ /* 0x000fe40000000017 */
[----:B-1----:R-:W-:Y:S01]  /*0370*/  PRMT R13, RZ, 0x7610, R13 ;  /* 0x00007610ff0d7816 */ /* 0x002fe2000000000d */
[----:B------:R-:W-:Y:S01]  /*0380*/  @!P3 IMAD.WIDE.U32 R2, R29, 0x2, R2 ;  /* 0x000000021d02b825 */ /* 0x000fe200078e0002 */
[----:B------:R-:W5:Y:S03]  /*0390*/  @!P1 LDG.E.U16 R25, desc[UR4][R6.64] ;  /* 0x0000000406199981 */ /* 0x000f66000c1e1500 */
[----:B------:R-:W-:Y:S01]  /*03a0*/  @!P6 IMAD.WIDE.U32 R10, R18, 0x2, R10 ;  /* 0x00000002120ae825 */ /* 0x000fe200078e000a */
[----:B------:R-:W5:Y:S04]  /*03b0*/  @!P3 LDG.E.U16 R27, desc[UR4][R2.64] ;  /* 0x00000004021bb981 */ /* 0x000f68000c1e1500 */
        /* <DEDUP_REMOVED lines=22> */
[----:B0-----:R-:W-:Y:S02]  /*0520*/  IMAD.MOV.U32 R2, RZ, RZ, RZ ;  /* 0x000000ffff027224 */ /* 0x001fe400078e00ff */
[----:B-1----:R-:W-:-:S04]  /*0530*/  IMAD.MOV R7, RZ, RZ, -R3 ;  /* 0x000000ffff077224 */ /* 0x002fc800078e0a03 */
[----:B------:R-:W-:-:S04]  /*0540*/  IMAD R7, R7, R4, RZ ;  /* 0x0000000407077224 */ /* 0x000fc800078e02ff */
[----:B------:R-:W-:Y:S01]  /*0550*/  IMAD.HI.U32 R3, R3, R7, R2 ;  /* 0x0000000703037227 */ /* 0x000fe200078e0002 */
[----:B------:R-:W-:Y:S02]  /*0560*/  IADD3 R7, PT, PT, RZ, -R9, RZ ;  /* 0x80000009ff077210 */ /* 0x000fe40007ffe0ff */
[----:B------:R-:W-:-:S03]  /*0570*/  LOP3.LUT R2, R12, R5, RZ, 0x3c, !PT ;  /* 0x000000050c027212 */ /* 0x000fc600078e3cff */
[----:B------:R-:W-:Y:S01]  /*0580*/  IMAD.HI.U32 R3, R3, R8, RZ ;  /* 0x0000000803037227 */ /* 0x000fe200078e00ff */
[----:B------:R-:W-:-:S03]  /*0590*/  ISETP.GE.AND P3, PT, R2, RZ, PT ;  /* 0x000000ff0200720c */ /* 0x000fc60003f66270 */
        /* <DEDUP_REMOVED lines=15> */
.L_x_22349:
        /* <DEDUP_REMOVED lines=23> */
[----:B------:R-:W-:-:S04]  /*0800*/  IMAD.MOV.U32 R2, RZ, RZ, R3 ;  /* 0x000000ffff027224 */ /* 0x000fc800078e0003 */
[----:B------:R-:W-:Y:S01]  /*0810*/  @!P3 IMAD.MOV R2, RZ, RZ, -R2 ;  /* 0x000000ffff02b224 */ /* 0x000fe200078e0a02 */
[----:B------:R-:W-:-:S07]  /*0820*/  @!P2 LOP3.LUT R2, RZ, R5, RZ, 0x33, !PT ;  /* 0x00000005ff02a212 */ /* 0x000fce00078e33ff */
.L_x_22348:
[----:B------:R-:W-:Y:S05]  /*0830*/  BSYNC.RECONVERGENT B0 ;  /* 0x0000000000007941 */ /* 0x000fea0003800200 */
.L_x_22347:
        /* <DEDUP_REMOVED lines=40> */
.L_x_22352:
        /* <DEDUP_REMOVED lines=27> */
.L_x_22351:
[----:B------:R-:W-:Y:S05]  /*0c70*/  BSYNC.RECONVERGENT B0 ;  /* 0x0000000000007941 */ /* 0x000fea0003800200 */
.L_x_22350:
        /* <DEDUP_REMOVED lines=17> */
[----:B0-----:R-:W-:Y:S01]  /*0d90*/  IMAD.MOV.U32 R6, RZ, RZ, RZ ;  /* 0x000000ffff067224 */ /* 0x001fe200078e00ff */
[----:B-1----:R-:W-:-:S05]  /*0da0*/  IADD3 R11, PT, PT, RZ, -R7, RZ ;  /* 0x80000007ff0b7210 */ /* 0x002fca0007ffe0ff */
        /* <DEDUP_REMOVED lines=20> */
.L_x_22355:
        /* <DEDUP_REMOVED lines=26> */
.L_x_22354:
[----:B------:R-:W-:Y:S05]  /*1090*/  BSYNC.RECONVERGENT B0 ;  /* 0x0000000000007941 */ /* 0x000fea0003800200 */
.L_x_22353:
        /* <DEDUP_REMOVED lines=39> */
.L_x_22358:
        /* <DEDUP_REMOVED lines=26> */
.L_x_22357:
[----:B------:R-:W-:Y:S05]  /*14b0*/  BSYNC.RECONVERGENT B0 ;  /* 0x0000000000007941 */ /* 0x000fea0003800200 */
.L_x_22356:
        /* <DEDUP_REMOVED lines=39> */
.L_x_22361:
        /* <DEDUP_REMOVED lines=26> */
.L_x_22360:
[----:B------:R-:W-:Y:S05]  /*18d0*/  BSYNC.RECONVERGENT B0 ;  /* 0x0000000000007941 */ /* 0x000fea0003800200 */
.L_x_22359:
        /* <DEDUP_REMOVED lines=39> */
.L_x_22364:
[----:B------:R-:W-:Y:S02]  /*1b50*/  PRMT R11, R25, 0x9910, RZ ;  /* 0x00009910190b7816 */ /* 0x000fe400000000ff */
[----:B------:R-:W-:Y:S02]  /*1b60*/  IABS R18, R12 ;  /* 0x0000000c00127213 */ /* 0x000fe40000000000 */
[-C--:B------:R-:W-:Y:S02]  /*1b70*/  IABS R10, R11.reuse ;  /* 0x0000000b000a7213 */ /* 0x080fe40000000000 */
[----:B------:R-:W-:Y:S02]  /*1b80*/  IABS R20, R11 ;  /* 0x0000000b00147213 */ /* 0x000fe40000000000 */
[----:B------:R-:W0:Y:S08]  /*1b90*/  I2F.RP R14, R10 ;  /* 0x0000000a000e7306 */ /* 0x000e300000209400 */
[----:B0-----:R-:W0:Y:S02]  /*1ba0*/  MUFU.RCP R14, R14 ;  /* 0x0000000e000e7308 */ /* 0x001e240000001000 */
[----:B0-----:R-:W-:Y:S01]  /*1bb0*/  VIADD R8, R14, 0xffffffe ;  /* 0x0ffffffe0e087836 */ /* 0x001fe20000000000 */
[----:B------:R-:W-:-:S05]  /*1bc0*/  IADD3 R14, PT, PT, RZ, -R20, RZ ;  /* 0x80000014ff0e7210 */ /* 0x000fca0007ffe0ff */
        /* <DEDUP_REMOVED lines=18> */
.L_x_22363:
[----:B------:R-:W-:Y:S05]  /*1cf0*/  BSYNC.RECONVERGENT B0 ;  /* 0x0000000000007941 */ /* 0x000fea0003800200 */
.L_x_22362:
[----:B------:R-:W-:Y:S01]  /*1d00*/  IADD3 R8, PT, PT, R19, 0x300, RZ ;  /* 0x0000030013087810 */ /* 0x000fe20007ffe0ff */
[----:B------:R-:W-:Y:S03]  /*1d10*/  BSSY.RECONVERGENT B0, `(.L_x_22365) ;  /* 0x0000040000007945 */ /* 0x000fe60003800200 */
        /* <DEDUP_REMOVED lines=37> */
.L_x_22367:
[----:B------:R-:W-:Y:S02]  /*1f70*/  PRMT R11, R15, 0x9910, RZ ;  /* 0x000099100f0b7816 */ /* 0x000fe400000000ff */
[----:B------:R-:W-:Y:S02]  /*1f80*/  IABS R20, R12 ;  /* 0x0000000c00147213 */ /* 0x000fe40000000000 */
[-C--:B------:R-:W-:Y:S02]  /*1f90*/  IABS R14, R11.reuse ;  /* 0x0000000b000e7213 */ /* 0x080fe40000000000 */
[----:B------:R-:W-:Y:S02]  /*1fa0*/  IABS R18, R11 ;  /* 0x0000000b00127213 */ /* 0x000fe40000000000 */
[----:B------:R-:W0:Y:S03]  /*1fb0*/  I2F.RP R15, R14 ;  /* 0x0000000e000f7306 */ /* 0x000e260000209400 */
[----:B------:R-:W-:-:S05]  /*1fc0*/  IMAD.MOV R18, RZ, RZ, -R18 ;  /* 0x000000ffff127224 */ /* 0x000fca00078e0a12 */
[----:B0-----:R-:W0:Y:S02]  /*1fd0*/  MUFU.RCP R15, R15 ;  /* 0x0000000f000f7308 */ /* 0x001e240000001000 */
[----:B0-----:R-:W-:-:S06]  /*1fe0*/  IADD3 R8, PT, PT, R15, 0xffffffe, RZ ;  /* 0x0ffffffe0f087810 */ /* 0x001fcc0007ffe0ff */
        /* <DEDUP_REMOVED lines=18> */
.L_x_22366:
[----:B------:R-:W-:Y:S05]  /*2110*/  BSYNC.RECONVERGENT B0 ;  /* 0x0000000000007941 */ /* 0x000fea0003800200 */
.L_x_22365:
        /* <DEDUP_REMOVED lines=39> */
.L_x_22370:
        /* <DEDUP_REMOVED lines=8> */
[----:B0-----:R-:W-:Y:S01]  /*2410*/  VIADD R8, R14, 0xffffffe ;  /* 0x0ffffffe0e087836 */ /* 0x001fe20000000000 */
[----:B------:R-:W-:-:S05]  /*2420*/  IADD3 R14, PT, PT, RZ, -R20, RZ ;  /* 0x80000014ff0e7210 */ /* 0x000fca0007ffe0ff */
        /* <DEDUP_REMOVED lines=15> */
[----:B------:R-:W-:-:S07]  /*2520*/  @!P2 LOP3.LUT R0, RZ, R13, RZ, 0x33, !PT ;  /* 0x0000000dff00a212 */ /* 0x000fce00078e33ff */
.L_x_22369:
[----:B------:R-:W-:Y:S05]  /*2530*/  BSYNC.RECONVERGENT B0 ;  /* 0x0000000000007941 */ /* 0x000fea0003800200 */
.L_x_22368:
[----:B------:R-:W0:Y:S01]  /*2540*/  @!P0 LDC.64 R8, c[0x0][0x388] ;  /* 0x0000e200ff088b82 */ /* 0x000e220000000a00 */
[----:B-----5:R-:W-:Y:S01]  /*2550*/  @!P0 IADD3 R13, PT, PT, R16, R19, RZ ;  /* 0x00000013100d8210 */ /* 0x020fe20007ffe0ff */
        /* <DEDUP_REMOVED lines=19> */
.L_x_22373:
[----:B------:R-:W-:-:S13]  /*2690*/  ISETP.GE.U32.AND P0, PT, R19, R17, PT ;  /* 0x000000111300720c */ /* 0x000fda0003f06070 */
[----:B------:R-:W-:Y:S05]  /*26a0*/  @P0 BRA `(.L_x_22375) ;  /* 0x0000000000300947 */ /* 0x000fea0003800000 */
[----:B0-----:R-:W0:Y:S01]  /*26b0*/  LDC.64 R2, c[0x0][0x388] ;  /* 0x0000e200ff027b82 */ /* 0x001e220000000a00 */
[----:B------:R-:W-:Y:S01]  /*26c0*/  IADD3 R5, PT, PT, R16, R19, RZ ;  /* 0x0000001310057210 */ /* 0x000fe20007ffe0ff */
[----:B------:R-:W-:-:S04]  /*26d0*/  VIADD R19, R19, 0x80 ;  /* 0x0000008013137836 */ /* 0x000fc80000000000 */
[----:B0-----:R-:W-:-:S05]  /*26e0*/  IMAD.WIDE.U32 R2, R5, 0x2, R2 ;  /* 0x0000000205027825 */ /* 0x001fca00078e0002 */
[----:B------:R1:W-:Y:S02]  /*26f0*/  STG.E.U16 desc[UR4][R2.64], R6 ;  /* 0x0000000602007986 */ /* 0x0003e4000c101504 */
.L_x_22374:
[----:B------:R-:W-:-:S13]  /*2700*/  ISETP.GE.U32.AND P0, PT, R19, R17, PT ;  /* 0x000000111300720c */ /* 0x000fda0003f06070 */
[----:B------:R-:W-:Y:S05]  /*2710*/  @P0 BRA `(.L_x_22376) ;  /* 0x0000000000340947 */ /* 0x000fea0003800000 */
[----:B01----:R-:W0:Y:S01]  /*2720*/  LDC.64 R2, c[0x0][0x388] ;  /* 0x0000e200ff027b82 */ /* 0x003e220000000a00 */
[----:B------:R-:W-:Y:S02]  /*2730*/  IMAD.IADD R5, R16, 0x1, R19 ;  /* 0x0000000110057824 */ /* 0x000fe400078e0213 */
[----:B------:R-:W-:Y:S02]  /*2740*/  VIADD R19, R19, 0x80 ;  /* 0x0000008013137836 */ /* 0x000fe40000000000 */
[----:B0-----:R-:W-:-:S05]  /*2750*/  IMAD.WIDE.U32 R2, R5, 0x2, R2 ;  /* 0x0000000205027825 */ /* 0x001fca00078e0002 */
[----:B------:R1:W-:Y:S02]  /*2760*/  STG.E.U16 desc[UR4][R2.64], R7 ;  /* 0x0000000702007986 */ /* 0x0003e4000c101504 */
.L_x_22375:
        /* <DEDUP_REMOVED lines=8> */
.L_x_22376:
[----:B------:R-:W-:Y:S05]  /*27f0*/  BSYNC.RELIABLE B1 ;  /* 0x0000000000017941 */ /* 0x000fea0003800100 */
.L_x_22372:
[----:B------:R-:W-:-:S13]  /*2800*/  ISETP.GE.U32.AND P0, PT, R19, R17, PT ;  /* 0x000000111300720c */ /* 0x000fda0003f06070 */
[----:B012---:R-:W0:Y:S01]  /*2810*/  @!P0 LDC.64 R2, c[0x0][0x388] ;  /* 0x0000e200ff028b82 */ /* 0x007e220000000a00 */
[----:B------:R-:W-:Y:S01]  /*2820*/  @!P0 IADD3 R5, PT, PT, R16, R19, RZ ;  /* 0x0000001310058210 */ /* 0x000fe20007ffe0ff */
[----:B------:R-:W-:-:S04]  /*2830*/  @!P0 VIADD R19, R19, 0x80 ;  /* 0x0000008013138836 */ /* 0x000fc80000000000 */
[----:B0-----:R-:W-:-:S05]  /*2840*/  @!P0 IMAD.WIDE.U32 R2, R5, 0x2, R2 ;  /* 0x0000000205028825 */ /* 0x001fca00078e0002 */
[----:B------:R2:W-:Y:S02]  /*2850*/  @!P0 STG.E.U16 desc[UR4][R2.64], R11 ;  /* 0x0000000b02008986 */ /* 0x0005e4000c101504 */
.L_x_22377:
[----:B------:R-:W-:Y:S05]  /*2860*/  BSYNC.RECONVERGENT B0 ;  /* 0x0000000000007941 */ /* 0x000fea0003800200 */
.L_x_22371:
        /* <DEDUP_REMOVED lines=8> */
.L_x_22346:
        /* <DEDUP_REMOVED lines=9> */
[----:B--2---:R-:W-:-:S02]  /*2980*/  PRMT R6, R0, 0x9910, RZ ;  /* 0x0000991000067816 */ /* 0x004fc400000000ff */
[C---:B---3--:R-:W-:Y:S02]  /*2990*/  LOP3.LUT R2, R9.reuse, R0, RZ, 0x3c, !PT ;  /* 0x0000000009027212 */ /* 0x048fe400078e3cff */
[----:B------:R-:W-:Y:S02]  /*29a0*/  PRMT R15, R9, 0x7632, R15 ;  /* 0x00007632090f7816 */ /* 0x000fe4000000000f */
[----:B------:R-:W-:-:S04]  /*29b0*/  PRMT R2, R2, 0x9910, RZ ;  /* 0x0000991002027816 */ /* 0x000fc800000000ff */
[----:B------:R-:W-:-:S13]  /*29c0*/  ISETP.GT.AND P0, PT, R2, -0x1, PT ;  /* 0xffffffff0200780c */ /* 0x000fda0003f04270 */
[----:B0-----:R-:W-:Y:S05]  /*29d0*/  @P0 BRA `(.L_x_22379) ;  /* 0x00000000007c0947 */ /* 0x001fea0003800000 */
        /* <DEDUP_REMOVED lines=31> */
.L_x_22379:
        /* <DEDUP_REMOVED lines=25> */
.L_x_22380:
[----:B------:R-:W-:Y:S05]  /*2d60*/  BSYNC.RECONVERGENT B0 ;  /* 0x0000000000007941 */ /* 0x000fea0003800200 */
.L_x_22378:
[----:B------:R-:W-:Y:S01]  /*2d70*/  LOP3.LUT R15, R15, R0, RZ, 0x3c, !PT ;  /* 0x000000000f0f7212 */ /* 0x000fe200078e3cff */
[----:B------:R-:W-:Y:S03]  /*2d80*/  BSSY.RECONVERGENT B0, `(.L_x_22381) ;  /* 0x000003a000007945 */ /* 0x000fe60003800200 */
[----:B------:R-:W-:-:S04]  /*2d90*/  PRMT R2, R15, 0x9910, RZ ;  /* 0x000099100f027816 */ /* 0x000fc800000000ff */
[----:B------:R-:W-:-:S13]  /*2da0*/  ISETP.GT.AND P0, PT, R2, -0x1, PT ;  /* 0xffffffff0200780c */ /* 0x000fda0003f04270 */
[----:B------:R-:W-:Y:S05]  /*2db0*/  @P0 BRA `(.L_x_22382) ;  /* 0x0000000000780947 */ /* 0x000fea0003800000 */
[----:B------:R-:W-:-:S04]  /*2dc0*/  PRMT R9, R9, 0xbb32, RZ ;  /* 0x0000bb3209097816 */ /* 0x000fc800000000ff */
[-C--:B------:R-:W-:Y:S02]  /*2dd0*/  IABS R15, R9.reuse ;  /* 0x00000009000f7213 */ /* 0x080fe40000000000 */
[----:B------:R-:W-:Y:S02]  /*2de0*/  IABS R14, R9 ;  /* 0x00000009000e7213 */ /* 0x000fe40000000000 */
[----:B------:R-:W0:Y:S08]  /*2df0*/  I2F.RP R2, R15 ;  /* 0x0000000f00027306 */ /* 0x000e300000209400 */
[----:B0-----:R-:W0:Y:S02]  /*2e00*/  MUFU.RCP R2, R2 ;  /* 0x0000000200027308 */ /* 0x001e240000001000 */
[----:B0-----:R-:W-:-:S06]  /*2e10*/  VIADD R12, R2, 0xffffffe ;  /* 0x0ffffffe020c7836 */ /* 0x001fcc0000000000 */
        /* <DEDUP_REMOVED lines=24> */
.L_x_22382:
[----:B------:R-:W-:-:S04]  /*2fa0*/  PRMT R15, R9, 0xbb32, RZ ;  /* 0x0000bb32090f7816 */ /* 0x000fc800000000ff */
        /* <DEDUP_REMOVED lines=23> */
.L_x_22383:
[----:B------:R-:W-:Y:S05]  /*3120*/  BSYNC.RECONVERGENT B0 ;  /* 0x0000000000007941 */ /* 0x000fea0003800200 */
.L_x_22381:
[C---:B-----5:R-:W-:Y:S01]  /*3130*/  LOP3.LUT R2, R11.reuse, R0, RZ, 0x3c, !PT ;  /* 0x000000000b027212 */ /* 0x060fe200078e3cff */
[----:B------:R-:W-:Y:S01]  /*3140*/  BSSY.RECONVERGENT B0, `(.L_x_22384) ;  /* 0x000003c000007945 */ /* 0x000fe20003800200 */
[----:B------:R-:W-:Y:S02]  /*3150*/  PRMT R15, R11, 0x7632, R15 ;  /* 0x000076320b0f7816 */ /* 0x000fe4000000000f */
        /* <DEDUP_REMOVED lines=34> */
.L_x_22385:
        /* <DEDUP_REMOVED lines=24> */
.L_x_22386:
[----:B------:R-:W-:Y:S05]  /*3500*/  BSYNC.RECONVERGENT B0 ;  /* 0x0000000000007941 */ /* 0x000fea0003800200 */
.L_x_22384:
        /* <DEDUP_REMOVED lines=35> */
.L_x_22388:
[----:B------:R-:W-:-:S04]  /*3740*/  PRMT R11, R11, 0xbb32, RZ ;  /* 0x0000bb320b0b7816 */ /* 0x000fc800000000ff */
[-C--:B------:R-:W-:Y:S02]  /*3750*/  IABS R2, R11.reuse ;  /* 0x0000000b00027213 */ /* 0x080fe40000000000 */
[----:B------:R-:W-:Y:S02]  /*3760*/  IABS R17, R11 ;  /* 0x0000000b00117213 */ /* 0x000fe40000000000 */
[----:B------:R-:W0:Y:S08]  /*3770*/  I2F.RP R14, R2 ;  /* 0x00000002000e7306 */ /* 0x000e300000209400 */
        /* <DEDUP_REMOVED lines=21> */
[----:B------:R-:W-:-:S07]  /*38d0*/  IMAD.MOV.U32 R11, RZ, RZ, R2 ;  /* 0x000000ffff0b7224 */ /* 0x000fce00078e0002 */
.L_x_22389:
[----:B------:R-:W-:Y:S05]  /*38e0*/  BSYNC.RECONVERGENT B0 ;  /* 0x0000000000007941 */ /* 0x000fea0003800200 */
.L_x_22387:
[C---:B------:R-:W-:Y:S01]  /*38f0*/  LOP3.LUT R2, R3.reuse, R0, RZ, 0x3c, !PT ;  /* 0x0000000003027212 */ /* 0x040fe200078e3cff */
        /* <DEDUP_REMOVED lines=35> */
.L_x_22391:
        /* <DEDUP_REMOVED lines=24> */
.L_x_22392:
[----:B------:R-:W-:Y:S05]  /*3cb0*/  BSYNC.RECONVERGENT B0 ;  /* 0x0000000000007941 */ /* 0x000fea0003800200 */
.L_x_22390:
        /* <DEDUP_REMOVED lines=35> */
.L_x_22394:
[----:B------:R-:W-:-:S04]  /*3ef0*/  PRMT R13, R3, 0xbb32, RZ ;  /* 0x0000bb32030d7816 */ /* 0x000fc800000000ff */
[-C--:B------:R-:W-:Y:S02]  /*3f00*/  IABS R14, R13.reuse ;  /* 0x0000000d000e7213 */ /* 0x080fe40000000000 */
[----:B------:R-:W-:Y:S02]  /*3f10*/  IABS R19, R13 ;  /* 0x0000000d00137213 */ /* 0x000fe40000000000 */
[----:B------:R-:W0:Y:S08]  /*3f20*/  I2F.RP R15, R14 ;  /* 0x0000000e000f7306 */ /* 0x000e300000209400 */
[----:B0-----:R-:W0:Y:S02]  /*3f30*/  MUFU.RCP R15, R15 ;  /* 0x0000000f000f7308 */ /* 0x001e240000001000 */
[----:B0-----:R-:W-:-:S06]  /*3f40*/  VIADD R2, R15, 0xffffffe ;  /* 0x0ffffffe0f027836 */ /* 0x001fcc0000000000 */
[----:B------:R0:W1:Y:S02]  /*3f50*/  F2I.FTZ.U32.TRUNC.NTZ R3, R2 ;  /* 0x0000000200037305 */ /* 0x000064000021f000 */
[----:B0-----:R-:W-:Y:S01]  /*3f60*/  MOV R2, RZ ;  /* 0x000000ff00027202 */ /* 0x001fe20000000f00 */
        /* <DEDUP_REMOVED lines=17> */
.L_x_22395:
[----:B------:R-:W-:Y:S05]  /*4080*/  BSYNC.RECONVERGENT B0 ;  /* 0x0000000000007941 */ /* 0x000fea0003800200 */
.L_x_22393:
        /* <DEDUP_REMOVED lines=36> */
.L_x_22397:
        /* <DEDUP_REMOVED lines=24> */
.L_x_22398:
[----:B------:R-:W-:Y:S05]  /*4450*/  BSYNC.RECONVERGENT B0 ;  /* 0x0000000000007941 */ /* 0x000fea0003800200 */
.L_x_22396:
[----:B------:R-:W-:Y:S01]  /*4460*/  LOP3.LUT R15, R15, R0, RZ, 0x3c, !PT ;  /* 0x000000000f0f7212 */ /* 0x000fe200078e3cff */
[----:B------:R-:W-:Y:S03]  /*4470*/  BSSY.RECONVERGENT B0, `(.L_x_22399) ;  /* 0x000003c000007945 */ /* 0x000fe60003800200 */
[----:B------:R-:W-:-:S04]  /*4480*/  PRMT R0, R15, 0x9910, RZ ;  /* 0x000099100f007816 */ /* 0x000fc800000000ff */
[----:B------:R-:W-:-:S13]  /*4490*/  ISETP.GT.AND P0, PT, R0, -0x1, PT ;  /* 0xffffffff0000780c */ /* 0x000fda0003f04270 */
[----:B------:R-:W-:Y:S05]  /*44a0*/  @P0 BRA `(.L_x_22400) ;  /* 0x0000000000780947 */ /* 0x000fea0003800000 */
[----:B------:R-:W-:-:S04]  /*44b0*/  PRMT R3, R5, 0xbb32, RZ ;  /* 0x0000bb3205037816 */ /* 0x000fc800000000ff */
[-C--:B------:R-:W-:Y:S02]  /*44c0*/  IABS R20, R3.reuse ;  /* 0x0000000300147213 */ /* 0x080fe40000000000 */
[-C--:B------:R-:W-:Y:S02]  /*44d0*/  IABS R17, R3.reuse ;  /* 0x0000000300117213 */ /* 0x080fe40000000000 */
[----:B------:R-:W0:Y:S08]  /*44e0*/  I2F.RP R0, R20 ;  /* 0x0000001400007306 */ /* 0x000e300000209400 */
[----:B0-----:R-:W0:Y:S02]  /*44f0*/  MUFU.RCP R0, R0 ;  /* 0x0000000000007308 */ /* 0x001e240000001000 */
[----:B0-----:R-:W-:Y:S01]  /*4500*/  VIADD R14, R0, 0xffffffe ;  /* 0x0ffffffe000e7836 */ /* 0x001fe20000000000 */
[----:B------:R-:W-:-:S05]  /*4510*/  LOP3.LUT R0, R6, R3, RZ, 0x3c, !PT ;  /* 0x0000000306007212 */ /* 0x000fca00078e3cff */
[----:B------:R0:W1:Y:S01]  /*4520*/  F2I.FTZ.U32.TRUNC.NTZ R15, R14 ;  /* 0x0000000e000f7305 */ /* 0x000062000021f000 */
[----:B------:R-:W-:Y:S01]  /*4530*/  ISETP.GE.AND P2, PT, R0, RZ, PT ;  /* 0x000000ff0000720c */ /* 0x000fe20003f46270 */
        /* <DEDUP_REMOVED lines=21> */
.L_x_22400:
[----:B------:R-:W-:-:S04]  /*4690*/  PRMT R3, R5, 0xbb32, RZ ;  /* 0x0000bb3205037816 */ /* 0x000fc800000000ff */
[-C--:B------:R-:W-:Y:S02]  /*46a0*/  IABS R0, R3.reuse ;  /* 0x0000000300007213 */ /* 0x080fe40000000000 */
[-C--:B------:R-:W-:Y:S02]  /*46b0*/  IABS R19, R3.reuse ;  /* 0x0000000300137213 */ /* 0x080fe40000000000 */
[----:B------:R-:W0:Y:S01]  /*46c0*/  I2F.RP R5, R0 ;  /* 0x0000000000057306 */ /* 0x000e220000209400 */
[----:B------:R-:W-:-:S04]  /*46d0*/  LOP3.LUT R6, R6, R3, RZ, 0x3c, !PT ;  /* 0x0000000306067212 */ /* 0x000fc800078e3cff */
[----:B------:R-:W-:-:S03]  /*46e0*/  ISETP.GE.AND P2, PT, R6, RZ, PT ;  /* 0x000000ff0600720c */ /* 0x000fc60003f46270 */
        /* <DEDUP_REMOVED lines=16> */
[----:B------:R-:W-:-:S04]  /*47f0*/  IMAD.MOV.U32 R0, RZ, RZ, R18 ;  /* 0x000000ffff007224 */ /* 0x000fc800078e0012 */
[----:B------:R-:W-:Y:S01]  /*4800*/  @!P2 IMAD.MOV R0, RZ, RZ, -R0 ;  /* 0x000000ffff00a224 */ /* 0x000fe200078e0a00 */
[----:B------:R-:W-:-:S05]  /*4810*/  @!P0 LOP3.LUT R0, RZ, R3, RZ, 0x33, !PT ;  /* 0x00000003ff008212 */ /* 0x000fca00078e33ff */
[----:B------:R-:W-:-:S07]  /*4820*/  IMAD.MOV.U32 R3, RZ, RZ, R0 ;  /* 0x000000ffff037224 */ /* 0x000fce00078e0000 */
.L_x_22401:
[----:B------:R-:W-:Y:S05]  /*4830*/  BSYNC.RECONVERGENT B0 ;  /* 0x0000000000007941 */ /* 0x000fea0003800200 */
.L_x_22399:
        /* <DEDUP_REMOVED lines=12> */
.L_x_22402:
        /* <DEDUP_REMOVED lines=16> */
.L_x_32953:


//--------------------- .text._ZN2at6native29vectorized_elementwise_kernelILi4ENS0_13AUnaryFunctorIsssZZZNS0_15binary_internal21div_floor_kernel_cudaERNS_18TensorIteratorBaseEENKUlvE_clEvENKUlvE3_clEvEUlssE_EESt5arrayIPcLm2EEEEviT0_T1_ --------------------------
	.section	.text._ZN2at6native29vectorized_elementwise_kernelILi4ENS0_13AUnaryFunctorIsssZZZNS0_15binary_internal21div_floor_kernel_cudaERNS_18TensorIteratorBaseEENKUlvE_clEvENKUlvE3_clEvEUlssE_EESt5arrayIPcLm2EEEEviT0_T1_,"ax",@progbits
	.align	128
        .global         _ZN2at6native29vectorized_elementwise_kernelILi4ENS0_13AUnaryFunctorIsssZZZNS0_15binary_internal21div_floor_kernel_cudaERNS_18TensorIteratorBaseEENKUlvE_clEvENKUlvE3_clEvEUlssE_EESt5arrayIPcLm2EEEEviT0_T1_
        .type           _ZN2at6native29vectorized_elementwise_kernelILi4ENS0_13AUnaryFunctorIsssZZZNS0_15binary_internal21div_floor_kernel_cudaERNS_18TensorIteratorBaseEENKUlvE_clEvENKUlvE3_clEvEUlssE_EESt5arrayIPcLm2EEEEviT0_T1_,@function
        .size           _ZN2at6native29vectorized_elementwise_kernelILi4ENS0_13AUnaryFunctorIsssZZZNS0_15binary_internal21div_floor_kernel_cudaERNS_18TensorIteratorBaseEENKUlvE_clEvENKUlvE3_clEvEUlssE_EESt5arrayIPcLm2EEEEviT0_T1_,(.L_x_32954 - _ZN2at6native29vectorized_elementwise_kernelILi4ENS0_13AUnaryFunctorIsssZZZNS0_15binary_internal21div_floor_kernel_cudaERNS_18TensorIteratorBaseEENKUlvE_clEvENKUlvE3_clEvEUlssE_EESt5arrayIPcLm2EEEEviT0_T1_)
        .other          _ZN2at6native29vectorized_elementwise_kernelILi4ENS0_13AUnaryFunctorIsssZZZNS0_15binary_internal21div_floor_kernel_cudaERNS_18TensorIteratorBaseEENKUlvE_clEvENKUlvE3_clEvEUlssE_EESt5arrayIPcLm2EEEEviT0_T1_,@"STO_CUDA_ENTRY STV_DEFAULT"
_ZN2at6native29vectorized_elementwise_kernelILi4ENS0_13AUnaryFunctorIsssZZZNS0_15binary_internal21div_floor_kernel_cudaERNS_18TensorIteratorBaseEENKUlvE_clEvENKUlvE3_clEvEUlssE_EESt5arrayIPcLm2EEEEviT0_T1_:
.text._ZN2at6native29vectorized_elementwise_kernelILi4ENS0_13AUnaryFunctorIsssZZZNS0_15binary_internal21div_floor_kernel_cudaERNS_18TensorIteratorBaseEENKUlvE_clEvENKUlvE3_clEvEUlssE_EESt5arrayIPcLm2EEEEviT0_T1_:
        /* <DEDUP_REMOVED lines=105> */
.L_x_22406:
        /* <DEDUP_REMOVED lines=26> */
.L_x_22405:
[----:B------:R-:W-:Y:S05]  /*0830*/  BSYNC.RECONVERGENT B0 ;  /* 0x0000000000007941 */ /* 0x000fea0003800200 */
.L_x_22404:
        /* <DEDUP_REMOVED lines=40> */
.L_x_22409:
        /* <DEDUP_REMOVED lines=27> */
.L_x_22408:
[----:B------:R-:W-:Y:S05]  /*0c70*/  BSYNC.RECONVERGENT B0 ;  /* 0x0000000000007941 */ /* 0x000fea0003800200 */
.L_x_22407:
        /* <DEDUP_REMOVED lines=39> */
.L_x_22412:
        /* <DEDUP_REMOVED lines=26> */
.L_x_22411:
[----:B------:R-:W-:Y:S05]  /*1090*/  BSYNC.RECONVERGENT B0 ;  /* 0x0000000000007941 */ /* 0x000fea0003800200 */
.L_x_22410:
        /* <DEDUP_REMOVED lines=39> */
.L_x_22415:
        /* <DEDUP_REMOVED lines=23> */
[----:B------:R-:W-:-:S05]  /*1480*/  MOV R6, R7 ;  /* 0x0000000700067202 */ /* 0x000fca0000000f00 */
[----:B------:R-:W-:Y:S01]  /*1490*/  @!P3 IMAD.MOV R6, RZ, RZ, -R6 ;  /* 0x000000ffff06b224 */ /* 0x000fe200078e0a06 */
[----:B------:R-:W-:-:S07]  /*14a0*/  @!P2 LOP3.LUT R6, RZ, R9, RZ, 0x33, !PT ;  /* 0x00000009ff06a212 */ /* 0x000fce00078e33ff */
.L_x_22414:
[----:B------:R-:W-:Y:S05]  /*14b0*/  BSYNC.RECONVERGENT B0 ;  /* 0x0000000000007941 */ /* 0x000fea0003800200 */
.L_x_22413:
        /* <DEDUP_REMOVED lines=39> */
.L_x_22418:
        /* <DEDUP_REMOVED lines=26> */
.L_x_22417:
[----:B------:R-:W-:Y:S05]  /*18d0*/  BSYNC.RECONVERGENT B0 ;  /* 0x0000000000007941 */ /* 0x000fea0003800200 */
.L_x_22416:
        /* <DEDUP_REMOVED lines=39> */
.L_x_22421:
        /* <DEDUP_REMOVED lines=26> */
.L_x_22420:
[----:B------:R-:W-:Y:S05]  /*1cf0*/  BSYNC.RECONVERGENT B0 ;  /* 0x0000000000007941 */ /* 0x000fea0003800200 */
.L_x_22419:
        /* <DEDUP_REMOVED lines=39> */
.L_x_22424:
        /* <DEDUP_REMOVED lines=26> */
.L_x_22423:
[----:B------:R-:W-:Y:S05]  /*2110*/  BSYNC.RECONVERGENT B0 ;  /* 0x0000000000007941 */ /* 0x000fea0003800200 */
.L_x_22422:
        /* <DEDUP_REMOVED lines=39> */
.L_x_22427:
        /* <DEDUP_REMOVED lines=26> */
.L_x_22426:
[----:B------:R-:W-:Y:S05]  /*2530*/  BSYNC.RECONVERGENT B0 ;  /* 0x0000000000007941 */ /* 0x000fea0003800200 */
.L_x_22425:
        /* <DEDUP_REMOVED lines=17> */
[----:B------:R-:W-:Y:S01]  /*2650*/  IADD3 R9, PT, PT, R16, R19, RZ ;  /* 0x0000001310097210 */ /* 0x000fe20007ffe0ff */
[----:B------:R-:W-:-:S04]  /*2660*/  VIADD R19, R19, 0x80 ;  /* 0x0000008013137836 */ /* 0x000fc80000000000 */
[----:B0-----:R-:W-:-:S05]  /*2670*/  IMAD.WIDE.U32 R2, R9, 0x2, R2 ;  /* 0x0000000209027825 */ /* 0x001fca00078e0002 */
[----:B------:R0:W-:Y:S02]  /*2680*/  STG.E.U16 desc[UR4][R2.64], R5 ;  /* 0x0000000502007986 */ /* 0x0001e4000c101504 */
.L_x_22430:
[----:B------:R-:W-:-:S13]  /*2690*/  ISETP.GE.U32.AND P0, PT, R19, R17, PT ;  /* 0x000000111300720c */ /* 0x000fda0003f06070 */
[----:B------:R-:W-:Y:S05]  /*26a0*/  @P0 BRA `(.L_x_22432) ;  /* 0x0000000000300947 */ /* 0x000fea0003800000 */
[----:B0-----:R-:W0:Y:S01]  /*26b0*/  LDC.64 R2, c[0x0][0x388] ;  /* 0x0000e200ff027b82 */ /* 0x001e220000000a00 */
[----:B------:R-:W-:Y:S02]  /*26c0*/  IMAD.IADD R5, R16, 0x1, R19 ;  /* 0x0000000110057824 */ /* 0x000fe400078e0213 */
[----:B------:R-:W-:Y:S02]  /*26d0*/  VIADD R19, R19, 0x80 ;  /* 0x0000008013137836 */ /* 0x000fe40000000000 */
[----:B0-----:R-:W-:-:S05]  /*26e0*/  IMAD.WIDE.U32 R2, R5, 0x2, R2 ;  /* 0x0000000205027825 */ /* 0x001fca00078e0002 */
[----:B------:R1:W-:Y:S02]  /*26f0*/  STG.E.U16 desc[UR4][R2.64], R6 ;  /* 0x0000000602007986 */ /* 0x0003e4000c101504 */
.L_x_22431:
[----:B------:R-:W-:-:S13]  /*2700*/  ISETP.GE.U32.AND P0, PT, R19, R17, PT ;  /* 0x000000111300720c */ /* 0x000fda0003f06070 */
[----:B------:R-:W-:Y:S05]  /*2710*/  @P0 BRA `(.L_x_22433) ;  /* 0x0000000000340947 */ /* 0x000fea0003800000 */
[----:B01----:R-:W0:Y:S01]  /*2720*/  LDC.64 R2, c[0x0][0x388] ;  /* 0x0000e200ff027b82 */ /* 0x003e220000000a00 */
[----:B------:R-:W-:Y:S02]  /*2730*/  IMAD.IADD R5, R16, 0x1, R19 ;  /* 0x0000000110057824 */ /* 0x000fe400078e0213 */
[----:B------:R-:W-:Y:S02]  /*2740*/  VIADD R19, R19, 0x80 ;  /* 0x0000008013137836 */ /* 0x000fe40000000000 */
[----:B0-----:R-:W-:-:S05]  /*2750*/  IMAD.WIDE.U32 R2, R5, 0x2, R2 ;  /* 0x0000000205027825 */ /* 0x001fca00078e0002 */
[----:B------:R1:W-:Y:S02]  /*2760*/  STG.E.U16 desc[UR4][R2.64], R7 ;  /* 0x0000000702007986 */ /* 0x0003e4000c101504 */
.L_x_22432:
[----:B------:R-:W-:-:S13]  /*2770*/  ISETP.GE.U32.AND P0, PT, R19, R17, PT ;  /* 0x000000111300720c */ /* 0x000fda0003f06070 */
[----:B------:R-:W-:Y:S05]  /*2780*/  @P0 BREAK.RELIABLE B1 ;  /* 0x0000000000010942 */ /* 0x000fea0003800100 */
[----:B------:R-:W-:Y:S05]  /*2790*/  @P0 BRA `(.L_x_22434) ;  /* 0x0000000000300947 */ /* 0x000fea0003800000 */
[----:B01----:R-:W0:Y:S01]  /*27a0*/  LDC.64 R2, c[0x0][0x388] ;  /* 0x0000e200ff027b82 */ /* 0x003e220000000a00 */
[----:B------:R-:W-:Y:S01]  /*27b0*/  IADD3 R5, PT, PT, R16, R19, RZ ;  /* 0x0000001310057210 */ /* 0x000fe20007ffe0ff */
[----:B------:R-:W-:-:S04]  /*27c0*/  VIADD R19, R19, 0x80 ;  /* 0x0000008013137836 */ /* 0x000fc80000000000 */
[----:B0-----:R-:W-:-:S05]  /*27d0*/  IMAD.WIDE.U32 R2, R5, 0x2, R2 ;  /* 0x0000000205027825 */ /* 0x001fca00078e0002 */
[----:B------:R2:W-:Y:S02]  /*27e0*/  STG.E.U16 desc[UR4][R2.64], R10 ;  /* 0x0000000a02007986 */ /* 0x0005e4000c101504 */
.L_x_22433:
[----:B------:R-:W-:Y:S05]  /*27f0*/  BSYNC.RELIABLE B1 ;  /* 0x0000000000017941 */ /* 0x000fea0003800100 */
.L_x_22429:
[----:B------:R-:W-:-:S13]  /*2800*/  ISETP.GE.U32.AND P0, PT, R19, R17, PT ;  /* 0x000000111300720c */ /* 0x000fda0003f06070 */
[----:B012---:R-:W0:Y:S01]  /*2810*/  @!P0 LDC.64 R2, c[0x0][0x388] ;  /* 0x0000e200ff028b82 */ /* 0x007e220000000a00 */
[----:B------:R-:W-:Y:S02]  /*2820*/  @!P0 IMAD.IADD R5, R16, 0x1, R19 ;  /* 0x0000000110058824 */ /* 0x000fe400078e0213 */
[----:B------:R-:W-:Y:S02]  /*2830*/  @!P0 VIADD R19, R19, 0x80 ;  /* 0x0000008013138836 */ /* 0x000fe40000000000 */
[----:B0-----:R-:W-:-:S05]  /*2840*/  @!P0 IMAD.WIDE.U32 R2, R5, 0x2, R2 ;  /* 0x0000000205028825 */ /* 0x001fca00078e0002 */
[----:B------:R2:W-:Y:S02]  /*2850*/  @!P0 STG.E.U16 desc[UR4][R2.64], R11 ;  /* 0x0000000b02008986 */ /* 0x0005e4000c101504 */
.L_x_22434:
[----:B------:R-:W-:Y:S05]  /*2860*/  BSYNC.RECONVERGENT B0 ;  /* 0x0000000000007941 */ /* 0x000fea0003800200 */
.L_x_22428:
        /* <DEDUP_REMOVED lines=8> */
.L_x_22403:
[----:B------:R-:W0:Y:S01]  /*28f0*/  S2R R6, SR_TID.X ;  /* 0x0000000000067919 */ /* 0x000e220000002100 */
[----:B------:R-:W1:Y:S02]  /*2900*/  LDC.64 R2, c[0x0][0x390] ;  /* 0x0000e400ff027b82 */ /* 0x000e640000000a00 */
[----:B-1----:R-:W-:-:S04]  /*2910*/  IMAD.WIDE.U32 R2, R16, 0x2, R2 ;  /* 0x0000000210027825 */ /* 0x002fc800078e0002 */
[----:B0-----:R-:W-:-:S05]  /*2920*/  IMAD.WIDE.U32 R8, R6, 0x8, R2 ;  /* 0x0000000806087825 */ /* 0x001fca00078e0002 */
[----:B------:R-:W2:Y:S04]  /*2930*/  LDG.E.64 R4, desc[UR4][R8.64] ;  /* 0x0000000408047981 */ /* 0x000ea8000c1e1b00 */
[----:B------:R0:W5:Y:S01]  /*2940*/  LDG.E.64 R2, desc[UR4][R8.64+0x400] ;  /* 0x0004000408027981 */ /* 0x000162000c1e1b00 */
[----:B------:R-:W-:Y:S01]  /*2950*/  BSSY.RECONVERGENT B0, `(.L_x_22435) ;  /* 0x0000040000007945 */ /* 0x000fe20003800200 */
[C---:B--2---:R-:W-:Y:S02]  /*2960*/  LOP3.LUT R7, R4.reuse, R0, RZ, 0x3c, !PT ;  /* 0x0000000004077212 */ /* 0x044fe400078e3cff */
[----:B------:R-:W-:Y:S02]  /*2970*/  PRMT R11, R4, 0x7632, R11 ;  /* 0x00007632040b7816 */ /* 0x000fe4000000000b */
[----:B------:R-:W-:-:S04]  /*2980*/  PRMT R7, R7, 0x9910, RZ ;  /* 0x0000991007077816 */ /* 0x000fc800000000ff */
[----:B------:R-:W-:Y:S02]  /*2990*/  ISETP.GT.AND P0, PT, R7, -0x1, PT ;  /* 0xffffffff0700780c */ /* 0x000fe40003f04270 */
[----:B------:R-:W-:-:S11]  /*29a0*/  PRMT R7, R0, 0x9910, RZ ;  /* 0x0000991000077816 */ /* 0x000fd600000000ff */
[----:B0-----:R-:W-:Y:S05]  /*29b0*/  @P0 BRA `(.L_x_22436) ;  /* 0x00000000007c0947 */ /* 0x001fea0003800000 */
        /* <DEDUP_REMOVED lines=31> */
.L_x_22436:
        /* <DEDUP_REMOVED lines=26> */
.L_x_22437:
[----:B------:R-:W-:Y:S05]  /*2d50*/  BSYNC.RECONVERGENT B0 ;  /* 0x0000000000007941 */ /* 0x000fea0003800200 */
.L_x_22435:
[----:B------:R-:W-:Y:S01]  /*2d60*/  LOP3.LUT R11, R11, R0, RZ, 0x3c, !PT ;  /* 0x000000000b0b7212 */ /* 0x000fe200078e3cff */
[----:B------:R-:W-:Y:S03]  /*2d70*/  BSSY.RECONVERGENT B0, `(.L_x_22438) ;  /* 0x000003b000007945 */ /* 0x000fe60003800200 */
[----:B------:R-:W-:-:S04]  /*2d80*/  PRMT R10, R11, 0x9910, RZ ;  /* 0x000099100b0a7816 */ /* 0x000fc800000000ff */
[----:B------:R-:W-:-:S13]  /*2d90*/  ISETP.GT.AND P0, PT, R10, -0x1, PT ;  /* 0xffffffff0a00780c */ /* 0x000fda0003f04270 */
[----:B------:R-:W-:Y:S05]  /*2da0*/  @P0 BRA `(.L_x_22439) ;  /* 0x0000000000780947 */ /* 0x000fea0003800000 */
[----:B------:R-:W-:-:S04]  /*2db0*/  PRMT R4, R4, 0xbb32, RZ ;  /* 0x0000bb3204047816 */ /* 0x000fc800000000ff */
        /* <DEDUP_REMOVED lines=29> */
.L_x_22439:
        /* <DEDUP_REMOVED lines=25> */
.L_x_22440:
[----:B------:R-:W-:Y:S05]  /*3120*/  BSYNC.RECONVERGENT B0 ;  /* 0x0000000000007941 */ /* 0x000fea0003800200 */
.L_x_22438:
        /* <DEDUP_REMOVED lines=36> */
.L_x_22442:
        /* <DEDUP_REMOVED lines=25> */
.L_x_22443:
[----:B------:R-:W-:Y:S05]  /*3500*/  BSYNC.RECONVERGENT B0 ;  /* 0x0000000000007941 */ /* 0x000fea0003800200 */
.L_x_22441:
        /* <DEDUP_REMOVED lines=35> */
.L_x_22445:
        /* <DEDUP_REMOVED lines=24> */
[----:B------:R-:W-:-:S05]  /*38c0*/  @!P0 LOP3.LUT R4, RZ, R12, RZ, 0x33, !PT ;  /* 0x0000000cff048212 */ /* 0x000fca00078e33ff */
[----:B------:R-:W-:-:S07]  /*38d0*/  IMAD.MOV.U32 R12, RZ, RZ, R4 ;  /* 0x000000ffff0c7224 */ /* 0x000fce00078e0004 */
.L_x_22446:
[----:B------:R-:W-:Y:S05]  /*38e0*/  BSYNC.RECONVERGENT B0 ;  /* 0x0000000000007941 */ /* 0x000fea0003800200 */
.L_x_22444:
        /* <DEDUP_REMOVED lines=36> */
.L_x_22448:
        /* <DEDUP_REMOVED lines=25> */
.L_x_22449:
[----:B------:R-:W-:Y:S05]  /*3cc0*/  BSYNC.RECONVERGENT B0 ;  /* 0x0000000000007941 */ /* 0x000fea0003800200 */
.L_x_22447:
        /* <DEDUP_REMOVED lines=11> */
[----:B0-----:R-:W-:Y:S02]  /*3d80*/  HFMA2 R4, -RZ, RZ, 0, 0 ;  /* 0x00000000ff047431 */ /* 0x001fe400000001ff */
        /* <DEDUP_REMOVED lines=23> */
.L_x_22451:
        /* <DEDUP_REMOVED lines=26> */
.L_x_22452:
[----:B------:R-:W-:Y:S05]  /*40a0*/  BSYNC.RECONVERGENT B0 ;  /* 0x0000000000007941 */ /* 0x000fea0003800200 */
.L_x_22450:
[C---:B------:R-:W-:Y:S01]  /*40b0*/  LOP3.LUT R4, R3.reuse, R0, RZ, 0x3c, !PT ;  /* 0x0000000003047212 */ /* 0x040fe200078e3cff */
[----:B------:R-:W-:Y:S01]  /*40c0*/  BSSY.RECONVERGENT B0, `(.L_x_22453) ;  /* 0x000003c000007945 */ /* 0x000fe20003800200 */
[----:B------:R-:W-:Y:S02]  /*40d0*/  PRMT R15, R3, 0x7632, R15 ;  /* 0x00007632030f7816 */ /* 0x000fe4000000000f */
        /* <DEDUP_REMOVED lines=33> */
.L_x_22454:
[----:B------:R-:W-:-:S04]  /*42f0*/  PRMT R14, R3, 0x9910, RZ ;  /* 0x00009910030e7816 */ /* 0x000fc800000000ff */
[----:B------:R-:W-:-:S04]  /*4300*/  IABS R17, R14 ;  /* 0x0000000e00117213 */ /* 0x000fc80000000000 */
[----:B------:R-:W0:Y:S08]  /*4310*/  I2F.RP R18, R17 ;  /* 0x0000001100127306 */ /* 0x000e300000209400 */
        /* <DEDUP_REMOVED lines=22> */
.L_x_22455:
[----:B------:R-:W-:Y:S05]  /*4480*/  BSYNC.RECONVERGENT B0 ;  /* 0x0000000000007941 */ /* 0x000fea0003800200 */
.L_x_22453:
        /* <DEDUP_REMOVED lines=35> */
.L_x_22457:
[----:B------:R-:W-:-:S04]  /*46c0*/  PRMT R0, R3, 0xbb32, RZ ;  /* 0x0000bb3203007816 */ /* 0x000fc800000000ff */
[-C--:B------:R-:W-:Y:S02]  /*46d0*/  IABS R3, R0.reuse ;  /* 0x0000000000037213 */ /* 0x080fe40000000000 */
[----:B------:R-:W-:Y:S02]  /*46e0*/  LOP3.LUT R7, R7, R0, RZ, 0x3c, !PT ;  /* 0x0000000007077212 */ /* 0x000fe400078e3cff */
[----:B------:R-:W0:Y:S02]  /*46f0*/  I2F.RP R5, R3 ;  /* 0x0000000300057306 */ /* 0x000e240000209400 */
[----:B------:R-:W-:-:S06]  /*4700*/  ISETP.GE.AND P2, PT, R7, RZ, PT ;  /* 0x000000ff0700720c */ /* 0x000fcc0003f46270 */
        /* <DEDUP_REMOVED lines=20> */
.L_x_22458:
[----:B------:R-:W-:Y:S05]  /*4850*/  BSYNC.RECONVERGENT B0 ;  /* 0x0000000000007941 */ /* 0x000fea0003800200 */
.L_x_22456:
        /* <DEDUP_REMOVED lines=10> */
.L_x_22459:
        /* <DEDUP_REMOVED lines=16> */
.L_x_32954:


//--------------------- .text._ZN2at6native29vectorized_elementwise_kernelILi8ENS0_13AUnaryFunctorIsssZZZNS0_15binary_internal21div_floor_kernel_cudaERNS_18TensorIteratorBaseEENKUlvE_clEvENKUlvE3_clEvEUlssE_EESt5arrayIPcLm2EEEEviT0_T1_ --------------------------
	.section	.text._ZN2at6native29vectorized_elementwise_kernelILi8ENS0_13AUnaryFunctorIsssZZZNS0_15binary_internal21div_floor_kernel_cudaERNS_18TensorIteratorBaseEENKUlvE_clEvENKUlvE3_clEvEUlssE_EESt5arrayIPcLm2EEEEviT0_T1_,"ax",@progbits
	.align	128
        .global         _ZN2at6native29vectorized_elementwise_kernelILi8ENS0_13AUnaryFunctorIsssZZZNS0_15binary_internal21div_floor_kernel_cudaERNS_18TensorIteratorBaseEENKUlvE_clEvENKUlvE3_clEvEUlssE_EESt5arrayIPcLm2EEEEviT0_T1_
        .type           _ZN2at6native29vectorized_elementwise_kernelILi8ENS0_13AUnaryFunctorIsssZZZNS0_15binary_internal21div_floor_kernel_cudaERNS_18TensorIteratorBaseEENKUlvE_clEvENKUlvE3_clEvEUlssE_EESt5arrayIPcLm2EEEEviT0_T1_,@function
        .size           _ZN2at6native29vectorized_elementwise_kernelILi8ENS0_13AUnaryFunctorIsssZZZNS0_15binary_internal21div_floor_kernel_cudaERNS_18TensorIteratorBaseEENKUlvE_clEvENKUlvE3_clEvEUlssE_EESt5arrayIPcLm2EEEEviT0_T1_,(.L_x_32955 - _ZN2at6native29vectorized_elementwise_kernelILi8ENS0_13AUnaryFunctorIsssZZZNS0_15binary_internal21div_floor_kernel_cudaERNS_18TensorIteratorBaseEENKUlvE_clEvENKUlvE3_clEvEUlssE_EESt5arrayIPcLm2EEEEviT0_T1_)
        .other          _ZN2at6native29vectorized_elementwise_kernelILi8ENS0_13AUnaryFunctorIsssZZZNS0_15binary_internal21div_floor_kernel_cudaERNS_18TensorIteratorBaseEENKUlvE_clEvENKUlvE3_clEvEUlssE_EESt5arrayIPcLm2EEEEviT0_T1_,@"STO_CUDA_ENTRY STV_DEFAULT"
_ZN2at6native29vectorized_elementwise_kernelILi8ENS0_13AUnaryFunctorIsssZZZNS0_15binary_internal21div_floor_kernel_cudaERNS_18TensorIteratorBaseEENKUlvE_clEvENKUlvE3_clEvEUlssE_EESt5arrayIPcLm2EEEEviT0_T1_:
.text._ZN2at6native29vectorized_elementwise_kernelILi8ENS0_13AUnaryFunctorIsssZZZNS0_15binary_internal21div_floor_kernel_cudaERNS_18TensorIteratorBaseEENKUlvE_clEvENKUlvE3_clEvEUlssE_EESt5arrayIPcLm2EEEEviT0_T1_:
[----:B------:R-:W-:Y:S01]  /*0000*/  LDC R1, c[0x0][0x37c] ;  /* 0x0000df00ff017b82 */ /* 0x000fe20000000800 */
[----:B------:R-:W-:Y:S05]  /*0010*/  EXIT ;  /* 0x000000000000794d */ /* 0x000fea0003800000 */
.L_x_22460:
        /* <DEDUP_REMOVED lines=14> */
.L_x_32955:


//--------------------- .text._ZN2at6native18elementwise_kernelILi128ELi4EZNS0_15gpu_kernel_implINS0_13BinaryFunctorIlllZZZNS0_15binary_internal21div_floor_kernel_cudaERNS_18TensorIteratorBaseEENKUlvE_clEvENKUlvE2_clEvEUlllE_EEEEvS6_RKT_EUliE_EEviT1_ --------------------------
	.section	.text._ZN2at6native18elementwise_kernelILi128ELi4EZNS0_15gpu_kernel_implINS0_13BinaryFunctorIlllZZZNS0_15binary_internal21div_floor_kernel_cudaERNS_18TensorIteratorBaseEENKUlvE_clEvENKUlvE2_clEvEUlllE_EEEEvS6_RKT_EUliE_EEviT1_,"ax",@progbits
	.align	128
        .global         _ZN2at6native18elementwise_kernelILi128ELi4EZNS0_15gpu_kernel_implINS0_13BinaryFunctorIlllZZZNS0_15binary_internal21div_floor_kernel_cudaERNS_18TensorIteratorBaseEENKUlvE_clEvENKUlvE2_clEvEUlllE_EEEEvS6_RKT_EUliE_EEviT1_
        .type           _ZN2at6native18elementwise_kernelILi128ELi4EZNS0_15gpu_kernel_implINS0_13BinaryFunctorIlllZZZNS0_15binary_internal21div_floor_kernel_cudaERNS_18TensorIteratorBaseEENKUlvE_clEvENKUlvE2_clEvEUlllE_EEEEvS6_RKT_EUliE_EEviT1_,@function
        .size           _ZN2at6native18elementwise_kernelILi128ELi4EZNS0_15gpu_kernel_implINS0_13BinaryFunctorIlllZZZNS0_15binary_internal21div_floor_kernel_cudaERNS_18TensorIteratorBaseEENKUlvE_clEvENKUlvE2_clEvEUlllE_EEEEvS6_RKT_EUliE_EEviT1_,(.L_x_32769 - _ZN2at6native18elementwise_kernelILi128ELi4EZNS0_15gpu_kernel_implINS0_13BinaryFunctorIlllZZZNS0_15binary_internal21div_floor_kernel_cudaERNS_18TensorIteratorBaseEENKUlvE_clEvENKUlvE2_clEvEUlllE_EEEEvS6_RKT_EUliE_EEviT1_)
        .other          _ZN2at6native18elementwise_kernelILi128ELi4EZNS0_15gpu_kernel_implINS0_13BinaryFunctorIlllZZZNS0_15binary_internal21div_floor_kernel_cudaERNS_18TensorIteratorBaseEENKUlvE_clEvENKUlvE2_clEvEUlllE_EEEEvS6_RKT_EUliE_EEviT1_,@"STO_CUDA_ENTRY STV_DEFAULT"
_ZN2at6native18elementwise_kernelILi128ELi4EZNS0_15gpu_kernel_implINS0_13BinaryFunctorIlllZZZNS0_15binary_internal21div_floor_kernel_cudaERNS_18TensorIteratorBaseEENKUlvE_clEvENKUlvE2_clEvEUlllE_EEEEvS6_RKT_EUliE_EEviT1_:
.text._ZN2at6native18elementwise_kernelILi128ELi4EZNS0_15gpu_kernel_implINS0_13BinaryFunctorIlllZZZNS0_15binary_internal21div_floor_kernel_cudaERNS_18TensorIteratorBaseEENKUlvE_clEvENKUlvE2_clEvEUlllE_EEEEvS6_RKT_EUliE_EEviT1_:
        /* <DEDUP_REMOVED lines=371> */
.L_x_22463:
        /* <DEDUP_REMOVED lines=15> */
[----:B--2---:R-:W-:Y:S01]  /*1820*/  SHF.R.S32.HI R17, RZ, 0x1f, R16 ;  /* 0x0000001fff117819 */ /* 0x004fe20000011410 */
[----:B------:R-:W-:Y:S06]  /*1830*/  BRA `(.L_x_22469) ;  /* 0x0000000c00507947 */ /* 0x000fec0003800000 */
.L_x_22467:
[----:B------:R4:W5:Y:S01]  /*1840*/  LDG.E.U8 R16, desc[UR36][R4.64] ;  /* 0x0000002404107981 */ /* 0x000962000c1e1100 */
[----:B------:R-:W-:Y:S01]  /*1850*/  IMAD.MOV.U32 R17, RZ, RZ, RZ ;  /* 0x000000ffff117224 */ /* 0x000fe200078e00ff */
[----:B------:R-:W-:Y:S06]  /*1860*/  BRA `(.L_x_22469) ;  /* 0x0000000c00447947 */ /* 0x000fec0003800000 */
.L_x_22466:
[----:B------:R-:W-:-:S09]  /*1870*/  UISETP.NE.AND UP0, UPT, UR4, 0x2, UPT ;  /* 0x000000020400788c */ /* 0x000fd2000bf05270 */
[----:B------:R-:W-:Y:S05]  /*1880*/  BRA.U !UP0, `(.L_x_22470) ;  /* 0x0000000108247547 */ /* 0x000fea000b800000 */
[----:B------:R-:W-:-:S09]  /*1890*/  UISETP.NE.AND UP0, UPT, UR4, 0x3, UPT ;  /* 0x000000030400788c */ /* 0x000fd2000bf05270 */
[----:B------:R-:W-:Y:S05]  /*18a0*/  BRA.U !UP0, `(.L_x_22471) ;  /* 0x0000000108107547 */ /* 0x000fea000b800000 */
[----:B------:R-:W-:-:S09]  /*18b0*/  UISETP.NE.AND UP0, UPT, UR4, 0x4, UPT ;  /* 0x000000040400788c */ /* 0x000fd2000bf05270 */
[----:B------:R-:W-:Y:S05]  /*18c0*/  BRA.U UP0, `(.L_x_22468) ;  /* 0x0000000900a87547 */ /* 0x000fea000b800000 */
[----:B------:R3:W5:Y:S01]  /*18d0*/  LDG.E.64 R16, desc[UR36][R4.64] ;  /* 0x0000002404107981 */ /* 0x000762000c1e1b00 */
[----:B------:R-:W-:Y:S05]  /*18e0*/  BRA `(.L_x_22469) ;  /* 0x0000000c00247947 */ /* 0x000fea0003800000 */
.L_x_22471:
[----:B------:R-:W2:Y:S02]  /*18f0*/  LDG.E R16, desc[UR36][R4.64] ;  /* 0x0000002404107981 */ /* 0x000ea4000c1e1900 */
[----:B--2---:R-:W-:Y:S01]  /*1900*/  SHF.R.S32.HI R17, RZ, 0x1f, R16 ;  /* 0x0000001fff117819 */ /* 0x004fe20000011410 */
[----:B------:R-:W-:Y:S06]  /*1910*/  BRA `(.L_x_22469) ;  /* 0x0000000c00187947 */ /* 0x000fec0003800000 */
.L_x_22470:
[----:B------:R-:W2:Y:S02]  /*1920*/  LDG.E.S16 R16, desc[UR36][R4.64] ;  /* 0x0000002404107981 */ /* 0x000ea4000c1e1700 */
[----:B--2---:R-:W-:Y:S01]  /*1930*/  SHF.R.S32.HI R17, RZ, 0x1f, R16 ;  /* 0x0000001fff117819 */ /* 0x004fe20000011410 */
[----:B------:R-:W-:Y:S06]  /*1940*/  BRA `(.L_x_22469) ;  /* 0x0000000c000c7947 */ /* 0x000fec0003800000 */
.L_x_22465:
[----:B------:R-:W-:-:S09]  /*1950*/  UISETP.GT.AND UP0, UPT, UR4, 0x6, UPT ;  /* 0x000000060400788c */ /* 0x000fd2000bf04270 */
[----:B------:R-:W-:Y:S05]  /*1960*/  BRA.U UP0, `(.L_x_22472) ;  /* 0x00000001002c7547 */ /* 0x000fea000b800000 */
[----:B------:R-:W-:-:S09]  /*1970*/  UISETP.NE.AND UP0, UPT, UR4, 0x5, UPT ;  /* 0x000000050400788c */ /* 0x000fd2000bf05270 */
[----:B------:R-:W-:Y:S05]  /*1980*/  BRA.U !UP0, `(.L_x_22473) ;  /* 0x0000000108147547 */ /* 0x000fea000b800000 */
[----:B------:R-:W-:-:S09]  /*1990*/  UISETP.NE.AND UP0, UPT, UR4, 0x6, UPT ;  /* 0x000000060400788c */ /* 0x000fd2000bf05270 */
[----:B------:R-:W-:Y:S05]  /*19a0*/  BRA.U UP0, `(.L_x_22468) ;  /* 0x0000000900707547 */ /* 0x000fea000b800000 */
[----:B------:R-:W2:Y:S02]  /*19b0*/  LDG.E R4, desc[UR36][R4.64] ;  /* 0x0000002404047981 */ /* 0x000ea4000c1e1900 */
[----:B--2---:R3:W4:Y:S02]  /*19c0*/  F2I.S64.TRUNC R16, R4 ;  /* 0x0000000400107311 */ /* 0x004724000020d900 */
[----:B---34-:R-:W-:Y:S05]  /*19d0*/  BRA `(.L_x_22469) ;  /* 0x0000000800e87947 */ /* 0x018fea0003800000 */
.L_x_22473:
[----:B------:R-:W2:Y:S02]  /*19e0*/  LDG.E.U16 R4, desc[UR36][R4.64] ;  /* 0x0000002404047981 */ /* 0x000ea4000c1e1500 */
[----:B--2---:R-:W-:-:S06]  /*19f0*/  HADD2.F32 R16, -RZ, R4.H0_H0 ;  /* 0x20000004ff107230 */ /* 0x004fcc0000004100 */
[----:B------:R-:W3:Y:S02]  /*1a00*/  F2I.S64.TRUNC R16, R16 ;  /* 0x0000001000107311 */ /* 0x000ee4000020d900 */
[----:B---3--:R-:W-:Y:S05]  /*1a10*/  BRA `(.L_x_22469) ;  /* 0x0000000800d87947 */ /* 0x008fea0003800000 */
.L_x_22472:
[----:B------:R-:W-:-:S09]  /*1a20*/  UISETP.NE.AND UP0, UPT, UR4, 0x7, UPT ;  /* 0x000000070400788c */ /* 0x000fd2000bf05270 */
[----:B------:R-:W-:Y:S05]  /*1a30*/  BRA.U !UP0, `(.L_x_22474) ;  /* 0x00000001082c7547 */ /* 0x000fea000b800000 */
[----:B------:R-:W-:-:S09]  /*1a40*/  UISETP.NE.AND UP0, UPT, UR4, 0x8, UPT ;  /* 0x000000080400788c */ /* 0x000fd2000bf05270 */
[----:B------:R-:W-:Y:S05]  /*1a50*/  BRA.U !UP0, `(.L_x_22475) ;  /* 0x0000000108147547 */ /* 0x000fea000b800000 */
[----:B------:R-:W-:-:S09]  /*1a60*/  UISETP.NE.AND UP0, UPT, UR4, 0x9, UPT ;  /* 0x000000090400788c */ /* 0x000fd2000bf05270 */
[----:B------:R-:W-:Y:S05]  /*1a70*/  BRA.U UP0, `(.L_x_22468) ;  /* 0x00000009003c7547 */ /* 0x000fea000b800000 */
[----:B------:R-:W2:Y:S02]  /*1a80*/  LDG.E R4, desc[UR36][R4.64] ;  /* 0x0000002404047981 */ /* 0x000ea4000c1e1900 */
[----:B--2---:R3:W4:Y:S02]  /*1a90*/  F2I.S64.TRUNC R16, R4 ;  /* 0x0000000400107311 */ /* 0x004724000020d900 */
[----:B---34-:R-:W-:Y:S05]  /*1aa0*/  BRA `(.L_x_22469) ;  /* 0x0000000800b47947 */ /* 0x018fea0003800000 */
.L_x_22475:
[----:B------:R-:W2:Y:S02]  /*1ab0*/  LDG.E.U16 R4, desc[UR36][R4.64] ;  /* 0x0000002404047981 */ /* 0x000ea4000c1e1500 */
[----:B--2---:R-:W-:-:S06]  /*1ac0*/  HADD2.F32 R16, -RZ, R4.H0_H0 ;  /* 0x20000004ff107230 */ /* 0x004fcc0000004100 */
[----:B------:R-:W3:Y:S02]  /*1ad0*/  F2I.S64.TRUNC R16, R16 ;  /* 0x0000001000107311 */ /* 0x000ee4000020d900 */
[----:B---3--:R-:W-:Y:S05]  /*1ae0*/  BRA `(.L_x_22469) ;  /* 0x0000000800a47947 */ /* 0x008fea0003800000 */
.L_x_22474:
[----:B------:R-:W2:Y:S02]  /*1af0*/  LDG.E.64 R4, desc[UR36][R4.64] ;  /* 0x0000002404047981 */ /* 0x000ea4000c1e1b00 */
[----:B--2---:R3:W4:Y:S02]  /*1b00*/  F2I.S64.F64.TRUNC R16, R4 ;  /* 0x0000000400107311 */ /* 0x004724000030d900 */
[----:B---34-:R-:W-:Y:S05]  /*1b10*/  BRA `(.L_x_22469) ;  /* 0x0000000800987947 */ /* 0x018fea0003800000 */
.L_x_22464:
        /* <DEDUP_REMOVED lines=11> */
[----:B------:R-:W-:Y:S01]  /*1bd0*/  SEL R16, RZ, 0x1, !P0 ;  /* 0x00000001ff107807 */ /* 0x000fe20004000000 */
[----:B------:R-:W-:Y:S08]  /*1be0*/  BRA `(.L_x_22469) ;  /* 0x0000000800647947 */ /* 0x000ff00003800000 */
.L_x_22478:
[----:B------:R-:W2:Y:S02]  /*1bf0*/  LDG.E.64 R4, desc[UR36][R4.64] ;  /* 0x0000002404047981 */ /* 0x000ea4000c1e1b00 */
[----:B--2---:R3:W4:Y:S02]  /*1c00*/  F2I.S64.F64.TRUNC R16, R4 ;  /* 0x0000000400107311 */ /* 0x004724000030d900 */
[----:B---34-:R-:W-:Y:S05]  /*1c10*/  BRA `(.L_x_22469) ;  /* 0x0000000800587947 */ /* 0x018fea0003800000 */
.L_x_22477:
        /* <DEDUP_REMOVED lines=24> */
[----:B------:R3:W4:Y:S02]  /*1da0*/  F2I.S64.TRUNC R16, R3 ;  /* 0x0000000300107311 */ /* 0x000724000020d900 */
[----:B---34-:R-:W-:Y:S05]  /*1db0*/  BRA `(.L_x_22469) ;  /* 0x0000000400f07947 */ /* 0x018fea0003800000 */
.L_x_22480:
        /* <DEDUP_REMOVED lines=12> */
[----:B------:R3:W4:Y:S02]  /*1e80*/  F2I.S64.TRUNC R16, R0 ;  /* 0x0000000000107311 */ /* 0x000724000020d900 */
[----:B---34-:R-:W-:Y:S05]  /*1e90*/  BRA `(.L_x_22469) ;  /* 0x0000000400b87947 */ /* 0x018fea0003800000 */
.L_x_22479:
[----:B------:R-:W2:Y:S02]  /*1ea0*/  LDG.E.U16 R16, desc[UR36][R4.64] ;  /* 0x0000002404107981 */ /* 0x000ea4000c1e1500 */
[----:B--2---:R-:W-:-:S06]  /*1eb0*/  IMAD.U32 R16, R16, 0x10000, RZ ;  /* 0x0001000010107824 */ /* 0x004fcc00078e00ff */
[----:B------:R-:W3:Y:S02]  /*1ec0*/  F2I.S64.TRUNC R16, R16 ;  /* 0x0000001000107311 */ /* 0x000ee4000020d900 */
[----:B---3--:R-:W-:Y:S05]  /*1ed0*/  BRA `(.L_x_22469) ;  /* 0x0000000400a87947 */ /* 0x008fea0003800000 */
.L_x_22476:
        /* <DEDUP_REMOVED lines=9> */
[----:B------:R-:W-:Y:S01]  /*1f70*/  HFMA2 R17, -RZ, RZ, 0, 0 ;  /* 0x00000000ff117431 */ /* 0x000fe200000001ff */
[----:B------:R-:W-:Y:S06]  /*1f80*/  BRA `(.L_x_22469) ;  /* 0x00000004007c7947 */ /* 0x000fec0003800000 */
.L_x_22483:
        /* <DEDUP_REMOVED lines=21> */
.L_x_22487:
[----:B------:R-:W-:Y:S05]  /*20e0*/  BSYNC.RECONVERGENT B1 ;  /* 0x0000000000017941 */ /* 0x000fea0003800200 */
.L_x_22486:
[----:B------:R-:W-:Y:S01]  /*20f0*/  IMAD.SHL.U32 R0, R0, 0x100000, RZ ;  /* 0x0010000000007824 */ /* 0x000fe200078e00ff */
[----:B------:R-:W-:-:S04]  /*2100*/  LEA R3, R3, 0x3b800000, 0x17 ;  /* 0x3b80000003037811 */ /* 0x000fc800078eb8ff */
[----:B------:R-:W-:-:S07]  /*2110*/  LOP3.LUT R16, R3, R0, R7, 0xfe, !PT ;  /* 0x0000000003107212 */ /* 0x000fce00078efe07 */
.L_x_22485:
[----:B------:R-:W-:Y:S05]  /*2120*/  BSYNC.RECONVERGENT B0 ;  /* 0x0000000000007941 */ /* 0x000fea0003800200 */
.L_x_22484:
[----:B------:R-:W1:Y:S02]  /*2130*/  F2I.S64.TRUNC R16, R16 ;  /* 0x0000001000107311 */ /* 0x000e64000020d900 */
[----:B-1----:R-:W-:Y:S05]  /*2140*/  BRA `(.L_x_22469) ;  /* 0x00000004000c7947 */ /* 0x002fea0003800000 */
.L_x_22482:
        /* <DEDUP_REMOVED lines=21> */
.L_x_22491:
[----:B------:R-:W-:Y:S05]  /*22a0*/  BSYNC.RECONVERGENT B1 ;  /* 0x0000000000017941 */ /* 0x000fea0003800200 */
.L_x_22490:
[----:B------:R-:W-:Y:S01]  /*22b0*/  IMAD.SHL.U32 R0, R0, 0x200000, RZ ;  /* 0x0020000000007824 */ /* 0x000fe200078e00ff */
[----:B------:R-:W-:-:S04]  /*22c0*/  LEA R3, R3, 0x37800000, 0x17 ;  /* 0x3780000003037811 */ /* 0x000fc800078eb8ff */
[----:B------:R-:W-:-:S07]  /*22d0*/  LOP3.LUT R16, R3, R0, R7, 0xfe, !PT ;  /* 0x0000000003107212 */ /* 0x000fce00078efe07 */
.L_x_22489:
[----:B------:R-:W-:Y:S05]  /*22e0*/  BSYNC.RECONVERGENT B0 ;  /* 0x0000000000007941 */ /* 0x000fea0003800200 */
.L_x_22488:
[----:B------:R-:W1:Y:S02]  /*22f0*/  F2I.S64.TRUNC R16, R16 ;  /* 0x0000001000107311 */ /* 0x000e64000020d900 */
[----:B-1----:R-:W-:Y:S05]  /*2300*/  BRA `(.L_x_22469) ;  /* 0x00000000009c7947 */ /* 0x002fea0003800000 */
.L_x_22481:
[----:B------:R-:W-:-:S09]  /*2310*/  UISETP.NE.AND UP0, UPT, UR4, 0x1c, UPT ;  /* 0x0000001c0400788c */ /* 0x000fd2000bf05270 */
[----:B------:R-:W-:Y:S05]  /*2320*/  BRA.U !UP0, `(.L_x_22492) ;  /* 0x00000001088c7547 */ /* 0x000fea000b800000 */
[----:B------:R-:W-:-:S09]  /*2330*/  UISETP.NE.AND UP0, UPT, UR4, 0x1d, UPT ;  /* 0x0000001d0400788c */ /* 0x000fd2000bf05270 */
[----:B------:R-:W-:Y:S05]  /*2340*/  BRA.U !UP0, `(.L_x_22493) ;  /* 0x00000001087c7547 */ /* 0x000fea000b800000 */
[----:B------:R-:W-:-:S09]  /*2350*/  UISETP.NE.AND UP0, UPT, UR4, 0x2c, UPT ;  /* 0x0000002c0400788c */ /* 0x000fd2000bf05270 */
[----:B------:R-:W-:Y:S05]  /*2360*/  BRA.U !UP0, `(.L_x_22494) ;  /* 0x0000000108487547 */ /* 0x000fea000b800000 */
.L_x_22468:
        /* <DEDUP_REMOVED lines=16> */
.L_x_22495:
[----:B------:R-:W-:Y:S01]  /*2470*/  CS2R R16, SRZ ;  /* 0x0000000000107805 */ /* 0x000fe2000001ff00 */
[----:B------:R-:W-:Y:S06]  /*2480*/  BRA `(.L_x_22469) ;  /* 0x00000000003c7947 */ /* 0x000fec0003800000 */
.L_x_22494:
        /* <DEDUP_REMOVED lines=8> */
.L_x_22497:
[----:B------:R-:W-:Y:S05]  /*2510*/  BSYNC.RECONVERGENT B0 ;  /* 0x0000000000007941 */ /* 0x000fea0003800200 */
.L_x_22496:
[----:B------:R-:W2:Y:S02]  /*2520*/  F2I.S64.TRUNC R16, R16 ;  /* 0x0000001000107311 */ /* 0x000ea4000020d900 */
[----:B--2---:R-:W-:Y:S05]  /*2530*/  BRA `(.L_x_22469) ;  /* 0x0000000000107947 */ /* 0x004fea0003800000 */
.L_x_22493:
[----:B------:R2:W5:Y:S01]  /*2540*/  LDG.E.64 R16, desc[UR36][R4.64] ;  /* 0x0000002404107981 */ /* 0x000562000c1e1b00 */
[----:B------:R-:W-:Y:S05]  /*2550*/  BRA `(.L_x_22469) ;  /* 0x0000000000087947 */ /* 0x000fea0003800000 */
.L_x_22492:
[----:B------:R1:W5:Y:S01]  /*2560*/  LDG.E R16, desc[UR36][R4.64] ;  /* 0x0000002404107981 */ /* 0x000362000c1e1900 */
[----:B------:R-:W-:-:S07]  /*2570*/  IMAD.MOV.U32 R17, RZ, RZ, RZ ;  /* 0x000000ffff117224 */ /* 0x000fce00078e00ff */
.L_x_22469:
        /* <DEDUP_REMOVED lines=17> */
.L_x_22501:
[----:B------:R1:W5:Y:S01]  /*2690*/  LDG.E.U8 R14, desc[UR36][R4.64] ;  /* 0x00000024040e7981 */ /* 0x000362000c1e1100 */
[----:B------:R-:W-:Y:S01]  /*26a0*/  IMAD.MOV.U32 R15, RZ, RZ, RZ ;  /* 0x000000ffff0f7224 */ /* 0x000fe200078e00ff */
[----:B------:R-:W-:Y:S06]  /*26b0*/  BRA `(.L_x_22503) ;  /* 0x0000000c00447947 */ /* 0x000fec0003800000 */
.L_x_22500:
        /* <DEDUP_REMOVED lines=8> */
.L_x_22505:
[----:B------:R-:W2:Y:S02]  /*2740*/  LDG.E R14, desc[UR36][R4.64] ;  /* 0x00000024040e7981 */ /* 0x000ea4000c1e1900 */
[----:B--2---:R-:W-:Y:S01]  /*2750*/  SHF.R.S32.HI R15, RZ, 0x1f, R14 ;  /* 0x0000001fff0f7819 */ /* 0x004fe2000001140e */
[----:B------:R-:W-:Y:S06]  /*2760*/  BRA `(.L_x_22503) ;  /* 0x0000000c00187947 */ /* 0x000fec0003800000 */
.L_x_22504:
[----:B------:R-:W2:Y:S02]  /*2770*/  LDG.E.S16 R14, desc[UR36][R4.64] ;  /* 0x00000024040e7981 */ /* 0x000ea4000c1e1700 */
[----:B--2---:R-:W-:Y:S01]  /*2780*/  SHF.R.S32.HI R15, RZ, 0x1f, R14 ;  /* 0x0000001fff0f7819 */ /* 0x004fe2000001140e */
[----:B------:R-:W-:Y:S06]  /*2790*/  BRA `(.L_x_22503) ;  /* 0x0000000c000c7947 */ /* 0x000fec0003800000 */
.L_x_22499:
[----:B------:R-:W-:-:S09]  /*27a0*/  UISETP.GT.AND UP0, UPT, UR4, 0x6, UPT ;  /* 0x000000060400788c */ /* 0x000fd2000bf04270 */
[----:B------:R-:W-:Y:S05]  /*27b0*/  BRA.U UP0, `(.L_x_22506) ;  /* 0x00000001002c7547 */ /* 0x000fea000b800000 */
[----:B------:R-:W-:-:S09]  /*27c0*/  UISETP.NE.AND UP0, UPT, UR4, 0x5, UPT ;  /* 0x000000050400788c */ /* 0x000fd2000bf05270 */
[----:B------:R-:W-:Y:S05]  /*27d0*/  BRA.U !UP0, `(.L_x_22507) ;  /* 0x0000000108147547 */ /* 0x000fea000b800000 */
[----:B------:R-:W-:-:S09]  /*27e0*/  UISETP.NE.AND UP0, UPT, UR4, 0x6, UPT ;  /* 0x000000060400788c */ /* 0x000fd2000bf05270 */
[----:B------:R-:W-:Y:S05]  /*27f0*/  BRA.U UP0, `(.L_x_22502) ;  /* 0x0000000900707547 */ /* 0x000fea000b800000 */
[----:B------:R-:W2:Y:S02]  /*2800*/  LDG.E R4, desc[UR36][R4.64] ;  /* 0x0000002404047981 */ /* 0x000ea4000c1e1900 */
[----:B--2---:R2:W3:Y:S02]  /*2810*/  F2I.S64.TRUNC R14, R4 ;  /* 0x00000004000e7311 */ /* 0x0044e4000020d900 */
[----:B--23--:R-:W-:Y:S05]  /*2820*/  BRA `(.L_x_22503) ;  /* 0x0000000800e87947 */ /* 0x00cfea0003800000 */
.L_x_22507:
[----:B------:R-:W2:Y:S02]  /*2830*/  LDG.E.U16 R4, desc[UR36][R4.64] ;  /* 0x0000002404047981 */ /* 0x000ea4000c1e1500 */
[----:B--2---:R-:W-:-:S06]  /*2840*/  HADD2.F32 R14, -RZ, R4.H0_H0 ;  /* 0x20000004ff0e7230 */ /* 0x004fcc0000004100 */
[----:B------:R-:W2:Y:S02]  /*2850*/  F2I.S64.TRUNC R14, R14 ;  /* 0x0000000e000e7311 */ /* 0x000ea4000020d900 */
[----:B--2---:R-:W-:Y:S05]  /*2860*/  BRA `(.L_x_22503) ;  /* 0x0000000800d87947 */ /* 0x004fea0003800000 */
.L_x_22506:
[----:B------:R-:W-:-:S09]  /*2870*/  UISETP.NE.AND UP0, UPT, UR4, 0x7, UPT ;  /* 0x000000070400788c */ /* 0x000fd2000bf05270 */
[----:B------:R-:W-:Y:S05]  /*2880*/  BRA.U !UP0, `(.L_x_22508) ;  /* 0x00000001082c7547 */ /* 0x000fea000b800000 */
[----:B------:R-:W-:-:S09]  /*2890*/  UISETP.NE.AND UP0, UPT, UR4, 0x8, UPT ;  /* 0x000000080400788c */ /* 0x000fd2000bf05270 */
[----:B------:R-:W-:Y:S05]  /*28a0*/  BRA.U !UP0, `(.L_x_22509) ;  /* 0x0000000108147547 */ /* 0x000fea000b800000 */
[----:B------:R-:W-:-:S09]  /*28b0*/  UISETP.NE.AND UP0, UPT, UR4, 0x9, UPT ;  /* 0x000000090400788c */ /* 0x000fd2000bf05270 */
[----:B------:R-:W-:Y:S05]  /*28c0*/  BRA.U UP0, `(.L_x_22502) ;  /* 0x00000009003c7547 */ /* 0x000fea000b800000 */
[----:B------:R-:W2:Y:S02]  /*28d0*/  LDG.E R4, desc[UR36][R4.64] ;  /* 0x0000002404047981 */ /* 0x000ea4000c1e1900 */
[----:B--2---:R2:W3:Y:S02]  /*28e0*/  F2I.S64.TRUNC R14, R4 ;  /* 0x00000004000e7311 */ /* 0x0044e4000020d900 */
[----:B--23--:R-:W-:Y:S05]  /*28f0*/  BRA `(.L_x_22503) ;  /* 0x0000000800b47947 */ /* 0x00cfea0003800000 */
.L_x_22509:
[----:B------:R-:W2:Y:S02]  /*2900*/  LDG.E.U16 R4, desc[UR36][R4.64] ;  /* 0x0000002404047981 */ /* 0x000ea4000c1e1500 */
[----:B--2---:R-:W-:-:S06]  /*2910*/  HADD2.F32 R14, -RZ, R4.H0_H0 ;  /* 0x20000004ff0e7230 */ /* 0x004fcc0000004100 */
[----:B------:R-:W2:Y:S02]  /*2920*/  F2I.S64.TRUNC R14, R14 ;  /* 0x0000000e000e7311 */ /* 0x000ea4000020d900 */
[----:B--2---:R-:W-:Y:S05]  /*2930*/  BRA `(.L_x_22503) ;  /* 0x0000000800a47947 */ /* 0x004fea0003800000 */
.L_x_22508:
[----:B------:R-:W2:Y:S02]  /*2940*/  LDG.E.64 R4, desc[UR36][R4.64] ;  /* 0x0000002404047981 */ /* 0x000ea4000c1e1b00 */
[----:B--2---:R2:W3:Y:S02]  /*2950*/  F2I.S64.F64.TRUNC R14, R4 ;  /* 0x00000004000e7311 */ /* 0x0044e4000030d900 */
[----:B--23--:R-:W-:Y:S05]  /*2960*/  BRA `(.L_x_22503) ;  /* 0x0000000800987947 */ /* 0x00cfea0003800000 */
.L_x_22498:
        /* <DEDUP_REMOVED lines=11> */
[----:B------:R-:W-:Y:S01]  /*2a20*/  SEL R14, RZ, 0x1, !P0 ;  /* 0x00000001ff0e7807 */ /* 0x000fe20004000000 */
[----:B------:R-:W-:Y:S08]  /*2a30*/  BRA `(.L_x_22503) ;  /* 0x0000000800647947 */ /* 0x000ff00003800000 */
.L_x_22512:
[----:B------:R-:W2:Y:S02]  /*2a40*/  LDG.E.64 R4, desc[UR36][R4.64] ;  /* 0x0000002404047981 */ /* 0x000ea4000c1e1b00 */
[----:B--2---:R2:W3:Y:S02]  /*2a50*/  F2I.S64.F64.TRUNC R14, R4 ;  /* 0x00000004000e7311 */ /* 0x0044e4000030d900 */
[----:B--23--:R-:W-:Y:S05]  /*2a60*/  BRA `(.L_x_22503) ;  /* 0x0000000800587947 */ /* 0x00cfea0003800000 */
.L_x_22511:
        /* <DEDUP_REMOVED lines=24> */
[----:B------:R2:W3:Y:S02]  /*2bf0*/  F2I.S64.TRUNC R14, R3 ;  /* 0x00000003000e7311 */ /* 0x0004e4000020d900 */
[----:B--23--:R-:W-:Y:S05]  /*2c00*/  BRA `(.L_x_22503) ;  /* 0x0000000400f07947 */ /* 0x00cfea0003800000 */
.L_x_22514:
        /* <DEDUP_REMOVED lines=12> */
[----:B------:R2:W3:Y:S02]  /*2cd0*/  F2I.S64.TRUNC R14, R0 ;  /* 0x00000000000e7311 */ /* 0x0004e4000020d900 */
[----:B--23--:R-:W-:Y:S05]  /*2ce0*/  BRA `(.L_x_22503) ;  /* 0x0000000400b87947 */ /* 0x00cfea0003800000 */
.L_x_22513:
[----:B------:R-:W2:Y:S02]  /*2cf0*/  LDG.E.U16 R14, desc[UR36][R4.64] ;  /* 0x00000024040e7981 */ /* 0x000ea4000c1e1500 */
[----:B--2---:R-:W-:-:S06]  /*2d00*/  IMAD.U32 R14, R14, 0x10000, RZ ;  /* 0x000100000e0e7824 */ /* 0x004fcc00078e00ff */
[----:B------:R-:W2:Y:S02]  /*2d10*/  F2I.S64.TRUNC R14, R14 ;  /* 0x0000000e000e7311 */ /* 0x000ea4000020d900 */
[----:B--2---:R-:W-:Y:S05]  /*2d20*/  BRA `(.L_x_22503) ;  /* 0x0000000400a87947 */ /* 0x004fea0003800000 */
.L_x_22510:
        /* <DEDUP_REMOVED lines=9> */
[----:B------:R-:W-:Y:S01]  /*2dc0*/  IMAD.MOV.U32 R15, RZ, RZ, RZ ;  /* 0x000000ffff0f7224 */ /* 0x000fe200078e00ff */
[----:B------:R-:W-:Y:S06]  /*2dd0*/  BRA `(.L_x_22503) ;  /* 0x00000004007c7947 */ /* 0x000fec0003800000 */
.L_x_22517:
        /* <DEDUP_REMOVED lines=21> */
.L_x_22521:
[----:B------:R-:W-:Y:S05]  /*2f30*/  BSYNC.RECONVERGENT B1 ;  /* 0x0000000000017941 */ /* 0x000fea0003800200 */
.L_x_22520:
[----:B------:R-:W-:Y:S01]  /*2f40*/  IMAD.SHL.U32 R0, R0, 0x100000, RZ ;  /* 0x0010000000007824 */ /* 0x000fe200078e00ff */
[----:B------:R-:W-:-:S04]  /*2f50*/  LEA R3, R3, 0x3b800000, 0x17 ;  /* 0x3b80000003037811 */ /* 0x000fc800078eb8ff */
[----:B------:R-:W-:-:S07]  /*2f60*/  LOP3.LUT R14, R3, R0, R7, 0xfe, !PT ;  /* 0x00000000030e7212 */ /* 0x000fce00078efe07 */
.L_x_22519:
[----:B------:R-:W-:Y:S05]  /*2f70*/  BSYNC.RECONVERGENT B0 ;  /* 0x0000000000007941 */ /* 0x000fea0003800200 */
.L_x_22518:
[----:B------:R-:W4:Y:S02]  /*2f80*/  F2I.S64.TRUNC R14, R14 ;  /* 0x0000000e000e7311 */ /* 0x000f24000020d900 */
[----:B----4-:R-:W-:Y:S05]  /*2f90*/  BRA `(.L_x_22503) ;  /* 0x00000004000c7947 */ /* 0x010fea0003800000 */
.L_x_22516:
        /* <DEDUP_REMOVED lines=21> */
.L_x_22525:
[----:B------:R-:W-:Y:S05]  /*30f0*/  BSYNC.RECONVERGENT B1 ;  /* 0x0000000000017941 */ /* 0x000fea0003800200 */
.L_x_22524:
[----:B------:R-:W-:Y:S02]  /*3100*/  SHF.L.U32 R0, R0, 0x15, RZ ;  /* 0x0000001500007819 */ /* 0x000fe400000006ff */
[----:B------:R-:W-:-:S04]  /*3110*/  LEA R3, R3, 0x37800000, 0x17 ;  /* 0x3780000003037811 */ /* 0x000fc800078eb8ff */
[----:B------:R-:W-:-:S07]  /*3120*/  LOP3.LUT R14, R3, R0, R7, 0xfe, !PT ;  /* 0x00000000030e7212 */ /* 0x000fce00078efe07 */
.L_x_22523:
[----:B------:R-:W-:Y:S05]  /*3130*/  BSYNC.RECONVERGENT B0 ;  /* 0x0000000000007941 */ /* 0x000fea0003800200 */
.L_x_22522:
[----:B------:R-:W4:Y:S02]  /*3140*/  F2I.S64.TRUNC R14, R14 ;  /* 0x0000000e000e7311 */ /* 0x000f24000020d900 */
[----:B----4-:R-:W-:Y:S05]  /*3150*/  BRA `(.L_x_22503) ;  /* 0x00000000009c7947 */ /* 0x010fea0003800000 */
.L_x_22515:
[----:B------:R-:W-:-:S09]  /*3160*/  UISETP.NE.AND UP0, UPT, UR4, 0x1c, UPT ;  /* 0x0000001c0400788c */ /* 0x000fd2000bf05270 */
[----:B------:R-:W-:Y:S05]  /*3170*/  BRA.U !UP0, `(.L_x_22526) ;  /* 0x00000001088c7547 */ /* 0x000fea000b800000 */
[----:B------:R-:W-:-:S09]  /*3180*/  UISETP.NE.AND UP0, UPT, UR4, 0x1d, UPT ;  /* 0x0000001d0400788c */ /* 0x000fd2000bf05270 */
[----:B------:R-:W-:Y:S05]  /*3190*/  BRA.U !UP0, `(.L_x_22527) ;  /* 0x00000001087c7547 */ /* 0x000fea000b800000 */
[----:B------:R-:W-:-:S09]  /*31a0*/  UISETP.NE.AND UP0, UPT, UR4, 0x2c, UPT ;  /* 0x0000002c0400788c */ /* 0x000fd2000bf05270 */
[----:B------:R-:W-:Y:S05]  /*31b0*/  BRA.U !UP0, `(.L_x_22528) ;  /* 0x0000000108487547 */ /* 0x000fea000b800000 */
.L_x_22502:
        /* <DEDUP_REMOVED lines=15> */
[----:B--2--5:R-:W-:Y:S05]  /*32b0*/  CALL.ABS.NOINC R14 ;  /* 0x000000000e007343 */ /* 0x024fea0003c00000 */
.L_x_22529:
[----:B------:R-:W-:Y:S01]  /*32c0*/  CS2R R14, SRZ ;  /* 0x00000000000e7805 */ /* 0x000fe2000001ff00 */
[----:B------:R-:W-:Y:S06]  /*32d0*/  BRA `(.L_x_22503) ;  /* 0x00000000003c7947 */ /* 0x000fec0003800000 */
.L_x_22528:
        /* <DEDUP_REMOVED lines=8> */
.L_x_22531:
[----:B------:R-:W-:Y:S05]  /*3360*/  BSYNC.RECONVERGENT B0 ;  /* 0x0000000000007941 */ /* 0x000fea0003800200 */
.L_x_22530:
[----:B------:R-:W2:Y:S02]  /*3370*/  F2I.S64.TRUNC R14, R14 ;  /* 0x0000000e000e7311 */ /* 0x000ea4000020d900 */
[----:B--2---:R-:W-:Y:S05]  /*3380*/  BRA `(.L_x_22503) ;  /* 0x0000000000107947 */ /* 0x004fea0003800000 */
.L_x_22527:
[----:B------:R2:W5:Y:S01]  /*3390*/  LDG.E.64 R14, desc[UR36][R4.64] ;  /* 0x00000024040e7981 */ /* 0x000562000c1e1b00 */
[----:B------:R-:W-:Y:S05]  /*33a0*/  BRA `(.L_x_22503) ;  /* 0x0000000000087947 */ /* 0x000fea0003800000 */
.L_x_22526:
[----:B------:R3:W5:Y:S01]  /*33b0*/  LDG.E R14, desc[UR36][R4.64] ;  /* 0x00000024040e7981 */ /* 0x000762000c1e1900 */
[----:B------:R-:W-:-:S07]  /*33c0*/  IMAD.MOV.U32 R15, RZ, RZ, RZ ;  /* 0x000000ffff0f7224 */ /* 0x000fce00078e00ff */
.L_x_22503:
[----:B-----5:R-:W-:Y:S01]  /*33d0*/  LOP3.LUT R0, R14, R16, RZ, 0x3c, !PT ;  /* 0x000000100e007212 */ /* 0x020fe200078e3cff */
[----:B------:R-:W-:Y:S01]  /*33e0*/  BSSY.RECONVERGENT B0, `(.L_x_22532) ;  /* 0x0000058000007945 */ /* 0x000fe20003800200 */
[----:B------:R-:W-:Y:S02]  /*33f0*/  LOP3.LUT R3, R15, R17, RZ, 0x3c, !PT ;  /* 0x000000110f037212 */ /* 0x000fe400078e3cff */
[----:B------:R-:W-:-:S04]  /*3400*/  ISETP.GT.U32.AND P0, PT, R0, -0x1, PT ;  /* 0xffffffff0000780c */ /* 0x000fc80003f04070 */
[----:B------:R-:W-:-:S13]  /*3410*/  ISETP.GT.AND.EX P0, PT, R3, -0x1, PT, P0 ;  /* 0xffffffff0300780c */ /* 0x000fda0003f04300 */
[----:B------:R-:W-:Y:S05]  /*3420*/  @P0 BRA `(.L_x_22533) ;  /* 0x0000000000cc0947 */ /* 0x000fea0003800000 */
[----:B------:R-:W-:Y:S01]  /*3430*/  LOP3.LUT R0, R17, R15, RZ, 0xfc, !PT ;  /* 0x0000000f11007212 */ /* 0x000fe200078efcff */
[----:B------:R-:W-:Y:S03]  /*3440*/  BSSY.RECONVERGENT B1, `(.L_x_22534) ;  /* 0x000002d000017945 */ /* 0x000fe60003800200 */
[----:B------:R-:W-:-:S13]  /*3450*/  ISETP.NE.U32.AND P0, PT, R0, RZ, PT ;  /* 0x000000ff0000720c */ /* 0x000fda0003f05070 */
[----:B------:R-:W-:Y:S05]  /*3460*/  @P0 BRA `(.L_x_22535) ;  /* 0x0000000000600947 */ /* 0x000fea0003800000 */
[----:B------:R-:W5:Y:S01]  /*3470*/  I2F.U32.RP R0, R14 ;  /* 0x0000000e00007306 */ /* 0x000f620000209000 */
[----:B------:R-:W-:-:S07]  /*3480*/  ISETP.NE.U32.AND P2, PT, R14, RZ, PT ;  /* 0x000000ff0e00720c */ /* 0x000fce0003f45070 */
[----:B-----5:R-:W0:Y:S02]  /*3490*/  MUFU.RCP R0, R0 ;  /* 0x0000000000007308 */ /* 0x020e240000001000 */
[----:B01234-:R-:W-:-:S06]  /*34a0*/  VIADD R4, R0, 0xffffffe ;  /* 0x0ffffffe00047836 */ /* 0x01ffcc0000000000 */
[----:B------:R0:W1:Y:S02]  /*34b0*/  F2I.FTZ.U32.TRUNC.NTZ R5, R4 ;  /* 0x0000000400057305 */ /* 0x000064000021f000 */
[----:B0-----:R-:W-:Y:S01]  /*34c0*/  MOV R4, RZ ;  /* 0x000000ff00047202 */ /* 0x001fe20000000f00 */
[----:B-1----:R-:W-:-:S04]  /*34d0*/  IMAD.MOV R3, RZ, RZ, -R5 ;  /* 0x000000ffff037224 */ /* 0x002fc800078e0a05 */
[----:B------:R-:W-:-:S04]  /*34e0*/  IMAD R3, R3, R14, RZ ;  /* 0x0000000e03037224 */ /* 0x000fc800078e02ff */
[----:B------:R-:W-:-:S06]  /*34f0*/  IMAD.HI.U32 R5, R5, R3, R4 ;  /* 0x0000000305057227 */ /* 0x000fcc00078e0004 */
[----:B------:R-:W-:-:S04]  /*3500*/  IMAD.HI.U32 R4, R5, R16, RZ ;  /* 0x0000001005047227 */ /* 0x000fc800078e00ff */
[----:B------:R-:W-:Y:S02]  /*3510*/  IMAD.MOV R3, RZ, RZ, -R4 ;  /* 0x000000ffff037224 */ /* 0x000fe400078e0a04 */
[----:B------:R-:W-:Y:S02]  /*3520*/  IMAD.MOV.U32 R5, RZ, RZ, RZ ;  /* 0x000000ffff057224 */ /* 0x000fe400078e00ff */
[----:B------:R-:W-:-:S05]  /*3530*/  IMAD R3, R14, R3, R16 ;  /* 0x000000030e037224 */ /* 0x000fca00078e0210 */
[----:B------:R-:W-:-:S13]  /*3540*/  ISETP.GE.U32.AND P0, PT, R3, R14, PT ;  /* 0x0000000e0300720c */ /* 0x000fda0003f06070 */
[----:B------:R-:W-:Y:S02]  /*3550*/  @P0 IMAD.IADD R3, R3, 0x1, -R14 ;  /* 0x0000000103030824 */ /* 0x000fe400078e0a0e */
[----:B------:R-:W-:-:S03]  /*3560*/  @P0 VIADD R4, R4, 0x1 ;  /* 0x0000000104040836 */ /* 0x000fc60000000000 */
[----:B------:R-:W-:-:S13]  /*3570*/  ISETP.GE.U32.AND P1, PT, R3, R14, PT ;  /* 0x0000000e0300720c */ /* 0x000fda0003f26070 */
[----:B------:R-:W-:Y:S02]  /*3580*/  @P1 IADD3 R4, PT, PT, R4, 0x1, RZ ;  /* 0x0000000104041810 */ /* 0x000fe40007ffe0ff */
[----:B------:R-:W-:-:S05]  /*3590*/  @!P2 LOP3.LUT R4, RZ, R14, RZ, 0x33, !PT ;  /* 0x0000000eff04a212 */ /* 0x000fca00078e33ff */
[----:B------:R-:W-:-:S04]  /*35a0*/  IMAD.MOV R3, RZ, RZ, -R4 ;  /* 0x000000ffff037224 */ /* 0x000fc800078e0a04 */
[----:B------:R-:W-:-:S05]  /*35b0*/  IMAD R14, R14, R3, R16 ;  /* 0x000000030e0e7224 */ /* 0x000fca00078e0210 */
[----:B------:R-:W-:-:S04]  /*35c0*/  ISETP.NE.U32.AND P0, PT, R14, RZ, PT ;  /* 0x000000ff0e00720c */ /* 0x000fc80003f05070 */
[----:B------:R-:W-:Y:S01]  /*35d0*/  ISETP.NE.AND.EX P0, PT, RZ, RZ, PT, P0 ;  /* 0x000000ffff00720c */ /* 0x000fe20003f05300 */
[----:B------:R-:W-:-:S12]  /*35e0*/  BRA `(.L_x_22536) ;  /* 0x0000000000487947 */ /* 0x000fd80003800000 */
.L_x_22535:
[----:B------:R-:W-:Y:S01]  /*35f0*/  IMAD.MOV.U32 R11, RZ, RZ, R16 ;  /* 0x000000ffff0b7224 */ /* 0x000fe200078e0010 */
[----:B------:R-:W-:Y:S01]  /*3600*/  MOV R10, R17 ;  /* 0x00000011000a7202 */ /* 0x000fe20000000f00 */
[----:B------:R-:W-:Y:S01]  /*3610*/  IMAD.MOV.U32 R6, RZ, RZ, R14 ;  /* 0x000000ffff067224 */ /* 0x000fe200078e000e */
[----:B01234-:R-:W-:Y:S01]  /*3620*/  MOV R4, 0x3650 ;  /* 0x0000365000047802 */ /* 0x01ffe20000000f00 */
[----:B------:R-:W-:-:S07]  /*3630*/  IMAD.MOV.U32 R3, RZ, RZ, R15 ;  /* 0x000000ffff037224 */ /* 0x000fce00078e000f */
[----:B------:R-:W-:Y:S05]  /*3640*/  CALL.REL.NOINC `($__internal_18_$__cuda_sm20_div_s64) ;  /* 0x000000e400487944 */ /* 0x000fea0003c00000 */
[----:B------:R-:W-:Y:S01]  /*3650*/  IADD3 R9, P0, PT, RZ, -R0, RZ ;  /* 0x80000000ff097210 */ /* 0x000fe20007f1e0ff */
[----:B------:R-:W-:Y:S01]  /*3660*/  IMAD.MOV.U32 R5, RZ, RZ, R17 ;  /* 0x000000ffff057224 */ /* 0x000fe200078e0011 */
[----:B------:R-:W-:-:S03]  /*3670*/  MOV R4, R16 ;  /* 0x0000001000047202 */ /* 0x000fc60000000f00 */
[----:B------:R-:W-:Y:S02]  /*3680*/  IMAD.X R7, RZ, RZ, ~R3, P0 ;  /* 0x000000ffff077224 */ /* 0x000fe400000e0e03 */
[----:B------:R-:W-:-:S04]  /*3690*/  IMAD.WIDE.U32 R4, R14, R9, R4 ;  /* 0x000000090e047225 */ /* 0x000fc800078e0004 */
[----:B------:R-:W-:Y:S01]  /*36a0*/  IMAD R7, R7, R14, RZ ;  /* 0x0000000e07077224 */ /* 0x000fe200078e02ff */
[----:B------:R-:W-:-:S03]  /*36b0*/  ISETP.NE.U32.AND P0, PT, R4, RZ, PT ;  /* 0x000000ff0400720c */ /* 0x000fc60003f05070 */
[----:B------:R-:W-:-:S04]  /*36c0*/  IMAD R7, R15, R9, R7 ;  /* 0x000000090f077224 */ /* 0x000fc800078e0207 */
[----:B------:R-:W-:Y:S01]  /*36d0*/  IMAD.IADD R4, R5, 0x1, R7 ;  /* 0x0000000105047824 */ /* 0x000fe200078e0207 */
[----:B------:R-:W-:-:S04]  /*36e0*/  MOV R5, R3 ;  /* 0x0000000300057202 */ /* 0x000fc80000000f00 */
[----:B------:R-:W-:Y:S01]  /*36f0*/  ISETP.NE.AND.EX P0, PT, R4, RZ, PT, P0 ;  /* 0x000000ff0400720c */ /* 0x000fe20003f05300 */
[----:B------:R-:W-:-:S12]  /*3700*/  IMAD.MOV.U32 R4, RZ, RZ, R0 ;  /* 0x000000ffff047224 */ /* 0x000fd800078e0000 */
.L_x_22536:
[----:B------:R-:W-:Y:S05]  /*3710*/  BSYNC.RECONVERGENT B1 ;  /* 0x0000000000017941 */ /* 0x000fea0003800200 */
.L_x_22534:
[----:B------:R-:W-:-:S04]  /*3720*/  SEL R3, RZ, 0xffffffff, !P0 ;  /* 0xffffffffff037807 */ /* 0x000fc80004000000 */
[----:B------:R-:W-:-:S05]  /*3730*/  IADD3 R4, P0, PT, R4, R3, RZ ;  /* 0x0000000304047210 */ /* 0x000fca0007f1e0ff */
[----:B------:R-:W-:Y:S01]  /*3740*/  IMAD.X R5, R5, 0x1, R3, P0 ;  /* 0x0000000105057824 */ /* 0x000fe200000e0603 */
[----:B------:R-:W-:Y:S07]  /*3750*/  BRA `(.L_x_22537) ;  /* 0x0000000000807947 */ /* 0x000fee0003800000 */
.L_x_22533:
[----:B------:R-:W-:-:S04]  /*3760*/  LOP3.LUT R0, R17, R15, RZ, 0xfc, !PT ;  /* 0x0000000f11007212 */ /* 0x000fc800078efcff */
[----:B------:R-:W-:-:S13]  /*3770*/  ISETP.NE.U32.AND P0, PT, R0, RZ, PT ;  /* 0x000000ff0000720c */ /* 0x000fda0003f05070 */
[----:B------:R-:W-:Y:S05]  /*3780*/  @P0 BRA `(.L_x_22538) ;  /* 0x0000000000540947 */ /* 0x000fea0003800000 */
[----:B------:R-:W5:Y:S01]  /*3790*/  I2F.U32.RP R0, R14 ;  /* 0x0000000e00007306 */ /* 0x000f620000209000 */
[----:B------:R-:W-:-:S07]  /*37a0*/  ISETP.NE.U32.AND P2, PT, R14, RZ, PT ;  /* 0x000000ff0e00720c */ /* 0x000fce0003f45070 */
[----:B-----5:R-:W0:Y:S02]  /*37b0*/  MUFU.RCP R0, R0 ;  /* 0x0000000000007308 */ /* 0x020e240000001000 */
[----:B01234-:R-:W-:-:S06]  /*37c0*/  VIADD R4, R0, 0xffffffe ;  /* 0x0ffffffe00047836 */ /* 0x01ffcc0000000000 */
[----:B------:R0:W1:Y:S02]  /*37d0*/  F2I.FTZ.U32.TRUNC.NTZ R5, R4 ;  /* 0x0000000400057305 */ /* 0x000064000021f000 */
[----:B0-----:R-:W-:Y:S02]  /*37e0*/  HFMA2 R4, -RZ, RZ, 0, 0 ;  /* 0x00000000ff047431 */ /* 0x001fe400000001ff */
[----:B-1----:R-:W-:-:S04]  /*37f0*/  IMAD.MOV R3, RZ, RZ, -R5 ;  /* 0x000000ffff037224 */ /* 0x002fc800078e0a05 */
[----:B------:R-:W-:-:S04]  /*3800*/  IMAD R3, R3, R14, RZ ;  /* 0x0000000e03037224 */ /* 0x000fc800078e02ff */
[----:B------:R-:W-:-:S06]  /*3810*/  IMAD.HI.U32 R3, R5, R3, R4 ;  /* 0x0000000305037227 */ /* 0x000fcc00078e0004 */
[----:B------:R-:W-:-:S04]  /*3820*/  IMAD.HI.U32 R3, R3, R16, RZ ;  /* 0x0000001003037227 */ /* 0x000fc800078e00ff */
[----:B------:R-:W-:-:S04]  /*3830*/  IMAD.MOV R5, RZ, RZ, -R3 ;  /* 0x000000ffff057224 */ /* 0x000fc800078e0a03 */
[----:B------:R-:W-:-:S05]  /*3840*/  IMAD R5, R14, R5, R16 ;  /* 0x000000050e057224 */ /* 0x000fca00078e0210 */
[----:B------:R-:W-:-:S13]  /*3850*/  ISETP.GE.U32.AND P0, PT, R5, R14, PT ;  /* 0x0000000e0500720c */ /* 0x000fda0003f06070 */
[----:B------:R-:W-:Y:S02]  /*3860*/  @P0 IMAD.IADD R5, R5, 0x1, -R14 ;  /* 0x0000000105050824 */ /* 0x000fe400078e0a0e */
[----:B------:R-:W-:-:S03]  /*3870*/  @P0 VIADD R3, R3, 0x1 ;  /* 0x0000000103030836 */ /* 0x000fc60000000000 */
[----:B------:R-:W-:Y:S01]  /*3880*/  ISETP.GE.U32.AND P1, PT, R5, R14, PT ;  /* 0x0000000e0500720c */ /* 0x000fe20003f26070 */
[----:B------:R-:W-:-:S12]  /*3890*/  IMAD.MOV.U32 R5, RZ, RZ, RZ ;  /* 0x000000ffff057224 */ /* 0x000fd800078e00ff */
[----:B------:R-:W-:Y:S02]  /*38a0*/  @P1 IADD3 R3, PT, PT, R3, 0x1, RZ ;  /* 0x0000000103031810 */ /* 0x000fe40007ffe0ff */
[----:B------:R-:W-:-:S05]  /*38b0*/  @!P2 LOP3.LUT R3, RZ, R14, RZ, 0x33, !PT ;  /* 0x0000000eff03a212 */ /* 0x000fca00078e33ff */
[----:B------:R-:W-:Y:S01]  /*38c0*/  IMAD.MOV.U32 R4, RZ, RZ, R3 ;  /* 0x000000ffff047224 */ /* 0x000fe200078e0003 */
[----:B------:R-:W-:Y:S06]  /*38d0*/  BRA `(.L_x_22537) ;  /* 0x0000000000207947 */ /* 0x000fec0003800000 */
.L_x_22538:
[----:B------:R-:W-:Y:S01]  /*38e0*/  IMAD.MOV.U32 R11, RZ, RZ, R16 ;  /* 0x000000ffff0b7224 */ /* 0x000fe200078e0010 */
[----:B------:R-:W-:Y:S01]  /*38f0*/  MOV R10, R17 ;  /* 0x00000011000a7202 */ /* 0x000fe20000000f00 */
[----:B------:R-:W-:Y:S01]  /*3900*/  IMAD.MOV.U32 R6, RZ, RZ, R14 ;  /* 0x000000ffff067224 */ /* 0x000fe200078e000e */
[----:B01234-:R-:W-:Y:S01]  /*3910*/  MOV R4, 0x3940 ;  /* 0x0000394000047802 */ /* 0x01ffe20000000f00 */
[----:B------:R-:W-:-:S07]  /*3920*/  IMAD.MOV.U32 R3, RZ, RZ, R15 ;  /* 0x000000ffff037224 */ /* 0x000fce00078e000f */
[----:B------:R-:W-:Y:S05]  /*3930*/  CALL.REL.NOINC `($__internal_18_$__cuda_sm20_div_s64) ;  /* 0x000000e0008c7944 */ /* 0x000fea0003c00000 */
[----:B------:R-:W-:Y:S01]  /*3940*/  IMAD.MOV.U32 R4, RZ, RZ, R0 ;  /* 0x000000ffff047224 */ /* 0x000fe200078e0000 */
[----:B------:R-:W-:-:S07]  /*3950*/  MOV R5, R3 ;  /* 0x0000000300057202 */ /* 0x000fce0000000f00 */
.L_x_22537:
[----:B------:R-:W-:Y:S05]  /*3960*/  BSYNC.RECONVERGENT B0 ;  /* 0x0000000000007941 */ /* 0x000fea0003800200 */
.L_x_22532:
        /* <DEDUP_REMOVED lines=16> */
.L_x_22542:
[----:B------:R0:W-:Y:S01]  /*3a70*/  STG.E.U8 desc[UR36][R2.64], R4 ;  /* 0x0000000402007986 */ /* 0x0001e2000c101124 */
[----:B------:R-:W-:Y:S05]  /*3a80*/  BRA `(.L_x_22544) ;  /* 0x0000000c003c7947 */ /* 0x000fea0003800000 */
.L_x_22541:
[----:B------:R-:W-:-:S09]  /*3a90*/  UISETP.NE.AND UP0, UPT, UR4, 0x2, UPT ;  /* 0x000000020400788c */ /* 0x000fd2000bf05270 */
[----:B------:R-:W-:Y:S05]  /*3aa0*/  BRA.U !UP0, `(.L_x_22545) ;  /* 0x0000000108207547 */ /* 0x000fea000b800000 */
[----:B------:R-:W-:-:S09]  /*3ab0*/  UISETP.NE.AND UP0, UPT, UR4, 0x3, UPT ;  /* 0x000000030400788c */ /* 0x000fd2000bf05270 */
[----:B------:R-:W-:Y:S05]  /*3ac0*/  BRA.U !UP0, `(.L_x_22546) ;  /* 0x0000000108107547 */ /* 0x000fea000b800000 */
[----:B------:R-:W-:-:S09]  /*3ad0*/  UISETP.NE.AND UP0, UPT, UR4, 0x4, UPT ;  /* 0x000000040400788c */ /* 0x000fd2000bf05270 */
[----:B------:R-:W-:Y:S05]  /*3ae0*/  BRA.U UP0, `(.L_x_22543) ;  /* 0x0000000900907547 */ /* 0x000fea000b800000 */
[----:B------:R0:W-:Y:S01]  /*3af0*/  STG.E.64 desc[UR36][R2.64], R4 ;  /* 0x0000000402007986 */ /* 0x0001e2000c101b24 */
[----:B------:R-:W-:Y:S05]  /*3b00*/  BRA `(.L_x_22544) ;  /* 0x0000000c001c7947 */ /* 0x000fea0003800000 */
.L_x_22546:
[----:B------:R0:W-:Y:S01]  /*3b10*/  STG.E desc[UR36][R2.64], R4 ;  /* 0x0000000402007986 */ /* 0x0001e2000c101924 */
[----:B------:R-:W-:Y:S05]  /*3b20*/  BRA `(.L_x_22544) ;  /* 0x0000000c00147947 */ /* 0x000fea0003800000 */
.L_x_22545:
[----:B------:R0:W-:Y:S01]  /*3b30*/  STG.E.U16 desc[UR36][R2.64], R4 ;  /* 0x0000000402007986 */ /* 0x0001e2000c101524 */
[----:B------:R-:W-:Y:S05]  /*3b40*/  BRA `(.L_x_22544) ;  /* 0x0000000c000c7947 */ /* 0x000fea0003800000 */
.L_x_22540:
[----:B------:R-:W-:-:S09]  /*3b50*/  UISETP.GT.AND UP0, UPT, UR4, 0x6, UPT ;  /* 0x000000060400788c */ /* 0x000fd2000bf04270 */
[----:B------:R-:W-:Y:S05]  /*3b60*/  BRA.U UP0, `(.L_x_22547) ;  /* 0x00000001002c7547 */ /* 0x000fea000b800000 */
[----:B------:R-:W-:-:S09]  /*3b70*/  UISETP.NE.AND UP0, UPT, UR4, 0x5, UPT ;  /* 0x000000050400788c */ /* 0x000fd2000bf05270 */
[----:B------:R-:W-:Y:S05]  /*3b80*/  BRA.U !UP0, `(.L_x_22548) ;  /* 0x0000000108147547 */ /* 0x000fea000b800000 */
[----:B------:R-:W-:-:S09]  /*3b90*/  UISETP.NE.AND UP0, UPT, UR4, 0x6, UPT ;  /* 0x000000060400788c */ /* 0x000fd2000bf05270 */
[----:B------:R-:W-:Y:S05]  /*3ba0*/  BRA.U UP0, `(.L_x_22543) ;  /* 0x0000000900607547 */ /* 0x000fea000b800000 */
[----:B------:R-:W0:Y:S02]  /*3bb0*/  I2F.S64 R5, R4 ;  /* 0x0000000400057312 */ /* 0x000e240000301400 */
[----:B0-----:R1:W-:Y:S01]  /*3bc0*/  STG.E desc[UR36][R2.64], R5 ;  /* 0x0000000502007986 */ /* 0x0013e2000c101924 */
[----:B------:R-:W-:Y:S05]  /*3bd0*/  BRA `(.L_x_22544) ;  /* 0x0000000800e87947 */ /* 0x000fea0003800000 */
.L_x_22548:
[----:B------:R-:W0:Y:S02]  /*3be0*/  I2F.S64 R0, R4 ;  /* 0x0000000400007312 */ /* 0x000e240000301400 */
[----:B0-----:R-:W-:-:S05]  /*3bf0*/  F2FP.F16.F32.PACK_AB R0, RZ, R0 ;  /* 0x00000000ff00723e */ /* 0x001fca00000000ff */
[----:B------:R0:W-:Y:S01]  /*3c00*/  STG.E.U16 desc[UR36][R2.64], R0 ;  /* 0x0000000002007986 */ /* 0x0001e2000c101524 */
[----:B------:R-:W-:Y:S05]  /*3c10*/  BRA `(.L_x_22544) ;  /* 0x0000000800d87947 */ /* 0x000fea0003800000 */
.L_x_22547:
[----:B------:R-:W-:-:S09]  /*3c20*/  UISETP.NE.AND UP0, UPT, UR4, 0x7, UPT ;  /* 0x000000070400788c */ /* 0x000fd2000bf05270 */
[----:B------:R-:W-:Y:S05]  /*3c30*/  BRA.U !UP0, `(.L_x_22549) ;  /* 0x0000000108347547 */ /* 0x000fea000b800000 */
[----:B------:R-:W-:-:S09]  /*3c40*/  UISETP.NE.AND UP0, UPT, UR4, 0x8, UPT ;  /* 0x000000080400788c */ /* 0x000fd2000bf05270 */
[----:B------:R-:W-:Y:S05]  /*3c50*/  BRA.U !UP0, `(.L_x_22550) ;  /* 0x0000000108187547 */ /* 0x000fea000b800000 */
[----:B------:R-:W-:-:S09]  /*3c60*/  UISETP.NE.AND UP0, UPT, UR4, 0x9, UPT ;  /* 0x000000090400788c */ /* 0x000fd2000bf05270 */
[----:B------:R-:W-:Y:S05]  /*3c70*/  BRA.U UP0, `(.L_x_22543) ;  /* 0x00000009002c7547 */ /* 0x000fea000b800000 */
[----:B------:R-:W-:Y:S01]  /*3c80*/  IMAD.MOV.U32 R7, RZ, RZ, RZ ;  /* 0x000000ffff077224 */ /* 0x000fe200078e00ff */
[----:B------:R-:W0:Y:S04]  /*3c90*/  I2F.S64 R6, R4 ;  /* 0x0000000400067312 */ /* 0x000e280000301400 */
[----:B0-----:R3:W-:Y:S01]  /*3ca0*/  STG.E.64 desc[UR36][R2.64], R6 ;  /* 0x0000000602007986 */ /* 0x0017e2000c101b24 */
[----:B------:R-:W-:Y:S05]  /*3cb0*/  BRA `(.L_x_22544) ;  /* 0x0000000800b07947 */ /* 0x000fea0003800000 */
.L_x_22550:
[----:B------:R-:W0:Y:S02]  /*3cc0*/  I2F.S64 R4, R4 ;  /* 0x0000000400047312 */ /* 0x000e240000301400 */
[----:B0-----:R-:W-:-:S04]  /*3cd0*/  F2FP.F16.F32.PACK_AB R5, RZ, R4 ;  /* 0x00000004ff05723e */ /* 0x001fc800000000ff */
[----:B------:R-:W-:-:S05]  /*3ce0*/  PRMT R5, R5, 0x5410, RZ ;  /* 0x0000541005057816 */ /* 0x000fca00000000ff */
[----:B------:R2:W-:Y:S01]  /*3cf0*/  STG.E desc[UR36][R2.64], R5 ;  /* 0x0000000502007986 */ /* 0x0005e2000c101924 */
[----:B------:R-:W-:Y:S05]  /*3d00*/  BRA `(.L_x_22544) ;  /* 0x00000008009c7947 */ /* 0x000fea0003800000 */
.L_x_22549:
[----:B------:R-:W0:Y:S02]  /*3d10*/  I2F.F64.S64 R4, R4 ;  /* 0x0000000400047312 */ /* 0x000e240000301c00 */
[----:B0-----:R4:W-:Y:S01]  /*3d20*/  STG.E.64 desc[UR36][R2.64], R4 ;  /* 0x0000000402007986 */ /* 0x0019e2000c101b24 */
[----:B------:R-:W-:Y:S05]  /*3d30*/  BRA `(.L_x_22544) ;  /* 0x0000000800907947 */ /* 0x000fea0003800000 */
.L_x_22539:
        /* <DEDUP_REMOVED lines=8> */
[----:B------:R-:W-:-:S04]  /*3dc0*/  ISETP.NE.U32.AND P0, PT, R4, RZ, PT ;  /* 0x000000ff0400720c */ /* 0x000fc80003f05070 */
[----:B------:R-:W-:-:S04]  /*3dd0*/  ISETP.NE.AND.EX P0, PT, R5, RZ, PT, P0 ;  /* 0x000000ff0500720c */ /* 0x000fc80003f05300 */
[----:B------:R-:W-:-:S05]  /*3de0*/  SEL R5, RZ, 0x1, !P0 ;  /* 0x00000001ff057807 */ /* 0x000fca0004000000 */
[----:B------:R0:W-:Y:S01]  /*3df0*/  STG.E.U8 desc[UR36][R2.64], R5 ;  /* 0x0000000502007986 */ /* 0x0001e2000c101124 */
[----:B------:R-:W-:Y:S05]  /*3e00*/  BRA `(.L_x_22544) ;  /* 0x00000008005c7947 */ /* 0x000fea0003800000 */
.L_x_22553:
[----:B------:R-:W-:Y:S01]  /*3e10*/  CS2R R6, SRZ ;  /* 0x0000000000067805 */ /* 0x000fe2000001ff00 */
[----:B------:R-:W0:Y:S04]  /*3e20*/  I2F.F64.S64 R4, R4 ;  /* 0x0000000400047312 */ /* 0x000e280000301c00 */
[----:B0-----:R0:W-:Y:S01]  /*3e30*/  STG.E.128 desc[UR36][R2.64], R4 ;  /* 0x0000000402007986 */ /* 0x0011e2000c101d24 */
[----:B------:R-:W-:Y:S05]  /*3e40*/  BRA `(.L_x_22544) ;  /* 0x00000008004c7947 */ /* 0x000fea0003800000 */
.L_x_22552:
[----:B------:R-:W-:-:S09]  /*3e50*/  UISETP.NE.AND UP0, UPT, UR4, 0xf, UPT ;  /* 0x0000000f0400788c */ /* 0x000fd2000bf05270 */
[----:B------:R-:W-:Y:S05]  /*3e60*/  BRA.U !UP0, `(.L_x_22554) ;  /* 0x0000000108a07547 */ /* 0x000fea000b800000 */
[----:B------:R-:W-:-:S09]  /*3e70*/  UISETP.NE.AND UP0, UPT, UR4, 0x17, UPT ;  /* 0x000000170400788c */ /* 0x000fd2000bf05270 */
[----:B------:R-:W-:Y:S05]  /*3e80*/  BRA.U !UP0, `(.L_x_22555) ;  /* 0x00000001084c7547 */ /* 0x000fea000b800000 */
[----:B------:R-:W-:-:S09]  /*3e90*/  UISETP.NE.AND UP0, UPT, UR4, 0x18, UPT ;  /* 0x000000180400788c */ /* 0x000fd2000bf05270 */
[----:B------:R-:W-:Y:S05]  /*3ea0*/  BRA.U UP0, `(.L_x_22543) ;  /* 0x0000000500a07547 */ /* 0x000fea000b800000 */
[----:B------:R-:W0:Y:S01]  /*3eb0*/  I2F.S64 R5, R4 ;  /* 0x0000000400057312 */ /* 0x000e220000301400 */
[----:B------:R-:W-:Y:S01]  /*3ec0*/  BSSY.RECONVERGENT B0, `(.L_x_22556) ;  /* 0x000000c000007945 */ /* 0x000fe20003800200 */
[----:B0-----:R-:W-:Y:S01]  /*3ed0*/  LOP3.LUT R6, R5, 0x7fffffff, RZ, 0xc0, !PT ;  /* 0x7fffffff05067812 */ /* 0x001fe200078ec0ff */
[----:B------:R-:W-:Y:S01]  /*3ee0*/  IMAD.MOV.U32 R0, RZ, RZ, 0x7f ;  /* 0x0000007fff007424 */ /* 0x000fe200078e00ff */
        /* <DEDUP_REMOVED lines=9> */
.L_x_22557:
[----:B------:R-:W-:Y:S05]  /*3f80*/  BSYNC.RECONVERGENT B0 ;  /* 0x0000000000007941 */ /* 0x000fea0003800200 */
.L_x_22556:
[----:B------:R-:W-:-:S05]  /*3f90*/  LOP3.LUT R7, R0, 0x80, R7, 0xf8, !PT ;  /* 0x0000008000077812 */ /* 0x000fca00078ef807 */
[----:B------:R0:W-:Y:S01]  /*3fa0*/  STG.E.U8 desc[UR36][R2.64], R7 ;  /* 0x0000000702007986 */ /* 0x0001e2000c101124 */
[----:B------:R-:W-:Y:S05]  /*3fb0*/  BRA `(.L_x_22544) ;  /* 0x0000000400f07947 */ /* 0x000fea0003800000 */
.L_x_22555:
[----:B------:R-:W0:Y:S01]  /*3fc0*/  I2F.S64 R5, R4 ;  /* 0x0000000400057312 */ /* 0x000e220000301400 */
        /* <DEDUP_REMOVED lines=14> */
.L_x_22559:
[----:B------:R-:W-:Y:S05]  /*40b0*/  BSYNC.RECONVERGENT B0 ;  /* 0x0000000000007941 */ /* 0x000fea0003800200 */
.L_x_22558:
[----:B------:R-:W-:-:S05]  /*40c0*/  LOP3.LUT R7, R0, 0x80, R7, 0xf8, !PT ;  /* 0x0000008000077812 */ /* 0x000fca00078ef807 */
[----:B------:R0:W-:Y:S01]  /*40d0*/  STG.E.U8 desc[UR36][R2.64], R7 ;  /* 0x0000000702007986 */ /* 0x0001e2000c101124 */
[----:B------:R-:W-:Y:S05]  /*40e0*/  BRA `(.L_x_22544) ;  /* 0x0000000400a47947 */ /* 0x000fea0003800000 */
.L_x_22554:
[----:B------:R-:W0:Y:S02]  /*40f0*/  I2F.S64 R0, R4 ;  /* 0x0000000400007312 */ /* 0x000e240000301400 */
[----:B0-----:R-:W-:-:S05]  /*4100*/  F2FP.BF16.F32.PACK_AB R0, RZ, R0 ;  /* 0x00000000ff00723e */ /* 0x001fca00000010ff */
[----:B------:R0:W-:Y:S01]  /*4110*/  STG.E.U16 desc[UR36][R2.64], R0 ;  /* 0x0000000002007986 */ /* 0x0001e2000c101524 */
[----:B------:R-:W-:Y:S05]  /*4120*/  BRA `(.L_x_22544) ;  /* 0x0000000400947947 */ /* 0x000fea0003800000 */
.L_x_22551:
        /* <DEDUP_REMOVED lines=10> */
.L_x_22562:
[----:B------:R-:W0:Y:S01]  /*41d0*/  I2F.S64 R5, R4 ;  /* 0x0000000400057312 */ /* 0x000e220000301400 */
[----:B------:R-:W-:Y:S01]  /*41e0*/  BSSY.RECONVERGENT B0, `(.L_x_22563) ;  /* 0x0000014000007945 */ /* 0x000fe20003800200 */
[----:B0-----:R-:W-:Y:S01]  /*41f0*/  LOP3.LUT R6, R5, 0x7fffffff, RZ, 0xc0, !PT ;  /* 0x7fffffff05067812 */ /* 0x001fe200078ec0ff */
[----:B------:R-:W-:-:S03]  /*4200*/  IMAD.MOV.U32 R0, RZ, RZ, 0x80 ;  /* 0x00000080ff007424 */ /* 0x000fc600078e00ff */
        /* <DEDUP_REMOVED lines=9> */
.L_x_22565:
[----:B------:R-:W-:-:S04]  /*42a0*/  SHF.R.U32.HI R0, RZ, 0x14, R5 ;  /* 0x00000014ff007819 */ /* 0x000fc80000011605 */
[----:B------:R-:W-:-:S04]  /*42b0*/  LOP3.LUT R0, R0, 0x1, RZ, 0xc0, !PT ;  /* 0x0000000100007812 */ /* 0x000fc800078ec0ff */
[----:B------:R-:W-:-:S04]  /*42c0*/  IADD3 R0, PT, PT, R5, 0x487ffff, R0 ;  /* 0x0487ffff05007810 */ /* 0x000fc80007ffe000 */
[----:B------:R-:W-:-:S04]  /*42d0*/  SHF.R.U32.HI R0, RZ, 0x14, R0 ;  /* 0x00000014ff007819 */ /* 0x000fc80000011600 */
[----:B------:R-:W-:-:S07]  /*42e0*/  LOP3.LUT R4, R0, 0xff, RZ, 0xc0, !PT ;  /* 0x000000ff00047812 */ /* 0x000fce00078ec0ff */
.L_x_22566:
[----:B------:R-:W-:-:S04]  /*42f0*/  SHF.R.U32.HI R5, RZ, 0x18, R5 ;  /* 0x00000018ff057819 */ /* 0x000fc80000011605 */
[----:B------:R-:W-:-:S04]  /*4300*/  LOP3.LUT R4, R4, 0x80, R5, 0xf8, !PT ;  /* 0x0000008004047812 */ /* 0x000fc800078ef805 */
[----:B------:R-:W-:-:S07]  /*4310*/  PRMT R0, R4, 0x7610, R0 ;  /* 0x0000761004007816 */ /* 0x000fce0000000000 */
.L_x_22564:
[----:B------:R-:W-:Y:S05]  /*4320*/  BSYNC.RECONVERGENT B0 ;  /* 0x0000000000007941 */ /* 0x000fea0003800200 */
.L_x_22563:
[----:B------:R0:W-:Y:S01]  /*4330*/  STG.E.U8 desc[UR36][R2.64], R0 ;  /* 0x0000000002007986 */ /* 0x0001e2000c101124 */
[----:B------:R-:W-:Y:S05]  /*4340*/  BRA `(.L_x_22544) ;  /* 0x00000004000c7947 */ /* 0x000fea0003800000 */
.L_x_22561:
        /* <DEDUP_REMOVED lines=13> */
.L_x_22569:
[----:B------:R-:W-:-:S04]  /*4420*/  SHF.R.U32.HI R0, RZ, 0x15, R5 ;  /* 0x00000015ff007819 */ /* 0x000fc80000011605 */
[----:B------:R-:W-:-:S04]  /*4430*/  LOP3.LUT R0, R0, 0x1, RZ, 0xc0, !PT ;  /* 0x0000000100007812 */ /* 0x000fc800078ec0ff */
[----:B------:R-:W-:-:S04]  /*4440*/  IADD3 R0, PT, PT, R5, 0x88fffff, R0 ;  /* 0x088fffff05007810 */ /* 0x000fc80007ffe000 */
[----:B------:R-:W-:-:S04]  /*4450*/  SHF.R.U32.HI R0, RZ, 0x15, R0 ;  /* 0x00000015ff007819 */ /* 0x000fc80000011600 */
[----:B------:R-:W-:-:S07]  /*4460*/  LOP3.LUT R4, R0, 0xff, RZ, 0xc0, !PT ;  /* 0x000000ff00047812 */ /* 0x000fce00078ec0ff */
.L_x_22570:
[----:B------:R-:W-:-:S04]  /*4470*/  SHF.R.U32.HI R5, RZ, 0x18, R5 ;  /* 0x00000018ff057819 */ /* 0x000fc80000011605 */
[----:B------:R-:W-:-:S04]  /*4480*/  LOP3.LUT R4, R4, 0x80, R5, 0xf8, !PT ;  /* 0x0000008004047812 */ /* 0x000fc800078ef805 */
[----:B------:R-:W-:-:S07]  /*4490*/  PRMT R0, R4, 0x7610, R0 ;  /* 0x0000761004007816 */ /* 0x000fce0000000000 */
.L_x_22568:
[----:B------:R-:W-:Y:S05]  /*44a0*/  BSYNC.RECONVERGENT B0 ;  /* 0x0000000000007941 */ /* 0x000fea0003800200 */
.L_x_22567:
[----:B------:R0:W-:Y:S01]  /*44b0*/  STG.E.U8 desc[UR36][R2.64], R0 ;  /* 0x0000000002007986 */ /* 0x0001e2000c101124 */
[----:B------:R-:W-:Y:S05]  /*44c0*/  BRA `(.L_x_22544) ;  /* 0x0000000000ac7947 */ /* 0x000fea0003800000 */
.L_x_22560:
[----:B------:R-:W-:-:S09]  /*44d0*/  UISETP.NE.AND UP0, UPT, UR4, 0x1c, UPT ;  /* 0x0000001c0400788c */ /* 0x000fd2000bf05270 */
[----:B------:R-:W-:Y:S05]  /*44e0*/  BRA.U !UP0, `(.L_x_22571) ;  /* 0x0000000108a07547 */ /* 0x000fea000b800000 */
[----:B------:R-:W-:-:S09]  /*44f0*/  UISETP.NE.AND UP0, UPT, UR4, 0x1d, UPT ;  /* 0x0000001d0400788c */ /* 0x000fd2000bf05270 */
[----:B------:R-:W-:Y:S05]  /*4500*/  BRA.U !UP0, `(.L_x_22572) ;  /* 0x0000000108907547 */ /* 0x000fea000b800000 */
[----:B------:R-:W-:-:S09]  /*4510*/  UISETP.NE.AND UP0, UPT, UR4, 0x2c, UPT ;  /* 0x0000002c0400788c */ /* 0x000fd2000bf05270 */
[----:B------:R-:W-:Y:S05]  /*4520*/  BRA.U !UP0, `(.L_x_22573) ;  /* 0x0000000108447547 */ /* 0x000fea000b800000 */
.L_x_22543:
        /* <DEDUP_REMOVED lines=16> */
.L_x_22574:
[----:B------:R-:W-:Y:S05]  /*4630*/  BRA `(.L_x_22544) ;  /* 0x0000000000507947 */ /* 0x000fea0003800000 */
.L_x_22573:
[----:B------:R-:W0:Y:S02]  /*4640*/  I2F.S64 R4, R4 ;  /* 0x0000000400047312 */ /* 0x000e240000301400 */
        /* <DEDUP_REMOVED lines=16> */
.L_x_22572:
[----:B------:R0:W-:Y:S01]  /*4750*/  STG.E.64 desc[UR36][R2.64], R4 ;  /* 0x0000000402007986 */ /* 0x0001e2000c101b24 */
[----:B------:R-:W-:Y:S05]  /*4760*/  BRA `(.L_x_22544) ;  /* 0x0000000000047947 */ /* 0x000fea0003800000 */
.L_x_22571:
[----:B------:R0:W-:Y:S02]  /*4770*/  STG.E desc[UR36][R2.64], R4 ;  /* 0x0000000402007986 */ /* 0x0001e4000c101924 */
.L_x_22544:
[----:B------:R-:W-:-:S07]  /*4780*/  IADD3 R19, PT, PT, R19, 0x80, RZ ;  /* 0x0000008013137810 */ /* 0x000fce0007ffe0ff */
.L_x_22462:
[----:B------:R-:W-:Y:S05]  /*4790*/  BSYNC.RECONVERGENT B6 ;  /* 0x0000000000067941 */ /* 0x000fea0003800200 */
.L_x_22461:
[----:B------:R-:W5:Y:S01]  /*47a0*/  LDCU UR4, c[0x0][0x380] ;  /* 0x00007000ff0477ac */ /* 0x000f620008000800 */
[----:B------:R-:W-:Y:S01]  /*47b0*/  BSSY.RECONVERGENT B6, `(.L_x_22575) ;  /* 0x000046a000067945 */ /* 0x000fe20003800200 */
[----:B-----5:R-:W-:-:S13]  /*47c0*/  ISETP.GE.AND P0, PT, R19, UR4, PT ;  /* 0x0000000413007c0c */ /* 0x020fda000bf06270 */
[----:B------:R-:W-:Y:S05]  /*47d0*/  @P0 BRA `(.L_x_22576) ;  /* 0x00000044009c0947 */ /* 0x000fea0003800000 */
[----:B------:R-:W5:Y:S01]  /*47e0*/  LDCU UR4, c[0x0][0x388] ;  /* 0x00007100ff0477ac */ /* 0x000f620008000800 */
[----:B------:R-:W-:Y:S02]  /*47f0*/  IMAD.MOV.U32 R18, RZ, RZ, RZ ;  /* 0x000000ffff127224 */ /* 0x000fe400078e00ff */
[----:B0-----:R-:W-:Y:S02]  /*4800*/  IMAD.MOV.U32 R0, RZ, RZ, RZ ;  /* 0x000000ffff007224 */ /* 0x001fe400078e00ff */
[----:B-1234-:R-:W-:Y:S01]  /*4810*/  IMAD.MOV.U32 R2, RZ, RZ, RZ ;  /* 0x000000ffff027224 */ /* 0x01efe200078e00ff */
[----:B-----5:R-:W-:-:S09]  /*4820*/  UISETP.NE.AND UP0, UPT, UR4, URZ, UPT ;  /* 0x000000ff0400728c */ /* 0x020fd2000bf05270 */
[----:B------:R-:W-:Y:S05]  /*4830*/  BRA.U !UP0, `(.L_x_22577) ;  /* 0x0000001508707547 */ /* 0x000fea000b800000 */
[----:B------:R-:W0:Y:S01]  /*4840*/  LDCU.64 UR4, c[0x0][0x390] ;  /* 0x00007200ff0477ac */ /* 0x000e220008000a00 */
[----:B------:R-:W-:Y:S01]  /*4850*/  MOV R18, RZ ;  /* 0x000000ff00127202 */ /* 0x000fe20000000f00 */
        /* <DEDUP_REMOVED lines=346> */
.L_x_22577:
        /* <DEDUP_REMOVED lines=17> */
.L_x_22581:
[----:B------:R1:W5:Y:S01]  /*5f10*/  LDG.E.U8 R16, desc[UR36][R4.64] ;  /* 0x0000002404107981 */ /* 0x000362000c1e1100 */
[----:B------:R-:W-:Y:S01]  /*5f20*/  IMAD.MOV.U32 R17, RZ, RZ, RZ ;  /* 0x000000ffff117224 */ /* 0x000fe200078e00ff */
[----:B------:R-:W-:Y:S06]  /*5f30*/  BRA `(.L_x_22583) ;  /* 0x0000000c00447947 */ /* 0x000fec0003800000 */
.L_x_22580:
        /* <DEDUP_REMOVED lines=8> */
.L_x_22585:
[----:B------:R-:W2:Y:S02]  /*5fc0*/  LDG.E R16, desc[UR36][R4.64] ;  /* 0x0000002404107981 */ /* 0x000ea4000c1e1900 */
[----:B--2---:R-:W-:Y:S01]  /*5fd0*/  SHF.R.S32.HI R17, RZ, 0x1f, R16 ;  /* 0x0000001fff117819 */ /* 0x004fe20000011410 */
[----:B------:R-:W-:Y:S06]  /*5fe0*/  BRA `(.L_x_22583) ;  /* 0x0000000c00187947 */ /* 0x000fec0003800000 */
.L_x_22584:
[----:B------:R-:W2:Y:S02]  /*5ff0*/  LDG.E.S16 R16, desc[UR36][R4.64] ;  /* 0x0000002404107981 */ /* 0x000ea4000c1e1700 */
[----:B--2---:R-:W-:Y:S01]  /*6000*/  SHF.R.S32.HI R17, RZ, 0x1f, R16 ;  /* 0x0000001fff117819 */ /* 0x004fe20000011410 */
[----:B------:R-:W-:Y:S06]  /*6010*/  BRA `(.L_x_22583) ;  /* 0x0000000c000c7947 */ /* 0x000fec0003800000 */
.L_x_22579:
        /* <DEDUP_REMOVED lines=9> */
.L_x_22587:
[----:B------:R-:W2:Y:S02]  /*60b0*/  LDG.E.U16 R4, desc[UR36][R4.64] ;  /* 0x0000002404047981 */ /* 0x000ea4000c1e1500 */
[----:B--2---:R-:W-:-:S06]  /*60c0*/  HADD2.F32 R16, -RZ, R4.H0_H0 ;  /* 0x20000004ff107230 */ /* 0x004fcc0000004100 */
[----:B------:R-:W2:Y:S02]  /*60d0*/  F2I.S64.TRUNC R16, R16 ;  /* 0x0000001000107311 */ /* 0x000ea4000020d900 */
[----:B--2---:R-:W-:Y:S05]  /*60e0*/  BRA `(.L_x_22583) ;  /* 0x0000000800d87947 */ /* 0x004fea0003800000 */
.L_x_22586:
        /* <DEDUP_REMOVED lines=9> */
.L_x_22589:
[----:B------:R-:W2:Y:S02]  /*6180*/  LDG.E.U16 R4, desc[UR36][R4.64] ;  /* 0x0000002404047981 */ /* 0x000ea4000c1e1500 */
[----:B--2---:R-:W-:-:S06]  /*6190*/  HADD2.F32 R16, -RZ, R4.H0_H0 ;  /* 0x20000004ff107230 */ /* 0x004fcc0000004100 */
[----:B------:R-:W2:Y:S02]  /*61a0*/  F2I.S64.TRUNC R16, R16 ;  /* 0x0000001000107311 */ /* 0x000ea4000020d900 */
[----:B--2---:R-:W-:Y:S05]  /*61b0*/  BRA `(.L_x_22583) ;  /* 0x0000000800a47947 */ /* 0x004fea0003800000 */
.L_x_22588:
[----:B------:R-:W2:Y:S02]  /*61c0*/  LDG.E.64 R4, desc[UR36][R4.64] ;  /* 0x0000002404047981 */ /* 0x000ea4000c1e1b00 */
[----:B--2---:R2:W3:Y:S02]  /*61d0*/  F2I.S64.F64.TRUNC R16, R4 ;  /* 0x0000000400107311 */ /* 0x0044e4000030d900 */
[----:B--23--:R-:W-:Y:S05]  /*61e0*/  BRA `(.L_x_22583) ;  /* 0x0000000800987947 */ /* 0x00cfea0003800000 */
.L_x_22578:
        /* <DEDUP_REMOVED lines=13> */
.L_x_22592:
[----:B------:R-:W2:Y:S02]  /*62c0*/  LDG.E.64 R4, desc[UR36][R4.64] ;  /* 0x0000002404047981 */ /* 0x000ea4000c1e1b00 */
[----:B--2---:R2:W3:Y:S02]  /*62d0*/  F2I.S64.F64.TRUNC R16, R4 ;  /* 0x0000000400107311 */ /* 0x0044e4000030d900 */
[----:B--23--:R-:W-:Y:S05]  /*62e0*/  BRA `(.L_x_22583) ;  /* 0x0000000800587947 */ /* 0x00cfea0003800000 */
.L_x_22591:
        /* <DEDUP_REMOVED lines=26> */
.L_x_22594:
        /* <DEDUP_REMOVED lines=12> */
[----:B------:R2:W3:Y:S02]  /*6550*/  F2I.S64.TRUNC R16, R0 ;  /* 0x0000000000107311 */ /* 0x0004e4000020d900 */
[----:B--23--:R-:W-:Y:S05]  /*6560*/  BRA `(.L_x_22583) ;  /* 0x0000000400b87947 */ /* 0x00cfea0003800000 */
.L_x_22593:
[----:B------:R-:W2:Y:S02]  /*6570*/  LDG.E.U16 R16, desc[UR36][R4.64] ;  /* 0x0000002404107981 */ /* 0x000ea4000c1e1500 */
[----:B--2---:R-:W-:-:S06]  /*6580*/  IMAD.U32 R16, R16, 0x10000, RZ ;  /* 0x0001000010107824 */ /* 0x004fcc00078e00ff */
[----:B------:R-:W2:Y:S02]  /*6590*/  F2I.S64.TRUNC R16, R16 ;  /* 0x0000001000107311 */ /* 0x000ea4000020d900 */
[----:B--2---:R-:W-:Y:S05]  /*65a0*/  BRA `(.L_x_22583) ;  /* 0x0000000400a87947 */ /* 0x004fea0003800000 */
.L_x_22590:
        /* <DEDUP_REMOVED lines=11> */
.L_x_22597:
        /* <DEDUP_REMOVED lines=21> */
.L_x_22601:
[----:B------:R-:W-:Y:S05]  /*67b0*/  BSYNC.RECONVERGENT B1 ;  /* 0x0000000000017941 */ /* 0x000fea0003800200 */
.L_x_22600:
[----:B------:R-:W-:Y:S01]  /*67c0*/  IMAD.SHL.U32 R0, R0, 0x100000, RZ ;  /* 0x0010000000007824 */ /* 0x000fe200078e00ff */
[----:B------:R-:W-:-:S04]  /*67d0*/  LEA R3, R3, 0x3b800000, 0x17 ;  /* 0x3b80000003037811 */ /* 0x000fc800078eb8ff */
[----:B------:R-:W-:-:S07]  /*67e0*/  LOP3.LUT R16, R3, R0, R7, 0xfe, !PT ;  /* 0x0000000003107212 */ /* 0x000fce00078efe07 */
.L_x_22599:
[----:B------:R-:W-:Y:S05]  /*67f0*/  BSYNC.RECONVERGENT B0 ;  /* 0x0000000000007941 */ /* 0x000fea0003800200 */
.L_x_22598:
[----:B------:R-:W4:Y:S02]  /*6800*/  F2I.S64.TRUNC R16, R16 ;  /* 0x0000001000107311 */ /* 0x000f24000020d900 */
[----:B----4-:R-:W-:Y:S05]  /*6810*/  BRA `(.L_x_22583) ;  /* 0x00000004000c7947 */ /* 0x010fea0003800000 */
.L_x_22596:
        /* <DEDUP_REMOVED lines=21> */
.L_x_22605:
[----:B------:R-:W-:Y:S05]  /*6970*/  BSYNC.RECONVERGENT B1 ;  /* 0x0000000000017941 */ /* 0x000fea0003800200 */
.L_x_22604:
[----:B------:R-:W-:Y:S01]  /*6980*/  IMAD.SHL.U32 R0, R0, 0x200000, RZ ;  /* 0x0020000000007824 */ /* 0x000fe200078e00ff */
[----:B------:R-:W-:-:S04]  /*6990*/  LEA R3, R3, 0x37800000, 0x17 ;  /* 0x3780000003037811 */ /* 0x000fc800078eb8ff */
[----:B------:R-:W-:-:S07]  /*69a0*/  LOP3.LUT R16, R3, R0, R7, 0xfe, !PT ;  /* 0x0000000003107212 */ /* 0x000fce00078efe07 */
.L_x_22603:
[----:B------:R-:W-:Y:S05]  /*69b0*/  BSYNC.RECONVERGENT B0 ;  /* 0x0000000000007941 */ /* 0x000fea0003800200 */
.L_x_22602:
[----:B------:R-:W0:Y:S02]  /*69c0*/  F2I.S64.TRUNC R16, R16 ;  /* 0x0000001000107311 */ /* 0x000e24000020d900 */
[----:B0-----:R-:W-:Y:S05]  /*69d0*/  BRA `(.L_x_22583) ;  /* 0x00000000009c7947 */ /* 0x001fea0003800000 */
.L_x_22595:
        /* <DEDUP_REMOVED lines=14> */
.L_x_22609:
[----:B------:R-:W-:Y:S05]  /*6ac0*/  BSYNC.RECONVERGENT B0 ;  /* 0x0000000000007941 */ /* 0x000fea0003800200 */
.L_x_22608:
[----:B------:R-:W3:Y:S02]  /*6ad0*/  F2I.S64.TRUNC R16, R16 ;  /* 0x0000001000107311 */ /* 0x000ee4000020d900 */
[----:B---3--:R-:W-:Y:S05]  /*6ae0*/  BRA `(.L_x_22583) ;  /* 0x0000000000587947 */ /* 0x008fea0003800000 */
.L_x_22582:
        /* <DEDUP_REMOVED lines=16> */
.L_x_22610:
[----:B------:R-:W-:Y:S01]  /*6bf0*/  CS2R R16, SRZ ;  /* 0x0000000000107805 */ /* 0x000fe2000001ff00 */
[----:B------:R-:W-:Y:S06]  /*6c00*/  BRA `(.L_x_22583) ;  /* 0x0000000000107947 */ /* 0x000fec0003800000 */
.L_x_22607:
[----:B------:R2:W5:Y:S01]  /*6c10*/  LDG.E.64 R16, desc[UR36][R4.64] ;  /* 0x0000002404107981 */ /* 0x000562000c1e1b00 */
[----:B------:R-:W-:Y:S05]  /*6c20*/  BRA `(.L_x_22583) ;  /* 0x0000000000087947 */ /* 0x000fea0003800000 */
.L_x_22606:
[----:B------:R3:W5:Y:S01]  /*6c30*/  LDG.E R16, desc[UR36][R4.64] ;  /* 0x0000002404107981 */ /* 0x000762000c1e1900 */
[----:B------:R-:W-:-:S07]  /*6c40*/  IMAD.MOV.U32 R17, RZ, RZ, RZ ;  /* 0x000000ffff117224 */ /* 0x000fce00078e00ff */
.L_x_22583:
        /* <DEDUP_REMOVED lines=17> */
.L_x_22614:
[----:B------:R3:W5:Y:S01]  /*6d60*/  LDG.E.U8 R14, desc[UR36][R4.64] ;  /* 0x00000024040e7981 */ /* 0x000762000c1e1100 */
[----:B------:R-:W-:Y:S01]  /*6d70*/  IMAD.MOV.U32 R15, RZ, RZ, RZ ;  /* 0x000000ffff0f7224 */ /* 0x000fe200078e00ff */
[----:B------:R-:W-:Y:S06]  /*6d80*/  BRA `(.L_x_22616) ;  /* 0x0000000c00447947 */ /* 0x000fec0003800000 */
.L_x_22613:
        /* <DEDUP_REMOVED lines=8> */
.L_x_22618:
[----:B------:R-:W2:Y:S02]  /*6e10*/  LDG.E R14, desc[UR36][R4.64] ;  /* 0x00000024040e7981 */ /* 0x000ea4000c1e1900 */
[----:B--2---:R-:W-:Y:S01]  /*6e20*/  SHF.R.S32.HI R15, RZ, 0x1f, R14 ;  /* 0x0000001fff0f7819 */ /* 0x004fe2000001140e */
[----:B------:R-:W-:Y:S06]  /*6e30*/  BRA `(.L_x_22616) ;  /* 0x0000000c00187947 */ /* 0x000fec0003800000 */
.L_x_22617:
[----:B------:R-:W2:Y:S02]  /*6e40*/  LDG.E.S16 R14, desc[UR36][R4.64] ;  /* 0x00000024040e7981 */ /* 0x000ea4000c1e1700 */
[----:B--2---:R-:W-:Y:S01]  /*6e50*/  SHF.R.S32.HI R15, RZ, 0x1f, R14 ;  /* 0x0000001fff0f7819 */ /* 0x004fe2000001140e */
[----:B------:R-:W-:Y:S06]  /*6e60*/  BRA `(.L_x_22616) ;  /* 0x0000000c000c7947 */ /* 0x000fec0003800000 */
.L_x_22612:
[----:B------:R-:W-:-:S09]  /*6e70*/  UISETP.GT.AND UP0, UPT, UR4, 0x6, UPT ;  /* 0x000000060400788c */ /* 0x000fd2000bf04270 */
[----:B------:R-:W-:Y:S05]  /*6e80*/  BRA.U UP0, `(.L_x_22619) ;  /* 0x00000001002c7547 */ /* 0x000fea000b800000 */
[----:B------:R-:W-:-:S09]  /*6e90*/  UISETP.NE.AND UP0, UPT, UR4, 0x5, UPT ;  /* 0x000000050400788c */ /* 0x000fd2000bf05270 */
[----:B------:R-:W-:Y:S05]  /*6ea0*/  BRA.U !UP0, `(.L_x_22620) ;  /* 0x0000000108147547 */ /* 0x000fea000b800000 */
[----:B------:R-:W-:-:S09]  /*6eb0*/  UISETP.NE.AND UP0, UPT, UR4, 0x6, UPT ;  /* 0x000000060400788c */ /* 0x000fd2000bf05270 */
[----:B------:R-:W-:Y:S05]  /*6ec0*/  BRA.U UP0, `(.L_x_22615) ;  /* 0x00000009009c7547 */ /* 0x000fea000b800000 */
[----:B------:R-:W2:Y:S02]  /*6ed0*/  LDG.E R4, desc[UR36][R4.64] ;  /* 0x0000002404047981 */ /* 0x000ea4000c1e1900 */
[----:B--2---:R0:W1:Y:S02]  /*6ee0*/  F2I.S64.TRUNC R14, R4 ;  /* 0x00000004000e7311 */ /* 0x004064000020d900 */
[----:B01----:R-:W-:Y:S05]  /*6ef0*/  BRA `(.L_x_22616) ;  /* 0x0000000800e87947 */ /* 0x003fea0003800000 */
.L_x_22620:
[----:B------:R-:W2:Y:S02]  /*6f00*/  LDG.E.U16 R4, desc[UR36][R4.64] ;  /* 0x0000002404047981 */ /* 0x000ea4000c1e1500 */
[----:B--2---:R-:W-:-:S06]  /*6f10*/  HADD2.F32 R14, -RZ, R4.H0_H0 ;  /* 0x20000004ff0e7230 */ /* 0x004fcc0000004100 */
[----:B------:R-:W0:Y:S02]  /*6f20*/  F2I.S64.TRUNC R14, R14 ;  /* 0x0000000e000e7311 */ /* 0x000e24000020d900 */
[----:B0-----:R-:W-:Y:S05]  /*6f30*/  BRA `(.L_x_22616) ;  /* 0x0000000800d87947 */ /* 0x001fea0003800000 */
.L_x_22619:
[----:B------:R-:W-:-:S09]  /*6f40*/  UISETP.NE.AND UP0, UPT, UR4, 0x7, UPT ;  /* 0x000000070400788c */ /* 0x000fd2000bf05270 */
[----:B------:R-:W-:Y:S05]  /*6f50*/  BRA.U !UP0, `(.L_x_22621) ;  /* 0x00000001082c7547 */ /* 0x000fea000b800000 */
[----:B------:R-:W-:-:S09]  /*6f60*/  UISETP.NE.AND UP0, UPT, UR4, 0x8, UPT ;  /* 0x000000080400788c */ /* 0x000fd2000bf05270 */
[----:B------:R-:W-:Y:S05]  /*6f70*/  BRA.U !UP0, `(.L_x_22622) ;  /* 0x0000000108147547 */ /* 0x000fea000b800000 */
[----:B------:R-:W-:-:S09]  /*6f80*/  UISETP.NE.AND UP0, UPT, UR4, 0x9, UPT ;  /* 0x000000090400788c */ /* 0x000fd2000bf05270 */
[----:B------:R-:W-:Y:S05]  /*6f90*/  BRA.U UP0, `(.L_x_22615) ;  /* 0x0000000900687547 */ /* 0x000fea000b800000 */
[----:B------:R-:W2:Y:S02]  /*6fa0*/  LDG.E R4, desc[UR36][R4.64] ;  /* 0x0000002404047981 */ /* 0x000ea4000c1e1900 */
[----:B--2---:R0:W1:Y:S02]  /*6fb0*/  F2I.S64.TRUNC R14, R4 ;  /* 0x00000004000e7311 */ /* 0x004064000020d900 */
[----:B01----:R-:W-:Y:S05]  /*6fc0*/  BRA `(.L_x_22616) ;  /* 0x0000000800b47947 */ /* 0x003fea0003800000 */
.L_x_22622:
[----:B------:R-:W2:Y:S02]  /*6fd0*/  LDG.E.U16 R4, desc[UR36][R4.64] ;  /* 0x0000002404047981 */ /* 0x000ea4000c1e1500 */
[----:B--2---:R-:W-:-:S06]  /*6fe0*/  HADD2.F32 R14, -RZ, R4.H0_H0 ;  /* 0x20000004ff0e7230 */ /* 0x004fcc0000004100 */
[----:B------:R-:W0:Y:S02]  /*6ff0*/  F2I.S64.TRUNC R14, R14 ;  /* 0x0000000e000e7311 */ /* 0x000e24000020d900 */
[----:B0-----:R-:W-:Y:S05]  /*7000*/  BRA `(.L_x_22616) ;  /* 0x0000000800a47947 */ /* 0x001fea0003800000 */
.L_x_22621:
[----:B------:R-:W2:Y:S02]  /*7010*/  LDG.E.64 R4, desc[UR36][R4.64] ;  /* 0x0000002404047981 */ /* 0x000ea4000c1e1b00 */
[----:B--2---:R0:W1:Y:S02]  /*7020*/  F2I.S64.F64.TRUNC R14, R4 ;  /* 0x00000004000e7311 */ /* 0x004064000030d900 */
[----:B01----:R-:W-:Y:S05]  /*7030*/  BRA `(.L_x_22616) ;  /* 0x0000000800987947 */ /* 0x003fea0003800000 */
.L_x_22611:
        /* <DEDUP_REMOVED lines=13> */
.L_x_22625:
[----:B------:R-:W2:Y:S02]  /*7110*/  LDG.E.64 R4, desc[UR36][R4.64] ;  /* 0x0000002404047981 */ /* 0x000ea4000c1e1b00 */
[----:B--2---:R0:W1:Y:S02]  /*7120*/  F2I.S64.F64.TRUNC R14, R4 ;  /* 0x00000004000e7311 */ /* 0x004064000030d900 */
[----:B01----:R-:W-:Y:S05]  /*7130*/  BRA `(.L_x_22616) ;  /* 0x0000000800587947 */ /* 0x003fea0003800000 */
.L_x_22624:
        /* <DEDUP_REMOVED lines=24> */
[----:B------:R0:W1:Y:S02]  /*72c0*/  F2I.S64.TRUNC R14, R3 ;  /* 0x00000003000e7311 */ /* 0x000064000020d900 */
[----:B01----:R-:W-:Y:S05]  /*72d0*/  BRA `(.L_x_22616) ;  /* 0x0000000400f07947 */ /* 0x003fea0003800000 */
.L_x_22627:
        /* <DEDUP_REMOVED lines=12> */
[----:B------:R0:W1:Y:S02]  /*73a0*/  F2I.S64.TRUNC R14, R0 ;  /* 0x00000000000e7311 */ /* 0x000064000020d900 */
[----:B01----:R-:W-:Y:S05]  /*73b0*/  BRA `(.L_x_22616) ;  /* 0x0000000400b87947 */ /* 0x003fea0003800000 */
.L_x_22626:
[----:B------:R-:W2:Y:S02]  /*73c0*/  LDG.E.U16 R14, desc[UR36][R4.64] ;  /* 0x00000024040e7981 */ /* 0x000ea4000c1e1500 */
[----:B--2---:R-:W-:-:S06]  /*73d0*/  IMAD.U32 R14, R14, 0x10000, RZ ;  /* 0x000100000e0e7824 */ /* 0x004fcc00078e00ff */
[----:B------:R-:W0:Y:S02]  /*73e0*/  F2I.S64.TRUNC R14, R14 ;  /* 0x0000000e000e7311 */ /* 0x000e24000020d900 */
[----:B0-----:R-:W-:Y:S05]  /*73f0*/  BRA `(.L_x_22616) ;  /* 0x0000000400a87947 */ /* 0x001fea0003800000 */
.L_x_22623:
        /* <DEDUP_REMOVED lines=11> */
.L_x_22630:
        /* <DEDUP_REMOVED lines=21> */
.L_x_22634:
[----:B------:R-:W-:Y:S05]  /*7600*/  BSYNC.RECONVERGENT B1 ;  /* 0x0000000000017941 */ /* 0x000fea0003800200 */
.L_x_22633:
[----:B------:R-:W-:Y:S01]  /*7610*/  IMAD.SHL.U32 R0, R0, 0x100000, RZ ;  /* 0x0010000000007824 */ /* 0x000fe200078e00ff */
[----:B------:R-:W-:-:S04]  /*7620*/  LEA R3, R3, 0x3b800000, 0x17 ;  /* 0x3b80000003037811 */ /* 0x000fc800078eb8ff */
[----:B------:R-:W-:-:S07]  /*7630*/  LOP3.LUT R14, R3, R0, R7, 0xfe, !PT ;  /* 0x00000000030e7212 */ /* 0x000fce00078efe07 */
.L_x_22632:
[----:B------:R-:W-:Y:S05]  /*7640*/  BSYNC.RECONVERGENT B0 ;  /* 0x0000000000007941 */ /* 0x000fea0003800200 */
.L_x_22631:
[----:B------:R-:W2:Y:S02]  /*7650*/  F2I.S64.TRUNC R14, R14 ;  /* 0x0000000e000e7311 */ /* 0x000ea4000020d900 */
[----:B--2---:R-:W-:Y:S05]  /*7660*/  BRA `(.L_x_22616) ;  /* 0x00000004000c7947 */ /* 0x004fea0003800000 */
.L_x_22629:
        /* <DEDUP_REMOVED lines=21> */
.L_x_22638:
[----:B------:R-:W-:Y:S05]  /*77c0*/  BSYNC.RECONVERGENT B1 ;  /* 0x0000000000017941 */ /* 0x000fea0003800200 */
.L_x_22637:
[----:B------:R-:W-:Y:S02]  /*77d0*/  SHF.L.U32 R0, R0, 0x15, RZ ;  /* 0x0000001500007819 */ /* 0x000fe400000006ff */
[----:B------:R-:W-:-:S04]  /*77e0*/  LEA R3, R3, 0x37800000, 0x17 ;  /* 0x3780000003037811 */ /* 0x000fc800078eb8ff */
[----:B------:R-:W-:-:S07]  /*77f0*/  LOP3.LUT R14, R3, R0, R7, 0xfe, !PT ;  /* 0x00000000030e7212 */ /* 0x000fce00078efe07 */
.L_x_22636:
[----:B------:R-:W-:Y:S05]  /*7800*/  BSYNC.RECONVERGENT B0 ;  /* 0x0000000000007941 */ /* 0x000fea0003800200 */
.L_x_22635:
[----:B------:R-:W3:Y:S02]  /*7810*/  F2I.S64.TRUNC R14, R14 ;  /* 0x0000000e000e7311 */ /* 0x000ee4000020d900 */
[----:B---3--:R-:W-:Y:S05]  /*7820*/  BRA `(.L_x_22616) ;  /* 0x00000000009c7947 */ /* 0x008fea0003800000 */
.L_x_22628:
        /* <DEDUP_REMOVED lines=14> */
.L_x_22642:
[----:B------:R-:W-:Y:S05]  /*7910*/  BSYNC.RECONVERGENT B0 ;  /* 0x0000000000007941 */ /* 0x000fea0003800200 */
.L_x_22641:
[----:B------:R-:W0:Y:S02]  /*7920*/  F2I.S64.TRUNC R14, R14 ;  /* 0x0000000e000e7311 */ /* 0x000e24000020d900 */
[----:B0-----:R-:W-:Y:S05]  /*7930*/  BRA `(.L_x_22616) ;  /* 0x0000000000587947 */ /* 0x001fea0003800000 */
.L_x_22615:
        /* <DEDUP_REMOVED lines=15> */
[----:B--2--5:R-:W-:Y:S05]  /*7a30*/  CALL.ABS.NOINC R14 ;  /* 0x000000000e007343 */ /* 0x024fea0003c00000 */
.L_x_22643:
[----:B------:R-:W-:Y:S01]  /*7a40*/  CS2R R14, SRZ ;  /* 0x00000000000e7805 */ /* 0x000fe2000001ff00 */
[----:B------:R-:W-:Y:S06]  /*7a50*/  BRA `(.L_x_22616) ;  /* 0x0000000000107947 */ /* 0x000fec0003800000 */
.L_x_22640:
[----:B------:R0:W5:Y:S01]  /*7a60*/  LDG.E.64 R14, desc[UR36][R4.64] ;  /* 0x00000024040e7981 */ /* 0x000162000c1e1b00 */
[----:B------:R-:W-:Y:S05]  /*7a70*/  BRA `(.L_x_22616) ;  /* 0x0000000000087947 */ /* 0x000fea0003800000 */
.L_x_22639:
[----:B------:R1:W5:Y:S01]  /*7a80*/  LDG.E R14, desc[UR36][R4.64] ;  /* 0x00000024040e7981 */ /* 0x000362000c1e1900 */
[----:B------:R-:W-:-:S07]  /*7a90*/  IMAD.MOV.U32 R15, RZ, RZ, RZ ;  /* 0x000000ffff0f7224 */ /* 0x000fce00078e00ff */
.L_x_22616:
        /* <DEDUP_REMOVED lines=15> */
[----:B0-----:R-:W-:Y:S01]  /*7b90*/  IMAD.MOV.U32 R4, RZ, RZ, RZ ;  /* 0x000000ffff047224 */ /* 0x001fe200078e00ff */
[----:B-1----:R-:W-:-:S05]  /*7ba0*/  IADD3 R3, PT, PT, RZ, -R5, RZ ;  /* 0x80000005ff037210 */ /* 0x002fca0007ffe0ff */
[----:B------:R-:W-:-:S04]  /*7bb0*/  IMAD R3, R3, R14, RZ ;  /* 0x0000000e03037224 */ /* 0x000fc800078e02ff */
[----:B------:R-:W-:-:S06]  /*7bc0*/  IMAD.HI.U32 R5, R5, R3, R4 ;  /* 0x0000000305057227 */ /* 0x000fcc00078e0004 */
[----:B------:R-:W-:-:S04]  /*7bd0*/  IMAD.HI.U32 R4, R5, R16, RZ ;  /* 0x0000001005047227 */ /* 0x000fc800078e00ff */
[----:B------:R-:W-:Y:S02]  /*7be0*/  IMAD.MOV R3, RZ, RZ, -R4 ;  /* 0x000000ffff037224 */ /* 0x000fe400078e0a04 */
[----:B------:R-:W-:Y:S02]  /*7bf0*/  IMAD.MOV.U32 R5, RZ, RZ, RZ ;  /* 0x000000ffff057224 */ /* 0x000fe400078e00ff */
[----:B------:R-:W-:-:S05]  /*7c00*/  IMAD R3, R14, R3, R16 ;  /* 0x000000030e037224 */ /* 0x000fca00078e0210 */
[----:B------:R-:W-:-:S13]  /*7c10*/  ISETP.GE.U32.AND P0, PT, R3, R14, PT ;  /* 0x0000000e0300720c */ /* 0x000fda0003f06070 */
[----:B------:R-:W-:Y:S01]  /*7c20*/  @P0 IADD3 R3, PT, PT, R3, -R14, RZ ;  /* 0x8000000e03030210 */ /* 0x000fe20007ffe0ff */
[----:B------:R-:W-:-:S03]  /*7c30*/  @P0 VIADD R4, R4, 0x1 ;  /* 0x0000000104040836 */ /* 0x000fc60000000000 */
[----:B------:R-:W-:-:S13]  /*7c40*/  ISETP.GE.U32.AND P1, PT, R3, R14, PT ;  /* 0x0000000e0300720c */ /* 0x000fda0003f26070 */
[----:B------:R-:W-:Y:S01]  /*7c50*/  @P1 VIADD R4, R4, 0x1 ;  /* 0x0000000104041836 */ /* 0x000fe20000000000 */
[----:B------:R-:W-:-:S04]  /*7c60*/  @!P2 LOP3.LUT R4, RZ, R14, RZ, 0x33, !PT ;  /* 0x0000000eff04a212 */ /* 0x000fc800078e33ff */
[----:B------:R-:W-:-:S05]  /*7c70*/  IADD3 R3, PT, PT, -R4, RZ, RZ ;  /* 0x000000ff04037210 */ /* 0x000fca0007ffe1ff */
[----:B------:R-:W-:-:S05]  /*7c80*/  IMAD R14, R14, R3, R16 ;  /* 0x000000030e0e7224 */ /* 0x000fca00078e0210 */
[----:B------:R-:W-:-:S04]  /*7c90*/  ISETP.NE.U32.AND P0, PT, R14, RZ, PT ;  /* 0x000000ff0e00720c */ /* 0x000fc80003f05070 */
[----:B------:R-:W-:Y:S01]  /*7ca0*/  ISETP.NE.AND.EX P0, PT, RZ, RZ, PT, P0 ;  /* 0x000000ffff00720c */ /* 0x000fe20003f05300 */
[----:B------:R-:W-:-:S12]  /*7cb0*/  BRA `(.L_x_22648) ;  /* 0x0000000000487947 */ /* 0x000fd80003800000 */
.L_x_22647:
[----:B------:R-:W-:Y:S01]  /*7cc0*/  IMAD.MOV.U32 R11, RZ, RZ, R16 ;  /* 0x000000ffff0b7224 */ /* 0x000fe200078e0010 */
[----:B------:R-:W-:Y:S01]  /*7cd0*/  MOV R10, R17 ;  /* 0x00000011000a7202 */ /* 0x000fe20000000f00 */
[----:B------:R-:W-:Y:S01]  /*7ce0*/  IMAD.MOV.U32 R6, RZ, RZ, R14 ;  /* 0x000000ffff067224 */ /* 0x000fe200078e000e */
[----:B01234-:R-:W-:Y:S01]  /*7cf0*/  MOV R4, 0x7d20 ;  /* 0x00007d2000047802 */ /* 0x01ffe20000000f00 */
[----:B------:R-:W-:-:S07]  /*7d00*/  IMAD.MOV.U32 R3, RZ, RZ, R15 ;  /* 0x000000ffff037224 */ /* 0x000fce00078e000f */
[----:B------:R-:W-:Y:S05]  /*7d10*/  CALL.REL.NOINC `($__internal_18_$__cuda_sm20_div_s64) ;  /* 0x0000009c00947944 */ /* 0x000fea0003c00000 */
[----:B------:R-:W-:Y:S01]  /*7d20*/  IADD3 R9, P0, PT, RZ, -R0, RZ ;  /* 0x80000000ff097210 */ /* 0x000fe20007f1e0ff */
[----:B------:R-:W-:Y:S02]  /*7d30*/  IMAD.MOV.U32 R4, RZ, RZ, R16 ;  /* 0x000000ffff047224 */ /* 0x000fe400078e0010 */
[----:B------:R-:W-:Y:S01]  /*7d40*/  IMAD.MOV.U32 R5, RZ, RZ, R17 ;  /* 0x000000ffff057224 */ /* 0x000fe200078e0011 */
[----:B------:R-:W-:Y:S01]  /*7d50*/  IADD3.X R7, PT, PT, RZ, ~R3, RZ, P0, !PT ;  /* 0x80000003ff077210 */ /* 0x000fe200007fe4ff */
[----:B------:R-:W-:-:S04]  /*7d60*/  IMAD.WIDE.U32 R4, R14, R9, R4 ;  /* 0x000000090e047225 */ /* 0x000fc800078e0004 */
[----:B------:R-:W-:Y:S01]  /*7d70*/  IMAD R7, R7, R14, RZ ;  /* 0x0000000e07077224 */ /* 0x000fe200078e02ff */
[----:B------:R-:W-:-:S03]  /*7d80*/  ISETP.NE.U32.AND P0, PT, R4, RZ, PT ;  /* 0x000000ff0400720c */ /* 0x000fc60003f05070 */
[----:B------:R-:W-:-:S05]  /*7d90*/  IMAD R7, R15, R9, R7 ;  /* 0x000000090f077224 */ /* 0x000fca00078e0207 */
[----:B------:R-:W-:Y:S01]  /*7da0*/  IADD3 R4, PT, PT, R5, R7, RZ ;  /* 0x0000000705047210 */ /* 0x000fe20007ffe0ff */
[----:B------:R-:W-:-:S03]  /*7db0*/  IMAD.MOV.U32 R5, RZ, RZ, R3 ;  /* 0x000000ffff057224 */ /* 0x000fc600078e0003 */
[----:B------:R-:W-:Y:S01]  /*7dc0*/  ISETP.NE.AND.EX P0, PT, R4, RZ, PT, P0 ;  /* 0x000000ff0400720c */ /* 0x000fe20003f05300 */
[----:B------:R-:W-:-:S12]  /*7dd0*/  IMAD.MOV.U32 R4, RZ, RZ, R0 ;  /* 0x000000ffff047224 */ /* 0x000fd800078e0000 */
.L_x_22648:
[----:B------:R-:W-:Y:S05]  /*7de0*/  BSYNC.RECONVERGENT B1 ;  /* 0x0000000000017941 */ /* 0x000fea0003800200 */
.L_x_22646:
[----:B------:R-:W-:-:S04]  /*7df0*/  SEL R3, RZ, 0xffffffff, !P0 ;  /* 0xffffffffff037807 */ /* 0x000fc80004000000 */
[----:B------:R-:W-:-:S04]  /*7e00*/  IADD3 R4, P0, PT, R4, R3, RZ ;  /* 0x0000000304047210 */ /* 0x000fc80007f1e0ff */
[----:B------:R-:W-:Y:S01]  /*7e10*/  IADD3.X R5, PT, PT, R5, R3, RZ, P0, !PT ;  /* 0x0000000305057210 */ /* 0x000fe200007fe4ff */
[----:B------:R-:W-:Y:S08]  /*7e20*/  BRA `(.L_x_22649) ;  /* 0x0000000000807947 */ /* 0x000ff00003800000 */
.L_x_22645:
        /* <DEDUP_REMOVED lines=16> */
[----:B------:R-:W-:Y:S01]  /*7f30*/  @P0 IMAD.IADD R5, R5, 0x1, -R14 ;  /* 0x0000000105050824 */ /* 0x000fe200078e0a0e */
[----:B------:R-:W-:-:S04]  /*7f40*/  @P0 IADD3 R3, PT, PT, R3, 0x1, RZ ;  /* 0x0000000103030810 */ /* 0x000fc80007ffe0ff */
[----:B------:R-:W-:Y:S02]  /*7f50*/  ISETP.GE.U32.AND P1, PT, R5, R14, PT ;  /* 0x0000000e0500720c */ /* 0x000fe40003f26070 */
[----:B------:R-:W-:-:S11]  /*7f60*/  MOV R5, RZ ;  /* 0x000000ff00057202 */ /* 0x000fd60000000f00 */
[----:B------:R-:W-:Y:S01]  /*7f70*/  @P1 VIADD R3, R3, 0x1 ;  /* 0x0000000103031836 */ /* 0x000fe20000000000 */
[----:B------:R-:W-:-:S05]  /*7f80*/  @!P2 LOP3.LUT R3, RZ, R14, RZ, 0x33, !PT ;  /* 0x0000000eff03a212 */ /* 0x000fca00078e33ff */
[----:B------:R-:W-:Y:S01]  /*7f90*/  IMAD.MOV.U32 R4, RZ, RZ, R3 ;  /* 0x000000ffff047224 */ /* 0x000fe200078e0003 */
[----:B------:R-:W-:Y:S06]  /*7fa0*/  BRA `(.L_x_22649) ;  /* 0x0000000000207947 */ /* 0x000fec0003800000 */
.L_x_22650:
        /* <DEDUP_REMOVED lines=8> */
.L_x_22649:
[----:B------:R-:W-:Y:S05]  /*8030*/  BSYNC.RECONVERGENT B0 ;  /* 0x0000000000007941 */ /* 0x000fea0003800200 */
.L_x_22644:
        /* <DEDUP_REMOVED lines=16> */
.L_x_22654:
[----:B------:R0:W-:Y:S01]  /*8140*/  STG.E.U8 desc[UR36][R2.64], R4 ;  /* 0x0000000402007986 */ /* 0x0001e2000c101124 */
[----:B------:R-:W-:Y:S05]  /*8150*/  BRA `(.L_x_22656) ;  /* 0x0000000c00387947 */ /* 0x000fea0003800000 */
.L_x_22653:
        /* <DEDUP_REMOVED lines=8> */
.L_x_22658:
[----:B------:R0:W-:Y:S01]  /*81e0*/  STG.E desc[UR36][R2.64], R4 ;  /* 0x0000000402007986 */ /* 0x0001e2000c101924 */
[----:B------:R-:W-:Y:S05]  /*81f0*/  BRA `(.L_x_22656) ;  /* 0x0000000c00107947 */ /* 0x000fea0003800000 */
.L_x_22657:
[----:B------:R0:W-:Y:S01]  /*8200*/  STG.E.U16 desc[UR36][R2.64], R4 ;  /* 0x0000000402007986 */ /* 0x0001e2000c101524 */
[----:B------:R-:W-:Y:S05]  /*8210*/  BRA `(.L_x_22656) ;  /* 0x0000000c00087947 */ /* 0x000fea0003800000 */
.L_x_22652:
        /* <DEDUP_REMOVED lines=9> */
.L_x_22660:
[----:B------:R-:W0:Y:S02]  /*82b0*/  I2F.S64 R0, R4 ;  /* 0x0000000400007312 */ /* 0x000e240000301400 */
[----:B0-----:R-:W-:-:S05]  /*82c0*/  F2FP.F16.F32.PACK_AB R0, RZ, R0 ;  /* 0x00000000ff00723e */ /* 0x001fca00000000ff */
[----:B------:R0:W-:Y:S01]  /*82d0*/  STG.E.U16 desc[UR36][R2.64], R0 ;  /* 0x0000000002007986 */ /* 0x0001e2000c101524 */
[----:B------:R-:W-:Y:S05]  /*82e0*/  BRA `(.L_x_22656) ;  /* 0x0000000800d47947 */ /* 0x000fea0003800000 */
.L_x_22659:
        /* <DEDUP_REMOVED lines=10> */
.L_x_22662:
[----:B------:R-:W0:Y:S02]  /*8390*/  I2F.S64 R4, R4 ;  /* 0x0000000400047312 */ /* 0x000e240000301400 */
[----:B0-----:R-:W-:-:S04]  /*83a0*/  F2FP.F16.F32.PACK_AB R5, RZ, R4 ;  /* 0x00000004ff05723e */ /* 0x001fc800000000ff */
[----:B------:R-:W-:-:S05]  /*83b0*/  PRMT R5, R5, 0x5410, RZ ;  /* 0x0000541005057816 */ /* 0x000fca00000000ff */
[----:B------:R0:W-:Y:S01]  /*83c0*/  STG.E desc[UR36][R2.64], R5 ;  /* 0x0000000502007986 */ /* 0x0001e2000c101924 */
[----:B------:R-:W-:Y:S05]  /*83d0*/  BRA `(.L_x_22656) ;  /* 0x0000000800987947 */ /* 0x000fea0003800000 */
.L_x_22661:
[----:B------:R-:W0:Y:S02]  /*83e0*/  I2F.F64.S64 R4, R4 ;  /* 0x0000000400047312 */ /* 0x000e240000301c00 */
[----:B0-----:R0:W-:Y:S01]  /*83f0*/  STG.E.64 desc[UR36][R2.64], R4 ;  /* 0x0000000402007986 */ /* 0x0011e2000c101b24 */
[----:B------:R-:W-:Y:S05]  /*8400*/  BRA `(.L_x_22656) ;  /* 0x00000008008c7947 */ /* 0x000fea0003800000 */
.L_x_22651:
        /* <DEDUP_REMOVED lines=12> */
.L_x_22666:
[----:B------:R-:W0:Y:S01]  /*84d0*/  I2F.S64 R5, R4 ;  /* 0x0000000400057312 */ /* 0x000e220000301400 */
[----:B------:R-:W-:Y:S01]  /*84e0*/  BSSY.RECONVERGENT B0, `(.L_x_22667) ;  /* 0x0000013000007945 */ /* 0x000fe20003800200 */
[----:B0-----:R-:W-:Y:S01]  /*84f0*/  LOP3.LUT R6, R5, 0x7fffffff, RZ, 0xc0, !PT ;  /* 0x7fffffff05067812 */ /* 0x001fe200078ec0ff */
[----:B------:R-:W-:-:S03]  /*8500*/  HFMA2 R0, -RZ, RZ, 0, 7.62939453125e-06 ;  /* 0x00000080ff007431 */ /* 0x000fc600000001ff */
        /* <DEDUP_REMOVED lines=14> */
.L_x_22669:
[----:B------:R-:W-:-:S04]  /*85f0*/  SHF.R.U32.HI R5, RZ, 0x18, R5 ;  /* 0x00000018ff057819 */ /* 0x000fc80000011605 */
[----:B------:R-:W-:-:S07]  /*8600*/  LOP3.LUT R0, R0, 0x80, R5, 0xf8, !PT ;  /* 0x0000008000007812 */ /* 0x000fce00078ef805 */
.L_x_22668:
[----:B------:R-:W-:Y:S05]  /*8610*/  BSYNC.RECONVERGENT B0 ;  /* 0x0000000000007941 */ /* 0x000fea0003800200 */
.L_x_22667:
[----:B------:R0:W-:Y:S01]  /*8620*/  STG.E.U8 desc[UR36][R2.64], R0 ;  /* 0x0000000002007986 */ /* 0x0001e2000c101124 */
[----:B------:R-:W-:Y:S05]  /*8630*/  BRA `(.L_x_22656) ;  /* 0x0000000800007947 */ /* 0x000fea0003800000 */
.L_x_22665:
[----:B------:R-:W0:Y:S01]  /*8640*/  I2F.S64 R5, R4 ;  /* 0x0000000400057312 */ /* 0x000e220000301400 */
[----:B------:R-:W-:Y:S01]  /*8650*/  BSSY.RECONVERGENT B0, `(.L_x_22670) ;  /* 0x0000013000007945 */ /* 0x000fe20003800200 */
[----:B0-----:R-:W-:Y:S01]  /*8660*/  LOP3.LUT R6, R5, 0x7fffffff, RZ, 0xc0, !PT ;  /* 0x7fffffff05067812 */ /* 0x001fe200078ec0ff */
[----:B------:R-:W-:-:S03]  /*8670*/  IMAD.MOV.U32 R0, RZ, RZ, 0x80 ;  /* 0x00000080ff007424 */ /* 0x000fc600078e00ff */
        /* <DEDUP_REMOVED lines=14> */
.L_x_22672:
[----:B------:R-:W-:-:S04]  /*8760*/  SHF.R.U32.HI R5, RZ, 0x18, R5 ;  /* 0x00000018ff057819 */ /* 0x000fc80000011605 */
[----:B------:R-:W-:-:S07]  /*8770*/  LOP3.LUT R0, R0, 0x80, R5, 0xf8, !PT ;  /* 0x0000008000007812 */ /* 0x000fce00078ef805 */
.L_x_22671:
[----:B------:R-:W-:Y:S05]  /*8780*/  BSYNC.RECONVERGENT B0 ;  /* 0x0000000000007941 */ /* 0x000fea0003800200 */
.L_x_22670:
[----:B------:R0:W-:Y:S01]  /*8790*/  STG.E.U8 desc[UR36][R2.64], R0 ;  /* 0x0000000002007986 */ /* 0x0001e2000c101124 */
[----:B------:R-:W-:Y:S05]  /*87a0*/  BRA `(.L_x_22656) ;  /* 0x0000000400a47947 */ /* 0x000fea0003800000 */
.L_x_22664:
[----:B------:R-:W-:-:S09]  /*87b0*/  UISETP.NE.AND UP0, UPT, UR4, 0x1c, UPT ;  /* 0x0000001c0400788c */ /* 0x000fd2000bf05270 */
[----:B------:R-:W-:Y:S05]  /*87c0*/  BRA.U !UP0, `(.L_x_22673) ;  /* 0x00000001085c7547 */ /* 0x000fea000b800000 */
[----:B------:R-:W-:-:S09]  /*87d0*/  UISETP.NE.AND UP0, UPT, UR4, 0x1d, UPT ;  /* 0x0000001d0400788c */ /* 0x000fd2000bf05270 */
[----:B------:R-:W-:Y:S05]  /*87e0*/  BRA.U !UP0, `(.L_x_22674) ;  /* 0x00000001084c7547 */ /* 0x000fea000b800000 */
[----:B------:R-:W-:-:S09]  /*87f0*/  UISETP.NE.AND UP0, UPT, UR4, 0x2c, UPT ;  /* 0x0000002c0400788c */ /* 0x000fd2000bf05270 */
[----:B------:R-:W-:Y:S05]  /*8800*/  BRA.U UP0, `(.L_x_22655) ;  /* 0x0000000100a87547 */ /* 0x000fea000b800000 */
        /* <DEDUP_REMOVED lines=17> */
.L_x_22674:
[----:B------:R0:W-:Y:S01]  /*8920*/  STG.E.64 desc[UR36][R2.64], R4 ;  /* 0x0000000402007986 */ /* 0x0001e2000c101b24 */
[----:B------:R-:W-:Y:S05]  /*8930*/  BRA `(.L_x_22656) ;  /* 0x0000000400407947 */ /* 0x000fea0003800000 */
.L_x_22673:
[----:B------:R0:W-:Y:S01]  /*8940*/  STG.E desc[UR36][R2.64], R4 ;  /* 0x0000000402007986 */ /* 0x0001e2000c101924 */
[----:B------:R-:W-:Y:S05]  /*8950*/  BRA `(.L_x_22656) ;  /* 0x0000000400387947 */ /* 0x000fea0003800000 */
.L_x_22663:
        /* <DEDUP_REMOVED lines=11> */
.L_x_22676:
[----:B------:R-:W-:Y:S01]  /*8a10*/  CS2R R6, SRZ ;  /* 0x0000000000067805 */ /* 0x000fe2000001ff00 */
[----:B------:R-:W0:Y:S04]  /*8a20*/  I2F.F64.S64 R4, R4 ;  /* 0x0000000400047312 */ /* 0x000e280000301c00 */
[----:B0-----:R4:W-:Y:S01]  /*8a30*/  STG.E.128 desc[UR36][R2.64], R4 ;  /* 0x0000000402007986 */ /* 0x0019e2000c101d24 */
[----:B------:R-:W-:Y:S05]  /*8a40*/  BRA `(.L_x_22656) ;  /* 0x0000000000fc7947 */ /* 0x000fea0003800000 */
.L_x_22675:
[----:B------:R-:W-:-:S09]  /*8a50*/  UISETP.NE.AND UP0, UPT, UR4, 0xf, UPT ;  /* 0x0000000f0400788c */ /* 0x000fd2000bf05270 */
[----:B------:R-:W-:Y:S05]  /*8a60*/  BRA.U !UP0, `(.L_x_22677) ;  /* 0x0000000108e87547 */ /* 0x000fea000b800000 */
[----:B------:R-:W-:-:S09]  /*8a70*/  UISETP.NE.AND UP0, UPT, UR4, 0x17, UPT ;  /* 0x000000170400788c */ /* 0x000fd2000bf05270 */
[----:B------:R-:W-:Y:S05]  /*8a80*/  BRA.U !UP0, `(.L_x_22678) ;  /* 0x0000000108907547 */ /* 0x000fea000b800000 */
[----:B------:R-:W-:-:S09]  /*8a90*/  UISETP.NE.AND UP0, UPT, UR4, 0x18, UPT ;  /* 0x000000180400788c */ /* 0x000fd2000bf05270 */
[----:B------:R-:W-:Y:S05]  /*8aa0*/  BRA.U !UP0, `(.L_x_22679) ;  /* 0x0000000108447547 */ /* 0x000fea000b800000 */
.L_x_22655:
        /* <DEDUP_REMOVED lines=16> */
.L_x_22680:
[----:B------:R-:W-:Y:S05]  /*8bb0*/  BRA `(.L_x_22656) ;  /* 0x0000000000a07947 */ /* 0x000fea0003800000 */
.L_x_22679:
[----:B------:R-:W0:Y:S01]  /*8bc0*/  I2F.S64 R5, R4 ;  /* 0x0000000400057312 */ /* 0x000e220000301400 */
[----:B------:R-:W-:Y:S01]  /*8bd0*/  BSSY.RECONVERGENT B0, `(.L_x_22681) ;  /* 0x000000c000007945 */ /* 0x000fe20003800200 */
[----:B0-----:R-:W-:Y:S01]  /*8be0*/  LOP3.LUT R6, R5, 0x7fffffff, RZ, 0xc0, !PT ;  /* 0x7fffffff05067812 */ /* 0x001fe200078ec0ff */
[----:B------:R-:W-:Y:S01]  /*8bf0*/  IMAD.MOV.U32 R0, RZ, RZ, 0x7f ;  /* 0x0000007fff007424 */ /* 0x000fe200078e00ff */
        /* <DEDUP_REMOVED lines=9> */
.L_x_22682:
[----:B------:R-:W-:Y:S05]  /*8c90*/  BSYNC.RECONVERGENT B0 ;  /* 0x0000000000007941 */ /* 0x000fea0003800200 */
.L_x_22681:
[----:B------:R-:W-:-:S05]  /*8ca0*/  LOP3.LUT R7, R0, 0x80, R7, 0xf8, !PT ;  /* 0x0000008000077812 */ /* 0x000fca00078ef807 */
[----:B------:R2:W-:Y:S01]  /*8cb0*/  STG.E.U8 desc[UR36][R2.64], R7 ;  /* 0x0000000702007986 */ /* 0x0005e2000c101124 */
[----:B------:R-:W-:Y:S05]  /*8cc0*/  BRA `(.L_x_22656) ;  /* 0x00000000005c7947 */ /* 0x000fea0003800000 */
.L_x_22678:
[----:B------:R-:W0:Y:S01]  /*8cd0*/  I2F.S64 R5, R4 ;  /* 0x0000000400057312 */ /* 0x000e220000301400 */
        /* <DEDUP_REMOVED lines=11> */
.L_x_22684:
[----:B------:R-:W-:Y:S02]  /*8d90*/  ISETP.GT.U32.AND P0, PT, R6, 0x7f800000, PT ;  /* 0x7f8000000600780c */ /* 0x000fe40003f04070 */
[----:B------:R-:W-:-:S04]  /*8da0*/  MOV R0, 0x7f ;  /* 0x0000007f00007802 */ /* 0x000fc80000000f00 */
[----:B------:R-:W-:-:S07]  /*8db0*/  SEL R0, R0, 0x7c, P0 ;  /* 0x0000007c00007807 */ /* 0x000fce0000000000 */
.L_x_22685:
[----:B------:R-:W-:Y:S05]  /*8dc0*/  BSYNC.RECONVERGENT B0 ;  /* 0x0000000000007941 */ /* 0x000fea0003800200 */
.L_x_22683:
[----:B------:R-:W-:-:S04]  /*8dd0*/  SHF.R.U32.HI R5, RZ, 0x18, R5 ;  /* 0x00000018ff057819 */ /* 0x000fc80000011605 */
[----:B------:R-:W-:-:S05]  /*8de0*/  LOP3.LUT R5, R0, 0x80, R5, 0xf8, !PT ;  /* 0x0000008000057812 */ /* 0x000fca00078ef805 */
[----:B------:R1:W-:Y:S01]  /*8df0*/  STG.E.U8 desc[UR36][R2.64], R5 ;  /* 0x0000000502007986 */ /* 0x0003e2000c101124 */
[----:B------:R-:W-:Y:S05]  /*8e00*/  BRA `(.L_x_22656) ;  /* 0x00000000000c7947 */ /* 0x000fea0003800000 */
.L_x_22677:
[----:B------:R-:W0:Y:S02]  /*8e10*/  I2F.S64 R0, R4 ;  /* 0x0000000400007312 */ /* 0x000e240000301400 */
[----:B0-----:R-:W-:-:S05]  /*8e20*/  F2FP.BF16.F32.PACK_AB R0, RZ, R0 ;  /* 0x00000000ff00723e */ /* 0x001fca00000010ff */
[----:B------:R0:W-:Y:S02]  /*8e30*/  STG.E.U16 desc[UR36][R2.64], R0 ;  /* 0x0000000002007986 */ /* 0x0001e4000c101524 */
.L_x_22656:
[----:B------:R-:W-:-:S07]  /*8e40*/  VIADD R19, R19, 0x80 ;  /* 0x0000008013137836 */ /* 0x000fce0000000000 */
.L_x_22576:
[----:B------:R-:W-:Y:S05]  /*8e50*/  BSYNC.RECONVERGENT B6 ;  /* 0x0000000000067941 */ /* 0x000fea0003800200 */
.L_x_22575:
[----:B------:R-:W5:Y:S01]  /*8e60*/  LDCU UR4, c[0x0][0x380] ;  /* 0x00007000ff0477ac */ /* 0x000f620008000800 */
[----:B------:R-:W-:Y:S01]  /*8e70*/  BSSY.RECONVERGENT B6, `(.L_x_22686) ;  /* 0x000046a000067945 */ /* 0x000fe20003800200 */
[----:B-----5:R-:W-:-:S13]  /*8e80*/  ISETP.GE.AND P0, PT, R19, UR4, PT ;  /* 0x0000000413007c0c */ /* 0x020fda000bf06270 */
[----:B------:R-:W-:Y:S05]  /*8e90*/  @P0 BRA `(.L_x_22687) ;  /* 0x00000044009c0947 */ /* 0x000fea0003800000 */
[----:B------:R-:W5:Y:S01]  /*8ea0*/  LDCU UR4, c[0x0][0x388] ;  /* 0x00007100ff0477ac */ /* 0x000f620008000800 */
[----:B0-----:R-:W-:Y:S02]  /*8eb0*/  HFMA2 R0, -RZ, RZ, 0, 0 ;  /* 0x00000000ff007431 */ /* 0x001fe400000001ff */
[----:B------:R-:W-:Y:S02]  /*8ec0*/  IMAD.MOV.U32 R18, RZ, RZ, RZ ;  /* 0x000000ffff127224 */ /* 0x000fe400078e00ff */
[----:B-1234-:R-:W-:Y:S01]  /*8ed0*/  IMAD.MOV.U32 R2, RZ, RZ, RZ ;  /* 0x000000ffff027224 */ /* 0x01efe200078e00ff */
[----:B-----5:R-:W-:-:S09]  /*8ee0*/  UISETP.NE.AND UP0, UPT, UR4, URZ, UPT ;  /* 0x000000ff0400728c */ /* 0x020fd2000bf05270 */
        /* <DEDUP_REMOVED lines=349> */
.L_x_22688:
        /* <DEDUP_REMOVED lines=17> */
.L_x_22692:
[----:B------:R3:W5:Y:S01]  /*a5d0*/  LDG.E.U8 R16, desc[UR36][R4.64] ;  /* 0x0000002404107981 */ /* 0x000762000c1e1100 */
[----:B------:R-:W-:Y:S01]  /*a5e0*/  IMAD.MOV.U32 R17, RZ, RZ, RZ ;  /* 0x000000ffff117224 */ /* 0x000fe200078e00ff */
[----:B------:R-:W-:Y:S06]  /*a5f0*/  BRA `(.L_x_22694) ;  /* 0x0000000c00447947 */ /* 0x000fec0003800000 */
.L_x_22691:
        /* <DEDUP_REMOVED lines=8> */
.L_x_22696:
[----:B------:R-:W2:Y:S02]  /*a680*/  LDG.E R16, desc[UR36][R4.64] ;  /* 0x0000002404107981 */ /* 0x000ea4000c1e1900 */
[----:B--2---:R-:W-:Y:S01]  /*a690*/  SHF.R.S32.HI R17, RZ, 0x1f, R16 ;  /* 0x0000001fff117819 */ /* 0x004fe20000011410 */
[----:B------:R-:W-:Y:S06]  /*a6a0*/  BRA `(.L_x_22694) ;  /* 0x0000000c00187947 */ /* 0x000fec0003800000 */
.L_x_22695:
[----:B------:R-:W2:Y:S02]  /*a6b0*/  LDG.E.S16 R16, desc[UR36][R4.64] ;  /* 0x0000002404107981 */ /* 0x000ea4000c1e1700 */
[----:B--2---:R-:W-:Y:S01]  /*a6c0*/  SHF.R.S32.HI R17, RZ, 0x1f, R16 ;  /* 0x0000001fff117819 */ /* 0x004fe20000011410 */
[----:B------:R-:W-:Y:S06]  /*a6d0*/  BRA `(.L_x_22694) ;  /* 0x0000000c000c7947 */ /* 0x000fec0003800000 */
.L_x_22690:
        /* <DEDUP_REMOVED lines=9> */
.L_x_22698:
[----:B------:R-:W2:Y:S02]  /*a770*/  LDG.E.U16 R4, desc[UR36][R4.64] ;  /* 0x0000002404047981 */ /* 0x000ea4000c1e1500 */
[----:B--2---:R-:W-:-:S06]  /*a780*/  HADD2.F32 R16, -RZ, R4.H0_H0 ;  /* 0x20000004ff107230 */ /* 0x004fcc0000004100 */
[----:B------:R-:W3:Y:S02]  /*a790*/  F2I.S64.TRUNC R16, R16 ;  /* 0x0000001000107311 */ /* 0x000ee4000020d900 */
[----:B---3--:R-:W-:Y:S05]  /*a7a0*/  BRA `(.L_x_22694) ;  /* 0x0000000800d87947 */ /* 0x008fea0003800000 */
.L_x_22697:
        /* <DEDUP_REMOVED lines=9> */
.L_x_22700:
[----:B------:R-:W2:Y:S02]  /*a840*/  LDG.E.U16 R4, desc[UR36][R4.64] ;  /* 0x0000002404047981 */ /* 0x000ea4000c1e1500 */
[----:B--2---:R-:W-:-:S06]  /*a850*/  HADD2.F32 R16, -RZ, R4.H0_H0 ;  /* 0x20000004ff107230 */ /* 0x004fcc0000004100 */
[----:B------:R-:W3:Y:S02]  /*a860*/  F2I.S64.TRUNC R16, R16 ;  /* 0x0000001000107311 */ /* 0x000ee4000020d900 */
[----:B---3--:R-:W-:Y:S05]  /*a870*/  BRA `(.L_x_22694) ;  /* 0x0000000800a47947 */ /* 0x008fea0003800000 */
.L_x_22699:
[----:B------:R-:W2:Y:S02]  /*a880*/  LDG.E.64 R4, desc[UR36][R4.64] ;  /* 0x0000002404047981 */ /* 0x000ea4000c1e1b00 */
[----:B--2---:R3:W4:Y:S02]  /*a890*/  F2I.S64.F64.TRUNC R16, R4 ;  /* 0x0000000400107311 */ /* 0x004724000030d900 */
[----:B---34-:R-:W-:Y:S05]  /*a8a0*/  BRA `(.L_x_22694) ;  /* 0x0000000800987947 */ /* 0x018fea0003800000 */
.L_x_22689:
        /* <DEDUP_REMOVED lines=13> */
.L_x_22703:
[----:B------:R-:W2:Y:S02]  /*a980*/  LDG.E.64 R4, desc[UR36][R4.64] ;  /* 0x0000002404047981 */ /* 0x000ea4000c1e1b00 */
[----:B--2---:R3:W4:Y:S02]  /*a990*/  F2I.S64.F64.TRUNC R16, R4 ;  /* 0x0000000400107311 */ /* 0x004724000030d900 */
[----:B---34-:R-:W-:Y:S05]  /*a9a0*/  BRA `(.L_x_22694) ;  /* 0x0000000800587947 */ /* 0x018fea0003800000 */
.L_x_22702:
        /* <DEDUP_REMOVED lines=26> */
.L_x_22705:
        /* <DEDUP_REMOVED lines=12> */
[----:B------:R3:W4:Y:S02]  /*ac10*/  F2I.S64.TRUNC R16, R0 ;  /* 0x0000000000107311 */ /* 0x000724000020d900 */
[----:B---34-:R-:W-:Y:S05]  /*ac20*/  BRA `(.L_x_22694) ;  /* 0x0000000400b87947 */ /* 0x018fea0003800000 */
.L_x_22704:
[----:B------:R-:W2:Y:S02]  /*ac30*/  LDG.E.U16 R16, desc[UR36][R4.64] ;  /* 0x0000002404107981 */ /* 0x000ea4000c1e1500 */
[----:B--2---:R-:W-:-:S06]  /*ac40*/  IMAD.U32 R16, R16, 0x10000, RZ ;  /* 0x0001000010107824 */ /* 0x004fcc00078e00ff */
[----:B------:R-:W3:Y:S02]  /*ac50*/  F2I.S64.TRUNC R16, R16 ;  /* 0x0000001000107311 */ /* 0x000ee4000020d900 */
[----:B---3--:R-:W-:Y:S05]  /*ac60*/  BRA `(.L_x_22694) ;  /* 0x0000000400a87947 */ /* 0x008fea0003800000 */
.L_x_22701:
        /* <DEDUP_REMOVED lines=11> */
.L_x_22708:
        /* <DEDUP_REMOVED lines=21> */
.L_x_22712:
[----:B------:R-:W-:Y:S05]  /*ae70*/  BSYNC.RECONVERGENT B1 ;  /* 0x0000000000017941 */ /* 0x000fea0003800200 */
.L_x_22711:
[----:B------:R-:W-:Y:S01]  /*ae80*/  IMAD.SHL.U32 R0, R0, 0x100000, RZ ;  /* 0x0010000000007824 */ /* 0x000fe200078e00ff */
[----:B------:R-:W-:-:S04]  /*ae90*/  LEA R3, R3, 0x3b800000, 0x17 ;  /* 0x3b80000003037811 */ /* 0x000fc800078eb8ff */
[----:B------:R-:W-:-:S07]  /*aea0*/  LOP3.LUT R16, R3, R0, R7, 0xfe, !PT ;  /* 0x0000000003107212 */ /* 0x000fce00078efe07 */
.L_x_22710:
[----:B------:R-:W-:Y:S05]  /*aeb0*/  BSYNC.RECONVERGENT B0 ;  /* 0x0000000000007941 */ /* 0x000fea0003800200 */
.L_x_22709:
[----:B------:R-:W1:Y:S02]  /*aec0*/  F2I.S64.TRUNC R16, R16 ;  /* 0x0000001000107311 */ /* 0x000e64000020d900 */
[----:B-1----:R-:W-:Y:S05]  /*aed0*/  BRA `(.L_x_22694) ;  /* 0x00000004000c7947 */ /* 0x002fea0003800000 */
.L_x_22707:
        /* <DEDUP_REMOVED lines=21> */
.L_x_22716:
[----:B------:R-:W-:Y:S05]  /*b030*/  BSYNC.RECONVERGENT B1 ;  /* 0x0000000000017941 */ /* 0x000fea0003800200 */
.L_x_22715:
[----:B------:R-:W-:Y:S01]  /*b040*/  IMAD.SHL.U32 R0, R0, 0x200000, RZ ;  /* 0x0020000000007824 */ /* 0x000fe200078e00ff */
[----:B------:R-:W-:-:S04]  /*b050*/  LEA R3, R3, 0x37800000, 0x17 ;  /* 0x3780000003037811 */ /* 0x000fc800078eb8ff */
[----:B------:R-:W-:-:S07]  /*b060*/  LOP3.LUT R16, R3, R0, R7, 0xfe, !PT ;  /* 0x0000000003107212 */ /* 0x000fce00078efe07 */
.L_x_22714:
[----:B------:R-:W-:Y:S05]  /*b070*/  BSYNC.RECONVERGENT B0 ;  /* 0x0000000000007941 */ /* 0x000fea0003800200 */
.L_x_22713:
[----:B------:R-:W1:Y:S02]  /*b080*/  F2I.S64.TRUNC R16, R16 ;  /* 0x0000001000107311 */ /* 0x000e64000020d900 */
[----:B-1----:R-:W-:Y:S05]  /*b090*/  BRA `(.L_x_22694) ;  /* 0x00000000009c7947 */ /* 0x002fea0003800000 */
.L_x_22706:
        /* <DEDUP_REMOVED lines=14> */
.L_x_22720:
[----:B------:R-:W-:Y:S05]  /*b180*/  BSYNC.RECONVERGENT B0 ;  /* 0x0000000000007941 */ /* 0x000fea0003800200 */
.L_x_22719:
[----:B------:R-:W2:Y:S02]  /*b190*/  F2I.S64.TRUNC R16, R16 ;  /* 0x0000001000107311 */ /* 0x000ea4000020d900 */
[----:B--2---:R-:W-:Y:S05]  /*b1a0*/  BRA `(.L_x_22694) ;  /* 0x0000000000587947 */ /* 0x004fea0003800000 */
.L_x_22693:
        /* <DEDUP_REMOVED lines=16> */
.L_x_22721:
[----:B------:R-:W-:Y:S01]  /*b2b0*/  CS2R R16, SRZ ;  /* 0x0000000000107805 */ /* 0x000fe2000001ff00 */
[----:B------:R-:W-:Y:S06]  /*b2c0*/  BRA `(.L_x_22694) ;  /* 0x0000000000107947 */ /* 0x000fec0003800000 */
.L_x_22718:
[----:B------:R2:W5:Y:S01]  /*b2d0*/  LDG.E.64 R16, desc[UR36][R4.64] ;  /* 0x0000002404107981 */ /* 0x000562000c1e1b00 */
[----:B------:R-:W-:Y:S05]  /*b2e0*/  BRA `(.L_x_22694) ;  /* 0x0000000000087947 */ /* 0x000fea0003800000 */
.L_x_22717:
[----:B------:R1:W5:Y:S01]  /*b2f0*/  LDG.E R16, desc[UR36][R4.64] ;  /* 0x0000002404107981 */ /* 0x000362000c1e1900 */
[----:B------:R-:W-:-:S07]  /*b300*/  IMAD.MOV.U32 R17, RZ, RZ, RZ ;  /* 0x000000ffff117224 */ /* 0x000fce00078e00ff */
.L_x_22694:
        /* <DEDUP_REMOVED lines=17> */
.L_x_22725:
[----:B------:R4:W5:Y:S01]  /*b420*/  LDG.E.U8 R14, desc[UR36][R4.64] ;  /* 0x00000024040e7981 */ /* 0x000962000c1e1100 */
[----:B------:R-:W-:Y:S01]  /*b430*/  IMAD.MOV.U32 R15, RZ, RZ, RZ ;  /* 0x000000ffff0f7224 */ /* 0x000fe200078e00ff */
[----:B------:R-:W-:Y:S06]  /*b440*/  BRA `(.L_x_22727) ;  /* 0x0000000c00447947 */ /* 0x000fec0003800000 */
.L_x_22724:
        /* <DEDUP_REMOVED lines=8> */
.L_x_22729:
[----:B------:R-:W2:Y:S02]  /*b4d0*/  LDG.E R14, desc[UR36][R4.64] ;  /* 0x00000024040e7981 */ /* 0x000ea4000c1e1900 */
[----:B--2---:R-:W-:Y:S01]  /*b4e0*/  SHF.R.S32.HI R15, RZ, 0x1f, R14 ;  /* 0x0000001fff0f7819 */ /* 0x004fe2000001140e */
[----:B------:R-:W-:Y:S06]  /*b4f0*/  BRA `(.L_x_22727) ;  /* 0x0000000c00187947 */ /* 0x000fec0003800000 */
.L_x_22728:
[----:B------:R-:W2:Y:S02]  /*b500*/  LDG.E.S16 R14, desc[UR36][R4.64] ;  /* 0x00000024040e7981 */ /* 0x000ea4000c1e1700 */
[----:B--2---:R-:W-:Y:S01]  /*b510*/  SHF.R.S32.HI R15, RZ, 0x1f, R14 ;  /* 0x0000001fff0f7819 */ /* 0x004fe2000001140e */
[----:B------:R-:W-:Y:S06]  /*b520*/  BRA `(.L_x_22727) ;  /* 0x0000000c000c7947 */ /* 0x000fec0003800000 */
.L_x_22723:
        /* <DEDUP_REMOVED lines=9> */
.L_x_22731:
[----:B------:R-:W2:Y:S02]  /*b5c0*/  LDG.E.U16 R4, desc[UR36][R4.64] ;  /* 0x0000002404047981 */ /* 0x000ea4000c1e1500 */
[----:B--2---:R-:W-:-:S06]  /*b5d0*/  HADD2.F32 R14, -RZ, R4.H0_H0 ;  /* 0x20000004ff0e7230 */ /* 0x004fcc0000004100 */
[----:B------:R-:W3:Y:S02]  /*b5e0*/  F2I.S64.TRUNC R14, R14 ;  /* 0x0000000e000e7311 */ /* 0x000ee4000020d900 */
[----:B---3--:R-:W-:Y:S05]  /*b5f0*/  BRA `(.L_x_22727) ;  /* 0x0000000800d87947 */ /* 0x008fea0003800000 */
.L_x_22730:
        /* <DEDUP_REMOVED lines=9> */
.L_x_22733:
[----:B------:R-:W2:Y:S02]  /*b690*/  LDG.E.U16 R4, desc[UR36][R4.64] ;  /* 0x0000002404047981 */ /* 0x000ea4000c1e1500 */
[----:B--2---:R-:W-:-:S06]  /*b6a0*/  HADD2.F32 R14, -RZ, R4.H0_H0 ;  /* 0x20000004ff0e7230 */ /* 0x004fcc0000004100 */
[----:B------:R-:W3:Y:S02]  /*b6b0*/  F2I.S64.TRUNC R14, R14 ;  /* 0x0000000e000e7311 */ /* 0x000ee4000020d900 */
[----:B---3--:R-:W-:Y:S05]  /*b6c0*/  BRA `(.L_x_22727) ;  /* 0x0000000800a47947 */ /* 0x008fea0003800000 */
.L_x_22732:
[----:B------:R-:W2:Y:S02]  /*b6d0*/  LDG.E.64 R4, desc[UR36][R4.64] ;  /* 0x0000002404047981 */ /* 0x000ea4000c1e1b00 */
[----:B--2---:R3:W4:Y:S02]  /*b6e0*/  F2I.S64.F64.TRUNC R14, R4 ;  /* 0x00000004000e7311 */ /* 0x004724000030d900 */
[----:B---34-:R-:W-:Y:S05]  /*b6f0*/  BRA `(.L_x_22727) ;  /* 0x0000000800987947 */ /* 0x018fea0003800000 */
.L_x_22722:
        /* <DEDUP_REMOVED lines=13> */
.L_x_22736:
[----:B------:R-:W2:Y:S02]  /*b7d0*/  LDG.E.64 R4, desc[UR36][R4.64] ;  /* 0x0000002404047981 */ /* 0x000ea4000c1e1b00 */
[----:B--2---:R3:W4:Y:S02]  /*b7e0*/  F2I.S64.F64.TRUNC R14, R4 ;  /* 0x00000004000e7311 */ /* 0x004724000030d900 */
[----:B---34-:R-:W-:Y:S05]  /*b7f0*/  BRA `(.L_x_22727) ;  /* 0x0000000800587947 */ /* 0x018fea0003800000 */
.L_x_22735:
        /* <DEDUP_REMOVED lines=24> */
[----:B------:R3:W4:Y:S02]  /*b980*/  F2I.S64.TRUNC R14, R3 ;  /* 0x00000003000e7311 */ /* 0x000724000020d900 */
[----:B---34-:R-:W-:Y:S05]  /*b990*/  BRA `(.L_x_22727) ;  /* 0x0000000400f07947 */ /* 0x018fea0003800000 */
.L_x_22738:
        /* <DEDUP_REMOVED lines=12> */
[----:B------:R3:W4:Y:S02]  /*ba60*/  F2I.S64.TRUNC R14, R0 ;  /* 0x00000000000e7311 */ /* 0x000724000020d900 */
[----:B---34-:R-:W-:Y:S05]  /*ba70*/  BRA `(.L_x_22727) ;  /* 0x0000000400b87947 */ /* 0x018fea0003800000 */
.L_x_22737:
[----:B------:R-:W2:Y:S02]  /*ba80*/  LDG.E.U16 R14, desc[UR36][R4.64] ;  /* 0x00000024040e7981 */ /* 0x000ea4000c1e1500 */
[----:B--2---:R-:W-:-:S06]  /*ba90*/  IMAD.U32 R14, R14, 0x10000, RZ ;  /* 0x000100000e0e7824 */ /* 0x004fcc00078e00ff */
[----:B------:R-:W3:Y:S02]  /*baa0*/  F2I.S64.TRUNC R14, R14 ;  /* 0x0000000e000e7311 */ /* 0x000ee4000020d900 */
[----:B---3--:R-:W-:Y:S05]  /*bab0*/  BRA `(.L_x_22727) ;  /* 0x0000000400a87947 */ /* 0x008fea0003800000 */
.L_x_22734:
        /* <DEDUP_REMOVED lines=11> */
.L_x_22741:
        /* <DEDUP_REMOVED lines=21> */
.L_x_22745:
[----:B------:R-:W-:Y:S05]  /*bcc0*/  BSYNC.RECONVERGENT B1 ;  /* 0x0000000000017941 */ /* 0x000fea0003800200 */
.L_x_22744:
[----:B------:R-:W-:Y:S01]  /*bcd0*/  IMAD.SHL.U32 R0, R0, 0x100000, RZ ;  /* 0x0010000000007824 */ /* 0x000fe200078e00ff */
[----:B------:R-:W-:-:S04]  /*bce0*/  LEA R3, R3, 0x3b800000, 0x17 ;  /* 0x3b80000003037811 */ /* 0x000fc800078eb8ff */
[----:B------:R-:W-:-:S07]  /*bcf0*/  LOP3.LUT R14, R3, R0, R7, 0xfe, !PT ;  /* 0x00000000030e7212 */ /* 0x000fce00078efe07 */
.L_x_22743:
[----:B------:R-:W-:Y:S05]  /*bd00*/  BSYNC.RECONVERGENT B0 ;  /* 0x0000000000007941 */ /* 0x000fea0003800200 */
.L_x_22742:
[----:B------:R-:W1:Y:S02]  /*bd10*/  F2I.S64.TRUNC R14, R14 ;  /* 0x0000000e000e7311 */ /* 0x000e64000020d900 */
[----:B-1----:R-:W-:Y:S05]  /*bd20*/  BRA `(.L_x_22727) ;  /* 0x00000004000c7947 */ /* 0x002fea0003800000 */
.L_x_22740:
        /* <DEDUP_REMOVED lines=21> */
.L_x_22749:
[----:B------:R-:W-:Y:S05]  /*be80*/  BSYNC.RECONVERGENT B1 ;  /* 0x0000000000017941 */ /* 0x000fea0003800200 */
.L_x_22748:
[----:B------:R-:W-:Y:S02]  /*be90*/  SHF.L.U32 R0, R0, 0x15, RZ ;  /* 0x0000001500007819 */ /* 0x000fe400000006ff */
[----:B------:R-:W-:-:S04]  /*bea0*/  LEA R3, R3, 0x37800000, 0x17 ;  /* 0x3780000003037811 */ /* 0x000fc800078eb8ff */
[----:B------:R-:W-:-:S07]  /*beb0*/  LOP3.LUT R14, R3, R0, R7, 0xfe, !PT ;  /* 0x00000000030e7212 */ /* 0x000fce00078efe07 */
.L_x_22747:
[----:B------:R-:W-:Y:S05]  /*bec0*/  BSYNC.RECONVERGENT B0 ;  /* 0x0000000000007941 */ /* 0x000fea0003800200 */
.L_x_22746:
[----:B------:R-:W0:Y:S02]  /*bed0*/  F2I.S64.TRUNC R14, R14 ;  /* 0x0000000e000e7311 */ /* 0x000e24000020d900 */
[----:B0-----:R-:W-:Y:S05]  /*bee0*/  BRA `(.L_x_22727) ;  /* 0x00000000009c7947 */ /* 0x001fea0003800000 */
.L_x_22739:
        /* <DEDUP_REMOVED lines=14> */
.L_x_22753:
[----:B------:R-:W-:Y:S05]  /*bfd0*/  BSYNC.RECONVERGENT B0 ;  /* 0x0000000000007941 */ /* 0x000fea0003800200 */
.L_x_22752:
[----:B------:R-:W3:Y:S02]  /*bfe0*/  F2I.S64.TRUNC R14, R14 ;  /* 0x0000000e000e7311 */ /* 0x000ee4000020d900 */
[----:B---3--:R-:W-:Y:S05]  /*bff0*/  BRA `(.L_x_22727) ;  /* 0x0000000000587947 */ /* 0x008fea0003800000 */
.L_x_22726:
        /* <DEDUP_REMOVED lines=16> */
.L_x_22754:
[----:B------:R-:W-:Y:S01]  /*c100*/  CS2R R14, SRZ ;  /* 0x00000000000e7805 */ /* 0x000fe2000001ff00 */
[----:B------:R-:W-:Y:S06]  /*c110*/  BRA `(.L_x_22727) ;  /* 0x0000000000107947 */ /* 0x000fec0003800000 */
.L_x_22751:
[----:B------:R2:W5:Y:S01]  /*c120*/  LDG.E.64 R14, desc[UR36][R4.64] ;  /* 0x00000024040e7981 */ /* 0x000562000c1e1b00 */
[----:B------:R-:W-:Y:S05]  /*c130*/  BRA `(.L_x_22727) ;  /* 0x0000000000087947 */ /* 0x000fea0003800000 */
.L_x_22750:
[----:B------:R1:W5:Y:S01]  /*c140*/  LDG.E R14, desc[UR36][R4.64] ;  /* 0x00000024040e7981 */ /* 0x000362000c1e1900 */
[----:B------:R-:W-:-:S07]  /*c150*/  IMAD.MOV.U32 R15, RZ, RZ, RZ ;  /* 0x000000ffff0f7224 */ /* 0x000fce00078e00ff */
.L_x_22727:
        /* <DEDUP_REMOVED lines=34> */
.L_x_22758:
        /* <DEDUP_REMOVED lines=18> */
.L_x_22759:
[----:B------:R-:W-:Y:S05]  /*c4a0*/  BSYNC.RECONVERGENT B1 ;  /* 0x0000000000017941 */ /* 0x000fea0003800200 */
.L_x_22757:
[----:B------:R-:W-:-:S04]  /*c4b0*/  SEL R3, RZ, 0xffffffff, !P0 ;  /* 0xffffffffff037807 */ /* 0x000fc80004000000 */
[----:B------:R-:W-:-:S04]  /*c4c0*/  IADD3 R4, P0, PT, R4, R3, RZ ;  /* 0x0000000304047210 */ /* 0x000fc80007f1e0ff */
[----:B------:R-:W-:Y:S01]  /*c4d0*/  IADD3.X R5, PT, PT, R5, R3, RZ, P0, !PT ;  /* 0x0000000305057210 */ /* 0x000fe200007fe4ff */
[----:B------:R-:W-:Y:S08]  /*c4e0*/  BRA `(.L_x_22760) ;  /* 0x0000000000807947 */ /* 0x000ff00003800000 */
.L_x_22756:
        /* <DEDUP_REMOVED lines=24> */
.L_x_22761:
        /* <DEDUP_REMOVED lines=8> */
.L_x_22760:
[----:B------:R-:W-:Y:S05]  /*c6f0*/  BSYNC.RECONVERGENT B0 ;  /* 0x0000000000007941 */ /* 0x000fea0003800200 */
.L_x_22755:
        /* <DEDUP_REMOVED lines=16> */
.L_x_22765:
[----:B------:R0:W-:Y:S01]  /*c800*/  STG.E.U8 desc[UR36][R2.64], R4 ;  /* 0x0000000402007986 */ /* 0x0001e2000c101124 */
[----:B------:R-:W-:Y:S05]  /*c810*/  BRA `(.L_x_22767) ;  /* 0x0000000c00387947 */ /* 0x000fea0003800000 */
.L_x_22764:
        /* <DEDUP_REMOVED lines=8> */
.L_x_22769:
[----:B------:R0:W-:Y:S01]  /*c8a0*/  STG.E desc[UR36][R2.64], R4 ;  /* 0x0000000402007986 */ /* 0x0001e2000c101924 */
[----:B------:R-:W-:Y:S05]  /*c8b0*/  BRA `(.L_x_22767) ;  /* 0x0000000c00107947 */ /* 0x000fea0003800000 */
.L_x_22768:
[----:B------:R0:W-:Y:S01]  /*c8c0*/  STG.E.U16 desc[UR36][R2.64], R4 ;  /* 0x0000000402007986 */ /* 0x0001e2000c101524 */
[----:B------:R-:W-:Y:S05]  /*c8d0*/  BRA `(.L_x_22767) ;  /* 0x0000000c00087947 */ /* 0x000fea0003800000 */
.L_x_22763:
        /* <DEDUP_REMOVED lines=9> */
.L_x_22771:
[----:B------:R-:W0:Y:S02]  /*c970*/  I2F.S64 R0, R4 ;  /* 0x0000000400007312 */ /* 0x000e240000301400 */
[----:B0-----:R-:W-:-:S05]  /*c980*/  F2FP.F16.F32.PACK_AB R0, RZ, R0 ;  /* 0x00000000ff00723e */ /* 0x001fca00000000ff */
[----:B------:R0:W-:Y:S01]  /*c990*/  STG.E.U16 desc[UR36][R2.64], R0 ;  /* 0x0000000002007986 */ /* 0x0001e2000c101524 */
[----:B------:R-:W-:Y:S05]  /*c9a0*/  BRA `(.L_x_22767) ;  /* 0x0000000800d47947 */ /* 0x000fea0003800000 */
.L_x_22770:
        /* <DEDUP_REMOVED lines=10> */
.L_x_22773:
[----:B------:R-:W0:Y:S02]  /*ca50*/  I2F.S64 R4, R4 ;  /* 0x0000000400047312 */ /* 0x000e240000301400 */
[----:B0-----:R-:W-:-:S04]  /*ca60*/  F2FP.F16.F32.PACK_AB R5, RZ, R4 ;  /* 0x00000004ff05723e */ /* 0x001fc800000000ff */
[----:B------:R-:W-:-:S05]  /*ca70*/  PRMT R5, R5, 0x5410, RZ ;  /* 0x0000541005057816 */ /* 0x000fca00000000ff */
[----:B------:R3:W-:Y:S01]  /*ca80*/  STG.E desc[UR36][R2.64], R5 ;  /* 0x0000000502007986 */ /* 0x0007e2000c101924 */
[----:B------:R-:W-:Y:S05]  /*ca90*/  BRA `(.L_x_22767) ;  /* 0x0000000800987947 */ /* 0x000fea0003800000 */
.L_x_22772:
[----:B------:R-:W0:Y:S02]  /*caa0*/  I2F.F64.S64 R4, R4 ;  /* 0x0000000400047312 */ /* 0x000e240000301c00 */
[----:B0-----:R4:W-:Y:S01]  /*cab0*/  STG.E.64 desc[UR36][R2.64], R4 ;  /* 0x0000000402007986 */ /* 0x0019e2000c101b24 */
[----:B------:R-:W-:Y:S05]  /*cac0*/  BRA `(.L_x_22767) ;  /* 0x00000008008c7947 */ /* 0x000fea0003800000 */
.L_x_22762:
        /* <DEDUP_REMOVED lines=12> */
.L_x_22777:
        /* <DEDUP_REMOVED lines=18> */
.L_x_22780:
[----:B------:R-:W-:-:S04]  /*ccb0*/  SHF.R.U32.HI R5, RZ, 0x18, R5 ;  /* 0x00000018ff057819 */ /* 0x000fc80000011605 */
[----:B------:R-:W-:-:S07]  /*ccc0*/  LOP3.LUT R0, R0, 0x80, R5, 0xf8, !PT ;  /* 0x0000008000007812 */ /* 0x000fce00078ef805 */
.L_x_22779:
[----:B------:R-:W-:Y:S05]  /*ccd0*/  BSYNC.RECONVERGENT B0 ;  /* 0x0000000000007941 */ /* 0x000fea0003800200 */
.L_x_22778:
[----:B------:R0:W-:Y:S01]  /*cce0*/  STG.E.U8 desc[UR36][R2.64], R0 ;  /* 0x0000000002007986 */ /* 0x0001e2000c101124 */
[----:B------:R-:W-:Y:S05]  /*ccf0*/  BRA `(.L_x_22767) ;  /* 0x0000000800007947 */ /* 0x000fea0003800000 */
.L_x_22776:
        /* <DEDUP_REMOVED lines=18> */
.L_x_22783:
[----:B------:R-:W-:-:S04]  /*ce20*/  SHF.R.U32.HI R5, RZ, 0x18, R5 ;  /* 0x00000018ff057819 */ /* 0x000fc80000011605 */
[----:B------:R-:W-:-:S07]  /*ce30*/  LOP3.LUT R0, R0, 0x80, R5, 0xf8, !PT ;  /* 0x0000008000007812 */ /* 0x000fce00078ef805 */
.L_x_22782:
[----:B------:R-:W-:Y:S05]  /*ce40*/  BSYNC.RECONVERGENT B0 ;  /* 0x0000000000007941 */ /* 0x000fea0003800200 */
.L_x_22781:
[----:B------:R0:W-:Y:S01]  /*ce50*/  STG.E.U8 desc[UR36][R2.64], R0 ;  /* 0x0000000002007986 */ /* 0x0001e2000c101124 */
[----:B------:R-:W-:Y:S05]  /*ce60*/  BRA `(.L_x_22767) ;  /* 0x0000000400a47947 */ /* 0x000fea0003800000 */
.L_x_22775:
        /* <DEDUP_REMOVED lines=23> */
.L_x_22785:
[----:B------:R0:W-:Y:S01]  /*cfe0*/  STG.E.64 desc[UR36][R2.64], R4 ;  /* 0x0000000402007986 */ /* 0x0001e2000c101b24 */
[----:B------:R-:W-:Y:S05]  /*cff0*/  BRA `(.L_x_22767) ;  /* 0x0000000400407947 */ /* 0x000fea0003800000 */
.L_x_22784:
[----:B------:R0:W-:Y:S01]  /*d000*/  STG.E desc[UR36][R2.64], R4 ;  /* 0x0000000402007986 */ /* 0x0001e2000c101924 */
[----:B------:R-:W-:Y:S05]  /*d010*/  BRA `(.L_x_22767) ;  /* 0x0000000400387947 */ /* 0x000fea0003800000 */
.L_x_22774:
        /* <DEDUP_REMOVED lines=11> */
.L_x_22787:
[----:B------:R-:W-:Y:S01]  /*d0d0*/  CS2R R6, SRZ ;  /* 0x0000000000067805 */ /* 0x000fe2000001ff00 */
[----:B------:R-:W0:Y:S04]  /*d0e0*/  I2F.F64.S64 R4, R4 ;  /* 0x0000000400047312 */ /* 0x000e280000301c00 */
[----:B0-----:R0:W-:Y:S01]  /*d0f0*/  STG.E.128 desc[UR36][R2.64], R4 ;  /* 0x0000000402007986 */ /* 0x0011e2000c101d24 */
[----:B------:R-:W-:Y:S05]  /*d100*/  BRA `(.L_x_22767) ;  /* 0x0000000000fc7947 */ /* 0x000fea0003800000 */
.L_x_22786:
[----:B------:R-:W-:-:S09]  /*d110*/  UISETP.NE.AND UP0, UPT, UR4, 0xf, UPT ;  /* 0x0000000f0400788c */ /* 0x000fd2000bf05270 */
[----:B------:R-:W-:Y:S05]  /*d120*/  BRA.U !UP0, `(.L_x_22788) ;  /* 0x0000000108e87547 */ /* 0x000fea000b800000 */
[----:B------:R-:W-:-:S09]  /*d130*/  UISETP.NE.AND UP0, UPT, UR4, 0x17, UPT ;  /* 0x000000170400788c */ /* 0x000fd2000bf05270 */
[----:B------:R-:W-:Y:S05]  /*d140*/  BRA.U !UP0, `(.L_x_22789) ;  /* 0x0000000108907547 */ /* 0x000fea000b800000 */
[----:B------:R-:W-:-:S09]  /*d150*/  UISETP.NE.AND UP0, UPT, UR4, 0x18, UPT ;  /* 0x000000180400788c */ /* 0x000fd2000bf05270 */
[----:B------:R-:W-:Y:S05]  /*d160*/  BRA.U !UP0, `(.L_x_22790) ;  /* 0x0000000108447547 */ /* 0x000fea000b800000 */
.L_x_22766:
        /* <DEDUP_REMOVED lines=16> */
.L_x_22791:
[----:B------:R-:W-:Y:S05]  /*d270*/  BRA `(.L_x_22767) ;  /* 0x0000000000a07947 */ /* 0x000fea0003800000 */
.L_x_22790:
        /* <DEDUP_REMOVED lines=13> */
.L_x_22793:
[----:B------:R-:W-:Y:S05]  /*d350*/  BSYNC.RECONVERGENT B0 ;  /* 0x0000000000007941 */ /* 0x000fea0003800200 */
.L_x_22792:
[----:B------:R-:W-:-:S05]  /*d360*/  LOP3.LUT R7, R0, 0x80, R7, 0xf8, !PT ;  /* 0x0000008000077812 */ /* 0x000fca00078ef807 */
[----:B------:R0:W-:Y:S01]  /*d370*/  STG.E.U8 desc[UR36][R2.64], R7 ;  /* 0x0000000702007986 */ /* 0x0001e2000c101124 */
[----:B------:R-:W-:Y:S05]  /*d380*/  BRA `(.L_x_22767) ;  /* 0x00000000005c7947 */ /* 0x000fea0003800000 */
.L_x_22789:
        /* <DEDUP_REMOVED lines=12> */
.L_x_22795:
[----:B------:R-:W-:Y:S02]  /*d450*/  ISETP.GT.U32.AND P0, PT, R6, 0x7f800000, PT ;  /* 0x7f8000000600780c */ /* 0x000fe40003f04070 */
[----:B------:R-:W-:-:S04]  /*d460*/  MOV R0, 0x7f ;  /* 0x0000007f00007802 */ /* 0x000fc80000000f00 */
[----:B------:R-:W-:-:S07]  /*d470*/  SEL R0, R0, 0x7c, P0 ;  /* 0x0000007c00007807 */ /* 0x000fce0000000000 */
.L_x_22796:
[----:B------:R-:W-:Y:S05]  /*d480*/  BSYNC.RECONVERGENT B0 ;  /* 0x0000000000007941 */ /* 0x000fea0003800200 */
.L_x_22794:
[----:B------:R-:W-:-:S04]  /*d490*/  SHF.R.U32.HI R5, RZ, 0x18, R5 ;  /* 0x00000018ff057819 */ /* 0x000fc80000011605 */
[----:B------:R-:W-:-:S05]  /*d4a0*/  LOP3.LUT R5, R0, 0x80, R5, 0xf8, !PT ;  /* 0x0000008000057812 */ /* 0x000fca00078ef805 */
[----:B------:R0:W-:Y:S01]  /*d4b0*/  STG.E.U8 desc[UR36][R2.64], R5 ;  /* 0x0000000502007986 */ /* 0x0001e2000c101124 */
[----:B------:R-:W-:Y:S05]  /*d4c0*/  BRA `(.L_x_22767) ;  /* 0x00000000000c7947 */ /* 0x000fea0003800000 */
.L_x_22788:
[----:B------:R-:W0:Y:S02]  /*d4d0*/  I2F.S64 R0, R4 ;  /* 0x0000000400007312 */ /* 0x000e240000301400 */
[----:B0-----:R-:W-:-:S05]  /*d4e0*/  F2FP.BF16.F32.PACK_AB R0, RZ, R0 ;  /* 0x00000000ff00723e */ /* 0x001fca00000010ff */
[----:B------:R0:W-:Y:S02]  /*d4f0*/  STG.E.U16 desc[UR36][R2.64], R0 ;  /* 0x0000000002007986 */ /* 0x0001e4000c101524 */
.L_x_22767:
[----:B------:R-:W-:-:S07]  /*d500*/  VIADD R19, R19, 0x80 ;  /* 0x0000008013137836 */ /* 0x000fce0000000000 */
.L_x_22687:
[----:B------:R-:W-:Y:S05]  /*d510*/  BSYNC.RECONVERGENT B6 ;  /* 0x0000000000067941 */ /* 0x000fea0003800200 */
.L_x_22686:
[----:B------:R-:W5:Y:S02]  /*d520*/  LDCU UR4, c[0x0][0x380] ;  /* 0x00007000ff0477ac */ /* 0x000f640008000800 */
[----:B-----5:R-:W-:-:S13]  /*d530*/  ISETP.GE.AND P0, PT, R19, UR4, PT ;  /* 0x0000000413007c0c */ /* 0x020fda000bf06270 */
[----:B------:R-:W-:Y:S05]  /*d540*/  @P0 EXIT ;  /* 0x000000000000094d */ /* 0x000fea0003800000 */
[----:B------:R-:W5:Y:S01]  /*d550*/  LDCU UR4, c[0x0][0x388] ;  /* 0x00007100ff0477ac */ /* 0x000f620008000800 */
[----:B0-----:R-:W-:Y:S02]  /*d560*/  HFMA2 R0, -RZ, RZ, 0, 0 ;  /* 0x00000000ff007431 */ /* 0x001fe400000001ff */
[----:B------:R-:W-:Y:S02]  /*d570*/  IMAD.MOV.U32 R22, RZ, RZ, RZ ;  /* 0x000000ffff167224 */ /* 0x000fe400078e00ff */
        /* <DEDUP_REMOVED lines=8> */
[----:B-1234-:R-:W-:Y:S01]  /*d600*/  IMAD.HI.U32 R2, R19, UR4, R18 ;  /* 0x0000000413027c27 */ /* 0x01efe2000f8e0012 */
[----:B------:R-:W1:Y:S04]  /*d610*/  LDCU UR4, c[0x0][0x4c0] ;  /* 0x00009800ff0477ac */ /* 0x000e680008000800 */
[----:B------:R-:W-:-:S04]  /*d620*/  SHF.R.U32.HI R3, RZ, UR5, R2 ;  /* 0x00000005ff037c19 */ /* 0x000fc80008011602 */
[----:B------:R-:W-:-:S05]  /*d630*/  IADD3 R0, PT, PT, -R3, RZ, RZ ;  /* 0x000000ff03007210 */ /* 0x000fca0007ffe1ff */
        /* <DEDUP_REMOVED lines=339> */
.L_x_22797:
[----:B------:R-:W0:Y:S01]  /*eb70*/  LDCU.64 UR6, c[0x0][0x5e8] ;  /* 0x0000bd00ff0677ac */ /* 0x000e220008000a00 */
[----:B------:R-:W1:Y:S01]  /*eb80*/  LDCU.64 UR8, c[0x0][0x5f0] ;  /* 0x0000be00ff0877ac */ /* 0x000e620008000a00 */
[----:B------:R-:W-:-:S04]  /*eb90*/  UPRMT UR4, UR39, 0x9910, URZ ;  /* 0x0000991027047896 */ /* 0x000fc800080000ff */
[----:B------:R-:W-:Y:S01]  /*eba0*/  UISETP.GT.AND UP0, UPT, UR4, 0x9, UPT ;  /* 0x000000090400788c */ /* 0x000fe2000bf04270 */
[----:B0-----:R-:W-:Y:S02]  /*ebb0*/  IADD3 R16, P0, PT, R16, UR6, RZ ;  /* 0x0000000610107c10 */ /* 0x001fe4000ff1e0ff */
[----:B-1234-:R-:W-:-:S03]  /*ebc0*/  IADD3 R2, P1, PT, R0, UR8, RZ ;  /* 0x0000000800027c10 */ /* 0x01efc6000ff3e0ff */
        /* <DEDUP_REMOVED lines=14> */
.L_x_22801:
[----:B------:R4:W5:Y:S01]  /*ecb0*/  LDG.E.U8 R18, desc[UR36][R2.64] ;  /* 0x0000002402127981 */ /* 0x000962000c1e1100 */
[----:B------:R-:W-:Y:S01]  /*ecc0*/  MOV R19, RZ ;  /* 0x000000ff00137202 */ /* 0x000fe20000000f00 */
[----:B------:R-:W-:Y:S06]  /*ecd0*/  BRA `(.L_x_22803) ;  /* 0x0000000c00407947 */ /* 0x000fec0003800000 */
.L_x_22800:
        /* <DEDUP_REMOVED lines=8> */
.L_x_22805:
[----:B------:R-:W2:Y:S02]  /*ed60*/  LDG.E R18, desc[UR36][R2.64] ;  /* 0x0000002402127981 */ /* 0x000ea4000c1e1900 */
[----:B--2---:R-:W-:Y:S01]  /*ed70*/  SHF.R.S32.HI R19, RZ, 0x1f, R18 ;  /* 0x0000001fff137819 */ /* 0x004fe20000011412 */
[----:B------:R-:W-:Y:S06]  /*ed80*/  BRA `(.L_x_22803) ;  /* 0x0000000c00147947 */ /* 0x000fec0003800000 */
.L_x_22804:
[----:B------:R-:W2:Y:S02]  /*ed90*/  LDG.E.S16 R18, desc[UR36][R2.64] ;  /* 0x0000002402127981 */ /* 0x000ea4000c1e1700 */
[----:B--2---:R-:W-:Y:S01]  /*eda0*/  SHF.R.S32.HI R19, RZ, 0x1f, R18 ;  /* 0x0000001fff137819 */ /* 0x004fe20000011412 */
[----:B------:R-:W-:Y:S06]  /*edb0*/  BRA `(.L_x_22803) ;  /* 0x0000000c00087947 */ /* 0x000fec0003800000 */
.L_x_22799:
        /* <DEDUP_REMOVED lines=9> */
.L_x_22807:
[----:B------:R-:W2:Y:S02]  /*ee50*/  LDG.E.U16 R2, desc[UR36][R2.64] ;  /* 0x0000002402027981 */ /* 0x000ea4000c1e1500 */
[----:B--2---:R-:W-:-:S06]  /*ee60*/  HADD2.F32 R18, -RZ, R2.H0_H0 ;  /* 0x20000002ff127230 */ /* 0x004fcc0000004100 */
[----:B------:R-:W3:Y:S02]  /*ee70*/  F2I.S64.TRUNC R18, R18 ;  /* 0x0000001200127311 */ /* 0x000ee4000020d900 */
[----:B---3--:R-:W-:Y:S05]  /*ee80*/  BRA `(.L_x_22803) ;  /* 0x0000000800d47947 */ /* 0x008fea0003800000 */
.L_x_22806:
        /* <DEDUP_REMOVED lines=9> */
.L_x_22809:
[----:B------:R-:W2:Y:S02]  /*ef20*/  LDG.E.U16 R2, desc[UR36][R2.64] ;  /* 0x0000002402027981 */ /* 0x000ea4000c1e1500 */
[----:B--2---:R-:W-:-:S06]  /*ef30*/  HADD2.F32 R18, -RZ, R2.H0_H0 ;  /* 0x20000002ff127230 */ /* 0x004fcc0000004100 */
[----:B------:R-:W3:Y:S02]  /*ef40*/  F2I.S64.TRUNC R18, R18 ;  /* 0x0000001200127311 */ /* 0x000ee4000020d900 */
[----:B---3--:R-:W-:Y:S05]  /*ef50*/  BRA `(.L_x_22803) ;  /* 0x0000000800a07947 */ /* 0x008fea0003800000 */
.L_x_22808:
[----:B------:R-:W2:Y:S02]  /*ef60*/  LDG.E.64 R2, desc[UR36][R2.64] ;  /* 0x0000002402027981 */ /* 0x000ea4000c1e1b00 */
[----:B--2---:R3:W4:Y:S02]  /*ef70*/  F2I.S64.F64.TRUNC R18, R2 ;  /* 0x0000000200127311 */ /* 0x004724000030d900 */
[----:B---34-:R-:W-:Y:S05]  /*ef80*/  BRA `(.L_x_22803) ;  /* 0x0000000800947947 */ /* 0x018fea0003800000 */
.L_x_22798:
        /* <DEDUP_REMOVED lines=13> */
.L_x_22812:
[----:B------:R-:W2:Y:S02]  /*f060*/  LDG.E.64 R2, desc[UR36][R2.64] ;  /* 0x0000002402027981 */ /* 0x000ea4000c1e1b00 */
[----:B--2---:R0:W1:Y:S02]  /*f070*/  F2I.S64.F64.TRUNC R18, R2 ;  /* 0x0000000200127311 */ /* 0x004064000030d900 */
[----:B01----:R-:W-:Y:S05]  /*f080*/  BRA `(.L_x_22803) ;  /* 0x0000000800547947 */ /* 0x003fea0003800000 */
.L_x_22811:
        /* <DEDUP_REMOVED lines=24> */
[----:B------:R0:W1:Y:S02]  /*f210*/  F2I.S64.TRUNC R18, R5 ;  /* 0x0000000500127311 */ /* 0x000064000020d900 */
[----:B01----:R-:W-:Y:S05]  /*f220*/  BRA `(.L_x_22803) ;  /* 0x0000000400ec7947 */ /* 0x003fea0003800000 */
.L_x_22814:
        /* <DEDUP_REMOVED lines=11> */
[----:B------:R0:W1:Y:S02]  /*f2e0*/  F2I.S64.TRUNC R18, R0 ;  /* 0x0000000000127311 */ /* 0x000064000020d900 */
[----:B01----:R-:W-:Y:S05]  /*f2f0*/  BRA `(.L_x_22803) ;  /* 0x0000000400b87947 */ /* 0x003fea0003800000 */
.L_x_22813:
[----:B------:R-:W2:Y:S02]  /*f300*/  LDG.E.U16 R18, desc[UR36][R2.64] ;  /* 0x0000002402127981 */ /* 0x000ea4000c1e1500 */
[----:B--2---:R-:W-:-:S06]  /*f310*/  IMAD.U32 R18, R18, 0x10000, RZ ;  /* 0x0001000012127824 */ /* 0x004fcc00078e00ff */
[----:B------:R-:W0:Y:S02]  /*f320*/  F2I.S64.TRUNC R18, R18 ;  /* 0x0000001200127311 */ /* 0x000e24000020d900 */
[----:B0-----:R-:W-:Y:S05]  /*f330*/  BRA `(.L_x_22803) ;  /* 0x0000000400a87947 */ /* 0x001fea0003800000 */
.L_x_22810:
        /* <DEDUP_REMOVED lines=9> */
[----:B------:R-:W-:Y:S01]  /*f3d0*/  MOV R19, RZ ;  /* 0x000000ff00137202 */ /* 0x000fe20000000f00 */
[----:B------:R-:W-:Y:S06]  /*f3e0*/  BRA `(.L_x_22803) ;  /* 0x00000004007c7947 */ /* 0x000fec0003800000 */
.L_x_22817:
        /* <DEDUP_REMOVED lines=21> */
.L_x_22821:
[----:B------:R-:W-:Y:S05]  /*f540*/  BSYNC.RECONVERGENT B1 ;  /* 0x0000000000017941 */ /* 0x000fea0003800200 */
.L_x_22820:
[----:B------:R-:W-:Y:S01]  /*f550*/  IMAD.SHL.U32 R0, R0, 0x100000, RZ ;  /* 0x0010000000007824 */ /* 0x000fe200078e00ff */
[----:B------:R-:W-:-:S04]  /*f560*/  LEA R2, R2, 0x3b800000, 0x17 ;  /* 0x3b80000002027811 */ /* 0x000fc800078eb8ff */
[----:B------:R-:W-:-:S07]  /*f570*/  LOP3.LUT R18, R2, R0, R7, 0xfe, !PT ;  /* 0x0000000002127212 */ /* 0x000fce00078efe07 */
.L_x_22819:
[----:B------:R-:W-:Y:S05]  /*f580*/  BSYNC.RECONVERGENT B0 ;  /* 0x0000000000007941 */ /* 0x000fea0003800200 */
.L_x_22818:
[----:B------:R-:W1:Y:S02]  /*f590*/  F2I.S64.TRUNC R18, R18 ;  /* 0x0000001200127311 */ /* 0x000e64000020d900 */
[----:B-1----:R-:W-:Y:S05]  /*f5a0*/  BRA `(.L_x_22803) ;  /* 0x00000004000c7947 */ /* 0x002fea0003800000 */
.L_x_22816:
        /* <DEDUP_REMOVED lines=21> */
.L_x_22825:
[----:B------:R-:W-:Y:S05]  /*f700*/  BSYNC.RECONVERGENT B1 ;  /* 0x0000000000017941 */ /* 0x000fea0003800200 */
.L_x_22824:
[----:B------:R-:W-:Y:S01]  /*f710*/  IMAD.SHL.U32 R0, R0, 0x200000, RZ ;  /* 0x0020000000007824 */ /* 0x000fe200078e00ff */
[----:B------:R-:W-:-:S04]  /*f720*/  LEA R2, R2, 0x37800000, 0x17 ;  /* 0x3780000002027811 */ /* 0x000fc800078eb8ff */
[----:B------:R-:W-:-:S07]  /*f730*/  LOP3.LUT R18, R2, R0, R7, 0xfe, !PT ;  /* 0x0000000002127212 */ /* 0x000fce00078efe07 */
.L_x_22823:
[----:B------:R-:W-:Y:S05]  /*f740*/  BSYNC.RECONVERGENT B0 ;  /* 0x0000000000007941 */ /* 0x000fea0003800200 */
.L_x_22822:
[----:B------:R-:W1:Y:S02]  /*f750*/  F2I.S64.TRUNC R18, R18 ;  /* 0x0000001200127311 */ /* 0x000e64000020d900 */
[----:B-1----:R-:W-:Y:S05]  /*f760*/  BRA `(.L_x_22803) ;  /* 0x00000000009c7947 */ /* 0x002fea0003800000 */
.L_x_22815:
        /* <DEDUP_REMOVED lines=14> */
.L_x_22829:
[----:B------:R-:W-:Y:S05]  /*f850*/  BSYNC.RECONVERGENT B0 ;  /* 0x0000000000007941 */ /* 0x000fea0003800200 */
.L_x_22828:
[----:B------:R-:W3:Y:S02]  /*f860*/  F2I.S64.TRUNC R18, R18 ;  /* 0x0000001200127311 */ /* 0x000ee4000020d900 */
[----:B---3--:R-:W-:Y:S05]  /*f870*/  BRA `(.L_x_22803) ;  /* 0x0000000000587947 */ /* 0x008fea0003800000 */
.L_x_22802:
        /* <DEDUP_REMOVED lines=16> */
.L_x_22830:
[----:B------:R-:W-:Y:S01]  /*f980*/  CS2R R18, SRZ ;  /* 0x0000000000127805 */ /* 0x000fe2000001ff00 */
[----:B------:R-:W-:Y:S06]  /*f990*/  BRA `(.L_x_22803) ;  /* 0x0000000000107947 */ /* 0x000fec0003800000 */
.L_x_22827:
[----:B------:R2:W5:Y:S01]  /*f9a0*/  LDG.E.64 R18, desc[UR36][R2.64] ;  /* 0x0000002402127981 */ /* 0x000562000c1e1b00 */
[----:B------:R-:W-:Y:S05]  /*f9b0*/  BRA `(.L_x_22803) ;  /* 0x0000000000087947 */ /* 0x000fea0003800000 */
.L_x_22826:
[----:B------:R1:W5:Y:S01]  /*f9c0*/  LDG.E R18, desc[UR36][R2.64] ;  /* 0x0000002402127981 */ /* 0x000362000c1e1900 */
[----:B------:R-:W-:-:S07]  /*f9d0*/  IMAD.MOV.U32 R19, RZ, RZ, RZ ;  /* 0x000000ffff137224 */ /* 0x000fce00078e00ff */
.L_x_22803:
        /* <DEDUP_REMOVED lines=17> */
.L_x_22834:
[----:B------:R0:W5:Y:S01]  /*faf0*/  LDG.E.U8 R14, desc[UR36][R22.64] ;  /* 0x00000024160e7981 */ /* 0x000162000c1e1100 */
[----:B------:R-:W-:Y:S01]  /*fb00*/  IMAD.MOV.U32 R15, RZ, RZ, RZ ;  /* 0x000000ffff0f7224 */ /* 0x000fe200078e00ff */
[----:B------:R-:W-:Y:S06]  /*fb10*/  BRA `(.L_x_22836) ;  /* 0x0000000c00407947 */ /* 0x000fec0003800000 */
.L_x_22833:
        /* <DEDUP_REMOVED lines=8> */
.L_x_22838:
[----:B------:R-:W2:Y:S02]  /*fba0*/  LDG.E R14, desc[UR36][R22.64] ;  /* 0x00000024160e7981 */ /* 0x000ea4000c1e1900 */
[----:B--2---:R-:W-:Y:S01]  /*fbb0*/  SHF.R.S32.HI R15, RZ, 0x1f, R14 ;  /* 0x0000001fff0f7819 */ /* 0x004fe2000001140e */
[----:B------:R-:W-:Y:S06]  /*fbc0*/  BRA `(.L_x_22836) ;  /* 0x0000000c00147947 */ /* 0x000fec0003800000 */
.L_x_22837:
[----:B------:R-:W2:Y:S02]  /*fbd0*/  LDG.E.S16 R14, desc[UR36][R22.64] ;  /* 0x00000024160e7981 */ /* 0x000ea4000c1e1700 */
[----:B--2---:R-:W-:Y:S01]  /*fbe0*/  SHF.R.S32.HI R15, RZ, 0x1f, R14 ;  /* 0x0000001fff0f7819 */ /* 0x004fe2000001140e */
[----:B------:R-:W-:Y:S06]  /*fbf0*/  BRA `(.L_x_22836) ;  /* 0x0000000c00087947 */ /* 0x000fec0003800000 */
.L_x_22832:
[----:B------:R-:W-:-:S09]  /*fc00*/  UISETP.GT.AND UP0, UPT, UR4, 0x6, UPT ;  /* 0x000000060400788c */ /* 0x000fd2000bf04270 */
[----:B------:R-:W-:Y:S05]  /*fc10*/  BRA.U UP0, `(.L_x_22839) ;  /* 0x00000001002c7547 */ /* 0x000fea000b800000 */
[----:B------:R-:W-:-:S09]  /*fc20*/  UISETP.NE.AND UP0, UPT, UR4, 0x5, UPT ;  /* 0x000000050400788c */ /* 0x000fd2000bf05270 */
[----:B------:R-:W-:Y:S05]  /*fc30*/  BRA.U !UP0, `(.L_x_22840) ;  /* 0x0000000108147547 */ /* 0x000fea000b800000 */
[----:B------:R-:W-:-:S09]  /*fc40*/  UISETP.NE.AND UP0, UPT, UR4, 0x6, UPT ;  /* 0x000000060400788c */ /* 0x000fd2000bf05270 */
[----:B------:R-:W-:Y:S05]  /*fc50*/  BRA.U UP0, `(.L_x_22835) ;  /* 0x0000000900987547 */ /* 0x000fea000b800000 */
[----:B------:R-:W2:Y:S02]  /*fc60*/  LDG.E R14, desc[UR36][R22.64] ;  /* 0x00000024160e7981 */ /* 0x000ea4000c1e1900 */
[----:B--2---:R-:W0:Y:S02]  /*fc70*/  F2I.S64.TRUNC R14, R14 ;  /* 0x0000000e000e7311 */ /* 0x004e24000020d900 */
[----:B0-----:R-:W-:Y:S05]  /*fc80*/  BRA `(.L_x_22836) ;  /* 0x0000000800e47947 */ /* 0x001fea0003800000 */
.L_x_22840:
[----:B------:R-:W2:Y:S02]  /*fc90*/  LDG.E.U16 R22, desc[UR36][R22.64] ;  /* 0x0000002416167981 */ /* 0x000ea4000c1e1500 */
[----:B--2---:R-:W-:-:S06]  /*fca0*/  HADD2.F32 R14, -RZ, R22.H0_H0 ;  /* 0x20000016ff0e7230 */ /* 0x004fcc0000004100 */
[----:B------:R-:W0:Y:S02]  /*fcb0*/  F2I.S64.TRUNC R14, R14 ;  /* 0x0000000e000e7311 */ /* 0x000e24000020d900 */
[----:B0-----:R-:W-:Y:S05]  /*fcc0*/  BRA `(.L_x_22836) ;  /* 0x0000000800d47947 */ /* 0x001fea0003800000 */
.L_x_22839:
[----:B------:R-:W-:-:S09]  /*fcd0*/  UISETP.NE.AND UP0, UPT, UR4, 0x7, UPT ;  /* 0x000000070400788c */ /* 0x000fd2000bf05270 */
[----:B------:R-:W-:Y:S05]  /*fce0*/  BRA.U !UP0, `(.L_x_22841) ;  /* 0x00000001082c7547 */ /* 0x000fea000b800000 */
[----:B------:R-:W-:-:S09]  /*fcf0*/  UISETP.NE.AND UP0, UPT, UR4, 0x8, UPT ;  /* 0x000000080400788c */ /* 0x000fd2000bf05270 */
[----:B------:R-:W-:Y:S05]  /*fd00*/  BRA.U !UP0, `(.L_x_22842) ;  /* 0x0000000108147547 */ /* 0x000fea000b800000 */
[----:B------:R-:W-:-:S09]  /*fd10*/  UISETP.NE.AND UP0, UPT, UR4, 0x9, UPT ;  /* 0x000000090400788c */ /* 0x000fd2000bf05270 */
[----:B------:R-:W-:Y:S05]  /*fd20*/  BRA.U UP0, `(.L_x_22835) ;  /* 0x0000000900647547 */ /* 0x000fea000b800000 */
[----:B------:R-:W2:Y:S02]  /*fd30*/  LDG.E R14, desc[UR36][R22.64] ;  /* 0x00000024160e7981 */ /* 0x000ea4000c1e1900 */
[----:B--2---:R-:W0:Y:S02]  /*fd40*/  F2I.S64.TRUNC R14, R14 ;  /* 0x0000000e000e7311 */ /* 0x004e24000020d900 */
[----:B0-----:R-:W-:Y:S05]  /*fd50*/  BRA `(.L_x_22836) ;  /* 0x0000000800b07947 */ /* 0x001fea0003800000 */
.L_x_22842:
[----:B------:R-:W2:Y:S02]  /*fd60*/  LDG.E.U16 R22, desc[UR36][R22.64] ;  /* 0x0000002416167981 */ /* 0x000ea4000c1e1500 */
[----:B--2---:R-:W-:-:S06]  /*fd70*/  HADD2.F32 R14, -RZ, R22.H0_H0 ;  /* 0x20000016ff0e7230 */ /* 0x004fcc0000004100 */
[----:B------:R-:W0:Y:S02]  /*fd80*/  F2I.S64.TRUNC R14, R14 ;  /* 0x0000000e000e7311 */ /* 0x000e24000020d900 */
[----:B0-----:R-:W-:Y:S05]  /*fd90*/  BRA `(.L_x_22836) ;  /* 0x0000000800a07947 */ /* 0x001fea0003800000 */
.L_x_22841:
[----:B------:R-:W2:Y:S02]  /*fda0*/  LDG.E.64 R14, desc[UR36][R22.64] ;  /* 0x00000024160e7981 */ /* 0x000ea4000c1e1b00 */
[----:B--2---:R-:W0:Y:S02]  /*fdb0*/  F2I.S64.F64.TRUNC R14, R14 ;  /* 0x0000000e000e7311 */ /* 0x004e24000030d900 */
[----:B0-----:R-:W-:Y:S05]  /*fdc0*/  BRA `(.L_x_22836) ;  /* 0x0000000800947947 */ /* 0x001fea0003800000 */
.L_x_22831:
        /* <DEDUP_REMOVED lines=13> */
.L_x_22845:
[----:B------:R-:W2:Y:S02]  /*fea0*/  LDG.E.64 R14, desc[UR36][R22.64] ;  /* 0x00000024160e7981 */ /* 0x000ea4000c1e1b00 */
[----:B--2---:R-:W0:Y:S02]  /*feb0*/  F2I.S64.F64.TRUNC R14, R14 ;  /* 0x0000000e000e7311 */ /* 0x004e24000030d900 */
[----:B0-----:R-:W-:Y:S05]  /*fec0*/  BRA `(.L_x_22836) ;  /* 0x0000000800547947 */ /* 0x001fea0003800000 */
.L_x_22844:
        /* <DEDUP_REMOVED lines=9> */
[C---:B-1-34-:R-:W-:Y:S02]  /*ff60*/  LOP3.LUT R2, R0.reuse, 0x7f000000, RZ, 0xc0, !PT ;  /* 0x7f00000000027812 */ /* 0x05afe400078ec0ff */
        /* <DEDUP_REMOVED lines=14> */
[----:B------:R0:W2:Y:S02]  /*10050*/  F2I.S64.TRUNC R14, R3 ;  /* 0x00000003000e7311 */ /* 0x0000a4000020d900 */
[----:B0-2---:R-:W-:Y:S05]  /*10060*/  BRA `(.L_x_22836) ;  /* 0x0000000400ec7947 */ /* 0x005fea0003800000 */
.L_x_22847:
[----:B-1234-:R-:W2:Y:S02]  /*10070*/  LDG.E.U8 R3, desc[UR36][R22.64] ;  /* 0x0000002416037981 */ /* 0x01eea4000c1e1100 */
        /* <DEDUP_REMOVED lines=10> */
[----:B------:R0:W2:Y:S02]  /*10120*/  F2I.S64.TRUNC R14, R0 ;  /* 0x00000000000e7311 */ /* 0x0000a4000020d900 */
[----:B0-2---:R-:W-:Y:S05]  /*10130*/  BRA `(.L_x_22836) ;  /* 0x0000000400b87947 */ /* 0x005fea0003800000 */
.L_x_22846:
[----:B------:R-:W2:Y:S02]  /*10140*/  LDG.E.U16 R14, desc[UR36][R22.64] ;  /* 0x00000024160e7981 */ /* 0x000ea4000c1e1500 */
[----:B--2---:R-:W-:-:S06]  /*10150*/  SHF.L.U32 R14, R14, 0x10, RZ ;  /* 0x000000100e0e7819 */ /* 0x004fcc00000006ff */
[----:B------:R-:W0:Y:S02]  /*10160*/  F2I.S64.TRUNC R14, R14 ;  /* 0x0000000e000e7311 */ /* 0x000e24000020d900 */
[----:B0-----:R-:W-:Y:S05]  /*10170*/  BRA `(.L_x_22836) ;  /* 0x0000000400a87947 */ /* 0x001fea0003800000 */
.L_x_22843:
        /* <DEDUP_REMOVED lines=11> */
.L_x_22850:
        /* <DEDUP_REMOVED lines=10> */
[----:B-1-34-:R-:W-:Y:S02]  /*102d0*/  LOP3.LUT P0, R2, R0, 0xf, RZ, 0xc0, !PT ;  /* 0x0000000f00027812 */ /* 0x01afe4000780c0ff */
        /* <DEDUP_REMOVED lines=10> */
.L_x_22854:
[----:B------:R-:W-:Y:S05]  /*10380*/  BSYNC.RECONVERGENT B1 ;  /* 0x0000000000017941 */ /* 0x000fea0003800200 */
.L_x_22853:
[----:B------:R-:W-:Y:S02]  /*10390*/  SHF.L.U32 R0, R0, 0x14, RZ ;  /* 0x0000001400007819 */ /* 0x000fe400000006ff */
[----:B------:R-:W-:-:S04]  /*103a0*/  LEA R2, R2, 0x3b800000, 0x17 ;  /* 0x3b80000002027811 */ /* 0x000fc800078eb8ff */
[----:B------:R-:W-:-:S07]  /*103b0*/  LOP3.LUT R14, R2, R0, R7, 0xfe, !PT ;  /* 0x00000000020e7212 */ /* 0x000fce00078efe07 */
.L_x_22852:
[----:B------:R-:W-:Y:S05]  /*103c0*/  BSYNC.RECONVERGENT B0 ;  /* 0x0000000000007941 */ /* 0x000fea0003800200 */
.L_x_22851:
[----:B------:R-:W0:Y:S02]  /*103d0*/  F2I.S64.TRUNC R14, R14 ;  /* 0x0000000e000e7311 */ /* 0x000e24000020d900 */
[----:B0-----:R-:W-:Y:S05]  /*103e0*/  BRA `(.L_x_22836) ;  /* 0x00000004000c7947 */ /* 0x001fea0003800000 */
.L_x_22849:
        /* <DEDUP_REMOVED lines=10> */
[----:B-1-34-:R-:W-:Y:S02]  /*10490*/  LOP3.LUT P0, R2, R0, 0x1f, RZ, 0xc0, !PT ;  /* 0x0000001f00027812 */ /* 0x01afe4000780c0ff */
        /* <DEDUP_REMOVED lines=10> */
.L_x_22858:
[----:B------:R-:W-:Y:S05]  /*10540*/  BSYNC.RECONVERGENT B1 ;  /* 0x0000000000017941 */ /* 0x000fea0003800200 */
.L_x_22857:
[----:B------:R-:W-:Y:S01]  /*10550*/  IMAD.SHL.U32 R0, R0, 0x200000, RZ ;  /* 0x0020000000007824 */ /* 0x000fe200078e00ff */
[----:B------:R-:W-:-:S04]  /*10560*/  LEA R2, R2, 0x37800000, 0x17 ;  /* 0x3780000002027811 */ /* 0x000fc800078eb8ff */
[----:B------:R-:W-:-:S07]  /*10570*/  LOP3.LUT R14, R2, R0, R7, 0xfe, !PT ;  /* 0x00000000020e7212 */ /* 0x000fce00078efe07 */
.L_x_22856:
[----:B------:R-:W-:Y:S05]  /*10580*/  BSYNC.RECONVERGENT B0 ;  /* 0x0000000000007941 */ /* 0x000fea0003800200 */
.L_x_22855:
[----:B------:R-:W0:Y:S02]  /*10590*/  F2I.S64.TRUNC R14, R14 ;  /* 0x0000000e000e7311 */ /* 0x000e24000020d900 */
[----:B0-----:R-:W-:Y:S05]  /*105a0*/  BRA `(.L_x_22836) ;  /* 0x00000000009c7947 */ /* 0x001fea0003800000 */
.L_x_22848:
        /* <DEDUP_REMOVED lines=14> */
.L_x_22862:
[----:B------:R-:W-:Y:S05]  /*10690*/  BSYNC.RECONVERGENT B0 ;  /* 0x0000000000007941 */ /* 0x000fea0003800200 */
.L_x_22861:
[----:B------:R-:W0:Y:S02]  /*106a0*/  F2I.S64.TRUNC R14, R14 ;  /* 0x0000000e000e7311 */ /* 0x000e24000020d900 */
[----:B0-----:R-:W-:Y:S05]  /*106b0*/  BRA `(.L_x_22836) ;  /* 0x0000000000587947 */ /* 0x001fea0003800000 */
.L_x_22835:
[----:B-1234-:R-:W-:Y:S01]  /*106c0*/  MOV R2, 0x0 ;  /* 0x0000000000027802 */ /* 0x01efe20000000f00 */
        /* <DEDUP_REMOVED lines=14> */
[----:B--2--5:R-:W-:Y:S05]  /*107b0*/  CALL.ABS.NOINC R2 ;  /* 0x0000000002007343 */ /* 0x024fea0003c00000 */
.L_x_22863:
[----:B------:R-:W-:Y:S01]  /*107c0*/  CS2R R14, SRZ ;  /* 0x00000000000e7805 */ /* 0x000fe2000001ff00 */
[----:B------:R-:W-:Y:S06]  /*107d0*/  BRA `(.L_x_22836) ;  /* 0x0000000000107947 */ /* 0x000fec0003800000 */
.L_x_22860:
[----:B------:R0:W5:Y:S01]  /*107e0*/  LDG.E.64 R14, desc[UR36][R22.64] ;  /* 0x00000024160e7981 */ /* 0x000162000c1e1b00 */
[----:B------:R-:W-:Y:S05]  /*107f0*/  BRA `(.L_x_22836) ;  /* 0x0000000000087947 */ /* 0x000fea0003800000 */
.L_x_22859:
[----:B------:R0:W5:Y:S01]  /*10800*/  LDG.E R14, desc[UR36][R22.64] ;  /* 0x00000024160e7981 */ /* 0x000162000c1e1900 */
[----:B------:R-:W-:-:S07]  /*10810*/  MOV R15, RZ ;  /* 0x000000ff000f7202 */ /* 0x000fce0000000f00 */
.L_x_22836:
[----:B-----5:R-:W-:Y:S01]  /*10820*/  LOP3.LUT R0, R14, R18, RZ, 0x3c, !PT ;  /* 0x000000120e007212 */ /* 0x020fe200078e3cff */
[----:B------:R-:W-:Y:S01]  /*10830*/  BSSY.RECONVERGENT B0, `(.L_x_22864) ;  /* 0x0000055000007945 */ /* 0x000fe20003800200 */
[----:B-1234-:R-:W-:Y:S02]  /*10840*/  LOP3.LUT R2, R15, R19, RZ, 0x3c, !PT ;  /* 0x000000130f027212 */ /* 0x01efe400078e3cff */
[----:B------:R-:W-:-:S04]  /*10850*/  ISETP.GT.U32.AND P0, PT, R0, -0x1, PT ;  /* 0xffffffff0000780c */ /* 0x000fc80003f04070 */
[----:B------:R-:W-:-:S13]  /*10860*/  ISETP.GT.AND.EX P0, PT, R2, -0x1, PT, P0 ;  /* 0xffffffff0200780c */ /* 0x000fda0003f04300 */
[----:B------:R-:W-:Y:S05]  /*10870*/  @P0 BRA `(.L_x_22865) ;  /* 0x0000000000c80947 */ /* 0x000fea0003800000 */
[----:B------:R-:W-:Y:S01]  /*10880*/  LOP3.LUT R0, R19, R15, RZ, 0xfc, !PT ;  /* 0x0000000f13007212 */ /* 0x000fe200078efcff */
[----:B------:R-:W-:Y:S03]  /*10890*/  BSSY.RECONVERGENT B1, `(.L_x_22866) ;  /* 0x000002c000017945 */ /* 0x000fe60003800200 */
[----:B------:R-:W-:-:S13]  /*108a0*/  ISETP.NE.U32.AND P0, PT, R0, RZ, PT ;  /* 0x000000ff0000720c */ /* 0x000fda0003f05070 */
[----:B------:R-:W-:Y:S05]  /*108b0*/  @P0 BRA `(.L_x_22867) ;  /* 0x0000000000600947 */ /* 0x000fea0003800000 */
[----:B------:R-:W1:Y:S01]  /*108c0*/  I2F.U32.RP R0, R14 ;  /* 0x0000000e00007306 */ /* 0x000e620000209000 */
[----:B------:R-:W-:-:S07]  /*108d0*/  ISETP.NE.U32.AND P2, PT, R14, RZ, PT ;  /* 0x000000ff0e00720c */ /* 0x000fce0003f45070 */
[----:B-1----:R-:W1:Y:S02]  /*108e0*/  MUFU.RCP R0, R0 ;  /* 0x0000000000007308 */ /* 0x002e640000001000 */
[----:B-1----:R-:W-:-:S06]  /*108f0*/  VIADD R2, R0, 0xffffffe ;  /* 0x0ffffffe00027836 */ /* 0x002fcc0000000000 */
[----:B------:R1:W2:Y:S02]  /*10900*/  F2I.FTZ.U32.TRUNC.NTZ R3, R2 ;  /* 0x0000000200037305 */ /* 0x0002a4000021f000 */
[----:B-1----:R-:W-:Y:S02]  /*10910*/  HFMA2 R2, -RZ, RZ, 0, 0 ;  /* 0x00000000ff027431 */ /* 0x002fe400000001ff */
[----:B--2---:R-:W-:-:S04]  /*10920*/  IMAD.MOV R5, RZ, RZ, -R3 ;  /* 0x000000ffff057224 */ /* 0x004fc800078e0a03 */
        /* <DEDUP_REMOVED lines=8> */
[----:B------:R-:W-:-:S13]  /*109b0*/  ISETP.GE.U32.AND P1, PT, R3, R14, PT ;  /* 0x0000000e0300720c */ /* 0x000fda0003f26070 */
[----:B------:R-:W-:Y:S01]  /*109c0*/  @P1 VIADD R2, R2, 0x1 ;  /* 0x0000000102021836 */ /* 0x000fe20000000000 */
[----:B------:R-:W-:-:S05]  /*109d0*/  @!P2 LOP3.LUT R2, RZ, R14, RZ, 0x33, !PT ;  /* 0x0000000eff02a212 */ /* 0x000fca00078e33ff */
[----:B------:R-:W-:-:S04]  /*109e0*/  IMAD.MOV R3, RZ, RZ, -R2 ;  /* 0x000000ffff037224 */ /* 0x000fc800078e0a02 */
[----:B------:R-:W-:Y:S01]  /*109f0*/  IMAD R14, R14, R3, R18 ;  /* 0x000000030e0e7224 */ /* 0x000fe200078e0212 */
[----:B------:R-:W-:-:S04]  /*10a00*/  MOV R3, RZ ;  /* 0x000000ff00037202 */ /* 0x000fc80000000f00 */
[----:B------:R-:W-:-:S04]  /*10a10*/  ISETP.NE.U32.AND P0, PT, R14, RZ, PT ;  /* 0x000000ff0e00720c */ /* 0x000fc80003f05070 */
[----:B------:R-:W-:Y:S01]  /*10a20*/  ISETP.NE.AND.EX P0, PT, RZ, RZ, PT, P0 ;  /* 0x000000ffff00720c */ /* 0x000fe20003f05300 */
[----:B------:R-:W-:-:S12]  /*10a30*/  BRA `(.L_x_22868) ;  /* 0x0000000000447947 */ /* 0x000fd80003800000 */
.L_x_22867:
[----:B------:R-:W-:Y:S01]  /*10a40*/  IMAD.MOV.U32 R11, RZ, RZ, R18 ;  /* 0x000000ffff0b7224 */ /* 0x000fe200078e0012 */
[----:B------:R-:W-:Y:S01]  /*10a50*/  MOV R6, R14 ;  /* 0x0000000e00067202 */ /* 0x000fe20000000f00 */
[----:B------:R-:W-:Y:S01]  /*10a60*/  IMAD.MOV.U32 R10, RZ, RZ, R19 ;  /* 0x000000ffff0a7224 */ /* 0x000fe200078e0013 */
[----:B------:R-:W-:Y:S01]  /*10a70*/  MOV R4, 0x10aa0 ;  /* 0x00010aa000047802 */ /* 0x000fe20000000f00 */
[----:B------:R-:W-:-:S07]  /*10a80*/  IMAD.MOV.U32 R3, RZ, RZ, R15 ;  /* 0x000000ffff037224 */ /* 0x000fce00078e000f */
[----:B0-----:R-:W-:Y:S05]  /*10a90*/  CALL.REL.NOINC `($__internal_18_$__cuda_sm20_div_s64) ;  /* 0x0000001000347944 */ /* 0x001fea0003c00000 */
[----:B------:R-:W-:Y:S01]  /*10aa0*/  IADD3 R9, P0, PT, RZ, -R0, RZ ;  /* 0x80000000ff097210 */ /* 0x000fe20007f1e0ff */
[----:B------:R-:W-:Y:S01]  /*10ab0*/  IMAD.MOV.U32 R5, RZ, RZ, R19 ;  /* 0x000000ffff057224 */ /* 0x000fe200078e0013 */
[----:B------:R-:W-:Y:S02]  /*10ac0*/  MOV R4, R18 ;  /* 0x0000001200047202 */ /* 0x000fe40000000f00 */
[----:B------:R-:W-:Y:S01]  /*10ad0*/  MOV R2, R0 ;  /* 0x0000000000027202 */ /* 0x000fe20000000f00 */
[----:B------:R-:W-:Y:S02]  /*10ae0*/  IMAD.X R7, RZ, RZ, ~R3, P0 ;  /* 0x000000ffff077224 */ /* 0x000fe400000e0e03 */
[----:B------:R-:W-:-:S04]  /*10af0*/  IMAD.WIDE.U32 R4, R14, R9, R4 ;  /* 0x000000090e047225 */ /* 0x000fc800078e0004 */
[----:B------:R-:W-:Y:S01]  /*10b00*/  IMAD R7, R7, R14, RZ ;  /* 0x0000000e07077224 */ /* 0x000fe200078e02ff */
[----:B------:R-:W-:-:S03]  /*10b10*/  ISETP.NE.U32.AND P0, PT, R4, RZ, PT ;  /* 0x000000ff0400720c */ /* 0x000fc60003f05070 */
[----:B------:R-:W-:-:S04]  /*10b20*/  IMAD R7, R15, R9, R7 ;  /* 0x000000090f077224 */ /* 0x000fc800078e0207 */
[----:B------:R-:W-:-:S05]  /*10b30*/  IMAD.IADD R4, R5, 0x1, R7 ;  /* 0x0000000105047824 */ /* 0x000fca00078e0207 */
[----:B------:R-:W-:-:S13]  /*10b40*/  ISETP.NE.AND.EX P0, PT, R4, RZ, PT, P0 ;  /* 0x000000ff0400720c */ /* 0x000fda0003f05300 */
.L_x_22868:
[----:B------:R-:W-:Y:S05]  /*10b50*/  BSYNC.RECONVERGENT B1 ;  /* 0x0000000000017941 */ /* 0x000fea0003800200 */
.L_x_22866:
[----:B------:R-:W-:-:S04]  /*10b60*/  SEL R5, RZ, 0xffffffff, !P0 ;  /* 0xffffffffff057807 */ /* 0x000fc80004000000 */
[----:B------:R-:W-:-:S05]  /*10b70*/  IADD3 R2, P0, PT, R2, R5, RZ ;  /* 0x0000000502027210 */ /* 0x000fca0007f1e0ff */
[----:B------:R-:W-:Y:S01]  /*10b80*/  IMAD.X R3, R3, 0x1, R5, P0 ;  /* 0x0000000103037824 */ /* 0x000fe200000e0605 */
[----:B------:R-:W-:Y:S07]  /*10b90*/  BRA `(.L_x_22869) ;  /* 0x0000000000787947 */ /* 0x000fee0003800000 */
.L_x_22865:
[----:B------:R-:W-:-:S04]  /*10ba0*/  LOP3.LUT R0, R19, R15, RZ, 0xfc, !PT ;  /* 0x0000000f13007212 */ /* 0x000fc800078efcff */
[----:B------:R-:W-:-:S13]  /*10bb0*/  ISETP.NE.U32.AND P0, PT, R0, RZ, PT ;  /* 0x000000ff0000720c */ /* 0x000fda0003f05070 */
[----:B------:R-:W-:Y:S05]  /*10bc0*/  @P0 BRA `(.L_x_22870) ;  /* 0x0000000000500947 */ /* 0x000fea0003800000 */
[----:B------:R-:W1:Y:S01]  /*10bd0*/  I2F.U32.RP R0, R14 ;  /* 0x0000000e00007306 */ /* 0x000e620000209000 */
[----:B------:R-:W-:-:S07]  /*10be0*/  ISETP.NE.U32.AND P2, PT, R14, RZ, PT ;  /* 0x000000ff0e00720c */ /* 0x000fce0003f45070 */
[----:B-1----:R-:W1:Y:S02]  /*10bf0*/  MUFU.RCP R0, R0 ;  /* 0x0000000000007308 */ /* 0x002e640000001000 */
[----:B-1----:R-:W-:-:S06]  /*10c00*/  VIADD R2, R0, 0xffffffe ;  /* 0x0ffffffe00027836 */ /* 0x002fcc0000000000 */
[----:B------:R1:W2:Y:S02]  /*10c10*/  F2I.FTZ.U32.TRUNC.NTZ R3, R2 ;  /* 0x0000000200037305 */ /* 0x0002a4000021f000 */
[----:B-1----:R-:W-:Y:S01]  /*10c20*/  IMAD.MOV.U32 R2, RZ, RZ, RZ ;  /* 0x000000ffff027224 */ /* 0x002fe200078e00ff */
[----:B--2---:R-:W-:-:S05]  /*10c30*/  IADD3 R5, PT, PT, RZ, -R3, RZ ;  /* 0x80000003ff057210 */ /* 0x004fca0007ffe0ff */
[----:B------:R-:W-:-:S04]  /*10c40*/  IMAD R5, R5, R14, RZ ;  /* 0x0000000e05057224 */ /* 0x000fc800078e02ff */
[----:B------:R-:W-:-:S06]  /*10c50*/  IMAD.HI.U32 R5, R3, R5, R2 ;  /* 0x0000000503057227 */ /* 0x000fcc00078e0002 */
[----:B------:R-:W-:-:S04]  /*10c60*/  IMAD.HI.U32 R2, R5, R18, RZ ;  /* 0x0000001205027227 */ /* 0x000fc800078e00ff */
[----:B------:R-:W-:-:S04]  /*10c70*/  IMAD.MOV R3, RZ, RZ, -R2 ;  /* 0x000000ffff037224 */ /* 0x000fc800078e0a02 */
[----:B------:R-:W-:-:S05]  /*10c80*/  IMAD R3, R14, R3, R18 ;  /* 0x000000030e037224 */ /* 0x000fca00078e0212 */
[----:B------:R-:W-:-:S13]  /*10c90*/  ISETP.GE.U32.AND P0, PT, R3, R14, PT ;  /* 0x0000000e0300720c */ /* 0x000fda0003f06070 */
[----:B------:R-:W-:Y:S01]  /*10ca0*/  @P0 IADD3 R3, PT, PT, R3, -R14, RZ ;  /* 0x8000000e03030210 */ /* 0x000fe20007ffe0ff */
[----:B------:R-:W-:-:S03]  /*10cb0*/  @P0 VIADD R2, R2, 0x1 ;  /* 0x0000000102020836 */ /* 0x000fc60000000000 */
[----:B------:R-:W-:Y:S01]  /*10cc0*/  ISETP.GE.U32.AND P1, PT, R3, R14, PT ;  /* 0x0000000e0300720c */ /* 0x000fe20003f26070 */
[----:B------:R-:W-:-:S12]  /*10cd0*/  HFMA2 R3, -RZ, RZ, 0, 0 ;  /* 0x00000000ff037431 */ /* 0x000fd800000001ff */
[----:B------:R-:W-:Y:S01]  /*10ce0*/  @P1 VIADD R2, R2, 0x1 ;  /* 0x0000000102021836 */ /* 0x000fe20000000000 */
[----:B------:R-:W-:Y:S01]  /*10cf0*/  @!P2 LOP3.LUT R2, RZ, R14, RZ, 0x33, !PT ;  /* 0x0000000eff02a212 */ /* 0x000fe200078e33ff */
[----:B------:R-:W-:Y:S06]  /*10d00*/  BRA `(.L_x_22869) ;  /* 0x00000000001c7947 */ /* 0x000fec0003800000 */
.L_x_22870:
[----:B------:R-:W-:Y:S01]  /*10d10*/  IMAD.MOV.U32 R11, RZ, RZ, R18 ;  /* 0x000000ffff0b7224 */ /* 0x000fe200078e0012 */
[----:B------:R-:W-:Y:S01]  /*10d20*/  MOV R6, R14 ;  /* 0x0000000e00067202 */ /* 0x000fe20000000f00 */
[----:B------:R-:W-:Y:S01]  /*10d30*/  IMAD.MOV.U32 R10, RZ, RZ, R19 ;  /* 0x000000ffff0a7224 */ /* 0x000fe200078e0013 */
[----:B------:R-:W-:Y:S01]  /*10d40*/  MOV R4, 0x10d70 ;  /* 0x00010d7000047802 */ /* 0x000fe20000000f00 */
[----:B------:R-:W-:-:S07]  /*10d50*/  IMAD.MOV.U32 R3, RZ, RZ, R15 ;  /* 0x000000ffff037224 */ /* 0x000fce00078e000f */
[----:B0-----:R-:W-:Y:S05]  /*10d60*/  CALL.REL.NOINC `($__internal_18_$__cuda_sm20_div_s64) ;  /* 0x0000000c00807944 */ /* 0x001fea0003c00000 */
[----:B------:R-:W-:-:S07]  /*10d70*/  IMAD.MOV.U32 R2, RZ, RZ, R0 ;  /* 0x000000ffff027224 */ /* 0x000fce00078e0000 */
.L_x_22869:
[----:B------:R-:W-:Y:S05]  /*10d80*/  BSYNC.RECONVERGENT B0 ;  /* 0x0000000000007941 */ /* 0x000fea0003800200 */
.L_x_22864:
        /* <DEDUP_REMOVED lines=13> */
.L_x_22874:
[----:B------:R-:W-:Y:S01]  /*10e60*/  STG.E.U8 desc[UR36][R16.64], R2 ;  /* 0x0000000210007986 */ /* 0x000fe2000c101124 */
[----:B------:R-:W-:Y:S05]  /*10e70*/  EXIT ;  /* 0x000000000000794d */ /* 0x000fea0003800000 */
.L_x_22873:
[----:B------:R-:W-:-:S09]  /*10e80*/  UISETP.NE.AND UP0, UPT, UR4, 0x2, UPT ;  /* 0x000000020400788c */ /* 0x000fd2000bf05270 */
[----:B------:R-:W-:Y:S05]  /*10e90*/  BRA.U !UP0, `(.L_x_22876) ;  /* 0x0000000108207547 */ /* 0x000fea000b800000 */
[----:B------:R-:W-:-:S09]  /*10ea0*/  UISETP.NE.AND UP0, UPT, UR4, 0x3, UPT ;  /* 0x000000030400788c */ /* 0x000fd2000bf05270 */
[----:B------:R-:W-:Y:S05]  /*10eb0*/  BRA.U !UP0, `(.L_x_22877) ;  /* 0x0000000108107547 */ /* 0x000fea000b800000 */
[----:B------:R-:W-:-:S09]  /*10ec0*/  UISETP.NE.AND UP0, UPT, UR4, 0x4, UPT ;  /* 0x000000040400788c */ /* 0x000fd2000bf05270 */
[----:B------:R-:W-:Y:S05]  /*10ed0*/  BRA.U UP0, `(.L_x_22875) ;  /* 0x00000009003c7547 */ /* 0x000fea000b800000 */
[----:B------:R-:W-:Y:S01]  /*10ee0*/  STG.E.64 desc[UR36][R16.64], R2 ;  /* 0x0000000210007986 */ /* 0x000fe2000c101b24 */
[----:B------:R-:W-:Y:S05]  /*10ef0*/  EXIT ;  /* 0x000000000000794d */ /* 0x000fea0003800000 */
.L_x_22877:
[----:B------:R-:W-:Y:S01]  /*10f00*/  STG.E desc[UR36][R16.64], R2 ;  /* 0x0000000210007986 */ /* 0x000fe2000c101924 */
[----:B------:R-:W-:Y:S05]  /*10f10*/  EXIT ;  /* 0x000000000000794d */ /* 0x000fea0003800000 */
.L_x_22876:
[----:B------:R-:W-:Y:S01]  /*10f20*/  STG.E.U16 desc[UR36][R16.64], R2 ;  /* 0x0000000210007986 */ /* 0x000fe2000c101524 */
[----:B------:R-:W-:Y:S05]  /*10f30*/  EXIT ;  /* 0x000000000000794d */ /* 0x000fea0003800000 */
.L_x_22872:
[----:B------:R-:W-:-:S09]  /*10f40*/  UISETP.GT.AND UP0, UPT, UR4, 0x6, UPT ;  /* 0x000000060400788c */ /* 0x000fd2000bf04270 */
[----:B------:R-:W-:Y:S05]  /*10f50*/  BRA.U UP0, `(.L_x_22878) ;  /* 0x00000001002c7547 */ /* 0x000fea000b800000 */
[----:B------:R-:W-:-:S09]  /*10f60*/  UISETP.NE.AND UP0, UPT, UR4, 0x5, UPT ;  /* 0x000000050400788c */ /* 0x000fd2000bf05270 */
[----:B------:R-:W-:Y:S05]  /*10f70*/  BRA.U !UP0, `(.L_x_22879) ;  /* 0x0000000108147547 */ /* 0x000fea000b800000 */
[----:B------:R-:W-:-:S09]  /*10f80*/  UISETP.NE.AND UP0, UPT, UR4, 0x6, UPT ;  /* 0x000000060400788c */ /* 0x000fd2000bf05270 */
[----:B------:R-:W-:Y:S05]  /*10f90*/  BRA.U UP0, `(.L_x_22875) ;  /* 0x00000009000c7547 */ /* 0x000fea000b800000 */
[----:B------:R-:W1:Y:S02]  /*10fa0*/  I2F.S64 R3, R2 ;  /* 0x0000000200037312 */ /* 0x000e640000301400 */
[----:B-1----:R-:W-:Y:S01]  /*10fb0*/  STG.E desc[UR36][R16.64], R3 ;  /* 0x0000000310007986 */ /* 0x002fe2000c101924 */
[----:B------:R-:W-:Y:S05]  /*10fc0*/  EXIT ;  /* 0x000000000000794d */ /* 0x000fea0003800000 */
.L_x_22879:
[----:B------:R-:W1:Y:S02]  /*10fd0*/  I2F.S64 R0, R2 ;  /* 0x0000000200007312 */ /* 0x000e640000301400 */
[----:B-1----:R-:W-:-:S05]  /*10fe0*/  F2FP.F16.F32.PACK_AB R0, RZ, R0 ;  /* 0x00000000ff00723e */ /* 0x002fca00000000ff */
[----:B------:R-:W-:Y:S01]  /*10ff0*/  STG.E.U16 desc[UR36][R16.64], R0 ;  /* 0x0000000010007986 */ /* 0x000fe2000c101524 */
[----:B------:R-:W-:Y:S05]  /*11000*/  EXIT ;  /* 0x000000000000794d */ /* 0x000fea0003800000 */
.L_x_22878:
[----:B------:R-:W-:-:S09]  /*11010*/  UISETP.NE.AND UP0, UPT, UR4, 0x7, UPT ;  /* 0x000000070400788c */ /* 0x000fd2000bf05270 */
[----:B------:R-:W-:Y:S05]  /*11020*/  BRA.U !UP0, `(.L_x_22880) ;  /* 0x0000000108347547 */ /* 0x000fea000b800000 */
[----:B------:R-:W-:-:S09]  /*11030*/  UISETP.NE.AND UP0, UPT, UR4, 0x8, UPT ;  /* 0x000000080400788c */ /* 0x000fd2000bf05270 */
[----:B------:R-:W-:Y:S05]  /*11040*/  BRA.U !UP0, `(.L_x_22881) ;  /* 0x0000000108187547 */ /* 0x000fea000b800000 */
[----:B------:R-:W-:-:S09]  /*11050*/  UISETP.NE.AND UP0, UPT, UR4, 0x9, UPT ;  /* 0x000000090400788c */ /* 0x000fd2000bf05270 */
[----:B------:R-:W-:Y:S05]  /*11060*/  BRA.U UP0, `(.L_x_22875) ;  /* 0x0000000500d87547 */ /* 0x000fea000b800000 */
[----:B------:R-:W-:Y:S01]  /*11070*/  HFMA2 R5, -RZ, RZ, 0, 0 ;  /* 0x00000000ff057431 */ /* 0x000fe200000001ff */
[----:B------:R-:W1:Y:S04]  /*11080*/  I2F.S64 R4, R2 ;  /* 0x0000000200047312 */ /* 0x000e680000301400 */
[----:B-1----:R-:W-:Y:S01]  /*11090*/  STG.E.64 desc[UR36][R16.64], R4 ;  /* 0x0000000410007986 */ /* 0x002fe2000c101b24 */
[----:B------:R-:W-:Y:S05]  /*110a0*/  EXIT ;  /* 0x000000000000794d */ /* 0x000fea0003800000 */
.L_x_22881:
[----:B------:R-:W1:Y:S02]  /*110b0*/  I2F.S64 R2, R2 ;  /* 0x0000000200027312 */ /* 0x000e640000301400 */
[----:B-1----:R-:W-:-:S04]  /*110c0*/  F2FP.F16.F32.PACK_AB R3, RZ, R2 ;  /* 0x00000002ff03723e */ /* 0x002fc800000000ff */
[----:B------:R-:W-:-:S05]  /*110d0*/  PRMT R3, R3, 0x5410, RZ ;  /* 0x0000541003037816 */ /* 0x000fca00000000ff */
[----:B------:R-:W-:Y:S01]  /*110e0*/  STG.E desc[UR36][R16.64], R3 ;  /* 0x0000000310007986 */ /* 0x000fe2000c101924 */
[----:B------:R-:W-:Y:S05]  /*110f0*/  EXIT ;  /* 0x000000000000794d */ /* 0x000fea0003800000 */
.L_x_22880:
[----:B------:R-:W1:Y:S02]  /*11100*/  I2F.F64.S64 R2, R2 ;  /* 0x0000000200027312 */ /* 0x000e640000301c00 */
[----:B-1----:R-:W-:Y:S01]  /*11110*/  STG.E.64 desc[UR36][R16.64], R2 ;  /* 0x0000000210007986 */ /* 0x002fe2000c101b24 */
[----:B------:R-:W-:Y:S05]  /*11120*/  EXIT ;  /* 0x000000000000794d */ /* 0x000fea0003800000 */
.L_x_22871:
        /* <DEDUP_REMOVED lines=12> */
.L_x_22885:
[----:B------:R-:W1:Y:S01]  /*111f0*/  I2F.S64 R3, R2 ;  /* 0x0000000200037312 */ /* 0x000e620000301400 */
[----:B------:R-:W-:Y:S01]  /*11200*/  BSSY.RECONVERGENT B0, `(.L_x_22886) ;  /* 0x0000013000007945 */ /* 0x000fe20003800200 */
[----:B-1----:R-:W-:Y:S01]  /*11210*/  LOP3.LUT R4, R3, 0x7fffffff, RZ, 0xc0, !PT ;  /* 0x7fffffff03047812 */ /* 0x002fe200078ec0ff */
        /* <DEDUP_REMOVED lines=14> */
.L_x_22888:
[----:B------:R-:W-:-:S04]  /*11300*/  SHF.R.U32.HI R3, RZ, 0x18, R3 ;  /* 0x00000018ff037819 */ /* 0x000fc80000011603 */
[----:B------:R-:W-:-:S04]  /*11310*/  LOP3.LUT R0, R0, 0x80, R3, 0xf8, !PT ;  /* 0x0000008000007812 */ /* 0x000fc800078ef803 */
[----:B------:R-:W-:-:S07]  /*11320*/  PRMT R8, R0, 0x7610, R8 ;  /* 0x0000761000087816 */ /* 0x000fce0000000008 */
.L_x_22887:
[----:B------:R-:W-:Y:S05]  /*11330*/  BSYNC.RECONVERGENT B0 ;  /* 0x0000000000007941 */ /* 0x000fea0003800200 */
.L_x_22886:
[----:B------:R-:W-:Y:S01]  /*11340*/  STG.E.U8 desc[UR36][R16.64], R8 ;  /* 0x0000000810007986 */ /* 0x000fe2000c101124 */
[----:B------:R-:W-:Y:S05]  /*11350*/  EXIT ;  /* 0x000000000000794d */ /* 0x000fea0003800000 */
.L_x_22884:
        /* <DEDUP_REMOVED lines=17> */
.L_x_22891:
[----:B------:R-:W-:-:S04]  /*11470*/  SHF.R.U32.HI R3, RZ, 0x18, R3 ;  /* 0x00000018ff037819 */ /* 0x000fc80000011603 */
[----:B------:R-:W-:-:S04]  /*11480*/  LOP3.LUT R0, R0, 0x80, R3, 0xf8, !PT ;  /* 0x0000008000007812 */ /* 0x000fc800078ef803 */
[----:B------:R-:W-:-:S07]  /*11490*/  PRMT R8, R0, 0x7610, R8 ;  /* 0x0000761000087816 */ /* 0x000fce0000000008 */
.L_x_22890:
[----:B------:R-:W-:Y:S05]  /*114a0*/  BSYNC.RECONVERGENT B0 ;  /* 0x0000000000007941 */ /* 0x000fea0003800200 */
.L_x_22889:
[----:B------:R-:W-:Y:S01]  /*114b0*/  STG.E.U8 desc[UR36][R16.64], R8 ;  /* 0x0000000810007986 */ /* 0x000fe2000c101124 */
[----:B------:R-:W-:Y:S05]  /*114c0*/  EXIT ;  /* 0x000000000000794d */ /* 0x000fea0003800000 */
.L_x_22883:
[----:B------:R-:W-:-:S09]  /*114d0*/  UISETP.NE.AND UP0, UPT, UR4, 0x1c, UPT ;  /* 0x0000001c0400788c */ /* 0x000fd2000bf05270 */
[----:B------:R-:W-:Y:S05]  /*114e0*/  BRA.U !UP0, `(.L_x_22892) ;  /* 0x00000001085c7547 */ /* 0x000fea000b800000 */
[----:B------:R-:W-:-:S09]  /*114f0*/  UISETP.NE.AND UP0, UPT, UR4, 0x1d, UPT ;  /* 0x0000001d0400788c */ /* 0x000fd2000bf05270 */
[----:B------:R-:W-:Y:S05]  /*11500*/  BRA.U !UP0, `(.L_x_22893) ;  /* 0x00000001084c7547 */ /* 0x000fea000b800000 */
[----:B------:R-:W-:-:S09]  /*11510*/  UISETP.NE.AND UP0, UPT, UR4, 0x2c, UPT ;  /* 0x0000002c0400788c */ /* 0x000fd2000bf05270 */
[----:B------:R-:W-:Y:S05]  /*11520*/  BRA.U UP0, `(.L_x_22875) ;  /* 0x0000000100a87547 */ /* 0x000fea000b800000 */
[----:B------:R-:W1:Y:S02]  /*11530*/  I2F.S64 R2, R2 ;  /* 0x0000000200027312 */ /* 0x000e640000301400 */
[----:B-1----:R-:W-:-:S04]  /*11540*/  SHF.R.U32.HI R4, RZ, 0x17, R2 ;  /* 0x00000017ff047819 */ /* 0x002fc80000011602 */
        /* <DEDUP_REMOVED lines=13> */
[----:B------:R-:W-:Y:S01]  /*11620*/  STG.E.U8 desc[UR36][R16.64], R3 ;  /* 0x0000000310007986 */ /* 0x000fe2000c101124 */
[----:B------:R-:W-:Y:S05]  /*11630*/  EXIT ;  /* 0x000000000000794d */ /* 0x000fea0003800000 */
.L_x_22893:
[----:B------:R-:W-:Y:S01]  /*11640*/  STG.E.64 desc[UR36][R16.64], R2 ;  /* 0x0000000210007986 */ /* 0x000fe2000c101b24 */
[----:B------:R-:W-:Y:S05]  /*11650*/  EXIT ;  /* 0x000000000000794d */ /* 0x000fea0003800000 */
.L_x_22892:
[----:B------:R-:W-:Y:S01]  /*11660*/  STG.E desc[UR36][R16.64], R2 ;  /* 0x0000000210007986 */ /* 0x000fe2000c101924 */
[----:B------:R-:W-:Y:S05]  /*11670*/  EXIT ;  /* 0x000000000000794d */ /* 0x000fea0003800000 */
.L_x_22882:
        /* <DEDUP_REMOVED lines=9> */
[----:B------:R-:W-:Y:S01]  /*11710*/  STG.E.U8 desc[UR36][R16.64], R3 ;  /* 0x0000000310007986 */ /* 0x000fe2000c101124 */
[----:B------:R-:W-:Y:S05]  /*11720*/  EXIT ;  /* 0x000000000000794d */ /* 0x000fea0003800000 */
.L_x_22895:
[----:B------:R-:W-:Y:S01]  /*11730*/  CS2R R6, SRZ ;  /* 0x0000000000067805 */ /* 0x000fe2000001ff00 */
[----:B------:R-:W1:Y:S04]  /*11740*/  I2F.F64.S64 R4, R2 ;  /* 0x0000000200047312 */ /* 0x000e680000301c00 */
[----:B-1----:R-:W-:Y:S01]  /*11750*/  STG.E.128 desc[UR36][R16.64], R4 ;  /* 0x0000000410007986 */ /* 0x002fe2000c101d24 */
[----:B------:R-:W-:Y:S05]  /*11760*/  EXIT ;  /* 0x000000000000794d */ /* 0x000fea0003800000 */
.L_x_22894:
[----:B------:R-:W-:-:S09]  /*11770*/  UISETP.NE.AND UP0, UPT, UR4, 0xf, UPT ;  /* 0x0000000f0400788c */ /* 0x000fd2000bf05270 */
[----:B------:R-:W-:Y:S05]  /*11780*/  BRA.U !UP0, `(.L_x_22896) ;  /* 0x0000000108e87547 */ /* 0x000fea000b800000 */
[----:B------:R-:W-:-:S09]  /*11790*/  UISETP.NE.AND UP0, UPT, UR4, 0x17, UPT ;  /* 0x000000170400788c */ /* 0x000fd2000bf05270 */
[----:B------:R-:W-:Y:S05]  /*117a0*/  BRA.U !UP0, `(.L_x_22897) ;  /* 0x0000000108907547 */ /* 0x000fea000b800000 */
[----:B------:R-:W-:-:S09]  /*117b0*/  UISETP.NE.AND UP0, UPT, UR4, 0x18, UPT ;  /* 0x000000180400788c */ /* 0x000fd2000bf05270 */
[----:B------:R-:W-:Y:S05]  /*117c0*/  BRA.U !UP0, `(.L_x_22898) ;  /* 0x0000000108447547 */ /* 0x000fea000b800000 */
.L_x_22875:
        /* <DEDUP_REMOVED lines=16> */
.L_x_22899:
[----:B------:R-:W-:Y:S05]  /*118d0*/  EXIT ;  /* 0x000000000000794d */ /* 0x000fea0003800000 */
.L_x_22898:
[----:B------:R-:W1:Y:S01]  /*118e0*/  I2F.S64 R3, R2 ;  /* 0x0000000200037312 */ /* 0x000e620000301400 */
[----:B------:R-:W-:Y:S01]  /*118f0*/  BSSY.RECONVERGENT B0, `(.L_x_22900) ;  /* 0x000000c000007945 */ /* 0x000fe20003800200 */
[----:B-1----:R-:W-:Y:S01]  /*11900*/  LOP3.LUT R4, R3, 0x7fffffff, RZ, 0xc0, !PT ;  /* 0x7fffffff03047812 */ /* 0x002fe200078ec0ff */
        /* <DEDUP_REMOVED lines=10> */
.L_x_22901:
[----:B------:R-:W-:Y:S05]  /*119b0*/  BSYNC.RECONVERGENT B0 ;  /* 0x0000000000007941 */ /* 0x000fea0003800200 */
.L_x_22900:
[----:B------:R-:W-:-:S05]  /*119c0*/  LOP3.LUT R5, R0, 0x80, R5, 0xf8, !PT ;  /* 0x0000008000057812 */ /* 0x000fca00078ef805 */
[----:B------:R-:W-:Y:S01]  /*119d0*/  STG.E.U8 desc[UR36][R16.64], R5 ;  /* 0x0000000510007986 */ /* 0x000fe2000c101124 */
[----:B------:R-:W-:Y:S05]  /*119e0*/  EXIT ;  /* 0x000000000000794d */ /* 0x000fea0003800000 */
.L_x_22897:
[----:B------:R-:W1:Y:S01]  /*119f0*/  I2F.S64 R3, R2 ;  /* 0x0000000200037312 */ /* 0x000e620000301400 */
[----:B------:R-:W-:Y:S01]  /*11a00*/  BSSY.RECONVERGENT B0, `(.L_x_22902) ;  /* 0x000000e000007945 */ /* 0x000fe20003800200 */
[----:B-1----:R-:W-:-:S04]  /*11a10*/  LOP3.LUT R4, R3, 0x7fffffff, RZ, 0xc0, !PT ;  /* 0x7fffffff03047812 */ /* 0x002fc800078ec0ff */
        /* <DEDUP_REMOVED lines=9> */
.L_x_22903:
[----:B------:R-:W-:Y:S01]  /*11ab0*/  IMAD.MOV.U32 R0, RZ, RZ, 0x7f ;  /* 0x0000007fff007424 */ /* 0x000fe200078e00ff */
[----:B------:R-:W-:-:S04]  /*11ac0*/  ISETP.GT.U32.AND P0, PT, R4, 0x7f800000, PT ;  /* 0x7f8000000400780c */ /* 0x000fc80003f04070 */
[----:B------:R-:W-:-:S09]  /*11ad0*/  SEL R0, R0, 0x7c, P0 ;  /* 0x0000007c00007807 */ /* 0x000fd20000000000 */
.L_x_22904:
[----:B------:R-:W-:Y:S05]  /*11ae0*/  BSYNC.RECONVERGENT B0 ;  /* 0x0000000000007941 */ /* 0x000fea0003800200 */
.L_x_22902:
[----:B------:R-:W-:-:S04]  /*11af0*/  SHF.R.U32.HI R3, RZ, 0x18, R3 ;  /* 0x00000018ff037819 */ /* 0x000fc80000011603 */
[----:B------:R-:W-:-:S05]  /*11b00*/  LOP3.LUT R3, R0, 0x80, R3, 0xf8, !PT ;  /* 0x0000008000037812 */ /* 0x000fca00078ef803 */
[----:B------:R-:W-:Y:S01]  /*11b10*/  STG.E.U8 desc[UR36][R16.64], R3 ;  /* 0x0000000310007986 */ /* 0x000fe2000c101124 */
[----:B------:R-:W-:Y:S05]  /*11b20*/  EXIT ;  /* 0x000000000000794d */ /* 0x000fea0003800000 */
.L_x_22896:
[----:B------:R-:W1:Y:S02]  /*11b30*/  I2F.S64 R0, R2 ;  /* 0x0000000200007312 */ /* 0x000e640000301400 */
[----:B-1----:R-:W-:-:S05]  /*11b40*/  F2FP.BF16.F32.PACK_AB R0, RZ, R0 ;  /* 0x00000000ff00723e */ /* 0x002fca00000010ff */
[----:B------:R-:W-:Y:S01]  /*11b50*/  STG.E.U16 desc[UR36][R16.64], R0 ;  /* 0x0000000010007986 */ /* 0x000fe2000c101524 */
[----:B------:R-:W-:Y:S05]  /*11b60*/  EXIT ;  /* 0x000000000000794d */ /* 0x000fea0003800000 */
        .weak           $__internal_18_$__cuda_sm20_div_s64
        .type           $__internal_18_$__cuda_sm20_div_s64,@function
        .size           $__internal_18_$__cuda_sm20_div_s64,(.L_x_32769 - $__internal_18_$__cuda_sm20_div_s64)
$__internal_18_$__cuda_sm20_div_s64:
[-C--:B------:R-:W-:Y:S02]  /*11b70*/  IADD3 R9, P1, PT, RZ, -R6.reuse, RZ ;  /* 0x80000006ff097210 */ /* 0x080fe40007f3e0ff */
[----:B------:R-:W-:Y:S02]  /*11b80*/  ISETP.GE.AND P0, PT, R3, RZ, PT ;  /* 0x000000ff0300720c */ /* 0x000fe40003f06270 */
[-C--:B------:R-:W-:Y:S02]  /*11b90*/  IADD3.X R0, PT, PT, RZ, ~R3.reuse, RZ, P1, !PT ;  /* 0x80000003ff007210 */ /* 0x080fe40000ffe4ff */
[----:B------:R-:W-:Y:S02]  /*11ba0*/  SEL R8, R9, R6, !P0 ;  /* 0x0000000609087207 */ /* 0x000fe40004000000 */
[----:B------:R-:W-:Y:S02]  /*11bb0*/  SEL R9, R0, R3, !P0 ;  /* 0x0000000300097207 */ /* 0x000fe40004000000 */
[----:B------:R-:W-:-:S02]  /*11bc0*/  ISETP.GE.AND P3, PT, R10, RZ, PT ;  /* 0x000000ff0a00720c */ /* 0x000fc40003f66270 */
[----:B------:R-:W0:Y:S02]  /*11bd0*/  I2F.U64.RP R0, R8 ;  /* 0x0000000800007312 */ /* 0x000e240000309000 */
[----:B0-----:R-:W0:Y:S02]  /*11be0*/  MUFU.RCP R12, R0 ;  /* 0x00000000000c7308 */ /* 0x001e240000001000 */
[----:B0-----:R-:W-:-:S15]  /*11bf0*/  VIADD R12, R12, 0x1ffffffe ;  /* 0x1ffffffe0c0c7836 */ /* 0x001fde0000000000 */
[----:B------:R-:W-:-:S15]  /*11c00*/  NOP ;  /* 0x0000000000007918 */ /* 0x000fde0000000000 */
[----:B------:R-:W-:-:S15]  /*11c10*/  NOP ;  /* 0x0000000000007918 */ /* 0x000fde0000000000 */
[----:B------:R-:W-:-:S15]  /*11c20*/  NOP ;  /* 0x0000000000007918 */ /* 0x000fde0000000000 */
[----:B------:R-:W0:Y:S02]  /*11c30*/  F2I.U64.TRUNC R12, R12 ;  /* 0x0000000c000c7311 */ /* 0x000e24000020d800 */
[----:B0-----:R-:W-:-:S04]  /*11c40*/  IMAD.WIDE.U32 R20, R12, R8, RZ ;  /* 0x000000080c147225 */ /* 0x001fc800078e00ff */
[C---:B------:R-:W-:Y:S01]  /*11c50*/  IMAD R5, R12.reuse, R9, R21 ;  /* 0x000000090c057224 */ /* 0x040fe200078e0215 */
[----:B------:R-:W-:Y:S02]  /*11c60*/  IADD3 R7, P0, PT, RZ, -R20, RZ ;  /* 0x80000014ff077210 */ /* 0x000fe40007f1e0ff */
[----:B------:R-:W-:Y:S01]  /*11c70*/  MOV R21, R12 ;  /* 0x0000000c00157202 */ /* 0x000fe20000000f00 */
[----:B------:R-:W-:Y:S02]  /*11c80*/  IMAD R5, R13, R8, R5 ;  /* 0x000000080d057224 */ /* 0x000fe400078e0205 */
[----:B------:R-:W-:-:S04]  /*11c90*/  IMAD.HI.U32 R20, R12, R7, RZ ;  /* 0x000000070c147227 */ /* 0x000fc800078e00ff */
[----:B------:R-:W-:-:S04]  /*11ca0*/  IMAD.X R5, RZ, RZ, ~R5, P0 ;  /* 0x000000ffff057224 */ /* 0x000fc800000e0e05 */
[----:B------:R-:W-:-:S04]  /*11cb0*/  IMAD.WIDE.U32 R20, P0, R12, R5, R20 ;  /* 0x000000050c147225 */ /* 0x000fc80007800014 */
[C---:B------:R-:W-:Y:S02]  /*11cc0*/  IMAD R0, R13.reuse, R5, RZ ;  /* 0x000000050d007224 */ /* 0x040fe400078e02ff */
[----:B------:R-:W-:-:S04]  /*11cd0*/  IMAD.HI.U32 R7, P1, R13, R7, R20 ;  /* 0x000000070d077227 */ /* 0x000fc80007820014 */
[----:B------:R-:W-:Y:S01]  /*11ce0*/  IMAD.HI.U32 R5, R13, R5, RZ ;  /* 0x000000050d057227 */ /* 0x000fe200078e00ff */
[----:B------:R-:W-:-:S03]  /*11cf0*/  IADD3 R21, P2, PT, R0, R7, RZ ;  /* 0x0000000700157210 */ /* 0x000fc60007f5e0ff */
[----:B------:R-:W-:Y:S02]  /*11d00*/  IMAD.X R5, R5, 0x1, R13, P0 ;  /* 0x0000000105057824 */ /* 0x000fe400000e060d */
[----:B------:R-:W-:-:S03]  /*11d10*/  IMAD.WIDE.U32 R12, R21, R8, RZ ;  /* 0x00000008150c7225 */ /* 0x000fc600078e00ff */
[----:B------:R-:W-:Y:S01]  /*11d20*/  IADD3.X R5, PT, PT, RZ, RZ, R5, P2, P1 ;  /* 0x000000ffff057210 */ /* 0x000fe200017e2405 */
[----:B------:R-:W-:Y:S01]  /*11d30*/  IMAD R0, R21, R9, R13 ;  /* 0x0000000915007224 */ /* 0x000fe200078e020d */
[----:B------:R-:W-:-:S03]  /*11d40*/  IADD3 R12, P0, PT, RZ, -R12, RZ ;  /* 0x8000000cff0c7210 */ /* 0x000fc60007f1e0ff */
[----:B------:R-:W-:Y:S02]  /*11d50*/  IMAD R0, R5, R8, R0 ;  /* 0x0000000805007224 */ /* 0x000fe400078e0200 */
[----:B------:R-:W-:-:S04]  /*11d60*/  IMAD.HI.U32 R20, R21, R12, RZ ;  /* 0x0000000c15147227 */ /* 0x000fc800078e00ff */
[----:B------:R-:W-:-:S04]  /*11d70*/  IMAD.X R0, RZ, RZ, ~R0, P0 ;  /* 0x000000ffff007224 */ /* 0x000fc800000e0e00 */
[----:B------:R-:W-:Y:S01]  /*11d80*/  IMAD.WIDE.U32 R22, P0, R21, R0, R20 ;  /* 0x0000000015167225 */ /* 0x000fe20007800014 */
[----:B------:R-:W-:-:S04]  /*11d90*/  IADD3 R20, P4, PT, RZ, -R11, RZ ;  /* 0x8000000bff147210 */ /* 0x000fc80007f9e0ff */
[----:B------:R-:W-:Y:S01]  /*11da0*/  SEL R13, R20, R11, !P3 ;  /* 0x0000000b140d7207 */ /* 0x000fe20005800000 */
[----:B------:R-:W-:-:S04]  /*11db0*/  IMAD.HI.U32 R7, P1, R5, R12, R22 ;  /* 0x0000000c05077227 */ /* 0x000fc80007820016 */
[CC--:B------:R-:W-:Y:S02]  /*11dc0*/  IMAD R12, R5.reuse, R0.reuse, RZ ;  /* 0x00000000050c7224 */ /* 0x0c0fe400078e02ff */
[----:B------:R-:W-:-:S03]  /*11dd0*/  IMAD.HI.U32 R0, R5, R0, RZ ;  /* 0x0000000005007227 */ /* 0x000fc600078e00ff */
[----:B------:R-:W-:Y:S01]  /*11de0*/  IADD3 R20, P2, PT, R12, R7, RZ ;  /* 0x000000070c147210 */ /* 0x000fe20007f5e0ff */
[----:B------:R-:W-:Y:S01]  /*11df0*/  IMAD.X R0, R0, 0x1, R5, P0 ;  /* 0x0000000100007824 */ /* 0x000fe200000e0605 */
[-C--:B------:R-:W-:Y:S01]  /*11e00*/  IADD3.X R7, PT, PT, RZ, ~R10.reuse, RZ, P4, !PT ;  /* 0x8000000aff077210 */ /* 0x080fe200027fe4ff */
[----:B------:R-:W-:Y:S02]  /*11e10*/  IMAD.MOV.U32 R23, RZ, RZ, RZ ;  /* 0x000000ffff177224 */ /* 0x000fe400078e00ff */
[----:B------:R-:W-:Y:S01]  /*11e20*/  IMAD.HI.U32 R22, R20, R13, RZ ;  /* 0x0000000d14167227 */ /* 0x000fe200078e00ff */
[----:B------:R-:W-:Y:S02]  /*11e30*/  SEL R7, R7, R10, !P3 ;  /* 0x0000000a07077207 */ /* 0x000fe40005800000 */
[----:B------:R-:W-:-:S03]  /*11e40*/  IADD3.X R12, PT, PT, RZ, RZ, R0, P2, P1 ;  /* 0x000000ffff0c7210 */ /* 0x000fc600017e2400 */
[----:B------:R-:W-:-:S04]  /*11e50*/  IMAD.WIDE.U32 R20, R20, R7, R22 ;  /* 0x0000000714147225 */ /* 0x000fc800078e0016 */
[C---:B------:R-:W-:Y:S02]  /*11e60*/  IMAD R0, R12.reuse, R7, RZ ;  /* 0x000000070c007224 */ /* 0x040fe400078e02ff */
[----:B------:R-:W-:-:S04]  /*11e70*/  IMAD.HI.U32 R11, P0, R12, R13, R20 ;  /* 0x0000000d0c0b7227 */ /* 0x000fc80007800014 */
[----:B------:R-:W-:Y:S01]  /*11e80*/  IMAD.HI.U32 R5, R12, R7, RZ ;  /* 0x000000070c057227 */ /* 0x000fe200078e00ff */
[----:B------:R-:W-:-:S04]  /*11e90*/  IADD3 R0, P1, PT, R0, R11, RZ ;  /* 0x0000000b00007210 */ /* 0x000fc80007f3e0ff */
[----:B------:R-:W-:Y:S01]  /*11ea0*/  IADD3.X R5, PT, PT, R5, RZ, RZ, P0, !PT ;  /* 0x000000ff05057210 */ /* 0x000fe200007fe4ff */
[----:B------:R-:W-:-:S04]  /*11eb0*/  IMAD.WIDE.U32 R20, R0, R8, RZ ;  /* 0x0000000800147225 */ /* 0x000fc800078e00ff */
[----:B------:R-:W-:Y:S01]  /*11ec0*/  IMAD.X R5, RZ, RZ, R5, P1 ;  /* 0x000000ffff057224 */ /* 0x000fe200008e0605 */
[----:B------:R-:W-:Y:S01]  /*11ed0*/  IADD3 R13, P1, PT, -R20, R13, RZ ;  /* 0x0000000d140d7210 */ /* 0x000fe20007f3e1ff */
[----:B------:R-:W-:-:S03]  /*11ee0*/  IMAD R11, R0, R9, R21 ;  /* 0x00000009000b7224 */ /* 0x000fc600078e0215 */
[-C--:B------:R-:W-:Y:S01]  /*11ef0*/  ISETP.GE.U32.AND P0, PT, R13, R8.reuse, PT ;  /* 0x000000080d00720c */ /* 0x080fe20003f06070 */
[----:B------:R-:W-:Y:S01]  /*11f00*/  IMAD R12, R5, R8, R11 ;  /* 0x00000008050c7224 */ /* 0x000fe200078e020b */
[----:B------:R-:W-:-:S03]  /*11f10*/  IADD3 R11, P2, PT, R0, 0x1, RZ ;  /* 0x00000001000b7810 */ /* 0x000fc60007f5e0ff */
[----:B------:R-:W-:Y:S01]  /*11f20*/  IMAD.X R7, R7, 0x1, ~R12, P1 ;  /* 0x0000000107077824 */ /* 0x000fe200008e0e0c */
[----:B------:R-:W-:-:S04]  /*11f30*/  IADD3 R20, P1, PT, R13, -R8, RZ ;  /* 0x800000080d147210 */ /* 0x000fc80007f3e0ff */
[CC--:B------:R-:W-:Y:S02]  /*11f40*/  ISETP.GE.U32.AND.EX P0, PT, R7.reuse, R9.reuse, PT, P0 ;  /* 0x000000090700720c */ /* 0x0c0fe40003f06100 */
[----:B------:R-:W-:Y:S02]  /*11f50*/  IADD3.X R12, PT, PT, R7, ~R9, RZ, P1, !PT ;  /* 0x80000009070c7210 */ /* 0x000fe40000ffe4ff */
[----:B------:R-:W-:Y:S01]  /*11f60*/  SEL R13, R20, R13, P0 ;  /* 0x0000000d140d7207 */ /* 0x000fe20000000000 */
[----:B------:R-:W-:Y:S01]  /*11f70*/  IMAD.X R20, RZ, RZ, R5, P2 ;  /* 0x000000ffff147224 */ /* 0x000fe200010e0605 */
[----:B------:R-:W-:Y:S02]  /*11f80*/  SEL R11, R11, R0, P0 ;  /* 0x000000000b0b7207 */ /* 0x000fe40000000000 */
[----:B------:R-:W-:Y:S02]  /*11f90*/  SEL R7, R12, R7, P0 ;  /* 0x000000070c077207 */ /* 0x000fe40000000000 */
[----:B------:R-:W-:-:S02]  /*11fa0*/  ISETP.GE.U32.AND P1, PT, R13, R8, PT ;  /* 0x000000080d00720c */ /* 0x000fc40003f26070 */
[----:B------:R-:W-:Y:S02]  /*11fb0*/  SEL R20, R20, R5, P0 ;  /* 0x0000000514147207 */ /* 0x000fe40000000000 */
[----:B------:R-:W-:Y:S02]  /*11fc0*/  IADD3 R0, P2, PT, R11, 0x1, RZ ;  /* 0x000000010b007810 */ /* 0x000fe40007f5e0ff */
[----:B------:R-:W-:Y:S02]  /*11fd0*/  ISETP.GE.U32.AND.EX P0, PT, R7, R9, PT, P1 ;  /* 0x000000090700720c */ /* 0x000fe40003f06110 */
[----:B------:R-:W-:Y:S01]  /*11fe0*/  LOP3.LUT R7, R3, R10, RZ, 0x3c, !PT ;  /* 0x0000000a03077212 */ /* 0x000fe200078e3cff */
[----:B------:R-:W-:Y:S01]  /*11ff0*/  IMAD.X R5, RZ, RZ, R20, P2 ;  /* 0x000000ffff057224 */ /* 0x000fe200010e0614 */
[----:B------:R-:W-:Y:S02]  /*12000*/  SEL R0, R0, R11, P0 ;  /* 0x0000000b00007207 */ /* 0x000fe40000000000 */
[----:B------:R-:W-:-:S02]  /*12010*/  ISETP.GE.AND P1, PT, R7, RZ, PT ;  /* 0x000000ff0700720c */ /* 0x000fc40003f26270 */
[----:B------:R-:W-:Y:S02]  /*12020*/  SEL R5, R5, R20, P0 ;  /* 0x0000001405057207 */ /* 0x000fe40000000000 */
[-C--:B------:R-:W-:Y:S02]  /*12030*/  IADD3 R9, P2, PT, RZ, -R0.reuse, RZ ;  /* 0x80000000ff097210 */ /* 0x080fe40007f5e0ff */
[----:B------:R-:W-:Y:S02]  /*12040*/  ISETP.NE.U32.AND P0, PT, R6, RZ, PT ;  /* 0x000000ff0600720c */ /* 0x000fe40003f05070 */
[-C--:B------:R-:W-:Y:S02]  /*12050*/  IADD3.X R6, PT, PT, RZ, ~R5.reuse, RZ, P2, !PT ;  /* 0x80000005ff067210 */ /* 0x080fe400017fe4ff */
[----:B------:R-:W-:Y:S02]  /*12060*/  ISETP.NE.AND.EX P0, PT, R3, RZ, PT, P0 ;  /* 0x000000ff0300720c */ /* 0x000fe40003f05300 */
[----:B------:R-:W-:Y:S01]  /*12070*/  SEL R3, R6, R5, !P1 ;  /* 0x0000000506037207 */ /* 0x000fe20004800000 */
[----:B------:R-:W-:Y:S01]  /*12080*/  IMAD.MOV.U32 R5, RZ, RZ, 0x0 ;  /* 0x00000000ff057424 */ /* 0x000fe200078e00ff */
[----:B------:R-:W-:-:S02]  /*12090*/  SEL R0, R9, R0, !P1 ;  /* 0x0000000009007207 */ /* 0x000fc40004800000 */
[----:B------:R-:W-:Y:S02]  /*120a0*/  SEL R3, R3, 0xffffffff, P0 ;  /* 0xffffffff03037807 */ /* 0x000fe40000000000 */
[----:B------:R-:W-:Y:S01]  /*120b0*/  SEL R0, R0, 0xffffffff, P0 ;  /* 0xffffffff00007807 */ /* 0x000fe20000000000 */
[----:B------:R-:W-:Y:S06]  /*120c0*/  RET.REL.NODEC R4 `(_ZN2at6native18elementwise_kernelILi128ELi4EZNS0_15gpu_kernel_implINS0_13BinaryFunctorIlllZZZNS0_15binary_internal21div_floor_kernel_cudaERNS_18TensorIteratorBaseEENKUlvE_clEvENKUlvE2_clEvEUlllE_EEEEvS6_RKT_EUliE_EEviT1_) ;  /* 0xfffffedc04cc7950 */ /* 0x000fec0003c3ffff */
.L_x_22905:
        /* <DEDUP_REMOVED lines=11> */
.L_x_32769:


//--------------------- .text._ZN2at6native27unrolled_elementwise_kernelINS0_13BinaryFunctorIlllZZZNS0_15binary_internal21div_floor_kernel_cudaERNS_18TensorIteratorBaseEENKUlvE_clEvENKUlvE2_clEvEUlllE_EESt5arrayIPcLm3EELi4E23TrivialOffsetCalculatorILi2EjESD_ILi1EjENS0_6memory12LoadWithCastILi2EEENSG_13StoreWithCastILi1EEEEEviT_T0_T2_T3_T4_T5_ --------------------------
	.section	.text._ZN2at6native27unrolled_elementwise_kernelINS0_13BinaryFunctorIlllZZZNS0_15binary_internal21div_floor_kernel_cudaERNS_18TensorIteratorBaseEENKUlvE_clEvENKUlvE2_clEvEUlllE_EESt5arrayIPcLm3EELi4E23TrivialOffsetCalculatorILi2EjESD_ILi1EjENS0_6memory12LoadWithCastILi2EEENSG_13StoreWithCastILi1EEEEEviT_T0_T2_T3_T4_T5_,"ax",@progbits
	.align	128
        .global         _ZN2at6native27unrolled_elementwise_kernelINS0_13BinaryFunctorIlllZZZNS0_15binary_internal21div_floor_kernel_cudaERNS_18TensorIteratorBaseEENKUlvE_clEvENKUlvE2_clEvEUlllE_EESt5arrayIPcLm3EELi4E23TrivialOffsetCalculatorILi2EjESD_ILi1EjENS0_6memory12LoadWithCastILi2EEENSG_13StoreWithCastILi1EEEEEviT_T0_T2_T3_T4_T5_
        .type           _ZN2at6native27unrolled_elementwise_kernelINS0_13BinaryFunctorIlllZZZNS0_15binary_internal21div_floor_kernel_cudaERNS_18TensorIteratorBaseEENKUlvE_clEvENKUlvE2_clEvEUlllE_EESt5arrayIPcLm3EELi4E23TrivialOffsetCalculatorILi2EjESD_ILi1EjENS0_6memory12LoadWithCastILi2EEENSG_13StoreWithCastILi1EEEEEviT_T0_T2_T3_T4_T5_,@function
        .size           _ZN2at6native27unrolled_elementwise_kernelINS0_13BinaryFunctorIlllZZZNS0_15binary_internal21div_floor_kernel_cudaERNS_18TensorIteratorBaseEENKUlvE_clEvENKUlvE2_clEvEUlllE_EESt5arrayIPcLm3EELi4E23TrivialOffsetCalculatorILi2EjESD_ILi1EjENS0_6memory12LoadWithCastILi2EEENSG_13StoreWithCastILi1EEEEEviT_T0_T2_T3_T4_T5_,(.L_x_32770 - _ZN2at6native27unrolled_elementwise_kernelINS0_13BinaryFunctorIlllZZZNS0_15binary_internal21div_floor_kernel_cudaERNS_18TensorIteratorBaseEENKUlvE_clEvENKUlvE2_clEvEUlllE_EESt5arrayIPcLm3EELi4E23TrivialOffsetCalculatorILi2EjESD_ILi1EjENS0_6memory12LoadWithCastILi2EEENSG_13StoreWithCastILi1EEEEEviT_T0_T2_T3_T4_T5_)
        .other          _ZN2at6native27unrolled_elementwise_kernelINS0_13BinaryFunctorIlllZZZNS0_15binary_internal21div_floor_kernel_cudaERNS_18TensorIteratorBaseEENKUlvE_clEvENKUlvE2_clEvEUlllE_EESt5arrayIPcLm3EELi4E23TrivialOffsetCalculatorILi2EjESD_ILi1EjENS0_6memory12LoadWithCastILi2EEENSG_13StoreWithCastILi1EEEEEviT_T0_T2_T3_T4_T5_,@"STO_CUDA_ENTRY STV_DEFAULT"
_ZN2at6native27unrolled_elementwise_kernelINS0_13BinaryFunctorIlllZZZNS0_15binary_internal21div_floor_kernel_cudaERNS_18TensorIteratorBaseEENKUlvE_clEvENKUlvE2_clEvEUlllE_EESt5arrayIPcLm3EELi4E23TrivialOffsetCalculatorILi2EjESD_ILi1EjENS0_6memory12LoadWithCastILi2EEENSG_13StoreWithCastILi1EEEEEviT_T0_T2_T3_T4_T5_:
.text._ZN2at6native27unrolled_elementwise_kernelINS0_13BinaryFunctorIlllZZZNS0_15binary_internal21div_floor_kernel_cudaERNS_18TensorIteratorBaseEENKUlvE_clEvENKUlvE2_clEvEUlllE_EESt5arrayIPcLm3EELi4E23TrivialOffsetCalculatorILi2EjESD_ILi1EjENS0_6memory12LoadWithCastILi2EEENSG_13StoreWithCastILi1EEEEEviT_T0_T2_T3_T4_T5_:
        /* <DEDUP_REMOVED lines=8> */
[----:B------:R-:W-:Y:S01]  /*0080*/  CS2R R30, SRZ ;  /* 0x00000000001e7805 */ /* 0x000fe2000001ff00 */
        /* <DEDUP_REMOVED lines=25> */
.L_x_22911:
[----:B------:R1:W5:Y:S01]  /*0220*/  LDG.E.U8 R36, desc[UR36][R4.64] ;  /* 0x0000002404247981 */ /* 0x000362000c1e1100 */
[----:B------:R-:W-:Y:S01]  /*0230*/  IMAD.MOV.U32 R37, RZ, RZ, RZ ;  /* 0x000000ffff257224 */ /* 0x000fe200078e00ff */
[----:B------:R-:W-:Y:S06]  /*0240*/  BRA `(.L_x_22913) ;  /* 0x0000000c00447947 */ /* 0x000fec0003800000 */
.L_x_22910:
        /* <DEDUP_REMOVED lines=8> */
.L_x_22915:
[----:B------:R-:W2:Y:S02]  /*02d0*/  LDG.E R36, desc[UR36][R4.64] ;  /* 0x0000002404247981 */ /* 0x000ea4000c1e1900 */
[----:B--2---:R-:W-:Y:S01]  /*02e0*/  SHF.R.S32.HI R37, RZ, 0x1f, R36 ;  /* 0x0000001fff257819 */ /* 0x004fe20000011424 */
[----:B------:R-:W-:Y:S06]  /*02f0*/  BRA `(.L_x_22913) ;  /* 0x0000000c00187947 */ /* 0x000fec0003800000 */
.L_x_22914:
[----:B------:R-:W2:Y:S02]  /*0300*/  LDG.E.S16 R36, desc[UR36][R4.64] ;  /* 0x0000002404247981 */ /* 0x000ea4000c1e1700 */
[----:B--2---:R-:W-:Y:S01]  /*0310*/  SHF.R.S32.HI R37, RZ, 0x1f, R36 ;  /* 0x0000001fff257819 */ /* 0x004fe20000011424 */
[----:B------:R-:W-:Y:S06]  /*0320*/  BRA `(.L_x_22913) ;  /* 0x0000000c000c7947 */ /* 0x000fec0003800000 */
.L_x_22909:
        /* <DEDUP_REMOVED lines=9> */
.L_x_22917:
[----:B------:R-:W2:Y:S02]  /*03c0*/  LDG.E.U16 R4, desc[UR36][R4.64] ;  /* 0x0000002404047981 */ /* 0x000ea4000c1e1500 */
[----:B--2---:R-:W-:-:S06]  /*03d0*/  HADD2.F32 R36, -RZ, R4.H0_H0 ;  /* 0x20000004ff247230 */ /* 0x004fcc0000004100 */
[----:B------:R-:W2:Y:S02]  /*03e0*/  F2I.S64.TRUNC R36, R36 ;  /* 0x0000002400247311 */ /* 0x000ea4000020d900 */
[----:B--2---:R-:W-:Y:S05]  /*03f0*/  BRA `(.L_x_22913) ;  /* 0x0000000800d87947 */ /* 0x004fea0003800000 */
.L_x_22916:
        /* <DEDUP_REMOVED lines=9> */
.L_x_22919:
[----:B------:R-:W2:Y:S02]  /*0490*/  LDG.E.U16 R4, desc[UR36][R4.64] ;  /* 0x0000002404047981 */ /* 0x000ea4000c1e1500 */
[----:B--2---:R-:W-:-:S06]  /*04a0*/  HADD2.F32 R36, -RZ, R4.H0_H0 ;  /* 0x20000004ff247230 */ /* 0x004fcc0000004100 */
[----:B------:R-:W2:Y:S02]  /*04b0*/  F2I.S64.TRUNC R36, R36 ;  /* 0x0000002400247311 */ /* 0x000ea4000020d900 */
[----:B--2---:R-:W-:Y:S05]  /*04c0*/  BRA `(.L_x_22913) ;  /* 0x0000000800a47947 */ /* 0x004fea0003800000 */
.L_x_22918:
[----:B------:R-:W2:Y:S02]  /*04d0*/  LDG.E.64 R4, desc[UR36][R4.64] ;  /* 0x0000002404047981 */ /* 0x000ea4000c1e1b00 */
[----:B--2---:R2:W3:Y:S02]  /*04e0*/  F2I.S64.F64.TRUNC R36, R4 ;  /* 0x0000000400247311 */ /* 0x0044e4000030d900 */
[----:B--23--:R-:W-:Y:S05]  /*04f0*/  BRA `(.L_x_22913) ;  /* 0x0000000800987947 */ /* 0x00cfea0003800000 */
.L_x_22908:
        /* <DEDUP_REMOVED lines=13> */
.L_x_22922:
[----:B------:R-:W2:Y:S02]  /*05d0*/  LDG.E.64 R4, desc[UR36][R4.64] ;  /* 0x0000002404047981 */ /* 0x000ea4000c1e1b00 */
[----:B--2---:R2:W3:Y:S02]  /*05e0*/  F2I.S64.F64.TRUNC R36, R4 ;  /* 0x0000000400247311 */ /* 0x0044e4000030d900 */
[----:B--23--:R-:W-:Y:S05]  /*05f0*/  BRA `(.L_x_22913) ;  /* 0x0000000800587947 */ /* 0x00cfea0003800000 */
.L_x_22921:
        /* <DEDUP_REMOVED lines=26> */
.L_x_22924:
        /* <DEDUP_REMOVED lines=12> */
[----:B------:R2:W3:Y:S02]  /*0860*/  F2I.S64.TRUNC R36, R0 ;  /* 0x0000000000247311 */ /* 0x0004e4000020d900 */
[----:B--23--:R-:W-:Y:S05]  /*0870*/  BRA `(.L_x_22913) ;  /* 0x0000000400b87947 */ /* 0x00cfea0003800000 */
.L_x_22923:
[----:B------:R-:W2:Y:S02]  /*0880*/  LDG.E.U16 R36, desc[UR36][R4.64] ;  /* 0x0000002404247981 */ /* 0x000ea4000c1e1500 */
[----:B--2---:R-:W-:-:S06]  /*0890*/  IMAD.U32 R36, R36, 0x10000, RZ ;  /* 0x0001000024247824 */ /* 0x004fcc00078e00ff */
[----:B------:R-:W2:Y:S02]  /*08a0*/  F2I.S64.TRUNC R36, R36 ;  /* 0x0000002400247311 */ /* 0x000ea4000020d900 */
[----:B--2---:R-:W-:Y:S05]  /*08b0*/  BRA `(.L_x_22913) ;  /* 0x0000000400a87947 */ /* 0x004fea0003800000 */
.L_x_22920:
        /* <DEDUP_REMOVED lines=11> */
.L_x_22927:
        /* <DEDUP_REMOVED lines=21> */
.L_x_22931:
[----:B------:R-:W-:Y:S05]  /*0ac0*/  BSYNC.RECONVERGENT B1 ;  /* 0x0000000000017941 */ /* 0x000fea0003800200 */
.L_x_22930:
[----:B------:R-:W-:Y:S01]  /*0ad0*/  IMAD.SHL.U32 R0, R0, 0x100000, RZ ;  /* 0x0010000000007824 */ /* 0x000fe200078e00ff */
[----:B------:R-:W-:-:S04]  /*0ae0*/  LEA R3, R3, 0x3b800000, 0x17 ;  /* 0x3b80000003037811 */ /* 0x000fc800078eb8ff */
[----:B------:R-:W-:-:S07]  /*0af0*/  LOP3.LUT R36, R3, R0, R7, 0xfe, !PT ;  /* 0x0000000003247212 */ /* 0x000fce00078efe07 */
.L_x_22929:
[----:B------:R-:W-:Y:S05]  /*0b00*/  BSYNC.RECONVERGENT B0 ;  /* 0x0000000000007941 */ /* 0x000fea0003800200 */
.L_x_22928:
[----:B------:R-:W4:Y:S02]  /*0b10*/  F2I.S64.TRUNC R36, R36 ;  /* 0x0000002400247311 */ /* 0x000f24000020d900 */
[----:B----4-:R-:W-:Y:S05]  /*0b20*/  BRA `(.L_x_22913) ;  /* 0x00000004000c7947 */ /* 0x010fea0003800000 */
.L_x_22926:
        /* <DEDUP_REMOVED lines=21> */
.L_x_22935:
[----:B------:R-:W-:Y:S05]  /*0c80*/  BSYNC.RECONVERGENT B1 ;  /* 0x0000000000017941 */ /* 0x000fea0003800200 */
.L_x_22934:
[----:B------:R-:W-:Y:S01]  /*0c90*/  IMAD.SHL.U32 R0, R0, 0x200000, RZ ;  /* 0x0020000000007824 */ /* 0x000fe200078e00ff */
[----:B------:R-:W-:-:S04]  /*0ca0*/  LEA R3, R3, 0x37800000, 0x17 ;  /* 0x3780000003037811 */ /* 0x000fc800078eb8ff */
[----:B------:R-:W-:-:S07]  /*0cb0*/  LOP3.LUT R36, R3, R0, R7, 0xfe, !PT ;  /* 0x0000000003247212 */ /* 0x000fce00078efe07 */
.L_x_22933:
[----:B------:R-:W-:Y:S05]  /*0cc0*/  BSYNC.RECONVERGENT B0 ;  /* 0x0000000000007941 */ /* 0x000fea0003800200 */
.L_x_22932:
[----:B------:R-:W4:Y:S02]  /*0cd0*/  F2I.S64.TRUNC R36, R36 ;  /* 0x0000002400247311 */ /* 0x000f24000020d900 */
[----:B----4-:R-:W-:Y:S05]  /*0ce0*/  BRA `(.L_x_22913) ;  /* 0x00000000009c7947 */ /* 0x010fea0003800000 */
.L_x_22925:
[----:B------:R-:W-:-:S09]  /*0cf0*/  UISETP.NE.AND UP0, UPT, UR4, 0x1c, UPT ;  /* 0x0000001c0400788c */ /* 0x000fd2000bf05270 */
[----:B------:R-:W-:Y:S05]  /*0d00*/  BRA.U !UP0, `(.L_x_22936) ;  /* 0x00000001088c7547 */ /* 0x000fea000b800000 */
[----:B------:R-:W-:-:S09]  /*0d10*/  UISETP.NE.AND UP0, UPT, UR4, 0x1d, UPT ;  /* 0x0000001d0400788c */ /* 0x000fd2000bf05270 */
[----:B------:R-:W-:Y:S05]  /*0d20*/  BRA.U !UP0, `(.L_x_22937) ;  /* 0x00000001087c7547 */ /* 0x000fea000b800000 */
[----:B------:R-:W-:-:S09]  /*0d30*/  UISETP.NE.AND UP0, UPT, UR4, 0x2c, UPT ;  /* 0x0000002c0400788c */ /* 0x000fd2000bf05270 */
[----:B------:R-:W-:Y:S05]  /*0d40*/  BRA.U !UP0, `(.L_x_22938) ;  /* 0x0000000108487547 */ /* 0x000fea000b800000 */
.L_x_22912:
        /* <DEDUP_REMOVED lines=16> */
.L_x_22939:
[----:B------:R-:W-:Y:S01]  /*0e50*/  CS2R R36, SRZ ;  /* 0x0000000000247805 */ /* 0x000fe2000001ff00 */
[----:B------:R-:W-:Y:S06]  /*0e60*/  BRA `(.L_x_22913) ;  /* 0x00000000003c7947 */ /* 0x000fec0003800000 */
.L_x_22938:
        /* <DEDUP_REMOVED lines=8> */
.L_x_22941:
[----:B------:R-:W-:Y:S05]  /*0ef0*/  BSYNC.RECONVERGENT B0 ;  /* 0x0000000000007941 */ /* 0x000fea0003800200 */
.L_x_22940:
[----:B------:R-:W2:Y:S02]  /*0f00*/  F2I.S64.TRUNC R36, R36 ;  /* 0x0000002400247311 */ /* 0x000ea4000020d900 */
[----:B--2---:R-:W-:Y:S05]  /*0f10*/  BRA `(.L_x_22913) ;  /* 0x0000000000107947 */ /* 0x004fea0003800000 */
.L_x_22937:
[----:B------:R2:W5:Y:S01]  /*0f20*/  LDG.E.64 R36, desc[UR36][R4.64] ;  /* 0x0000002404247981 */ /* 0x000562000c1e1b00 */
[----:B------:R-:W-:Y:S05]  /*0f30*/  BRA `(.L_x_22913) ;  /* 0x0000000000087947 */ /* 0x000fea0003800000 */
.L_x_22936:
[----:B------:R3:W5:Y:S01]  /*0f40*/  LDG.E R36, desc[UR36][R4.64] ;  /* 0x0000002404247981 */ /* 0x000762000c1e1900 */
[----:B------:R-:W-:-:S07]  /*0f50*/  IMAD.MOV.U32 R37, RZ, RZ, RZ ;  /* 0x000000ffff257224 */ /* 0x000fce00078e00ff */
.L_x_22913:
        /* <DEDUP_REMOVED lines=19> */
.L_x_22945:
[----:B------:R0:W5:Y:S01]  /*1090*/  LDG.E.U8 R30, desc[UR36][R4.64] ;  /* 0x00000024041e7981 */ /* 0x000162000c1e1100 */
[----:B------:R-:W-:Y:S01]  /*10a0*/  IMAD.MOV.U32 R31, RZ, RZ, RZ ;  /* 0x000000ffff1f7224 */ /* 0x000fe200078e00ff */
[----:B------:R-:W-:Y:S06]  /*10b0*/  BRA `(.L_x_22947) ;  /* 0x0000000c00447947 */ /* 0x000fec0003800000 */
.L_x_22944:
        /* <DEDUP_REMOVED lines=8> */
.L_x_22949:
[----:B------:R-:W2:Y:S02]  /*1140*/  LDG.E R30, desc[UR36][R4.64] ;  /* 0x00000024041e7981 */ /* 0x000ea4000c1e1900 */
[----:B--2---:R-:W-:Y:S01]  /*1150*/  SHF.R.S32.HI R31, RZ, 0x1f, R30 ;  /* 0x0000001fff1f7819 */ /* 0x004fe2000001141e */
[----:B------:R-:W-:Y:S06]  /*1160*/  BRA `(.L_x_22947) ;  /* 0x0000000c00187947 */ /* 0x000fec0003800000 */
.L_x_22948:
[----:B------:R-:W2:Y:S02]  /*1170*/  LDG.E.S16 R30, desc[UR36][R4.64] ;  /* 0x00000024041e7981 */ /* 0x000ea4000c1e1700 */
[----:B--2---:R-:W-:Y:S01]  /*1180*/  SHF.R.S32.HI R31, RZ, 0x1f, R30 ;  /* 0x0000001fff1f7819 */ /* 0x004fe2000001141e */
[----:B------:R-:W-:Y:S06]  /*1190*/  BRA `(.L_x_22947) ;  /* 0x0000000c000c7947 */ /* 0x000fec0003800000 */
.L_x_22943:
        /* <DEDUP_REMOVED lines=9> */
.L_x_22951:
[----:B------:R-:W2:Y:S02]  /*1230*/  LDG.E.U16 R4, desc[UR36][R4.64] ;  /* 0x0000002404047981 */ /* 0x000ea4000c1e1500 */
[----:B--2---:R-:W-:-:S06]  /*1240*/  HADD2.F32 R30, -RZ, R4.H0_H0 ;  /* 0x20000004ff1e7230 */ /* 0x004fcc0000004100 */
[----:B------:R-:W2:Y:S02]  /*1250*/  F2I.S64.TRUNC R30, R30 ;  /* 0x0000001e001e7311 */ /* 0x000ea4000020d900 */
[----:B--2---:R-:W-:Y:S05]  /*1260*/  BRA `(.L_x_22947) ;  /* 0x0000000800d87947 */ /* 0x004fea0003800000 */
.L_x_22950:
        /* <DEDUP_REMOVED lines=9> */
.L_x_22953:
[----:B------:R-:W2:Y:S02]  /*1300*/  LDG.E.U16 R4, desc[UR36][R4.64] ;  /* 0x0000002404047981 */ /* 0x000ea4000c1e1500 */
[----:B--2---:R-:W-:-:S06]  /*1310*/  HADD2.F32 R30, -RZ, R4.H0_H0 ;  /* 0x20000004ff1e7230 */ /* 0x004fcc0000004100 */
[----:B------:R-:W2:Y:S02]  /*1320*/  F2I.S64.TRUNC R30, R30 ;  /* 0x0000001e001e7311 */ /* 0x000ea4000020d900 */
[----:B--2---:R-:W-:Y:S05]  /*1330*/  BRA `(.L_x_22947) ;  /* 0x0000000800a47947 */ /* 0x004fea0003800000 */
.L_x_22952:
[----:B------:R-:W2:Y:S02]  /*1340*/  LDG.E.64 R4, desc[UR36][R4.64] ;  /* 0x0000002404047981 */ /* 0x000ea4000c1e1b00 */
[----:B--2---:R2:W3:Y:S02]  /*1350*/  F2I.S64.F64.TRUNC R30, R4 ;  /* 0x00000004001e7311 */ /* 0x0044e4000030d900 */
[----:B--23--:R-:W-:Y:S05]  /*1360*/  BRA `(.L_x_22947) ;  /* 0x0000000800987947 */ /* 0x00cfea0003800000 */
.L_x_22942:
        /* <DEDUP_REMOVED lines=13> */
.L_x_22956:
[----:B------:R-:W2:Y:S02]  /*1440*/  LDG.E.64 R4, desc[UR36][R4.64] ;  /* 0x0000002404047981 */ /* 0x000ea4000c1e1b00 */
[----:B--2---:R0:W1:Y:S02]  /*1450*/  F2I.S64.F64.TRUNC R30, R4 ;  /* 0x00000004001e7311 */ /* 0x004064000030d900 */
[----:B01----:R-:W-:Y:S05]  /*1460*/  BRA `(.L_x_22947) ;  /* 0x0000000800587947 */ /* 0x003fea0003800000 */
.L_x_22955:
        /* <DEDUP_REMOVED lines=26> */
.L_x_22958:
        /* <DEDUP_REMOVED lines=12> */
[----:B------:R0:W1:Y:S02]  /*16d0*/  F2I.S64.TRUNC R30, R0 ;  /* 0x00000000001e7311 */ /* 0x000064000020d900 */
[----:B01----:R-:W-:Y:S05]  /*16e0*/  BRA `(.L_x_22947) ;  /* 0x0000000400b87947 */ /* 0x003fea0003800000 */
.L_x_22957:
[----:B------:R-:W2:Y:S02]  /*16f0*/  LDG.E.U16 R30, desc[UR36][R4.64] ;  /* 0x00000024041e7981 */ /* 0x000ea4000c1e1500 */
[----:B--2---:R-:W-:-:S06]  /*1700*/  IMAD.U32 R30, R30, 0x10000, RZ ;  /* 0x000100001e1e7824 */ /* 0x004fcc00078e00ff */
[----:B------:R-:W0:Y:S02]  /*1710*/  F2I.S64.TRUNC R30, R30 ;  /* 0x0000001e001e7311 */ /* 0x000e24000020d900 */
[----:B0-----:R-:W-:Y:S05]  /*1720*/  BRA `(.L_x_22947) ;  /* 0x0000000400a87947 */ /* 0x001fea0003800000 */
.L_x_22954:
        /* <DEDUP_REMOVED lines=11> */
.L_x_22961:
        /* <DEDUP_REMOVED lines=21> */
.L_x_22965:
[----:B------:R-:W-:Y:S05]  /*1930*/  BSYNC.RECONVERGENT B1 ;  /* 0x0000000000017941 */ /* 0x000fea0003800200 */
.L_x_22964:
[----:B------:R-:W-:Y:S01]  /*1940*/  IMAD.SHL.U32 R0, R0, 0x100000, RZ ;  /* 0x0010000000007824 */ /* 0x000fe200078e00ff */
[----:B------:R-:W-:-:S04]  /*1950*/  LEA R3, R3, 0x3b800000, 0x17 ;  /* 0x3b80000003037811 */ /* 0x000fc800078eb8ff */
[----:B------:R-:W-:-:S07]  /*1960*/  LOP3.LUT R30, R3, R0, R7, 0xfe, !PT ;  /* 0x00000000031e7212 */ /* 0x000fce00078efe07 */
.L_x_22963:
[----:B------:R-:W-:Y:S05]  /*1970*/  BSYNC.RECONVERGENT B0 ;  /* 0x0000000000007941 */ /* 0x000fea0003800200 */
.L_x_22962:
[----:B------:R-:W4:Y:S02]  /*1980*/  F2I.S64.TRUNC R30, R30 ;  /* 0x0000001e001e7311 */ /* 0x000f24000020d900 */
[----:B----4-:R-:W-:Y:S05]  /*1990*/  BRA `(.L_x_22947) ;  /* 0x00000004000c7947 */ /* 0x010fea0003800000 */
.L_x_22960:
        /* <DEDUP_REMOVED lines=21> */
.L_x_22969:
[----:B------:R-:W-:Y:S05]  /*1af0*/  BSYNC.RECONVERGENT B1 ;  /* 0x0000000000017941 */ /* 0x000fea0003800200 */
.L_x_22968:
[----:B------:R-:W-:Y:S01]  /*1b00*/  IMAD.SHL.U32 R0, R0, 0x200000, RZ ;  /* 0x0020000000007824 */ /* 0x000fe200078e00ff */
[----:B------:R-:W-:-:S04]  /*1b10*/  LEA R3, R3, 0x37800000, 0x17 ;  /* 0x3780000003037811 */ /* 0x000fc800078eb8ff */
[----:B------:R-:W-:-:S07]  /*1b20*/  LOP3.LUT R30, R3, R0, R7, 0xfe, !PT ;  /* 0x00000000031e7212 */ /* 0x000fce00078efe07 */
.L_x_22967:
[----:B------:R-:W-:Y:S05]  /*1b30*/  BSYNC.RECONVERGENT B0 ;  /* 0x0000000000007941 */ /* 0x000fea0003800200 */
.L_x_22966:
[----:B------:R-:W4:Y:S02]  /*1b40*/  F2I.S64.TRUNC R30, R30 ;  /* 0x0000001e001e7311 */ /* 0x000f24000020d900 */
[----:B----4-:R-:W-:Y:S05]  /*1b50*/  BRA `(.L_x_22947) ;  /* 0x00000000009c7947 */ /* 0x010fea0003800000 */
.L_x_22959:
[----:B------:R-:W-:-:S09]  /*1b60*/  UISETP.NE.AND UP0, UPT, UR4, 0x1c, UPT ;  /* 0x0000001c0400788c */ /* 0x000fd2000bf05270 */
[----:B------:R-:W-:Y:S05]  /*1b70*/  BRA.U !UP0, `(.L_x_22970) ;  /* 0x00000001088c7547 */ /* 0x000fea000b800000 */
[----:B------:R-:W-:-:S09]  /*1b80*/  UISETP.NE.AND UP0, UPT, UR4, 0x1d, UPT ;  /* 0x0000001d0400788c */ /* 0x000fd2000bf05270 */
[----:B------:R-:W-:Y:S05]  /*1b90*/  BRA.U !UP0, `(.L_x_22971) ;  /* 0x00000001087c7547 */ /* 0x000fea000b800000 */
[----:B------:R-:W-:-:S09]  /*1ba0*/  UISETP.NE.AND UP0, UPT, UR4, 0x2c, UPT ;  /* 0x0000002c0400788c */ /* 0x000fd2000bf05270 */
[----:B------:R-:W-:Y:S05]  /*1bb0*/  BRA.U !UP0, `(.L_x_22972) ;  /* 0x0000000108487547 */ /* 0x000fea000b800000 */
.L_x_22946:
        /* <DEDUP_REMOVED lines=15> */
[----:B--2--5:R-:W-:Y:S05]  /*1cb0*/  CALL.ABS.NOINC R14 ;  /* 0x000000000e007343 */ /* 0x024fea0003c00000 */
.L_x_22973:
[----:B------:R-:W-:Y:S01]  /*1cc0*/  CS2R R30, SRZ ;  /* 0x00000000001e7805 */ /* 0x000fe2000001ff00 */
[----:B------:R-:W-:Y:S06]  /*1cd0*/  BRA `(.L_x_22947) ;  /* 0x00000000003c7947 */ /* 0x000fec0003800000 */
.L_x_22972:
        /* <DEDUP_REMOVED lines=8> */
.L_x_22975:
[----:B------:R-:W-:Y:S05]  /*1d60*/  BSYNC.RECONVERGENT B0 ;  /* 0x0000000000007941 */ /* 0x000fea0003800200 */
.L_x_22974:
[----:B------:R-:W2:Y:S02]  /*1d70*/  F2I.S64.TRUNC R30, R30 ;  /* 0x0000001e001e7311 */ /* 0x000ea4000020d900 */
[----:B--2---:R-:W-:Y:S05]  /*1d80*/  BRA `(.L_x_22947) ;  /* 0x0000000000107947 */ /* 0x004fea0003800000 */
.L_x_22971:
[----:B------:R2:W5:Y:S01]  /*1d90*/  LDG.E.64 R30, desc[UR36][R4.64] ;  /* 0x00000024041e7981 */ /* 0x000562000c1e1b00 */
[----:B------:R-:W-:Y:S05]  /*1da0*/  BRA `(.L_x_22947) ;  /* 0x0000000000087947 */ /* 0x000fea0003800000 */
.L_x_22970:
[----:B------:R3:W5:Y:S01]  /*1db0*/  LDG.E R30, desc[UR36][R4.64] ;  /* 0x00000024041e7981 */ /* 0x000762000c1e1900 */
[----:B------:R-:W-:-:S07]  /*1dc0*/  IMAD.MOV.U32 R31, RZ, RZ, RZ ;  /* 0x000000ffff1f7224 */ /* 0x000fce00078e00ff */
.L_x_22947:
[----:B------:R-:W-:-:S07]  /*1dd0*/  VIADD R33, R35, 0x80 ;  /* 0x0000008023217836 */ /* 0x000fce0000000000 */
.L_x_22907:
[----:B------:R-:W-:Y:S05]  /*1de0*/  BSYNC.RECONVERGENT B6 ;  /* 0x0000000000067941 */ /* 0x000fea0003800200 */
.L_x_22906:
[----:B------:R-:W-:Y:S01]  /*1df0*/  ISETP.GE.AND P0, PT, R33, R2, PT ;  /* 0x000000022100720c */ /* 0x000fe20003f06270 */
[----:B------:R-:W-:Y:S01]  /*1e00*/  BSSY.RECONVERGENT B6, `(.L_x_22976) ;  /* 0x00001d4000067945 */ /* 0x000fe20003800200 */
[----:B------:R-:W-:Y:S02]  /*1e10*/  CS2R R28, SRZ ;  /* 0x00000000001c7805 */ /* 0x000fe4000001ff00 */
[----:B------:R-:W-:-:S09]  /*1e20*/  CS2R R26, SRZ ;  /* 0x00000000001a7805 */ /* 0x000fd2000001ff00 */
        /* <DEDUP_REMOVED lines=21> */
.L_x_22981:
[----:B------:R3:W5:Y:S01]  /*1f80*/  LDG.E.U8 R28, desc[UR36][R4.64] ;  /* 0x00000024041c7981 */ /* 0x000762000c1e1100 */
[----:B------:R-:W-:Y:S01]  /*1f90*/  IMAD.MOV.U32 R29, RZ, RZ, RZ ;  /* 0x000000ffff1d7224 */ /* 0x000fe200078e00ff */
[----:B------:R-:W-:Y:S06]  /*1fa0*/  BRA `(.L_x_22983) ;  /* 0x0000000c00447947 */ /* 0x000fec0003800000 */
.L_x_22980:
        /* <DEDUP_REMOVED lines=8> */
.L_x_22985:
[----:B------:R-:W2:Y:S02]  /*2030*/  LDG.E R28, desc[UR36][R4.64] ;  /* 0x00000024041c7981 */ /* 0x000ea4000c1e1900 */
[----:B--2---:R-:W-:Y:S01]  /*2040*/  SHF.R.S32.HI R29, RZ, 0x1f, R28 ;  /* 0x0000001fff1d7819 */ /* 0x004fe2000001141c */
[----:B------:R-:W-:Y:S06]  /*2050*/  BRA `(.L_x_22983) ;  /* 0x0000000c00187947 */ /* 0x000fec0003800000 */
.L_x_22984:
[----:B------:R-:W2:Y:S02]  /*2060*/  LDG.E.S16 R28, desc[UR36][R4.64] ;  /* 0x00000024041c7981 */ /* 0x000ea4000c1e1700 */
[----:B--2---:R-:W-:Y:S01]  /*2070*/  SHF.R.S32.HI R29, RZ, 0x1f, R28 ;  /* 0x0000001fff1d7819 */ /* 0x004fe2000001141c */
[----:B------:R-:W-:Y:S06]  /*2080*/  BRA `(.L_x_22983) ;  /* 0x0000000c000c7947 */ /* 0x000fec0003800000 */
.L_x_22979:
        /* <DEDUP_REMOVED lines=9> */
.L_x_22987:
[----:B------:R-:W2:Y:S02]  /*2120*/  LDG.E.U16 R4, desc[UR36][R4.64] ;  /* 0x0000002404047981 */ /* 0x000ea4000c1e1500 */
[----:B--2---:R-:W-:-:S06]  /*2130*/  HADD2.F32 R28, -RZ, R4.H0_H0 ;  /* 0x20000004ff1c7230 */ /* 0x004fcc0000004100 */
[----:B------:R-:W0:Y:S02]  /*2140*/  F2I.S64.TRUNC R28, R28 ;  /* 0x0000001c001c7311 */ /* 0x000e24000020d900 */
[----:B0-----:R-:W-:Y:S05]  /*2150*/  BRA `(.L_x_22983) ;  /* 0x0000000800d87947 */ /* 0x001fea0003800000 */
.L_x_22986:
        /* <DEDUP_REMOVED lines=9> */
.L_x_22989:
[----:B------:R-:W2:Y:S02]  /*21f0*/  LDG.E.U16 R4, desc[UR36][R4.64] ;  /* 0x0000002404047981 */ /* 0x000ea4000c1e1500 */
[----:B--2---:R-:W-:-:S06]  /*2200*/  HADD2.F32 R28, -RZ, R4.H0_H0 ;  /* 0x20000004ff1c7230 */ /* 0x004fcc0000004100 */
[----:B------:R-:W0:Y:S02]  /*2210*/  F2I.S64.TRUNC R28, R28 ;  /* 0x0000001c001c7311 */ /* 0x000e24000020d900 */
[----:B0-----:R-:W-:Y:S05]  /*2220*/  BRA `(.L_x_22983) ;  /* 0x0000000800a47947 */ /* 0x001fea0003800000 */
.L_x_22988:
[----:B------:R-:W2:Y:S02]  /*2230*/  LDG.E.64 R4, desc[UR36][R4.64] ;  /* 0x0000002404047981 */ /* 0x000ea4000c1e1b00 */
[----:B--2---:R0:W1:Y:S02]  /*2240*/  F2I.S64.F64.TRUNC R28, R4 ;  /* 0x00000004001c7311 */ /* 0x004064000030d900 */
[----:B01----:R-:W-:Y:S05]  /*2250*/  BRA `(.L_x_22983) ;  /* 0x0000000800987947 */ /* 0x003fea0003800000 */
.L_x_22978:
        /* <DEDUP_REMOVED lines=13> */
.L_x_22992:
[----:B------:R-:W2:Y:S02]  /*2330*/  LDG.E.64 R4, desc[UR36][R4.64] ;  /* 0x0000002404047981 */ /* 0x000ea4000c1e1b00 */
[----:B--2---:R0:W1:Y:S02]  /*2340*/  F2I.S64.F64.TRUNC R28, R4 ;  /* 0x00000004001c7311 */ /* 0x004064000030d900 */
[----:B01----:R-:W-:Y:S05]  /*2350*/  BRA `(.L_x_22983) ;  /* 0x0000000800587947 */ /* 0x003fea0003800000 */
.L_x_22991:
        /* <DEDUP_REMOVED lines=26> */
.L_x_22994:
        /* <DEDUP_REMOVED lines=12> */
[----:B------:R0:W1:Y:S02]  /*25c0*/  F2I.S64.TRUNC R28, R0 ;  /* 0x00000000001c7311 */ /* 0x000064000020d900 */
[----:B01----:R-:W-:Y:S05]  /*25d0*/  BRA `(.L_x_22983) ;  /* 0x0000000400b87947 */ /* 0x003fea0003800000 */
.L_x_22993:
[----:B------:R-:W2:Y:S02]  /*25e0*/  LDG.E.U16 R28, desc[UR36][R4.64] ;  /* 0x00000024041c7981 */ /* 0x000ea4000c1e1500 */
[----:B--2---:R-:W-:-:S06]  /*25f0*/  IMAD.U32 R28, R28, 0x10000, RZ ;  /* 0x000100001c1c7824 */ /* 0x004fcc00078e00ff */
[----:B------:R-:W0:Y:S02]  /*2600*/  F2I.S64.TRUNC R28, R28 ;  /* 0x0000001c001c7311 */ /* 0x000e24000020d900 */
[----:B0-----:R-:W-:Y:S05]  /*2610*/  BRA `(.L_x_22983) ;  /* 0x0000000400a87947 */ /* 0x001fea0003800000 */
.L_x_22990:
        /* <DEDUP_REMOVED lines=11> */
.L_x_22997:
        /* <DEDUP_REMOVED lines=21> */
.L_x_23001:
[----:B------:R-:W-:Y:S05]  /*2820*/  BSYNC.RECONVERGENT B1 ;  /* 0x0000000000017941 */ /* 0x000fea0003800200 */
.L_x_23000:
[----:B------:R-:W-:Y:S01]  /*2830*/  IMAD.SHL.U32 R0, R0, 0x100000, RZ ;  /* 0x0010000000007824 */ /* 0x000fe200078e00ff */
[----:B------:R-:W-:-:S04]  /*2840*/  LEA R3, R3, 0x3b800000, 0x17 ;  /* 0x3b80000003037811 */ /* 0x000fc800078eb8ff */
[----:B------:R-:W-:-:S07]  /*2850*/  LOP3.LUT R28, R3, R0, R7, 0xfe, !PT ;  /* 0x00000000031c7212 */ /* 0x000fce00078efe07 */
.L_x_22999:
[----:B------:R-:W-:Y:S05]  /*2860*/  BSYNC.RECONVERGENT B0 ;  /* 0x0000000000007941 */ /* 0x000fea0003800200 */
.L_x_22998:
[----:B------:R-:W2:Y:S02]  /*2870*/  F2I.S64.TRUNC R28, R28 ;  /* 0x0000001c001c7311 */ /* 0x000ea4000020d900 */
[----:B--2---:R-:W-:Y:S05]  /*2880*/  BRA `(.L_x_22983) ;  /* 0x00000004000c7947 */ /* 0x004fea0003800000 */
.L_x_22996:
        /* <DEDUP_REMOVED lines=21> */
.L_x_23005:
[----:B------:R-:W-:Y:S05]  /*29e0*/  BSYNC.RECONVERGENT B1 ;  /* 0x0000000000017941 */ /* 0x000fea0003800200 */
.L_x_23004:
[----:B------:R-:W-:Y:S01]  /*29f0*/  IMAD.SHL.U32 R0, R0, 0x200000, RZ ;  /* 0x0020000000007824 */ /* 0x000fe200078e00ff */
[----:B------:R-:W-:-:S04]  /*2a00*/  LEA R3, R3, 0x37800000, 0x17 ;  /* 0x3780000003037811 */ /* 0x000fc800078eb8ff */
[----:B------:R-:W-:-:S07]  /*2a10*/  LOP3.LUT R28, R3, R0, R7, 0xfe, !PT ;  /* 0x00000000031c7212 */ /* 0x000fce00078efe07 */
.L_x_23003:
[----:B------:R-:W-:Y:S05]  /*2a20*/  BSYNC.RECONVERGENT B0 ;  /* 0x0000000000007941 */ /* 0x000fea0003800200 */
.L_x_23002:
[----:B------:R-:W2:Y:S02]  /*2a30*/  F2I.S64.TRUNC R28, R28 ;  /* 0x0000001c001c7311 */ /* 0x000ea4000020d900 */
[----:B--2---:R-:W-:Y:S05]  /*2a40*/  BRA `(.L_x_22983) ;  /* 0x00000000009c7947 */ /* 0x004fea0003800000 */
.L_x_22995:
        /* <DEDUP_REMOVED lines=14> */
.L_x_23009:
[----:B------:R-:W-:Y:S05]  /*2b30*/  BSYNC.RECONVERGENT B0 ;  /* 0x0000000000007941 */ /* 0x000fea0003800200 */
.L_x_23008:
[----:B------:R-:W0:Y:S02]  /*2b40*/  F2I.S64.TRUNC R28, R28 ;  /* 0x0000001c001c7311 */ /* 0x000e24000020d900 */
[----:B0-----:R-:W-:Y:S05]  /*2b50*/  BRA `(.L_x_22983) ;  /* 0x0000000000587947 */ /* 0x001fea0003800000 */
.L_x_22982:
        /* <DEDUP_REMOVED lines=16> */
.L_x_23010:
[----:B------:R-:W-:Y:S01]  /*2c60*/  CS2R R28, SRZ ;  /* 0x00000000001c7805 */ /* 0x000fe2000001ff00 */
[----:B------:R-:W-:Y:S06]  /*2c70*/  BRA `(.L_x_22983) ;  /* 0x0000000000107947 */ /* 0x000fec0003800000 */
.L_x_23007:
[----:B------:R0:W5:Y:S01]  /*2c80*/  LDG.E.64 R28, desc[UR36][R4.64] ;  /* 0x00000024041c7981 */ /* 0x000162000c1e1b00 */
[----:B------:R-:W-:Y:S05]  /*2c90*/  BRA `(.L_x_22983) ;  /* 0x0000000000087947 */ /* 0x000fea0003800000 */
.L_x_23006:
[----:B------:R1:W5:Y:S01]  /*2ca0*/  LDG.E R28, desc[UR36][R4.64] ;  /* 0x00000024041c7981 */ /* 0x000362000c1e1900 */
[----:B------:R-:W-:-:S07]  /*2cb0*/  IMAD.MOV.U32 R29, RZ, RZ, RZ ;  /* 0x000000ffff1d7224 */ /* 0x000fce00078e00ff */
.L_x_22983:
        /* <DEDUP_REMOVED lines=19> */
.L_x_23014:
[----:B------:R3:W5:Y:S01]  /*2df0*/  LDG.E.U8 R26, desc[UR36][R4.64] ;  /* 0x00000024041a7981 */ /* 0x000762000c1e1100 */
[----:B------:R-:W-:Y:S01]  /*2e00*/  IMAD.MOV.U32 R27, RZ, RZ, RZ ;  /* 0x000000ffff1b7224 */ /* 0x000fe200078e00ff */
[----:B------:R-:W-:Y:S06]  /*2e10*/  BRA `(.L_x_23016) ;  /* 0x0000000c00447947 */ /* 0x000fec0003800000 */
.L_x_23013:
        /* <DEDUP_REMOVED lines=8> */
.L_x_23018:
[----:B------:R-:W2:Y:S02]  /*2ea0*/  LDG.E R26, desc[UR36][R4.64] ;  /* 0x00000024041a7981 */ /* 0x000ea4000c1e1900 */
[----:B--2---:R-:W-:Y:S01]  /*2eb0*/  SHF.R.S32.HI R27, RZ, 0x1f, R26 ;  /* 0x0000001fff1b7819 */ /* 0x004fe2000001141a */
[----:B------:R-:W-:Y:S06]  /*2ec0*/  BRA `(.L_x_23016) ;  /* 0x0000000c00187947 */ /* 0x000fec0003800000 */
.L_x_23017:
[----:B------:R-:W2:Y:S02]  /*2ed0*/  LDG.E.S16 R26, desc[UR36][R4.64] ;  /* 0x00000024041a7981 */ /* 0x000ea4000c1e1700 */
[----:B--2---:R-:W-:Y:S01]  /*2ee0*/  SHF.R.S32.HI R27, RZ, 0x1f, R26 ;  /* 0x0000001fff1b7819 */ /* 0x004fe2000001141a */
[----:B------:R-:W-:Y:S06]  /*2ef0*/  BRA `(.L_x_23016) ;  /* 0x0000000c000c7947 */ /* 0x000fec0003800000 */
.L_x_23012:
        /* <DEDUP_REMOVED lines=9> */
.L_x_23020:
[----:B------:R-:W2:Y:S02]  /*2f90*/  LDG.E.U16 R4, desc[UR36][R4.64] ;  /* 0x0000002404047981 */ /* 0x000ea4000c1e1500 */
[----:B--2---:R-:W-:-:S06]  /*2fa0*/  HADD2.F32 R26, -RZ, R4.H0_H0 ;  /* 0x20000004ff1a7230 */ /* 0x004fcc0000004100 */
[----:B------:R-:W3:Y:S02]  /*2fb0*/  F2I.S64.TRUNC R26, R26 ;  /* 0x0000001a001a7311 */ /* 0x000ee4000020d900 */
[----:B---3--:R-:W-:Y:S05]  /*2fc0*/  BRA `(.L_x_23016) ;  /* 0x0000000800d87947 */ /* 0x008fea0003800000 */
.L_x_23019:
        /* <DEDUP_REMOVED lines=9> */
.L_x_23022:
[----:B------:R-:W2:Y:S02]  /*3060*/  LDG.E.U16 R4, desc[UR36][R4.64] ;  /* 0x0000002404047981 */ /* 0x000ea4000c1e1500 */
[----:B--2---:R-:W-:-:S06]  /*3070*/  HADD2.F32 R26, -RZ, R4.H0_H0 ;  /* 0x20000004ff1a7230 */ /* 0x004fcc0000004100 */
[----:B------:R-:W3:Y:S02]  /*3080*/  F2I.S64.TRUNC R26, R26 ;  /* 0x0000001a001a7311 */ /* 0x000ee4000020d900 */
[----:B---3--:R-:W-:Y:S05]  /*3090*/  BRA `(.L_x_23016) ;  /* 0x0000000800a47947 */ /* 0x008fea0003800000 */
.L_x_23021:
[----:B------:R-:W2:Y:S02]  /*30a0*/  LDG.E.64 R4, desc[UR36][R4.64] ;  /* 0x0000002404047981 */ /* 0x000ea4000c1e1b00 */
[----:B--2---:R3:W4:Y:S02]  /*30b0*/  F2I.S64.F64.TRUNC R26, R4 ;  /* 0x00000004001a7311 */ /* 0x004724000030d900 */
[----:B---34-:R-:W-:Y:S05]  /*30c0*/  BRA `(.L_x_23016) ;  /* 0x0000000800987947 */ /* 0x018fea0003800000 */
.L_x_23011:
        /* <DEDUP_REMOVED lines=13> */
.L_x_23025:
[----:B------:R-:W2:Y:S02]  /*31a0*/  LDG.E.64 R4, desc[UR36][R4.64] ;  /* 0x0000002404047981 */ /* 0x000ea4000c1e1b00 */
[----:B--2---:R3:W4:Y:S02]  /*31b0*/  F2I.S64.F64.TRUNC R26, R4 ;  /* 0x00000004001a7311 */ /* 0x004724000030d900 */
[----:B---34-:R-:W-:Y:S05]  /*31c0*/  BRA `(.L_x_23016) ;  /* 0x0000000800587947 */ /* 0x018fea0003800000 */
.L_x_23024:
        /* <DEDUP_REMOVED lines=26> */
.L_x_23027:
        /* <DEDUP_REMOVED lines=14> */
.L_x_23026:
[----:B------:R-:W2:Y:S02]  /*3450*/  LDG.E.U16 R26, desc[UR36][R4.64] ;  /* 0x00000024041a7981 */ /* 0x000ea4000c1e1500 */
[----:B--2---:R-:W-:-:S06]  /*3460*/  IMAD.U32 R26, R26, 0x10000, RZ ;  /* 0x000100001a1a7824 */ /* 0x004fcc00078e00ff */
[----:B------:R-:W3:Y:S02]  /*3470*/  F2I.S64.TRUNC R26, R26 ;  /* 0x0000001a001a7311 */ /* 0x000ee4000020d900 */
[----:B---3--:R-:W-:Y:S05]  /*3480*/  BRA `(.L_x_23016) ;  /* 0x0000000400a87947 */ /* 0x008fea0003800000 */
.L_x_23023:
        /* <DEDUP_REMOVED lines=11> */
.L_x_23030:
        /* <DEDUP_REMOVED lines=21> */
.L_x_23034:
[----:B------:R-:W-:Y:S05]  /*3690*/  BSYNC.RECONVERGENT B1 ;  /* 0x0000000000017941 */ /* 0x000fea0003800200 */
.L_x_23033:
[----:B------:R-:W-:Y:S01]  /*36a0*/  IMAD.SHL.U32 R0, R0, 0x100000, RZ ;  /* 0x0010000000007824 */ /* 0x000fe200078e00ff */
[----:B------:R-:W-:-:S04]  /*36b0*/  LEA R3, R3, 0x3b800000, 0x17 ;  /* 0x3b80000003037811 */ /* 0x000fc800078eb8ff */
[----:B------:R-:W-:-:S07]  /*36c0*/  LOP3.LUT R26, R3, R0, R7, 0xfe, !PT ;  /* 0x00000000031a7212 */ /* 0x000fce00078efe07 */
.L_x_23032:
[----:B------:R-:W-:Y:S05]  /*36d0*/  BSYNC.RECONVERGENT B0 ;  /* 0x0000000000007941 */ /* 0x000fea0003800200 */
.L_x_23031:
[----:B------:R-:W0:Y:S02]  /*36e0*/  F2I.S64.TRUNC R26, R26 ;  /* 0x0000001a001a7311 */ /* 0x000e24000020d900 */
[----:B0-----:R-:W-:Y:S05]  /*36f0*/  BRA `(.L_x_23016) ;  /* 0x00000004000c7947 */ /* 0x001fea0003800000 */
.L_x_23029:
        /* <DEDUP_REMOVED lines=21> */
.L_x_23038:
[----:B------:R-:W-:Y:S05]  /*3850*/  BSYNC.RECONVERGENT B1 ;  /* 0x0000000000017941 */ /* 0x000fea0003800200 */
.L_x_23037:
[----:B------:R-:W-:Y:S01]  /*3860*/  IMAD.SHL.U32 R0, R0, 0x200000, RZ ;  /* 0x0020000000007824 */ /* 0x000fe200078e00ff */
[----:B------:R-:W-:-:S04]  /*3870*/  LEA R3, R3, 0x37800000, 0x17 ;  /* 0x3780000003037811 */ /* 0x000fc800078eb8ff */
[----:B------:R-:W-:-:S07]  /*3880*/  LOP3.LUT R26, R3, R0, R7, 0xfe, !PT ;  /* 0x00000000031a7212 */ /* 0x000fce00078efe07 */
.L_x_23036:
[----:B------:R-:W-:Y:S05]  /*3890*/  BSYNC.RECONVERGENT B0 ;  /* 0x0000000000007941 */ /* 0x000fea0003800200 */
.L_x_23035:
[----:B------:R-:W0:Y:S02]  /*38a0*/  F2I.S64.TRUNC R26, R26 ;  /* 0x0000001a001a7311 */ /* 0x000e24000020d900 */
[----:B0-----:R-:W-:Y:S05]  /*38b0*/  BRA `(.L_x_23016) ;  /* 0x00000000009c7947 */ /* 0x001fea0003800000 */
.L_x_23028:
        /* <DEDUP_REMOVED lines=14> */
.L_x_23042:
[----:B------:R-:W-:Y:S05]  /*39a0*/  BSYNC.RECONVERGENT B0 ;  /* 0x0000000000007941 */ /* 0x000fea0003800200 */
.L_x_23041:
[----:B------:R-:W1:Y:S02]  /*39b0*/  F2I.S64.TRUNC R26, R26 ;  /* 0x0000001a001a7311 */ /* 0x000e64000020d900 */
[----:B-1----:R-:W-:Y:S05]  /*39c0*/  BRA `(.L_x_23016) ;  /* 0x0000000000587947 */ /* 0x002fea0003800000 */
.L_x_23015:
        /* <DEDUP_REMOVED lines=16> */
.L_x_23043:
[----:B------:R-:W-:Y:S01]  /*3ad0*/  CS2R R26, SRZ ;  /* 0x00000000001a7805 */ /* 0x000fe2000001ff00 */
[----:B------:R-:W-:Y:S06]  /*3ae0*/  BRA `(.L_x_23016) ;  /* 0x0000000000107947 */ /* 0x000fec0003800000 */
.L_x_23040:
[----:B------:R1:W5:Y:S01]  /*3af0*/  LDG.E.64 R26, desc[UR36][R4.64] ;  /* 0x00000024041a7981 */ /* 0x000362000c1e1b00 */
[----:B------:R-:W-:Y:S05]  /*3b00*/  BRA `(.L_x_23016) ;  /* 0x0000000000087947 */ /* 0x000fea0003800000 */
.L_x_23039:
[----:B------:R2:W5:Y:S01]  /*3b10*/  LDG.E R26, desc[UR36][R4.64] ;  /* 0x00000024041a7981 */ /* 0x000562000c1e1900 */
[----:B------:R-:W-:-:S07]  /*3b20*/  IMAD.MOV.U32 R27, RZ, RZ, RZ ;  /* 0x000000ffff1b7224 */ /* 0x000fce00078e00ff */
.L_x_23016:
[----:B------:R-:W-:-:S07]  /*3b30*/  VIADD R33, R33, 0x80 ;  /* 0x0000008021217836 */ /* 0x000fce0000000000 */
.L_x_22977:
[----:B------:R-:W-:Y:S05]  /*3b40*/  BSYNC.RECONVERGENT B6 ;  /* 0x0000000000067941 */ /* 0x000fea0003800200 */
.L_x_22976:
        /* <DEDUP_REMOVED lines=25> */
.L_x_23049:
[----:B------:R3:W5:Y:S01]  /*3ce0*/  LDG.E.U8 R24, desc[UR36][R4.64] ;  /* 0x0000002404187981 */ /* 0x000762000c1e1100 */
[----:B------:R-:W-:Y:S01]  /*3cf0*/  IMAD.MOV.U32 R25, RZ, RZ, RZ ;  /* 0x000000ffff197224 */ /* 0x000fe200078e00ff */
[----:B------:R-:W-:Y:S06]  /*3d00*/  BRA `(.L_x_23051) ;  /* 0x0000000c00447947 */ /* 0x000fec0003800000 */
.L_x_23048:
        /* <DEDUP_REMOVED lines=8> */
.L_x_23053:
[----:B------:R-:W2:Y:S02]  /*3d90*/  LDG.E R24, desc[UR36][R4.64] ;  /* 0x0000002404187981 */ /* 0x000ea4000c1e1900 */
[----:B--2---:R-:W-:Y:S01]  /*3da0*/  SHF.R.S32.HI R25, RZ, 0x1f, R24 ;  /* 0x0000001fff197819 */ /* 0x004fe20000011418 */
[----:B------:R-:W-:Y:S06]  /*3db0*/  BRA `(.L_x_23051) ;  /* 0x0000000c00187947 */ /* 0x000fec0003800000 */
.L_x_23052:
[----:B------:R-:W2:Y:S02]  /*3dc0*/  LDG.E.S16 R24, desc[UR36][R4.64] ;  /* 0x0000002404187981 */ /* 0x000ea4000c1e1700 */
[----:B--2---:R-:W-:Y:S01]  /*3dd0*/  SHF.R.S32.HI R25, RZ, 0x1f, R24 ;  /* 0x0000001fff197819 */ /* 0x004fe20000011418 */
[----:B------:R-:W-:Y:S06]  /*3de0*/  BRA `(.L_x_23051) ;  /* 0x0000000c000c7947 */ /* 0x000fec0003800000 */
.L_x_23047:
        /* <DEDUP_REMOVED lines=9> */
.L_x_23055:
[----:B------:R-:W2:Y:S02]  /*3e80*/  LDG.E.U16 R4, desc[UR36][R4.64] ;  /* 0x0000002404047981 */ /* 0x000ea4000c1e1500 */
[----:B--2---:R-:W-:-:S06]  /*3e90*/  HADD2.F32 R24, -RZ, R4.H0_H0 ;  /* 0x20000004ff187230 */ /* 0x004fcc0000004100 */
[----:B------:R-:W0:Y:S02]  /*3ea0*/  F2I.S64.TRUNC R24, R24 ;  /* 0x0000001800187311 */ /* 0x000e24000020d900 */
[----:B0-----:R-:W-:Y:S05]  /*3eb0*/  BRA `(.L_x_23051) ;  /* 0x0000000800d87947 */ /* 0x001fea0003800000 */
.L_x_23054:
        /* <DEDUP_REMOVED lines=9> */
.L_x_23057:
[----:B------:R-:W2:Y:S02]  /*3f50*/  LDG.E.U16 R4, desc[UR36][R4.64] ;  /* 0x0000002404047981 */ /* 0x000ea4000c1e1500 */
[----:B--2---:R-:W-:-:S06]  /*3f60*/  HADD2.F32 R24, -RZ, R4.H0_H0 ;  /* 0x20000004ff187230 */ /* 0x004fcc0000004100 */
[----:B------:R-:W0:Y:S02]  /*3f70*/  F2I.S64.TRUNC R24, R24 ;  /* 0x0000001800187311 */ /* 0x000e24000020d900 */
[----:B0-----:R-:W-:Y:S05]  /*3f80*/  BRA `(.L_x_23051) ;  /* 0x0000000800a47947 */ /* 0x001fea0003800000 */
.L_x_23056:
[----:B------:R-:W2:Y:S02]  /*3f90*/  LDG.E.64 R4, desc[UR36][R4.64] ;  /* 0x0000002404047981 */ /* 0x000ea4000c1e1b00 */
[----:B--2---:R0:W1:Y:S02]  /*3fa0*/  F2I.S64.F64.TRUNC R24, R4 ;  /* 0x0000000400187311 */ /* 0x004064000030d900 */
[----:B01----:R-:W-:Y:S05]  /*3fb0*/  BRA `(.L_x_23051) ;  /* 0x0000000800987947 */ /* 0x003fea0003800000 */
.L_x_23046:
        /* <DEDUP_REMOVED lines=13> */
.L_x_23060:
[----:B------:R-:W2:Y:S02]  /*4090*/  LDG.E.64 R4, desc[UR36][R4.64] ;  /* 0x0000002404047981 */ /* 0x000ea4000c1e1b00 */
[----:B--2---:R0:W1:Y:S02]  /*40a0*/  F2I.S64.F64.TRUNC R24, R4 ;  /* 0x0000000400187311 */ /* 0x004064000030d900 */
[----:B01----:R-:W-:Y:S05]  /*40b0*/  BRA `(.L_x_23051) ;  /* 0x0000000800587947 */ /* 0x003fea0003800000 */
.L_x_23059:
        /* <DEDUP_REMOVED lines=26> */
.L_x_23062:
        /* <DEDUP_REMOVED lines=14> */
.L_x_23061:
[----:B------:R-:W2:Y:S02]  /*4340*/  LDG.E.U16 R24, desc[UR36][R4.64] ;  /* 0x0000002404187981 */ /* 0x000ea4000c1e1500 */
[----:B--2---:R-:W-:-:S06]  /*4350*/  IMAD.U32 R24, R24, 0x10000, RZ ;  /* 0x0001000018187824 */ /* 0x004fcc00078e00ff */
[----:B------:R-:W0:Y:S02]  /*4360*/  F2I.S64.TRUNC R24, R24 ;  /* 0x0000001800187311 */ /* 0x000e24000020d900 */
[----:B0-----:R-:W-:Y:S05]  /*4370*/  BRA `(.L_x_23051) ;  /* 0x0000000400a87947 */ /* 0x001fea0003800000 */
.L_x_23058:
        /* <DEDUP_REMOVED lines=11> */
.L_x_23065:
        /* <DEDUP_REMOVED lines=21> */
.L_x_23069:
[----:B------:R-:W-:Y:S05]  /*4580*/  BSYNC.RECONVERGENT B1 ;  /* 0x0000000000017941 */ /* 0x000fea0003800200 */
.L_x_23068:
[----:B------:R-:W-:Y:S01]  /*4590*/  IMAD.SHL.U32 R0, R0, 0x100000, RZ ;  /* 0x0010000000007824 */ /* 0x000fe200078e00ff */
[----:B------:R-:W-:-:S04]  /*45a0*/  LEA R3, R3, 0x3b800000, 0x17 ;  /* 0x3b80000003037811 */ /* 0x000fc800078eb8ff */
[----:B------:R-:W-:-:S07]  /*45b0*/  LOP3.LUT R24, R3, R0, R7, 0xfe, !PT ;  /* 0x0000000003187212 */ /* 0x000fce00078efe07 */
.L_x_23067:
[----:B------:R-:W-:Y:S05]  /*45c0*/  BSYNC.RECONVERGENT B0 ;  /* 0x0000000000007941 */ /* 0x000fea0003800200 */
.L_x_23066:
[----:B------:R-:W0:Y:S02]  /*45d0*/  F2I.S64.TRUNC R24, R24 ;  /* 0x0000001800187311 */ /* 0x000e24000020d900 */
[----:B0-----:R-:W-:Y:S05]  /*45e0*/  BRA `(.L_x_23051) ;  /* 0x00000004000c7947 */ /* 0x001fea0003800000 */
.L_x_23064:
        /* <DEDUP_REMOVED lines=21> */
.L_x_23073:
[----:B------:R-:W-:Y:S05]  /*4740*/  BSYNC.RECONVERGENT B1 ;  /* 0x0000000000017941 */ /* 0x000fea0003800200 */
.L_x_23072:
[----:B------:R-:W-:Y:S01]  /*4750*/  IMAD.SHL.U32 R0, R0, 0x200000, RZ ;  /* 0x0020000000007824 */ /* 0x000fe200078e00ff */
[----:B------:R-:W-:-:S04]  /*4760*/  LEA R3, R3, 0x37800000, 0x17 ;  /* 0x3780000003037811 */ /* 0x000fc800078eb8ff */
[----:B------:R-:W-:-:S07]  /*4770*/  LOP3.LUT R24, R3, R0, R7, 0xfe, !PT ;  /* 0x0000000003187212 */ /* 0x000fce00078efe07 */
.L_x_23071:
[----:B------:R-:W-:Y:S05]  /*4780*/  BSYNC.RECONVERGENT B0 ;  /* 0x0000000000007941 */ /* 0x000fea0003800200 */
.L_x_23070:
[----:B------:R-:W1:Y:S02]  /*4790*/  F2I.S64.TRUNC R24, R24 ;  /* 0x0000001800187311 */ /* 0x000e64000020d900 */
[----:B-1----:R-:W-:Y:S05]  /*47a0*/  BRA `(.L_x_23051) ;  /* 0x00000000009c7947 */ /* 0x002fea0003800000 */
.L_x_23063:
        /* <DEDUP_REMOVED lines=14> */
.L_x_23077:
[----:B------:R-:W-:Y:S05]  /*4890*/  BSYNC.RECONVERGENT B0 ;  /* 0x0000000000007941 */ /* 0x000fea0003800200 */
.L_x_23076:
[----:B------:R-:W1:Y:S02]  /*48a0*/  F2I.S64.TRUNC R24, R24 ;  /* 0x0000001800187311 */ /* 0x000e64000020d900 */
[----:B-1----:R-:W-:Y:S05]  /*48b0*/  BRA `(.L_x_23051) ;  /* 0x0000000000587947 */ /* 0x002fea0003800000 */
.L_x_23050:
        /* <DEDUP_REMOVED lines=16> */
.L_x_23078:
[----:B------:R-:W-:Y:S01]  /*49c0*/  CS2R R24, SRZ ;  /* 0x0000000000187805 */ /* 0x000fe2000001ff00 */
[----:B------:R-:W-:Y:S06]  /*49d0*/  BRA `(.L_x_23051) ;  /* 0x0000000000107947 */ /* 0x000fec0003800000 */
.L_x_23075:
[----:B------:R1:W5:Y:S01]  /*49e0*/  LDG.E.64 R24, desc[UR36][R4.64] ;  /* 0x0000002404187981 */ /* 0x000362000c1e1b00 */
[----:B------:R-:W-:Y:S05]  /*49f0*/  BRA `(.L_x_23051) ;  /* 0x0000000000087947 */ /* 0x000fea0003800000 */
.L_x_23074:
[----:B------:R2:W5:Y:S01]  /*4a00*/  LDG.E R24, desc[UR36][R4.64] ;  /* 0x0000002404187981 */ /* 0x000562000c1e1900 */
[----:B------:R-:W-:-:S07]  /*4a10*/  IMAD.MOV.U32 R25, RZ, RZ, RZ ;  /* 0x000000ffff197224 */ /* 0x000fce00078e00ff */
.L_x_23051:
        /* <DEDUP_REMOVED lines=19> */
.L_x_23082:
[----:B------:R4:W5:Y:S01]  /*4b50*/  LDG.E.U8 R22, desc[UR36][R4.64] ;  /* 0x0000002404167981 */ /* 0x000962000c1e1100 */
[----:B------:R-:W-:Y:S01]  /*4b60*/  IMAD.MOV.U32 R23, RZ, RZ, RZ ;  /* 0x000000ffff177224 */ /* 0x000fe200078e00ff */
[----:B------:R-:W-:Y:S06]  /*4b70*/  BRA `(.L_x_23084) ;  /* 0x0000000c00447947 */ /* 0x000fec0003800000 */
.L_x_23081:
        /* <DEDUP_REMOVED lines=8> */
.L_x_23086:
[----:B------:R-:W2:Y:S02]  /*4c00*/  LDG.E R22, desc[UR36][R4.64] ;  /* 0x0000002404167981 */ /* 0x000ea4000c1e1900 */
[----:B--2---:R-:W-:Y:S01]  /*4c10*/  SHF.R.S32.HI R23, RZ, 0x1f, R22 ;  /* 0x0000001fff177819 */ /* 0x004fe20000011416 */
[----:B------:R-:W-:Y:S06]  /*4c20*/  BRA `(.L_x_23084) ;  /* 0x0000000c00187947 */ /* 0x000fec0003800000 */
.L_x_23085:
[----:B------:R-:W2:Y:S02]  /*4c30*/  LDG.E.S16 R22, desc[UR36][R4.64] ;  /* 0x0000002404167981 */ /* 0x000ea4000c1e1700 */
[----:B--2---:R-:W-:Y:S01]  /*4c40*/  SHF.R.S32.HI R23, RZ, 0x1f, R22 ;  /* 0x0000001fff177819 */ /* 0x004fe20000011416 */
[----:B------:R-:W-:Y:S06]  /*4c50*/  BRA `(.L_x_23084) ;  /* 0x0000000c000c7947 */ /* 0x000fec0003800000 */
.L_x_23080:
        /* <DEDUP_REMOVED lines=9> */
.L_x_23088:
[----:B------:R-:W2:Y:S02]  /*4cf0*/  LDG.E.U16 R4, desc[UR36][R4.64] ;  /* 0x0000002404047981 */ /* 0x000ea4000c1e1500 */
[----:B--2---:R-:W-:-:S06]  /*4d00*/  HADD2.F32 R22, -RZ, R4.H0_H0 ;  /* 0x20000004ff167230 */ /* 0x004fcc0000004100 */
[----:B------:R-:W0:Y:S02]  /*4d10*/  F2I.S64.TRUNC R22, R22 ;  /* 0x0000001600167311 */ /* 0x000e24000020d900 */
[----:B0-----:R-:W-:Y:S05]  /*4d20*/  BRA `(.L_x_23084) ;  /* 0x0000000800d87947 */ /* 0x001fea0003800000 */
.L_x_23087:
        /* <DEDUP_REMOVED lines=9> */
.L_x_23090:
[----:B------:R-:W2:Y:S02]  /*4dc0*/  LDG.E.U16 R4, desc[UR36][R4.64] ;  /* 0x0000002404047981 */ /* 0x000ea4000c1e1500 */
[----:B--2---:R-:W-:-:S06]  /*4dd0*/  HADD2.F32 R22, -RZ, R4.H0_H0 ;  /* 0x20000004ff167230 */ /* 0x004fcc0000004100 */
[----:B------:R-:W0:Y:S02]  /*4de0*/  F2I.S64.TRUNC R22, R22 ;  /* 0x0000001600167311 */ /* 0x000e24000020d900 */
[----:B0-----:R-:W-:Y:S05]  /*4df0*/  BRA `(.L_x_23084) ;  /* 0x0000000800a47947 */ /* 0x001fea0003800000 */
.L_x_23089:
[----:B------:R-:W2:Y:S02]  /*4e00*/  LDG.E.64 R4, desc[UR36][R4.64] ;  /* 0x0000002404047981 */ /* 0x000ea4000c1e1b00 */
[----:B--2---:R0:W1:Y:S02]  /*4e10*/  F2I.S64.F64.TRUNC R22, R4 ;  /* 0x0000000400167311 */ /* 0x004064000030d900 */
[----:B01----:R-:W-:Y:S05]  /*4e20*/  BRA `(.L_x_23084) ;  /* 0x0000000800987947 */ /* 0x003fea0003800000 */
.L_x_23079:
        /* <DEDUP_REMOVED lines=13> */
.L_x_23093:
[----:B------:R-:W2:Y:S02]  /*4f00*/  LDG.E.64 R4, desc[UR36][R4.64] ;  /* 0x0000002404047981 */ /* 0x000ea4000c1e1b00 */
[----:B--2---:R3:W4:Y:S02]  /*4f10*/  F2I.S64.F64.TRUNC R22, R4 ;  /* 0x0000000400167311 */ /* 0x004724000030d900 */
[----:B---34-:R-:W-:Y:S05]  /*4f20*/  BRA `(.L_x_23084) ;  /* 0x0000000800587947 */ /* 0x018fea0003800000 */
.L_x_23092:
        /* <DEDUP_REMOVED lines=26> */
.L_x_23095:
        /* <DEDUP_REMOVED lines=14> */
.L_x_23094:
[----:B------:R-:W2:Y:S02]  /*51b0*/  LDG.E.U16 R22, desc[UR36][R4.64] ;  /* 0x0000002404167981 */ /* 0x000ea4000c1e1500 */
[----:B--2---:R-:W-:-:S06]  /*51c0*/  IMAD.U32 R22, R22, 0x10000, RZ ;  /* 0x0001000016167824 */ /* 0x004fcc00078e00ff */
[----:B------:R-:W3:Y:S02]  /*51d0*/  F2I.S64.TRUNC R22, R22 ;  /* 0x0000001600167311 */ /* 0x000ee4000020d900 */
[----:B---3--:R-:W-:Y:S05]  /*51e0*/  BRA `(.L_x_23084) ;  /* 0x0000000400a87947 */ /* 0x008fea0003800000 */
.L_x_23091:
        /* <DEDUP_REMOVED lines=11> */
.L_x_23098:
        /* <DEDUP_REMOVED lines=21> */
.L_x_23102:
[----:B------:R-:W-:Y:S05]  /*53f0*/  BSYNC.RECONVERGENT B1 ;  /* 0x0000000000017941 */ /* 0x000fea0003800200 */
.L_x_23101:
[----:B------:R-:W-:Y:S01]  /*5400*/  IMAD.SHL.U32 R0, R0, 0x100000, RZ ;  /* 0x0010000000007824 */ /* 0x000fe200078e00ff */
[----:B------:R-:W-:-:S04]  /*5410*/  LEA R3, R3, 0x3b800000, 0x17 ;  /* 0x3b80000003037811 */ /* 0x000fc800078eb8ff */
[----:B------:R-:W-:-:S07]  /*5420*/  LOP3.LUT R22, R3, R0, R7, 0xfe, !PT ;  /* 0x0000000003167212 */ /* 0x000fce00078efe07 */
.L_x_23100:
[----:B------:R-:W-:Y:S05]  /*5430*/  BSYNC.RECONVERGENT B0 ;  /* 0x0000000000007941 */ /* 0x000fea0003800200 */
.L_x_23099:
[----:B------:R-:W1:Y:S02]  /*5440*/  F2I.S64.TRUNC R22, R22 ;  /* 0x0000001600167311 */ /* 0x000e64000020d900 */
[----:B-1----:R-:W-:Y:S05]  /*5450*/  BRA `(.L_x_23084) ;  /* 0x00000004000c7947 */ /* 0x002fea0003800000 */
.L_x_23097:
        /* <DEDUP_REMOVED lines=21> */
.L_x_23106:
[----:B------:R-:W-:Y:S05]  /*55b0*/  BSYNC.RECONVERGENT B1 ;  /* 0x0000000000017941 */ /* 0x000fea0003800200 */
.L_x_23105:
[----:B------:R-:W-:Y:S01]  /*55c0*/  IMAD.SHL.U32 R0, R0, 0x200000, RZ ;  /* 0x0020000000007824 */ /* 0x000fe200078e00ff */
[----:B------:R-:W-:-:S04]  /*55d0*/  LEA R3, R3, 0x37800000, 0x17 ;  /* 0x3780000003037811 */ /* 0x000fc800078eb8ff */
[----:B------:R-:W-:-:S07]  /*55e0*/  LOP3.LUT R22, R3, R0, R7, 0xfe, !PT ;  /* 0x0000000003167212 */ /* 0x000fce00078efe07 */
.L_x_23104:
[----:B------:R-:W-:Y:S05]  /*55f0*/  BSYNC.RECONVERGENT B0 ;  /* 0x0000000000007941 */ /* 0x000fea0003800200 */
.L_x_23103:
[----:B------:R-:W1:Y:S02]  /*5600*/  F2I.S64.TRUNC R22, R22 ;  /* 0x0000001600167311 */ /* 0x000e64000020d900 */
[----:B-1----:R-:W-:Y:S05]  /*5610*/  BRA `(.L_x_23084) ;  /* 0x00000000009c7947 */ /* 0x002fea0003800000 */
.L_x_23096:
        /* <DEDUP_REMOVED lines=14> */
.L_x_23110:
[----:B------:R-:W-:Y:S05]  /*5700*/  BSYNC.RECONVERGENT B0 ;  /* 0x0000000000007941 */ /* 0x000fea0003800200 */
.L_x_23109:
[----:B------:R-:W2:Y:S02]  /*5710*/  F2I.S64.TRUNC R22, R22 ;  /* 0x0000001600167311 */ /* 0x000ea4000020d900 */
[----:B--2---:R-:W-:Y:S05]  /*5720*/  BRA `(.L_x_23084) ;  /* 0x0000000000587947 */ /* 0x004fea0003800000 */
.L_x_23083:
        /* <DEDUP_REMOVED lines=16> */
.L_x_23111:
[----:B------:R-:W-:Y:S01]  /*5830*/  CS2R R22, SRZ ;  /* 0x0000000000167805 */ /* 0x000fe2000001ff00 */
[----:B------:R-:W-:Y:S06]  /*5840*/  BRA `(.L_x_23084) ;  /* 0x0000000000107947 */ /* 0x000fec0003800000 */
.L_x_23108:
[----:B------:R1:W5:Y:S01]  /*5850*/  LDG.E.64 R22, desc[UR36][R4.64] ;  /* 0x0000002404167981 */ /* 0x000362000c1e1b00 */
[----:B------:R-:W-:Y:S05]  /*5860*/  BRA `(.L_x_23084) ;  /* 0x0000000000087947 */ /* 0x000fea0003800000 */
.L_x_23107:
[----:B------:R2:W5:Y:S01]  /*5870*/  LDG.E R22, desc[UR36][R4.64] ;  /* 0x0000002404167981 */ /* 0x000562000c1e1900 */
[----:B------:R-:W-:-:S07]  /*5880*/  IMAD.MOV.U32 R23, RZ, RZ, RZ ;  /* 0x000000ffff177224 */ /* 0x000fce00078e00ff */
.L_x_23084:
[----:B------:R-:W-:-:S07]  /*5890*/  VIADD R33, R33, 0x80 ;  /* 0x0000008021217836 */ /* 0x000fce0000000000 */
.L_x_23045:
[----:B------:R-:W-:Y:S05]  /*58a0*/  BSYNC.RECONVERGENT B6 ;  /* 0x0000000000067941 */ /* 0x000fea0003800200 */
.L_x_23044:
        /* <DEDUP_REMOVED lines=25> */
.L_x_23117:
[----:B------:R0:W5:Y:S01]  /*5a40*/  LDG.E.U8 R16, desc[UR36][R4.64] ;  /* 0x0000002404107981 */ /* 0x000162000c1e1100 */
[----:B------:R-:W-:Y:S01]  /*5a50*/  IMAD.MOV.U32 R17, RZ, RZ, RZ ;  /* 0x000000ffff117224 */ /* 0x000fe200078e00ff */
[----:B------:R-:W-:Y:S06]  /*5a60*/  BRA `(.L_x_23119) ;  /* 0x0000000c00447947 */ /* 0x000fec0003800000 */
.L_x_23116:
        /* <DEDUP_REMOVED lines=8> */
.L_x_23121:
[----:B------:R-:W2:Y:S02]  /*5af0*/  LDG.E R16, desc[UR36][R4.64] ;  /* 0x0000002404107981 */ /* 0x000ea4000c1e1900 */
[----:B--2---:R-:W-:Y:S01]  /*5b00*/  SHF.R.S32.HI R17, RZ, 0x1f, R16 ;  /* 0x0000001fff117819 */ /* 0x004fe20000011410 */
[----:B------:R-:W-:Y:S06]  /*5b10*/  BRA `(.L_x_23119) ;  /* 0x0000000c00187947 */ /* 0x000fec0003800000 */
.L_x_23120:
[----:B------:R-:W2:Y:S02]  /*5b20*/  LDG.E.S16 R16, desc[UR36][R4.64] ;  /* 0x0000002404107981 */ /* 0x000ea4000c1e1700 */
[----:B--2---:R-:W-:Y:S01]  /*5b30*/  SHF.R.S32.HI R17, RZ, 0x1f, R16 ;  /* 0x0000001fff117819 */ /* 0x004fe20000011410 */
[----:B------:R-:W-:Y:S06]  /*5b40*/  BRA `(.L_x_23119) ;  /* 0x0000000c000c7947 */ /* 0x000fec0003800000 */
.L_x_23115:
        /* <DEDUP_REMOVED lines=9> */
.L_x_23123:
[----:B------:R-:W2:Y:S02]  /*5be0*/  LDG.E.U16 R4, desc[UR36][R4.64] ;  /* 0x0000002404047981 */ /* 0x000ea4000c1e1500 */
[----:B--2---:R-:W-:-:S06]  /*5bf0*/  HADD2.F32 R16, -RZ, R4.H0_H0 ;  /* 0x20000004ff107230 */ /* 0x004fcc0000004100 */
[----:B------:R-:W2:Y:S02]  /*5c00*/  F2I.S64.TRUNC R16, R16 ;  /* 0x0000001000107311 */ /* 0x000ea4000020d900 */
[----:B--2---:R-:W-:Y:S05]  /*5c10*/  BRA `(.L_x_23119) ;  /* 0x0000000800d87947 */ /* 0x004fea0003800000 */
.L_x_23122:
        /* <DEDUP_REMOVED lines=9> */
.L_x_23125:
[----:B------:R-:W2:Y:S02]  /*5cb0*/  LDG.E.U16 R4, desc[UR36][R4.64] ;  /* 0x0000002404047981 */ /* 0x000ea4000c1e1500 */
[----:B--2---:R-:W-:-:S06]  /*5cc0*/  HADD2.F32 R16, -RZ, R4.H0_H0 ;  /* 0x20000004ff107230 */ /* 0x004fcc0000004100 */
[----:B------:R-:W2:Y:S02]  /*5cd0*/  F2I.S64.TRUNC R16, R16 ;  /* 0x0000001000107311 */ /* 0x000ea4000020d900 */
[----:B--2---:R-:W-:Y:S05]  /*5ce0*/  BRA `(.L_x_23119) ;  /* 0x0000000800a47947 */ /* 0x004fea0003800000 */
.L_x_23124:
[----:B------:R-:W2:Y:S02]  /*5cf0*/  LDG.E.64 R4, desc[UR36][R4.64] ;  /* 0x0000002404047981 */ /* 0x000ea4000c1e1b00 */
[----:B--2---:R2:W3:Y:S02]  /*5d00*/  F2I.S64.F64.TRUNC R16, R4 ;  /* 0x0000000400107311 */ /* 0x0044e4000030d900 */
[----:B--23--:R-:W-:Y:S05]  /*5d10*/  BRA `(.L_x_23119) ;  /* 0x0000000800987947 */ /* 0x00cfea0003800000 */
.L_x_23114:
        /* <DEDUP_REMOVED lines=13> */
.L_x_23128:
[----:B------:R-:W2:Y:S02]  /*5df0*/  LDG.E.64 R4, desc[UR36][R4.64] ;  /* 0x0000002404047981 */ /* 0x000ea4000c1e1b00 */
[----:B--2---:R2:W3:Y:S02]  /*5e00*/  F2I.S64.F64.TRUNC R16, R4 ;  /* 0x0000000400107311 */ /* 0x0044e4000030d900 */
[----:B--23--:R-:W-:Y:S05]  /*5e10*/  BRA `(.L_x_23119) ;  /* 0x0000000800587947 */ /* 0x00cfea0003800000 */
.L_x_23127:
        /* <DEDUP_REMOVED lines=26> */
.L_x_23130:
        /* <DEDUP_REMOVED lines=14> */
.L_x_23129:
[----:B------:R-:W2:Y:S02]  /*60a0*/  LDG.E.U16 R16, desc[UR36][R4.64] ;  /* 0x0000002404107981 */ /* 0x000ea4000c1e1500 */
[----:B--2---:R-:W-:-:S06]  /*60b0*/  IMAD.U32 R16, R16, 0x10000, RZ ;  /* 0x0001000010107824 */ /* 0x004fcc00078e00ff */
[----:B------:R-:W2:Y:S02]  /*60c0*/  F2I.S64.TRUNC R16, R16 ;  /* 0x0000001000107311 */ /* 0x000ea4000020d900 */
[----:B--2---:R-:W-:Y:S05]  /*60d0*/  BRA `(.L_x_23119) ;  /* 0x0000000400a87947 */ /* 0x004fea0003800000 */
.L_x_23126:
        /* <DEDUP_REMOVED lines=11> */
.L_x_23133:
        /* <DEDUP_REMOVED lines=21> */
.L_x_23137:
[----:B------:R-:W-:Y:S05]  /*62e0*/  BSYNC.RECONVERGENT B1 ;  /* 0x0000000000017941 */ /* 0x000fea0003800200 */
.L_x_23136:
[----:B------:R-:W-:Y:S01]  /*62f0*/  IMAD.SHL.U32 R0, R0, 0x100000, RZ ;  /* 0x0010000000007824 */ /* 0x000fe200078e00ff */
[----:B------:R-:W-:-:S04]  /*6300*/  LEA R3, R3, 0x3b800000, 0x17 ;  /* 0x3b80000003037811 */ /* 0x000fc800078eb8ff */
[----:B------:R-:W-:-:S07]  /*6310*/  LOP3.LUT R16, R3, R0, R7, 0xfe, !PT ;  /* 0x0000000003107212 */ /* 0x000fce00078efe07 */
.L_x_23135:
[----:B------:R-:W-:Y:S05]  /*6320*/  BSYNC.RECONVERGENT B0 ;  /* 0x0000000000007941 */ /* 0x000fea0003800200 */
.L_x_23134:
[----:B------:R-:W4:Y:S02]  /*6330*/  F2I.S64.TRUNC R16, R16 ;  /* 0x0000001000107311 */ /* 0x000f24000020d900 */
[----:B----4-:R-:W-:Y:S05]  /*6340*/  BRA `(.L_x_23119) ;  /* 0x00000004000c7947 */ /* 0x010fea0003800000 */
.L_x_23132:
        /* <DEDUP_REMOVED lines=21> */
.L_x_23141:
[----:B------:R-:W-:Y:S05]  /*64a0*/  BSYNC.RECONVERGENT B1 ;  /* 0x0000000000017941 */ /* 0x000fea0003800200 */
.L_x_23140:
[----:B------:R-:W-:Y:S01]  /*64b0*/  IMAD.SHL.U32 R0, R0, 0x200000, RZ ;  /* 0x0020000000007824 */ /* 0x000fe200078e00ff */
[----:B------:R-:W-:-:S04]  /*64c0*/  LEA R3, R3, 0x37800000, 0x17 ;  /* 0x3780000003037811 */ /* 0x000fc800078eb8ff */
[----:B------:R-:W-:-:S07]  /*64d0*/  LOP3.LUT R16, R3, R0, R7, 0xfe, !PT ;  /* 0x0000000003107212 */ /* 0x000fce00078efe07 */
.L_x_23139:
[----:B------:R-:W-:Y:S05]  /*64e0*/  BSYNC.RECONVERGENT B0 ;  /* 0x0000000000007941 */ /* 0x000fea0003800200 */
.L_x_23138:
[----:B------:R-:W0:Y:S02]  /*64f0*/  F2I.S64.TRUNC R16, R16 ;  /* 0x0000001000107311 */ /* 0x000e24000020d900 */
[----:B0-----:R-:W-:Y:S05]  /*6500*/  BRA `(.L_x_23119) ;  /* 0x00000000009c7947 */ /* 0x001fea0003800000 */
.L_x_23131:
        /* <DEDUP_REMOVED lines=14> */
.L_x_23145:
[----:B------:R-:W-:Y:S05]  /*65f0*/  BSYNC.RECONVERGENT B0 ;  /* 0x0000000000007941 */ /* 0x000fea0003800200 */
.L_x_23144:
[----:B------:R-:W2:Y:S02]  /*6600*/  F2I.S64.TRUNC R16, R16 ;  /* 0x0000001000107311 */ /* 0x000ea4000020d900 */
[----:B--2---:R-:W-:Y:S05]  /*6610*/  BRA `(.L_x_23119) ;  /* 0x0000000000587947 */ /* 0x004fea0003800000 */
.L_x_23118:
        /* <DEDUP_REMOVED lines=16> */
.L_x_23146:
[----:B------:R-:W-:Y:S01]  /*6720*/  CS2R R16, SRZ ;  /* 0x0000000000107805 */ /* 0x000fe2000001ff00 */
[----:B------:R-:W-:Y:S06]  /*6730*/  BRA `(.L_x_23119) ;  /* 0x0000000000107947 */ /* 0x000fec0003800000 */
.L_x_23143:
[----:B------:R2:W5:Y:S01]  /*6740*/  LDG.E.64 R16, desc[UR36][R4.64] ;  /* 0x0000002404107981 */ /* 0x000562000c1e1b00 */
[----:B------:R-:W-:Y:S05]  /*6750*/  BRA `(.L_x_23119) ;  /* 0x0000000000087947 */ /* 0x000fea0003800000 */
.L_x_23142:
[----:B------:R3:W5:Y:S01]  /*6760*/  LDG.E R16, desc[UR36][R4.64] ;  /* 0x0000002404107981 */ /* 0x000762000c1e1900 */
[----:B------:R-:W-:-:S07]  /*6770*/  IMAD.MOV.U32 R17, RZ, RZ, RZ ;  /* 0x000000ffff117224 */ /* 0x000fce00078e00ff */
.L_x_23119:
        /* <DEDUP_REMOVED lines=19> */
.L_x_23150:
[----:B------:R0:W5:Y:S01]  /*68b0*/  LDG.E.U8 R18, desc[UR36][R4.64] ;  /* 0x0000002404127981 */ /* 0x000162000c1e1100 */
[----:B------:R-:W-:Y:S01]  /*68c0*/  IMAD.MOV.U32 R19, RZ, RZ, RZ ;  /* 0x000000ffff137224 */ /* 0x000fe200078e00ff */
[----:B------:R-:W-:Y:S06]  /*68d0*/  BRA `(.L_x_23113) ;  /* 0x0000000c00407947 */ /* 0x000fec0003800000 */
.L_x_23149:
        /* <DEDUP_REMOVED lines=8> */
.L_x_23153:
[----:B------:R-:W2:Y:S02]  /*6960*/  LDG.E R18, desc[UR36][R4.64] ;  /* 0x0000002404127981 */ /* 0x000ea4000c1e1900 */
[----:B--2---:R-:W-:Y:S01]  /*6970*/  SHF.R.S32.HI R19, RZ, 0x1f, R18 ;  /* 0x0000001fff137819 */ /* 0x004fe20000011412 */
[----:B------:R-:W-:Y:S06]  /*6980*/  BRA `(.L_x_23113) ;  /* 0x0000000c00147947 */ /* 0x000fec0003800000 */
.L_x_23152:
[----:B------:R-:W2:Y:S02]  /*6990*/  LDG.E.S16 R18, desc[UR36][R4.64] ;  /* 0x0000002404127981 */ /* 0x000ea4000c1e1700 */
[----:B--2---:R-:W-:Y:S01]  /*69a0*/  SHF.R.S32.HI R19, RZ, 0x1f, R18 ;  /* 0x0000001fff137819 */ /* 0x004fe20000011412 */
[----:B------:R-:W-:Y:S06]  /*69b0*/  BRA `(.L_x_23113) ;  /* 0x0000000c00087947 */ /* 0x000fec0003800000 */
.L_x_23148:
        /* <DEDUP_REMOVED lines=9> */
.L_x_23155:
[----:B------:R-:W2:Y:S02]  /*6a50*/  LDG.E.U16 R4, desc[UR36][R4.64] ;  /* 0x0000002404047981 */ /* 0x000ea4000c1e1500 */
[----:B--2---:R-:W-:-:S06]  /*6a60*/  HADD2.F32 R18, -RZ, R4.H0_H0 ;  /* 0x20000004ff127230 */ /* 0x004fcc0000004100 */
[----:B------:R-:W0:Y:S02]  /*6a70*/  F2I.S64.TRUNC R18, R18 ;  /* 0x0000001200127311 */ /* 0x000e24000020d900 */
[----:B0-----:R-:W-:Y:S05]  /*6a80*/  BRA `(.L_x_23113) ;  /* 0x0000000800d47947 */ /* 0x001fea0003800000 */
.L_x_23154:
        /* <DEDUP_REMOVED lines=9> */
.L_x_23157:
[----:B------:R-:W2:Y:S02]  /*6b20*/  LDG.E.U16 R4, desc[UR36][R4.64] ;  /* 0x0000002404047981 */ /* 0x000ea4000c1e1500 */
[----:B--2---:R-:W-:-:S06]  /*6b30*/  HADD2.F32 R18, -RZ, R4.H0_H0 ;  /* 0x20000004ff127230 */ /* 0x004fcc0000004100 */
[----:B------:R-:W0:Y:S02]  /*6b40*/  F2I.S64.TRUNC R18, R18 ;  /* 0x0000001200127311 */ /* 0x000e24000020d900 */
[----:B0-----:R-:W-:Y:S05]  /*6b50*/  BRA `(.L_x_23113) ;  /* 0x0000000800a07947 */ /* 0x001fea0003800000 */
.L_x_23156:
[----:B------:R-:W2:Y:S02]  /*6b60*/  LDG.E.64 R4, desc[UR36][R4.64] ;  /* 0x0000002404047981 */ /* 0x000ea4000c1e1b00 */
[----:B--2---:R0:W1:Y:S02]  /*6b70*/  F2I.S64.F64.TRUNC R18, R4 ;  /* 0x0000000400127311 */ /* 0x004064000030d900 */
[----:B01----:R-:W-:Y:S05]  /*6b80*/  BRA `(.L_x_23113) ;  /* 0x0000000800947947 */ /* 0x003fea0003800000 */
.L_x_23147:
        /* <DEDUP_REMOVED lines=13> */
.L_x_23160:
[----:B------:R-:W2:Y:S02]  /*6c60*/  LDG.E.64 R4, desc[UR36][R4.64] ;  /* 0x0000002404047981 */ /* 0x000ea4000c1e1b00 */
[----:B--2---:R0:W1:Y:S02]  /*6c70*/  F2I.S64.F64.TRUNC R18, R4 ;  /* 0x0000000400127311 */ /* 0x004064000030d900 */
[----:B01----:R-:W-:Y:S05]  /*6c80*/  BRA `(.L_x_23113) ;  /* 0x0000000800547947 */ /* 0x003fea0003800000 */
.L_x_23159:
        /* <DEDUP_REMOVED lines=26> */
.L_x_23162:
        /* <DEDUP_REMOVED lines=14> */
.L_x_23161:
[----:B------:R-:W2:Y:S02]  /*6f10*/  LDG.E.U16 R18, desc[UR36][R4.64] ;  /* 0x0000002404127981 */ /* 0x000ea4000c1e1500 */
[----:B--2---:R-:W-:-:S06]  /*6f20*/  IMAD.U32 R18, R18, 0x10000, RZ ;  /* 0x0001000012127824 */ /* 0x004fcc00078e00ff */
[----:B------:R-:W0:Y:S02]  /*6f30*/  F2I.S64.TRUNC R18, R18 ;  /* 0x0000001200127311 */ /* 0x000e24000020d900 */
[----:B0-----:R-:W-:Y:S05]  /*6f40*/  BRA `(.L_x_23113) ;  /* 0x0000000400a47947 */ /* 0x001fea0003800000 */
.L_x_23158:
        /* <DEDUP_REMOVED lines=11> */
.L_x_23165:
        /* <DEDUP_REMOVED lines=21> */
.L_x_23169:
[----:B------:R-:W-:Y:S05]  /*7150*/  BSYNC.RECONVERGENT B1 ;  /* 0x0000000000017941 */ /* 0x000fea0003800200 */
.L_x_23168:
[----:B------:R-:W-:Y:S01]  /*7160*/  IMAD.SHL.U32 R0, R0, 0x100000, RZ ;  /* 0x0010000000007824 */ /* 0x000fe200078e00ff */
[----:B------:R-:W-:-:S04]  /*7170*/  LEA R3, R3, 0x3b800000, 0x17 ;  /* 0x3b80000003037811 */ /* 0x000fc800078eb8ff */
[----:B------:R-:W-:-:S07]  /*7180*/  LOP3.LUT R18, R3, R0, R7, 0xfe, !PT ;  /* 0x0000000003127212 */ /* 0x000fce00078efe07 */
.L_x_23167:
[----:B------:R-:W-:Y:S05]  /*7190*/  BSYNC.RECONVERGENT B0 ;  /* 0x0000000000007941 */ /* 0x000fea0003800200 */
.L_x_23166:
[----:B------:R-:W0:Y:S02]  /*71a0*/  F2I.S64.TRUNC R18, R18 ;  /* 0x0000001200127311 */ /* 0x000e24000020d900 */
[----:B0-----:R-:W-:Y:S05]  /*71b0*/  BRA `(.L_x_23113) ;  /* 0x0000000400087947 */ /* 0x001fea0003800000 */
.L_x_23164:
        /* <DEDUP_REMOVED lines=21> */
.L_x_23173:
[----:B------:R-:W-:Y:S05]  /*7310*/  BSYNC.RECONVERGENT B1 ;  /* 0x0000000000017941 */ /* 0x000fea0003800200 */
.L_x_23172:
[----:B------:R-:W-:Y:S01]  /*7320*/  IMAD.SHL.U32 R0, R0, 0x200000, RZ ;  /* 0x0020000000007824 */ /* 0x000fe200078e00ff */
[----:B------:R-:W-:-:S04]  /*7330*/  LEA R3, R3, 0x37800000, 0x17 ;  /* 0x3780000003037811 */ /* 0x000fc800078eb8ff */
[----:B------:R-:W-:-:S07]  /*7340*/  LOP3.LUT R18, R3, R0, R7, 0xfe, !PT ;  /* 0x0000000003127212 */ /* 0x000fce00078efe07 */
.L_x_23171:
[----:B------:R-:W-:Y:S05]  /*7350*/  BSYNC.RECONVERGENT B0 ;  /* 0x0000000000007941 */ /* 0x000fea0003800200 */
.L_x_23170:
[----:B------:R-:W0:Y:S02]  /*7360*/  F2I.S64.TRUNC R18, R18 ;  /* 0x0000001200127311 */ /* 0x000e24000020d900 */
[----:B0-----:R-:W-:Y:S05]  /*7370*/  BRA `(.L_x_23113) ;  /* 0x0000000000987947 */ /* 0x001fea0003800000 */
.L_x_23163:
        /* <DEDUP_REMOVED lines=14> */
.L_x_23177:
[----:B------:R-:W-:Y:S05]  /*7460*/  BSYNC.RECONVERGENT B0 ;  /* 0x0000000000007941 */ /* 0x000fea0003800200 */
.L_x_23176:
[----:B------:R-:W0:Y:S02]  /*7470*/  F2I.S64.TRUNC R18, R18 ;  /* 0x0000001200127311 */ /* 0x000e24000020d900 */
[----:B0-----:R-:W-:Y:S05]  /*7480*/  BRA `(.L_x_23113) ;  /* 0x0000000000547947 */ /* 0x001fea0003800000 */
.L_x_23151:
        /* <DEDUP_REMOVED lines=16> */
.L_x_23178:
[----:B------:R-:W-:Y:S05]  /*7590*/  BRA `(.L_x_23113) ;  /* 0x0000000000107947 */ /* 0x000fea0003800000 */
.L_x_23175:
[----:B------:R0:W5:Y:S01]  /*75a0*/  LDG.E.64 R18, desc[UR36][R4.64] ;  /* 0x0000002404127981 */ /* 0x000162000c1e1b00 */
[----:B------:R-:W-:Y:S05]  /*75b0*/  BRA `(.L_x_23113) ;  /* 0x0000000000087947 */ /* 0x000fea0003800000 */
.L_x_23174:
[----:B------:R0:W5:Y:S01]  /*75c0*/  LDG.E R18, desc[UR36][R4.64] ;  /* 0x0000002404127981 */ /* 0x000162000c1e1900 */
[----:B------:R-:W-:-:S07]  /*75d0*/  IMAD.MOV.U32 R19, RZ, RZ, RZ ;  /* 0x000000ffff137224 */ /* 0x000fce00078e00ff */
.L_x_23113:
[----:B------:R-:W-:Y:S05]  /*75e0*/  BSYNC.RECONVERGENT B6 ;  /* 0x0000000000067941 */ /* 0x000fea0003800200 */
.L_x_23112:
[----:B------:R-:W-:Y:S01]  /*75f0*/  ISETP.GE.AND P0, PT, R35, R2, PT ;  /* 0x000000022300720c */ /* 0x000fe20003f06270 */
[----:B------:R-:W-:-:S12]  /*7600*/  BSSY.RECONVERGENT B0, `(.L_x_23179) ;  /* 0x0000059000007945 */ /* 0x000fd80003800200 */
[----:B------:R-:W-:Y:S05]  /*7610*/  @P0 BRA `(.L_x_23180) ;  /* 0x00000004005c0947 */ /* 0x000fea0003800000 */
[----:B-----5:R-:W-:Y:S02]  /*7620*/  LOP3.LUT R0, R30, R36, RZ, 0x3c, !PT ;  /* 0x000000241e007212 */ /* 0x020fe400078e3cff */
        /* <DEDUP_REMOVED lines=13> */
[----:B0-----:R-:W-:Y:S02]  /*7700*/  IMAD.MOV.U32 R4, RZ, RZ, RZ ;  /* 0x000000ffff047224 */ /* 0x001fe400078e00ff */
        /* <DEDUP_REMOVED lines=11> */
[----:B------:R-:W-:Y:S01]  /*77c0*/  @P1 VIADD R4, R4, 0x1 ;  /* 0x0000000104041836 */ /* 0x000fe20000000000 */
[----:B------:R-:W-:-:S05]  /*77d0*/  @!P2 LOP3.LUT R4, RZ, R30, RZ, 0x33, !PT ;  /* 0x0000001eff04a212 */ /* 0x000fca00078e33ff */
[----:B------:R-:W-:-:S04]  /*77e0*/  IMAD.MOV R3, RZ, RZ, -R4 ;  /* 0x000000ffff037224 */ /* 0x000fc800078e0a04 */
[----:B------:R-:W-:-:S05]  /*77f0*/  IMAD R30, R30, R3, R36 ;  /* 0x000000031e1e7224 */ /* 0x000fca00078e0224 */
[----:B------:R-:W-:-:S04]  /*7800*/  ISETP.NE.U32.AND P0, PT, R30, RZ, PT ;  /* 0x000000ff1e00720c */ /* 0x000fc80003f05070 */
[----:B------:R-:W-:Y:S01]  /*7810*/  ISETP.NE.AND.EX P0, PT, RZ, RZ, PT, P0 ;  /* 0x000000ffff00720c */ /* 0x000fe20003f05300 */
[----:B------:R-:W-:-:S12]  /*7820*/  BRA `(.L_x_23184) ;  /* 0x0000000000487947 */ /* 0x000fd80003800000 */
.L_x_23183:
[----:B------:R-:W-:Y:S01]  /*7830*/  IMAD.MOV.U32 R0, RZ, RZ, R36 ;  /* 0x000000ffff007224 */ /* 0x000fe200078e0024 */
[----:B01234-:R-:W-:Y:S01]  /*7840*/  MOV R4, 0x7890 ;  /* 0x0000789000047802 */ /* 0x01ffe20000000f00 */
[----:B------:R-:W-:Y:S02]  /*7850*/  IMAD.MOV.U32 R10, RZ, RZ, R37 ;  /* 0x000000ffff0a7224 */ /* 0x000fe400078e0025 */
[----:B------:R-:W-:Y:S02]  /*7860*/  IMAD.MOV.U32 R5, RZ, RZ, R30 ;  /* 0x000000ffff057224 */ /* 0x000fe400078e001e */
[----:B------:R-:W-:-:S07]  /*7870*/  IMAD.MOV.U32 R3, RZ, RZ, R31 ;  /* 0x000000ffff037224 */ /* 0x000fce00078e001f */
[----:B------:R-:W-:Y:S05]  /*7880*/  CALL.REL.NOINC `($__internal_19_$__cuda_sm20_div_s64) ;  /* 0x0000004c00f07944 */ /* 0x000fea0003c00000 */
[----:B------:R-:W-:Y:S01]  /*7890*/  IADD3 R9, P0, PT, RZ, -R0, RZ ;  /* 0x80000000ff097210 */ /* 0x000fe20007f1e0ff */
[----:B------:R-:W-:Y:S02]  /*78a0*/  IMAD.MOV.U32 R4, RZ, RZ, R36 ;  /* 0x000000ffff047224 */ /* 0x000fe400078e0024 */
[----:B------:R-:W-:Y:S02]  /*78b0*/  IMAD.MOV.U32 R5, RZ, RZ, R37 ;  /* 0x000000ffff057224 */ /* 0x000fe400078e0025 */
[----:B------:R-:W-:Y:S02]  /*78c0*/  IMAD.X R7, RZ, RZ, ~R3, P0 ;  /* 0x000000ffff077224 */ /* 0x000fe400000e0e03 */
[----:B------:R-:W-:-:S04]  /*78d0*/  IMAD.WIDE.U32 R4, R30, R9, R4 ;  /* 0x000000091e047225 */ /* 0x000fc800078e0004 */
[----:B------:R-:W-:Y:S01]  /*78e0*/  IMAD R7, R7, R30, RZ ;  /* 0x0000001e07077224 */ /* 0x000fe200078e02ff */
[----:B------:R-:W-:-:S03]  /*78f0*/  ISETP.NE.U32.AND P0, PT, R4, RZ, PT ;  /* 0x000000ff0400720c */ /* 0x000fc60003f05070 */
[----:B------:R-:W-:-:S04]  /*7900*/  IMAD R7, R31, R9, R7 ;  /* 0x000000091f077224 */ /* 0x000fc800078e0207 */
[----:B------:R-:W-:Y:S02]  /*7910*/  IMAD.IADD R4, R5, 0x1, R7 ;  /* 0x0000000105047824 */ /* 0x000fe400078e0207 */
[----:B------:R-:W-:-:S03]  /*7920*/  IMAD.MOV.U32 R5, RZ, RZ, R3 ;  /* 0x000000ffff057224 */ /* 0x000fc600078e0003 */
[----:B------:R-:W-:Y:S01]  /*7930*/  ISETP.NE.AND.EX P0, PT, R4, RZ, PT, P0 ;  /* 0x000000ff0400720c */ /* 0x000fe20003f05300 */
[----:B------:R-:W-:-:S12]  /*7940*/  IMAD.MOV.U32 R4, RZ, RZ, R0 ;  /* 0x000000ffff047224 */ /* 0x000fd800078e0000 */
.L_x_23184:
[----:B------:R-:W-:Y:S05]  /*7950*/  BSYNC.RECONVERGENT B1 ;  /* 0x0000000000017941 */ /* 0x000fea0003800200 */
.L_x_23182:
[----:B------:R-:W-:-:S04]  /*7960*/  SEL R3, RZ, 0xffffffff, !P0 ;  /* 0xffffffffff037807 */ /* 0x000fc80004000000 */
[----:B------:R-:W-:-:S05]  /*7970*/  IADD3 R20, P0, PT, R4, R3, RZ ;  /* 0x0000000304147210 */ /* 0x000fca0007f1e0ff */
[----:B------:R-:W-:Y:S01]  /*7980*/  IMAD.X R21, R5, 0x1, R3, P0 ;  /* 0x0000000105157824 */ /* 0x000fe200000e0603 */
[----:B------:R-:W-:Y:S07]  /*7990*/  BRA `(.L_x_23180) ;  /* 0x00000000007c7947 */ /* 0x000fee0003800000 */
.L_x_23181:
[----:B------:R-:W-:-:S04]  /*79a0*/  LOP3.LUT R0, R37, R31, RZ, 0xfc, !PT ;  /* 0x0000001f25007212 */ /* 0x000fc800078efcff */
[----:B------:R-:W-:-:S13]  /*79b0*/  ISETP.NE.U32.AND P0, PT, R0, RZ, PT ;  /* 0x000000ff0000720c */ /* 0x000fda0003f05070 */
[----:B------:R-:W-:Y:S05]  /*79c0*/  @P0 BRA `(.L_x_23185) ;  /* 0x0000000000500947 */ /* 0x000fea0003800000 */
[----:B------:R-:W5:Y:S01]  /*79d0*/  I2F.U32.RP R0, R30 ;  /* 0x0000001e00007306 */ /* 0x000f620000209000 */
[----:B------:R-:W-:Y:S01]  /*79e0*/  ISETP.NE.U32.AND P2, PT, R30, RZ, PT ;  /* 0x000000ff1e00720c */ /* 0x000fe20003f45070 */
[----:B------:R-:W-:-:S06]  /*79f0*/  IMAD.MOV.U32 R21, RZ, RZ, RZ ;  /* 0x000000ffff157224 */ /* 0x000fcc00078e00ff */
        /* <DEDUP_REMOVED lines=13> */
[----:B------:R-:W-:-:S13]  /*7ad0*/  ISETP.GE.U32.AND P1, PT, R3, R30, PT ;  /* 0x0000001e0300720c */ /* 0x000fda0003f26070 */
[----:B------:R-:W-:Y:S01]  /*7ae0*/  @P1 VIADD R20, R20, 0x1 ;  /* 0x0000000114141836 */ /* 0x000fe20000000000 */
[----:B------:R-:W-:Y:S01]  /*7af0*/  @!P2 LOP3.LUT R20, RZ, R30, RZ, 0x33, !PT ;  /* 0x0000001eff14a212 */ /* 0x000fe200078e33ff */
[----:B------:R-:W-:Y:S06]  /*7b00*/  BRA `(.L_x_23180) ;  /* 0x0000000000207947 */ /* 0x000fec0003800000 */
.L_x_23185:
[----:B------:R-:W-:Y:S01]  /*7b10*/  IMAD.MOV.U32 R0, RZ, RZ, R36 ;  /* 0x000000ffff007224 */ /* 0x000fe200078e0024 */
[----:B01234-:R-:W-:Y:S01]  /*7b20*/  MOV R4, 0x7b70 ;  /* 0x00007b7000047802 */ /* 0x01ffe20000000f00 */
[----:B------:R-:W-:Y:S02]  /*7b30*/  IMAD.MOV.U32 R10, RZ, RZ, R37 ;  /* 0x000000ffff0a7224 */ /* 0x000fe400078e0025 */
[----:B------:R-:W-:Y:S02]  /*7b40*/  IMAD.MOV.U32 R5, RZ, RZ, R30 ;  /* 0x000000ffff057224 */ /* 0x000fe400078e001e */
[----:B------:R-:W-:-:S07]  /*7b50*/  IMAD.MOV.U32 R3, RZ, RZ, R31 ;  /* 0x000000ffff037224 */ /* 0x000fce00078e001f */
[----:B------:R-:W-:Y:S05]  /*7b60*/  CALL.REL.NOINC `($__internal_19_$__cuda_sm20_div_s64) ;  /* 0x0000004c00387944 */ /* 0x000fea0003c00000 */
[----:B------:R-:W-:Y:S02]  /*7b70*/  IMAD.MOV.U32 R20, RZ, RZ, R0 ;  /* 0x000000ffff147224 */ /* 0x000fe400078e0000 */
[----:B------:R-:W-:-:S07]  /*7b80*/  IMAD.MOV.U32 R21, RZ, RZ, R3 ;  /* 0x000000ffff157224 */ /* 0x000fce00078e0003 */
.L_x_23180:
[----:B------:R-:W-:Y:S05]  /*7b90*/  BSYNC.RECONVERGENT B0 ;  /* 0x0000000000007941 */ /* 0x000fea0003800200 */
.L_x_23179:
[----:B-----5:R-:W-:Y:S01]  /*7ba0*/  VIADD R31, R35, 0x80 ;  /* 0x00000080231f7836 */ /* 0x020fe20000000000 */
[----:B------:R-:W-:Y:S04]  /*7bb0*/  BSSY.RECONVERGENT B0, `(.L_x_23186) ;  /* 0x000005b000007945 */ /* 0x000fe80003800200 */
[----:B------:R-:W-:-:S13]  /*7bc0*/  ISETP.GE.AND P0, PT, R31, R2, PT ;  /* 0x000000021f00720c */ /* 0x000fda0003f06270 */
[----:B------:R-:W-:Y:S05]  /*7bd0*/  @P0 BRA `(.L_x_23187) ;  /* 0x0000000400600947 */ /* 0x000fea0003800000 */
[----:B------:R-:W-:Y:S02]  /*7be0*/  LOP3.LUT R0, R26, R28, RZ, 0x3c, !PT ;  /* 0x0000001c1a007212 */ /* 0x000fe400078e3cff */
        /* <DEDUP_REMOVED lines=32> */
.L_x_23190:
        /* <DEDUP_REMOVED lines=18> */
.L_x_23191:
[----:B------:R-:W-:Y:S05]  /*7f10*/  BSYNC.RECONVERGENT B1 ;  /* 0x0000000000017941 */ /* 0x000fea0003800200 */
.L_x_23189:
[----:B------:R-:W-:-:S04]  /*7f20*/  SEL R3, RZ, 0xffffffff, !P0 ;  /* 0xffffffffff037807 */ /* 0x000fc80004000000 */
[----:B------:R-:W-:-:S05]  /*7f30*/  IADD3 R26, P0, PT, R4, R3, RZ ;  /* 0x00000003041a7210 */ /* 0x000fca0007f1e0ff */
[----:B------:R-:W-:Y:S01]  /*7f40*/  IMAD.X R27, R5, 0x1, R3, P0 ;  /* 0x00000001051b7824 */ /* 0x000fe200000e0603 */
[----:B------:R-:W-:Y:S07]  /*7f50*/  BRA `(.L_x_23187) ;  /* 0x0000000000807947 */ /* 0x000fee0003800000 */
.L_x_23188:
        /* <DEDUP_REMOVED lines=21> */
[----:B------:R-:W-:-:S05]  /*80b0*/  @!P2 LOP3.LUT R3, RZ, R26, RZ, 0x33, !PT ;  /* 0x0000001aff03a212 */ /* 0x000fca00078e33ff */
[----:B------:R-:W-:Y:S01]  /*80c0*/  IMAD.MOV.U32 R26, RZ, RZ, R3 ;  /* 0x000000ffff1a7224 */ /* 0x000fe200078e0003 */
[----:B------:R-:W-:Y:S06]  /*80d0*/  BRA `(.L_x_23187) ;  /* 0x0000000000207947 */ /* 0x000fec0003800000 */
.L_x_23192:
        /* <DEDUP_REMOVED lines=8> */
.L_x_23187:
[----:B------:R-:W-:Y:S05]  /*8160*/  BSYNC.RECONVERGENT B0 ;  /* 0x0000000000007941 */ /* 0x000fea0003800200 */
.L_x_23186:
[----:B------:R-:W-:Y:S01]  /*8170*/  VIADD R3, R35, 0x100 ;  /* 0x0000010023037836 */ /* 0x000fe20000000000 */
        /* <DEDUP_REMOVED lines=36> */
.L_x_23197:
        /* <DEDUP_REMOVED lines=18> */
.L_x_23198:
[----:B------:R-:W-:Y:S05]  /*84e0*/  BSYNC.RECONVERGENT B1 ;  /* 0x0000000000017941 */ /* 0x000fea0003800200 */
.L_x_23196:
[----:B------:R-:W-:-:S04]  /*84f0*/  SEL R3, RZ, 0xffffffff, !P0 ;  /* 0xffffffffff037807 */ /* 0x000fc80004000000 */
[----:B------:R-:W-:-:S05]  /*8500*/  IADD3 R22, P0, PT, R4, R3, RZ ;  /* 0x0000000304167210 */ /* 0x000fca0007f1e0ff */
[----:B------:R-:W-:Y:S01]  /*8510*/  IMAD.X R23, R5, 0x1, R3, P0 ;  /* 0x0000000105177824 */ /* 0x000fe200000e0603 */
[----:B------:R-:W-:Y:S07]  /*8520*/  BRA `(.L_x_23194) ;  /* 0x0000000000807947 */ /* 0x000fee0003800000 */
.L_x_23195:
        /* <DEDUP_REMOVED lines=24> */
.L_x_23199:
        /* <DEDUP_REMOVED lines=8> */
.L_x_23194:
[----:B------:R-:W-:Y:S05]  /*8730*/  BSYNC.RECONVERGENT B0 ;  /* 0x0000000000007941 */ /* 0x000fea0003800200 */
.L_x_23193:
        /* <DEDUP_REMOVED lines=37> */
.L_x_23204:
        /* <DEDUP_REMOVED lines=18> */
.L_x_23205:
[----:B------:R-:W-:Y:S05]  /*8ab0*/  BSYNC.RECONVERGENT B1 ;  /* 0x0000000000017941 */ /* 0x000fea0003800200 */
.L_x_23203:
[----:B------:R-:W-:-:S04]  /*8ac0*/  SEL R3, RZ, 0xffffffff, !P0 ;  /* 0xffffffffff037807 */ /* 0x000fc80004000000 */
[----:B------:R-:W-:-:S05]  /*8ad0*/  IADD3 R16, P0, PT, R4, R3, RZ ;  /* 0x0000000304107210 */ /* 0x000fca0007f1e0ff */
[----:B------:R-:W-:Y:S01]  /*8ae0*/  IMAD.X R17, R5, 0x1, R3, P0 ;  /* 0x0000000105117824 */ /* 0x000fe200000e0603 */
[----:B------:R-:W-:Y:S07]  /*8af0*/  BRA `(.L_x_23201) ;  /* 0x0000000000807947 */ /* 0x000fee0003800000 */
.L_x_23202:
        /* <DEDUP_REMOVED lines=24> */
.L_x_23206:
        /* <DEDUP_REMOVED lines=8> */
.L_x_23201:
[----:B------:R-:W-:Y:S05]  /*8d00*/  BSYNC.RECONVERGENT B0 ;  /* 0x0000000000007941 */ /* 0x000fea0003800200 */
.L_x_23200:
[----:B------:R-:W0:Y:S01]  /*8d10*/  LDC.U8 R18, c[0x0][0x3b0] ;  /* 0x0000ec00ff127b82 */ /* 0x000e220000000000 */
[----:B------:R-:W-:Y:S01]  /*8d20*/  ISETP.GE.AND P0, PT, R35, R2, PT ;  /* 0x000000022300720c */ /* 0x000fe20003f06270 */
[----:B------:R-:W-:Y:S04]  /*8d30*/  BSSY.RECONVERGENT B7, `(.L_x_23207) ;  /* 0x00002cc000077945 */ /* 0x000fe80003800200 */
[----:B------:R-:W-:Y:S08]  /*8d40*/  BSSY.RELIABLE B6, `(.L_x_23208) ;  /* 0x00001e6000067945 */ /* 0x000ff00003800100 */
        /* <DEDUP_REMOVED lines=22> */
.L_x_23213:
[----:B------:R0:W-:Y:S01]  /*8eb0*/  STG.E.U8 desc[UR36][R8.64], R20 ;  /* 0x0000001408007986 */ /* 0x0001e2000c101124 */
[----:B------:R-:W-:Y:S01]  /*8ec0*/  IMAD.MOV.U32 R35, RZ, RZ, R31 ;  /* 0x000000ffff237224 */ /* 0x000fe200078e001f */
[----:B------:R-:W-:Y:S06]  /*8ed0*/  BRA `(.L_x_23215) ;  /* 0x0000000c00887947 */ /* 0x000fec0003800000 */
.L_x_23212:
[----:B------:R-:W-:-:S13]  /*8ee0*/  ISETP.NE.AND P0, PT, R0, 0x2, PT ;  /* 0x000000020000780c */ /* 0x000fda0003f05270 */
[----:B------:R-:W-:Y:S05]  /*8ef0*/  @!P0 BRA `(.L_x_23216) ;  /* 0x0000000000288947 */ /* 0x000fea0003800000 */
[----:B------:R-:W-:-:S13]  /*8f00*/  ISETP.NE.AND P0, PT, R0, 0x3, PT ;  /* 0x000000030000780c */ /* 0x000fda0003f05270 */
[----:B------:R-:W-:Y:S05]  /*8f10*/  @!P0 BRA `(.L_x_23217) ;  /* 0x0000000000148947 */ /* 0x000fea0003800000 */
[----:B------:R-:W-:-:S13]  /*8f20*/  ISETP.NE.AND P0, PT, R0, 0x4, PT ;  /* 0x000000040000780c */ /* 0x000fda0003f05270 */
[----:B------:R-:W-:Y:S05]  /*8f30*/  @P0 BRA `(.L_x_23214) ;  /* 0x0000000800d00947 */ /* 0x000fea0003800000 */
[----:B------:R0:W-:Y:S01]  /*8f40*/  STG.E.64 desc[UR36][R8.64], R20 ;  /* 0x0000001408007986 */ /* 0x0001e2000c101b24 */
[----:B------:R-:W-:Y:S01]  /*8f50*/  IMAD.MOV.U32 R35, RZ, RZ, R31 ;  /* 0x000000ffff237224 */ /* 0x000fe200078e001f */
[----:B------:R-:W-:Y:S06]  /*8f60*/  BRA `(.L_x_23215) ;  /* 0x0000000c00647947 */ /* 0x000fec0003800000 */
.L_x_23217:
[----:B------:R0:W-:Y:S01]  /*8f70*/  STG.E desc[UR36][R8.64], R20 ;  /* 0x0000001408007986 */ /* 0x0001e2000c101924 */
[----:B------:R-:W-:Y:S01]  /*8f80*/  IMAD.MOV.U32 R35, RZ, RZ, R31 ;  /* 0x000000ffff237224 */ /* 0x000fe200078e001f */
[----:B------:R-:W-:Y:S06]  /*8f90*/  BRA `(.L_x_23215) ;  /* 0x0000000c00587947 */ /* 0x000fec0003800000 */
.L_x_23216:
[----:B------:R0:W-:Y:S01]  /*8fa0*/  STG.E.U16 desc[UR36][R8.64], R20 ;  /* 0x0000001408007986 */ /* 0x0001e2000c101524 */
[----:B------:R-:W-:Y:S01]  /*8fb0*/  IMAD.MOV.U32 R35, RZ, RZ, R31 ;  /* 0x000000ffff237224 */ /* 0x000fe200078e001f */
[----:B------:R-:W-:Y:S06]  /*8fc0*/  BRA `(.L_x_23215) ;  /* 0x0000000c004c7947 */ /* 0x000fec0003800000 */
.L_x_23211:
[----:B------:R-:W-:-:S13]  /*8fd0*/  ISETP.GT.AND P0, PT, R0, 0x6, PT ;  /* 0x000000060000780c */ /* 0x000fda0003f04270 */
[----:B------:R-:W-:Y:S05]  /*8fe0*/  @P0 BRA `(.L_x_23218) ;  /* 0x0000000000340947 */ /* 0x000fea0003800000 */
[----:B------:R-:W-:-:S13]  /*8ff0*/  ISETP.NE.AND P0, PT, R0, 0x5, PT ;  /* 0x000000050000780c */ /* 0x000fda0003f05270 */
[----:B------:R-:W-:Y:S05]  /*9000*/  @!P0 BRA `(.L_x_23219) ;  /* 0x0000000000188947 */ /* 0x000fea0003800000 */
[----:B------:R-:W-:-:S13]  /*9010*/  ISETP.NE.AND P0, PT, R0, 0x6, PT ;  /* 0x000000060000780c */ /* 0x000fda0003f05270 */
[----:B------:R-:W-:Y:S05]  /*9020*/  @P0 BRA `(.L_x_23214) ;  /* 0x0000000800940947 */ /* 0x000fea0003800000 */
[----:B------:R-:W0:Y:S01]  /*9030*/  I2F.S64 R21, R20 ;  /* 0x0000001400157312 */ /* 0x000e220000301400 */
[----:B------:R-:W-:Y:S01]  /*9040*/  IMAD.MOV.U32 R35, RZ, RZ, R31 ;  /* 0x000000ffff237224 */ /* 0x000fe200078e001f */
[----:B0-----:R0:W-:Y:S01]  /*9050*/  STG.E desc[UR36][R8.64], R21 ;  /* 0x0000001508007986 */ /* 0x0011e2000c101924 */
[----:B------:R-:W-:Y:S05]  /*9060*/  BRA `(.L_x_23215) ;  /* 0x0000000c00247947 */ /* 0x000fea0003800000 */
.L_x_23219:
[----:B------:R-:W0:Y:S01]  /*9070*/  I2F.S64 R0, R20 ;  /* 0x0000001400007312 */ /* 0x000e220000301400 */
[----:B------:R-:W-:Y:S01]  /*9080*/  IMAD.MOV.U32 R35, RZ, RZ, R31 ;  /* 0x000000ffff237224 */ /* 0x000fe200078e001f */
[----:B0-----:R-:W-:-:S05]  /*9090*/  F2FP.F16.F32.PACK_AB R0, RZ, R0 ;  /* 0x00000000ff00723e */ /* 0x001fca00000000ff */
[----:B------:R0:W-:Y:S01]  /*90a0*/  STG.E.U16 desc[UR36][R8.64], R0 ;  /* 0x0000000008007986 */ /* 0x0001e2000c101524 */
[----:B------:R-:W-:Y:S05]  /*90b0*/  BRA `(.L_x_23215) ;  /* 0x0000000c00107947 */ /* 0x000fea0003800000 */
.L_x_23218:
[----:B------:R-:W-:-:S13]  /*90c0*/  ISETP.NE.AND P0, PT, R0, 0x7, PT ;  /* 0x000000070000780c */ /* 0x000fda0003f05270 */
[----:B------:R-:W-:Y:S05]  /*90d0*/  @!P0 BRA `(.L_x_23220) ;  /* 0x00000000003c8947 */ /* 0x000fea0003800000 */
[----:B------:R-:W-:-:S13]  /*90e0*/  ISETP.NE.AND P0, PT, R0, 0x8, PT ;  /* 0x000000080000780c */ /* 0x000fda0003f05270 */
[----:B------:R-:W-:Y:S05]  /*90f0*/  @!P0 BRA `(.L_x_23221) ;  /* 0x00000000001c8947 */ /* 0x000fea0003800000 */
[----:B------:R-:W-:-:S13]  /*9100*/  ISETP.NE.AND P0, PT, R0, 0x9, PT ;  /* 0x000000090000780c */ /* 0x000fda0003f05270 */
[----:B------:R-:W-:Y:S05]  /*9110*/  @P0 BRA `(.L_x_23214) ;  /* 0x0000000800580947 */ /* 0x000fea0003800000 */
[----:B------:R-:W-:Y:S01]  /*9120*/  IMAD.MOV.U32 R5, RZ, RZ, RZ ;  /* 0x000000ffff057224 */ /* 0x000fe200078e00ff */
[----:B------:R-:W0:Y:S01]  /*9130*/  I2F.S64 R4, R20 ;  /* 0x0000001400047312 */ /* 0x000e220000301400 */
[----:B------:R-:W-:-:S03]  /*9140*/  IMAD.MOV.U32 R35, RZ, RZ, R31 ;  /* 0x000000ffff237224 */ /* 0x000fc600078e001f */
[----:B0-----:R0:W-:Y:S01]  /*9150*/  STG.E.64 desc[UR36][R8.64], R4 ;  /* 0x0000000408007986 */ /* 0x0011e2000c101b24 */
[----:B------:R-:W-:Y:S05]  /*9160*/  BRA `(.L_x_23215) ;  /* 0x0000000800e47947 */ /* 0x000fea0003800000 */
.L_x_23221:
[----:B------:R-:W0:Y:S01]  /*9170*/  I2F.S64 R20, R20 ;  /* 0x0000001400147312 */ /* 0x000e220000301400 */
[----:B------:R-:W-:Y:S01]  /*9180*/  IMAD.MOV.U32 R35, RZ, RZ, R31 ;  /* 0x000000ffff237224 */ /* 0x000fe200078e001f */
[----:B0-----:R-:W-:-:S04]  /*9190*/  F2FP.F16.F32.PACK_AB R3, RZ, R20 ;  /* 0x00000014ff03723e */ /* 0x001fc800000000ff */
[----:B------:R-:W-:-:S05]  /*91a0*/  PRMT R3, R3, 0x5410, RZ ;  /* 0x0000541003037816 */ /* 0x000fca00000000ff */
[----:B------:R0:W-:Y:S01]  /*91b0*/  STG.E desc[UR36][R8.64], R3 ;  /* 0x0000000308007986 */ /* 0x0001e2000c101924 */
[----:B------:R-:W-:Y:S05]  /*91c0*/  BRA `(.L_x_23215) ;  /* 0x0000000800cc7947 */ /* 0x000fea0003800000 */
.L_x_23220:
[----:B------:R-:W0:Y:S01]  /*91d0*/  I2F.F64.S64 R20, R20 ;  /* 0x0000001400147312 */ /* 0x000e220000301c00 */
[----:B------:R-:W-:Y:S01]  /*91e0*/  IMAD.MOV.U32 R35, RZ, RZ, R31 ;  /* 0x000000ffff237224 */ /* 0x000fe200078e001f */
[----:B0-----:R0:W-:Y:S01]  /*91f0*/  STG.E.64 desc[UR36][R8.64], R20 ;  /* 0x0000001408007986 */ /* 0x0011e2000c101b24 */
[----:B------:R-:W-:Y:S05]  /*9200*/  BRA `(.L_x_23215) ;  /* 0x0000000800bc7947 */ /* 0x000fea0003800000 */
.L_x_23210:
        /* <DEDUP_REMOVED lines=8> */
[----:B------:R-:W-:Y:S01]  /*9290*/  ISETP.NE.U32.AND P0, PT, R20, RZ, PT ;  /* 0x000000ff1400720c */ /* 0x000fe20003f05070 */
[----:B------:R-:W-:-:S03]  /*92a0*/  IMAD.MOV.U32 R35, RZ, RZ, R31 ;  /* 0x000000ffff237224 */ /* 0x000fc600078e001f */
[----:B------:R-:W-:-:S04]  /*92b0*/  ISETP.NE.AND.EX P0, PT, R21, RZ, PT, P0 ;  /* 0x000000ff1500720c */ /* 0x000fc80003f05300 */
[----:B------:R-:W-:-:S05]  /*92c0*/  SEL R3, RZ, 0x1, !P0 ;  /* 0x00000001ff037807 */ /* 0x000fca0004000000 */
[----:B------:R0:W-:Y:S01]  /*92d0*/  STG.E.U8 desc[UR36][R8.64], R3 ;  /* 0x0000000308007986 */ /* 0x0001e2000c101124 */
[----:B------:R-:W-:Y:S05]  /*92e0*/  BRA `(.L_x_23215) ;  /* 0x0000000800847947 */ /* 0x000fea0003800000 */
.L_x_23224:
[----:B------:R-:W-:Y:S01]  /*92f0*/  CS2R R6, SRZ ;  /* 0x0000000000067805 */ /* 0x000fe2000001ff00 */
[----:B------:R-:W0:Y:S01]  /*9300*/  I2F.F64.S64 R4, R20 ;  /* 0x0000001400047312 */ /* 0x000e220000301c00 */
[----:B------:R-:W-:-:S03]  /*9310*/  IMAD.MOV.U32 R35, RZ, RZ, R31 ;  /* 0x000000ffff237224 */ /* 0x000fc600078e001f */
[----:B0-----:R0:W-:Y:S01]  /*9320*/  STG.E.128 desc[UR36][R8.64], R4 ;  /* 0x0000000408007986 */ /* 0x0011e2000c101d24 */
[----:B------:R-:W-:Y:S05]  /*9330*/  BRA `(.L_x_23215) ;  /* 0x0000000800707947 */ /* 0x000fea0003800000 */
.L_x_23223:
[----:B------:R-:W-:-:S13]  /*9340*/  ISETP.NE.AND P0, PT, R0, 0xf, PT ;  /* 0x0000000f0000780c */ /* 0x000fda0003f05270 */
[----:B------:R-:W-:Y:S05]  /*9350*/  @!P0 BRA `(.L_x_23225) ;  /* 0x0000000000a88947 */ /* 0x000fea0003800000 */
[----:B------:R-:W-:-:S13]  /*9360*/  ISETP.NE.AND P0, PT, R0, 0x17, PT ;  /* 0x000000170000780c */ /* 0x000fda0003f05270 */
[----:B------:R-:W-:Y:S05]  /*9370*/  @!P0 BRA `(.L_x_23226) ;  /* 0x0000000000508947 */ /* 0x000fea0003800000 */
[----:B------:R-:W-:-:S13]  /*9380*/  ISETP.NE.AND P0, PT, R0, 0x18, PT ;  /* 0x000000180000780c */ /* 0x000fda0003f05270 */
[----:B------:R-:W-:Y:S05]  /*9390*/  @P0 BRA `(.L_x_23214) ;  /* 0x0000000400b80947 */ /* 0x000fea0003800000 */
        /* <DEDUP_REMOVED lines=13> */
.L_x_23228:
[----:B------:R-:W-:Y:S05]  /*9470*/  BSYNC.RECONVERGENT B0 ;  /* 0x0000000000007941 */ /* 0x000fea0003800200 */
.L_x_23227:
[----:B------:R-:W-:Y:S01]  /*9480*/  LOP3.LUT R5, R0, 0x80, R5, 0xf8, !PT ;  /* 0x0000008000057812 */ /* 0x000fe200078ef805 */
[----:B------:R-:W-:-:S04]  /*9490*/  IMAD.MOV.U32 R35, RZ, RZ, R31 ;  /* 0x000000ffff237224 */ /* 0x000fc800078e001f */
[----:B------:R0:W-:Y:S01]  /*94a0*/  STG.E.U8 desc[UR36][R8.64], R5 ;  /* 0x0000000508007986 */ /* 0x0001e2000c101124 */
[----:B------:R-:W-:Y:S05]  /*94b0*/  BRA `(.L_x_23215) ;  /* 0x0000000800107947 */ /* 0x000fea0003800000 */
.L_x_23226:
[----:B------:R-:W0:Y:S01]  /*94c0*/  I2F.S64 R20, R20 ;  /* 0x0000001400147312 */ /* 0x000e220000301400 */
        /* <DEDUP_REMOVED lines=14> */
.L_x_23230:
[----:B------:R-:W-:Y:S05]  /*95b0*/  BSYNC.RECONVERGENT B0 ;  /* 0x0000000000007941 */ /* 0x000fea0003800200 */
.L_x_23229:
[----:B------:R-:W-:Y:S01]  /*95c0*/  LOP3.LUT R5, R0, 0x80, R5, 0xf8, !PT ;  /* 0x0000008000057812 */ /* 0x000fe200078ef805 */
[----:B------:R-:W-:-:S04]  /*95d0*/  IMAD.MOV.U32 R35, RZ, RZ, R31 ;  /* 0x000000ffff237224 */ /* 0x000fc800078e001f */
[----:B------:R0:W-:Y:S01]  /*95e0*/  STG.E.U8 desc[UR36][R8.64], R5 ;  /* 0x0000000508007986 */ /* 0x0001e2000c101124 */
[----:B------:R-:W-:Y:S05]  /*95f0*/  BRA `(.L_x_23215) ;  /* 0x0000000400c07947 */ /* 0x000fea0003800000 */
.L_x_23225:
[----:B------:R-:W0:Y:S01]  /*9600*/  I2F.S64 R0, R20 ;  /* 0x0000001400007312 */ /* 0x000e220000301400 */
[----:B------:R-:W-:Y:S01]  /*9610*/  IMAD.MOV.U32 R35, RZ, RZ, R31 ;  /* 0x000000ffff237224 */ /* 0x000fe200078e001f */
[----:B0-----:R-:W-:-:S05]  /*9620*/  F2FP.BF16.F32.PACK_AB R0, RZ, R0 ;  /* 0x00000000ff00723e */ /* 0x001fca00000010ff */
[----:B------:R0:W-:Y:S01]  /*9630*/  STG.E.U16 desc[UR36][R8.64], R0 ;  /* 0x0000000008007986 */ /* 0x0001e2000c101524 */
[----:B------:R-:W-:Y:S05]  /*9640*/  BRA `(.L_x_23215) ;  /* 0x0000000400ac7947 */ /* 0x000fea0003800000 */
.L_x_23222:
        /* <DEDUP_REMOVED lines=11> */
.L_x_23233:
        /* <DEDUP_REMOVED lines=13> */
.L_x_23236:
[----:B------:R-:W-:-:S04]  /*97d0*/  SHF.R.U32.HI R0, RZ, 0x14, R3 ;  /* 0x00000014ff007819 */ /* 0x000fc80000011603 */
[----:B------:R-:W-:-:S04]  /*97e0*/  LOP3.LUT R0, R0, 0x1, RZ, 0xc0, !PT ;  /* 0x0000000100007812 */ /* 0x000fc800078ec0ff */
[----:B------:R-:W-:-:S04]  /*97f0*/  IADD3 R0, PT, PT, R3, 0x487ffff, R0 ;  /* 0x0487ffff03007810 */ /* 0x000fc80007ffe000 */
[----:B------:R-:W-:-:S04]  /*9800*/  SHF.R.U32.HI R0, RZ, 0x14, R0 ;  /* 0x00000014ff007819 */ /* 0x000fc80000011600 */
[----:B------:R-:W-:-:S07]  /*9810*/  LOP3.LUT R0, R0, 0xff, RZ, 0xc0, !PT ;  /* 0x000000ff00007812 */ /* 0x000fce00078ec0ff */
.L_x_23237:
[----:B------:R-:W-:-:S04]  /*9820*/  SHF.R.U32.HI R3, RZ, 0x18, R3 ;  /* 0x00000018ff037819 */ /* 0x000fc80000011603 */
[----:B------:R-:W-:-:S04]  /*9830*/  LOP3.LUT R0, R0, 0x80, R3, 0xf8, !PT ;  /* 0x0000008000007812 */ /* 0x000fc800078ef803 */
[----:B------:R-:W-:-:S07]  /*9840*/  PRMT R4, R0, 0x7610, R4 ;  /* 0x0000761000047816 */ /* 0x000fce0000000004 */
.L_x_23235:
[----:B------:R-:W-:Y:S05]  /*9850*/  BSYNC.RECONVERGENT B0 ;  /* 0x0000000000007941 */ /* 0x000fea0003800200 */
.L_x_23234:
[----:B------:R0:W-:Y:S01]  /*9860*/  STG.E.U8 desc[UR36][R8.64], R4 ;  /* 0x0000000408007986 */ /* 0x0001e2000c101124 */
[----:B------:R-:W-:Y:S01]  /*9870*/  IMAD.MOV.U32 R35, RZ, RZ, R31 ;  /* 0x000000ffff237224 */ /* 0x000fe200078e001f */
[----:B------:R-:W-:Y:S06]  /*9880*/  BRA `(.L_x_23215) ;  /* 0x00000004001c7947 */ /* 0x000fec0003800000 */
.L_x_23232:
        /* <DEDUP_REMOVED lines=13> */
.L_x_23240:
[----:B------:R-:W-:-:S04]  /*9960*/  SHF.R.U32.HI R0, RZ, 0x15, R3 ;  /* 0x00000015ff007819 */ /* 0x000fc80000011603 */
[----:B------:R-:W-:-:S04]  /*9970*/  LOP3.LUT R0, R0, 0x1, RZ, 0xc0, !PT ;  /* 0x0000000100007812 */ /* 0x000fc800078ec0ff */
[----:B------:R-:W-:-:S04]  /*9980*/  IADD3 R0, PT, PT, R3, 0x88fffff, R0 ;  /* 0x088fffff03007810 */ /* 0x000fc80007ffe000 */
[----:B------:R-:W-:-:S04]  /*9990*/  SHF.R.U32.HI R0, RZ, 0x15, R0 ;  /* 0x00000015ff007819 */ /* 0x000fc80000011600 */
[----:B------:R-:W-:-:S07]  /*99a0*/  LOP3.LUT R0, R0, 0xff, RZ, 0xc0, !PT ;  /* 0x000000ff00007812 */ /* 0x000fce00078ec0ff */
.L_x_23241:
[----:B------:R-:W-:-:S04]  /*99b0*/  SHF.R.U32.HI R3, RZ, 0x18, R3 ;  /* 0x00000018ff037819 */ /* 0x000fc80000011603 */
[----:B------:R-:W-:-:S04]  /*99c0*/  LOP3.LUT R0, R0, 0x80, R3, 0xf8, !PT ;  /* 0x0000008000007812 */ /* 0x000fc800078ef803 */
[----:B------:R-:W-:-:S07]  /*99d0*/  PRMT R4, R0, 0x7610, R4 ;  /* 0x0000761000047816 */ /* 0x000fce0000000004 */
.L_x_23239:
[----:B------:R-:W-:Y:S05]  /*99e0*/  BSYNC.RECONVERGENT B0 ;  /* 0x0000000000007941 */ /* 0x000fea0003800200 */
.L_x_23238:
[----:B------:R3:W-:Y:S01]  /*99f0*/  STG.E.U8 desc[UR36][R8.64], R4 ;  /* 0x0000000408007986 */ /* 0x0007e2000c101124 */
[----:B------:R-:W-:Y:S01]  /*9a00*/  IMAD.MOV.U32 R35, RZ, RZ, R31 ;  /* 0x000000ffff237224 */ /* 0x000fe200078e001f */
[----:B------:R-:W-:Y:S06]  /*9a10*/  BRA `(.L_x_23215) ;  /* 0x0000000000b87947 */ /* 0x000fec0003800000 */
.L_x_23231:
[----:B------:R-:W-:-:S13]  /*9a20*/  ISETP.NE.AND P0, PT, R0, 0x1c, PT ;  /* 0x0000001c0000780c */ /* 0x000fda0003f05270 */
[----:B------:R-:W-:Y:S05]  /*9a30*/  @!P0 BRA `(.L_x_23242) ;  /* 0x0000000000a88947 */ /* 0x000fea0003800000 */
[----:B------:R-:W-:-:S13]  /*9a40*/  ISETP.NE.AND P0, PT, R0, 0x1d, PT ;  /* 0x0000001d0000780c */ /* 0x000fda0003f05270 */
[----:B------:R-:W-:Y:S05]  /*9a50*/  @!P0 BRA `(.L_x_23243) ;  /* 0x0000000000948947 */ /* 0x000fea0003800000 */
[----:B------:R-:W-:-:S13]  /*9a60*/  ISETP.NE.AND P0, PT, R0, 0x2c, PT ;  /* 0x0000002c0000780c */ /* 0x000fda0003f05270 */
[----:B------:R-:W-:Y:S05]  /*9a70*/  @!P0 BRA `(.L_x_23244) ;  /* 0x0000000000488947 */ /* 0x000fea0003800000 */
.L_x_23214:
        /* <DEDUP_REMOVED lines=16> */
.L_x_23245:
[----:B------:R-:W-:Y:S01]  /*9b80*/  IMAD.MOV.U32 R35, RZ, RZ, R31 ;  /* 0x000000ffff237224 */ /* 0x000fe200078e001f */
[----:B------:R-:W-:Y:S06]  /*9b90*/  BRA `(.L_x_23215) ;  /* 0x0000000000587947 */ /* 0x000fec0003800000 */
.L_x_23244:
[----:B------:R-:W0:Y:S01]  /*9ba0*/  I2F.S64 R20, R20 ;  /* 0x0000001400147312 */ /* 0x000e220000301400 */
        /* <DEDUP_REMOVED lines=16> */
.L_x_23243:
[----:B------:R1:W-:Y:S01]  /*9cb0*/  STG.E.64 desc[UR36][R8.64], R20 ;  /* 0x0000001408007986 */ /* 0x0003e2000c101b24 */
[----:B------:R-:W-:Y:S01]  /*9cc0*/  IMAD.MOV.U32 R35, RZ, RZ, R31 ;  /* 0x000000ffff237224 */ /* 0x000fe200078e001f */
[----:B------:R-:W-:Y:S06]  /*9cd0*/  BRA `(.L_x_23215) ;  /* 0x0000000000087947 */ /* 0x000fec0003800000 */
.L_x_23242:
[----:B------:R0:W-:Y:S01]  /*9ce0*/  STG.E desc[UR36][R8.64], R20 ;  /* 0x0000001408007986 */ /* 0x0001e2000c101924 */
[----:B------:R-:W-:-:S07]  /*9cf0*/  IMAD.MOV.U32 R35, RZ, RZ, R31 ;  /* 0x000000ffff237224 */ /* 0x000fce00078e001f */
.L_x_23215:
        /* <DEDUP_REMOVED lines=23> */
.L_x_23250:
[----:B------:R0:W-:Y:S01]  /*9e70*/  STG.E.U8 desc[UR36][R8.64], R26 ;  /* 0x0000001a08007986 */ /* 0x0001e2000c101124 */
[----:B------:R-:W-:Y:S05]  /*9e80*/  BRA `(.L_x_23252) ;  /* 0x0000000c00347947 */ /* 0x000fea0003800000 */
.L_x_23249:
[----:B------:R-:W-:-:S13]  /*9e90*/  ISETP.NE.AND P0, PT, R0, 0x2, PT ;  /* 0x000000020000780c */ /* 0x000fda0003f05270 */
[----:B------:R-:W-:Y:S05]  /*9ea0*/  @!P0 BRA `(.L_x_23253) ;  /* 0x0000000000208947 */ /* 0x000fea0003800000 */
[----:B------:R-:W-:-:S13]  /*9eb0*/  ISETP.NE.AND P0, PT, R0, 0x3, PT ;  /* 0x000000030000780c */ /* 0x000fda0003f05270 */
[----:B------:R-:W-:Y:S05]  /*9ec0*/  @!P0 BRA `(.L_x_23254) ;  /* 0x0000000000108947 */ /* 0x000fea0003800000 */
[----:B------:R-:W-:-:S13]  /*9ed0*/  ISETP.NE.AND P0, PT, R0, 0x4, PT ;  /* 0x000000040000780c */ /* 0x000fda0003f05270 */
[----:B------:R-:W-:Y:S05]  /*9ee0*/  @P0 BRA `(.L_x_23251) ;  /* 0x0000000800380947 */ /* 0x000fea0003800000 */
[----:B------:R0:W-:Y:S01]  /*9ef0*/  STG.E.64 desc[UR36][R8.64], R26 ;  /* 0x0000001a08007986 */ /* 0x0001e2000c101b24 */
[----:B------:R-:W-:Y:S05]  /*9f00*/  BRA `(.L_x_23252) ;  /* 0x0000000c00147947 */ /* 0x000fea0003800000 */
.L_x_23254:
[----:B------:R0:W-:Y:S01]  /*9f10*/  STG.E desc[UR36][R8.64], R26 ;  /* 0x0000001a08007986 */ /* 0x0001e2000c101924 */
[----:B------:R-:W-:Y:S05]  /*9f20*/  BRA `(.L_x_23252) ;  /* 0x0000000c000c7947 */ /* 0x000fea0003800000 */
.L_x_23253:
[----:B------:R0:W-:Y:S01]  /*9f30*/  STG.E.U16 desc[UR36][R8.64], R26 ;  /* 0x0000001a08007986 */ /* 0x0001e2000c101524 */
[----:B------:R-:W-:Y:S05]  /*9f40*/  BRA `(.L_x_23252) ;  /* 0x0000000c00047947 */ /* 0x000fea0003800000 */
.L_x_23248:
[----:B------:R-:W-:-:S13]  /*9f50*/  ISETP.GT.AND P0, PT, R0, 0x6, PT ;  /* 0x000000060000780c */ /* 0x000fda0003f04270 */
[----:B------:R-:W-:Y:S05]  /*9f60*/  @P0 BRA `(.L_x_23255) ;  /* 0x00000000002c0947 */ /* 0x000fea0003800000 */
[----:B------:R-:W-:-:S13]  /*9f70*/  ISETP.NE.AND P0, PT, R0, 0x5, PT ;  /* 0x000000050000780c */ /* 0x000fda0003f05270 */
[----:B------:R-:W-:Y:S05]  /*9f80*/  @!P0 BRA `(.L_x_23256) ;  /* 0x0000000000148947 */ /* 0x000fea0003800000 */
[----:B------:R-:W-:-:S13]  /*9f90*/  ISETP.NE.AND P0, PT, R0, 0x6, PT ;  /* 0x000000060000780c */ /* 0x000fda0003f05270 */
[----:B------:R-:W-:Y:S05]  /*9fa0*/  @P0 BRA `(.L_x_23251) ;  /* 0x0000000800080947 */ /* 0x000fea0003800000 */
[----:B------:R-:W0:Y:S02]  /*9fb0*/  I2F.S64 R27, R26 ;  /* 0x0000001a001b7312 */ /* 0x000e240000301400 */
[----:B0-----:R0:W-:Y:S01]  /*9fc0*/  STG.E desc[UR36][R8.64], R27 ;  /* 0x0000001b08007986 */ /* 0x0011e2000c101924 */
[----:B------:R-:W-:Y:S05]  /*9fd0*/  BRA `(.L_x_23252) ;  /* 0x0000000800e07947 */ /* 0x000fea0003800000 */
.L_x_23256:
[----:B------:R-:W0:Y:S02]  /*9fe0*/  I2F.S64 R0, R26 ;  /* 0x0000001a00007312 */ /* 0x000e240000301400 */
[----:B0-----:R-:W-:-:S05]  /*9ff0*/  F2FP.F16.F32.PACK_AB R0, RZ, R0 ;  /* 0x00000000ff00723e */ /* 0x001fca00000000ff */
[----:B------:R0:W-:Y:S01]  /*a000*/  STG.E.U16 desc[UR36][R8.64], R0 ;  /* 0x0000000008007986 */ /* 0x0001e2000c101524 */
[----:B------:R-:W-:Y:S05]  /*a010*/  BRA `(.L_x_23252) ;  /* 0x0000000800d07947 */ /* 0x000fea0003800000 */
.L_x_23255:
[----:B------:R-:W-:-:S13]  /*a020*/  ISETP.NE.AND P0, PT, R0, 0x7, PT ;  /* 0x000000070000780c */ /* 0x000fda0003f05270 */
[----:B------:R-:W-:Y:S05]  /*a030*/  @!P0 BRA `(.L_x_23257) ;  /* 0x0000000000348947 */ /* 0x000fea0003800000 */
[----:B------:R-:W-:-:S13]  /*a040*/  ISETP.NE.AND P0, PT, R0, 0x8, PT ;  /* 0x000000080000780c */ /* 0x000fda0003f05270 */
[----:B------:R-:W-:Y:S05]  /*a050*/  @!P0 BRA `(.L_x_23258) ;  /* 0x0000000000188947 */ /* 0x000fea0003800000 */
[----:B------:R-:W-:-:S13]  /*a060*/  ISETP.NE.AND P0, PT, R0, 0x9, PT ;  /* 0x000000090000780c */ /* 0x000fda0003f05270 */
[----:B------:R-:W-:Y:S05]  /*a070*/  @P0 BRA `(.L_x_23251) ;  /* 0x0000000400d40947 */ /* 0x000fea0003800000 */
[----:B------:R-:W-:Y:S01]  /*a080*/  IMAD.MOV.U32 R5, RZ, RZ, RZ ;  /* 0x000000ffff057224 */ /* 0x000fe200078e00ff */
[----:B------:R-:W0:Y:S04]  /*a090*/  I2F.S64 R4, R26 ;  /* 0x0000001a00047312 */ /* 0x000e280000301400 */
[----:B0-----:R0:W-:Y:S01]  /*a0a0*/  STG.E.64 desc[UR36][R8.64], R4 ;  /* 0x0000000408007986 */ /* 0x0011e2000c101b24 */
[----:B------:R-:W-:Y:S05]  /*a0b0*/  BRA `(.L_x_23252) ;  /* 0x0000000800a87947 */ /* 0x000fea0003800000 */
.L_x_23258:
[----:B------:R-:W0:Y:S02]  /*a0c0*/  I2F.S64 R26, R26 ;  /* 0x0000001a001a7312 */ /* 0x000e240000301400 */
[----:B0-----:R-:W-:-:S04]  /*a0d0*/  F2FP.F16.F32.PACK_AB R3, RZ, R26 ;  /* 0x0000001aff03723e */ /* 0x001fc800000000ff */
[----:B------:R-:W-:-:S05]  /*a0e0*/  PRMT R3, R3, 0x5410, RZ ;  /* 0x0000541003037816 */ /* 0x000fca00000000ff */
[----:B------:R0:W-:Y:S01]  /*a0f0*/  STG.E desc[UR36][R8.64], R3 ;  /* 0x0000000308007986 */ /* 0x0001e2000c101924 */
[----:B------:R-:W-:Y:S05]  /*a100*/  BRA `(.L_x_23252) ;  /* 0x0000000800947947 */ /* 0x000fea0003800000 */
.L_x_23257:
[----:B------:R-:W0:Y:S02]  /*a110*/  I2F.F64.S64 R26, R26 ;  /* 0x0000001a001a7312 */ /* 0x000e240000301c00 */
[----:B0-----:R0:W-:Y:S01]  /*a120*/  STG.E.64 desc[UR36][R8.64], R26 ;  /* 0x0000001a08007986 */ /* 0x0011e2000c101b24 */
[----:B------:R-:W-:Y:S05]  /*a130*/  BRA `(.L_x_23252) ;  /* 0x0000000800887947 */ /* 0x000fea0003800000 */
.L_x_23247:
        /* <DEDUP_REMOVED lines=12> */
.L_x_23262:
        /* <DEDUP_REMOVED lines=17> */
.L_x_23265:
[----:B------:R-:W-:-:S04]  /*a310*/  SHF.R.U32.HI R3, RZ, 0x18, R27 ;  /* 0x00000018ff037819 */ /* 0x000fc8000001161b */
[----:B------:R-:W-:-:S04]  /*a320*/  LOP3.LUT R0, R0, 0x80, R3, 0xf8, !PT ;  /* 0x0000008000007812 */ /* 0x000fc800078ef803 */
[----:B------:R-:W-:-:S07]  /*a330*/  PRMT R4, R0, 0x7610, R4 ;  /* 0x0000761000047816 */ /* 0x000fce0000000004 */
.L_x_23264:
[----:B------:R-:W-:Y:S05]  /*a340*/  BSYNC.RECONVERGENT B0 ;  /* 0x0000000000007941 */ /* 0x000fea0003800200 */
.L_x_23263:
[----:B------:R0:W-:Y:S01]  /*a350*/  STG.E.U8 desc[UR36][R8.64], R4 ;  /* 0x0000000408007986 */ /* 0x0001e2000c101124 */
[----:B------:R-:W-:Y:S05]  /*a360*/  BRA `(.L_x_23252) ;  /* 0x0000000400fc7947 */ /* 0x000fea0003800000 */
.L_x_23261:
        /* <DEDUP_REMOVED lines=17> */
.L_x_23268:
[----:B------:R-:W-:-:S04]  /*a480*/  SHF.R.U32.HI R3, RZ, 0x18, R27 ;  /* 0x00000018ff037819 */ /* 0x000fc8000001161b */
[----:B------:R-:W-:-:S04]  /*a490*/  LOP3.LUT R0, R0, 0x80, R3, 0xf8, !PT ;  /* 0x0000008000007812 */ /* 0x000fc800078ef803 */
[----:B------:R-:W-:-:S07]  /*a4a0*/  PRMT R4, R0, 0x7610, R4 ;  /* 0x0000761000047816 */ /* 0x000fce0000000004 */
.L_x_23267:
[----:B------:R-:W-:Y:S05]  /*a4b0*/  BSYNC.RECONVERGENT B0 ;  /* 0x0000000000007941 */ /* 0x000fea0003800200 */
.L_x_23266:
[----:B------:R0:W-:Y:S01]  /*a4c0*/  STG.E.U8 desc[UR36][R8.64], R4 ;  /* 0x0000000408007986 */ /* 0x0001e2000c101124 */
[----:B------:R-:W-:Y:S05]  /*a4d0*/  BRA `(.L_x_23252) ;  /* 0x0000000400a07947 */ /* 0x000fea0003800000 */
.L_x_23260:
[----:B------:R-:W-:-:S13]  /*a4e0*/  ISETP.NE.AND P0, PT, R0, 0x1c, PT ;  /* 0x0000001c0000780c */ /* 0x000fda0003f05270 */
[----:B------:R-:W-:Y:S05]  /*a4f0*/  @!P0 BRA `(.L_x_23269) ;  /* 0x0000000000588947 */ /* 0x000fea0003800000 */
[----:B------:R-:W-:-:S13]  /*a500*/  ISETP.NE.AND P0, PT, R0, 0x1d, PT ;  /* 0x0000001d0000780c */ /* 0x000fda0003f05270 */
[----:B------:R-:W-:Y:S05]  /*a510*/  @!P0 BRA `(.L_x_23270) ;  /* 0x0000000000488947 */ /* 0x000fea0003800000 */
[----:B------:R-:W-:-:S13]  /*a520*/  ISETP.NE.AND P0, PT, R0, 0x2c, PT ;  /* 0x0000002c0000780c */ /* 0x000fda0003f05270 */
[----:B------:R-:W-:Y:S05]  /*a530*/  @P0 BRA `(.L_x_23251) ;  /* 0x0000000000a40947 */ /* 0x000fea0003800000 */
[----:B------:R-:W0:Y:S02]  /*a540*/  I2F.S64 R26, R26 ;  /* 0x0000001a001a7312 */ /* 0x000e240000301400 */
        /* <DEDUP_REMOVED lines=15> */
.L_x_23270:
[----:B------:R0:W-:Y:S01]  /*a640*/  STG.E.64 desc[UR36][R8.64], R26 ;  /* 0x0000001a08007986 */ /* 0x0001e2000c101b24 */
[----:B------:R-:W-:Y:S05]  /*a650*/  BRA `(.L_x_23252) ;  /* 0x0000000400407947 */ /* 0x000fea0003800000 */
.L_x_23269:
[----:B------:R0:W-:Y:S01]  /*a660*/  STG.E desc[UR36][R8.64], R26 ;  /* 0x0000001a08007986 */ /* 0x0001e2000c101924 */
[----:B------:R-:W-:Y:S05]  /*a670*/  BRA `(.L_x_23252) ;  /* 0x0000000400387947 */ /* 0x000fea0003800000 */
.L_x_23259:
[----:B------:R-:W-:-:S13]  /*a680*/  ISETP.GT.AND P0, PT, R0, 0xe, PT ;  /* 0x0000000e0000780c */ /* 0x000fda0003f04270 */
[----:B------:R-:W-:Y:S05]  /*a690*/  @P0 BRA `(.L_x_23271) ;  /* 0x0000000000340947 */ /* 0x000fea0003800000 */
[----:B------:R-:W-:-:S13]  /*a6a0*/  ISETP.NE.AND P0, PT, R0, 0xa, PT ;  /* 0x0000000a0000780c */ /* 0x000fda0003f05270 */
[----:B------:R-:W-:Y:S05]  /*a6b0*/  @!P0 BRA `(.L_x_23272) ;  /* 0x00000000001c8947 */ /* 0x000fea0003800000 */
[----:B------:R-:W-:-:S13]  /*a6c0*/  ISETP.NE.AND P0, PT, R0, 0xb, PT ;  /* 0x0000000b0000780c */ /* 0x000fda0003f05270 */
[----:B------:R-:W-:Y:S05]  /*a6d0*/  @P0 BRA `(.L_x_23251) ;  /* 0x00000000003c0947 */ /* 0x000fea0003800000 */
[----:B------:R-:W-:-:S04]  /*a6e0*/  ISETP.NE.U32.AND P0, PT, R26, RZ, PT ;  /* 0x000000ff1a00720c */ /* 0x000fc80003f05070 */
[----:B------:R-:W-:-:S04]  /*a6f0*/  ISETP.NE.AND.EX P0, PT, R27, RZ, PT, P0 ;  /* 0x000000ff1b00720c */ /* 0x000fc80003f05300 */
[----:B------:R-:W-:-:S05]  /*a700*/  SEL R3, RZ, 0x1, !P0 ;  /* 0x00000001ff037807 */ /* 0x000fca0004000000 */
[----:B------:R3:W-:Y:S01]  /*a710*/  STG.E.U8 desc[UR36][R8.64], R3 ;  /* 0x0000000308007986 */ /* 0x0007e2000c101124 */
[----:B------:R-:W-:Y:S05]  /*a720*/  BRA `(.L_x_23252) ;  /* 0x00000004000c7947 */ /* 0x000fea0003800000 */
.L_x_23272:
[----:B------:R-:W-:Y:S01]  /*a730*/  CS2R R6, SRZ ;  /* 0x0000000000067805 */ /* 0x000fe2000001ff00 */
[----:B------:R-:W0:Y:S04]  /*a740*/  I2F.F64.S64 R4, R26 ;  /* 0x0000001a00047312 */ /* 0x000e280000301c00 */
[----:B0-----:R4:W-:Y:S01]  /*a750*/  STG.E.128 desc[UR36][R8.64], R4 ;  /* 0x0000000408007986 */ /* 0x0019e2000c101d24 */
[----:B------:R-:W-:Y:S05]  /*a760*/  BRA `(.L_x_23252) ;  /* 0x0000000000fc7947 */ /* 0x000fea0003800000 */
.L_x_23271:
[----:B------:R-:W-:-:S13]  /*a770*/  ISETP.NE.AND P0, PT, R0, 0xf, PT ;  /* 0x0000000f0000780c */ /* 0x000fda0003f05270 */
[----:B------:R-:W-:Y:S05]  /*a780*/  @!P0 BRA `(.L_x_23273) ;  /* 0x0000000000e88947 */ /* 0x000fea0003800000 */
[----:B------:R-:W-:-:S13]  /*a790*/  ISETP.NE.AND P0, PT, R0, 0x17, PT ;  /* 0x000000170000780c */ /* 0x000fda0003f05270 */
[----:B------:R-:W-:Y:S05]  /*a7a0*/  @!P0 BRA `(.L_x_23274) ;  /* 0x0000000000908947 */ /* 0x000fea0003800000 */
[----:B------:R-:W-:-:S13]  /*a7b0*/  ISETP.NE.AND P0, PT, R0, 0x18, PT ;  /* 0x000000180000780c */ /* 0x000fda0003f05270 */
[----:B------:R-:W-:Y:S05]  /*a7c0*/  @!P0 BRA `(.L_x_23275) ;  /* 0x0000000000448947 */ /* 0x000fea0003800000 */
.L_x_23251:
        /* <DEDUP_REMOVED lines=16> */
.L_x_23276:
[----:B------:R-:W-:Y:S05]  /*a8d0*/  BRA `(.L_x_23252) ;  /* 0x0000000000a07947 */ /* 0x000fea0003800000 */
.L_x_23275:
        /* <DEDUP_REMOVED lines=13> */
.L_x_23278:
[----:B------:R-:W-:Y:S05]  /*a9b0*/  BSYNC.RECONVERGENT B0 ;  /* 0x0000000000007941 */ /* 0x000fea0003800200 */
.L_x_23277:
[----:B------:R-:W-:-:S05]  /*a9c0*/  LOP3.LUT R3, R0, 0x80, R3, 0xf8, !PT ;  /* 0x0000008000037812 */ /* 0x000fca00078ef803 */
[----:B------:R2:W-:Y:S01]  /*a9d0*/  STG.E.U8 desc[UR36][R8.64], R3 ;  /* 0x0000000308007986 */ /* 0x0005e2000c101124 */
[----:B------:R-:W-:Y:S05]  /*a9e0*/  BRA `(.L_x_23252) ;  /* 0x00000000005c7947 */ /* 0x000fea0003800000 */
.L_x_23274:
        /* <DEDUP_REMOVED lines=12> */
.L_x_23280:
[----:B------:R-:W-:Y:S01]  /*aab0*/  IMAD.MOV.U32 R0, RZ, RZ, 0x7f ;  /* 0x0000007fff007424 */ /* 0x000fe200078e00ff */
[----:B------:R-:W-:-:S04]  /*aac0*/  ISETP.GT.U32.AND P0, PT, R3, 0x7f800000, PT ;  /* 0x7f8000000300780c */ /* 0x000fc80003f04070 */
[----:B------:R-:W-:-:S09]  /*aad0*/  SEL R0, R0, 0x7c, P0 ;  /* 0x0000007c00007807 */ /* 0x000fd20000000000 */
.L_x_23281:
[----:B------:R-:W-:Y:S05]  /*aae0*/  BSYNC.RECONVERGENT B0 ;  /* 0x0000000000007941 */ /* 0x000fea0003800200 */
.L_x_23279:
[----:B------:R-:W-:-:S04]  /*aaf0*/  SHF.R.U32.HI R3, RZ, 0x18, R27 ;  /* 0x00000018ff037819 */ /* 0x000fc8000001161b */
[----:B------:R-:W-:-:S05]  /*ab00*/  LOP3.LUT R3, R0, 0x80, R3, 0xf8, !PT ;  /* 0x0000008000037812 */ /* 0x000fca00078ef803 */
[----:B------:R1:W-:Y:S01]  /*ab10*/  STG.E.U8 desc[UR36][R8.64], R3 ;  /* 0x0000000308007986 */ /* 0x0003e2000c101124 */
[----:B------:R-:W-:Y:S05]  /*ab20*/  BRA `(.L_x_23252) ;  /* 0x00000000000c7947 */ /* 0x000fea0003800000 */
.L_x_23273:
[----:B------:R-:W0:Y:S02]  /*ab30*/  I2F.S64 R0, R26 ;  /* 0x0000001a00007312 */ /* 0x000e240000301400 */
[----:B0-----:R-:W-:-:S05]  /*ab40*/  F2FP.BF16.F32.PACK_AB R0, RZ, R0 ;  /* 0x00000000ff00723e */ /* 0x001fca00000010ff */
[----:B------:R0:W-:Y:S02]  /*ab50*/  STG.E.U16 desc[UR36][R8.64], R0 ;  /* 0x0000000008007986 */ /* 0x0001e4000c101524 */
.L_x_23252:
[----:B------:R-:W-:-:S07]  /*ab60*/  VIADD R35, R35, 0x80 ;  /* 0x0000008023237836 */ /* 0x000fce0000000000 */
.L_x_23209:
[----:B------:R-:W-:-:S13]  /*ab70*/  ISETP.GE.AND P0, PT, R35, R2, PT ;  /* 0x000000022300720c */ /* 0x000fda0003f06270 */
[----:B------:R-:W-:Y:S05]  /*ab80*/  @P0 BREAK.RELIABLE B6 ;  /* 0x0000000000060942 */ /* 0x000fea0003800100 */
[----:B------:R-:W-:Y:S05]  /*ab90*/  @P0 BRA `(.L_x_23246) ;  /* 0x0000000c00940947 */ /* 0x000fea0003800000 */
[----:B------:R-:W-:Y:S05]  /*aba0*/  BSYNC.RELIABLE B6 ;  /* 0x0000000000067941 */ /* 0x000fea0003800100 */
.L_x_23208:
        /* <DEDUP_REMOVED lines=20> */
.L_x_23285:
[----:B------:R0:W-:Y:S01]  /*acf0*/  STG.E.U8 desc[UR36][R4.64], R22 ;  /* 0x0000001604007986 */ /* 0x0001e2000c101124 */
[----:B------:R-:W-:Y:S05]  /*ad00*/  BRA `(.L_x_23287) ;  /* 0x0000000c00347947 */ /* 0x000fea0003800000 */
.L_x_23284:
        /* <DEDUP_REMOVED lines=8> */
.L_x_23289:
[----:B------:R0:W-:Y:S01]  /*ad90*/  STG.E desc[UR36][R4.64], R22 ;  /* 0x0000001604007986 */ /* 0x0001e2000c101924 */
[----:B------:R-:W-:Y:S05]  /*ada0*/  BRA `(.L_x_23287) ;  /* 0x0000000c000c7947 */ /* 0x000fea0003800000 */
.L_x_23288:
[----:B------:R0:W-:Y:S01]  /*adb0*/  STG.E.U16 desc[UR36][R4.64], R22 ;  /* 0x0000001604007986 */ /* 0x0001e2000c101524 */
[----:B------:R-:W-:Y:S05]  /*adc0*/  BRA `(.L_x_23287) ;  /* 0x0000000c00047947 */ /* 0x000fea0003800000 */
.L_x_23283:
        /* <DEDUP_REMOVED lines=9> */
.L_x_23291:
[----:B------:R-:W0:Y:S02]  /*ae60*/  I2F.S64 R0, R22 ;  /* 0x0000001600007312 */ /* 0x000e240000301400 */
[----:B0-----:R-:W-:-:S05]  /*ae70*/  F2FP.F16.F32.PACK_AB R0, RZ, R0 ;  /* 0x00000000ff00723e */ /* 0x001fca00000000ff */
[----:B------:R0:W-:Y:S01]  /*ae80*/  STG.E.U16 desc[UR36][R4.64], R0 ;  /* 0x0000000004007986 */ /* 0x0001e2000c101524 */
[----:B------:R-:W-:Y:S05]  /*ae90*/  BRA `(.L_x_23287) ;  /* 0x0000000800d07947 */ /* 0x000fea0003800000 */
.L_x_23290:
        /* <DEDUP_REMOVED lines=10> */
.L_x_23293:
[----:B------:R-:W0:Y:S02]  /*af40*/  I2F.S64 R22, R22 ;  /* 0x0000001600167312 */ /* 0x000e240000301400 */
[----:B0-----:R-:W-:-:S04]  /*af50*/  F2FP.F16.F32.PACK_AB R3, RZ, R22 ;  /* 0x00000016ff03723e */ /* 0x001fc800000000ff */
[----:B------:R-:W-:-:S05]  /*af60*/  PRMT R3, R3, 0x5410, RZ ;  /* 0x0000541003037816 */ /* 0x000fca00000000ff */
[----:B------:R0:W-:Y:S01]  /*af70*/  STG.E desc[UR36][R4.64], R3 ;  /* 0x0000000304007986 */ /* 0x0001e2000c101924 */
[----:B------:R-:W-:Y:S05]  /*af80*/  BRA `(.L_x_23287) ;  /* 0x0000000800947947 */ /* 0x000fea0003800000 */
.L_x_23292:
[----:B------:R-:W0:Y:S02]  /*af90*/  I2F.F64.S64 R22, R22 ;  /* 0x0000001600167312 */ /* 0x000e240000301c00 */
[----:B0-----:R0:W-:Y:S01]  /*afa0*/  STG.E.64 desc[UR36][R4.64], R22 ;  /* 0x0000001604007986 */ /* 0x0011e2000c101b24 */
[----:B------:R-:W-:Y:S05]  /*afb0*/  BRA `(.L_x_23287) ;  /* 0x0000000800887947 */ /* 0x000fea0003800000 */
.L_x_23282:
        /* <DEDUP_REMOVED lines=12> */
.L_x_23297:
        /* <DEDUP_REMOVED lines=18> */
.L_x_23300:
[----:B------:R-:W-:-:S04]  /*b1a0*/  SHF.R.U32.HI R3, RZ, 0x18, R23 ;  /* 0x00000018ff037819 */ /* 0x000fc80000011617 */
[----:B------:R-:W-:-:S07]  /*b1b0*/  LOP3.LUT R0, R0, 0x80, R3, 0xf8, !PT ;  /* 0x0000008000007812 */ /* 0x000fce00078ef803 */
.L_x_23299:
[----:B------:R-:W-:Y:S05]  /*b1c0*/  BSYNC.RECONVERGENT B0 ;  /* 0x0000000000007941 */ /* 0x000fea0003800200 */
.L_x_23298:
[----:B------:R0:W-:Y:S01]  /*b1d0*/  STG.E.U8 desc[UR36][R4.64], R0 ;  /* 0x0000000004007986 */ /* 0x0001e2000c101124 */
[----:B------:R-:W-:Y:S05]  /*b1e0*/  BRA `(.L_x_23287) ;  /* 0x0000000400fc7947 */ /* 0x000fea0003800000 */
.L_x_23296:
        /* <DEDUP_REMOVED lines=18> */
.L_x_23303:
[----:B------:R-:W-:-:S04]  /*b310*/  SHF.R.U32.HI R3, RZ, 0x18, R23 ;  /* 0x00000018ff037819 */ /* 0x000fc80000011617 */
[----:B------:R-:W-:-:S07]  /*b320*/  LOP3.LUT R0, R0, 0x80, R3, 0xf8, !PT ;  /* 0x0000008000007812 */ /* 0x000fce00078ef803 */
.L_x_23302:
[----:B------:R-:W-:Y:S05]  /*b330*/  BSYNC.RECONVERGENT B0 ;  /* 0x0000000000007941 */ /* 0x000fea0003800200 */
.L_x_23301:
[----:B------:R0:W-:Y:S01]  /*b340*/  STG.E.U8 desc[UR36][R4.64], R0 ;  /* 0x0000000004007986 */ /* 0x0001e2000c101124 */
[----:B------:R-:W-:Y:S05]  /*b350*/  BRA `(.L_x_23287) ;  /* 0x0000000400a07947 */ /* 0x000fea0003800000 */
.L_x_23295:
        /* <DEDUP_REMOVED lines=22> */
.L_x_23305:
[----:B------:R0:W-:Y:S01]  /*b4c0*/  STG.E.64 desc[UR36][R4.64], R22 ;  /* 0x0000001604007986 */ /* 0x0001e2000c101b24 */
[----:B------:R-:W-:Y:S05]  /*b4d0*/  BRA `(.L_x_23287) ;  /* 0x0000000400407947 */ /* 0x000fea0003800000 */
.L_x_23304:
[----:B------:R0:W-:Y:S01]  /*b4e0*/  STG.E desc[UR36][R4.64], R22 ;  /* 0x0000001604007986 */ /* 0x0001e2000c101924 */
[----:B------:R-:W-:Y:S05]  /*b4f0*/  BRA `(.L_x_23287) ;  /* 0x0000000400387947 */ /* 0x000fea0003800000 */
.L_x_23294:
        /* <DEDUP_REMOVED lines=11> */
.L_x_23307:
[----:B------:R-:W-:Y:S01]  /*b5b0*/  CS2R R10, SRZ ;  /* 0x00000000000a7805 */ /* 0x000fe2000001ff00 */
[----:B------:R-:W0:Y:S04]  /*b5c0*/  I2F.F64.S64 R8, R22 ;  /* 0x0000001600087312 */ /* 0x000e280000301c00 */
[----:B0-----:R1:W-:Y:S01]  /*b5d0*/  STG.E.128 desc[UR36][R4.64], R8 ;  /* 0x0000000804007986 */ /* 0x0013e2000c101d24 */
[----:B------:R-:W-:Y:S05]  /*b5e0*/  BRA `(.L_x_23287) ;  /* 0x0000000000fc7947 */ /* 0x000fea0003800000 */
.L_x_23306:
[----:B------:R-:W-:-:S13]  /*b5f0*/  ISETP.NE.AND P0, PT, R0, 0xf, PT ;  /* 0x0000000f0000780c */ /* 0x000fda0003f05270 */
[----:B------:R-:W-:Y:S05]  /*b600*/  @!P0 BRA `(.L_x_23308) ;  /* 0x0000000000e88947 */ /* 0x000fea0003800000 */
[----:B------:R-:W-:-:S13]  /*b610*/  ISETP.NE.AND P0, PT, R0, 0x17, PT ;  /* 0x000000170000780c */ /* 0x000fda0003f05270 */
[----:B------:R-:W-:Y:S05]  /*b620*/  @!P0 BRA `(.L_x_23309) ;  /* 0x0000000000908947 */ /* 0x000fea0003800000 */
[----:B------:R-:W-:-:S13]  /*b630*/  ISETP.NE.AND P0, PT, R0, 0x18, PT ;  /* 0x000000180000780c */ /* 0x000fda0003f05270 */
[----:B------:R-:W-:Y:S05]  /*b640*/  @!P0 BRA `(.L_x_23310) ;  /* 0x0000000000448947 */ /* 0x000fea0003800000 */
.L_x_23286:
        /* <DEDUP_REMOVED lines=16> */
.L_x_23311:
[----:B------:R-:W-:Y:S05]  /*b750*/  BRA `(.L_x_23287) ;  /* 0x0000000000a07947 */ /* 0x000fea0003800000 */
.L_x_23310:
        /* <DEDUP_REMOVED lines=13> */
.L_x_23313:
[----:B------:R-:W-:Y:S05]  /*b830*/  BSYNC.RECONVERGENT B0 ;  /* 0x0000000000007941 */ /* 0x000fea0003800200 */
.L_x_23312:
[----:B------:R-:W-:-:S05]  /*b840*/  LOP3.LUT R3, R0, 0x80, R3, 0xf8, !PT ;  /* 0x0000008000037812 */ /* 0x000fca00078ef803 */
[----:B------:R3:W-:Y:S01]  /*b850*/  STG.E.U8 desc[UR36][R4.64], R3 ;  /* 0x0000000304007986 */ /* 0x0007e2000c101124 */
[----:B------:R-:W-:Y:S05]  /*b860*/  BRA `(.L_x_23287) ;  /* 0x00000000005c7947 */ /* 0x000fea0003800000 */
.L_x_23309:
        /* <DEDUP_REMOVED lines=12> */
.L_x_23315:
[----:B------:R-:W-:Y:S01]  /*b930*/  IMAD.MOV.U32 R0, RZ, RZ, 0x7f ;  /* 0x0000007fff007424 */ /* 0x000fe200078e00ff */
[----:B------:R-:W-:-:S04]  /*b940*/  ISETP.GT.U32.AND P0, PT, R3, 0x7f800000, PT ;  /* 0x7f8000000300780c */ /* 0x000fc80003f04070 */
[----:B------:R-:W-:-:S09]  /*b950*/  SEL R0, R0, 0x7c, P0 ;  /* 0x0000007c00007807 */ /* 0x000fd20000000000 */
.L_x_23316:
[----:B------:R-:W-:Y:S05]  /*b960*/  BSYNC.RECONVERGENT B0 ;  /* 0x0000000000007941 */ /* 0x000fea0003800200 */
.L_x_23314:
[----:B------:R-:W-:-:S04]  /*b970*/  SHF.R.U32.HI R3, RZ, 0x18, R23 ;  /* 0x00000018ff037819 */ /* 0x000fc80000011617 */
[----:B------:R-:W-:-:S05]  /*b980*/  LOP3.LUT R3, R0, 0x80, R3, 0xf8, !PT ;  /* 0x0000008000037812 */ /* 0x000fca00078ef803 */
[----:B------:R2:W-:Y:S01]  /*b990*/  STG.E.U8 desc[UR36][R4.64], R3 ;  /* 0x0000000304007986 */ /* 0x0005e2000c101124 */
[----:B------:R-:W-:Y:S05]  /*b9a0*/  BRA `(.L_x_23287) ;  /* 0x00000000000c7947 */ /* 0x000fea0003800000 */
.L_x_23308:
[----:B------:R-:W0:Y:S02]  /*b9b0*/  I2F.S64 R0, R22 ;  /* 0x0000001600007312 */ /* 0x000e240000301400 */
[----:B0-----:R-:W-:-:S05]  /*b9c0*/  F2FP.BF16.F32.PACK_AB R0, RZ, R0 ;  /* 0x00000000ff00723e */ /* 0x001fca00000010ff */
[----:B------:R4:W-:Y:S02]  /*b9d0*/  STG.E.U16 desc[UR36][R4.64], R0 ;  /* 0x0000000004007986 */ /* 0x0009e4000c101524 */
.L_x_23287:
[----:B------:R-:W-:-:S07]  /*b9e0*/  VIADD R35, R35, 0x80 ;  /* 0x0000008023237836 */ /* 0x000fce0000000000 */
.L_x_23246:
[----:B------:R-:W-:Y:S05]  /*b9f0*/  BSYNC.RECONVERGENT B7 ;  /* 0x0000000000077941 */ /* 0x000fea0003800200 */
.L_x_23207:
[----:B------:R-:W-:-:S13]  /*ba00*/  ISETP.GE.AND P0, PT, R35, R2, PT ;  /* 0x000000022300720c */ /* 0x000fda0003f06270 */
[----:B------:R-:W-:Y:S05]  /*ba10*/  @P0 EXIT ;  /* 0x000000000000094d */ /* 0x000fea0003800000 */
[----:B0123--:R-:W0:Y:S01]  /*ba20*/  LDC.64 R2, c[0x0][0x388] ;  /* 0x0000e200ff027b82 */ /* 0x00fe220000000a00 */
[----:B------:R-:W1:Y:S01]  /*ba30*/  LDCU UR4, c[0x0][0x3b4] ;  /* 0x00007680ff0477ac */ /* 0x000e620008000800 */
[----:B----4-:R-:W-:Y:S01]  /*ba40*/  PRMT R0, R18, 0x9910, RZ ;  /* 0x0000991012007816 */ /* 0x010fe200000000ff */
        /* <DEDUP_REMOVED lines=16> */
.L_x_23320:
[----:B------:R-:W-:Y:S01]  /*bb50*/  STG.E.U8 desc[UR36][R2.64], R16 ;  /* 0x0000001002007986 */ /* 0x000fe2000c101124 */
[----:B------:R-:W-:Y:S05]  /*bb60*/  EXIT ;  /* 0x000000000000794d */ /* 0x000fea0003800000 */
.L_x_23319:
[----:B------:R-:W-:-:S13]  /*bb70*/  ISETP.NE.AND P0, PT, R0, 0x2, PT ;  /* 0x000000020000780c */ /* 0x000fda0003f05270 */
[----:B------:R-:W-:Y:S05]  /*bb80*/  @!P0 BRA `(.L_x_23322) ;  /* 0x0000000000208947 */ /* 0x000fea0003800000 */
[----:B------:R-:W-:-:S13]  /*bb90*/  ISETP.NE.AND P0, PT, R0, 0x3, PT ;  /* 0x000000030000780c */ /* 0x000fda0003f05270 */
[----:B------:R-:W-:Y:S05]  /*bba0*/  @!P0 BRA `(.L_x_23323) ;  /* 0x0000000000108947 */ /* 0x000fea0003800000 */
[----:B------:R-:W-:-:S13]  /*bbb0*/  ISETP.NE.AND P0, PT, R0, 0x4, PT ;  /* 0x000000040000780c */ /* 0x000fda0003f05270 */
[----:B------:R-:W-:Y:S05]  /*bbc0*/  @P0 BRA `(.L_x_23321) ;  /* 0x0000000800380947 */ /* 0x000fea0003800000 */
[----:B------:R-:W-:Y:S01]  /*bbd0*/  STG.E.64 desc[UR36][R2.64], R16 ;  /* 0x0000001002007986 */ /* 0x000fe2000c101b24 */
[----:B------:R-:W-:Y:S05]  /*bbe0*/  EXIT ;  /* 0x000000000000794d */ /* 0x000fea0003800000 */
.L_x_23323:
[----:B------:R-:W-:Y:S01]  /*bbf0*/  STG.E desc[UR36][R2.64], R16 ;  /* 0x0000001002007986 */ /* 0x000fe2000c101924 */
[----:B------:R-:W-:Y:S05]  /*bc00*/  EXIT ;  /* 0x000000000000794d */ /* 0x000fea0003800000 */
.L_x_23322:
[----:B------:R-:W-:Y:S01]  /*bc10*/  STG.E.U16 desc[UR36][R2.64], R16 ;  /* 0x0000001002007986 */ /* 0x000fe2000c101524 */
[----:B------:R-:W-:Y:S05]  /*bc20*/  EXIT ;  /* 0x000000000000794d */ /* 0x000fea0003800000 */
.L_x_23318:
[----:B------:R-:W-:-:S13]  /*bc30*/  ISETP.GT.AND P0, PT, R0, 0x6, PT ;  /* 0x000000060000780c */ /* 0x000fda0003f04270 */
[----:B------:R-:W-:Y:S05]  /*bc40*/  @P0 BRA `(.L_x_23324) ;  /* 0x00000000002c0947 */ /* 0x000fea0003800000 */
[----:B------:R-:W-:-:S13]  /*bc50*/  ISETP.NE.AND P0, PT, R0, 0x5, PT ;  /* 0x000000050000780c */ /* 0x000fda0003f05270 */
[----:B------:R-:W-:Y:S05]  /*bc60*/  @!P0 BRA `(.L_x_23325) ;  /* 0x0000000000148947 */ /* 0x000fea0003800000 */
[----:B------:R-:W-:-:S13]  /*bc70*/  ISETP.NE.AND P0, PT, R0, 0x6, PT ;  /* 0x000000060000780c */ /* 0x000fda0003f05270 */
[----:B------:R-:W-:Y:S05]  /*bc80*/  @P0 BRA `(.L_x_23321) ;  /* 0x0000000800080947 */ /* 0x000fea0003800000 */
[----:B------:R-:W0:Y:S02]  /*bc90*/  I2F.S64 R17, R16 ;  /* 0x0000001000117312 */ /* 0x000e240000301400 */
[----:B0-----:R-:W-:Y:S01]  /*bca0*/  STG.E desc[UR36][R2.64], R17 ;  /* 0x0000001102007986 */ /* 0x001fe2000c101924 */
[----:B------:R-:W-:Y:S05]  /*bcb0*/  EXIT ;  /* 0x000000000000794d */ /* 0x000fea0003800000 */
.L_x_23325:
[----:B------:R-:W0:Y:S02]  /*bcc0*/  I2F.S64 R0, R16 ;  /* 0x0000001000007312 */ /* 0x000e240000301400 */
[----:B0-----:R-:W-:-:S05]  /*bcd0*/  F2FP.F16.F32.PACK_AB R0, RZ, R0 ;  /* 0x00000000ff00723e */ /* 0x001fca00000000ff */
[----:B------:R-:W-:Y:S01]  /*bce0*/  STG.E.U16 desc[UR36][R2.64], R0 ;  /* 0x0000000002007986 */ /* 0x000fe2000c101524 */
[----:B------:R-:W-:Y:S05]  /*bcf0*/  EXIT ;  /* 0x000000000000794d */ /* 0x000fea0003800000 */
.L_x_23324:
        /* <DEDUP_REMOVED lines=8> */
[----:B0-----:R-:W-:Y:S01]  /*bd80*/  STG.E.64 desc[UR36][R2.64], R4 ;  /* 0x0000000402007986 */ /* 0x001fe2000c101b24 */
[----:B------:R-:W-:Y:S05]  /*bd90*/  EXIT ;  /* 0x000000000000794d */ /* 0x000fea0003800000 */
.L_x_23327:
[----:B------:R-:W0:Y:S02]  /*bda0*/  I2F.S64 R16, R16 ;  /* 0x0000001000107312 */ /* 0x000e240000301400 */
[----:B0-----:R-:W-:-:S04]  /*bdb0*/  F2FP.F16.F32.PACK_AB R5, RZ, R16 ;  /* 0x00000010ff05723e */ /* 0x001fc800000000ff */
[----:B------:R-:W-:-:S05]  /*bdc0*/  PRMT R5, R5, 0x5410, RZ ;  /* 0x0000541005057816 */ /* 0x000fca00000000ff */
[----:B------:R-:W-:Y:S01]  /*bdd0*/  STG.E desc[UR36][R2.64], R5 ;  /* 0x0000000502007986 */ /* 0x000fe2000c101924 */
[----:B------:R-:W-:Y:S05]  /*bde0*/  EXIT ;  /* 0x000000000000794d */ /* 0x000fea0003800000 */
.L_x_23326:
[----:B------:R-:W0:Y:S02]  /*bdf0*/  I2F.F64.S64 R16, R16 ;  /* 0x0000001000107312 */ /* 0x000e240000301c00 */
[----:B0-----:R-:W-:Y:S01]  /*be00*/  STG.E.64 desc[UR36][R2.64], R16 ;  /* 0x0000001002007986 */ /* 0x001fe2000c101b24 */
[----:B------:R-:W-:Y:S05]  /*be10*/  EXIT ;  /* 0x000000000000794d */ /* 0x000fea0003800000 */
.L_x_23317:
        /* <DEDUP_REMOVED lines=12> */
.L_x_23331:
        /* <DEDUP_REMOVED lines=18> */
.L_x_23334:
[----:B------:R-:W-:-:S04]  /*c000*/  SHF.R.U32.HI R5, RZ, 0x18, R5 ;  /* 0x00000018ff057819 */ /* 0x000fc80000011605 */
[----:B------:R-:W-:-:S07]  /*c010*/  LOP3.LUT R0, R0, 0x80, R5, 0xf8, !PT ;  /* 0x0000008000007812 */ /* 0x000fce00078ef805 */
.L_x_23333:
[----:B------:R-:W-:Y:S05]  /*c020*/  BSYNC.RECONVERGENT B0 ;  /* 0x0000000000007941 */ /* 0x000fea0003800200 */
.L_x_23332:
[----:B------:R-:W-:Y:S01]  /*c030*/  STG.E.U8 desc[UR36][R2.64], R0 ;  /* 0x0000000002007986 */ /* 0x000fe2000c101124 */
[----:B------:R-:W-:Y:S05]  /*c040*/  EXIT ;  /* 0x000000000000794d */ /* 0x000fea0003800000 */
.L_x_23330:
        /* <DEDUP_REMOVED lines=18> */
.L_x_23337:
[----:B------:R-:W-:-:S04]  /*c170*/  SHF.R.U32.HI R5, RZ, 0x18, R5 ;  /* 0x00000018ff057819 */ /* 0x000fc80000011605 */
[----:B------:R-:W-:-:S07]  /*c180*/  LOP3.LUT R0, R0, 0x80, R5, 0xf8, !PT ;  /* 0x0000008000007812 */ /* 0x000fce00078ef805 */
.L_x_23336:
[----:B------:R-:W-:Y:S05]  /*c190*/  BSYNC.RECONVERGENT B0 ;  /* 0x0000000000007941 */ /* 0x000fea0003800200 */
.L_x_23335:
[----:B------:R-:W-:Y:S01]  /*c1a0*/  STG.E.U8 desc[UR36][R2.64], R0 ;  /* 0x0000000002007986 */ /* 0x000fe2000c101124 */
[----:B------:R-:W-:Y:S05]  /*c1b0*/  EXIT ;  /* 0x000000000000794d */ /* 0x000fea0003800000 */
.L_x_23329:
        /* <DEDUP_REMOVED lines=22> */
.L_x_23339:
[----:B------:R-:W-:Y:S01]  /*c320*/  STG.E.64 desc[UR36][R2.64], R16 ;  /* 0x0000001002007986 */ /* 0x000fe2000c101b24 */
[----:B------:R-:W-:Y:S05]  /*c330*/  EXIT ;  /* 0x000000000000794d */ /* 0x000fea0003800000 */
.L_x_23338:
[----:B------:R-:W-:Y:S01]  /*c340*/  STG.E desc[UR36][R2.64], R16 ;  /* 0x0000001002007986 */ /* 0x000fe2000c101924 */
[----:B------:R-:W-:Y:S05]  /*c350*/  EXIT ;  /* 0x000000000000794d */ /* 0x000fea0003800000 */
.L_x_23328:
        /* <DEDUP_REMOVED lines=9> */
[----:B------:R-:W-:Y:S01]  /*c3f0*/  STG.E.U8 desc[UR36][R2.64], R5 ;  /* 0x0000000502007986 */ /* 0x000fe2000c101124 */
[----:B------:R-:W-:Y:S05]  /*c400*/  EXIT ;  /* 0x000000000000794d */ /* 0x000fea0003800000 */
.L_x_23341:
[----:B------:R-:W-:Y:S01]  /*c410*/  CS2R R18, SRZ ;  /* 0x0000000000127805 */ /* 0x000fe2000001ff00 */
[----:B------:R-:W0:Y:S04]  /*c420*/  I2F.F64.S64 R16, R16 ;  /* 0x0000001000107312 */ /* 0x000e280000301c00 */
[----:B0-----:R-:W-:Y:S01]  /*c430*/  STG.E.128 desc[UR36][R2.64], R16 ;  /* 0x0000001002007986 */ /* 0x001fe2000c101d24 */
[----:B------:R-:W-:Y:S05]  /*c440*/  EXIT ;  /* 0x000000000000794d */ /* 0x000fea0003800000 */
.L_x_23340:
[----:B------:R-:W-:-:S13]  /*c450*/  ISETP.NE.AND P0, PT, R0, 0xf, PT ;  /* 0x0000000f0000780c */ /* 0x000fda0003f05270 */
[----:B------:R-:W-:Y:S05]  /*c460*/  @!P0 BRA `(.L_x_23342) ;  /* 0x0000000000e88947 */ /* 0x000fea0003800000 */
[----:B------:R-:W-:-:S13]  /*c470*/  ISETP.NE.AND P0, PT, R0, 0x17, PT ;  /* 0x000000170000780c */ /* 0x000fda0003f05270 */
[----:B------:R-:W-:Y:S05]  /*c480*/  @!P0 BRA `(.L_x_23343) ;  /* 0x0000000000908947 */ /* 0x000fea0003800000 */
[----:B------:R-:W-:-:S13]  /*c490*/  ISETP.NE.AND P0, PT, R0, 0x18, PT ;  /* 0x000000180000780c */ /* 0x000fda0003f05270 */
[----:B------:R-:W-:Y:S05]  /*c4a0*/  @!P0 BRA `(.L_x_23344) ;  /* 0x0000000000448947 */ /* 0x000fea0003800000 */
.L_x_23321:
        /* <DEDUP_REMOVED lines=16> */
.L_x_23345:
[----:B------:R-:W-:Y:S05]  /*c5b0*/  EXIT ;  /* 0x000000000000794d */ /* 0x000fea0003800000 */
.L_x_23344:
        /* <DEDUP_REMOVED lines=13> */
.L_x_23347:
[----:B------:R-:W-:Y:S05]  /*c690*/  BSYNC.RECONVERGENT B0 ;  /* 0x0000000000007941 */ /* 0x000fea0003800200 */
.L_x_23346:
[----:B------:R-:W-:-:S05]  /*c6a0*/  LOP3.LUT R5, R0, 0x80, R5, 0xf8, !PT ;  /* 0x0000008000057812 */ /* 0x000fca00078ef805 */
[----:B------:R-:W-:Y:S01]  /*c6b0*/  STG.E.U8 desc[UR36][R2.64], R5 ;  /* 0x0000000502007986 */ /* 0x000fe2000c101124 */
[----:B------:R-:W-:Y:S05]  /*c6c0*/  EXIT ;  /* 0x000000000000794d */ /* 0x000fea0003800000 */
.L_x_23343:
        /* <DEDUP_REMOVED lines=12> */
.L_x_23349:
[----:B------:R-:W-:Y:S01]  /*c790*/  IMAD.MOV.U32 R0, RZ, RZ, 0x7f ;  /* 0x0000007fff007424 */ /* 0x000fe200078e00ff */
[----:B------:R-:W-:-:S04]  /*c7a0*/  ISETP.GT.U32.AND P0, PT, R4, 0x7f800000, PT ;  /* 0x7f8000000400780c */ /* 0x000fc80003f04070 */
[----:B------:R-:W-:-:S09]  /*c7b0*/  SEL R0, R0, 0x7c, P0 ;  /* 0x0000007c00007807 */ /* 0x000fd20000000000 */
.L_x_23350:
[----:B------:R-:W-:Y:S05]  /*c7c0*/  BSYNC.RECONVERGENT B0 ;  /* 0x0000000000007941 */ /* 0x000fea0003800200 */
.L_x_23348:
[----:B------:R-:W-:-:S04]  /*c7d0*/  SHF.R.U32.HI R5, RZ, 0x18, R5 ;  /* 0x00000018ff057819 */ /* 0x000fc80000011605 */
[----:B------:R-:W-:-:S05]  /*c7e0*/  LOP3.LUT R5, R0, 0x80, R5, 0xf8, !PT ;  /* 0x0000008000057812 */ /* 0x000fca00078ef805 */
[----:B------:R-:W-:Y:S01]  /*c7f0*/  STG.E.U8 desc[UR36][R2.64], R5 ;  /* 0x0000000502007986 */ /* 0x000fe2000c101124 */
[----:B------:R-:W-:Y:S05]  /*c800*/  EXIT ;  /* 0x000000000000794d */ /* 0x000fea0003800000 */
.L_x_23342:
[----:B------:R-:W0:Y:S02]  /*c810*/  I2F.S64 R0, R16 ;  /* 0x0000001000007312 */ /* 0x000e240000301400 */
[----:B0-----:R-:W-:-:S05]  /*c820*/  F2FP.BF16.F32.PACK_AB R0, RZ, R0 ;  /* 0x00000000ff00723e */ /* 0x001fca00000010ff */
[----:B------:R-:W-:Y:S01]  /*c830*/  STG.E.U16 desc[UR36][R2.64], R0 ;  /* 0x0000000002007986 */ /* 0x000fe2000c101524 */
[----:B------:R-:W-:Y:S05]  /*c840*/  EXIT ;  /* 0x000000000000794d */ /* 0x000fea0003800000 */
        .weak           $__internal_19_$__cuda_sm20_div_s64
        .type           $__internal_19_$__cuda_sm20_div_s64,@function
        .size           $__internal_19_$__cuda_sm20_div_s64,(.L_x_32770 - $__internal_19_$__cuda_sm20_div_s64)
$__internal_19_$__cuda_sm20_div_s64:
[----:B------:R-:W-:Y:S02]  /*c850*/  IADD3 R6, P1, PT, RZ, -R5, RZ ;  /* 0x80000005ff067210 */ /* 0x000fe40007f3e0ff */
[----:B------:R-:W-:-:S03]  /*c860*/  ISETP.GE.AND P0, PT, R3, RZ, PT ;  /* 0x000000ff0300720c */ /* 0x000fc60003f06270 */
[----:B------:R-:W-:Y:S01]  /*c870*/  IMAD.X R8, RZ, RZ, ~R3, P1 ;  /* 0x000000ffff087224 */ /* 0x000fe200008e0e03 */
[----:B------:R-:W-:-:S04]  /*c880*/  SEL R6, R6, R5, !P0 ;  /* 0x0000000506067207 */ /* 0x000fc80004000000 */
[----:B------:R-:W-:-:S04]  /*c890*/  SEL R7, R8, R3, !P0 ;  /* 0x0000000308077207 */ /* 0x000fc80004000000 */
        /* <DEDUP_REMOVED lines=9> */
[----:B------:R-:W-:Y:S01]  /*c930*/  IADD3 R9, P0, PT, RZ, -R8, RZ ;  /* 0x80000008ff097210 */ /* 0x000fe20007f1e0ff */
[----:B------:R-:W-:Y:S02]  /*c940*/  IMAD.MOV.U32 R15, RZ, RZ, R12 ;  /* 0x000000ffff0f7224 */ /* 0x000fe400078e000c */
        /* <DEDUP_REMOVED lines=12> */
[----:B------:R-:W-:Y:S01]  /*ca10*/  IADD3 R12, P0, PT, RZ, -R12, RZ ;  /* 0x8000000cff0c7210 */ /* 0x000fe20007f1e0ff */
[----:B------:R-:W-:Y:S01]  /*ca20*/  IMAD.MOV.U32 R15, RZ, RZ, RZ ;  /* 0x000000ffff0f7224 */ /* 0x000fe200078e00ff */
[----:B------:R-:W-:Y:S01]  /*ca30*/  ISETP.GE.AND P2, PT, R10, RZ, PT ;  /* 0x000000ff0a00720c */ /* 0x000fe20003f46270 */
[----:B------:R-:W-:-:S04]  /*ca40*/  IMAD R8, R11, R6, R8 ;  /* 0x000000060b087224 */ /* 0x000fc800078e0208 */
[----:B------:R-:W-:Y:S02]  /*ca50*/  IMAD.X R14, RZ, RZ, ~R8, P0 ;  /* 0x000000ffff0e7224 */ /* 0x000fe400000e0e08 */
[----:B------:R-:W-:-:S04]  /*ca60*/  IMAD.HI.U32 R8, R9, R12, RZ ;  /* 0x0000000c09087227 */ /* 0x000fc800078e00ff */
[----:B------:R-:W-:-:S04]  /*ca70*/  IMAD.WIDE.U32 R8, P1, R9, R14, R8 ;  /* 0x0000000e09087225 */ /* 0x000fc80007820008 */
[----:B------:R-:W-:-:S04]  /*ca80*/  IMAD.HI.U32 R12, P0, R11, R12, R8 ;  /* 0x0000000c0b0c7227 */ /* 0x000fc80007800008 */
[----:B------:R-:W-:-:S04]  /*ca90*/  IMAD.HI.U32 R8, R11, R14, RZ ;  /* 0x0000000e0b087227 */ /* 0x000fc800078e00ff */
[----:B------:R-:W-:Y:S02]  /*caa0*/  IMAD R9, R11, R14, RZ ;  /* 0x0000000e0b097224 */ /* 0x000fe400078e02ff */
[----:B------:R-:W-:-:S03]  /*cab0*/  IMAD.X R8, R8, 0x1, R11, P1 ;  /* 0x0000000108087824 */ /* 0x000fc600008e060b */
[----:B------:R-:W-:Y:S02]  /*cac0*/  IADD3 R12, P1, PT, R9, R12, RZ ;  /* 0x0000000c090c7210 */ /* 0x000fe40007f3e0ff */
[-C--:B------:R-:W-:Y:S02]  /*cad0*/  IADD3 R9, P3, PT, RZ, -R0.reuse, RZ ;  /* 0x80000000ff097210 */ /* 0x080fe40007f7e0ff */
[----:B------:R-:W-:Y:S02]  /*cae0*/  IADD3.X R13, PT, PT, RZ, RZ, R8, P1, P0 ;  /* 0x000000ffff0d7210 */ /* 0x000fe40000fe0408 */
[----:B------:R-:W-:Y:S01]  /*caf0*/  SEL R9, R9, R0, !P2 ;  /* 0x0000000009097207 */ /* 0x000fe20005000000 */
[----:B------:R-:W-:-:S04]  /*cb00*/  IMAD.X R11, RZ, RZ, ~R10, P3 ;  /* 0x000000ffff0b7224 */ /* 0x000fc800018e0e0a */
[----:B------:R-:W-:Y:S01]  /*cb10*/  IMAD.HI.U32 R14, R12, R9, RZ ;  /* 0x000000090c0e7227 */ /* 0x000fe200078e00ff */
[----:B------:R-:W-:-:S05]  /*cb20*/  SEL R0, R11, R10, !P2 ;  /* 0x0000000a0b007207 */ /* 0x000fca0005000000 */
[----:B------:R-:W-:-:S04]  /*cb30*/  IMAD.WIDE.U32 R14, R12, R0, R14 ;  /* 0x000000000c0e7225 */ /* 0x000fc800078e000e */
[C---:B------:R-:W-:Y:S02]  /*cb40*/  IMAD R8, R13.reuse, R0, RZ ;  /* 0x000000000d087224 */ /* 0x040fe400078e02ff */
[----:B------:R-:W-:-:S05]  /*cb50*/  IMAD.HI.U32 R11, P0, R13, R9, R14 ;  /* 0x000000090d0b7227 */ /* 0x000fca000780000e */
[----:B------:R-:W-:Y:S01]  /*cb60*/  IADD3 R11, P1, PT, R8, R11, RZ ;  /* 0x0000000b080b7210 */ /* 0x000fe20007f3e0ff */
[----:B------:R-:W-:-:S04]  /*cb70*/  IMAD.HI.U32 R8, R13, R0, RZ ;  /* 0x000000000d087227 */ /* 0x000fc800078e00ff */
[----:B------:R-:W-:Y:S02]  /*cb80*/  IMAD.X R8, RZ, RZ, R8, P0 ;  /* 0x000000ffff087224 */ /* 0x000fe400000e0608 */
[----:B------:R-:W-:-:S04]  /*cb90*/  IMAD.WIDE.U32 R12, R11, R6, RZ ;  /* 0x000000060b0c7225 */ /* 0x000fc800078e00ff */
[----:B------:R-:W-:Y:S01]  /*cba0*/  IMAD R13, R11, R7, R13 ;  /* 0x000000070b0d7224 */ /* 0x000fe200078e020d */
[----:B------:R-:W-:Y:S01]  /*cbb0*/  IADD3 R9, P0, PT, -R12, R9, RZ ;  /* 0x000000090c097210 */ /* 0x000fe20007f1e1ff */
[----:B------:R-:W-:-:S03]  /*cbc0*/  IMAD.X R8, RZ, RZ, R8, P1 ;  /* 0x000000ffff087224 */ /* 0x000fc600008e0608 */
[-C--:B------:R-:W-:Y:S01]  /*cbd0*/  ISETP.GE.U32.AND P1, PT, R9, R6.reuse, PT ;  /* 0x000000060900720c */ /* 0x080fe20003f26070 */
[----:B------:R-:W-:-:S04]  /*cbe0*/  IMAD R13, R8, R6, R13 ;  /* 0x00000006080d7224 */ /* 0x000fc800078e020d */
[----:B------:R-:W-:Y:S01]  /*cbf0*/  IMAD.X R13, R0, 0x1, ~R13, P0 ;  /* 0x00000001000d7824 */ /* 0x000fe200000e0e0d */
[----:B------:R-:W-:-:S04]  /*cc00*/  IADD3 R0, P2, PT, R9, -R6, RZ ;  /* 0x8000000609007210 */ /* 0x000fc80007f5e0ff */
[----:B------:R-:W-:-:S04]  /*cc10*/  ISETP.GE.U32.AND.EX P1, PT, R13, R7, PT, P1 ;  /* 0x000000070d00720c */ /* 0x000fc80003f26110 */
[----:B------:R-:W-:Y:S01]  /*cc20*/  SEL R9, R0, R9, P1 ;  /* 0x0000000900097207 */ /* 0x000fe20000800000 */
[----:B------:R-:W-:-:S03]  /*cc30*/  IMAD.X R0, R13, 0x1, ~R7, P2 ;  /* 0x000000010d007824 */ /* 0x000fc600010e0e07 */
[----:B------:R-:W-:Y:S02]  /*cc40*/  ISETP.GE.U32.AND P0, PT, R9, R6, PT ;  /* 0x000000060900720c */ /* 0x000fe40003f06070 */
[----:B------:R-:W-:Y:S02]  /*cc50*/  IADD3 R6, P3, PT, R11, 0x1, RZ ;  /* 0x000000010b067810 */ /* 0x000fe40007f7e0ff */
[----:B------:R-:W-:Y:S02]  /*cc60*/  SEL R13, R0, R13, P1 ;  /* 0x0000000d000d7207 */ /* 0x000fe40000800000 */
[----:B------:R-:W-:Y:S01]  /*cc70*/  SEL R11, R6, R11, P1 ;  /* 0x0000000b060b7207 */ /* 0x000fe20000800000 */
[----:B------:R-:W-:Y:S01]  /*cc80*/  IMAD.X R9, RZ, RZ, R8, P3 ;  /* 0x000000ffff097224 */ /* 0x000fe200018e0608 */
[----:B------:R-:W-:-:S04]  /*cc90*/  ISETP.GE.U32.AND.EX P0, PT, R13, R7, PT, P0 ;  /* 0x000000070d00720c */ /* 0x000fc80003f06100 */
[----:B------:R-:W-:Y:S02]  /*cca0*/  SEL R9, R9, R8, P1 ;  /* 0x0000000809097207 */ /* 0x000fe40000800000 */
[----:B------:R-:W-:Y:S02]  /*ccb0*/  IADD3 R0, P1, PT, R11, 0x1, RZ ;  /* 0x000000010b007810 */ /* 0x000fe40007f3e0ff */
[----:B------:R-:W-:Y:S02]  /*ccc0*/  LOP3.LUT R8, R3, R10, RZ, 0x3c, !PT ;  /* 0x0000000a03087212 */ /* 0x000fe400078e3cff */
[----:B------:R-:W-:Y:S01]  /*ccd0*/  SEL R0, R0, R11, P0 ;  /* 0x0000000b00007207 */ /* 0x000fe20000000000 */
[----:B------:R-:W-:Y:S01]  /*cce0*/  IMAD.X R6, RZ, RZ, R9, P1 ;  /* 0x000000ffff067224 */ /* 0x000fe200008e0609 */
[----:B------:R-:W-:Y:S02]  /*ccf0*/  ISETP.GE.AND P1, PT, R8, RZ, PT ;  /* 0x000000ff0800720c */ /* 0x000fe40003f26270 */
[----:B------:R-:W-:-:S02]  /*cd00*/  IADD3 R7, P2, PT, RZ, -R0, RZ ;  /* 0x80000000ff077210 */ /* 0x000fc40007f5e0ff */
[----:B------:R-:W-:Y:S02]  /*cd10*/  SEL R9, R6, R9, P0 ;  /* 0x0000000906097207 */ /* 0x000fe40000000000 */
[----:B------:R-:W-:Y:S01]  /*cd20*/  ISETP.NE.U32.AND P0, PT, R5, RZ, PT ;  /* 0x000000ff0500720c */ /* 0x000fe20003f05070 */
[----:B------:R-:W-:Y:S01]  /*cd30*/  IMAD.MOV.U32 R5, RZ, RZ, 0x0 ;  /* 0x00000000ff057424 */ /* 0x000fe200078e00ff */
[----:B------:R-:W-:Y:S01]  /*cd40*/  SEL R0, R7, R0, !P1 ;  /* 0x0000000007007207 */ /* 0x000fe20004800000 */
[----:B------:R-:W-:Y:S01]  /*cd50*/  IMAD.X R6, RZ, RZ, ~R9, P2 ;  /* 0x000000ffff067224 */ /* 0x000fe200010e0e09 */
[----:B------:R-:W-:-:S04]  /*cd60*/  ISETP.NE.AND.EX P0, PT, R3, RZ, PT, P0 ;  /* 0x000000ff0300720c */ /* 0x000fc80003f05300 */
[----:B------:R-:W-:Y:S02]  /*cd70*/  SEL R3, R6, R9, !P1 ;  /* 0x0000000906037207 */ /* 0x000fe40004800000 */
[----:B------:R-:W-:Y:S02]  /*cd80*/  SEL R0, R0, 0xffffffff, P0 ;  /* 0xffffffff00007807 */ /* 0x000fe40000000000 */
[----:B------:R-:W-:Y:S01]  /*cd90*/  SEL R3, R3, 0xffffffff, P0 ;  /* 0xffffffff03037807 */ /* 0x000fe20000000000 */
[----:B------:R-:W-:Y:S06]  /*cda0*/  RET.REL.NODEC R4 `(_ZN2at6native27unrolled_elementwise_kernelINS0_13BinaryFunctorIlllZZZNS0_15binary_internal21div_floor_kernel_cudaERNS_18TensorIteratorBaseEENKUlvE_clEvENKUlvE2_clEvEUlllE_EESt5arrayIPcLm3EELi4E23TrivialOffsetCalculatorILi2EjESD_ILi1EjENS0_6memory12LoadWithCastILi2EEENSG_13StoreWithCastILi1EEEEEviT_T0_T2_T3_T4_T5_) ;  /* 0xffffff3004947950 */ /* 0x000fec0003c3ffff */
.L_x_23351:
        /* <DEDUP_REMOVED lines=13> */
.L_x_32770:


//--------------------- .text._ZN2at6native18elementwise_kernelILi128ELi2EZNS0_22gpu_kernel_impl_nocastINS0_13BinaryFunctorIlllZZZNS0_15binary_internal21div_floor_kernel_cudaERNS_18TensorIteratorBaseEENKUlvE_clEvENKUlvE2_clEvEUlllE_EEEEvS6_RKT_EUliE_EEviT1_ --------------------------
	.section	.text._ZN2at6native18elementwise_kernelILi128ELi2EZNS0_22gpu_kernel_impl_nocastINS0_13BinaryFunctorIlllZZZNS0_15binary_internal21div_floor_kernel_cudaERNS_18TensorIteratorBaseEENKUlvE_clEvENKUlvE2_clEvEUlllE_EEEEvS6_RKT_EUliE_EEviT1_,"ax",@progbits
	.align	128
        .global         _ZN2at6native18elementwise_kernelILi128ELi2EZNS0_22gpu_kernel_impl_nocastINS0_13BinaryFunctorIlllZZZNS0_15binary_internal21div_floor_kernel_cudaERNS_18TensorIteratorBaseEENKUlvE_clEvENKUlvE2_clEvEUlllE_EEEEvS6_RKT_EUliE_EEviT1_
        .type           _ZN2at6native18elementwise_kernelILi128ELi2EZNS0_22gpu_kernel_impl_nocastINS0_13BinaryFunctorIlllZZZNS0_15binary_internal21div_floor_kernel_cudaERNS_18TensorIteratorBaseEENKUlvE_clEvENKUlvE2_clEvEUlllE_EEEEvS6_RKT_EUliE_EEviT1_,@function
        .size           _ZN2at6native18elementwise_kernelILi128ELi2EZNS0_22gpu_kernel_impl_nocastINS0_13BinaryFunctorIlllZZZNS0_15binary_internal21div_floor_kernel_cudaERNS_18TensorIteratorBaseEENKUlvE_clEvENKUlvE2_clEvEUlllE_EEEEvS6_RKT_EUliE_EEviT1_,(.L_x_32771 - _ZN2at6native18elementwise_kernelILi128ELi2EZNS0_22gpu_kernel_impl_nocastINS0_13BinaryFunctorIlllZZZNS0_15binary_internal21div_floor_kernel_cudaERNS_18TensorIteratorBaseEENKUlvE_clEvENKUlvE2_clEvEUlllE_EEEEvS6_RKT_EUliE_EEviT1_)
        .other          _ZN2at6native18elementwise_kernelILi128ELi2EZNS0_22gpu_kernel_impl_nocastINS0_13BinaryFunctorIlllZZZNS0_15binary_internal21div_floor_kernel_cudaERNS_18TensorIteratorBaseEENKUlvE_clEvENKUlvE2_clEvEUlllE_EEEEvS6_RKT_EUliE_EEviT1_,@"STO_CUDA_ENTRY STV_DEFAULT"
_ZN2at6native18elementwise_kernelILi128ELi2EZNS0_22gpu_kernel_impl_nocastINS0_13BinaryFunctorIlllZZZNS0_15binary_internal21div_floor_kernel_cudaERNS_18TensorIteratorBaseEENKUlvE_clEvENKUlvE2_clEvEUlllE_EEEEvS6_RKT_EUliE_EEviT1_:
.text._ZN2at6native18elementwise_kernelILi128ELi2EZNS0_22gpu_kernel_impl_nocastINS0_13BinaryFunctorIlllZZZNS0_15binary_internal21div_floor_kernel_cudaERNS_18TensorIteratorBaseEENKUlvE_clEvENKUlvE2_clEvEUlllE_EEEEvS6_RKT_EUliE_EEviT1_:
        /* <DEDUP_REMOVED lines=16> */
[----:B-1----:R-:W2:Y:S02]  /*0100*/  LDG.E.64 R8, desc[UR6][R8.64] ;  /* 0x0000000608087981 */ /* 0x002ea4000c1e1b00 */
[----:B--2---:R-:W-:-:S02]  /*0110*/  LOP3.LUT R0, R8, R14, RZ, 0x3c, !PT ;  /* 0x0000000e08007212 */ /* 0x004fc400078e3cff */
[----:B------:R-:W-:Y:S02]  /*0120*/  LOP3.LUT R2, R9, R15, RZ, 0x3c, !PT ;  /* 0x0000000f09027212 */ /* 0x000fe400078e3cff */
[----:B------:R-:W-:-:S04]  /*0130*/  ISETP.GT.U32.AND P0, PT, R0, -0x1, PT ;  /* 0xffffffff0000780c */ /* 0x000fc80003f04070 */
[----:B------:R-:W-:-:S13]  /*0140*/  ISETP.GT.AND.EX P0, PT, R2, -0x1, PT, P0 ;  /* 0xffffffff0200780c */ /* 0x000fda0003f04300 */
[----:B------:R-:W-:Y:S05]  /*0150*/  @P0 BRA `(.L_x_23355) ;  /* 0x0000000000ac0947 */ /* 0x000fea0003800000 */
[----:B------:R-:W-:-:S04]  /*0160*/  LOP3.LUT R0, R15, R9, RZ, 0xfc, !PT ;  /* 0x000000090f007212 */ /* 0x000fc800078efcff */
[----:B------:R-:W-:-:S13]  /*0170*/  ISETP.NE.U32.AND P0, PT, R0, RZ, PT ;  /* 0x000000ff0000720c */ /* 0x000fda0003f05070 */
[----:B------:R-:W-:Y:S05]  /*0180*/  @P0 BRA `(.L_x_23356) ;  /* 0x0000000000600947 */ /* 0x000fea0003800000 */
[----:B------:R-:W0:Y:S01]  /*0190*/  I2F.U32.RP R0, R8 ;  /* 0x0000000800007306 */ /* 0x000e220000209000 */
[----:B------:R-:W-:Y:S01]  /*01a0*/  IMAD.MOV R5, RZ, RZ, -R8 ;  /* 0x000000ffff057224 */ /* 0x000fe200078e0a08 */
[----:B------:R-:W-:-:S06]  /*01b0*/  ISETP.NE.U32.AND P2, PT, R8, RZ, PT ;  /* 0x000000ff0800720c */ /* 0x000fcc0003f45070 */
[----:B0-----:R-:W0:Y:S02]  /*01c0*/  MUFU.RCP R0, R0 ;  /* 0x0000000000007308 */ /* 0x001e240000001000 */
[----:B0-----:R-:W-:-:S06]  /*01d0*/  IADD3 R2, PT, PT, R0, 0xffffffe, RZ ;  /* 0x0ffffffe00027810 */ /* 0x001fcc0007ffe0ff */
[----:B------:R0:W1:Y:S02]  /*01e0*/  F2I.FTZ.U32.TRUNC.NTZ R3, R2 ;  /* 0x0000000200037305 */ /* 0x000064000021f000 */
[----:B0-----:R-:W-:Y:S02]  /*01f0*/  HFMA2 R2, -RZ, RZ, 0, 0 ;  /* 0x00000000ff027431 */ /* 0x001fe400000001ff */
[----:B-1----:R-:W-:-:S04]  /*0200*/  IMAD R5, R5, R3, RZ ;  /* 0x0000000305057224 */ /* 0x002fc800078e02ff */
[----:B------:R-:W-:Y:S01]  /*0210*/  IMAD.HI.U32 R3, R3, R5, R2 ;  /* 0x0000000503037227 */ /* 0x000fe200078e0002 */
[----:B------:R-:W-:-:S05]  /*0220*/  MOV R5, RZ ;  /* 0x000000ff00057202 */ /* 0x000fca0000000f00 */
[----:B------:R-:W-:-:S04]  /*0230*/  IMAD.HI.U32 R4, R3, R14, RZ ;  /* 0x0000000e03047227 */ /* 0x000fc800078e00ff */
[----:B------:R-:W-:-:S04]  /*0240*/  IMAD.MOV R3, RZ, RZ, -R4 ;  /* 0x000000ffff037224 */ /* 0x000fc800078e0a04 */
[----:B------:R-:W-:-:S05]  /*0250*/  IMAD R3, R8, R3, R14 ;  /* 0x0000000308037224 */ /* 0x000fca00078e020e */
[----:B------:R-:W-:-:S13]  /*0260*/  ISETP.GE.U32.AND P0, PT, R3, R8, PT ;  /* 0x000000080300720c */ /* 0x000fda0003f06070 */
[----:B------:R-:W-:Y:S01]  /*0270*/  @P0 IADD3 R3, PT, PT, -R8, R3, RZ ;  /* 0x0000000308030210 */ /* 0x000fe20007ffe1ff */
        /* <DEDUP_REMOVED lines=9> */
.L_x_23356:
[----:B------:R-:W-:Y:S01]  /*0310*/  IMAD.MOV.U32 R6, RZ, RZ, R14 ;  /* 0x000000ffff067224 */ /* 0x000fe200078e000e */
[----:B------:R-:W-:Y:S02]  /*0320*/  MOV R3, R15 ;  /* 0x0000000f00037202 */ /* 0x000fe40000000f00 */
[----:B------:R-:W-:-:S07]  /*0330*/  MOV R0, 0x350 ;  /* 0x0000035000007802 */ /* 0x000fce0000000f00 */
[----:B------:R-:W-:Y:S05]  /*0340*/  CALL.REL.NOINC `($__internal_20_$__cuda_sm20_div_s64) ;  /* 0x0000004000147944 */ /* 0x000fea0003c00000 */
[----:B------:R-:W-:-:S05]  /*0350*/  IADD3 R3, P0, PT, RZ, -R4, RZ ;  /* 0x80000004ff037210 */ /* 0x000fca0007f1e0ff */
[----:B------:R-:W-:Y:S02]  /*0360*/  IMAD.X R7, RZ, RZ, ~R5, P0 ;  /* 0x000000ffff077224 */ /* 0x000fe400000e0e05 */
[----:B------:R-:W-:-:S04]  /*0370*/  IMAD.WIDE.U32 R14, R8, R3, R14 ;  /* 0x00000003080e7225 */ /* 0x000fc800078e000e */
[----:B------:R-:W-:Y:S01]  /*0380*/  IMAD R0, R7, R8, RZ ;  /* 0x0000000807007224 */ /* 0x000fe200078e02ff */
[----:B------:R-:W-:-:S03]  /*0390*/  ISETP.NE.U32.AND P0, PT, R14, RZ, PT ;  /* 0x000000ff0e00720c */ /* 0x000fc60003f05070 */
[----:B------:R-:W-:-:S05]  /*03a0*/  IMAD R9, R9, R3, R0 ;  /* 0x0000000309097224 */ /* 0x000fca00078e0200 */
[----:B------:R-:W-:-:S04]  /*03b0*/  IADD3 R14, PT, PT, R15, R9, RZ ;  /* 0x000000090f0e7210 */ /* 0x000fc80007ffe0ff */
[----:B------:R-:W-:-:S13]  /*03c0*/  ISETP.NE.AND.EX P0, PT, R14, RZ, PT, P0 ;  /* 0x000000ff0e00720c */ /* 0x000fda0003f05300 */
.L_x_23357:
[----:B------:R-:W-:-:S04]  /*03d0*/  SEL R3, RZ, 0xffffffff, !P0 ;  /* 0xffffffffff037807 */ /* 0x000fc80004000000 */
[----:B------:R-:W-:-:S05]  /*03e0*/  IADD3 R4, P0, PT, R4, R3, RZ ;  /* 0x0000000304047210 */ /* 0x000fca0007f1e0ff */
[----:B------:R-:W-:Y:S01]  /*03f0*/  IMAD.X R5, R5, 0x1, R3, P0 ;  /* 0x0000000105057824 */ /* 0x000fe200000e0603 */
[----:B------:R-:W-:Y:S07]  /*0400*/  BRA `(.L_x_23358) ;  /* 0x00000000006c7947 */ /* 0x000fee0003800000 */
.L_x_23355:
        /* <DEDUP_REMOVED lines=11> */
[----:B------:R-:W-:-:S06]  /*04c0*/  IMAD.HI.U32 R5, R3, R5, R2 ;  /* 0x0000000503057227 */ /* 0x000fcc00078e0002 */
[----:B------:R-:W-:-:S04]  /*04d0*/  IMAD.HI.U32 R4, R5, R14, RZ ;  /* 0x0000000e05047227 */ /* 0x000fc800078e00ff */
[----:B------:R-:W-:Y:S01]  /*04e0*/  IMAD.MOV.U32 R5, RZ, RZ, RZ ;  /* 0x000000ffff057224 */ /* 0x000fe200078e00ff */
[----:B------:R-:W-:-:S05]  /*04f0*/  IADD3 R3, PT, PT, -R4, RZ, RZ ;  /* 0x000000ff04037210 */ /* 0x000fca0007ffe1ff */
[----:B------:R-:W-:-:S05]  /*0500*/  IMAD R3, R8, R3, R14 ;  /* 0x0000000308037224 */ /* 0x000fca00078e020e */
[----:B------:R-:W-:-:S13]  /*0510*/  ISETP.GE.U32.AND P0, PT, R3, R8, PT ;  /* 0x000000080300720c */ /* 0x000fda0003f06070 */
[----:B------:R-:W-:Y:S01]  /*0520*/  @P0 IMAD.IADD R3, R3, 0x1, -R8 ;  /* 0x0000000103030824 */ /* 0x000fe200078e0a08 */
[----:B------:R-:W-:-:S04]  /*0530*/  @P0 IADD3 R4, PT, PT, R4, 0x1, RZ ;  /* 0x0000000104040810 */ /* 0x000fc80007ffe0ff */
[----:B------:R-:W-:-:S13]  /*0540*/  ISETP.GE.U32.AND P1, PT, R3, R8, PT ;  /* 0x000000080300720c */ /* 0x000fda0003f26070 */
[----:B------:R-:W-:Y:S02]  /*0550*/  @P1 IADD3 R4, PT, PT, R4, 0x1, RZ ;  /* 0x0000000104041810 */ /* 0x000fe40007ffe0ff */
[----:B------:R-:W-:Y:S01]  /*0560*/  @!P2 LOP3.LUT R4, RZ, R8, RZ, 0x33, !PT ;  /* 0x00000008ff04a212 */ /* 0x000fe200078e33ff */
[----:B------:R-:W-:Y:S06]  /*0570*/  BRA `(.L_x_23358) ;  /* 0x0000000000107947 */ /* 0x000fec0003800000 */
.L_x_23359:
[----:B------:R-:W-:Y:S02]  /*0580*/  MOV R6, R14 ;  /* 0x0000000e00067202 */ /* 0x000fe40000000f00 */
[----:B------:R-:W-:Y:S02]  /*0590*/  MOV R3, R15 ;  /* 0x0000000f00037202 */ /* 0x000fe40000000f00 */
[----:B------:R-:W-:-:S07]  /*05a0*/  MOV R0, 0x5c0 ;  /* 0x000005c000007802 */ /* 0x000fce0000000f00 */
[----:B------:R-:W-:Y:S05]  /*05b0*/  CALL.REL.NOINC `($__internal_20_$__cuda_sm20_div_s64) ;  /* 0x0000003c00787944 */ /* 0x000fea0003c00000 */
.L_x_23358:
[----:B------:R-:W0:Y:S01]  /*05c0*/  LDC.64 R2, c[0x0][0x5e8] ;  /* 0x00017a00ff027b82 */ /* 0x000e220000000a00 */
[----:B------:R-:W-:Y:S01]  /*05d0*/  VIADD R19, R19, 0x80 ;  /* 0x0000008013137836 */ /* 0x000fe20000000000 */
[----:B0-----:R0:W-:Y:S06]  /*05e0*/  STG.E.64 desc[UR6][R2.64], R4 ;  /* 0x0000000402007986 */ /* 0x0011ec000c101b06 */
.L_x_23354:
[----:B------:R-:W-:Y:S05]  /*05f0*/  BSYNC.RECONVERGENT B0 ;  /* 0x0000000000007941 */ /* 0x000fea0003800200 */
.L_x_23353:
[----:B------:R-:W1:Y:S02]  /*0600*/  LDCU UR4, c[0x0][0x380] ;  /* 0x00007000ff0477ac */ /* 0x000e640008000800 */
[----:B-1----:R-:W-:-:S13]  /*0610*/  ISETP.GE.AND P0, PT, R19, UR4, PT ;  /* 0x0000000413007c0c */ /* 0x002fda000bf06270 */
[----:B------:R-:W-:Y:S05]  /*0620*/  @P0 EXIT ;  /* 0x000000000000094d */ /* 0x000fea0003800000 */
[----:B------:R-:W1:Y:S08]  /*0630*/  LDC.64 R14, c[0x0][0x5f0] ;  /* 0x00017c00ff0e7b82 */ /* 0x000e700000000a00 */
[----:B------:R-:W2:Y:S01]  /*0640*/  LDC.64 R8, c[0x0][0x5f8] ;  /* 0x00017e00ff087b82 */ /* 0x000ea20000000a00 */
[----:B-1----:R-:W3:Y:S04]  /*0650*/  LDG.E.64 R14, desc[UR6][R14.64] ;  /* 0x000000060e0e7981 */ /* 0x002ee8000c1e1b00 */
[----:B--2---:R-:W3:Y:S02]  /*0660*/  LDG.E.64 R8, desc[UR6][R8.64] ;  /* 0x0000000608087981 */ /* 0x004ee4000c1e1b00 */
[----:B---3--:R-:W-:-:S02]  /*0670*/  LOP3.LUT R0, R8, R14, RZ, 0x3c, !PT ;  /* 0x0000000e08007212 */ /* 0x008fc400078e3cff */
[----:B0-----:R-:W-:Y:S02]  /*0680*/  LOP3.LUT R2, R9, R15, RZ, 0x3c, !PT ;  /* 0x0000000f09027212 */ /* 0x001fe400078e3cff */
[----:B------:R-:W-:-:S04]  /*0690*/  ISETP.GT.U32.AND P0, PT, R0, -0x1, PT ;  /* 0xffffffff0000780c */ /* 0x000fc80003f04070 */
[----:B------:R-:W-:-:S13]  /*06a0*/  ISETP.GT.AND.EX P0, PT, R2, -0x1, PT, P0 ;  /* 0xffffffff0200780c */ /* 0x000fda0003f04300 */
[----:B------:R-:W-:Y:S05]  /*06b0*/  @P0 BRA `(.L_x_23360) ;  /* 0x0000000000b40947 */ /* 0x000fea0003800000 */
[----:B------:R-:W-:-:S04]  /*06c0*/  LOP3.LUT R0, R15, R9, RZ, 0xfc, !PT ;  /* 0x000000090f007212 */ /* 0x000fc800078efcff */
[----:B------:R-:W-:-:S13]  /*06d0*/  ISETP.NE.U32.AND P0, PT, R0, RZ, PT ;  /* 0x000000ff0000720c */ /* 0x000fda0003f05070 */
[----:B------:R-:W-:Y:S05]  /*06e0*/  @P0 BRA `(.L_x_23361) ;  /* 0x0000000000600947 */ /* 0x000fea0003800000 */
[----:B------:R-:W0:Y:S01]  /*06f0*/  I2F.U32.RP R0, R8 ;  /* 0x0000000800007306 */ /* 0x000e220000209000 */
[----:B------:R-:W-:Y:S02]  /*0700*/  IADD3 R5, PT, PT, RZ, -R8, RZ ;  /* 0x80000008ff057210 */ /* 0x000fe40007ffe0ff */
[----:B------:R-:W-:-:S05]  /*0710*/  ISETP.NE.U32.AND P2, PT, R8, RZ, PT ;  /* 0x000000ff0800720c */ /* 0x000fca0003f45070 */
[----:B0-----:R-:W0:Y:S02]  /*0720*/  MUFU.RCP R0, R0 ;  /* 0x0000000000007308 */ /* 0x001e240000001000 */
[----:B0-----:R-:W-:-:S06]  /*0730*/  IADD3 R2, PT, PT, R0, 0xffffffe, RZ ;  /* 0x0ffffffe00027810 */ /* 0x001fcc0007ffe0ff */
[----:B------:R0:W1:Y:S02]  /*0740*/  F2I.FTZ.U32.TRUNC.NTZ R3, R2 ;  /* 0x0000000200037305 */ /* 0x000064000021f000 */
[----:B0-----:R-:W-:Y:S02]  /*0750*/  IMAD.MOV.U32 R2, RZ, RZ, RZ ;  /* 0x000000ffff027224 */ /* 0x001fe400078e00ff */
[----:B-1----:R-:W-:-:S04]  /*0760*/  IMAD R5, R5, R3, RZ ;  /* 0x0000000305057224 */ /* 0x002fc800078e02ff */
[----:B------:R-:W-:-:S04]  /*0770*/  IMAD.HI.U32 R3, R3, R5, R2 ;  /* 0x0000000503037227 */ /* 0x000fc800078e0002 */
[----:B------:R-:W-:Y:S02]  /*0780*/  IMAD.MOV.U32 R5, RZ, RZ, RZ ;  /* 0x000000ffff057224 */ /* 0x000fe400078e00ff */
[----:B------:R-:W-:-:S05]  /*0790*/  IMAD.HI.U32 R4, R3, R14, RZ ;  /* 0x0000000e03047227 */ /* 0x000fca00078e00ff */
[----:B------:R-:W-:-:S05]  /*07a0*/  IADD3 R3, PT, PT, -R4, RZ, RZ ;  /* 0x000000ff04037210 */ /* 0x000fca0007ffe1ff */
[----:B------:R-:W-:-:S05]  /*07b0*/  IMAD R3, R8, R3, R14 ;  /* 0x0000000308037224 */ /* 0x000fca00078e020e */
[----:B------:R-:W-:-:S13]  /*07c0*/  ISETP.GE.U32.AND P0, PT, R3, R8, PT ;  /* 0x000000080300720c */ /* 0x000fda0003f06070 */
[----:B------:R-:W-:Y:S01]  /*07d0*/  @P0 IADD3 R3, PT, PT, -R8, R3, RZ ;  /* 0x0000000308030210 */ /* 0x000fe20007ffe1ff */
[----:B------:R-:W-:-:S03]  /*07e0*/  @P0 VIADD R4, R4, 0x1 ;  /* 0x0000000104040836 */ /* 0x000fc60000000000 */
[----:B------:R-:W-:-:S13]  /*07f0*/  ISETP.GE.U32.AND P1, PT, R3, R8, PT ;  /* 0x000000080300720c */ /* 0x000fda0003f26070 */
[----:B------:R-:W-:Y:S02]  /*0800*/  @P1 IADD3 R4, PT, PT, R4, 0x1, RZ ;  /* 0x0000000104041810 */ /* 0x000fe40007ffe0ff */
[----:B------:R-:W-:-:S04]  /*0810*/  @!P2 LOP3.LUT R4, RZ, R8, RZ, 0x33, !PT ;  /* 0x00000008ff04a212 */ /* 0x000fc800078e33ff */
[----:B------:R-:W-:-:S05]  /*0820*/  IADD3 R3, PT, PT, -R4, RZ, RZ ;  /* 0x000000ff04037210 */ /* 0x000fca0007ffe1ff */
[----:B------:R-:W-:-:S05]  /*0830*/  IMAD R8, R8, R3, R14 ;  /* 0x0000000308087224 */ /* 0x000fca00078e020e */
[----:B------:R-:W-:-:S04]  /*0840*/  ISETP.NE.U32.AND P0, PT, R8, RZ, PT ;  /* 0x000000ff0800720c */ /* 0x000fc80003f05070 */
[----:B------:R-:W-:Y:S01]  /*0850*/  ISETP.NE.AND.EX P0, PT, RZ, RZ, PT, P0 ;  /* 0x000000ffff00720c */ /* 0x000fe20003f05300 */
[----:B------:R-:W-:-:S12]  /*0860*/  BRA `(.L_x_23362) ;  /* 0x0000000000307947 */ /* 0x000fd80003800000 */
.L_x_23361:
[----:B------:R-:W-:Y:S02]  /*0870*/  MOV R6, R14 ;  /* 0x0000000e00067202 */ /* 0x000fe40000000f00 */
        /* <DEDUP_REMOVED lines=11> */
.L_x_23362:
[----:B------:R-:W0:Y:S01]  /*0930*/  LDC.64 R6, c[0x0][0x5e8] ;  /* 0x00017a00ff067b82 */ /* 0x000e220000000a00 */
[----:B------:R-:W-:-:S04]  /*0940*/  SEL R3, RZ, 0xffffffff, !P0 ;  /* 0xffffffffff037807 */ /* 0x000fc80004000000 */
[----:B------:R-:W-:-:S04]  /*0950*/  IADD3 R2, P0, PT, R4, R3, RZ ;  /* 0x0000000304027210 */ /* 0x000fc80007f1e0ff */
[----:B------:R-:W-:-:S05]  /*0960*/  IADD3.X R3, PT, PT, R5, R3, RZ, P0, !PT ;  /* 0x0000000305037210 */ /* 0x000fca00007fe4ff */
[----:B0-----:R-:W-:Y:S01]  /*0970*/  STG.E.64 desc[UR6][R6.64], R2 ;  /* 0x0000000206007986 */ /* 0x001fe2000c101b06 */
[----:B------:R-:W-:Y:S05]  /*0980*/  EXIT ;  /* 0x000000000000794d */ /* 0x000fea0003800000 */
.L_x_23360:
[----:B------:R-:W-:-:S04]  /*0990*/  LOP3.LUT R0, R15, R9, RZ, 0xfc, !PT ;  /* 0x000000090f007212 */ /* 0x000fc800078efcff */
[----:B------:R-:W-:-:S13]  /*09a0*/  ISETP.NE.U32.AND P0, PT, R0, RZ, PT ;  /* 0x000000ff0000720c */ /* 0x000fda0003f05070 */
[----:B------:R-:W-:Y:S05]  /*09b0*/  @P0 BRA `(.L_x_23363) ;  /* 0x0000000000580947 */ /* 0x000fea0003800000 */
[----:B------:R-:W0:Y:S01]  /*09c0*/  I2F.U32.RP R0, R8 ;  /* 0x0000000800007306 */ /* 0x000e220000209000 */
[----:B------:R-:W-:Y:S02]  /*09d0*/  IADD3 R5, PT, PT, RZ, -R8, RZ ;  /* 0x80000008ff057210 */ /* 0x000fe40007ffe0ff */
[----:B------:R-:W-:-:S05]  /*09e0*/  ISETP.NE.U32.AND P2, PT, R8, RZ, PT ;  /* 0x000000ff0800720c */ /* 0x000fca0003f45070 */
[----:B0-----:R-:W0:Y:S02]  /*09f0*/  MUFU.RCP R0, R0 ;  /* 0x0000000000007308 */ /* 0x001e240000001000 */
[----:B0-----:R-:W-:-:S06]  /*0a00*/  VIADD R2, R0, 0xffffffe ;  /* 0x0ffffffe00027836 */ /* 0x001fcc0000000000 */
[----:B------:R0:W1:Y:S02]  /*0a10*/  F2I.FTZ.U32.TRUNC.NTZ R3, R2 ;  /* 0x0000000200037305 */ /* 0x000064000021f000 */
[----:B0-----:R-:W-:Y:S02]  /*0a20*/  HFMA2 R2, -RZ, RZ, 0, 0 ;  /* 0x00000000ff027431 */ /* 0x001fe400000001ff */
[----:B-1----:R-:W-:-:S04]  /*0a30*/  IMAD R5, R5, R3, RZ ;  /* 0x0000000305057224 */ /* 0x002fc800078e02ff */
[----:B------:R-:W-:-:S06]  /*0a40*/  IMAD.HI.U32 R5, R3, R5, R2 ;  /* 0x0000000503057227 */ /* 0x000fcc00078e0002 */
[----:B------:R-:W-:Y:S02]  /*0a50*/  IMAD.HI.U32 R2, R5, R14, RZ ;  /* 0x0000000e05027227 */ /* 0x000fe400078e00ff */
[----:B------:R-:W0:Y:S02]  /*0a60*/  LDC.64 R4, c[0x0][0x5e8] ;  /* 0x00017a00ff047b82 */ /* 0x000e240000000a00 */
[----:B------:R-:W-:-:S04]  /*0a70*/  IMAD.MOV R3, RZ, RZ, -R2 ;  /* 0x000000ffff037224 */ /* 0x000fc800078e0a02 */
[----:B------:R-:W-:-:S05]  /*0a80*/  IMAD R3, R8, R3, R14 ;  /* 0x0000000308037224 */ /* 0x000fca00078e020e */
[----:B------:R-:W-:-:S13]  /*0a90*/  ISETP.GE.U32.AND P0, PT, R3, R8, PT ;  /* 0x000000080300720c */ /* 0x000fda0003f06070 */
[----:B------:R-:W-:Y:S02]  /*0aa0*/  @P0 IADD3 R3, PT, PT, -R8, R3, RZ ;  /* 0x0000000308030210 */ /* 0x000fe40007ffe1ff */
[----:B------:R-:W-:Y:S02]  /*0ab0*/  @P0 IADD3 R2, PT, PT, R2, 0x1, RZ ;  /* 0x0000000102020810 */ /* 0x000fe40007ffe0ff */
[----:B------:R-:W-:Y:S01]  /*0ac0*/  ISETP.GE.U32.AND P1, PT, R3, R8, PT ;  /* 0x000000080300720c */ /* 0x000fe20003f26070 */
[----:B------:R-:W-:-:S12]  /*0ad0*/  HFMA2 R3, -RZ, RZ, 0, 0 ;  /* 0x00000000ff037431 */ /* 0x000fd800000001ff */
[----:B------:R-:W-:Y:S01]  /*0ae0*/  @P1 VIADD R2, R2, 0x1 ;  /* 0x0000000102021836 */ /* 0x000fe20000000000 */
[----:B------:R-:W-:-:S05]  /*0af0*/  @!P2 LOP3.LUT R2, RZ, R8, RZ, 0x33, !PT ;  /* 0x00000008ff02a212 */ /* 0x000fca00078e33ff */
[----:B0-----:R-:W-:Y:S01]  /*0b00*/  STG.E.64 desc[UR6][R4.64], R2 ;  /* 0x0000000204007986 */ /* 0x001fe2000c101b06 */
[----:B------:R-:W-:Y:S05]  /*0b10*/  EXIT ;  /* 0x000000000000794d */ /* 0x000fea0003800000 */
.L_x_23363:
[----:B------:R-:W-:Y:S01]  /*0b20*/  MOV R6, R14 ;  /* 0x0000000e00067202 */ /* 0x000fe20000000f00 */
[----:B------:R-:W-:Y:S01]  /*0b30*/  IMAD.MOV.U32 R3, RZ, RZ, R15 ;  /* 0x000000ffff037224 */ /* 0x000fe200078e000f */
[----:B------:R-:W-:-:S07]  /*0b40*/  MOV R0, 0xb60 ;  /* 0x00000b6000007802 */ /* 0x000fce0000000f00 */
[----:B------:R-:W-:Y:S05]  /*0b50*/  CALL.REL.NOINC `($__internal_20_$__cuda_sm20_div_s64) ;  /* 0x0000003800107944 */ /* 0x000fea0003c00000 */
[----:B------:R-:W0:Y:S02]  /*0b60*/  LDC.64 R2, c[0x0][0x5e8] ;  /* 0x00017a00ff027b82 */ /* 0x000e240000000a00 */
[----:B0-----:R-:W-:Y:S01]  /*0b70*/  STG.E.64 desc[UR6][R2.64], R4 ;  /* 0x0000000402007986 */ /* 0x001fe2000c101b06 */
[----:B------:R-:W-:Y:S05]  /*0b80*/  EXIT ;  /* 0x000000000000794d */ /* 0x000fea0003800000 */
.L_x_23352:
        /* <DEDUP_REMOVED lines=355> */
.L_x_23366:
[----:B------:R-:W0:Y:S02]  /*21c0*/  LDCU.128 UR8, c[0x0][0x5f0] ;  /* 0x0000be00ff0877ac */ /* 0x000e240008000c00 */
[----:B0-----:R-:W-:Y:S02]  /*21d0*/  IADD3 R14, P0, PT, R2, UR8, RZ ;  /* 0x00000008020e7c10 */ /* 0x001fe4000ff1e0ff */
[----:B------:R-:W-:-:S03]  /*21e0*/  IADD3 R16, P1, PT, R0, UR10, RZ ;  /* 0x0000000a00107c10 */ /* 0x000fc6000ff3e0ff */
[----:B------:R-:W-:Y:S01]  /*21f0*/  IMAD.X R15, RZ, RZ, UR9, P0 ;  /* 0x00000009ff0f7e24 */ /* 0x000fe200080e06ff */
[----:B------:R-:W-:-:S05]  /*2200*/  IADD3.X R17, PT, PT, RZ, UR11, RZ, P1, !PT ;  /* 0x0000000bff117c10 */ /* 0x000fca0008ffe4ff */
[----:B------:R-:W2:Y:S04]  /*2210*/  LDG.E.64 R14, desc[UR6][R14.64] ;  /* 0x000000060e0e7981 */ /* 0x000ea8000c1e1b00 */
[----:B------:R-:W2:Y:S01]  /*2220*/  LDG.E.64 R16, desc[UR6][R16.64] ;  /* 0x0000000610107981 */ /* 0x000ea2000c1e1b00 */
[----:B------:R-:W-:Y:S01]  /*2230*/  BSSY.RECONVERGENT B1, `(.L_x_23367) ;  /* 0x0000052000017945 */ /* 0x000fe20003800200 */
[----:B--2---:R-:W-:Y:S02]  /*2240*/  LOP3.LUT R0, R16, R14, RZ, 0x3c, !PT ;  /* 0x0000000e10007212 */ /* 0x004fe400078e3cff */
        /* <DEDUP_REMOVED lines=18> */
[----:B------:R-:W-:-:S05]  /*2370*/  IMAD.HI.U32 R4, R3, R14, RZ ;  /* 0x0000000e03047227 */ /* 0x000fca00078e00ff */
[----:B------:R-:W-:-:S05]  /*2380*/  IADD3 R3, PT, PT, -R4, RZ, RZ ;  /* 0x000000ff04037210 */ /* 0x000fca0007ffe1ff */
[----:B------:R-:W-:-:S05]  /*2390*/  IMAD R3, R16, R3, R14 ;  /* 0x0000000310037224 */ /* 0x000fca00078e020e */
[----:B------:R-:W-:-:S13]  /*23a0*/  ISETP.GE.U32.AND P0, PT, R3, R16, PT ;  /* 0x000000100300720c */ /* 0x000fda0003f06070 */
[----:B------:R-:W-:Y:S01]  /*23b0*/  @P0 IMAD.IADD R3, R3, 0x1, -R16 ;  /* 0x0000000103030824 */ /* 0x000fe200078e0a10 */
[----:B------:R-:W-:-:S04]  /*23c0*/  @P0 IADD3 R4, PT, PT, R4, 0x1, RZ ;  /* 0x0000000104040810 */ /* 0x000fc80007ffe0ff */
        /* <DEDUP_REMOVED lines=8> */
.L_x_23370:
[----:B------:R-:W-:Y:S01]  /*2450*/  MOV R6, R14 ;  /* 0x0000000e00067202 */ /* 0x000fe20000000f00 */
[----:B------:R-:W-:Y:S01]  /*2460*/  IMAD.MOV.U32 R3, RZ, RZ, R15 ;  /* 0x000000ffff037224 */ /* 0x000fe200078e000f */
        /* <DEDUP_REMOVED lines=12> */
.L_x_23371:
[----:B------:R-:W-:Y:S05]  /*2530*/  BSYNC.RECONVERGENT B2 ;  /* 0x0000000000027941 */ /* 0x000fea0003800200 */
.L_x_23369:
[----:B------:R-:W-:-:S04]  /*2540*/  SEL R3, RZ, 0xffffffff, !P0 ;  /* 0xffffffffff037807 */ /* 0x000fc80004000000 */
[----:B------:R-:W-:-:S04]  /*2550*/  IADD3 R4, P0, PT, R4, R3, RZ ;  /* 0x0000000304047210 */ /* 0x000fc80007f1e0ff */
[----:B------:R-:W-:Y:S01]  /*2560*/  IADD3.X R5, PT, PT, R5, R3, RZ, P0, !PT ;  /* 0x0000000305057210 */ /* 0x000fe200007fe4ff */
[----:B------:R-:W-:Y:S08]  /*2570*/  BRA `(.L_x_23372) ;  /* 0x0000000000747947 */ /* 0x000ff00003800000 */
.L_x_23368:
        /* <DEDUP_REMOVED lines=12> */
[----:B------:R-:W-:Y:S01]  /*2640*/  IMAD.HI.U32 R4, R5, R14, RZ ;  /* 0x0000000e05047227 */ /* 0x000fe200078e00ff */
[----:B------:R-:W-:-:S03]  /*2650*/  MOV R5, RZ ;  /* 0x000000ff00057202 */ /* 0x000fc60000000f00 */
[----:B------:R-:W-:-:S04]  /*2660*/  IMAD.MOV R3, RZ, RZ, -R4 ;  /* 0x000000ffff037224 */ /* 0x000fc800078e0a04 */
[----:B------:R-:W-:-:S05]  /*2670*/  IMAD R3, R16, R3, R14 ;  /* 0x0000000310037224 */ /* 0x000fca00078e020e */
[----:B------:R-:W-:-:S13]  /*2680*/  ISETP.GE.U32.AND P0, PT, R3, R16, PT ;  /* 0x000000100300720c */ /* 0x000fda0003f06070 */
[----:B------:R-:W-:Y:S02]  /*2690*/  @P0 IADD3 R3, PT, PT, -R16, R3, RZ ;  /* 0x0000000310030210 */ /* 0x000fe40007ffe1ff */
[----:B------:R-:W-:Y:S02]  /*26a0*/  @P0 IADD3 R4, PT, PT, R4, 0x1, RZ ;  /* 0x0000000104040810 */ /* 0x000fe40007ffe0ff */
[----:B------:R-:W-:-:S13]  /*26b0*/  ISETP.GE.U32.AND P1, PT, R3, R16, PT ;  /* 0x000000100300720c */ /* 0x000fda0003f26070 */
[----:B------:R-:W-:Y:S01]  /*26c0*/  @P1 VIADD R4, R4, 0x1 ;  /* 0x0000000104041836 */ /* 0x000fe20000000000 */
[----:B------:R-:W-:Y:S01]  /*26d0*/  @!P2 LOP3.LUT R4, RZ, R16, RZ, 0x33, !PT ;  /* 0x00000010ff04a212 */ /* 0x000fe200078e33ff */
[----:B------:R-:W-:Y:S06]  /*26e0*/  BRA `(.L_x_23372) ;  /* 0x0000000000187947 */ /* 0x000fec0003800000 */
.L_x_23373:
[----:B------:R-:W-:Y:S01]  /*26f0*/  MOV R6, R14 ;  /* 0x0000000e00067202 */ /* 0x000fe20000000f00 */
[----:B------:R-:W-:Y:S01]  /*2700*/  IMAD.MOV.U32 R3, RZ, RZ, R15 ;  /* 0x000000ffff037224 */ /* 0x000fe200078e000f */
[----:B------:R-:W-:Y:S02]  /*2710*/  MOV R8, R16 ;  /* 0x0000001000087202 */ /* 0x000fe40000000f00 */
[----:B------:R-:W-:Y:S02]  /*2720*/  MOV R9, R17 ;  /* 0x0000001100097202 */ /* 0x000fe40000000f00 */
[----:B------:R-:W-:-:S07]  /*2730*/  MOV R0, 0x2750 ;  /* 0x0000275000007802 */ /* 0x000fce0000000f00 */
[----:B------:R-:W-:Y:S05]  /*2740*/  CALL.REL.NOINC `($__internal_20_$__cuda_sm20_div_s64) ;  /* 0x0000001c00147944 */ /* 0x000fea0003c00000 */
.L_x_23372:
[----:B------:R-:W-:Y:S05]  /*2750*/  BSYNC.RECONVERGENT B1 ;  /* 0x0000000000017941 */ /* 0x000fea0003800200 */
.L_x_23367:
[----:B------:R-:W0:Y:S01]  /*2760*/  LDCU.64 UR4, c[0x0][0x5e8] ;  /* 0x0000bd00ff0477ac */ /* 0x000e220008000a00 */
[----:B------:R-:W-:Y:S02]  /*2770*/  IADD3 R19, PT, PT, R19, 0x80, RZ ;  /* 0x0000008013137810 */ /* 0x000fe40007ffe0ff */
[----:B0-----:R-:W-:-:S05]  /*2780*/  IADD3 R2, P0, PT, R21, UR4, RZ ;  /* 0x0000000415027c10 */ /* 0x001fca000ff1e0ff */
[----:B------:R-:W-:-:S05]  /*2790*/  IMAD.X R3, RZ, RZ, UR5, P0 ;  /* 0x00000005ff037e24 */ /* 0x000fca00080e06ff */
[----:B------:R0:W-:Y:S03]  /*27a0*/  STG.E.64 desc[UR6][R2.64], R4 ;  /* 0x0000000402007986 */ /* 0x0001e6000c101b06 */
.L_x_23365:
[----:B------:R-:W-:Y:S05]  /*27b0*/  BSYNC.RECONVERGENT B0 ;  /* 0x0000000000007941 */ /* 0x000fea0003800200 */
.L_x_23364:
        /* <DEDUP_REMOVED lines=351> */
.L_x_23374:
[----:B------:R-:W0:Y:S01]  /*3db0*/  LDCU.128 UR8, c[0x0][0x5f0] ;  /* 0x0000be00ff0877ac */ /* 0x000e220008000c00 */
[----:B------:R-:W1:Y:S01]  /*3dc0*/  LDCU.64 UR4, c[0x0][0x5e8] ;  /* 0x0000bd00ff0477ac */ /* 0x000e620008000a00 */
[----:B0-----:R-:W-:Y:S02]  /*3dd0*/  IADD3 R16, P1, PT, R0, UR10, RZ ;  /* 0x0000000a00107c10 */ /* 0x001fe4000ff3e0ff */
[----:B------:R-:W-:-:S03]  /*3de0*/  IADD3 R14, P0, PT, R2, UR8, RZ ;  /* 0x00000008020e7c10 */ /* 0x000fc6000ff1e0ff */
[----:B------:R-:W-:Y:S01]  /*3df0*/  IMAD.X R17, RZ, RZ, UR11, P1 ;  /* 0x0000000bff117e24 */ /* 0x000fe200088e06ff */
[----:B------:R-:W-:-:S05]  /*3e00*/  IADD3.X R15, PT, PT, RZ, UR9, RZ, P0, !PT ;  /* 0x00000009ff0f7c10 */ /* 0x000fca00087fe4ff */
[----:B------:R-:W2:Y:S04]  /*3e10*/  LDG.E.64 R16, desc[UR6][R16.64] ;  /* 0x0000000610107981 */ /* 0x000ea8000c1e1b00 */
[----:B------:R-:W2:Y:S01]  /*3e20*/  LDG.E.64 R14, desc[UR6][R14.64] ;  /* 0x000000060e0e7981 */ /* 0x000ea2000c1e1b00 */
[----:B-1----:R-:W-:Y:S01]  /*3e30*/  IADD3 R18, P1, PT, R19, UR4, RZ ;  /* 0x0000000413127c10 */ /* 0x002fe2000ff3e0ff */
[----:B------:R-:W-:Y:S03]  /*3e40*/  BSSY.RECONVERGENT B0, `(.L_x_23375) ;  /* 0x0000053000007945 */ /* 0x000fe60003800200 */
[----:B------:R-:W-:Y:S02]  /*3e50*/  IADD3.X R19, PT, PT, RZ, UR5, RZ, P1, !PT ;  /* 0x00000005ff137c10 */ /* 0x000fe40008ffe4ff */
[----:B--2---:R-:W-:-:S02]  /*3e60*/  LOP3.LUT R0, R16, R14, RZ, 0x3c, !PT ;  /* 0x0000000e10007212 */ /* 0x004fc400078e3cff */
        /* <DEDUP_REMOVED lines=32> */
.L_x_23378:
        /* <DEDUP_REMOVED lines=14> */
.L_x_23379:
[----:B------:R-:W-:Y:S05]  /*4150*/  BSYNC.RECONVERGENT B1 ;  /* 0x0000000000017941 */ /* 0x000fea0003800200 */
.L_x_23377:
[----:B------:R-:W-:-:S04]  /*4160*/  SEL R3, RZ, 0xffffffff, !P0 ;  /* 0xffffffffff037807 */ /* 0x000fc80004000000 */
[----:B------:R-:W-:-:S04]  /*4170*/  IADD3 R4, P0, PT, R4, R3, RZ ;  /* 0x0000000304047210 */ /* 0x000fc80007f1e0ff */
[----:B------:R-:W-:Y:S01]  /*4180*/  IADD3.X R5, PT, PT, R5, R3, RZ, P0, !PT ;  /* 0x0000000305057210 */ /* 0x000fe200007fe4ff */
[----:B------:R-:W-:Y:S08]  /*4190*/  BRA `(.L_x_23380) ;  /* 0x0000000000747947 */ /* 0x000ff00003800000 */
.L_x_23376:
        /* <DEDUP_REMOVED lines=23> */
.L_x_23381:
[----:B------:R-:W-:Y:S01]  /*4310*/  MOV R6, R14 ;  /* 0x0000000e00067202 */ /* 0x000fe20000000f00 */
[----:B------:R-:W-:Y:S01]  /*4320*/  IMAD.MOV.U32 R3, RZ, RZ, R15 ;  /* 0x000000ffff037224 */ /* 0x000fe200078e000f */
[----:B------:R-:W-:Y:S02]  /*4330*/  MOV R8, R16 ;  /* 0x0000001000087202 */ /* 0x000fe40000000f00 */
[----:B------:R-:W-:Y:S02]  /*4340*/  MOV R9, R17 ;  /* 0x0000001100097202 */ /* 0x000fe40000000f00 */
[----:B------:R-:W-:-:S07]  /*4350*/  MOV R0, 0x4370 ;  /* 0x0000437000007802 */ /* 0x000fce0000000f00 */
[----:B------:R-:W-:Y:S05]  /*4360*/  CALL.REL.NOINC `($__internal_20_$__cuda_sm20_div_s64) ;  /* 0x00000000000c7944 */ /* 0x000fea0003c00000 */
.L_x_23380:
[----:B------:R-:W-:Y:S05]  /*4370*/  BSYNC.RECONVERGENT B0 ;  /* 0x0000000000007941 */ /* 0x000fea0003800200 */
.L_x_23375:
[----:B------:R-:W-:Y:S01]  /*4380*/  STG.E.64 desc[UR6][R18.64], R4 ;  /* 0x0000000412007986 */ /* 0x000fe2000c101b06 */
[----:B------:R-:W-:Y:S05]  /*4390*/  EXIT ;  /* 0x000000000000794d */ /* 0x000fea0003800000 */
        .weak           $__internal_20_$__cuda_sm20_div_s64
        .type           $__internal_20_$__cuda_sm20_div_s64,@function
        .size           $__internal_20_$__cuda_sm20_div_s64,(.L_x_32771 - $__internal_20_$__cuda_sm20_div_s64)
$__internal_20_$__cuda_sm20_div_s64:
[-C--:B------:R-:W-:Y:S02]  /*43a0*/  IADD3 R13, P1, PT, RZ, -R8.reuse, RZ ;  /* 0x80000008ff0d7210 */ /* 0x080fe40007f3e0ff */
[----:B------:R-:W-:Y:S02]  /*43b0*/  ISETP.GE.AND P0, PT, R9, RZ, PT ;  /* 0x000000ff0900720c */ /* 0x000fe40003f06270 */
[----:B------:R-:W-:Y:S01]  /*43c0*/  ISETP.GE.AND P3, PT, R3, RZ, PT ;  /* 0x000000ff0300720c */ /* 0x000fe20003f66270 */
[----:B------:R-:W-:Y:S01]  /*43d0*/  IMAD.X R2, RZ, RZ, ~R9, P1 ;  /* 0x000000ffff027224 */ /* 0x000fe200008e0e09 */
[----:B------:R-:W-:-:S04]  /*43e0*/  SEL R12, R13, R8, !P0 ;  /* 0x000000080d0c7207 */ /* 0x000fc80004000000 */
[----:B------:R-:W-:-:S04]  /*43f0*/  SEL R13, R2, R9, !P0 ;  /* 0x00000009020d7207 */ /* 0x000fc80004000000 */
[----:B------:R-:W0:Y:S02]  /*4400*/  I2F.U64.RP R2, R12 ;  /* 0x0000000c00027312 */ /* 0x000e240000309000 */
[----:B0-----:R-:W0:Y:S02]  /*4410*/  MUFU.RCP R10, R2 ;  /* 0x00000002000a7308 */ /* 0x001e240000001000 */
[----:B0-----:R-:W-:-:S15]  /*4420*/  IADD3 R10, PT, PT, R10, 0x1ffffffe, RZ ;  /* 0x1ffffffe0a0a7810 */ /* 0x001fde0007ffe0ff */
        /* <DEDUP_REMOVED lines=9> */
[----:B------:R-:W-:-:S03]  /*44c0*/  IMAD.HI.U32 R24, R22, R5, RZ ;  /* 0x0000000516187227 */ /* 0x000fc600078e00ff */
[----:B------:R-:W-:-:S05]  /*44d0*/  IADD3.X R4, PT, PT, RZ, ~R4, RZ, P0, !PT ;  /* 0x80000004ff047210 */ /* 0x000fca00007fe4ff */
[----:B------:R-:W-:-:S04]  /*44e0*/  IMAD.WIDE.U32 R24, P0, R22, R4, R24 ;  /* 0x0000000416187225 */ /* 0x000fc80007800018 */
[C---:B------:R-:W-:Y:S02]  /*44f0*/  IMAD R2, R23.reuse, R4, RZ ;  /* 0x0000000417027224 */ /* 0x040fe400078e02ff */
[----:B------:R-:W-:-:S04]  /*4500*/  IMAD.HI.U32 R5, P1, R23, R5, R24 ;  /* 0x0000000517057227 */ /* 0x000fc80007820018 */
[----:B------:R-:W-:Y:S01]  /*4510*/  IMAD.HI.U32 R4, R23, R4, RZ ;  /* 0x0000000417047227 */ /* 0x000fe200078e00ff */
[----:B------:R-:W-:-:S04]  /*4520*/  IADD3 R11, P2, PT, R2, R5, RZ ;  /* 0x00000005020b7210 */ /* 0x000fc80007f5e0ff */
[----:B------:R-:W-:Y:S01]  /*4530*/  IADD3.X R4, PT, PT, R4, R23, RZ, P0, !PT ;  /* 0x0000001704047210 */ /* 0x000fe200007fe4ff */
[----:B------:R-:W-:-:S03]  /*4540*/  IMAD.WIDE.U32 R22, R11, R12, RZ ;  /* 0x0000000c0b167225 */ /* 0x000fc600078e00ff */
[----:B------:R-:W-:Y:S01]  /*4550*/  IADD3.X R5, PT, PT, RZ, RZ, R4, P2, P1 ;  /* 0x000000ffff057210 */ /* 0x000fe200017e2404 */
[----:B------:R-:W-:Y:S01]  /*4560*/  IMAD R2, R11, R13, R23 ;  /* 0x0000000d0b027224 */ /* 0x000fe200078e0217 */
[----:B------:R-:W-:-:S03]  /*4570*/  IADD3 R4, P0, PT, RZ, -R22, RZ ;  /* 0x80000016ff047210 */ /* 0x000fc60007f1e0ff */
[----:B------:R-:W-:Y:S02]  /*4580*/  IMAD R2, R5, R12, R2 ;  /* 0x0000000c05027224 */ /* 0x000fe400078e0202 */
[----:B------:R-:W-:-:S03]  /*4590*/  IMAD.HI.U32 R10, R11, R4, RZ ;  /* 0x000000040b0a7227 */ /* 0x000fc600078e00ff */
[----:B------:R-:W-:-:S05]  /*45a0*/  IADD3.X R2, PT, PT, RZ, ~R2, RZ, P0, !PT ;  /* 0x80000002ff027210 */ /* 0x000fca00007fe4ff */
[----:B------:R-:W-:Y:S01]  /*45b0*/  IMAD.WIDE.U32 R22, P0, R11, R2, R10 ;  /* 0x000000020b167225 */ /* 0x000fe2000780000a */
[----:B------:R-:W-:-:S03]  /*45c0*/  IADD3 R11, P4, PT, RZ, -R6, RZ ;  /* 0x80000006ff0b7210 */ /* 0x000fc60007f9e0ff */
[----:B------:R-:W-:Y:S01]  /*45d0*/  IMAD R7, R5, R2, RZ ;  /* 0x0000000205077224 */ /* 0x000fe200078e02ff */
[----:B------:R-:W-:Y:S01]  /*45e0*/  SEL R11, R11, R6, !P3 ;  /* 0x000000060b0b7207 */ /* 0x000fe20005800000 */
[----:B------:R-:W-:-:S04]  /*45f0*/  IMAD.HI.U32 R4, P1, R5, R4, R22 ;  /* 0x0000000405047227 */ /* 0x000fc80007820016 */
[----:B------:R-:W-:Y:S02]  /*4600*/  HFMA2 R23, -RZ, RZ, 0, 0 ;  /* 0x00000000ff177431 */ /* 0x000fe400000001ff */
[----:B------:R-:W-:Y:S01]  /*4610*/  IMAD.HI.U32 R2, R5, R2, RZ ;  /* 0x0000000205027227 */ /* 0x000fe200078e00ff */
[----:B------:R-:W-:-:S03]  /*4620*/  IADD3 R6, P2, PT, R7, R4, RZ ;  /* 0x0000000407067210 */ /* 0x000fc60007f5e0ff */
[----:B------:R-:W-:Y:S01]  /*4630*/  IMAD.X R4, RZ, RZ, ~R3, P4 ;  /* 0x000000ffff047224 */ /* 0x000fe200020e0e03 */
[----:B------:R-:W-:Y:S01]  /*4640*/  IADD3.X R2, PT, PT, R2, R5, RZ, P0, !PT ;  /* 0x0000000502027210 */ /* 0x000fe200007fe4ff */
[----:B------:R-:W-:-:S03]  /*4650*/  IMAD.HI.U32 R22, R6, R11, RZ ;  /* 0x0000000b06167227 */ /* 0x000fc600078e00ff */
[-C--:B------:R-:W-:Y:S02]  /*4660*/  SEL R5, R4, R3.reuse, !P3 ;  /* 0x0000000304057207 */ /* 0x080fe40005800000 */
[----:B------:R-:W-:Y:S02]  /*4670*/  IADD3.X R4, PT, PT, RZ, RZ, R2, P2, P1 ;  /* 0x000000ffff047210 */ /* 0x000fe400017e2402 */
[----:B------:R-:W-:Y:S01]  /*4680*/  LOP3.LUT R3, R9, R3, RZ, 0x3c, !PT ;  /* 0x0000000309037212 */ /* 0x000fe200078e3cff */
[----:B------:R-:W-:-:S04]  /*4690*/  IMAD.WIDE.U32 R6, R6, R5, R22 ;  /* 0x0000000506067225 */ /* 0x000fc800078e0016 */
[C---:B------:R-:W-:Y:S02]  /*46a0*/  IMAD R2, R4.reuse, R5, RZ ;  /* 0x0000000504027224 */ /* 0x040fe400078e02ff */
[----:B------:R-:W-:-:S04]  /*46b0*/  IMAD.HI.U32 R7, P0, R4, R11, R6 ;  /* 0x0000000b04077227 */ /* 0x000fc80007800006 */
[----:B------:R-:W-:Y:S01]  /*46c0*/  IMAD.HI.U32 R4, R4, R5, RZ ;  /* 0x0000000504047227 */ /* 0x000fe200078e00ff */
[----:B------:R-:W-:-:S03]  /*46d0*/  IADD3 R2, P1, PT, R2, R7, RZ ;  /* 0x0000000702027210 */ /* 0x000fc60007f3e0ff */
[----:B------:R-:W-:Y:S02]  /*46e0*/  IMAD.X R4, RZ, RZ, R4, P0 ;  /* 0x000000ffff047224 */ /* 0x000fe400000e0604 */
[----:B------:R-:W-:-:S03]  /*46f0*/  IMAD.WIDE.U32 R6, R2, R12, RZ ;  /* 0x0000000c02067225 */ /* 0x000fc600078e00ff */
[----:B------:R-:W-:Y:S01]  /*4700*/  IADD3.X R4, PT, PT, RZ, R4, RZ, P1, !PT ;  /* 0x00000004ff047210 */ /* 0x000fe20000ffe4ff */
[----:B------:R-:W-:Y:S01]  /*4710*/  IMAD R7, R2, R13, R7 ;  /* 0x0000000d02077224 */ /* 0x000fe200078e0207 */
[----:B------:R-:W-:-:S03]  /*4720*/  IADD3 R11, P1, PT, -R6, R11, RZ ;  /* 0x0000000b060b7210 */ /* 0x000fc60007f3e1ff */
[-C--:B------:R-:W-:Y:S01]  /*4730*/  IMAD R6, R4, R12.reuse, R7 ;  /* 0x0000000c04067224 */ /* 0x080fe200078e0207 */
[CC--:B------:R-:W-:Y:S02]  /*4740*/  ISETP.GE.U32.AND P0, PT, R11.reuse, R12.reuse, PT ;  /* 0x0000000c0b00720c */ /* 0x0c0fe40003f06070 */
[----:B------:R-:W-:Y:S02]  /*4750*/  IADD3 R7, P2, PT, R2, 0x1, RZ ;  /* 0x0000000102077810 */ /* 0x000fe40007f5e0ff */
[----:B------:R-:W-:Y:S02]  /*4760*/  IADD3.X R5, PT, PT, ~R6, R5, RZ, P1, !PT ;  /* 0x0000000506057210 */ /* 0x000fe40000ffe5ff */
[----:B------:R-:W-:Y:S02]  /*4770*/  IADD3 R10, P1, PT, R11, -R12, RZ ;  /* 0x8000000c0b0a7210 */ /* 0x000fe40007f3e0ff */
[----:B------:R-:W-:-:S03]  /*4780*/  ISETP.GE.U32.AND.EX P0, PT, R5, R13, PT, P0 ;  /* 0x0000000d0500720c */ /* 0x000fc60003f06100 */
[----:B------:R-:W-:Y:S01]  /*4790*/  IMAD.X R6, R5, 0x1, ~R13, P1 ;  /* 0x0000000105067824 */ /* 0x000fe200008e0e0d */
[----:B------:R-:W-:Y:S02]  /*47a0*/  SEL R10, R10, R11, P0 ;  /* 0x0000000b0a0a7207 */ /* 0x000fe40000000000 */
[----:B------:R-:W-:Y:S02]  /*47b0*/  IADD3.X R11, PT, PT, RZ, R4, RZ, P2, !PT ;  /* 0x00000004ff0b7210 */ /* 0x000fe400017fe4ff */
[----:B------:R-:W-:Y:S02]  /*47c0*/  SEL R5, R6, R5, P0 ;  /* 0x0000000506057207 */ /* 0x000fe40000000000 */
[----:B------:R-:W-:Y:S02]  /*47d0*/  SEL R7, R7, R2, P0 ;  /* 0x0000000207077207 */ /* 0x000fe40000000000 */
[----:B------:R-:W-:Y:S02]  /*47e0*/  ISETP.GE.U32.AND P1, PT, R10, R12, PT ;  /* 0x0000000c0a00720c */ /* 0x000fe40003f26070 */
[----:B------:R-:W-:-:S02]  /*47f0*/  SEL R11, R11, R4, P0 ;  /* 0x000000040b0b7207 */ /* 0x000fc40000000000 */
[----:B------:R-:W-:Y:S02]  /*4800*/  IADD3 R2, P2, PT, R7, 0x1, RZ ;  /* 0x0000000107027810 */ /* 0x000fe40007f5e0ff */
[----:B------:R-:W-:Y:S02]  /*4810*/  ISETP.GE.U32.AND.EX P0, PT, R5, R13, PT, P1 ;  /* 0x0000000d0500720c */ /* 0x000fe40003f06110 */
[----:B------:R-:W-:Y:S02]  /*4820*/  IADD3.X R4, PT, PT, RZ, R11, RZ, P2, !PT ;  /* 0x0000000bff047210 */ /* 0x000fe400017fe4ff */
[----:B------:R-:W-:Y:S02]  /*4830*/  SEL R2, R2, R7, P0 ;  /* 0x0000000702027207 */ /* 0x000fe40000000000 */
[----:B------:R-:W-:Y:S02]  /*4840*/  SEL R4, R4, R11, P0 ;  /* 0x0000000b04047207 */ /* 0x000fe40000000000 */
[----:B------:R-:W-:-:S02]  /*4850*/  IADD3 R5, P2, PT, RZ, -R2, RZ ;  /* 0x80000002ff057210 */ /* 0x000fc40007f5e0ff */
[----:B------:R-:W-:Y:S02]  /*4860*/  ISETP.GE.AND P1, PT, R3, RZ, PT ;  /* 0x000000ff0300720c */ /* 0x000fe40003f26270 */
[----:B------:R-:W-:Y:S01]  /*4870*/  ISETP.NE.U32.AND P0, PT, R8, RZ, PT ;  /* 0x000000ff0800720c */ /* 0x000fe20003f05070 */
[----:B------:R-:W-:Y:S01]  /*4880*/  IMAD.X R3, RZ, RZ, ~R4, P2 ;  /* 0x000000ffff037224 */ /* 0x000fe200010e0e04 */
[----:B------:R-:W-:Y:S02]  /*4890*/  SEL R5, R5, R2, !P1 ;  /* 0x0000000205057207 */ /* 0x000fe40004800000 */
[----:B------:R-:W-:Y:S02]  /*48a0*/  ISETP.NE.AND.EX P0, PT, R9, RZ, PT, P0 ;  /* 0x000000ff0900720c */ /* 0x000fe40003f05300 */
[----:B------:R-:W-:Y:S01]  /*48b0*/  SEL R2, R3, R4, !P1 ;  /* 0x0000000403027207 */ /* 0x000fe20004800000 */
[----:B------:R-:W-:Y:S01]  /*48c0*/  HFMA2 R3, -RZ, RZ, 0, 0 ;  /* 0x00000000ff037431 */ /* 0x000fe200000001ff */
[----:B------:R-:W-:-:S02]  /*48d0*/  SEL R4, R5, 0xffffffff, P0 ;  /* 0xffffffff05047807 */ /* 0x000fc40000000000 */
[----:B------:R-:W-:Y:S02]  /*48e0*/  SEL R5, R2, 0xffffffff, P0 ;  /* 0xffffffff02057807 */ /* 0x000fe40000000000 */
[----:B------:R-:W-:-:S04]  /*48f0*/  MOV R2, R0 ;  /* 0x0000000000027202 */ /* 0x000fc80000000f00 */
[----:B------:R-:W-:Y:S05]  /*4900*/  RET.REL.NODEC R2 `(_ZN2at6native18elementwise_kernelILi128ELi2EZNS0_22gpu_kernel_impl_nocastINS0_13BinaryFunctorIlllZZZNS0_15binary_internal21div_floor_kernel_cudaERNS_18TensorIteratorBaseEENKUlvE_clEvENKUlvE2_clEvEUlllE_EEEEvS6_RKT_EUliE_EEviT1_) ;  /* 0xffffffb402bc7950 */ /* 0x000fea0003c3ffff */
.L_x_23382:
        /* <DEDUP_REMOVED lines=15> */
.L_x_32771:


//--------------------- .text._ZN2at6native27unrolled_elementwise_kernelINS0_13BinaryFunctorIlllZZZNS0_15binary_internal21div_floor_kernel_cudaERNS_18TensorIteratorBaseEENKUlvE_clEvENKUlvE2_clEvEUlllE_EESt5arrayIPcLm3EELi4E23TrivialOffsetCalculatorILi2EjESD_ILi1EjENS0_6memory15LoadWithoutCastENSG_16StoreWithoutCastEEEviT_T0_T2_T3_T4_T5_ --------------------------
	.section	.text._ZN2at6native27unrolled_elementwise_kernelINS0_13BinaryFunctorIlllZZZNS0_15binary_internal21div_floor_kernel_cudaERNS_18TensorIteratorBaseEENKUlvE_clEvENKUlvE2_clEvEUlllE_EESt5arrayIPcLm3EELi4E23TrivialOffsetCalculatorILi2EjESD_ILi1EjENS0_6memory15LoadWithoutCastENSG_16StoreWithoutCastEEEviT_T0_T2_T3_T4_T5_,"ax",@progbits
	.align	128
        .global         _ZN2at6native27unrolled_elementwise_kernelINS0_13BinaryFunctorIlllZZZNS0_15binary_internal21div_floor_kernel_cudaERNS_18TensorIteratorBaseEENKUlvE_clEvENKUlvE2_clEvEUlllE_EESt5arrayIPcLm3EELi4E23TrivialOffsetCalculatorILi2EjESD_ILi1EjENS0_6memory15LoadWithoutCastENSG_16StoreWithoutCastEEEviT_T0_T2_T3_T4_T5_
        .type           _ZN2at6native27unrolled_elementwise_kernelINS0_13BinaryFunctorIlllZZZNS0_15binary_internal21div_floor_kernel_cudaERNS_18TensorIteratorBaseEENKUlvE_clEvENKUlvE2_clEvEUlllE_EESt5arrayIPcLm3EELi4E23TrivialOffsetCalculatorILi2EjESD_ILi1EjENS0_6memory15LoadWithoutCastENSG_16StoreWithoutCastEEEviT_T0_T2_T3_T4_T5_,@function
        .size           _ZN2at6native27unrolled_elementwise_kernelINS0_13BinaryFunctorIlllZZZNS0_15binary_internal21div_floor_kernel_cudaERNS_18TensorIteratorBaseEENKUlvE_clEvENKUlvE2_clEvEUlllE_EESt5arrayIPcLm3EELi4E23TrivialOffsetCalculatorILi2EjESD_ILi1EjENS0_6memory15LoadWithoutCastENSG_16StoreWithoutCastEEEviT_T0_T2_T3_T4_T5_,(.L_x_32772 - _ZN2at6native27unrolled_elementwise_kernelINS0_13BinaryFunctorIlllZZZNS0_15binary_internal21div_floor_kernel_cudaERNS_18TensorIteratorBaseEENKUlvE_clEvENKUlvE2_clEvEUlllE_EESt5arrayIPcLm3EELi4E23TrivialOffsetCalculatorILi2EjESD_ILi1EjENS0_6memory15LoadWithoutCastENSG_16StoreWithoutCastEEEviT_T0_T2_T3_T4_T5_)
        .other          _ZN2at6native27unrolled_elementwise_kernelINS0_13BinaryFunctorIlllZZZNS0_15binary_internal21div_floor_kernel_cudaERNS_18TensorIteratorBaseEENKUlvE_clEvENKUlvE2_clEvEUlllE_EESt5arrayIPcLm3EELi4E23TrivialOffsetCalculatorILi2EjESD_ILi1EjENS0_6memory15LoadWithoutCastENSG_16StoreWithoutCastEEEviT_T0_T2_T3_T4_T5_,@"STO_CUDA_ENTRY STV_DEFAULT"
_ZN2at6native27unrolled_elementwise_kernelINS0_13BinaryFunctorIlllZZZNS0_15binary_internal21div_floor_kernel_cudaERNS_18TensorIteratorBaseEENKUlvE_clEvENKUlvE2_clEvEUlllE_EESt5arrayIPcLm3EELi4E23TrivialOffsetCalculatorILi2EjESD_ILi1EjENS0_6memory15LoadWithoutCastENSG_16StoreWithoutCastEEEviT_T0_T2_T3_T4_T5_:
.text._ZN2at6native27unrolled_elementwise_kernelINS0_13BinaryFunctorIlllZZZNS0_15binary_internal21div_floor_kernel_cudaERNS_18TensorIteratorBaseEENKUlvE_clEvENKUlvE2_clEvEUlllE_EESt5arrayIPcLm3EELi4E23TrivialOffsetCalculatorILi2EjESD_ILi1EjENS0_6memory15LoadWithoutCastENSG_16StoreWithoutCastEEEviT_T0_T2_T3_T4_T5_:
        /* <DEDUP_REMOVED lines=20> */
[C---:B-1----:R-:W-:Y:S01]  /*0140*/  @!P0 IMAD.WIDE.U32 R28, R19.reuse, 0x8, R28 ;  /* 0x00000008131c8825 */ /* 0x042fe200078e001c */
[----:B------:R-:W1:Y:S03]  /*0150*/  LDC.64 R8, c[0x0][0x390] ;  /* 0x0000e400ff087b82 */ /* 0x000e660000000a00 */
[----:B0-----:R-:W-:-:S05]  /*0160*/  @!P0 IMAD.WIDE.U32 R32, R19, 0x8, R32 ;  /* 0x0000000813208825 */ /* 0x001fca00078e0020 */
[----:B------:R-:W0:Y:S03]  /*0170*/  LDC.64 R6, c[0x0][0x398] ;  /* 0x0000e600ff067b82 */ /* 0x000e260000000a00 */
[----:B------:R-:W-:Y:S01]  /*0180*/  @!P1 IMAD R31, R0, 0x200, R17 ;  /* 0x00000200001f9824 */ /* 0x000fe200078e0211 */
[----:B------:R-:W-:Y:S02]  /*0190*/  @!P1 IADD3 R17, PT, PT, R17, 0x80, RZ ;  /* 0x0000008011119810 */ /* 0x000fe40007ffe0ff */
[----:B------:R-:W-:Y:S01]  /*01a0*/  CS2R R18, SRZ ;  /* 0x0000000000127805 */ /* 0x000fe2000001ff00 */
[----:B------:R0:W5:Y:S01]  /*01b0*/  @!P0 LDG.E.64 R24, desc[UR4][R28.64] ;  /* 0x000000041c188981 */ /* 0x000162000c1e1b00 */
[----:B---3--:R-:W-:Y:S01]  /*01c0*/  @!P1 IMAD.WIDE.U32 R34, R31, 0x8, R12 ;  /* 0x000000081f229825 */ /* 0x008fe200078e000c */
[----:B------:R-:W-:Y:S02]  /*01d0*/  ISETP.GE.AND P3, PT, R17, R2, PT ;  /* 0x000000021100720c */ /* 0x000fe40003f66270 */
[----:B------:R3:W5:Y:S01]  /*01e0*/  @!P0 LDG.E.64 R22, desc[UR4][R32.64] ;  /* 0x0000000420168981 */ /* 0x000762000c1e1b00 */
[----:B----4-:R-:W-:-:S03]  /*01f0*/  @!P1 IMAD.WIDE.U32 R4, R31, 0x8, R4 ;  /* 0x000000081f049825 */ /* 0x010fc600078e0004 */
[----:B------:R3:W5:Y:S04]  /*0200*/  @!P1 LDG.E.64 R20, desc[UR4][R34.64] ;  /* 0x0000000422149981 */ /* 0x000768000c1e1b00 */
[----:B------:R3:W5:Y:S03]  /*0210*/  @!P1 LDG.E.64 R18, desc[UR4][R4.64] ;  /* 0x0000000404129981 */ /* 0x000766000c1e1b00 */
[----:B------:R-:W-:Y:S02]  /*0220*/  @!P3 IMAD R15, R0, 0x200, R17 ;  /* 0x00000200000fb824 */ /* 0x000fe400078e0211 */
[----:B------:R-:W-:-:S05]  /*0230*/  @!P3 VIADD R17, R17, 0x80 ;  /* 0x000000801111b836 */ /* 0x000fca0000000000 */
[----:B------:R-:W-:Y:S01]  /*0240*/  ISETP.GE.AND P2, PT, R17, R2, PT ;  /* 0x000000021100720c */ /* 0x000fe20003f46270 */
[----:B--2---:R-:W-:-:S04]  /*0250*/  @!P3 IMAD.WIDE.U32 R26, R15, 0x8, R26 ;  /* 0x000000080f1ab825 */ /* 0x004fc800078e001a */
[----:B------:R-:W-:Y:S01]  /*0260*/  @!P3 IMAD.WIDE.U32 R30, R15, 0x8, R10 ;  /* 0x000000080f1eb825 */ /* 0x000fe200078e000a */
[----:B------:R-:W-:Y:S02]  /*0270*/  CS2R R14, SRZ ;  /* 0x00000000000e7805 */ /* 0x000fe4000001ff00 */
[----:B------:R-:W-:-:S04]  /*0280*/  CS2R R10, SRZ ;  /* 0x00000000000a7805 */ /* 0x000fc8000001ff00 */
[----:B------:R3:W5:Y:S01]  /*0290*/  @!P3 LDG.E.64 R14, desc[UR4][R30.64] ;  /* 0x000000041e0eb981 */ /* 0x000762000c1e1b00 */
[----:B------:R-:W-:Y:S02]  /*02a0*/  @!P2 LEA R13, R0, R17, 0x9 ;  /* 0x00000011000da211 */ /* 0x000fe400078e48ff */
[----:B------:R-:W-:-:S03]  /*02b0*/  CS2R R16, SRZ ;  /* 0x0000000000107805 */ /* 0x000fc6000001ff00 */
[----:B-1----:R-:W-:-:S03]  /*02c0*/  @!P2 IMAD.WIDE.U32 R8, R13, 0x8, R8 ;  /* 0x000000080d08a825 */ /* 0x002fc600078e0008 */
[----:B------:R3:W5:Y:S01]  /*02d0*/  @!P3 LDG.E.64 R16, desc[UR4][R26.64] ;  /* 0x000000041a10b981 */ /* 0x000762000c1e1b00 */
[----:B0-----:R-:W-:Y:S01]  /*02e0*/  @!P2 IMAD.WIDE.U32 R6, R13, 0x8, R6 ;  /* 0x000000080d06a825 */ /* 0x001fe200078e0006 */
[----:B------:R-:W-:-:S04]  /*02f0*/  CS2R R12, SRZ ;  /* 0x00000000000c7805 */ /* 0x000fc8000001ff00 */
[----:B------:R3:W5:Y:S04]  /*0300*/  @!P2 LDG.E.64 R10, desc[UR4][R6.64] ;  /* 0x00000004060aa981 */ /* 0x000768000c1e1b00 */
[----:B------:R3:W5:Y:S01]  /*0310*/  @!P2 LDG.E.64 R12, desc[UR4][R8.64] ;  /* 0x00000004080ca981 */ /* 0x000762000c1e1b00 */
[----:B------:R-:W-:Y:S01]  /*0320*/  ISETP.GE.AND P0, PT, R3, R2, PT ;  /* 0x000000020300720c */ /* 0x000fe20003f06270 */
[----:B------:R-:W-:-:S12]  /*0330*/  BSSY.RECONVERGENT B0, `(.L_x_23383) ;  /* 0x0000058000007945 */ /* 0x000fd80003800200 */
[----:B---3--:R-:W-:Y:S05]  /*0340*/  @P0 BRA `(.L_x_23384) ;  /* 0x0000000400580947 */ /* 0x008fea0003800000 */
        /* <DEDUP_REMOVED lines=10> */
[----:B------:R-:W-:-:S07]  /*03f0*/  ISETP.NE.U32.AND P2, PT, R22, RZ, PT ;  /* 0x000000ff1600720c */ /* 0x000fce0003f45070 */
[----:B0-----:R-:W0:Y:S02]  /*0400*/  MUFU.RCP R6, R6 ;  /* 0x0000000600067308 */ /* 0x001e240000001000 */
[----:B0-----:R-:W-:-:S06]  /*0410*/  VIADD R4, R6, 0xffffffe ;  /* 0x0ffffffe06047836 */ /* 0x001fcc0000000000 */
[----:B------:R0:W1:Y:S02]  /*0420*/  F2I.FTZ.U32.TRUNC.NTZ R5, R4 ;  /* 0x0000000400057305 */ /* 0x000064000021f000 */
[----:B0-----:R-:W-:Y:S02]  /*0430*/  IMAD.MOV.U32 R4, RZ, RZ, RZ ;  /* 0x000000ffff047224 */ /* 0x001fe400078e00ff */
[----:B-1----:R-:W-:-:S04]  /*0440*/  IMAD.MOV R7, RZ, RZ, -R5 ;  /* 0x000000ffff077224 */ /* 0x002fc800078e0a05 */
[----:B------:R-:W-:-:S04]  /*0450*/  IMAD R7, R7, R22, RZ ;  /* 0x0000001607077224 */ /* 0x000fc800078e02ff */
[----:B------:R-:W-:-:S06]  /*0460*/  IMAD.HI.U32 R5, R5, R7, R4 ;  /* 0x0000000705057227 */ /* 0x000fcc00078e0004 */
[----:B------:R-:W-:-:S05]  /*0470*/  IMAD.HI.U32 R4, R5, R24, RZ ;  /* 0x0000001805047227 */ /* 0x000fca00078e00ff */
[----:B------:R-:W-:-:S05]  /*0480*/  IADD3 R5, PT, PT, -R4, RZ, RZ ;  /* 0x000000ff04057210 */ /* 0x000fca0007ffe1ff */
[----:B------:R-:W-:-:S05]  /*0490*/  IMAD R5, R22, R5, R24 ;  /* 0x0000000516057224 */ /* 0x000fca00078e0218 */
[----:B------:R-:W-:-:S13]  /*04a0*/  ISETP.GE.U32.AND P0, PT, R5, R22, PT ;  /* 0x000000160500720c */ /* 0x000fda0003f06070 */
[----:B------:R-:W-:Y:S02]  /*04b0*/  @P0 IMAD.IADD R5, R5, 0x1, -R22 ;  /* 0x0000000105050824 */ /* 0x000fe400078e0a16 */
[----:B------:R-:W-:-:S03]  /*04c0*/  @P0 VIADD R4, R4, 0x1 ;  /* 0x0000000104040836 */ /* 0x000fc60000000000 */
[----:B------:R-:W-:-:S13]  /*04d0*/  ISETP.GE.U32.AND P1, PT, R5, R22, PT ;  /* 0x000000160500720c */ /* 0x000fda0003f26070 */
[----:B------:R-:W-:Y:S01]  /*04e0*/  @P1 VIADD R4, R4, 0x1 ;  /* 0x0000000104041836 */ /* 0x000fe20000000000 */
[----:B------:R-:W-:-:S04]  /*04f0*/  @!P2 LOP3.LUT R4, RZ, R22, RZ, 0x33, !PT ;  /* 0x00000016ff04a212 */ /* 0x000fc800078e33ff */
[----:B------:R-:W-:-:S05]  /*0500*/  IADD3 R5, PT, PT, -R4, RZ, RZ ;  /* 0x000000ff04057210 */ /* 0x000fca0007ffe1ff */
[----:B------:R-:W-:Y:S02]  /*0510*/  IMAD R22, R22, R5, R24 ;  /* 0x0000000516167224 */ /* 0x000fe400078e0218 */
[----:B------:R-:W-:-:S03]  /*0520*/  IMAD.MOV.U32 R5, RZ, RZ, RZ ;  /* 0x000000ffff057224 */ /* 0x000fc600078e00ff */
[----:B------:R-:W-:-:S04]  /*0530*/  ISETP.NE.U32.AND P0, PT, R22, RZ, PT ;  /* 0x000000ff1600720c */ /* 0x000fc80003f05070 */
[----:B------:R-:W-:Y:S01]  /*0540*/  ISETP.NE.AND.EX P0, PT, RZ, RZ, PT, P0 ;  /* 0x000000ffff00720c */ /* 0x000fe20003f05300 */
[----:B------:R-:W-:-:S12]  /*0550*/  BRA `(.L_x_23388) ;  /* 0x0000000000407947 */ /* 0x000fd80003800000 */
.L_x_23387:
[----:B------:R-:W-:Y:S01]  /*0560*/  IMAD.MOV.U32 R4, RZ, RZ, R24 ;  /* 0x000000ffff047224 */ /* 0x000fe200078e0018 */
[----:B------:R-:W-:Y:S01]  /*0570*/  MOV R8, R22 ;  /* 0x0000001600087202 */ /* 0x000fe20000000f00 */
[----:B------:R-:W-:Y:S01]  /*0580*/  IMAD.MOV.U32 R32, RZ, RZ, R25 ;  /* 0x000000ffff207224 */ /* 0x000fe200078e0019 */
[----:B------:R-:W-:Y:S01]  /*0590*/  MOV R6, 0x5c0 ;  /* 0x000005c000067802 */ /* 0x000fe20000000f00 */
[----:B------:R-:W-:-:S07]  /*05a0*/  IMAD.MOV.U32 R5, RZ, RZ, R23 ;  /* 0x000000ffff057224 */ /* 0x000fce00078e0017 */
[----:B------:R-:W-:Y:S05]  /*05b0*/  CALL.REL.NOINC `($__internal_21_$__cuda_sm20_div_s64) ;  /* 0x00000014007c7944 */ /* 0x000fea0003c00000 */
        /* <DEDUP_REMOVED lines=8> */
[----:B------:R-:W-:-:S05]  /*0640*/  IMAD.IADD R6, R7, 0x1, R9 ;  /* 0x0000000107067824 */ /* 0x000fca00078e0209 */
[----:B------:R-:W-:-:S13]  /*0650*/  ISETP.NE.AND.EX P0, PT, R6, RZ, PT, P0 ;  /* 0x000000ff0600720c */ /* 0x000fda0003f05300 */
.L_x_23388:
[----:B------:R-:W-:Y:S05]  /*0660*/  BSYNC.RECONVERGENT B1 ;  /* 0x0000000000017941 */ /* 0x000fea0003800200 */
.L_x_23386:
[----:B------:R-:W-:-:S04]  /*0670*/  SEL R7, RZ, 0xffffffff, !P0 ;  /* 0xffffffffff077807 */ /* 0x000fc80004000000 */
[----:B------:R-:W-:-:S05]  /*0680*/  IADD3 R22, P0, PT, R4, R7, RZ ;  /* 0x0000000704167210 */ /* 0x000fca0007f1e0ff */
[----:B------:R-:W-:Y:S01]  /*0690*/  IMAD.X R23, R5, 0x1, R7, P0 ;  /* 0x0000000105177824 */ /* 0x000fe200000e0607 */
[----:B------:R-:W-:Y:S07]  /*06a0*/  BRA `(.L_x_23384) ;  /* 0x0000000000807947 */ /* 0x000fee0003800000 */
.L_x_23385:
[----:B------:R-:W-:-:S04]  /*06b0*/  LOP3.LUT R4, R25, R23, RZ, 0xfc, !PT ;  /* 0x0000001719047212 */ /* 0x000fc800078efcff */
[----:B------:R-:W-:-:S13]  /*06c0*/  ISETP.NE.U32.AND P0, PT, R4, RZ, PT ;  /* 0x000000ff0400720c */ /* 0x000fda0003f05070 */
[----:B------:R-:W-:Y:S05]  /*06d0*/  @P0 BRA `(.L_x_23389) ;  /* 0x0000000000540947 */ /* 0x000fea0003800000 */
[----:B------:R-:W0:Y:S01]  /*06e0*/  I2F.U32.RP R6, R22 ;  /* 0x0000001600067306 */ /* 0x000e220000209000 */
[----:B------:R-:W-:Y:S01]  /*06f0*/  ISETP.NE.U32.AND P2, PT, R22, RZ, PT ;  /* 0x000000ff1600720c */ /* 0x000fe20003f45070 */
[----:B------:R-:W-:-:S06]  /*0700*/  IMAD.MOV.U32 R23, RZ, RZ, RZ ;  /* 0x000000ffff177224 */ /* 0x000fcc00078e00ff */
        /* <DEDUP_REMOVED lines=16> */
[----:B------:R-:W-:Y:S01]  /*0810*/  IMAD.MOV.U32 R22, RZ, RZ, R7 ;  /* 0x000000ffff167224 */ /* 0x000fe200078e0007 */
[----:B------:R-:W-:Y:S06]  /*0820*/  BRA `(.L_x_23384) ;  /* 0x0000000000207947 */ /* 0x000fec0003800000 */
.L_x_23389:
[----:B------:R-:W-:Y:S01]  /*0830*/  MOV R4, R24 ;  /* 0x0000001800047202 */ /* 0x000fe20000000f00 */
[----:B------:R-:W-:Y:S01]  /*0840*/  IMAD.MOV.U32 R32, RZ, RZ, R25 ;  /* 0x000000ffff207224 */ /* 0x000fe200078e0019 */
[----:B------:R-:W-:Y:S01]  /*0850*/  MOV R6, 0x890 ;  /* 0x0000089000067802 */ /* 0x000fe20000000f00 */
[----:B------:R-:W-:Y:S02]  /*0860*/  IMAD.MOV.U32 R8, RZ, RZ, R22 ;  /* 0x000000ffff087224 */ /* 0x000fe400078e0016 */
[----:B------:R-:W-:-:S07]  /*0870*/  IMAD.MOV.U32 R5, RZ, RZ, R23 ;  /* 0x000000ffff057224 */ /* 0x000fce00078e0017 */
[----:B------:R-:W-:Y:S05]  /*0880*/  CALL.REL.NOINC `($__internal_21_$__cuda_sm20_div_s64) ;  /* 0x0000001000c87944 */ /* 0x000fea0003c00000 */
[----:B------:R-:W-:Y:S01]  /*0890*/  MOV R22, R4 ;  /* 0x0000000400167202 */ /* 0x000fe20000000f00 */
[----:B------:R-:W-:-:S07]  /*08a0*/  IMAD.MOV.U32 R23, RZ, RZ, R5 ;  /* 0x000000ffff177224 */ /* 0x000fce00078e0005 */
.L_x_23384:
[----:B------:R-:W-:Y:S05]  /*08b0*/  BSYNC.RECONVERGENT B0 ;  /* 0x0000000000007941 */ /* 0x000fea0003800200 */
.L_x_23383:
[----:B------:R-:W-:Y:S01]  /*08c0*/  VIADD R9, R3, 0x80 ;  /* 0x0000008003097836 */ /* 0x000fe20000000000 */
[----:B------:R-:W-:Y:S04]  /*08d0*/  BSSY.RECONVERGENT B0, `(.L_x_23390) ;  /* 0x0000059000007945 */ /* 0x000fe80003800200 */
[----:B------:R-:W-:-:S13]  /*08e0*/  ISETP.GE.AND P0, PT, R9, R2, PT ;  /* 0x000000020900720c */ /* 0x000fda0003f06270 */
        /* <DEDUP_REMOVED lines=29> */
[----:B------:R-:W-:Y:S02]  /*0ac0*/  IMAD R18, R18, R5, R20 ;  /* 0x0000000512127224 */ /* 0x000fe400078e0214 */
[----:B------:R-:W-:-:S03]  /*0ad0*/  IMAD.MOV.U32 R5, RZ, RZ, RZ ;  /* 0x000000ffff057224 */ /* 0x000fc600078e00ff */
[----:B------:R-:W-:-:S04]  /*0ae0*/  ISETP.NE.U32.AND P0, PT, R18, RZ, PT ;  /* 0x000000ff1200720c */ /* 0x000fc80003f05070 */
[----:B------:R-:W-:Y:S01]  /*0af0*/  ISETP.NE.AND.EX P0, PT, RZ, RZ, PT, P0 ;  /* 0x000000ffff00720c */ /* 0x000fe20003f05300 */
[----:B------:R-:W-:-:S12]  /*0b00*/  BRA `(.L_x_23395) ;  /* 0x0000000000407947 */ /* 0x000fd80003800000 */
.L_x_23394:
[----:B------:R-:W-:Y:S01]  /*0b10*/  MOV R4, R20 ;  /* 0x0000001400047202 */ /* 0x000fe20000000f00 */
[----:B------:R-:W-:Y:S01]  /*0b20*/  IMAD.MOV.U32 R32, RZ, RZ, R21 ;  /* 0x000000ffff207224 */ /* 0x000fe200078e0015 */
[----:B------:R-:W-:Y:S01]  /*0b30*/  MOV R6, 0xb70 ;  /* 0x00000b7000067802 */ /* 0x000fe20000000f00 */
[----:B------:R-:W-:Y:S02]  /*0b40*/  IMAD.MOV.U32 R8, RZ, RZ, R18 ;  /* 0x000000ffff087224 */ /* 0x000fe400078e0012 */
[----:B------:R-:W-:-:S07]  /*0b50*/  IMAD.MOV.U32 R5, RZ, RZ, R19 ;  /* 0x000000ffff057224 */ /* 0x000fce00078e0013 */
[----:B------:R-:W-:Y:S05]  /*0b60*/  CALL.REL.NOINC `($__internal_21_$__cuda_sm20_div_s64) ;  /* 0x0000001000107944 */ /* 0x000fea0003c00000 */
[----:B------:R-:W-:Y:S01]  /*0b70*/  IADD3 R27, P0, PT, RZ, -R4, RZ ;  /* 0x80000004ff1b7210 */ /* 0x000fe20007f1e0ff */
[----:B------:R-:W-:Y:S02]  /*0b80*/  IMAD.MOV.U32 R6, RZ, RZ, R20 ;  /* 0x000000ffff067224 */ /* 0x000fe400078e0014 */
[----:B------:R-:W-:Y:S01]  /*0b90*/  IMAD.MOV.U32 R7, RZ, RZ, R21 ;  /* 0x000000ffff077224 */ /* 0x000fe200078e0015 */
[----:B------:R-:W-:Y:S01]  /*0ba0*/  IADD3.X R25, PT, PT, RZ, ~R5, RZ, P0, !PT ;  /* 0x80000005ff197210 */ /* 0x000fe200007fe4ff */
[----:B------:R-:W-:-:S04]  /*0bb0*/  IMAD.WIDE.U32 R6, R18, R27, R6 ;  /* 0x0000001b12067225 */ /* 0x000fc800078e0006 */
[----:B------:R-:W-:Y:S01]  /*0bc0*/  IMAD R25, R25, R18, RZ ;  /* 0x0000001219197224 */ /* 0x000fe200078e02ff */
[----:B------:R-:W-:-:S03]  /*0bd0*/  ISETP.NE.U32.AND P0, PT, R6, RZ, PT ;  /* 0x000000ff0600720c */ /* 0x000fc60003f05070 */
[----:B------:R-:W-:-:S04]  /*0be0*/  IMAD R25, R19, R27, R25 ;  /* 0x0000001b13197224 */ /* 0x000fc800078e0219 */
[----:B------:R-:W-:-:S05]  /*0bf0*/  IMAD.IADD R6, R7, 0x1, R25 ;  /* 0x0000000107067824 */ /* 0x000fca00078e0219 */
[----:B------:R-:W-:-:S13]  /*0c00*/  ISETP.NE.AND.EX P0, PT, R6, RZ, PT, P0 ;  /* 0x000000ff0600720c */ /* 0x000fda0003f05300 */
.L_x_23395:
[----:B------:R-:W-:Y:S05]  /*0c10*/  BSYNC.RECONVERGENT B1 ;  /* 0x0000000000017941 */ /* 0x000fea0003800200 */
.L_x_23393:
[----:B------:R-:W-:-:S04]  /*0c20*/  SEL R7, RZ, 0xffffffff, !P0 ;  /* 0xffffffffff077807 */ /* 0x000fc80004000000 */
[----:B------:R-:W-:-:S04]  /*0c30*/  IADD3 R18, P0, PT, R4, R7, RZ ;  /* 0x0000000704127210 */ /* 0x000fc80007f1e0ff */
[----:B------:R-:W-:Y:S01]  /*0c40*/  IADD3.X R19, PT, PT, R5, R7, RZ, P0, !PT ;  /* 0x0000000705137210 */ /* 0x000fe200007fe4ff */
[----:B------:R-:W-:Y:S08]  /*0c50*/  BRA `(.L_x_23391) ;  /* 0x0000000000807947 */ /* 0x000ff00003800000 */
.L_x_23392:
        /* <DEDUP_REMOVED lines=22> */
[----:B------:R-:W-:Y:S01]  /*0dc0*/  MOV R18, R7 ;  /* 0x0000000700127202 */ /* 0x000fe20000000f00 */
[----:B------:R-:W-:Y:S06]  /*0dd0*/  BRA `(.L_x_23391) ;  /* 0x0000000000207947 */ /* 0x000fec0003800000 */
.L_x_23396:
[----:B------:R-:W-:Y:S01]  /*0de0*/  IMAD.MOV.U32 R4, RZ, RZ, R20 ;  /* 0x000000ffff047224 */ /* 0x000fe200078e0014 */
[----:B------:R-:W-:Y:S01]  /*0df0*/  MOV R8, R18 ;  /* 0x0000001200087202 */ /* 0x000fe20000000f00 */
[----:B------:R-:W-:Y:S01]  /*0e00*/  IMAD.MOV.U32 R32, RZ, RZ, R21 ;  /* 0x000000ffff207224 */ /* 0x000fe200078e0015 */
[----:B------:R-:W-:Y:S01]  /*0e10*/  MOV R6, 0xe40 ;  /* 0x00000e4000067802 */ /* 0x000fe20000000f00 */
[----:B------:R-:W-:-:S07]  /*0e20*/  IMAD.MOV.U32 R5, RZ, RZ, R19 ;  /* 0x000000ffff057224 */ /* 0x000fce00078e0013 */
[----:B------:R-:W-:Y:S05]  /*0e30*/  CALL.REL.NOINC `($__internal_21_$__cuda_sm20_div_s64) ;  /* 0x0000000c005c7944 */ /* 0x000fea0003c00000 */
[----:B------:R-:W-:Y:S02]  /*0e40*/  IMAD.MOV.U32 R18, RZ, RZ, R4 ;  /* 0x000000ffff127224 */ /* 0x000fe400078e0004 */
[----:B------:R-:W-:-:S07]  /*0e50*/  IMAD.MOV.U32 R19, RZ, RZ, R5 ;  /* 0x000000ffff137224 */ /* 0x000fce00078e0005 */
.L_x_23391:
[----:B------:R-:W-:Y:S05]  /*0e60*/  BSYNC.RECONVERGENT B0 ;  /* 0x0000000000007941 */ /* 0x000fea0003800200 */
.L_x_23390:
[----:B------:R-:W-:Y:S01]  /*0e70*/  IADD3 R5, PT, PT, R3, 0x100, RZ ;  /* 0x0000010003057810 */ /* 0x000fe20007ffe0ff */
[----:B------:R-:W-:Y:S03]  /*0e80*/  BSSY.RECONVERGENT B0, `(.L_x_23397) ;  /* 0x0000059000007945 */ /* 0x000fe60003800200 */
        /* <DEDUP_REMOVED lines=35> */
.L_x_23401:
        /* <DEDUP_REMOVED lines=16> */
.L_x_23402:
[----:B------:R-:W-:Y:S05]  /*11c0*/  BSYNC.RECONVERGENT B1 ;  /* 0x0000000000017941 */ /* 0x000fea0003800200 */
.L_x_23400:
[----:B------:R-:W-:-:S04]  /*11d0*/  SEL R7, RZ, 0xffffffff, !P0 ;  /* 0xffffffffff077807 */ /* 0x000fc80004000000 */
[----:B------:R-:W-:-:S04]  /*11e0*/  IADD3 R14, P0, PT, R4, R7, RZ ;  /* 0x00000007040e7210 */ /* 0x000fc80007f1e0ff */
[----:B------:R-:W-:Y:S01]  /*11f0*/  IADD3.X R15, PT, PT, R5, R7, RZ, P0, !PT ;  /* 0x00000007050f7210 */ /* 0x000fe200007fe4ff */
[----:B------:R-:W-:Y:S08]  /*1200*/  BRA `(.L_x_23398) ;  /* 0x0000000000807947 */ /* 0x000ff00003800000 */
.L_x_23399:
[----:B------:R-:W-:-:S04]  /*1210*/  LOP3.LUT R4, R17, R15, RZ, 0xfc, !PT ;  /* 0x0000000f11047212 */ /* 0x000fc800078efcff */
[----:B------:R-:W-:-:S13]  /*1220*/  ISETP.NE.U32.AND P0, PT, R4, RZ, PT ;  /* 0x000000ff0400720c */ /* 0x000fda0003f05070 */
[----:B------:R-:W-:Y:S05]  /*1230*/  @P0 BRA `(.L_x_23403) ;  /* 0x0000000000540947 */ /* 0x000fea0003800000 */
[----:B------:R-:W0:Y:S01]  /*1240*/  I2F.U32.RP R6, R14 ;  /* 0x0000000e00067306 */ /* 0x000e220000209000 */
[----:B------:R-:W-:Y:S02]  /*1250*/  ISETP.NE.U32.AND P2, PT, R14, RZ, PT ;  /* 0x000000ff0e00720c */ /* 0x000fe40003f45070 */
[----:B------:R-:W-:-:S05]  /*1260*/  MOV R15, RZ ;  /* 0x000000ff000f7202 */ /* 0x000fca0000000f00 */
[----:B0-----:R-:W0:Y:S02]  /*1270*/  MUFU.RCP R6, R6 ;  /* 0x0000000600067308 */ /* 0x001e240000001000 */
[----:B0-----:R-:W-:-:S06]  /*1280*/  VIADD R4, R6, 0xffffffe ;  /* 0x0ffffffe06047836 */ /* 0x001fcc0000000000 */
        /* <DEDUP_REMOVED lines=16> */
.L_x_23403:
[----:B------:R-:W-:Y:S01]  /*1390*/  IMAD.MOV.U32 R4, RZ, RZ, R16 ;  /* 0x000000ffff047224 */ /* 0x000fe200078e0010 */
[----:B------:R-:W-:Y:S01]  /*13a0*/  MOV R8, R14 ;  /* 0x0000000e00087202 */ /* 0x000fe20000000f00 */
[----:B------:R-:W-:Y:S01]  /*13b0*/  IMAD.MOV.U32 R32, RZ, RZ, R17 ;  /* 0x000000ffff207224 */ /* 0x000fe200078e0011 */
[----:B------:R-:W-:Y:S01]  /*13c0*/  MOV R6, 0x13f0 ;  /* 0x000013f000067802 */ /* 0x000fe20000000f00 */
[----:B------:R-:W-:-:S07]  /*13d0*/  IMAD.MOV.U32 R5, RZ, RZ, R15 ;  /* 0x000000ffff057224 */ /* 0x000fce00078e000f */
[----:B------:R-:W-:Y:S05]  /*13e0*/  CALL.REL.NOINC `($__internal_21_$__cuda_sm20_div_s64) ;  /* 0x0000000400f07944 */ /* 0x000fea0003c00000 */
[----:B------:R-:W-:Y:S01]  /*13f0*/  IMAD.MOV.U32 R14, RZ, RZ, R4 ;  /* 0x000000ffff0e7224 */ /* 0x000fe200078e0004 */
[----:B------:R-:W-:-:S07]  /*1400*/  MOV R15, R5 ;  /* 0x00000005000f7202 */ /* 0x000fce0000000f00 */
.L_x_23398:
[----:B------:R-:W-:Y:S05]  /*1410*/  BSYNC.RECONVERGENT B0 ;  /* 0x0000000000007941 */ /* 0x000fea0003800200 */
.L_x_23397:
        /* <DEDUP_REMOVED lines=37> */
.L_x_23408:
[----:B------:R-:W-:Y:S01]  /*1670*/  IMAD.MOV.U32 R4, RZ, RZ, R12 ;  /* 0x000000ffff047224 */ /* 0x000fe200078e000c */
[----:B------:R-:W-:Y:S01]  /*1680*/  MOV R32, R13 ;  /* 0x0000000d00207202 */ /* 0x000fe20000000f00 */
[----:B------:R-:W-:Y:S01]  /*1690*/  IMAD.MOV.U32 R8, RZ, RZ, R10 ;  /* 0x000000ffff087224 */ /* 0x000fe200078e000a */
[----:B------:R-:W-:Y:S01]  /*16a0*/  MOV R6, 0x16d0 ;  /* 0x000016d000067802 */ /* 0x000fe20000000f00 */
        /* <DEDUP_REMOVED lines=10> */
[----:B------:R-:W-:-:S04]  /*1750*/  IADD3 R6, PT, PT, R7, R17, RZ ;  /* 0x0000001107067210 */ /* 0x000fc80007ffe0ff */
[----:B------:R-:W-:-:S13]  /*1760*/  ISETP.NE.AND.EX P0, PT, R6, RZ, PT, P0 ;  /* 0x000000ff0600720c */ /* 0x000fda0003f05300 */
.L_x_23409:
[----:B------:R-:W-:Y:S05]  /*1770*/  BSYNC.RECONVERGENT B1 ;  /* 0x0000000000017941 */ /* 0x000fea0003800200 */
.L_x_23407:
[----:B------:R-:W-:-:S04]  /*1780*/  SEL R7, RZ, 0xffffffff, !P0 ;  /* 0xffffffffff077807 */ /* 0x000fc80004000000 */
[----:B------:R-:W-:-:S05]  /*1790*/  IADD3 R4, P0, PT, R4, R7, RZ ;  /* 0x0000000704047210 */ /* 0x000fca0007f1e0ff */
[----:B------:R-:W-:Y:S01]  /*17a0*/  IMAD.X R5, R5, 0x1, R7, P0 ;  /* 0x0000000105057824 */ /* 0x000fe200000e0607 */
[----:B------:R-:W-:Y:S07]  /*17b0*/  BRA `(.L_x_23405) ;  /* 0x0000000000747947 */ /* 0x000fee0003800000 */
.L_x_23406:
[----:B------:R-:W-:-:S04]  /*17c0*/  LOP3.LUT R4, R13, R11, RZ, 0xfc, !PT ;  /* 0x0000000b0d047212 */ /* 0x000fc800078efcff */
        /* <DEDUP_REMOVED lines=22> */
.L_x_23410:
[----:B------:R-:W-:Y:S01]  /*1930*/  IMAD.MOV.U32 R4, RZ, RZ, R12 ;  /* 0x000000ffff047224 */ /* 0x000fe200078e000c */
[----:B------:R-:W-:Y:S01]  /*1940*/  MOV R8, R10 ;  /* 0x0000000a00087202 */ /* 0x000fe20000000f00 */
[----:B------:R-:W-:Y:S01]  /*1950*/  IMAD.MOV.U32 R32, RZ, RZ, R13 ;  /* 0x000000ffff207224 */ /* 0x000fe200078e000d */
[----:B------:R-:W-:Y:S01]  /*1960*/  MOV R6, 0x1990 ;  /* 0x0000199000067802 */ /* 0x000fe20000000f00 */
[----:B------:R-:W-:-:S07]  /*1970*/  IMAD.MOV.U32 R5, RZ, RZ, R11 ;  /* 0x000000ffff057224 */ /* 0x000fce00078e000b */
[----:B------:R-:W-:Y:S05]  /*1980*/  CALL.REL.NOINC `($__internal_21_$__cuda_sm20_div_s64) ;  /* 0x0000000000887944 */ /* 0x000fea0003c00000 */
.L_x_23405:
[----:B------:R-:W-:Y:S05]  /*1990*/  BSYNC.RECONVERGENT B0 ;  /* 0x0000000000007941 */ /* 0x000fea0003800200 */
.L_x_23404:
[----:B------:R-:W-:Y:S01]  /*19a0*/  ISETP.GE.AND P0, PT, R3, R2, PT ;  /* 0x000000020300720c */ /* 0x000fe20003f06270 */
[----:B------:R-:W-:Y:S04]  /*19b0*/  BSSY.RECONVERGENT B0, `(.L_x_23411) ;  /* 0x0000017000007945 */ /* 0x000fe80003800200 */
[----:B------:R-:W-:Y:S08]  /*19c0*/  BSSY.RELIABLE B1, `(.L_x_23412) ;  /* 0x000000f000017945 */ /* 0x000ff00003800100 */
[----:B------:R-:W-:Y:S05]  /*19d0*/  @P0 BRA `(.L_x_23413) ;  /* 0x0000000000340947 */ /* 0x000fea0003800000 */
[----:B------:R-:W0:Y:S01]  /*19e0*/  LDC.64 R6, c[0x0][0x388] ;  /* 0x0000e200ff067b82 */ /* 0x000e220000000a00 */
[----:B------:R-:W-:-:S04]  /*19f0*/  IMAD R3, R0, 0x200, R3 ;  /* 0x0000020000037824 */ /* 0x000fc800078e0203 */
[----:B0-----:R-:W-:Y:S01]  /*1a00*/  IMAD.WIDE.U32 R6, R3, 0x8, R6 ;  /* 0x0000000803067825 */ /* 0x001fe200078e0006 */
[----:B------:R-:W-:-:S04]  /*1a10*/  MOV R3, R9 ;  /* 0x0000000900037202 */ /* 0x000fc80000000f00 */
[----:B-----5:R0:W-:Y:S01]  /*1a20*/  STG.E.64 desc[UR4][R6.64], R22 ;  /* 0x0000001606007986 */ /* 0x0201e2000c101b04 */
[----:B------:R-:W-:-:S13]  /*1a30*/  ISETP.GE.AND P0, PT, R3, R2, PT ;  /* 0x000000020300720c */ /* 0x000fda0003f06270 */
[----:B------:R-:W-:Y:S05]  /*1a40*/  @P0 BREAK.RELIABLE B1 ;  /* 0x0000000000010942 */ /* 0x000fea0003800100 */
[----:B0-----:R-:W-:Y:S05]  /*1a50*/  @P0 BRA `(.L_x_23414) ;  /* 0x0000000000300947 */ /* 0x001fea0003800000 */
[----:B------:R-:W0:Y:S01]  /*1a60*/  LDC.64 R6, c[0x0][0x388] ;  /* 0x0000e200ff067b82 */ /* 0x000e220000000a00 */
[----:B------:R-:W-:Y:S02]  /*1a70*/  IMAD R9, R0, 0x200, R3 ;  /* 0x0000020000097824 */ /* 0x000fe400078e0203 */
[----:B------:R-:W-:Y:S02]  /*1a80*/  VIADD R3, R3, 0x80 ;  /* 0x0000008003037836 */ /* 0x000fe40000000000 */
[----:B0-----:R-:W-:-:S05]  /*1a90*/  IMAD.WIDE.U32 R6, R9, 0x8, R6 ;  /* 0x0000000809067825 */ /* 0x001fca00078e0006 */
[----:B------:R0:W-:Y:S02]  /*1aa0*/  STG.E.64 desc[UR4][R6.64], R18 ;  /* 0x0000001206007986 */ /* 0x0001e4000c101b04 */
.L_x_23413:
[----:B------:R-:W-:Y:S05]  /*1ab0*/  BSYNC.RELIABLE B1 ;  /* 0x0000000000017941 */ /* 0x000fea0003800100 */
.L_x_23412:
[----:B------:R-:W-:-:S13]  /*1ac0*/  ISETP.GE.AND P0, PT, R3, R2, PT ;  /* 0x000000020300720c */ /* 0x000fda0003f06270 */
[----:B0-----:R-:W0:Y:S01]  /*1ad0*/  @!P0 LDC.64 R6, c[0x0][0x388] ;  /* 0x0000e200ff068b82 */ /* 0x001e220000000a00 */
[----:B------:R-:W-:Y:S01]  /*1ae0*/  @!P0 LEA R9, R0, R3, 0x9 ;  /* 0x0000000300098211 */ /* 0x000fe200078e48ff */
[----:B------:R-:W-:-:S04]  /*1af0*/  @!P0 VIADD R3, R3, 0x80 ;  /* 0x0000008003038836 */ /* 0x000fc80000000000 */
[----:B0-----:R-:W-:-:S05]  /*1b00*/  @!P0 IMAD.WIDE.U32 R6, R9, 0x8, R6 ;  /* 0x0000000809068825 */ /* 0x001fca00078e0006 */
[----:B-----5:R0:W-:Y:S02]  /*1b10*/  @!P0 STG.E.64 desc[UR4][R6.64], R14 ;  /* 0x0000000e06008986 */ /* 0x0201e4000c101b04 */
.L_x_23414:
[----:B------:R-:W-:Y:S05]  /*1b20*/  BSYNC.RECONVERGENT B0 ;  /* 0x0000000000007941 */ /* 0x000fea0003800200 */
.L_x_23411:
[----:B------:R-:W-:Y:S05]  /*1b30*/  WARPSYNC.ALL ;  /* 0x0000000000007948 */ /* 0x000fea0003800000 */
[----:B------:R-:W-:-:S13]  /*1b40*/  ISETP.GE.AND P0, PT, R3, R2, PT ;  /* 0x000000020300720c */ /* 0x000fda0003f06270 */
[----:B------:R-:W-:Y:S05]  /*1b50*/  @P0 EXIT ;  /* 0x000000000000094d */ /* 0x000fea0003800000 */
[----:B0-----:R-:W0:Y:S01]  /*1b60*/  LDC.64 R6, c[0x0][0x388] ;  /* 0x0000e200ff067b82 */ /* 0x001e220000000a00 */
[----:B------:R-:W-:-:S04]  /*1b70*/  IMAD R3, R0, 0x200, R3 ;  /* 0x0000020000037824 */ /* 0x000fc800078e0203 */
[----:B0-----:R-:W-:-:S05]  /*1b80*/  IMAD.WIDE.U32 R2, R3, 0x8, R6 ;  /* 0x0000000803027825 */ /* 0x001fca00078e0006 */
[----:B------:R-:W-:Y:S01]  /*1b90*/  STG.E.64 desc[UR4][R2.64], R4 ;  /* 0x0000000402007986 */ /* 0x000fe2000c101b04 */
[----:B------:R-:W-:Y:S05]  /*1ba0*/  EXIT ;  /* 0x000000000000794d */ /* 0x000fea0003800000 */
        .weak           $__internal_21_$__cuda_sm20_div_s64
        .type           $__internal_21_$__cuda_sm20_div_s64,@function
        .size           $__internal_21_$__cuda_sm20_div_s64,(.L_x_32772 - $__internal_21_$__cuda_sm20_div_s64)
$__internal_21_$__cuda_sm20_div_s64:
[-C--:B------:R-:W-:Y:S02]  /*1bb0*/  IADD3 R27, P1, PT, RZ, -R8.reuse, RZ ;  /* 0x80000008ff1b7210 */ /* 0x080fe40007f3e0ff */
[----:B------:R-:W-:Y:S02]  /*1bc0*/  ISETP.GE.AND P0, PT, R5, RZ, PT ;  /* 0x000000ff0500720c */ /* 0x000fe40003f06270 */
[-C--:B------:R-:W-:Y:S02]  /*1bd0*/  IADD3.X R28, PT, PT, RZ, ~R5.reuse, RZ, P1, !PT ;  /* 0x80000005ff1c7210 */ /* 0x080fe40000ffe4ff */
[----:B------:R-:W-:Y:S02]  /*1be0*/  SEL R26, R27, R8, !P0 ;  /* 0x000000081b1a7207 */ /* 0x000fe40004000000 */
        /* <DEDUP_REMOVED lines=8> */
[----:B0-----:R-:W-:Y:S01]  /*1c70*/  IMAD.WIDE.U32 R30, R28, R26, RZ ;  /* 0x0000001a1c1e7225 */ /* 0x001fe200078e00ff */
[----:B------:R-:W-:-:S03]  /*1c80*/  MOV R35, R28 ;  /* 0x0000001c00237202 */ /* 0x000fc60000000f00 */
[----:B------:R-:W-:Y:S01]  /*1c90*/  IMAD R7, R28, R27, R31 ;  /* 0x0000001b1c077224 */ /* 0x000fe200078e021f */
[----:B------:R-:W-:-:S03]  /*1ca0*/  IADD3 R31, P0, PT, RZ, -R30, RZ ;  /* 0x8000001eff1f7210 */ /* 0x000fc60007f1e0ff */
[----:B------:R-:W-:Y:S02]  /*1cb0*/  IMAD R7, R29, R26, R7 ;  /* 0x0000001a1d077224 */ /* 0x000fe400078e0207 */
[----:B------:R-:W-:-:S04]  /*1cc0*/  IMAD.HI.U32 R34, R28, R31, RZ ;  /* 0x0000001f1c227227 */ /* 0x000fc800078e00ff */
[----:B------:R-:W-:-:S04]  /*1cd0*/  IMAD.X R7, RZ, RZ, ~R7, P0 ;  /* 0x000000ffff077224 */ /* 0x000fc800000e0e07 */
[----:B------:R-:W-:-:S04]  /*1ce0*/  IMAD.WIDE.U32 R34, P0, R28, R7, R34 ;  /* 0x000000071c227225 */ /* 0x000fc80007800022 */
[----:B------:R-:W-:-:S04]  /*1cf0*/  IMAD.HI.U32 R30, P1, R29, R31, R34 ;  /* 0x0000001f1d1e7227 */ /* 0x000fc80007820022 */
[CC--:B------:R-:W-:Y:S02]  /*1d00*/  IMAD R31, R29.reuse, R7.reuse, RZ ;  /* 0x000000071d1f7224 */ /* 0x0c0fe400078e02ff */
[----:B------:R-:W-:-:S03]  /*1d10*/  IMAD.HI.U32 R7, R29, R7, RZ ;  /* 0x000000071d077227 */ /* 0x000fc600078e00ff */
[----:B------:R-:W-:Y:S01]  /*1d20*/  IADD3 R31, P2, PT, R31, R30, RZ ;  /* 0x0000001e1f1f7210 */ /* 0x000fe20007f5e0ff */
[----:B------:R-:W-:Y:S02]  /*1d30*/  IMAD.X R7, R7, 0x1, R29, P0 ;  /* 0x0000000107077824 */ /* 0x000fe400000e061d */
[----:B------:R-:W-:Y:S02]  /*1d40*/  IMAD.MOV.U32 R35, RZ, RZ, RZ ;  /* 0x000000ffff237224 */ /* 0x000fe400078e00ff */
[C---:B------:R-:W-:Y:S01]  /*1d50*/  IMAD.WIDE.U32 R28, R31.reuse, R26, RZ ;  /* 0x0000001a1f1c7225 */ /* 0x040fe200078e00ff */
[----:B------:R-:W-:Y:S02]  /*1d60*/  IADD3.X R7, PT, PT, RZ, RZ, R7, P2, P1 ;  /* 0x000000ffff077210 */ /* 0x000fe400017e2407 */
[----:B------:R-:W-:Y:S01]  /*1d70*/  ISETP.GE.AND P2, PT, R32, RZ, PT ;  /* 0x000000ff2000720c */ /* 0x000fe20003f46270 */
[----:B------:R-:W-:Y:S01]  /*1d80*/  IMAD R29, R31, R27, R29 ;  /* 0x0000001b1f1d7224 */ /* 0x000fe200078e021d */
[----:B------:R-:W-:-:S03]  /*1d90*/  IADD3 R28, P0, PT, RZ, -R28, RZ ;  /* 0x8000001cff1c7210 */ /* 0x000fc60007f1e0ff */
[----:B------:R-:W-:Y:S02]  /*1da0*/  IMAD R29, R7, R26, R29 ;  /* 0x0000001a071d7224 */ /* 0x000fe400078e021d */
[----:B------:R-:W-:-:S04]  /*1db0*/  IMAD.HI.U32 R30, R31, R28, RZ ;  /* 0x0000001c1f1e7227 */ /* 0x000fc800078e00ff */
[----:B------:R-:W-:-:S04]  /*1dc0*/  IMAD.X R34, RZ, RZ, ~R29, P0 ;  /* 0x000000ffff227224 */ /* 0x000fc800000e0e1d */
[----:B------:R-:W-:-:S04]  /*1dd0*/  IMAD.WIDE.U32 R30, P1, R31, R34, R30 ;  /* 0x000000221f1e7225 */ /* 0x000fc8000782001e */
[C---:B------:R-:W-:Y:S02]  /*1de0*/  IMAD R29, R7.reuse, R34, RZ ;  /* 0x00000022071d7224 */ /* 0x040fe400078e02ff */
[----:B------:R-:W-:-:S04]  /*1df0*/  IMAD.HI.U32 R28, P0, R7, R28, R30 ;  /* 0x0000001c071c7227 */ /* 0x000fc8000780001e */
[----:B------:R-:W-:-:S05]  /*1e00*/  IMAD.HI.U32 R30, R7, R34, RZ ;  /* 0x00000022071e7227 */ /* 0x000fca00078e00ff */
[----:B------:R-:W-:Y:S02]  /*1e10*/  IADD3.X R30, PT, PT, R30, R7, RZ, P1, !PT ;  /* 0x000000071e1e7210 */ /* 0x000fe40000ffe4ff */
[----:B------:R-:W-:Y:S02]  /*1e20*/  IADD3 R7, P3, PT, RZ, -R4, RZ ;  /* 0x80000004ff077210 */ /* 0x000fe40007f7e0ff */
[----:B------:R-:W-:Y:S02]  /*1e30*/  IADD3 R28, P1, PT, R29, R28, RZ ;  /* 0x0000001c1d1c7210 */ /* 0x000fe40007f3e0ff */
[----:B------:R-:W-:Y:S01]  /*1e40*/  SEL R7, R7, R4, !P2 ;  /* 0x0000000407077207 */ /* 0x000fe20005000000 */
[----:B------:R-:W-:Y:S01]  /*1e50*/  IMAD.X R29, RZ, RZ, ~R32, P3 ;  /* 0x000000ffff1d7224 */ /* 0x000fe200018e0e20 */
[----:B------:R-:W-:-:S03]  /*1e60*/  IADD3.X R31, PT, PT, RZ, RZ, R30, P1, P0 ;  /* 0x000000ffff1f7210 */ /* 0x000fc60000fe041e */
[----:B------:R-:W-:Y:S01]  /*1e70*/  IMAD.HI.U32 R34, R28, R7, RZ ;  /* 0x000000071c227227 */ /* 0x000fe200078e00ff */
[----:B------:R-:W-:-:S05]  /*1e80*/  SEL R4, R29, R32, !P2 ;  /* 0x000000201d047207 */ /* 0x000fca0005000000 */
[----:B------:R-:W-:-:S04]  /*1e90*/  IMAD.WIDE.U32 R28, R28, R4, R34 ;  /* 0x000000041c1c7225 */ /* 0x000fc800078e0022 */
[----:B------:R-:W-:-:S04]  /*1ea0*/  IMAD.HI.U32 R29, P0, R31, R7, R28 ;  /* 0x000000071f1d7227 */ /* 0x000fc8000780001c */
[----:B------:R-:W-:-:S05]  /*1eb0*/  IMAD R28, R31, R4, RZ ;  /* 0x000000041f1c7224 */ /* 0x000fca00078e02ff */
[----:B------:R-:W-:Y:S01]  /*1ec0*/  IADD3 R29, P1, PT, R28, R29, RZ ;  /* 0x0000001d1c1d7210 */ /* 0x000fe20007f3e0ff */
[----:B------:R-:W-:-:S04]  /*1ed0*/  IMAD.HI.U32 R28, R31, R4, RZ ;  /* 0x000000041f1c7227 */ /* 0x000fc800078e00ff */
[----:B------:R-:W-:Y:S01]  /*1ee0*/  IMAD.WIDE.U32 R30, R29, R26, RZ ;  /* 0x0000001a1d1e7225 */ /* 0x000fe200078e00ff */
[----:B------:R-:W-:-:S03]  /*1ef0*/  IADD3.X R28, PT, PT, R28, RZ, RZ, P0, !PT ;  /* 0x000000ff1c1c7210 */ /* 0x000fc600007fe4ff */
        /* <DEDUP_REMOVED lines=8> */
[----:B------:R-:W-:Y:S02]  /*1f80*/  SEL R7, R4, R7, P1 ;  /* 0x0000000704077207 */ /* 0x000fe40000800000 */
[----:B------:R-:W-:Y:S02]  /*1f90*/  IADD3.X R4, PT, PT, R31, ~R27, RZ, P2, !PT ;  /* 0x8000001b1f047210 */ /* 0x000fe400017fe4ff */
        /* <DEDUP_REMOVED lines=22> */
[----:B------:R-:W-:Y:S06]  /*2100*/  RET.REL.NODEC R6 `(_ZN2at6native27unrolled_elementwise_kernelINS0_13BinaryFunctorIlllZZZNS0_15binary_internal21div_floor_kernel_cudaERNS_18TensorIteratorBaseEENKUlvE_clEvENKUlvE2_clEvEUlllE_EESt5arrayIPcLm3EELi4E23TrivialOffsetCalculatorILi2EjESD_ILi1EjENS0_6memory15LoadWithoutCastENSG_16StoreWithoutCastEEEviT_T0_T2_T3_T4_T5_) ;  /* 0xffffffdc06bc7950 */ /* 0x000fec0003c3ffff */
.L_x_23415:
        /* <DEDUP_REMOVED lines=15> */
.L_x_32772:


//--------------------- .text._ZN2at6native29vectorized_elementwise_kernelILi2ENS0_13BinaryFunctorIlllZZZNS0_15binary_internal21div_floor_kernel_cudaERNS_18TensorIteratorBaseEENKUlvE_clEvENKUlvE2_clEvEUlllE_EESt5arrayIPcLm3EEEEviT0_T1_ --------------------------
	.section	.text._ZN2at6native29vectorized_elementwise_kernelILi2ENS0_13BinaryFunctorIlllZZZNS0_15binary_internal21div_floor_kernel_cudaERNS_18TensorIteratorBaseEENKUlvE_clEvENKUlvE2_clEvEUlllE_EESt5arrayIPcLm3EEEEviT0_T1_,"ax",@progbits
	.align	128
        .global         _ZN2at6native29vectorized_elementwise_kernelILi2ENS0_13BinaryFunctorIlllZZZNS0_15binary_internal21div_floor_kernel_cudaERNS_18TensorIteratorBaseEENKUlvE_clEvENKUlvE2_clEvEUlllE_EESt5arrayIPcLm3EEEEviT0_T1_
        .type           _ZN2at6native29vectorized_elementwise_kernelILi2ENS0_13BinaryFunctorIlllZZZNS0_15binary_internal21div_floor_kernel_cudaERNS_18TensorIteratorBaseEENKUlvE_clEvENKUlvE2_clEvEUlllE_EESt5arrayIPcLm3EEEEviT0_T1_,@function
        .size           _ZN2at6native29vectorized_elementwise_kernelILi2ENS0_13BinaryFunctorIlllZZZNS0_15binary_internal21div_floor_kernel_cudaERNS_18TensorIteratorBaseEENKUlvE_clEvENKUlvE2_clEvEUlllE_EESt5arrayIPcLm3EEEEviT0_T1_,(.L_x_32773 - _ZN2at6native29vectorized_elementwise_kernelILi2ENS0_13BinaryFunctorIlllZZZNS0_15binary_internal21div_floor_kernel_cudaERNS_18TensorIteratorBaseEENKUlvE_clEvENKUlvE2_clEvEUlllE_EESt5arrayIPcLm3EEEEviT0_T1_)
        .other          _ZN2at6native29vectorized_elementwise_kernelILi2ENS0_13BinaryFunctorIlllZZZNS0_15binary_internal21div_floor_kernel_cudaERNS_18TensorIteratorBaseEENKUlvE_clEvENKUlvE2_clEvEUlllE_EESt5arrayIPcLm3EEEEviT0_T1_,@"STO_CUDA_ENTRY STV_DEFAULT"
_ZN2at6native29vectorized_elementwise_kernelILi2ENS0_13BinaryFunctorIlllZZZNS0_15binary_internal21div_floor_kernel_cudaERNS_18TensorIteratorBaseEENKUlvE_clEvENKUlvE2_clEvEUlllE_EESt5arrayIPcLm3EEEEviT0_T1_:
.text._ZN2at6native29vectorized_elementwise_kernelILi2ENS0_13BinaryFunctorIlllZZZNS0_15binary_internal21div_floor_kernel_cudaERNS_18TensorIteratorBaseEENKUlvE_clEvENKUlvE2_clEvEUlllE_EESt5arrayIPcLm3EEEEviT0_T1_:
        /* <DEDUP_REMOVED lines=11> */
[----:B------:R-:W-:-:S05]  /*00b0*/  CS2R R12, SRZ ;  /* 0x00000000000c7805 */ /* 0x000fca000001ff00 */
        /* <DEDUP_REMOVED lines=13> */
[----:B------:R-:W-:-:S04]  /*0190*/  CS2R R8, SRZ ;  /* 0x0000000000087805 */ /* 0x000fc8000001ff00 */
[----:B------:R-:W5:Y:S01]  /*01a0*/  @!P5 LDG.E.64 R10, desc[UR4][R4.64] ;  /* 0x00000004040ad981 */ /* 0x000f62000c1e1b00 */
[----:B------:R-:W2:Y:S02]  /*01b0*/  LDC.64 R44, c[0x0][0x398] ;  /* 0x0000e600ff2c7b82 */ /* 0x000ea40000000a00 */
[C---:B------:R-:W-:Y:S01]  /*01c0*/  @!P0 IADD3 R15, PT, PT, R48.reuse, R37, RZ ;  /* 0x00000025300f8210 */ /* 0x040fe20007ffe0ff */
[----:B------:R-:W-:Y:S01]  /*01d0*/  @!P0 VIADD R37, R37, 0x80 ;  /* 0x0000008025258836 */ /* 0x000fe20000000000 */
[----:B------:R4:W5:Y:S03]  /*01e0*/  @!P5 LDG.E.64 R8, desc[UR4][R2.64] ;  /* 0x000000040208d981 */ /* 0x000966000c1e1b00 */
[----:B---3--:R-:W-:Y:S01]  /*01f0*/  @!P0 IMAD.WIDE.U32 R6, R15, 0x8, R6 ;  /* 0x000000080f068825 */ /* 0x008fe200078e0006 */
[----:B------:R-:W-:Y:S01]  /*0200*/  ISETP.GE.U32.AND P1, PT, R37, R46, PT ;  /* 0x0000002e2500720c */ /* 0x000fe20003f26070 */
[----:B------:R-:W3:Y:S02]  /*0210*/  LDC.64 R26, c[0x0][0x390] ;  /* 0x0000e400ff1a7b82 */ /* 0x000ee40000000a00 */
[----:B----4-:R-:W-:Y:S01]  /*0220*/  @!P0 IMAD.WIDE.U32 R28, R15, 0x8, R28 ;  /* 0x000000080f1c8825 */ /* 0x010fe200078e001c */
[----:B------:R4:W5:Y:S05]  /*0230*/  @!P0 LDG.E.64 R12, desc[UR4][R6.64] ;  /* 0x00000004060c8981 */ /* 0x00096a000c1e1b00 */
[----:B------:R-:W3:Y:S04]  /*0240*/  LDC.64 R2, c[0x0][0x390] ;  /* 0x0000e400ff027b82 */ /* 0x000ee80000000a00 */
[----:B------:R-:W-:-:S02]  /*0250*/  @!P1 IMAD.IADD R17, R48, 0x1, R37 ;  /* 0x0000000130119824 */ /* 0x000fc400078e0225 */
[----:B------:R-:W-:Y:S01]  /*0260*/  @!P1 VIADD R37, R37, 0x80 ;  /* 0x0000008025259836 */ /* 0x000fe20000000000 */
[----:B------:R-:W-:Y:S01]  /*0270*/  CS2R R14, SRZ ;  /* 0x00000000000e7805 */ /* 0x000fe2000001ff00 */
[----:B----4-:R-:W4:Y:S03]  /*0280*/  LDC.64 R6, c[0x0][0x390] ;  /* 0x0000e400ff067b82 */ /* 0x010f260000000a00 */
[CC--:B------:R-:W-:Y:S02]  /*0290*/  ISETP.GE.U32.AND P2, PT, R37.reuse, R46.reuse, PT ;  /* 0x0000002e2500720c */ /* 0x0c0fe40003f46070 */
[----:B------:R1:W5:Y:S03]  /*02a0*/  @!P0 LDG.E.64 R14, desc[UR4][R28.64] ;  /* 0x000000041c0e8981 */ /* 0x000366000c1e1b00 */
[----:B------:R-:W4:Y:S08]  /*02b0*/  LDC.64 R24, c[0x0][0x390] ;  /* 0x0000e400ff187b82 */ /* 0x000f300000000a00 */
[----:B------:R-:W-:Y:S01]  /*02c0*/  @!P2 IADD3 R49, PT, PT, R48, R37, RZ ;  /* 0x000000253031a210 */ /* 0x000fe20007ffe0ff */
[----:B------:R-:W-:Y:S01]  /*02d0*/  @!P2 VIADD R37, R37, 0x80 ;  /* 0x000000802525a836 */ /* 0x000fe20000000000 */
[----:B------:R-:W4:Y:S04]  /*02e0*/  LDC.64 R30, c[0x0][0x398] ;  /* 0x0000e600ff1e7b82 */ /* 0x000f280000000a00 */
[----:B------:R-:W-:-:S04]  /*02f0*/  ISETP.GE.U32.AND P3, PT, R37, R46, PT ;  /* 0x0000002e2500720c */ /* 0x000fc80003f66070 */
[----:B------:R-:W4:Y:S08]  /*0300*/  LDC.64 R32, c[0x0][0x390] ;  /* 0x0000e400ff207b82 */ /* 0x000f300000000a00 */
[----:B------:R-:W4:Y:S01]  /*0310*/  LDC.64 R34, c[0x0][0x398] ;  /* 0x0000e600ff227b82 */ /* 0x000f220000000a00 */
[----:B------:R-:W-:Y:S01]  /*0320*/  @!P3 IMAD.IADD R47, R48, 0x1, R37 ;  /* 0x00000001302fb824 */ /* 0x000fe200078e0225 */
[----:B------:R-:W-:-:S04]  /*0330*/  @!P3 IADD3 R37, PT, PT, R37, 0x80, RZ ;  /* 0x000000802525b810 */ /* 0x000fc80007ffe0ff */
[----:B------:R-:W-:Y:S02]  /*0340*/  ISETP.GE.U32.AND P4, PT, R37, R46, PT ;  /* 0x0000002e2500720c */ /* 0x000fe40003f86070 */
[----:B------:R-:W4:Y:S11]  /*0350*/  LDC.64 R4, c[0x0][0x398] ;  /* 0x0000e600ff047b82 */ /* 0x000f360000000a00 */
[----:B------:R-:W-:-:S02]  /*0360*/  @!P4 IMAD.IADD R39, R48, 0x1, R37 ;  /* 0x000000013027c824 */ /* 0x000fc400078e0225 */
[----:B------:R-:W-:-:S05]  /*0370*/  @!P4 VIADD R37, R37, 0x80 ;  /* 0x000000802525c836 */ /* 0x000fca0000000000 */
[----:B------:R-:W-:Y:S02]  /*0380*/  ISETP.GE.U32.AND P5, PT, R37, R46, PT ;  /* 0x0000002e2500720c */ /* 0x000fe40003fa6070 */
[----:B------:R-:W-:Y:S01]  /*0390*/  CS2R R18, SRZ ;  /* 0x0000000000127805 */ /* 0x000fe2000001ff00 */
[C---:B0-----:R-:W-:Y:S01]  /*03a0*/  @!P1 IMAD.WIDE.U32 R52, R17.reuse, 0x8, R52 ;  /* 0x0000000811349825 */ /* 0x041fe200078e0034 */
[----:B-1----:R-:W-:Y:S02]  /*03b0*/  CS2R R28, SRZ ;  /* 0x00000000001c7805 */ /* 0x002fe4000001ff00 */
[----:B------:R-:W-:Y:S01]  /*03c0*/  CS2R R20, SRZ ;  /* 0x0000000000147805 */ /* 0x000fe2000001ff00 */
[----:B------:R-:W-:Y:S01]  /*03d0*/  @!P1 IMAD.WIDE.U32 R50, R17, 0x8, R50 ;  /* 0x0000000811329825 */ /* 0x000fe200078e0032 */
[----:B------:R0:W5:Y:S05]  /*03e0*/  @!P1 LDG.E.64 R18, desc[UR4][R52.64] ;  /* 0x0000000434129981 */ /* 0x00016a000c1e1b00 */
[----:B------:R-:W-:Y:S01]  /*03f0*/  @!P5 IMAD.IADD R41, R48, 0x1, R37 ;  /* 0x000000013029d824 */ /* 0x000fe200078e0225 */
[----:B------:R-:W-:-:S04]  /*0400*/  @!P5 IADD3 R37, PT, PT, R37, 0x80, RZ ;  /* 0x000000802525d810 */ /* 0x000fc80007ffe0ff */
[----:B------:R-:W-:Y:S01]  /*0410*/  ISETP.GE.U32.AND P0, PT, R37, R46, PT ;  /* 0x0000002e2500720c */ /* 0x000fe20003f06070 */
[----:B0-----:R-:W-:Y:S01]  /*0420*/  @!P3 IMAD.WIDE.U32 R52, R47, 0x8, R22 ;  /* 0x000000082f34b825 */ /* 0x001fe200078e0016 */
[----:B------:R-:W-:Y:S02]  /*0430*/  CS2R R16, SRZ ;  /* 0x0000000000107805 */ /* 0x000fe4000001ff00 */
[----:B------:R-:W-:Y:S01]  /*0440*/  CS2R R22, SRZ ;  /* 0x0000000000167805 */ /* 0x000fe2000001ff00 */
[----:B--2---:R-:W-:-:S03]  /*0450*/  @!P2 IMAD.WIDE.U32 R44, R49, 0x8, R44 ;  /* 0x00000008312ca825 */ /* 0x004fc600078e002c */
[----:B------:R0:W5:Y:S01]  /*0460*/  @!P1 LDG.E.64 R16, desc[UR4][R50.64] ;  /* 0x0000000432109981 */ /* 0x000162000c1e1b00 */
[----:B---3--:R-:W-:-:S03]  /*0470*/  @!P4 IMAD.WIDE.U32 R2, R39, 0x8, R2 ;  /* 0x000000082702c825 */ /* 0x008fc600078e0002 */
[----:B------:R-:W5:Y:S01]  /*0480*/  @!P2 LDG.E.64 R22, desc[UR4][R44.64] ;  /* 0x000000042c16a981 */ /* 0x000f62000c1e1b00 */
[----:B------:R-:W-:-:S03]  /*0490*/  @!P2 IMAD.WIDE.U32 R26, R49, 0x8, R26 ;  /* 0x00000008311aa825 */ /* 0x000fc600078e001a */
[----:B------:R-:W5:Y:S01]  /*04a0*/  @!P4 LDG.E.64 R28, desc[UR4][R2.64] ;  /* 0x00000004021cc981 */ /* 0x000f62000c1e1b00 */
[----:B------:R-:W-:Y:S02]  /*04b0*/  @!P0 IMAD.IADD R37, R48, 0x1, R37 ;  /* 0x0000000130258824 */ /* 0x000fe400078e0225 */
[----:B----4-:R-:W-:Y:S01]  /*04c0*/  @!P5 IMAD.WIDE.U32 R6, R41, 0x8, R6 ;  /* 0x000000082906d825 */ /* 0x010fe200078e0006 */
[----:B------:R1:W5:Y:S03]  /*04d0*/  @!P2 LDG.E.64 R20, desc[UR4][R26.64] ;  /* 0x000000041a14a981 */ /* 0x000366000c1e1b00 */
[----:B0-----:R-:W-:Y:S01]  /*04e0*/  @!P3 IMAD.WIDE.U32 R50, R47, 0x8, R24 ;  /* 0x000000082f32b825 */ /* 0x001fe200078e0018 */
[----:B------:R-:W-:-:S03]  /*04f0*/  CS2R R24, SRZ ;  /* 0x0000000000187805 */ /* 0x000fc6000001ff00 */
[----:B------:R-:W-:Y:S01]  /*0500*/  @!P5 IMAD.WIDE.U32 R40, R41, 0x8, R30 ;  /* 0x000000082928d825 */ /* 0x000fe200078e001e */
[----:B------:R-:W-:Y:S02]  /*0510*/  CS2R R30, SRZ ;  /* 0x00000000001e7805 */ /* 0x000fe4000001ff00 */
[----:B-1----:R-:W-:Y:S01]  /*0520*/  CS2R R26, SRZ ;  /* 0x00000000001a7805 */ /* 0x002fe2000001ff00 */
[C---:B------:R-:W-:Y:S01]  /*0530*/  @!P0 IMAD.WIDE.U32 R2, R37.reuse, 0x8, R32 ;  /* 0x0000000825028825 */ /* 0x040fe200078e0020 */
[----:B------:R-:W-:Y:S01]  /*0540*/  CS2R R32, SRZ ;  /* 0x0000000000207805 */ /* 0x000fe2000001ff00 */
[----:B------:R0:W5:Y:S02]  /*0550*/  @!P3 LDG.E.64 R24, desc[UR4][R50.64] ;  /* 0x000000043218b981 */ /* 0x000164000c1e1b00 */
[----:B------:R-:W-:Y:S01]  /*0560*/  @!P0 IMAD.WIDE.U32 R44, R37, 0x8, R34 ;  /* 0x00000008252c8825 */ /* 0x000fe200078e0022 */
[----:B------:R-:W-:Y:S01]  /*0570*/  CS2R R34, SRZ ;  /* 0x0000000000227805 */ /* 0x000fe2000001ff00 */
[----:B------:R0:W5:Y:S02]  /*0580*/  @!P3 LDG.E.64 R26, desc[UR4][R52.64] ;  /* 0x00000004341ab981 */ /* 0x000164000c1e1b00 */
[----:B------:R-:W-:-:S02]  /*0590*/  @!P4 IMAD.WIDE.U32 R4, R39, 0x8, R4 ;  /* 0x000000082704c825 */ /* 0x000fc400078e0004 */
[----:B------:R0:W5:Y:S04]  /*05a0*/  @!P5 LDG.E.64 R32, desc[UR4][R6.64] ;  /* 0x000000040620d981 */ /* 0x000168000c1e1b00 */
[----:B------:R0:W5:Y:S04]  /*05b0*/  @!P4 LDG.E.64 R30, desc[UR4][R4.64] ;  /* 0x00000004041ec981 */ /* 0x000168000c1e1b00 */
[----:B------:R0:W5:Y:S01]  /*05c0*/  @!P5 LDG.E.64 R34, desc[UR4][R40.64] ;  /* 0x000000042822d981 */ /* 0x000162000c1e1b00 */
[----:B------:R-:W-:Y:S02]  /*05d0*/  CS2R R36, SRZ ;  /* 0x0000000000247805 */ /* 0x000fe4000001ff00 */
[----:B------:R-:W-:-:S04]  /*05e0*/  CS2R R38, SRZ ;  /* 0x0000000000267805 */ /* 0x000fc8000001ff00 */
[----:B------:R0:W5:Y:S04]  /*05f0*/  @!P0 LDG.E.64 R36, desc[UR4][R2.64] ;  /* 0x0000000402248981 */ /* 0x000168000c1e1b00 */
[----:B------:R0:W5:Y:S01]  /*0600*/  @!P0 LDG.E.64 R38, desc[UR4][R44.64] ;  /* 0x000000042c268981 */ /* 0x000162000c1e1b00 */
[----:B------:R-:W-:Y:S01]  /*0610*/  ISETP.GE.U32.AND P0, PT, R43, R46, PT ;  /* 0x0000002e2b00720c */ /* 0x000fe20003f06070 */
[----:B------:R-:W-:-:S12]  /*0620*/  BSSY.RECONVERGENT B0, `(.L_x_23417) ;  /* 0x0000058000007945 */ /* 0x000fd80003800200 */
[----:B0-----:R-:W-:Y:S05]  /*0630*/  @P0 BRA `(.L_x_23418) ;  /* 0x0000000400580947 */ /* 0x001fea0003800000 */
        /* <DEDUP_REMOVED lines=28> */
[----:B------:R-:W-:Y:S02]  /*0800*/  IMAD R8, R10, R3, R8 ;  /* 0x000000030a087224 */ /* 0x000fe400078e0208 */
[----:B------:R-:W-:-:S03]  /*0810*/  IMAD.MOV.U32 R3, RZ, RZ, RZ ;  /* 0x000000ffff037224 */ /* 0x000fc600078e00ff */
[----:B------:R-:W-:-:S04]  /*0820*/  ISETP.NE.U32.AND P0, PT, R8, RZ, PT ;  /* 0x000000ff0800720c */ /* 0x000fc80003f05070 */
[----:B------:R-:W-:Y:S01]  /*0830*/  ISETP.NE.AND.EX P0, PT, RZ, RZ, PT, P0 ;  /* 0x000000ffff00720c */ /* 0x000fe20003f05300 */
[----:B------:R-:W-:-:S12]  /*0840*/  BRA `(.L_x_23422) ;  /* 0x0000000000407947 */ /* 0x000fd80003800000 */
.L_x_23421:
[----:B------:R-:W-:Y:S01]  /*0850*/  IMAD.MOV.U32 R4, RZ, RZ, R8 ;  /* 0x000000ffff047224 */ /* 0x000fe200078e0008 */
[----:B------:R-:W-:Y:S01]  /*0860*/  MOV R3, R9 ;  /* 0x0000000900037202 */ /* 0x000fe20000000f00 */
[----:B------:R-:W-:Y:S01]  /*0870*/  IMAD.MOV.U32 R42, RZ, RZ, R10 ;  /* 0x000000ffff2a7224 */ /* 0x000fe200078e000a */
[----:B------:R-:W-:Y:S01]  /*0880*/  MOV R0, 0x8b0 ;  /* 0x000008b000007802 */ /* 0x000fe20000000f00 */
[----:B------:R-:W-:-:S07]  /*0890*/  IMAD.MOV.U32 R2, RZ, RZ, R11 ;  /* 0x000000ffff027224 */ /* 0x000fce00078e000b */
[----:B------:R-:W-:Y:S05]  /*08a0*/  CALL.REL.NOINC `($__internal_22_$__cuda_sm20_div_s64) ;  /* 0x0000005800887944 */ /* 0x000fea0003c00000 */
        /* <DEDUP_REMOVED lines=10> */
.L_x_23422:
[----:B------:R-:W-:Y:S05]  /*0950*/  BSYNC.RECONVERGENT B1 ;  /* 0x0000000000017941 */ /* 0x000fea0003800200 */
.L_x_23420:
[----:B------:R-:W-:-:S04]  /*0960*/  SEL R5, RZ, 0xffffffff, !P0 ;  /* 0xffffffffff057807 */ /* 0x000fc80004000000 */
[----:B------:R-:W-:-:S05]  /*0970*/  IADD3 R8, P0, PT, R2, R5, RZ ;  /* 0x0000000502087210 */ /* 0x000fca0007f1e0ff */
[----:B------:R-:W-:Y:S01]  /*0980*/  IMAD.X R9, R3, 0x1, R5, P0 ;  /* 0x0000000103097824 */ /* 0x000fe200000e0605 */
[----:B------:R-:W-:Y:S07]  /*0990*/  BRA `(.L_x_23418) ;  /* 0x0000000000807947 */ /* 0x000fee0003800000 */
.L_x_23419:
[----:B------:R-:W-:-:S04]  /*09a0*/  LOP3.LUT R0, R9, R11, RZ, 0xfc, !PT ;  /* 0x0000000b09007212 */ /* 0x000fc800078efcff */
[----:B------:R-:W-:-:S13]  /*09b0*/  ISETP.NE.U32.AND P0, PT, R0, RZ, PT ;  /* 0x000000ff0000720c */ /* 0x000fda0003f05070 */
[----:B------:R-:W-:Y:S05]  /*09c0*/  @P0 BRA `(.L_x_23423) ;  /* 0x0000000000540947 */ /* 0x000fea0003800000 */
[----:B------:R-:W0:Y:S01]  /*09d0*/  I2F.U32.RP R0, R10 ;  /* 0x0000000a00007306 */ /* 0x000e220000209000 */
[----:B------:R-:W-:Y:S01]  /*09e0*/  ISETP.NE.U32.AND P2, PT, R10, RZ, PT ;  /* 0x000000ff0a00720c */ /* 0x000fe20003f45070 */
[----:B------:R-:W-:-:S06]  /*09f0*/  HFMA2 R9, -RZ, RZ, 0, 0 ;  /* 0x00000000ff097431 */ /* 0x000fcc00000001ff */
[----:B0-----:R-:W0:Y:S02]  /*0a00*/  MUFU.RCP R0, R0 ;  /* 0x0000000000007308 */ /* 0x001e240000001000 */
[----:B0-----:R-:W-:-:S06]  /*0a10*/  IADD3 R2, PT, PT, R0, 0xffffffe, RZ ;  /* 0x0ffffffe00027810 */ /* 0x001fcc0007ffe0ff */
        /* <DEDUP_REMOVED lines=13> */
[----:B------:R-:W-:-:S05]  /*0af0*/  @!P2 LOP3.LUT R5, RZ, R10, RZ, 0x33, !PT ;  /* 0x0000000aff05a212 */ /* 0x000fca00078e33ff */
[----:B------:R-:W-:Y:S01]  /*0b00*/  IMAD.MOV.U32 R8, RZ, RZ, R5 ;  /* 0x000000ffff087224 */ /* 0x000fe200078e0005 */
[----:B------:R-:W-:Y:S06]  /*0b10*/  BRA `(.L_x_23418) ;  /* 0x0000000000207947 */ /* 0x000fec0003800000 */
.L_x_23423:
[----:B------:R-:W-:Y:S01]  /*0b20*/  IMAD.MOV.U32 R4, RZ, RZ, R8 ;  /* 0x000000ffff047224 */ /* 0x000fe200078e0008 */
[----:B------:R-:W-:Y:S01]  /*0b30*/  MOV R2, R11 ;  /* 0x0000000b00027202 */ /* 0x000fe20000000f00 */
[----:B------:R-:W-:Y:S01]  /*0b40*/  IMAD.MOV.U32 R3, RZ, RZ, R9 ;  /* 0x000000ffff037224 */ /* 0x000fe200078e0009 */
[----:B------:R-:W-:Y:S01]  /*0b50*/  MOV R0, 0xb80 ;  /* 0x00000b8000007802 */ /* 0x000fe20000000f00 */
[----:B------:R-:W-:-:S07]  /*0b60*/  IMAD.MOV.U32 R42, RZ, RZ, R10 ;  /* 0x000000ffff2a7224 */ /* 0x000fce00078e000a */
[----:B------:R-:W-:Y:S05]  /*0b70*/  CALL.REL.NOINC `($__internal_22_$__cuda_sm20_div_s64) ;  /* 0x0000005400d47944 */ /* 0x000fea0003c00000 */
[----:B------:R-:W-:Y:S02]  /*0b80*/  IMAD.MOV.U32 R8, RZ, RZ, R2 ;  /* 0x000000ffff087224 */ /* 0x000fe400078e0002 */
[----:B------:R-:W-:-:S07]  /*0b90*/  IMAD.MOV.U32 R9, RZ, RZ, R3 ;  /* 0x000000ffff097224 */ /* 0x000fce00078e0003 */
.L_x_23418:
[----:B------:R-:W-:Y:S05]  /*0ba0*/  BSYNC.RECONVERGENT B0 ;  /* 0x0000000000007941 */ /* 0x000fea0003800200 */
.L_x_23417:
[----:B------:R-:W-:Y:S01]  /*0bb0*/  VIADD R47, R43, 0x80 ;  /* 0x000000802b2f7836 */ /* 0x000fe20000000000 */
[----:B------:R-:W-:Y:S04]  /*0bc0*/  BSSY.RECONVERGENT B0, `(.L_x_23424) ;  /* 0x0000058000007945 */ /* 0x000fe80003800200 */
[----:B------:R-:W-:-:S13]  /*0bd0*/  ISETP.GE.U32.AND P0, PT, R47, R46, PT ;  /* 0x0000002e2f00720c */ /* 0x000fda0003f06070 */
        /* <DEDUP_REMOVED lines=28> */
[----:B------:R-:W-:-:S04]  /*0da0*/  IMAD.MOV R3, RZ, RZ, -R2 ;  /* 0x000000ffff037224 */ /* 0x000fc800078e0a02 */
[----:B------:R-:W-:Y:S02]  /*0db0*/  IMAD R12, R14, R3, R12 ;  /* 0x000000030e0c7224 */ /* 0x000fe400078e020c */
[----:B------:R-:W-:-:S03]  /*0dc0*/  HFMA2 R3, -RZ, RZ, 0, 0 ;  /* 0x00000000ff037431 */ /* 0x000fc600000001ff */
[----:B------:R-:W-:-:S04]  /*0dd0*/  ISETP.NE.U32.AND P0, PT, R12, RZ, PT ;  /* 0x000000ff0c00720c */ /* 0x000fc80003f05070 */
[----:B------:R-:W-:Y:S01]  /*0de0*/  ISETP.NE.AND.EX P0, PT, RZ, RZ, PT, P0 ;  /* 0x000000ffff00720c */ /* 0x000fe20003f05300 */
[----:B------:R-:W-:-:S12]  /*0df0*/  BRA `(.L_x_23429) ;  /* 0x0000000000407947 */ /* 0x000fd80003800000 */
.L_x_23428:
[----:B------:R-:W-:Y:S01]  /*0e00*/  IMAD.MOV.U32 R4, RZ, RZ, R12 ;  /* 0x000000ffff047224 */ /* 0x000fe200078e000c */
[----:B------:R-:W-:Y:S01]  /*0e10*/  MOV R2, R15 ;  /* 0x0000000f00027202 */ /* 0x000fe20000000f00 */
[----:B------:R-:W-:Y:S01]  /*0e20*/  IMAD.MOV.U32 R3, RZ, RZ, R13 ;  /* 0x000000ffff037224 */ /* 0x000fe200078e000d */
[----:B------:R-:W-:Y:S01]  /*0e30*/  MOV R0, 0xe60 ;  /* 0x00000e6000007802 */ /* 0x000fe20000000f00 */
[----:B------:R-:W-:-:S07]  /*0e40*/  IMAD.MOV.U32 R42, RZ, RZ, R14 ;  /* 0x000000ffff2a7224 */ /* 0x000fce00078e000e */
[----:B------:R-:W-:Y:S05]  /*0e50*/  CALL.REL.NOINC `($__internal_22_$__cuda_sm20_div_s64) ;  /* 0x00000054001c7944 */ /* 0x000fea0003c00000 */
[----:B------:R-:W-:Y:S01]  /*0e60*/  IADD3 R11, P0, PT, RZ, -R2, RZ ;  /* 0x80000002ff0b7210 */ /* 0x000fe20007f1e0ff */
[----:B------:R-:W-:Y:S02]  /*0e70*/  IMAD.MOV.U32 R4, RZ, RZ, R12 ;  /* 0x000000ffff047224 */ /* 0x000fe400078e000c */
[----:B------:R-:W-:Y:S02]  /*0e80*/  IMAD.MOV.U32 R5, RZ, RZ, R13 ;  /* 0x000000ffff057224 */ /* 0x000fe400078e000d */
[----:B------:R-:W-:Y:S02]  /*0e90*/  IMAD.X R7, RZ, RZ, ~R3, P0 ;  /* 0x000000ffff077224 */ /* 0x000fe400000e0e03 */
[----:B------:R-:W-:-:S04]  /*0ea0*/  IMAD.WIDE.U32 R4, R14, R11, R4 ;  /* 0x0000000b0e047225 */ /* 0x000fc800078e0004 */
[----:B------:R-:W-:Y:S01]  /*0eb0*/  IMAD R7, R7, R14, RZ ;  /* 0x0000000e07077224 */ /* 0x000fe200078e02ff */
[----:B------:R-:W-:-:S03]  /*0ec0*/  ISETP.NE.U32.AND P0, PT, R4, RZ, PT ;  /* 0x000000ff0400720c */ /* 0x000fc60003f05070 */
[----:B------:R-:W-:-:S05]  /*0ed0*/  IMAD R7, R15, R11, R7 ;  /* 0x0000000b0f077224 */ /* 0x000fca00078e0207 */
[----:B------:R-:W-:-:S04]  /*0ee0*/  IADD3 R4, PT, PT, R5, R7, RZ ;  /* 0x0000000705047210 */ /* 0x000fc80007ffe0ff */
[----:B------:R-:W-:-:S13]  /*0ef0*/  ISETP.NE.AND.EX P0, PT, R4, RZ, PT, P0 ;  /* 0x000000ff0400720c */ /* 0x000fda0003f05300 */
.L_x_23429:
[----:B------:R-:W-:Y:S05]  /*0f00*/  BSYNC.RECONVERGENT B1 ;  /* 0x0000000000017941 */ /* 0x000fea0003800200 */
.L_x_23427:
[----:B------:R-:W-:-:S04]  /*0f10*/  SEL R5, RZ, 0xffffffff, !P0 ;  /* 0xffffffffff057807 */ /* 0x000fc80004000000 */
[----:B------:R-:W-:-:S05]  /*0f20*/  IADD3 R10, P0, PT, R2, R5, RZ ;  /* 0x00000005020a7210 */ /* 0x000fca0007f1e0ff */
[----:B------:R-:W-:Y:S01]  /*0f30*/  IMAD.X R11, R3, 0x1, R5, P0 ;  /* 0x00000001030b7824 */ /* 0x000fe200000e0605 */
[----:B------:R-:W-:Y:S07]  /*0f40*/  BRA `(.L_x_23425) ;  /* 0x00000000007c7947 */ /* 0x000fee0003800000 */
.L_x_23426:
        /* <DEDUP_REMOVED lines=21> */
[----:B------:R-:W-:Y:S01]  /*10a0*/  @!P2 LOP3.LUT R10, RZ, R14, RZ, 0x33, !PT ;  /* 0x0000000eff0aa212 */ /* 0x000fe200078e33ff */
[----:B------:R-:W-:Y:S06]  /*10b0*/  BRA `(.L_x_23425) ;  /* 0x0000000000207947 */ /* 0x000fec0003800000 */
.L_x_23430:
        /* <DEDUP_REMOVED lines=8> */
.L_x_23425:
[----:B------:R-:W-:Y:S05]  /*1140*/  BSYNC.RECONVERGENT B0 ;  /* 0x0000000000007941 */ /* 0x000fea0003800200 */
.L_x_23424:
[----:B------:R-:W-:Y:S01]  /*1150*/  IADD3 R3, PT, PT, R43, 0x100, RZ ;  /* 0x000001002b037810 */ /* 0x000fe20007ffe0ff */
[----:B------:R-:W-:Y:S03]  /*1160*/  BSSY.RECONVERGENT B0, `(.L_x_23431) ;  /* 0x0000058000007945 */ /* 0x000fe60003800200 */
        /* <DEDUP_REMOVED lines=35> */
.L_x_23435:
        /* <DEDUP_REMOVED lines=16> */
.L_x_23436:
[----:B------:R-:W-:Y:S05]  /*14a0*/  BSYNC.RECONVERGENT B1 ;  /* 0x0000000000017941 */ /* 0x000fea0003800200 */
.L_x_23434:
[----:B------:R-:W-:-:S04]  /*14b0*/  SEL R5, RZ, 0xffffffff, !P0 ;  /* 0xffffffffff057807 */ /* 0x000fc80004000000 */
[----:B------:R-:W-:-:S05]  /*14c0*/  IADD3 R12, P0, PT, R2, R5, RZ ;  /* 0x00000005020c7210 */ /* 0x000fca0007f1e0ff */
[----:B------:R-:W-:Y:S01]  /*14d0*/  IMAD.X R13, R3, 0x1, R5, P0 ;  /* 0x00000001030d7824 */ /* 0x000fe200000e0605 */
[----:B------:R-:W-:Y:S07]  /*14e0*/  BRA `(.L_x_23432) ;  /* 0x00000000007c7947 */ /* 0x000fee0003800000 */
.L_x_23433:
        /* <DEDUP_REMOVED lines=21> */
[----:B------:R-:W-:Y:S01]  /*1640*/  @!P2 LOP3.LUT R12, RZ, R18, RZ, 0x33, !PT ;  /* 0x00000012ff0ca212 */ /* 0x000fe200078e33ff */
[----:B------:R-:W-:Y:S06]  /*1650*/  BRA `(.L_x_23432) ;  /* 0x0000000000207947 */ /* 0x000fec0003800000 */
.L_x_23437:
[----:B------:R-:W-:Y:S01]  /*1660*/  IMAD.MOV.U32 R4, RZ, RZ, R16 ;  /* 0x000000ffff047224 */ /* 0x000fe200078e0010 */
[----:B------:R-:W-:Y:S01]  /*1670*/  MOV R3, R17 ;  /* 0x0000001100037202 */ /* 0x000fe20000000f00 */
[----:B------:R-:W-:Y:S01]  /*1680*/  IMAD.MOV.U32 R42, RZ, RZ, R18 ;  /* 0x000000ffff2a7224 */ /* 0x000fe200078e0012 */
[----:B------:R-:W-:Y:S01]  /*1690*/  MOV R0, 0x16c0 ;  /* 0x000016c000007802 */ /* 0x000fe20000000f00 */
[----:B------:R-:W-:-:S07]  /*16a0*/  IMAD.MOV.U32 R2, RZ, RZ, R19 ;  /* 0x000000ffff027224 */ /* 0x000fce00078e0013 */
[----:B------:R-:W-:Y:S05]  /*16b0*/  CALL.REL.NOINC `($__internal_22_$__cuda_sm20_div_s64) ;  /* 0x0000004c00047944 */ /* 0x000fea0003c00000 */
[----:B------:R-:W-:Y:S01]  /*16c0*/  IMAD.MOV.U32 R12, RZ, RZ, R2 ;  /* 0x000000ffff0c7224 */ /* 0x000fe200078e0002 */
[----:B------:R-:W-:-:S07]  /*16d0*/  MOV R13, R3 ;  /* 0x00000003000d7202 */ /* 0x000fce0000000f00 */
.L_x_23432:
[----:B------:R-:W-:Y:S05]  /*16e0*/  BSYNC.RECONVERGENT B0 ;  /* 0x0000000000007941 */ /* 0x000fea0003800200 */
.L_x_23431:
        /* <DEDUP_REMOVED lines=37> */
.L_x_23442:
        /* <DEDUP_REMOVED lines=16> */
.L_x_23443:
[----:B------:R-:W-:Y:S05]  /*1a40*/  BSYNC.RECONVERGENT B1 ;  /* 0x0000000000017941 */ /* 0x000fea0003800200 */
.L_x_23441:
[----:B------:R-:W-:-:S04]  /*1a50*/  SEL R5, RZ, 0xffffffff, !P0 ;  /* 0xffffffffff057807 */ /* 0x000fc80004000000 */
[----:B------:R-:W-:-:S05]  /*1a60*/  IADD3 R14, P0, PT, R2, R5, RZ ;  /* 0x00000005020e7210 */ /* 0x000fca0007f1e0ff */
[----:B------:R-:W-:Y:S01]  /*1a70*/  IMAD.X R15, R3, 0x1, R5, P0 ;  /* 0x00000001030f7824 */ /* 0x000fe200000e0605 */
[----:B------:R-:W-:Y:S07]  /*1a80*/  BRA `(.L_x_23439) ;  /* 0x00000000007c7947 */ /* 0x000fee0003800000 */
.L_x_23440:
[----:B------:R-:W-:-:S04]  /*1a90*/  LOP3.LUT R0, R21, R23, RZ, 0xfc, !PT ;  /* 0x0000001715007212 */ /* 0x000fc800078efcff */
[----:B------:R-:W-:-:S13]  /*1aa0*/  ISETP.NE.U32.AND P0, PT, R0, RZ, PT ;  /* 0x000000ff0000720c */ /* 0x000fda0003f05070 */
[----:B------:R-:W-:Y:S05]  /*1ab0*/  @P0 BRA `(.L_x_23444) ;  /* 0x0000000000500947 */ /* 0x000fea0003800000 */
[----:B------:R-:W0:Y:S01]  /*1ac0*/  I2F.U32.RP R0, R22 ;  /* 0x0000001600007306 */ /* 0x000e220000209000 */
[----:B------:R-:W-:Y:S01]  /*1ad0*/  ISETP.NE.U32.AND P2, PT, R22, RZ, PT ;  /* 0x000000ff1600720c */ /* 0x000fe20003f45070 */
[----:B------:R-:W-:-:S06]  /*1ae0*/  IMAD.MOV.U32 R15, RZ, RZ, RZ ;  /* 0x000000ffff0f7224 */ /* 0x000fcc00078e00ff */
        /* <DEDUP_REMOVED lines=15> */
[----:B------:R-:W-:Y:S01]  /*1be0*/  @!P2 LOP3.LUT R14, RZ, R22, RZ, 0x33, !PT ;  /* 0x00000016ff0ea212 */ /* 0x000fe200078e33ff */
[----:B------:R-:W-:Y:S06]  /*1bf0*/  BRA `(.L_x_23439) ;  /* 0x0000000000207947 */ /* 0x000fec0003800000 */
.L_x_23444:
[----:B------:R-:W-:Y:S01]  /*1c00*/  MOV R4, R20 ;  /* 0x0000001400047202 */ /* 0x000fe20000000f00 */
[----:B------:R-:W-:Y:S01]  /*1c10*/  IMAD.MOV.U32 R3, RZ, RZ, R21 ;  /* 0x000000ffff037224 */ /* 0x000fe200078e0015 */
[----:B------:R-:W-:Y:S01]  /*1c20*/  MOV R0, 0x1c60 ;  /* 0x00001c6000007802 */ /* 0x000fe20000000f00 */
[----:B------:R-:W-:Y:S02]  /*1c30*/  IMAD.MOV.U32 R42, RZ, RZ, R22 ;  /* 0x000000ffff2a7224 */ /* 0x000fe400078e0016 */
[----:B------:R-:W-:-:S07]  /*1c40*/  IMAD.MOV.U32 R2, RZ, RZ, R23 ;  /* 0x000000ffff027224 */ /* 0x000fce00078e0017 */
[----:B------:R-:W-:Y:S05]  /*1c50*/  CALL.REL.NOINC `($__internal_22_$__cuda_sm20_div_s64) ;  /* 0x00000044009c7944 */ /* 0x000fea0003c00000 */
[----:B------:R-:W-:Y:S01]  /*1c60*/  MOV R14, R2 ;  /* 0x00000002000e7202 */ /* 0x000fe20000000f00 */
[----:B------:R-:W-:-:S07]  /*1c70*/  IMAD.MOV.U32 R15, RZ, RZ, R3 ;  /* 0x000000ffff0f7224 */ /* 0x000fce00078e0003 */
.L_x_23439:
[----:B------:R-:W-:Y:S05]  /*1c80*/  BSYNC.RECONVERGENT B0 ;  /* 0x0000000000007941 */ /* 0x000fea0003800200 */
.L_x_23438:
        /* <DEDUP_REMOVED lines=37> */
.L_x_23449:
[----:B------:R-:W-:Y:S01]  /*1ee0*/  MOV R4, R24 ;  /* 0x0000001800047202 */ /* 0x000fe20000000f00 */
[----:B------:R-:W-:Y:S01]  /*1ef0*/  IMAD.MOV.U32 R3, RZ, RZ, R25 ;  /* 0x000000ffff037224 */ /* 0x000fe200078e0019 */
[----:B------:R-:W-:Y:S01]  /*1f00*/  MOV R0, 0x1f40 ;  /* 0x00001f4000007802 */ /* 0x000fe20000000f00 */
[----:B------:R-:W-:Y:S02]  /*1f10*/  IMAD.MOV.U32 R42, RZ, RZ, R26 ;  /* 0x000000ffff2a7224 */ /* 0x000fe400078e001a */
[----:B------:R-:W-:-:S07]  /*1f20*/  IMAD.MOV.U32 R2, RZ, RZ, R27 ;  /* 0x000000ffff027224 */ /* 0x000fce00078e001b */
[----:B------:R-:W-:Y:S05]  /*1f30*/  CALL.REL.NOINC `($__internal_22_$__cuda_sm20_div_s64) ;  /* 0x0000004000e47944 */ /* 0x000fea0003c00000 */
        /* <DEDUP_REMOVED lines=10> */
.L_x_23450:
[----:B------:R-:W-:Y:S05]  /*1fe0*/  BSYNC.RECONVERGENT B1 ;  /* 0x0000000000017941 */ /* 0x000fea0003800200 */
.L_x_23448:
[----:B------:R-:W-:-:S04]  /*1ff0*/  SEL R5, RZ, 0xffffffff, !P0 ;  /* 0xffffffffff057807 */ /* 0x000fc80004000000 */
[----:B------:R-:W-:-:S04]  /*2000*/  IADD3 R16, P0, PT, R2, R5, RZ ;  /* 0x0000000502107210 */ /* 0x000fc80007f1e0ff */
[----:B------:R-:W-:Y:S01]  /*2010*/  IADD3.X R17, PT, PT, R3, R5, RZ, P0, !PT ;  /* 0x0000000503117210 */ /* 0x000fe200007fe4ff */
[----:B------:R-:W-:Y:S08]  /*2020*/  BRA `(.L_x_23446) ;  /* 0x00000000007c7947 */ /* 0x000ff00003800000 */
.L_x_23447:
[----:B------:R-:W-:-:S04]  /*2030*/  LOP3.LUT R0, R25, R27, RZ, 0xfc, !PT ;  /* 0x0000001b19007212 */ /* 0x000fc800078efcff */
[----:B------:R-:W-:-:S13]  /*2040*/  ISETP.NE.U32.AND P0, PT, R0, RZ, PT ;  /* 0x000000ff0000720c */ /* 0x000fda0003f05070 */
[----:B------:R-:W-:Y:S05]  /*2050*/  @P0 BRA `(.L_x_23451) ;  /* 0x0000000000500947 */ /* 0x000fea0003800000 */
[----:B------:R-:W0:Y:S01]  /*2060*/  I2F.U32.RP R0, R26 ;  /* 0x0000001a00007306 */ /* 0x000e220000209000 */
[----:B------:R-:W-:Y:S01]  /*2070*/  ISETP.NE.U32.AND P2, PT, R26, RZ, PT ;  /* 0x000000ff1a00720c */ /* 0x000fe20003f45070 */
[----:B------:R-:W-:-:S06]  /*2080*/  HFMA2 R17, -RZ, RZ, 0, 0 ;  /* 0x00000000ff117431 */ /* 0x000fcc00000001ff */
        /* <DEDUP_REMOVED lines=17> */
.L_x_23451:
        /* <DEDUP_REMOVED lines=8> */
.L_x_23446:
[----:B------:R-:W-:Y:S05]  /*2220*/  BSYNC.RECONVERGENT B0 ;  /* 0x0000000000007941 */ /* 0x000fea0003800200 */
.L_x_23445:
        /* <DEDUP_REMOVED lines=37> */
.L_x_23456:
        /* <DEDUP_REMOVED lines=16> */
.L_x_23457:
[----:B------:R-:W-:Y:S05]  /*2580*/  BSYNC.RECONVERGENT B1 ;  /* 0x0000000000017941 */ /* 0x000fea0003800200 */
.L_x_23455:
[----:B------:R-:W-:-:S04]  /*2590*/  SEL R5, RZ, 0xffffffff, !P0 ;  /* 0xffffffffff057807 */ /* 0x000fc80004000000 */
[----:B------:R-:W-:-:S05]  /*25a0*/  IADD3 R18, P0, PT, R2, R5, RZ ;  /* 0x0000000502127210 */ /* 0x000fca0007f1e0ff */
[----:B------:R-:W-:Y:S01]  /*25b0*/  IMAD.X R19, R3, 0x1, R5, P0 ;  /* 0x0000000103137824 */ /* 0x000fe200000e0605 */
[----:B------:R-:W-:Y:S07]  /*25c0*/  BRA `(.L_x_23453) ;  /* 0x00000000007c7947 */ /* 0x000fee0003800000 */
.L_x_23454:
        /* <DEDUP_REMOVED lines=23> */
.L_x_23458:
        /* <DEDUP_REMOVED lines=8> */
.L_x_23453:
[----:B------:R-:W-:Y:S05]  /*27c0*/  BSYNC.RECONVERGENT B0 ;  /* 0x0000000000007941 */ /* 0x000fea0003800200 */
.L_x_23452:
        /* <DEDUP_REMOVED lines=37> */
.L_x_23463:
        /* <DEDUP_REMOVED lines=16> */
.L_x_23464:
[----:B------:R-:W-:Y:S05]  /*2b20*/  BSYNC.RECONVERGENT B1 ;  /* 0x0000000000017941 */ /* 0x000fea0003800200 */
.L_x_23462:
[----:B------:R-:W-:-:S04]  /*2b30*/  SEL R5, RZ, 0xffffffff, !P0 ;  /* 0xffffffffff057807 */ /* 0x000fc80004000000 */
[----:B------:R-:W-:-:S05]  /*2b40*/  IADD3 R20, P0, PT, R2, R5, RZ ;  /* 0x0000000502147210 */ /* 0x000fca0007f1e0ff */
[----:B------:R-:W-:Y:S01]  /*2b50*/  IMAD.X R21, R3, 0x1, R5, P0 ;  /* 0x0000000103157824 */ /* 0x000fe200000e0605 */
[----:B------:R-:W-:Y:S07]  /*2b60*/  BRA `(.L_x_23460) ;  /* 0x00000000007c7947 */ /* 0x000fee0003800000 */
.L_x_23461:
        /* <DEDUP_REMOVED lines=23> */
.L_x_23465:
        /* <DEDUP_REMOVED lines=8> */
.L_x_23460:
[----:B------:R-:W-:Y:S05]  /*2d60*/  BSYNC.RECONVERGENT B0 ;  /* 0x0000000000007941 */ /* 0x000fea0003800200 */
.L_x_23459:
        /* <DEDUP_REMOVED lines=37> */
.L_x_23470:
        /* <DEDUP_REMOVED lines=16> */
.L_x_23471:
[----:B------:R-:W-:Y:S05]  /*30c0*/  BSYNC.RECONVERGENT B1 ;  /* 0x0000000000017941 */ /* 0x000fea0003800200 */
.L_x_23469:
[----:B------:R-:W-:-:S04]  /*30d0*/  SEL R5, RZ, 0xffffffff, !P0 ;  /* 0xffffffffff057807 */ /* 0x000fc80004000000 */
[----:B------:R-:W-:-:S05]  /*30e0*/  IADD3 R2, P0, PT, R2, R5, RZ ;  /* 0x0000000502027210 */ /* 0x000fca0007f1e0ff */
[----:B------:R-:W-:Y:S01]  /*30f0*/  IMAD.X R3, R3, 0x1, R5, P0 ;  /* 0x0000000103037824 */ /* 0x000fe200000e0605 */
[----:B------:R-:W-:Y:S07]  /*3100*/  BRA `(.L_x_23467) ;  /* 0x0000000000747947 */ /* 0x000fee0003800000 */
.L_x_23468:
[----:B------:R-:W-:-:S04]  /*3110*/  LOP3.LUT R0, R37, R39, RZ, 0xfc, !PT ;  /* 0x0000002725007212 */ /* 0x000fc800078efcff */
        /* <DEDUP_REMOVED lines=18> */
[----:B------:R-:W-:-:S12]  /*3240*/  IMAD.MOV.U32 R3, RZ, RZ, RZ ;  /* 0x000000ffff037224 */ /* 0x000fd800078e00ff */
[----:B------:R-:W-:Y:S01]  /*3250*/  @P1 VIADD R2, R2, 0x1 ;  /* 0x0000000102021836 */ /* 0x000fe20000000000 */
[----:B------:R-:W-:Y:S01]  /*3260*/  @!P2 LOP3.LUT R2, RZ, R38, RZ, 0x33, !PT ;  /* 0x00000026ff02a212 */ /* 0x000fe200078e33ff */
[----:B------:R-:W-:Y:S06]  /*3270*/  BRA `(.L_x_23467) ;  /* 0x0000000000187947 */ /* 0x000fec0003800000 */
.L_x_23472:
[----:B------:R-:W-:Y:S01]  /*3280*/  MOV R4, R36 ;  /* 0x0000002400047202 */ /* 0x000fe20000000f00 */
[----:B------:R-:W-:Y:S01]  /*3290*/  IMAD.MOV.U32 R3, RZ, RZ, R37 ;  /* 0x000000ffff037224 */ /* 0x000fe200078e0025 */
[----:B------:R-:W-:Y:S01]  /*32a0*/  MOV R0, 0x32e0 ;  /* 0x000032e000007802 */ /* 0x000fe20000000f00 */
[----:B------:R-:W-:Y:S02]  /*32b0*/  IMAD.MOV.U32 R42, RZ, RZ, R38 ;  /* 0x000000ffff2a7224 */ /* 0x000fe400078e0026 */
[----:B------:R-:W-:-:S07]  /*32c0*/  IMAD.MOV.U32 R2, RZ, RZ, R39 ;  /* 0x000000ffff027224 */ /* 0x000fce00078e0027 */
[----:B------:R-:W-:Y:S05]  /*32d0*/  CALL.REL.NOINC `($__internal_22_$__cuda_sm20_div_s64) ;  /* 0x0000002c00fc7944 */ /* 0x000fea0003c00000 */
.L_x_23467:
[----:B------:R-:W-:Y:S05]  /*32e0*/  BSYNC.RECONVERGENT B0 ;  /* 0x0000000000007941 */ /* 0x000fea0003800200 */
.L_x_23466:
[----:B------:R-:W-:Y:S01]  /*32f0*/  ISETP.GE.U32.AND P0, PT, R43, R46, PT ;  /* 0x0000002e2b00720c */ /* 0x000fe20003f06070 */
[----:B------:R-:W-:Y:S04]  /*3300*/  BSSY.RECONVERGENT B0, `(.L_x_23473) ;  /* 0x0000033000007945 */ /* 0x000fe80003800200 */
[----:B------:R-:W-:Y:S08]  /*3310*/  BSSY.RELIABLE B1, `(.L_x_23474) ;  /* 0x000002b000017945 */ /* 0x000ff00003800100 */
[----:B------:R-:W-:Y:S05]  /*3320*/  @P0 BRA `(.L_x_23475) ;  /* 0x0000000000300947 */ /* 0x000fea0003800000 */
[----:B------:R-:W0:Y:S01]  /*3330*/  LDC.64 R4, c[0x0][0x388] ;  /* 0x0000e200ff047b82 */ /* 0x000e220000000a00 */
[----:B------:R-:W-:Y:S01]  /*3340*/  IADD3 R7, PT, PT, R48, R43, RZ ;  /* 0x0000002b30077210 */ /* 0x000fe20007ffe0ff */
[----:B------:R-:W-:-:S05]  /*3350*/  IMAD.MOV.U32 R43, RZ, RZ, R47 ;  /* 0x000000ffff2b7224 */ /* 0x000fca00078e002f */
[----:B------:R-:W-:Y:S01]  /*3360*/  ISETP.GE.U32.AND P0, PT, R43, R46, PT ;  /* 0x0000002e2b00720c */ /* 0x000fe20003f06070 */
[----:B0-----:R-:W-:-:S05]  /*3370*/  IMAD.WIDE.U32 R4, R7, 0x8, R4 ;  /* 0x0000000807047825 */ /* 0x001fca00078e0004 */
[----:B-----5:R0:W-:Y:S07]  /*3380*/  STG.E.64 desc[UR4][R4.64], R8 ;  /* 0x0000000804007986 */ /* 0x0201ee000c101b04 */
[----:B------:R-:W-:Y:S05]  /*3390*/  @P0 BRA `(.L_x_23476) ;  /* 0x0000000000300947 */ /* 0x000fea0003800000 */
[----:B0-----:R-:W0:Y:S01]  /*33a0*/  LDC.64 R4, c[0x0][0x388] ;  /* 0x0000e200ff047b82 */ /* 0x001e220000000a00 */
[----:B------:R-:W-:Y:S01]  /*33b0*/  IMAD.IADD R7, R48, 0x1, R43 ;  /* 0x0000000130077824 */ /* 0x000fe200078e022b */
[----:B------:R-:W-:-:S03]  /*33c0*/  IADD3 R43, PT, PT, R43, 0x80, RZ ;  /* 0x000000802b2b7810 */ /* 0x000fc60007ffe0ff */
[----:B0-----:R-:W-:-:S05]  /*33d0*/  IMAD.WIDE.U32 R4, R7, 0x8, R4 ;  /* 0x0000000807047825 */ /* 0x001fca00078e0004 */
[----:B------:R0:W-:Y:S02]  /*33e0*/  STG.E.64 desc[UR4][R4.64], R10 ;  /* 0x0000000a04007986 */ /* 0x0001e4000c101b04 */
.L_x_23475:
[----:B------:R-:W-:-:S13]  /*33f0*/  ISETP.GE.U32.AND P0, PT, R43, R46, PT ;  /* 0x0000002e2b00720c */ /* 0x000fda0003f06070 */
[----:B------:R-:W-:Y:S05]  /*3400*/  @P0 BRA `(.L_x_23477) ;  /* 0x0000000000300947 */ /* 0x000fea0003800000 */
[----:B0-----:R-:W0:Y:S01]  /*3410*/  LDC.64 R4, c[0x0][0x388] ;  /* 0x0000e200ff047b82 */ /* 0x001e220000000a00 */
[----:B------:R-:W-:Y:S02]  /*3420*/  IMAD.IADD R7, R48, 0x1, R43 ;  /* 0x0000000130077824 */ /* 0x000fe400078e022b */
[----:B------:R-:W-:Y:S02]  /*3430*/  VIADD R43, R43, 0x80 ;  /* 0x000000802b2b7836 */ /* 0x000fe40000000000 */
[----:B0-----:R-:W-:-:S05]  /*3440*/  IMAD.WIDE.U32 R4, R7, 0x8, R4 ;  /* 0x0000000807047825 */ /* 0x001fca00078e0004 */
[----:B-----5:R1:W-:Y:S02]  /*3450*/  STG.E.64 desc[UR4][R4.64], R12 ;  /* 0x0000000c04007986 */ /* 0x0203e4000c101b04 */
.L_x_23476:
[----:B------:R-:W-:-:S13]  /*3460*/  ISETP.GE.U32.AND P0, PT, R43, R46, PT ;  /* 0x0000002e2b00720c */ /* 0x000fda0003f06070 */
[----:B------:R-:W-:Y:S05]  /*3470*/  @P0 BRA `(.L_x_23478) ;  /* 0x0000000000300947 */ /* 0x000fea0003800000 */
[----:B01----:R-:W0:Y:S01]  /*3480*/  LDC.64 R4, c[0x0][0x388] ;  /* 0x0000e200ff047b82 */ /* 0x003e220000000a00 */
[----:B------:R-:W-:Y:S01]  /*3490*/  IADD3 R7, PT, PT, R48, R43, RZ ;  /* 0x0000002b30077210 */ /* 0x000fe20007ffe0ff */
[----:B------:R-:W-:-:S04]  /*34a0*/  VIADD R43, R43, 0x80 ;  /* 0x000000802b2b7836 */ /* 0x000fc80000000000 */
[----:B0-----:R-:W-:-:S05]  /*34b0*/  IMAD.WIDE.U32 R4, R7, 0x8, R4 ;  /* 0x0000000807047825 */ /* 0x001fca00078e0004 */
[----:B------:R1:W-:Y:S02]  /*34c0*/  STG.E.64 desc[UR4][R4.64], R14 ;  /* 0x0000000e04007986 */ /* 0x0003e4000c101b04 */
.L_x_23477:
[----:B------:R-:W-:-:S13]  /*34d0*/  ISETP.GE.U32.AND P0, PT, R43, R46, PT ;  /* 0x0000002e2b00720c */ /* 0x000fda0003f06070 */
[----:B------:R-:W-:Y:S05]  /*34e0*/  @P0 BRA `(.L_x_23479) ;  /* 0x0000000000340947 */ /* 0x000fea0003800000 */
[----:B01----:R-:W0:Y:S01]  /*34f0*/  LDC.64 R4, c[0x0][0x388] ;  /* 0x0000e200ff047b82 */ /* 0x003e220000000a00 */
[----:B------:R-:W-:Y:S01]  /*3500*/  IMAD.IADD R7, R48, 0x1, R43 ;  /* 0x0000000130077824 */ /* 0x000fe200078e022b */
[----:B------:R-:W-:-:S03]  /*3510*/  IADD3 R43, PT, PT, R43, 0x80, RZ ;  /* 0x000000802b2b7810 */ /* 0x000fc60007ffe0ff */
[----:B0-----:R-:W-:-:S05]  /*3520*/  IMAD.WIDE.U32 R4, R7, 0x8, R4 ;  /* 0x0000000807047825 */ /* 0x001fca00078e0004 */
[----:B-----5:R2:W-:Y:S02]  /*3530*/  STG.E.64 desc[UR4][R4.64], R16 ;  /* 0x0000001004007986 */ /* 0x0205e4000c101b04 */
.L_x_23478:
[----:B------:R-:W-:-:S13]  /*3540*/  ISETP.GE.U32.AND P0, PT, R43, R46, PT ;  /* 0x0000002e2b00720c */ /* 0x000fda0003f06070 */
[----:B------:R-:W-:Y:S05]  /*3550*/  @P0 BREAK.RELIABLE B1 ;  /* 0x0000000000010942 */ /* 0x000fea0003800100 */
[----:B------:R-:W-:Y:S05]  /*3560*/  @P0 BRA `(.L_x_23480) ;  /* 0x0000000000300947 */ /* 0x000fea0003800000 */
[----:B012---:R-:W0:Y:S01]  /*3570*/  LDC.64 R4, c[0x0][0x388] ;  /* 0x0000e200ff047b82 */ /* 0x007e220000000a00 */
[----:B------:R-:W-:Y:S02]  /*3580*/  IMAD.IADD R7, R48, 0x1, R43 ;  /* 0x0000000130077824 */ /* 0x000fe400078e022b */
[----:B------:R-:W-:Y:S02]  /*3590*/  VIADD R43, R43, 0x80 ;  /* 0x000000802b2b7836 */ /* 0x000fe40000000000 */
[----:B0-----:R-:W-:-:S05]  /*35a0*/  IMAD.WIDE.U32 R4, R7, 0x8, R4 ;  /* 0x0000000807047825 */ /* 0x001fca00078e0004 */
[----:B------:R2:W-:Y:S02]  /*35b0*/  STG.E.64 desc[UR4][R4.64], R18 ;  /* 0x0000001204007986 */ /* 0x0005e4000c101b04 */
.L_x_23479:
[----:B------:R-:W-:Y:S05]  /*35c0*/  BSYNC.RELIABLE B1 ;  /* 0x0000000000017941 */ /* 0x000fea0003800100 */
.L_x_23474:
[----:B------:R-:W-:-:S13]  /*35d0*/  ISETP.GE.U32.AND P0, PT, R43, R46, PT ;  /* 0x0000002e2b00720c */ /* 0x000fda0003f06070 */
[----:B012---:R-:W0:Y:S01]  /*35e0*/  @!P0 LDC.64 R4, c[0x0][0x388] ;  /* 0x0000e200ff048b82 */ /* 0x007e220000000a00 */
[----:B------:R-:W-:Y:S01]  /*35f0*/  @!P0 IADD3 R7, PT, PT, R48, R43, RZ ;  /* 0x0000002b30078210 */ /* 0x000fe20007ffe0ff */
[----:B------:R-:W-:-:S04]  /*3600*/  @!P0 VIADD R43, R43, 0x80 ;  /* 0x000000802b2b8836 */ /* 0x000fc80000000000 */
[----:B0-----:R-:W-:-:S05]  /*3610*/  @!P0 IMAD.WIDE.U32 R4, R7, 0x8, R4 ;  /* 0x0000000807048825 */ /* 0x001fca00078e0004 */
[----:B-----5:R3:W-:Y:S02]  /*3620*/  @!P0 STG.E.64 desc[UR4][R4.64], R20 ;  /* 0x0000001404008986 */ /* 0x0207e4000c101b04 */
.L_x_23480:
[----:B------:R-:W-:Y:S05]  /*3630*/  BSYNC.RECONVERGENT B0 ;  /* 0x0000000000007941 */ /* 0x000fea0003800200 */
.L_x_23473:
[----:B------:R-:W-:Y:S05]  /*3640*/  WARPSYNC.ALL ;  /* 0x0000000000007948 */ /* 0x000fea0003800000 */
[----:B------:R-:W-:-:S13]  /*3650*/  ISETP.GE.U32.AND P0, PT, R43, R46, PT ;  /* 0x0000002e2b00720c */ /* 0x000fda0003f06070 */
[----:B------:R-:W-:Y:S05]  /*3660*/  @P0 EXIT ;  /* 0x000000000000094d */ /* 0x000fea0003800000 */
[----:B0123--:R-:W0:Y:S01]  /*3670*/  LDC.64 R4, c[0x0][0x388] ;  /* 0x0000e200ff047b82 */ /* 0x00fe220000000a00 */
[----:B------:R-:W-:-:S04]  /*3680*/  IMAD.IADD R43, R48, 0x1, R43 ;  /* 0x00000001302b7824 */ /* 0x000fc800078e022b */
[----:B0-----:R-:W-:-:S05]  /*3690*/  IMAD.WIDE.U32 R4, R43, 0x8, R4 ;  /* 0x000000082b047825 */ /* 0x001fca00078e0004 */
[----:B------:R-:W-:Y:S01]  /*36a0*/  STG.E.64 desc[UR4][R4.64], R2 ;  /* 0x0000000204007986 */ /* 0x000fe2000c101b04 */
[----:B------:R-:W-:Y:S05]  /*36b0*/  EXIT ;  /* 0x000000000000794d */ /* 0x000fea0003800000 */
.L_x_23416:
[----:B------:R-:W0:Y:S01]  /*36c0*/  S2R R43, SR_TID.X ;  /* 0x00000000002b7919 */ /* 0x000e220000002100 */
[----:B------:R-:W1:Y:S08]  /*36d0*/  LDC.64 R2, c[0x0][0x390] ;  /* 0x0000e400ff027b82 */ /* 0x000e700000000a00 */
[----:B------:R-:W2:Y:S01]  /*36e0*/  LDC.64 R4, c[0x0][0x398] ;  /* 0x0000e600ff047b82 */ /* 0x000ea20000000a00 */
[----:B-1----:R-:W-:-:S04]  /*36f0*/  IMAD.WIDE.U32 R2, R48, 0x8, R2 ;  /* 0x0000000830027825 */ /* 0x002fc800078e0002 */
[----:B0-----:R-:W-:-:S04]  /*3700*/  IMAD.WIDE.U32 R2, R43, 0x10, R2 ;  /* 0x000000102b027825 */ /* 0x001fc800078e0002 */
[----:B--2---:R-:W-:Y:S01]  /*3710*/  IMAD.WIDE.U32 R4, R48, 0x8, R4 ;  /* 0x0000000830047825 */ /* 0x004fe200078e0004 */
[----:B------:R-:W2:Y:S04]  /*3720*/  LDG.E.128 R8, desc[UR4][R2.64] ;  /* 0x0000000402087981 */ /* 0x000ea8000c1e1d00 */
        /* <DEDUP_REMOVED lines=9> */
[----:B--2---:R-:W-:-:S04]  /*37c0*/  LOP3.LUT R0, R12, R8, RZ, 0x3c, !PT ;  /* 0x000000080c007212 */ /* 0x004fc800078e3cff */
[----:B------:R-:W-:Y:S02]  /*37d0*/  ISETP.GT.U32.AND P0, PT, R0, -0x1, PT ;  /* 0xffffffff0000780c */ /* 0x000fe40003f04070 */
[----:B------:R-:W-:-:S04]  /*37e0*/  LOP3.LUT R0, R13, R9, RZ, 0x3c, !PT ;  /* 0x000000090d007212 */ /* 0x000fc800078e3cff */
[----:B------:R-:W-:-:S13]  /*37f0*/  ISETP.GT.AND.EX P0, PT, R0, -0x1, PT, P0 ;  /* 0xffffffff0000780c */ /* 0x000fda0003f04300 */
[----:B0-----:R-:W-:Y:S05]  /*3800*/  @P0 BRA `(.L_x_23482) ;  /* 0x0000000000bc0947 */ /* 0x001fea0003800000 */
        /* <DEDUP_REMOVED lines=10> */
[----:B0-----:R-:W-:Y:S02]  /*38b0*/  IMAD.MOV.U32 R2, RZ, RZ, RZ ;  /* 0x000000ffff027224 */ /* 0x001fe400078e00ff */
[----:B-1----:R-:W-:-:S04]  /*38c0*/  IMAD R5, R5, R3, RZ ;  /* 0x0000000305057224 */ /* 0x002fc800078e02ff */
        /* <DEDUP_REMOVED lines=16> */
.L_x_23484:
[----:B------:R-:W-:Y:S01]  /*39d0*/  MOV R4, R8 ;  /* 0x0000000800047202 */ /* 0x000fe20000000f00 */
[----:B------:R-:W-:Y:S01]  /*39e0*/  IMAD.MOV.U32 R3, RZ, RZ, R9 ;  /* 0x000000ffff037224 */ /* 0x000fe200078e0009 */
[----:B------:R-:W-:Y:S01]  /*39f0*/  MOV R2, R13 ;  /* 0x0000000d00027202 */ /* 0x000fe20000000f00 */
[----:B------:R-:W-:Y:S01]  /*3a00*/  IMAD.MOV.U32 R42, RZ, RZ, R12 ;  /* 0x000000ffff2a7224 */ /* 0x000fe200078e000c */
[----:B------:R-:W-:-:S07]  /*3a10*/  MOV R0, 0x3a30 ;  /* 0x00003a3000007802 */ /* 0x000fce0000000f00 */
[----:B-----5:R-:W-:Y:S05]  /*3a20*/  CALL.REL.NOINC `($__internal_22_$__cuda_sm20_div_s64) ;  /* 0x0000002800287944 */ /* 0x020fea0003c00000 */
[----:B------:R-:W-:-:S05]  /*3a30*/  IADD3 R5, P0, PT, RZ, -R2, RZ ;  /* 0x80000002ff057210 */ /* 0x000fca0007f1e0ff */
[----:B------:R-:W-:Y:S02]  /*3a40*/  IMAD.X R7, RZ, RZ, ~R3, P0 ;  /* 0x000000ffff077224 */ /* 0x000fe400000e0e03 */
[----:B------:R-:W-:-:S04]  /*3a50*/  IMAD.WIDE.U32 R8, R12, R5, R8 ;  /* 0x000000050c087225 */ /* 0x000fc800078e0008 */
[----:B------:R-:W-:Y:S01]  /*3a60*/  IMAD R0, R7, R12, RZ ;  /* 0x0000000c07007224 */ /* 0x000fe200078e02ff */
[----:B------:R-:W-:-:S03]  /*3a70*/  ISETP.NE.U32.AND P0, PT, R8, RZ, PT ;  /* 0x000000ff0800720c */ /* 0x000fc60003f05070 */
[----:B------:R-:W-:-:S04]  /*3a80*/  IMAD R13, R13, R5, R0 ;  /* 0x000000050d0d7224 */ /* 0x000fc800078e0200 */
[----:B------:R-:W-:-:S05]  /*3a90*/  IMAD.IADD R8, R9, 0x1, R13 ;  /* 0x0000000109087824 */ /* 0x000fca00078e020d */
[----:B------:R-:W-:-:S13]  /*3aa0*/  ISETP.NE.AND.EX P0, PT, R8, RZ, PT, P0 ;  /* 0x000000ff0800720c */ /* 0x000fda0003f05300 */
.L_x_23485:
[----:B------:R-:W-:Y:S05]  /*3ab0*/  BSYNC.RECONVERGENT B1 ;  /* 0x0000000000017941 */ /* 0x000fea0003800200 */
.L_x_23483:
[----:B------:R-:W-:-:S04]  /*3ac0*/  SEL R9, RZ, 0xffffffff, !P0 ;  /* 0xffffffffff097807 */ /* 0x000fc80004000000 */
[----:B------:R-:W-:-:S04]  /*3ad0*/  IADD3 R8, P0, PT, R2, R9, RZ ;  /* 0x0000000902087210 */ /* 0x000fc80007f1e0ff */
[----:B------:R-:W-:Y:S01]  /*3ae0*/  IADD3.X R9, PT, PT, R3, R9, RZ, P0, !PT ;  /* 0x0000000903097210 */ /* 0x000fe200007fe4ff */
[----:B------:R-:W-:Y:S08]  /*3af0*/  BRA `(.L_x_23486) ;  /* 0x0000000000807947 */ /* 0x000ff00003800000 */
.L_x_23482:
[----:B------:R-:W-:-:S04]  /*3b00*/  LOP3.LUT R0, R9, R13, RZ, 0xfc, !PT ;  /* 0x0000000d09007212 */ /* 0x000fc800078efcff */
[----:B------:R-:W-:-:S13]  /*3b10*/  ISETP.NE.U32.AND P0, PT, R0, RZ, PT ;  /* 0x000000ff0000720c */ /* 0x000fda0003f05070 */
[----:B------:R-:W-:Y:S05]  /*3b20*/  @P0 BRA `(.L_x_23487) ;  /* 0x0000000000540947 */ /* 0x000fea0003800000 */
[----:B------:R-:W0:Y:S01]  /*3b30*/  I2F.U32.RP R0, R12 ;  /* 0x0000000c00007306 */ /* 0x000e220000209000 */
[----:B------:R-:W-:Y:S01]  /*3b40*/  IMAD.MOV R5, RZ, RZ, -R12 ;  /* 0x000000ffff057224 */ /* 0x000fe200078e0a0c */
[----:B------:R-:W-:Y:S02]  /*3b50*/  ISETP.NE.U32.AND P2, PT, R12, RZ, PT ;  /* 0x000000ff0c00720c */ /* 0x000fe40003f45070 */
[----:B------:R-:W-:-:S04]  /*3b60*/  MOV R9, RZ ;  /* 0x000000ff00097202 */ /* 0x000fc80000000f00 */
[----:B0-----:R-:W0:Y:S02]  /*3b70*/  MUFU.RCP R0, R0 ;  /* 0x0000000000007308 */ /* 0x001e240000001000 */
[----:B0-----:R-:W-:-:S06]  /*3b80*/  VIADD R2, R0, 0xffffffe ;  /* 0x0ffffffe00027836 */ /* 0x001fcc0000000000 */
[----:B------:R0:W1:Y:S02]  /*3b90*/  F2I.FTZ.U32.TRUNC.NTZ R3, R2 ;  /* 0x0000000200037305 */ /* 0x000064000021f000 */
[----:B0-----:R-:W-:Y:S02]  /*3ba0*/  HFMA2 R2, -RZ, RZ, 0, 0 ;  /* 0x00000000ff027431 */ /* 0x001fe400000001ff */
[----:B-1----:R-:W-:-:S04]  /*3bb0*/  IMAD R5, R5, R3, RZ ;  /* 0x0000000305057224 */ /* 0x002fc800078e02ff */
        /* <DEDUP_REMOVED lines=12> */
.L_x_23487:
[----:B------:R-:W-:Y:S01]  /*3c80*/  IMAD.MOV.U32 R4, RZ, RZ, R8 ;  /* 0x000000ffff047224 */ /* 0x000fe200078e0008 */
[----:B------:R-:W-:Y:S01]  /*3c90*/  MOV R42, R12 ;  /* 0x0000000c002a7202 */ /* 0x000fe20000000f00 */
[----:B------:R-:W-:Y:S01]  /*3ca0*/  IMAD.MOV.U32 R3, RZ, RZ, R9 ;  /* 0x000000ffff037224 */ /* 0x000fe200078e0009 */
[----:B------:R-:W-:Y:S01]  /*3cb0*/  MOV R0, 0x3ce0 ;  /* 0x00003ce000007802 */ /* 0x000fe20000000f00 */
[----:B------:R-:W-:-:S07]  /*3cc0*/  IMAD.MOV.U32 R2, RZ, RZ, R13 ;  /* 0x000000ffff027224 */ /* 0x000fce00078e000d */
[----:B-----5:R-:W-:Y:S05]  /*3cd0*/  CALL.REL.NOINC `($__internal_22_$__cuda_sm20_div_s64) ;  /* 0x00000024007c7944 */ /* 0x020fea0003c00000 */
[----:B------:R-:W-:Y:S01]  /*3ce0*/  IMAD.MOV.U32 R8, RZ, RZ, R2 ;  /* 0x000000ffff087224 */ /* 0x000fe200078e0002 */
[----:B------:R-:W-:-:S07]  /*3cf0*/  MOV R9, R3 ;  /* 0x0000000300097202 */ /* 0x000fce0000000f00 */
.L_x_23486:
[----:B------:R-:W-:Y:S05]  /*3d00*/  BSYNC.RECONVERGENT B0 ;  /* 0x0000000000007941 */ /* 0x000fea0003800200 */
.L_x_23481:
[----:B------:R-:W-:Y:S01]  /*3d10*/  LOP3.LUT R0, R14, R10, RZ, 0x3c, !PT ;  /* 0x0000000a0e007212 */ /* 0x000fe200078e3cff */
        /* <DEDUP_REMOVED lines=33> */
.L_x_23491:
[----:B------:R-:W-:Y:S01]  /*3f30*/  IMAD.MOV.U32 R4, RZ, RZ, R10 ;  /* 0x000000ffff047224 */ /* 0x000fe200078e000a */
[----:B------:R-:W-:Y:S01]  /*3f40*/  MOV R42, R14 ;  /* 0x0000000e002a7202 */ /* 0x000fe20000000f00 */
[----:B------:R-:W-:Y:S01]  /*3f50*/  IMAD.MOV.U32 R3, RZ, RZ, R11 ;  /* 0x000000ffff037224 */ /* 0x000fe200078e000b */
[----:B------:R-:W-:Y:S01]  /*3f60*/  MOV R0, 0x3f90 ;  /* 0x00003f9000007802 */ /* 0x000fe20000000f00 */
[----:B------:R-:W-:-:S07]  /*3f70*/  IMAD.MOV.U32 R2, RZ, RZ, R15 ;  /* 0x000000ffff027224 */ /* 0x000fce00078e000f */
[----:B-----5:R-:W-:Y:S05]  /*3f80*/  CALL.REL.NOINC `($__internal_22_$__cuda_sm20_div_s64) ;  /* 0x0000002000d07944 */ /* 0x020fea0003c00000 */
        /* <DEDUP_REMOVED lines=8> */
.L_x_23492:
[----:B------:R-:W-:Y:S05]  /*4010*/  BSYNC.RECONVERGENT B1 ;  /* 0x0000000000017941 */ /* 0x000fea0003800200 */
.L_x_23490:
[----:B------:R-:W-:-:S04]  /*4020*/  SEL R11, RZ, 0xffffffff, !P0 ;  /* 0xffffffffff0b7807 */ /* 0x000fc80004000000 */
[----:B------:R-:W-:-:S05]  /*4030*/  IADD3 R10, P0, PT, R2, R11, RZ ;  /* 0x0000000b020a7210 */ /* 0x000fca0007f1e0ff */
[----:B------:R-:W-:Y:S01]  /*4040*/  IMAD.X R11, R3, 0x1, R11, P0 ;  /* 0x00000001030b7824 */ /* 0x000fe200000e060b */
[----:B------:R-:W-:Y:S07]  /*4050*/  BRA `(.L_x_23493) ;  /* 0x0000000000807947 */ /* 0x000fee0003800000 */
.L_x_23489:
[----:B------:R-:W-:-:S04]  /*4060*/  LOP3.LUT R0, R11, R15, RZ, 0xfc, !PT ;  /* 0x0000000f0b007212 */ /* 0x000fc800078efcff */
[----:B------:R-:W-:-:S13]  /*4070*/  ISETP.NE.U32.AND P0, PT, R0, RZ, PT ;  /* 0x000000ff0000720c */ /* 0x000fda0003f05070 */
[----:B------:R-:W-:Y:S05]  /*4080*/  @P0 BRA `(.L_x_23494) ;  /* 0x0000000000540947 */ /* 0x000fea0003800000 */
[----:B------:R-:W0:Y:S01]  /*4090*/  I2F.U32.RP R0, R14 ;  /* 0x0000000e00007306 */ /* 0x000e220000209000 */
[----:B------:R-:W-:Y:S01]  /*40a0*/  IADD3 R5, PT, PT, RZ, -R14, RZ ;  /* 0x8000000eff057210 */ /* 0x000fe20007ffe0ff */
[----:B------:R-:W-:Y:S01]  /*40b0*/  IMAD.MOV.U32 R11, RZ, RZ, RZ ;  /* 0x000000ffff0b7224 */ /* 0x000fe200078e00ff */
[----:B------:R-:W-:-:S05]  /*40c0*/  ISETP.NE.U32.AND P2, PT, R14, RZ, PT ;  /* 0x000000ff0e00720c */ /* 0x000fca0003f45070 */
[----:B0-----:R-:W0:Y:S02]  /*40d0*/  MUFU.RCP R0, R0 ;  /* 0x0000000000007308 */ /* 0x001e240000001000 */
[----:B0-----:R-:W-:-:S06]  /*40e0*/  VIADD R2, R0, 0xffffffe ;  /* 0x0ffffffe00027836 */ /* 0x001fcc0000000000 */
[----:B------:R0:W1:Y:S02]  /*40f0*/  F2I.FTZ.U32.TRUNC.NTZ R3, R2 ;  /* 0x0000000200037305 */ /* 0x000064000021f000 */
[----:B0-----:R-:W-:Y:S02]  /*4100*/  IMAD.MOV.U32 R2, RZ, RZ, RZ ;  /* 0x000000ffff027224 */ /* 0x001fe400078e00ff */
[----:B-1----:R-:W-:-:S04]  /*4110*/  IMAD R5, R5, R3, RZ ;  /* 0x0000000305057224 */ /* 0x002fc800078e02ff */
[----:B------:R-:W-:-:S06]  /*4120*/  IMAD.HI.U32 R5, R3, R5, R2 ;  /* 0x0000000503057227 */ /* 0x000fcc00078e0002 */
[----:B------:R-:W-:-:S04]  /*4130*/  IMAD.HI.U32 R5, R5, R10, RZ ;  /* 0x0000000a05057227 */ /* 0x000fc800078e00ff */
[----:B------:R-:W-:-:S04]  /*4140*/  IMAD.MOV R3, RZ, RZ, -R5 ;  /* 0x000000ffff037224 */ /* 0x000fc800078e0a05 */
[----:B------:R-:W-:-:S05]  /*4150*/  IMAD R3, R14, R3, R10 ;  /* 0x000000030e037224 */ /* 0x000fca00078e020a */
[----:B------:R-:W-:-:S13]  /*4160*/  ISETP.GE.U32.AND P0, PT, R3, R14, PT ;  /* 0x0000000e0300720c */ /* 0x000fda0003f06070 */
[----:B------:R-:W-:Y:S01]  /*4170*/  @P0 IADD3 R3, PT, PT, -R14, R3, RZ ;  /* 0x000000030e030210 */ /* 0x000fe20007ffe1ff */
[----:B------:R-:W-:-:S03]  /*4180*/  @P0 VIADD R5, R5, 0x1 ;  /* 0x0000000105050836 */ /* 0x000fc60000000000 */
[----:B------:R-:W-:-:S13]  /*4190*/  ISETP.GE.U32.AND P1, PT, R3, R14, PT ;  /* 0x0000000e0300720c */ /* 0x000fda0003f26070 */
[----:B------:R-:W-:Y:S01]  /*41a0*/  @P1 VIADD R5, R5, 0x1 ;  /* 0x0000000105051836 */ /* 0x000fe20000000000 */
[----:B------:R-:W-:-:S04]  /*41b0*/  @!P2 LOP3.LUT R5, RZ, R14, RZ, 0x33, !PT ;  /* 0x0000000eff05a212 */ /* 0x000fc800078e33ff */
[----:B------:R-:W-:Y:S01]  /*41c0*/  MOV R10, R5 ;  /* 0x00000005000a7202 */ /* 0x000fe20000000f00 */
[----:B------:R-:W-:Y:S06]  /*41d0*/  BRA `(.L_x_23493) ;  /* 0x0000000000207947 */ /* 0x000fec0003800000 */
.L_x_23494:
[----:B------:R-:W-:Y:S01]  /*41e0*/  IMAD.MOV.U32 R4, RZ, RZ, R10 ;  /* 0x000000ffff047224 */ /* 0x000fe200078e000a */
[----:B------:R-:W-:Y:S01]  /*41f0*/  MOV R3, R11 ;  /* 0x0000000b00037202 */ /* 0x000fe20000000f00 */
[----:B------:R-:W-:Y:S01]  /*4200*/  IMAD.MOV.U32 R42, RZ, RZ, R14 ;  /* 0x000000ffff2a7224 */ /* 0x000fe200078e000e */
[----:B------:R-:W-:Y:S01]  /*4210*/  MOV R0, 0x4240 ;  /* 0x0000424000007802 */ /* 0x000fe20000000f00 */
[----:B------:R-:W-:-:S07]  /*4220*/  IMAD.MOV.U32 R2, RZ, RZ, R15 ;  /* 0x000000ffff027224 */ /* 0x000fce00078e000f */
[----:B-----5:R-:W-:Y:S05]  /*4230*/  CALL.REL.NOINC `($__internal_22_$__cuda_sm20_div_s64) ;  /* 0x0000002000247944 */ /* 0x020fea0003c00000 */
[----:B------:R-:W-:Y:S01]  /*4240*/  MOV R10, R2 ;  /* 0x00000002000a7202 */ /* 0x000fe20000000f00 */
[----:B------:R-:W-:-:S07]  /*4250*/  IMAD.MOV.U32 R11, RZ, RZ, R3 ;  /* 0x000000ffff0b7224 */ /* 0x000fce00078e0003 */
.L_x_23493:
[----:B------:R-:W-:Y:S05]  /*4260*/  BSYNC.RECONVERGENT B0 ;  /* 0x0000000000007941 */ /* 0x000fea0003800200 */
.L_x_23488:
        /* <DEDUP_REMOVED lines=34> */
.L_x_23498:
[----:B------:R-:W-:Y:S01]  /*4490*/  IMAD.MOV.U32 R4, RZ, RZ, R16 ;  /* 0x000000ffff047224 */ /* 0x000fe200078e0010 */
[----:B------:R-:W-:Y:S01]  /*44a0*/  MOV R3, R17 ;  /* 0x0000001100037202 */ /* 0x000fe20000000f00 */
[----:B------:R-:W-:Y:S01]  /*44b0*/  IMAD.MOV.U32 R42, RZ, RZ, R28 ;  /* 0x000000ffff2a7224 */ /* 0x000fe200078e001c */
[----:B------:R-:W-:Y:S01]  /*44c0*/  MOV R0, 0x44f0 ;  /* 0x000044f000007802 */ /* 0x000fe20000000f00 */
[----:B------:R-:W-:-:S07]  /*44d0*/  IMAD.MOV.U32 R2, RZ, RZ, R29 ;  /* 0x000000ffff027224 */ /* 0x000fce00078e001d */
[----:B------:R-:W-:Y:S05]  /*44e0*/  CALL.REL.NOINC `($__internal_22_$__cuda_sm20_div_s64) ;  /* 0x0000001c00787944 */ /* 0x000fea0003c00000 */
[----:B------:R-:W-:-:S04]  /*44f0*/  IADD3 R5, P0, PT, RZ, -R2, RZ ;  /* 0x80000002ff057210 */ /* 0x000fc80007f1e0ff */
[----:B------:R-:W-:Y:S01]  /*4500*/  IADD3.X R7, PT, PT, RZ, ~R3, RZ, P0, !PT ;  /* 0x80000003ff077210 */ /* 0x000fe200007fe4ff */
[----:B------:R-:W-:-:S04]  /*4510*/  IMAD.WIDE.U32 R16, R28, R5, R16 ;  /* 0x000000051c107225 */ /* 0x000fc800078e0010 */
[----:B------:R-:W-:Y:S01]  /*4520*/  IMAD R0, R7, R28, RZ ;  /* 0x0000001c07007224 */ /* 0x000fe200078e02ff */
[----:B------:R-:W-:-:S03]  /*4530*/  ISETP.NE.U32.AND P0, PT, R16, RZ, PT ;  /* 0x000000ff1000720c */ /* 0x000fc60003f05070 */
[----:B------:R-:W-:-:S04]  /*4540*/  IMAD R29, R29, R5, R0 ;  /* 0x000000051d1d7224 */ /* 0x000fc800078e0200 */
[----:B------:R-:W-:-:S05]  /*4550*/  IMAD.IADD R16, R17, 0x1, R29 ;  /* 0x0000000111107824 */ /* 0x000fca00078e021d */
[----:B------:R-:W-:-:S13]  /*4560*/  ISETP.NE.AND.EX P0, PT, R16, RZ, PT, P0 ;  /* 0x000000ff1000720c */ /* 0x000fda0003f05300 */
.L_x_23499:
[----:B------:R-:W-:Y:S05]  /*4570*/  BSYNC.RECONVERGENT B1 ;  /* 0x0000000000017941 */ /* 0x000fea0003800200 */
.L_x_23497:
[----:B------:R-:W-:-:S04]  /*4580*/  SEL R13, RZ, 0xffffffff, !P0 ;  /* 0xffffffffff0d7807 */ /* 0x000fc80004000000 */
[----:B------:R-:W-:-:S05]  /*4590*/  IADD3 R12, P0, PT, R2, R13, RZ ;  /* 0x0000000d020c7210 */ /* 0x000fca0007f1e0ff */
[----:B------:R-:W-:Y:S01]  /*45a0*/  IMAD.X R13, R3, 0x1, R13, P0 ;  /* 0x00000001030d7824 */ /* 0x000fe200000e060d */
[----:B------:R-:W-:Y:S07]  /*45b0*/  BRA `(.L_x_23500) ;  /* 0x00000000007c7947 */ /* 0x000fee0003800000 */
.L_x_23496:
[----:B------:R-:W-:-:S04]  /*45c0*/  LOP3.LUT R0, R17, R29, RZ, 0xfc, !PT ;  /* 0x0000001d11007212 */ /* 0x000fc800078efcff */
[----:B------:R-:W-:-:S13]  /*45d0*/  ISETP.NE.U32.AND P0, PT, R0, RZ, PT ;  /* 0x000000ff0000720c */ /* 0x000fda0003f05070 */
[----:B------:R-:W-:Y:S05]  /*45e0*/  @P0 BRA `(.L_x_23501) ;  /* 0x0000000000500947 */ /* 0x000fea0003800000 */
[----:B------:R-:W0:Y:S01]  /*45f0*/  I2F.U32.RP R0, R28 ;  /* 0x0000001c00007306 */ /* 0x000e220000209000 */
[----:B------:R-:W-:Y:S01]  /*4600*/  IMAD.MOV R5, RZ, RZ, -R28 ;  /* 0x000000ffff057224 */ /* 0x000fe200078e0a1c */
[----:B------:R-:W-:Y:S01]  /*4610*/  ISETP.NE.U32.AND P2, PT, R28, RZ, PT ;  /* 0x000000ff1c00720c */ /* 0x000fe20003f45070 */
[----:B------:R-:W-:-:S05]  /*4620*/  IMAD.MOV.U32 R13, RZ, RZ, RZ ;  /* 0x000000ffff0d7224 */ /* 0x000fca00078e00ff */
        /* <DEDUP_REMOVED lines=16> */
.L_x_23501:
[----:B------:R-:W-:Y:S01]  /*4730*/  IMAD.MOV.U32 R4, RZ, RZ, R16 ;  /* 0x000000ffff047224 */ /* 0x000fe200078e0010 */
[----:B------:R-:W-:Y:S01]  /*4740*/  MOV R3, R17 ;  /* 0x0000001100037202 */ /* 0x000fe20000000f00 */
[----:B------:R-:W-:Y:S01]  /*4750*/  IMAD.MOV.U32 R42, RZ, RZ, R28 ;  /* 0x000000ffff2a7224 */ /* 0x000fe200078e001c */
[----:B------:R-:W-:Y:S01]  /*4760*/  MOV R0, 0x4790 ;  /* 0x0000479000007802 */ /* 0x000fe20000000f00 */
[----:B------:R-:W-:-:S07]  /*4770*/  IMAD.MOV.U32 R2, RZ, RZ, R29 ;  /* 0x000000ffff027224 */ /* 0x000fce00078e001d */
[----:B------:R-:W-:Y:S05]  /*4780*/  CALL.REL.NOINC `($__internal_22_$__cuda_sm20_div_s64) ;  /* 0x0000001800d07944 */ /* 0x000fea0003c00000 */
[----:B------:R-:W-:Y:S01]  /*4790*/  MOV R12, R2 ;  /* 0x00000002000c7202 */ /* 0x000fe20000000f00 */
[----:B------:R-:W-:-:S07]  /*47a0*/  IMAD.MOV.U32 R13, RZ, RZ, R3 ;  /* 0x000000ffff0d7224 */ /* 0x000fce00078e0003 */
.L_x_23500:
[----:B------:R-:W-:Y:S05]  /*47b0*/  BSYNC.RECONVERGENT B0 ;  /* 0x0000000000007941 */ /* 0x000fea0003800200 */
.L_x_23495:
        /* <DEDUP_REMOVED lines=34> */
.L_x_23505:
        /* <DEDUP_REMOVED lines=14> */
.L_x_23506:
[----:B------:R-:W-:Y:S05]  /*4ac0*/  BSYNC.RECONVERGENT B1 ;  /* 0x0000000000017941 */ /* 0x000fea0003800200 */
.L_x_23504:
[----:B------:R-:W-:-:S04]  /*4ad0*/  SEL R15, RZ, 0xffffffff, !P0 ;  /* 0xffffffffff0f7807 */ /* 0x000fc80004000000 */
[----:B------:R-:W-:-:S05]  /*4ae0*/  IADD3 R14, P0, PT, R2, R15, RZ ;  /* 0x0000000f020e7210 */ /* 0x000fca0007f1e0ff */
[----:B------:R-:W-:Y:S01]  /*4af0*/  IMAD.X R15, R3, 0x1, R15, P0 ;  /* 0x00000001030f7824 */ /* 0x000fe200000e060f */
[----:B------:R-:W-:Y:S07]  /*4b00*/  BRA `(.L_x_23507) ;  /* 0x00000000007c7947 */ /* 0x000fee0003800000 */
.L_x_23503:
        /* <DEDUP_REMOVED lines=23> */
.L_x_23508:
        /* <DEDUP_REMOVED lines=8> */
.L_x_23507:
[----:B------:R-:W-:Y:S05]  /*4d00*/  BSYNC.RECONVERGENT B0 ;  /* 0x0000000000007941 */ /* 0x000fea0003800200 */
.L_x_23502:
        /* <DEDUP_REMOVED lines=34> */
.L_x_23512:
        /* <DEDUP_REMOVED lines=14> */
.L_x_23513:
[----:B------:R-:W-:Y:S05]  /*5010*/  BSYNC.RECONVERGENT B1 ;  /* 0x0000000000017941 */ /* 0x000fea0003800200 */
.L_x_23511:
[----:B------:R-:W-:-:S04]  /*5020*/  SEL R17, RZ, 0xffffffff, !P0 ;  /* 0xffffffffff117807 */ /* 0x000fc80004000000 */
[----:B------:R-:W-:-:S05]  /*5030*/  IADD3 R16, P0, PT, R2, R17, RZ ;  /* 0x0000001102107210 */ /* 0x000fca0007f1e0ff */
[----:B------:R-:W-:Y:S01]  /*5040*/  IMAD.X R17, R3, 0x1, R17, P0 ;  /* 0x0000000103117824 */ /* 0x000fe200000e0611 */
[----:B------:R-:W-:Y:S07]  /*5050*/  BRA `(.L_x_23514) ;  /* 0x00000000007c7947 */ /* 0x000fee0003800000 */
.L_x_23510:
        /* <DEDUP_REMOVED lines=23> */
.L_x_23515:
        /* <DEDUP_REMOVED lines=8> */
.L_x_23514:
[----:B------:R-:W-:Y:S05]  /*5250*/  BSYNC.RECONVERGENT B0 ;  /* 0x0000000000007941 */ /* 0x000fea0003800200 */
.L_x_23509:
        /* <DEDUP_REMOVED lines=34> */
.L_x_23519:
        /* <DEDUP_REMOVED lines=14> */
.L_x_23520:
[----:B------:R-:W-:Y:S05]  /*5560*/  BSYNC.RECONVERGENT B1 ;  /* 0x0000000000017941 */ /* 0x000fea0003800200 */
.L_x_23518:
[----:B------:R-:W-:-:S04]  /*5570*/  SEL R19, RZ, 0xffffffff, !P0 ;  /* 0xffffffffff137807 */ /* 0x000fc80004000000 */
[----:B------:R-:W-:-:S05]  /*5580*/  IADD3 R18, P0, PT, R2, R19, RZ ;  /* 0x0000001302127210 */ /* 0x000fca0007f1e0ff */
[----:B------:R-:W-:Y:S01]  /*5590*/  IMAD.X R19, R3, 0x1, R19, P0 ;  /* 0x0000000103137824 */ /* 0x000fe200000e0613 */
[----:B------:R-:W-:Y:S07]  /*55a0*/  BRA `(.L_x_23521) ;  /* 0x00000000007c7947 */ /* 0x000fee0003800000 */
.L_x_23517:
        /* <DEDUP_REMOVED lines=23> */
.L_x_23522:
        /* <DEDUP_REMOVED lines=8> */
.L_x_23521:
[----:B------:R-:W-:Y:S05]  /*57a0*/  BSYNC.RECONVERGENT B0 ;  /* 0x0000000000007941 */ /* 0x000fea0003800200 */
.L_x_23516:
        /* <DEDUP_REMOVED lines=34> */
.L_x_23526:
        /* <DEDUP_REMOVED lines=14> */
.L_x_23527:
[----:B------:R-:W-:Y:S05]  /*5ab0*/  BSYNC.RECONVERGENT B1 ;  /* 0x0000000000017941 */ /* 0x000fea0003800200 */
.L_x_23525:
[----:B------:R-:W-:-:S04]  /*5ac0*/  SEL R21, RZ, 0xffffffff, !P0 ;  /* 0xffffffffff157807 */ /* 0x000fc80004000000 */
[----:B------:R-:W-:-:S05]  /*5ad0*/  IADD3 R20, P0, PT, R2, R21, RZ ;  /* 0x0000001502147210 */ /* 0x000fca0007f1e0ff */
[----:B------:R-:W-:Y:S01]  /*5ae0*/  IMAD.X R21, R3, 0x1, R21, P0 ;  /* 0x0000000103157824 */ /* 0x000fe200000e0615 */
[----:B------:R-:W-:Y:S07]  /*5af0*/  BRA `(.L_x_23528) ;  /* 0x00000000007c7947 */ /* 0x000fee0003800000 */
.L_x_23524:
        /* <DEDUP_REMOVED lines=23> */
.L_x_23529:
        /* <DEDUP_REMOVED lines=8> */
.L_x_23528:
[----:B------:R-:W-:Y:S05]  /*5cf0*/  BSYNC.RECONVERGENT B0 ;  /* 0x0000000000007941 */ /* 0x000fea0003800200 */
.L_x_23523:
        /* <DEDUP_REMOVED lines=34> */
.L_x_23533:
        /* <DEDUP_REMOVED lines=14> */
.L_x_23534:
[----:B------:R-:W-:Y:S05]  /*6000*/  BSYNC.RECONVERGENT B1 ;  /* 0x0000000000017941 */ /* 0x000fea0003800200 */
.L_x_23532:
[----:B------:R-:W-:-:S04]  /*6010*/  SEL R23, RZ, 0xffffffff, !P0 ;  /* 0xffffffffff177807 */ /* 0x000fc80004000000 */
[----:B------:R-:W-:-:S05]  /*6020*/  IADD3 R22, P0, PT, R2, R23, RZ ;  /* 0x0000001702167210 */ /* 0x000fca0007f1e0ff */
[----:B------:R-:W-:Y:S01]  /*6030*/  IMAD.X R23, R3, 0x1, R23, P0 ;  /* 0x0000000103177824 */ /* 0x000fe200000e0617 */
[----:B------:R-:W-:Y:S07]  /*6040*/  BRA `(.L_x_23535) ;  /* 0x00000000007c7947 */ /* 0x000fee0003800000 */
.L_x_23531:
        /* <DEDUP_REMOVED lines=23> */
.L_x_23536:
        /* <DEDUP_REMOVED lines=8> */
.L_x_23535:
[----:B------:R-:W-:Y:S05]  /*6240*/  BSYNC.RECONVERGENT B0 ;  /* 0x0000000000007941 */ /* 0x000fea0003800200 */
.L_x_23530:
        /* <DEDUP_REMOVED lines=8> */
        .weak           $__internal_22_$__cuda_sm20_div_s64
        .type           $__internal_22_$__cuda_sm20_div_s64,@function
        .size           $__internal_22_$__cuda_sm20_div_s64,(.L_x_32773 - $__internal_22_$__cuda_sm20_div_s64)
$__internal_22_$__cuda_sm20_div_s64:
        /* <DEDUP_REMOVED lines=21> */
[----:B------:R-:W-:-:S04]  /*6420*/  IMAD.HI.U32 R40, R41, R5, RZ ;  /* 0x0000000529287227 */ /* 0x000fc800078e00ff */
[----:B------:R-:W-:Y:S01]  /*6430*/  IMAD.HI.U32 R44, P1, R41, R49, R44 ;  /* 0x00000031292c7227 */ /* 0x000fe2000782002c */
[----:B------:R-:W-:-:S03]  /*6440*/  IADD3.X R40, PT, PT, R40, R41, RZ, P0, !PT ;  /* 0x0000002928287210 */ /* 0x000fc600007fe4ff */
[----:B------:R-:W-:-:S05]  /*6450*/  IMAD R5, R41, R5, RZ ;  /* 0x0000000529057224 */ /* 0x000fca00078e02ff */
[----:B------:R-:W-:-:S04]  /*6460*/  IADD3 R41, P0, PT, R5, R44, RZ ;  /* 0x0000002c05297210 */ /* 0x000fc80007f1e0ff */
[----:B------:R-:W-:Y:S01]  /*6470*/  IADD3.X R5, PT, PT, RZ, RZ, R40, P0, P1 ;  /* 0x000000ffff057210 */ /* 0x000fe200007e2428 */
[----:B------:R-:W-:-:S04]  /*6480*/  IMAD.WIDE.U32 R44, R41, R6, RZ ;  /* 0x00000006292c7225 */ /* 0x000fc800078e00ff */
        /* <DEDUP_REMOVED lines=8> */
[----:B------:R-:W-:Y:S01]  /*6510*/  IMAD.HI.U32 R40, R5, R44, RZ ;  /* 0x0000002c05287227 */ /* 0x000fe200078e00ff */
[----:B------:R-:W-:-:S03]  /*6520*/  IADD3 R44, P3, PT, RZ, -R4, RZ ;  /* 0x80000004ff2c7210 */ /* 0x000fc60007f7e0ff */
[----:B------:R-:W-:Y:S01]  /*6530*/  IMAD.X R40, R40, 0x1, R5, P0 ;  /* 0x0000000128287824 */ /* 0x000fe200000e0605 */
[----:B------:R-:W-:Y:S01]  /*6540*/  IADD3 R50, P0, PT, R50, R41, RZ ;  /* 0x0000002932327210 */ /* 0x000fe20007f1e0ff */
[----:B------:R-:W-:Y:S01]  /*6550*/  IMAD.MOV.U32 R5, RZ, RZ, RZ ;  /* 0x000000ffff057224 */ /* 0x000fe200078e00ff */
[----:B------:R-:W-:Y:S02]  /*6560*/  SEL R44, R44, R4, !P2 ;  /* 0x000000042c2c7207 */ /* 0x000fe40005000000 */
[----:B------:R-:W-:-:S03]  /*6570*/  IADD3.X R41, PT, PT, RZ, ~R3, RZ, P3, !PT ;  /* 0x80000003ff297210 */ /* 0x000fc60001ffe4ff */
[----:B------:R-:W-:Y:S01]  /*6580*/  IMAD.HI.U32 R4, R50, R44, RZ ;  /* 0x0000002c32047227 */ /* 0x000fe200078e00ff */
[----:B------:R-:W-:-:S05]  /*6590*/  SEL R41, R41, R3, !P2 ;  /* 0x0000000329297207 */ /* 0x000fca0005000000 */
[----:B------:R-:W-:Y:S01]  /*65a0*/  IMAD.WIDE.U32 R50, R50, R41, R4 ;  /* 0x0000002932327225 */ /* 0x000fe200078e0004 */
[----:B------:R-:W-:-:S05]  /*65b0*/  IADD3.X R4, PT, PT, RZ, RZ, R40, P0, P1 ;  /* 0x000000ffff047210 */ /* 0x000fca00007e2428 */
[----:B------:R-:W-:-:S04]  /*65c0*/  IMAD.HI.U32 R50, P0, R4, R44, R50 ;  /* 0x0000002c04327227 */ /* 0x000fc80007800032 */
[CC--:B------:R-:W-:Y:S02]  /*65d0*/  IMAD R40, R4.reuse, R41.reuse, RZ ;  /* 0x0000002904287224 */ /* 0x0c0fe400078e02ff */
[----:B------:R-:W-:-:S03]  /*65e0*/  IMAD.HI.U32 R4, R4, R41, RZ ;  /* 0x0000002904047227 */ /* 0x000fc600078e00ff */
[----:B------:R-:W-:Y:S01]  /*65f0*/  IADD3 R40, P1, PT, R40, R50, RZ ;  /* 0x0000003228287210 */ /* 0x000fe20007f3e0ff */
[----:B------:R-:W-:-:S04]  /*6600*/  IMAD.X R45, RZ, RZ, R4, P0 ;  /* 0x000000ffff2d7224 */ /* 0x000fc800000e0604 */
[----:B------:R-:W-:-:S04]  /*6610*/  IMAD.WIDE.U32 R4, R40, R6, RZ ;  /* 0x0000000628047225 */ /* 0x000fc800078e00ff */
[----:B------:R-:W-:Y:S01]  /*6620*/  IMAD R5, R40, R7, R5 ;  /* 0x0000000728057224 */ /* 0x000fe200078e0205 */
[----:B------:R-:W-:Y:S02]  /*6630*/  IADD3 R44, P0, PT, -R4, R44, RZ ;  /* 0x0000002c042c7210 */ /* 0x000fe40007f1e1ff */
[----:B------:R-:W-:-:S05]  /*6640*/  IADD3.X R4, PT, PT, RZ, R45, RZ, P1, !PT ;  /* 0x0000002dff047210 */ /* 0x000fca0000ffe4ff */
[----:B------:R-:W-:-:S04]  /*6650*/  IMAD R5, R4, R6, R5 ;  /* 0x0000000604057224 */ /* 0x000fc800078e0205 */
[----:B------:R-:W-:Y:S01]  /*6660*/  IMAD.X R41, R41, 0x1, ~R5, P0 ;  /* 0x0000000129297824 */ /* 0x000fe200000e0e05 */
[CC--:B------:R-:W-:Y:S02]  /*6670*/  ISETP.GE.U32.AND P0, PT, R44.reuse, R6.reuse, PT ;  /* 0x000000062c00720c */ /* 0x0c0fe40003f06070 */
[----:B------:R-:W-:Y:S02]  /*6680*/  IADD3 R5, P2, PT, R44, -R6, RZ ;  /* 0x800000062c057210 */ /* 0x000fe40007f5e0ff */
[----:B------:R-:W-:-:S04]  /*6690*/  ISETP.GE.U32.AND.EX P0, PT, R41, R7, PT, P0 ;  /* 0x000000072900720c */ /* 0x000fc80003f06100 */
[----:B------:R-:W-:Y:S01]  /*66a0*/  SEL R44, R5, R44, P0 ;  /* 0x0000002c052c7207 */ /* 0x000fe20000000000 */
[----:B------:R-:W-:-:S03]  /*66b0*/  IMAD.X R5, R41, 0x1, ~R7, P2 ;  /* 0x0000000129057824 */ /* 0x000fc600010e0e07 */
[----:B------:R-:W-:Y:S02]  /*66c0*/  ISETP.GE.U32.AND P1, PT, R44, R6, PT ;  /* 0x000000062c00720c */ /* 0x000fe40003f26070 */
[----:B------:R-:W-:Y:S02]  /*66d0*/  IADD3 R6, P2, PT, R40, 0x1, RZ ;  /* 0x0000000128067810 */ /* 0x000fe40007f5e0ff */
[----:B------:R-:W-:Y:S02]  /*66e0*/  SEL R41, R5, R41, P0 ;  /* 0x0000002905297207 */ /* 0x000fe40000000000 */
[----:B------:R-:W-:Y:S02]  /*66f0*/  IADD3.X R5, PT, PT, RZ, R4, RZ, P2, !PT ;  /* 0x00000004ff057210 */ /* 0x000fe400017fe4ff */
[----:B------:R-:W-:Y:S02]  /*6700*/  SEL R40, R6, R40, P0 ;  /* 0x0000002806287207 */ /* 0x000fe40000000000 */
[----:B------:R-:W-:-:S02]  /*6710*/  SEL R5, R5, R4, P0 ;  /* 0x0000000405057207 */ /* 0x000fc40000000000 */
[----:B------:R-:W-:Y:S02]  /*6720*/  ISETP.GE.U32.AND.EX P0, PT, R41, R7, PT, P1 ;  /* 0x000000072900720c */ /* 0x000fe40003f06110 */
[----:B------:R-:W-:Y:S02]  /*6730*/  IADD3 R4, P1, PT, R40, 0x1, RZ ;  /* 0x0000000128047810 */ /* 0x000fe40007f3e0ff */
[----:B------:R-:W-:Y:S02]  /*6740*/  LOP3.LUT R7, R2, R3, RZ, 0x3c, !PT ;  /* 0x0000000302077212 */ /* 0x000fe400078e3cff */
[----:B------:R-:W-:Y:S01]  /*6750*/  SEL R4, R4, R40, P0 ;  /* 0x0000002804047207 */ /* 0x000fe20000000000 */
[----:B------:R-:W-:Y:S01]  /*6760*/  IMAD.X R6, RZ, RZ, R5, P1 ;  /* 0x000000ffff067224 */ /* 0x000fe200008e0605 */
[----:B------:R-:W-:-:S04]  /*6770*/  ISETP.GE.AND P1, PT, R7, RZ, PT ;  /* 0x000000ff0700720c */ /* 0x000fc80003f26270 */
[----:B------:R-:W-:Y:S02]  /*6780*/  SEL R3, R6, R5, P0 ;  /* 0x0000000506037207 */ /* 0x000fe40000000000 */
[----:B------:R-:W-:Y:S02]  /*6790*/  IADD3 R6, P2, PT, RZ, -R4, RZ ;  /* 0x80000004ff067210 */ /* 0x000fe40007f5e0ff */
[----:B------:R-:W-:-:S03]  /*67a0*/  ISETP.NE.U32.AND P0, PT, R42, RZ, PT ;  /* 0x000000ff2a00720c */ /* 0x000fc60003f05070 */
[----:B------:R-:W-:Y:S01]  /*67b0*/  IMAD.X R5, RZ, RZ, ~R3, P2 ;  /* 0x000000ffff057224 */ /* 0x000fe200010e0e03 */
[----:B------:R-:W-:Y:S02]  /*67c0*/  ISETP.NE.AND.EX P0, PT, R2, RZ, PT, P0 ;  /* 0x000000ff0200720c */ /* 0x000fe40003f05300 */
[----:B------:R-:W-:Y:S02]  /*67d0*/  SEL R2, R6, R4, !P1 ;  /* 0x0000000406027207 */ /* 0x000fe40004800000 */
[----:B------:R-:W-:Y:S01]  /*67e0*/  SEL R3, R5, R3, !P1 ;  /* 0x0000000305037207 */ /* 0x000fe20004800000 */
[----:B------:R-:W-:Y:S01]  /*67f0*/  IMAD.MOV.U32 R5, RZ, RZ, 0x0 ;  /* 0x00000000ff057424 */ /* 0x000fe200078e00ff */
[----:B------:R-:W-:Y:S02]  /*6800*/  MOV R4, R0 ;  /* 0x0000000000047202 */ /* 0x000fe40000000f00 */
[----:B------:R-:W-:Y:S02]  /*6810*/  SEL R2, R2, 0xffffffff, P0 ;  /* 0xffffffff02027807 */ /* 0x000fe40000000000 */
[----:B------:R-:W-:Y:S01]  /*6820*/  SEL R3, R3, 0xffffffff, P0 ;  /* 0xffffffff03037807 */ /* 0x000fe20000000000 */
[----:B------:R-:W-:Y:S06]  /*6830*/  RET.REL.NODEC R4 `(_ZN2at6native29vectorized_elementwise_kernelILi2ENS0_13BinaryFunctorIlllZZZNS0_15binary_internal21div_floor_kernel_cudaERNS_18TensorIteratorBaseEENKUlvE_clEvENKUlvE2_clEvEUlllE_EESt5arrayIPcLm3EEEEviT0_T1_) ;  /* 0xffffff9404f07950 */ /* 0x000fec0003c3ffff */
.L_x_23537:
        /* <DEDUP_REMOVED lines=12> */
.L_x_32773:


//--------------------- .text._ZN2at6native29vectorized_elementwise_kernelILi4ENS0_13BinaryFunctorIlllZZZNS0_15binary_internal21div_floor_kernel_cudaERNS_18TensorIteratorBaseEENKUlvE_clEvENKUlvE2_clEvEUlllE_EESt5arrayIPcLm3EEEEviT0_T1_ --------------------------
	.section	.text._ZN2at6native29vectorized_elementwise_kernelILi4ENS0_13BinaryFunctorIlllZZZNS0_15binary_internal21div_floor_kernel_cudaERNS_18TensorIteratorBaseEENKUlvE_clEvENKUlvE2_clEvEUlllE_EESt5arrayIPcLm3EEEEviT0_T1_,"ax",@progbits
	.align	128
        .global         _ZN2at6native29vectorized_elementwise_kernelILi4ENS0_13BinaryFunctorIlllZZZNS0_15binary_internal21div_floor_kernel_cudaERNS_18TensorIteratorBaseEENKUlvE_clEvENKUlvE2_clEvEUlllE_EESt5arrayIPcLm3EEEEviT0_T1_
        .type           _ZN2at6native29vectorized_elementwise_kernelILi4ENS0_13BinaryFunctorIlllZZZNS0_15binary_internal21div_floor_kernel_cudaERNS_18TensorIteratorBaseEENKUlvE_clEvENKUlvE2_clEvEUlllE_EESt5arrayIPcLm3EEEEviT0_T1_,@function
        .size           _ZN2at6native29vectorized_elementwise_kernelILi4ENS0_13BinaryFunctorIlllZZZNS0_15binary_internal21div_floor_kernel_cudaERNS_18TensorIteratorBaseEENKUlvE_clEvENKUlvE2_clEvEUlllE_EESt5arrayIPcLm3EEEEviT0_T1_,(.L_x_32774 - _ZN2at6native29vectorized_elementwise_kernelILi4ENS0_13BinaryFunctorIlllZZZNS0_15binary_internal21div_floor_kernel_cudaERNS_18TensorIteratorBaseEENKUlvE_clEvENKUlvE2_clEvEUlllE_EESt5arrayIPcLm3EEEEviT0_T1_)
        .other          _ZN2at6native29vectorized_elementwise_kernelILi4ENS0_13BinaryFunctorIlllZZZNS0_15binary_internal21div_floor_kernel_cudaERNS_18TensorIteratorBaseEENKUlvE_clEvENKUlvE2_clEvEUlllE_EESt5arrayIPcLm3EEEEviT0_T1_,@"STO_CUDA_ENTRY STV_DEFAULT"
_ZN2at6native29vectorized_elementwise_kernelILi4ENS0_13BinaryFunctorIlllZZZNS0_15binary_internal21div_floor_kernel_cudaERNS_18TensorIteratorBaseEENKUlvE_clEvENKUlvE2_clEvEUlllE_EESt5arrayIPcLm3EEEEviT0_T1_:
.text._ZN2at6native29vectorized_elementwise_kernelILi4ENS0_13BinaryFunctorIlllZZZNS0_15binary_internal21div_floor_kernel_cudaERNS_18TensorIteratorBaseEENKUlvE_clEvENKUlvE2_clEvEUlllE_EESt5arrayIPcLm3EEEEviT0_T1_:
        /* <DEDUP_REMOVED lines=40> */
[----:B------:R-:W3:Y:S03]  /*0280*/  LDC.64 R4, c[0x0][0x398] ;  /* 0x0000e600ff047b82 */ /* 0x000ee60000000a00 */
[CC--:B------:R-:W-:Y:S02]  /*0290*/  ISETP.GE.U32.AND P2, PT, R39.reuse, R46.reuse, PT ;  /* 0x0000002e2700720c */ /* 0x0c0fe40003f46070 */
[----:B------:R1:W5:Y:S03]  /*02a0*/  @!P0 LDG.E.64 R14, desc[UR4][R30.64] ;  /* 0x000000041e0e8981 */ /* 0x000366000c1e1b00 */
[----:B------:R-:W3:Y:S08]  /*02b0*/  LDC.64 R26, c[0x0][0x390] ;  /* 0x0000e400ff1a7b82 */ /* 0x000ef00000000a00 */
[----:B------:R-:W-:Y:S01]  /*02c0*/  @!P2 IADD3 R49, PT, PT, R48, R39, RZ ;  /* 0x000000273031a210 */ /* 0x000fe20007ffe0ff */
[----:B------:R-:W-:Y:S01]  /*02d0*/  @!P2 VIADD R39, R39, 0x80 ;  /* 0x000000802727a836 */ /* 0x000fe20000000000 */
[----:B------:R-:W3:Y:S04]  /*02e0*/  LDC.64 R32, c[0x0][0x398] ;  /* 0x0000e600ff207b82 */ /* 0x000ee80000000a00 */
[----:B------:R-:W-:-:S04]  /*02f0*/  ISETP.GE.U32.AND P3, PT, R39, R46, PT ;  /* 0x0000002e2700720c */ /* 0x000fc80003f66070 */
[----:B------:R-:W3:Y:S08]  /*0300*/  LDC.64 R34, c[0x0][0x390] ;  /* 0x0000e400ff227b82 */ /* 0x000ef00000000a00 */
[----:B------:R-:W3:Y:S01]  /*0310*/  LDC.64 R36, c[0x0][0x398] ;  /* 0x0000e600ff247b82 */ /* 0x000ee20000000a00 */
[----:B------:R-:W-:Y:S01]  /*0320*/  @!P3 IMAD.IADD R47, R48, 0x1, R39 ;  /* 0x00000001302fb824 */ /* 0x000fe200078e0227 */
[----:B------:R-:W-:-:S04]  /*0330*/  @!P3 IADD3 R39, PT, PT, R39, 0x80, RZ ;  /* 0x000000802727b810 */ /* 0x000fc80007ffe0ff */
[----:B------:R-:W-:Y:S02]  /*0340*/  ISETP.GE.U32.AND P4, PT, R39, R46, PT ;  /* 0x0000002e2700720c */ /* 0x000fe40003f86070 */
[----:B----4-:R-:W4:Y:S11]  /*0350*/  LDC.64 R6, c[0x0][0x390] ;  /* 0x0000e400ff067b82 */ /* 0x010f360000000a00 */
        /* <DEDUP_REMOVED lines=22> */
[----:B------:R-:W-:Y:S01]  /*04c0*/  @!P4 IMAD.WIDE.U32 R4, R41, 0x8, R4 ;  /* 0x000000082904c825 */ /* 0x000fe200078e0004 */
        /* <DEDUP_REMOVED lines=12> */
[----:B----4-:R-:W-:-:S02]  /*0590*/  @!P5 IMAD.WIDE.U32 R6, R43, 0x8, R6 ;  /* 0x000000082b06d825 */ /* 0x010fc400078e0006 */
        /* <DEDUP_REMOVED lines=43> */
.L_x_23543:
[----:B------:R-:W-:Y:S01]  /*0850*/  IMAD.MOV.U32 R4, RZ, RZ, R8 ;  /* 0x000000ffff047224 */ /* 0x000fe200078e0008 */
[----:B------:R-:W-:Y:S01]  /*0860*/  MOV R3, R9 ;  /* 0x0000000900037202 */ /* 0x000fe20000000f00 */
[----:B------:R-:W-:Y:S01]  /*0870*/  IMAD.MOV.U32 R16, RZ, RZ, R10 ;  /* 0x000000ffff107224 */ /* 0x000fe200078e000a */
[----:B------:R-:W-:Y:S01]  /*0880*/  MOV R0, 0x8b0 ;  /* 0x000008b000007802 */ /* 0x000fe20000000f00 */
[----:B------:R-:W-:-:S07]  /*0890*/  IMAD.MOV.U32 R2, RZ, RZ, R11 ;  /* 0x000000ffff027224 */ /* 0x000fce00078e000b */
[----:B------:R-:W-:Y:S05]  /*08a0*/  CALL.REL.NOINC `($__internal_23_$__cuda_sm20_div_s64) ;  /* 0x0000005800707944 */ /* 0x000fea0003c00000 */
        /* <DEDUP_REMOVED lines=10> */
.L_x_23544:
[----:B------:R-:W-:Y:S05]  /*0950*/  BSYNC.RECONVERGENT B1 ;  /* 0x0000000000017941 */ /* 0x000fea0003800200 */
.L_x_23542:
[----:B------:R-:W-:-:S04]  /*0960*/  SEL R5, RZ, 0xffffffff, !P0 ;  /* 0xffffffffff057807 */ /* 0x000fc80004000000 */
[----:B------:R-:W-:-:S05]  /*0970*/  IADD3 R8, P0, PT, R2, R5, RZ ;  /* 0x0000000502087210 */ /* 0x000fca0007f1e0ff */
[----:B------:R-:W-:Y:S01]  /*0980*/  IMAD.X R9, R3, 0x1, R5, P0 ;  /* 0x0000000103097824 */ /* 0x000fe200000e0605 */
[----:B------:R-:W-:Y:S07]  /*0990*/  BRA `(.L_x_23540) ;  /* 0x0000000000807947 */ /* 0x000fee0003800000 */
.L_x_23541:
        /* <DEDUP_REMOVED lines=24> */
.L_x_23545:
[----:B------:R-:W-:Y:S01]  /*0b20*/  IMAD.MOV.U32 R4, RZ, RZ, R8 ;  /* 0x000000ffff047224 */ /* 0x000fe200078e0008 */
[----:B------:R-:W-:Y:S01]  /*0b30*/  MOV R2, R11 ;  /* 0x0000000b00027202 */ /* 0x000fe20000000f00 */
[----:B------:R-:W-:Y:S01]  /*0b40*/  IMAD.MOV.U32 R3, RZ, RZ, R9 ;  /* 0x000000ffff037224 */ /* 0x000fe200078e0009 */
[----:B------:R-:W-:Y:S01]  /*0b50*/  MOV R0, 0xb80 ;  /* 0x00000b8000007802 */ /* 0x000fe20000000f00 */
[----:B------:R-:W-:-:S07]  /*0b60*/  IMAD.MOV.U32 R16, RZ, RZ, R10 ;  /* 0x000000ffff107224 */ /* 0x000fce00078e000a */
[----:B------:R-:W-:Y:S05]  /*0b70*/  CALL.REL.NOINC `($__internal_23_$__cuda_sm20_div_s64) ;  /* 0x0000005400bc7944 */ /* 0x000fea0003c00000 */
[----:B------:R-:W-:Y:S02]  /*0b80*/  IMAD.MOV.U32 R8, RZ, RZ, R2 ;  /* 0x000000ffff087224 */ /* 0x000fe400078e0002 */
[----:B------:R-:W-:-:S07]  /*0b90*/  IMAD.MOV.U32 R9, RZ, RZ, R3 ;  /* 0x000000ffff097224 */ /* 0x000fce00078e0003 */
.L_x_23540:
[----:B------:R-:W-:Y:S05]  /*0ba0*/  BSYNC.RECONVERGENT B0 ;  /* 0x0000000000007941 */ /* 0x000fea0003800200 */
.L_x_23539:
        /* <DEDUP_REMOVED lines=37> */
.L_x_23550:
[----:B------:R-:W-:Y:S01]  /*0e00*/  IMAD.MOV.U32 R4, RZ, RZ, R12 ;  /* 0x000000ffff047224 */ /* 0x000fe200078e000c */
[----:B------:R-:W-:Y:S01]  /*0e10*/  MOV R2, R15 ;  /* 0x0000000f00027202 */ /* 0x000fe20000000f00 */
[----:B------:R-:W-:Y:S01]  /*0e20*/  IMAD.MOV.U32 R3, RZ, RZ, R13 ;  /* 0x000000ffff037224 */ /* 0x000fe200078e000d */
[----:B------:R-:W-:Y:S01]  /*0e30*/  MOV R0, 0xe60 ;  /* 0x00000e6000007802 */ /* 0x000fe20000000f00 */
[----:B------:R-:W-:-:S07]  /*0e40*/  IMAD.MOV.U32 R16, RZ, RZ, R14 ;  /* 0x000000ffff107224 */ /* 0x000fce00078e000e */
[----:B------:R-:W-:Y:S05]  /*0e50*/  CALL.REL.NOINC `($__internal_23_$__cuda_sm20_div_s64) ;  /* 0x0000005400047944 */ /* 0x000fea0003c00000 */
        /* <DEDUP_REMOVED lines=10> */
.L_x_23551:
[----:B------:R-:W-:Y:S05]  /*0f00*/  BSYNC.RECONVERGENT B1 ;  /* 0x0000000000017941 */ /* 0x000fea0003800200 */
.L_x_23549:
[----:B------:R-:W-:-:S04]  /*0f10*/  SEL R5, RZ, 0xffffffff, !P0 ;  /* 0xffffffffff057807 */ /* 0x000fc80004000000 */
[----:B------:R-:W-:-:S05]  /*0f20*/  IADD3 R10, P0, PT, R2, R5, RZ ;  /* 0x00000005020a7210 */ /* 0x000fca0007f1e0ff */
[----:B------:R-:W-:Y:S01]  /*0f30*/  IMAD.X R11, R3, 0x1, R5, P0 ;  /* 0x00000001030b7824 */ /* 0x000fe200000e0605 */
[----:B------:R-:W-:Y:S07]  /*0f40*/  BRA `(.L_x_23547) ;  /* 0x00000000007c7947 */ /* 0x000fee0003800000 */
.L_x_23548:
        /* <DEDUP_REMOVED lines=23> */
.L_x_23552:
        /* <DEDUP_REMOVED lines=8> */
.L_x_23547:
[----:B------:R-:W-:Y:S05]  /*1140*/  BSYNC.RECONVERGENT B0 ;  /* 0x0000000000007941 */ /* 0x000fea0003800200 */
.L_x_23546:
        /* <DEDUP_REMOVED lines=37> */
.L_x_23557:
        /* <DEDUP_REMOVED lines=16> */
.L_x_23558:
[----:B------:R-:W-:Y:S05]  /*14a0*/  BSYNC.RECONVERGENT B1 ;  /* 0x0000000000017941 */ /* 0x000fea0003800200 */
.L_x_23556:
[----:B------:R-:W-:-:S04]  /*14b0*/  SEL R5, RZ, 0xffffffff, !P0 ;  /* 0xffffffffff057807 */ /* 0x000fc80004000000 */
[----:B------:R-:W-:-:S05]  /*14c0*/  IADD3 R12, P0, PT, R2, R5, RZ ;  /* 0x00000005020c7210 */ /* 0x000fca0007f1e0ff */
[----:B------:R-:W-:Y:S01]  /*14d0*/  IMAD.X R13, R3, 0x1, R5, P0 ;  /* 0x00000001030d7824 */ /* 0x000fe200000e0605 */
[----:B------:R-:W-:Y:S07]  /*14e0*/  BRA `(.L_x_23554) ;  /* 0x00000000007c7947 */ /* 0x000fee0003800000 */
.L_x_23555:
        /* <DEDUP_REMOVED lines=23> */
.L_x_23559:
[----:B------:R-:W-:Y:S01]  /*1660*/  IMAD.MOV.U32 R4, RZ, RZ, R18 ;  /* 0x000000ffff047224 */ /* 0x000fe200078e0012 */
[----:B------:R-:W-:Y:S01]  /*1670*/  MOV R3, R19 ;  /* 0x0000001300037202 */ /* 0x000fe20000000f00 */
[----:B------:R-:W-:Y:S01]  /*1680*/  IMAD.MOV.U32 R16, RZ, RZ, R20 ;  /* 0x000000ffff107224 */ /* 0x000fe200078e0014 */
[----:B------:R-:W-:Y:S01]  /*1690*/  MOV R0, 0x16c0 ;  /* 0x000016c000007802 */ /* 0x000fe20000000f00 */
[----:B------:R-:W-:-:S07]  /*16a0*/  IMAD.MOV.U32 R2, RZ, RZ, R21 ;  /* 0x000000ffff027224 */ /* 0x000fce00078e0015 */
[----:B------:R-:W-:Y:S05]  /*16b0*/  CALL.REL.NOINC `($__internal_23_$__cuda_sm20_div_s64) ;  /* 0x0000004800ec7944 */ /* 0x000fea0003c00000 */
[----:B------:R-:W-:Y:S01]  /*16c0*/  IMAD.MOV.U32 R12, RZ, RZ, R2 ;  /* 0x000000ffff0c7224 */ /* 0x000fe200078e0002 */
[----:B------:R-:W-:-:S07]  /*16d0*/  MOV R13, R3 ;  /* 0x00000003000d7202 */ /* 0x000fce0000000f00 */
.L_x_23554:
[----:B------:R-:W-:Y:S05]  /*16e0*/  BSYNC.RECONVERGENT B0 ;  /* 0x0000000000007941 */ /* 0x000fea0003800200 */
.L_x_23553:
        /* <DEDUP_REMOVED lines=37> */
.L_x_23564:
        /* <DEDUP_REMOVED lines=16> */
.L_x_23565:
[----:B------:R-:W-:Y:S05]  /*1a40*/  BSYNC.RECONVERGENT B1 ;  /* 0x0000000000017941 */ /* 0x000fea0003800200 */
.L_x_23563:
[----:B------:R-:W-:-:S04]  /*1a50*/  SEL R5, RZ, 0xffffffff, !P0 ;  /* 0xffffffffff057807 */ /* 0x000fc80004000000 */
[----:B------:R-:W-:-:S05]  /*1a60*/  IADD3 R14, P0, PT, R2, R5, RZ ;  /* 0x00000005020e7210 */ /* 0x000fca0007f1e0ff */
[----:B------:R-:W-:Y:S01]  /*1a70*/  IMAD.X R15, R3, 0x1, R5, P0 ;  /* 0x00000001030f7824 */ /* 0x000fe200000e0605 */
[----:B------:R-:W-:Y:S07]  /*1a80*/  BRA `(.L_x_23561) ;  /* 0x00000000007c7947 */ /* 0x000fee0003800000 */
.L_x_23562:
        /* <DEDUP_REMOVED lines=23> */
.L_x_23566:
[----:B------:R-:W-:Y:S01]  /*1c00*/  MOV R4, R22 ;  /* 0x0000001600047202 */ /* 0x000fe20000000f00 */
[----:B------:R-:W-:Y:S01]  /*1c10*/  IMAD.MOV.U32 R3, RZ, RZ, R23 ;  /* 0x000000ffff037224 */ /* 0x000fe200078e0017 */
[----:B------:R-:W-:Y:S01]  /*1c20*/  MOV R0, 0x1c60 ;  /* 0x00001c6000007802 */ /* 0x000fe20000000f00 */
[----:B------:R-:W-:Y:S02]  /*1c30*/  IMAD.MOV.U32 R16, RZ, RZ, R24 ;  /* 0x000000ffff107224 */ /* 0x000fe400078e0018 */
[----:B------:R-:W-:-:S07]  /*1c40*/  IMAD.MOV.U32 R2, RZ, RZ, R25 ;  /* 0x000000ffff027224 */ /* 0x000fce00078e0019 */
[----:B------:R-:W-:Y:S05]  /*1c50*/  CALL.REL.NOINC `($__internal_23_$__cuda_sm20_div_s64) ;  /* 0x0000004400847944 */ /* 0x000fea0003c00000 */
[----:B------:R-:W-:Y:S01]  /*1c60*/  MOV R14, R2 ;  /* 0x00000002000e7202 */ /* 0x000fe20000000f00 */
[----:B------:R-:W-:-:S07]  /*1c70*/  IMAD.MOV.U32 R15, RZ, RZ, R3 ;  /* 0x000000ffff0f7224 */ /* 0x000fce00078e0003 */
.L_x_23561:
[----:B------:R-:W-:Y:S05]  /*1c80*/  BSYNC.RECONVERGENT B0 ;  /* 0x0000000000007941 */ /* 0x000fea0003800200 */
.L_x_23560:
        /* <DEDUP_REMOVED lines=37> */
.L_x_23571:
[----:B------:R-:W-:Y:S01]  /*1ee0*/  MOV R4, R26 ;  /* 0x0000001a00047202 */ /* 0x000fe20000000f00 */
[----:B------:R-:W-:Y:S01]  /*1ef0*/  IMAD.MOV.U32 R3, RZ, RZ, R27 ;  /* 0x000000ffff037224 */ /* 0x000fe200078e001b */
[----:B------:R-:W-:Y:S01]  /*1f00*/  MOV R0, 0x1f40 ;  /* 0x00001f4000007802 */ /* 0x000fe20000000f00 */
[----:B------:R-:W-:Y:S02]  /*1f10*/  IMAD.MOV.U32 R16, RZ, RZ, R28 ;  /* 0x000000ffff107224 */ /* 0x000fe400078e001c */
[----:B------:R-:W-:-:S07]  /*1f20*/  IMAD.MOV.U32 R2, RZ, RZ, R29 ;  /* 0x000000ffff027224 */ /* 0x000fce00078e001d */
[----:B------:R-:W-:Y:S05]  /*1f30*/  CALL.REL.NOINC `($__internal_23_$__cuda_sm20_div_s64) ;  /* 0x0000004000cc7944 */ /* 0x000fea0003c00000 */
        /* <DEDUP_REMOVED lines=10> */
.L_x_23572:
[----:B------:R-:W-:Y:S05]  /*1fe0*/  BSYNC.RECONVERGENT B1 ;  /* 0x0000000000017941 */ /* 0x000fea0003800200 */
.L_x_23570:
[----:B------:R-:W-:-:S04]  /*1ff0*/  SEL R5, RZ, 0xffffffff, !P0 ;  /* 0xffffffffff057807 */ /* 0x000fc80004000000 */
[----:B------:R-:W-:-:S04]  /*2000*/  IADD3 R18, P0, PT, R2, R5, RZ ;  /* 0x0000000502127210 */ /* 0x000fc80007f1e0ff */
[----:B------:R-:W-:Y:S01]  /*2010*/  IADD3.X R19, PT, PT, R3, R5, RZ, P0, !PT ;  /* 0x0000000503137210 */ /* 0x000fe200007fe4ff */
[----:B------:R-:W-:Y:S08]  /*2020*/  BRA `(.L_x_23568) ;  /* 0x00000000007c7947 */ /* 0x000ff00003800000 */
.L_x_23569:
        /* <DEDUP_REMOVED lines=23> */
.L_x_23573:
        /* <DEDUP_REMOVED lines=8> */
.L_x_23568:
[----:B------:R-:W-:Y:S05]  /*2220*/  BSYNC.RECONVERGENT B0 ;  /* 0x0000000000007941 */ /* 0x000fea0003800200 */
.L_x_23567:
        /* <DEDUP_REMOVED lines=37> */
.L_x_23578:
        /* <DEDUP_REMOVED lines=16> */
.L_x_23579:
[----:B------:R-:W-:Y:S05]  /*2580*/  BSYNC.RECONVERGENT B1 ;  /* 0x0000000000017941 */ /* 0x000fea0003800200 */
.L_x_23577:
[----:B------:R-:W-:-:S04]  /*2590*/  SEL R5, RZ, 0xffffffff, !P0 ;  /* 0xffffffffff057807 */ /* 0x000fc80004000000 */
[----:B------:R-:W-:-:S05]  /*25a0*/  IADD3 R20, P0, PT, R2, R5, RZ ;  /* 0x0000000502147210 */ /* 0x000fca0007f1e0ff */
[----:B------:R-:W-:Y:S01]  /*25b0*/  IMAD.X R21, R3, 0x1, R5, P0 ;  /* 0x0000000103157824 */ /* 0x000fe200000e0605 */
[----:B------:R-:W-:Y:S07]  /*25c0*/  BRA `(.L_x_23575) ;  /* 0x00000000007c7947 */ /* 0x000fee0003800000 */
.L_x_23576:
        /* <DEDUP_REMOVED lines=23> */
.L_x_23580:
        /* <DEDUP_REMOVED lines=8> */
.L_x_23575:
[----:B------:R-:W-:Y:S05]  /*27c0*/  BSYNC.RECONVERGENT B0 ;  /* 0x0000000000007941 */ /* 0x000fea0003800200 */
.L_x_23574:
        /* <DEDUP_REMOVED lines=37> */
.L_x_23585:
        /* <DEDUP_REMOVED lines=16> */
.L_x_23586:
[----:B------:R-:W-:Y:S05]  /*2b20*/  BSYNC.RECONVERGENT B1 ;  /* 0x0000000000017941 */ /* 0x000fea0003800200 */
.L_x_23584:
[----:B------:R-:W-:-:S04]  /*2b30*/  SEL R5, RZ, 0xffffffff, !P0 ;  /* 0xffffffffff057807 */ /* 0x000fc80004000000 */
[----:B------:R-:W-:-:S05]  /*2b40*/  IADD3 R22, P0, PT, R2, R5, RZ ;  /* 0x0000000502167210 */ /* 0x000fca0007f1e0ff */
[----:B------:R-:W-:Y:S01]  /*2b50*/  IMAD.X R23, R3, 0x1, R5, P0 ;  /* 0x0000000103177824 */ /* 0x000fe200000e0605 */
[----:B------:R-:W-:Y:S07]  /*2b60*/  BRA `(.L_x_23582) ;  /* 0x00000000007c7947 */ /* 0x000fee0003800000 */
.L_x_23583:
        /* <DEDUP_REMOVED lines=23> */
.L_x_23587:
        /* <DEDUP_REMOVED lines=8> */
.L_x_23582:
[----:B------:R-:W-:Y:S05]  /*2d60*/  BSYNC.RECONVERGENT B0 ;  /* 0x0000000000007941 */ /* 0x000fea0003800200 */
.L_x_23581:
        /* <DEDUP_REMOVED lines=37> */
.L_x_23592:
        /* <DEDUP_REMOVED lines=16> */
.L_x_23593:
[----:B------:R-:W-:Y:S05]  /*30c0*/  BSYNC.RECONVERGENT B1 ;  /* 0x0000000000017941 */ /* 0x000fea0003800200 */
.L_x_23591:
[----:B------:R-:W-:-:S04]  /*30d0*/  SEL R5, RZ, 0xffffffff, !P0 ;  /* 0xffffffffff057807 */ /* 0x000fc80004000000 */
[----:B------:R-:W-:-:S05]  /*30e0*/  IADD3 R2, P0, PT, R2, R5, RZ ;  /* 0x0000000502027210 */ /* 0x000fca0007f1e0ff */
[----:B------:R-:W-:Y:S01]  /*30f0*/  IMAD.X R3, R3, 0x1, R5, P0 ;  /* 0x0000000103037824 */ /* 0x000fe200000e0605 */
[----:B------:R-:W-:Y:S07]  /*3100*/  BRA `(.L_x_23589) ;  /* 0x0000000000747947 */ /* 0x000fee0003800000 */
.L_x_23590:
        /* <DEDUP_REMOVED lines=23> */
.L_x_23594:
[----:B------:R-:W-:Y:S01]  /*3280*/  MOV R4, R38 ;  /* 0x0000002600047202 */ /* 0x000fe20000000f00 */
[----:B------:R-:W-:Y:S01]  /*3290*/  IMAD.MOV.U32 R3, RZ, RZ, R39 ;  /* 0x000000ffff037224 */ /* 0x000fe200078e0027 */
[----:B------:R-:W-:Y:S01]  /*32a0*/  MOV R0, 0x32e0 ;  /* 0x000032e000007802 */ /* 0x000fe20000000f00 */
[----:B------:R-:W-:Y:S02]  /*32b0*/  IMAD.MOV.U32 R16, RZ, RZ, R42 ;  /* 0x000000ffff107224 */ /* 0x000fe400078e002a */
[----:B------:R-:W-:-:S07]  /*32c0*/  IMAD.MOV.U32 R2, RZ, RZ, R43 ;  /* 0x000000ffff027224 */ /* 0x000fce00078e002b */
[----:B------:R-:W-:Y:S05]  /*32d0*/  CALL.REL.NOINC `($__internal_23_$__cuda_sm20_div_s64) ;  /* 0x0000002c00e47944 */ /* 0x000fea0003c00000 */
.L_x_23589:
[----:B------:R-:W-:Y:S05]  /*32e0*/  BSYNC.RECONVERGENT B0 ;  /* 0x0000000000007941 */ /* 0x000fea0003800200 */
.L_x_23588:
        /* <DEDUP_REMOVED lines=16> */
.L_x_23597:
[----:B------:R-:W-:-:S13]  /*33f0*/  ISETP.GE.U32.AND P0, PT, R17, R46, PT ;  /* 0x0000002e1100720c */ /* 0x000fda0003f06070 */
[----:B------:R-:W-:Y:S05]  /*3400*/  @P0 BRA `(.L_x_23599) ;  /* 0x0000000000300947 */ /* 0x000fea0003800000 */
[----:B0-----:R-:W0:Y:S01]  /*3410*/  LDC.64 R4, c[0x0][0x388] ;  /* 0x0000e200ff047b82 */ /* 0x001e220000000a00 */
[----:B------:R-:W-:Y:S02]  /*3420*/  IMAD.IADD R7, R48, 0x1, R17 ;  /* 0x0000000130077824 */ /* 0x000fe400078e0211 */
[----:B------:R-:W-:Y:S02]  /*3430*/  VIADD R17, R17, 0x80 ;  /* 0x0000008011117836 */ /* 0x000fe40000000000 */
[----:B0-----:R-:W-:-:S05]  /*3440*/  IMAD.WIDE.U32 R4, R7, 0x8, R4 ;  /* 0x0000000807047825 */ /* 0x001fca00078e0004 */
[----:B-----5:R1:W-:Y:S02]  /*3450*/  STG.E.64 desc[UR4][R4.64], R12 ;  /* 0x0000000c04007986 */ /* 0x0203e4000c101b04 */
.L_x_23598:
[----:B------:R-:W-:-:S13]  /*3460*/  ISETP.GE.U32.AND P0, PT, R17, R46, PT ;  /* 0x0000002e1100720c */ /* 0x000fda0003f06070 */
[----:B------:R-:W-:Y:S05]  /*3470*/  @P0 BRA `(.L_x_23600) ;  /* 0x0000000000300947 */ /* 0x000fea0003800000 */
[----:B01----:R-:W0:Y:S01]  /*3480*/  LDC.64 R4, c[0x0][0x388] ;  /* 0x0000e200ff047b82 */ /* 0x003e220000000a00 */
[----:B------:R-:W-:Y:S01]  /*3490*/  IADD3 R7, PT, PT, R48, R17, RZ ;  /* 0x0000001130077210 */ /* 0x000fe20007ffe0ff */
[----:B------:R-:W-:-:S04]  /*34a0*/  VIADD R17, R17, 0x80 ;  /* 0x0000008011117836 */ /* 0x000fc80000000000 */
[----:B0-----:R-:W-:-:S05]  /*34b0*/  IMAD.WIDE.U32 R4, R7, 0x8, R4 ;  /* 0x0000000807047825 */ /* 0x001fca00078e0004 */
[----:B------:R1:W-:Y:S02]  /*34c0*/  STG.E.64 desc[UR4][R4.64], R14 ;  /* 0x0000000e04007986 */ /* 0x0003e4000c101b04 */
.L_x_23599:
[----:B------:R-:W-:-:S13]  /*34d0*/  ISETP.GE.U32.AND P0, PT, R17, R46, PT ;  /* 0x0000002e1100720c */ /* 0x000fda0003f06070 */
[----:B------:R-:W-:Y:S05]  /*34e0*/  @P0 BRA `(.L_x_23601) ;  /* 0x0000000000340947 */ /* 0x000fea0003800000 */
[----:B01----:R-:W0:Y:S01]  /*34f0*/  LDC.64 R4, c[0x0][0x388] ;  /* 0x0000e200ff047b82 */ /* 0x003e220000000a00 */
[----:B------:R-:W-:Y:S01]  /*3500*/  IMAD.IADD R7, R48, 0x1, R17 ;  /* 0x0000000130077824 */ /* 0x000fe200078e0211 */
[----:B------:R-:W-:-:S03]  /*3510*/  IADD3 R17, PT, PT, R17, 0x80, RZ ;  /* 0x0000008011117810 */ /* 0x000fc60007ffe0ff */
[----:B0-----:R-:W-:-:S05]  /*3520*/  IMAD.WIDE.U32 R4, R7, 0x8, R4 ;  /* 0x0000000807047825 */ /* 0x001fca00078e0004 */
[----:B-----5:R2:W-:Y:S02]  /*3530*/  STG.E.64 desc[UR4][R4.64], R18 ;  /* 0x0000001204007986 */ /* 0x0205e4000c101b04 */
.L_x_23600:
        /* <DEDUP_REMOVED lines=8> */
.L_x_23601:
[----:B------:R-:W-:Y:S05]  /*35c0*/  BSYNC.RELIABLE B1 ;  /* 0x0000000000017941 */ /* 0x000fea0003800100 */
.L_x_23596:
[----:B------:R-:W-:-:S13]  /*35d0*/  ISETP.GE.U32.AND P0, PT, R17, R46, PT ;  /* 0x0000002e1100720c */ /* 0x000fda0003f06070 */
[----:B012---:R-:W0:Y:S01]  /*35e0*/  @!P0 LDC.64 R4, c[0x0][0x388] ;  /* 0x0000e200ff048b82 */ /* 0x007e220000000a00 */
[----:B------:R-:W-:Y:S01]  /*35f0*/  @!P0 IADD3 R7, PT, PT, R48, R17, RZ ;  /* 0x0000001130078210 */ /* 0x000fe20007ffe0ff */
[----:B------:R-:W-:-:S04]  /*3600*/  @!P0 VIADD R17, R17, 0x80 ;  /* 0x0000008011118836 */ /* 0x000fc80000000000 */
[----:B0-----:R-:W-:-:S05]  /*3610*/  @!P0 IMAD.WIDE.U32 R4, R7, 0x8, R4 ;  /* 0x0000000807048825 */ /* 0x001fca00078e0004 */
[----:B-----5:R3:W-:Y:S02]  /*3620*/  @!P0 STG.E.64 desc[UR4][R4.64], R22 ;  /* 0x0000001604008986 */ /* 0x0207e4000c101b04 */
.L_x_23602:
[----:B------:R-:W-:Y:S05]  /*3630*/  BSYNC.RECONVERGENT B0 ;  /* 0x0000000000007941 */ /* 0x000fea0003800200 */
.L_x_23595:
        /* <DEDUP_REMOVED lines=8> */
.L_x_23538:
[----:B------:R-:W0:Y:S01]  /*36c0*/  S2R R42, SR_TID.X ;  /* 0x00000000002a7919 */ /* 0x000e220000002100 */
[----:B------:R-:W1:Y:S08]  /*36d0*/  LDC.64 R2, c[0x0][0x390] ;  /* 0x0000e400ff027b82 */ /* 0x000e700000000a00 */
[----:B------:R-:W2:Y:S01]  /*36e0*/  LDC.64 R4, c[0x0][0x398] ;  /* 0x0000e600ff047b82 */ /* 0x000ea20000000a00 */
[----:B-1----:R-:W-:-:S04]  /*36f0*/  IMAD.WIDE.U32 R2, R48, 0x8, R2 ;  /* 0x0000000830027825 */ /* 0x002fc800078e0002 */
[----:B0-----:R-:W-:-:S04]  /*3700*/  IMAD.WIDE.U32 R2, R42, 0x20, R2 ;  /* 0x000000202a027825 */ /* 0x001fc800078e0002 */
[----:B--2---:R-:W-:Y:S01]  /*3710*/  IMAD.WIDE.U32 R4, R48, 0x8, R4 ;  /* 0x0000000830047825 */ /* 0x004fe200078e0004 */
[----:B------:R-:W2:Y:S04]  /*3720*/  LDG.E.ENL2.256 R12, R8, desc[UR4][R2.64] ;  /* 0xfe0000040208797e */ /* 0x000ea8000812190c */
[----:B------:R0:W5:Y:S01]  /*3730*/  LDG.E.ENL2.256 R28, R24, desc[UR4][R2.64+0x1000] ;  /* 0xfe0080040218797e */ /* 0x000162000812191c */
[----:B------:R-:W-:-:S05]  /*3740*/  IMAD.WIDE.U32 R4, R42, 0x20, R4 ;  /* 0x000000202a047825 */ /* 0x000fca00078e0004 */
[----:B------:R-:W2:Y:S04]  /*3750*/  LDG.E.ENL2.256 R20, R16, desc[UR4][R4.64] ;  /* 0xfe0000040410797e */ /* 0x000ea80008121914 */
[----:B------:R0:W5:Y:S01]  /*3760*/  LDG.E.ENL2.256 R36, R32, desc[UR4][R4.64+0x1000] ;  /* 0xfe0080040420797e */ /* 0x0001620008121924 */
        /* <DEDUP_REMOVED lines=34> */
.L_x_23606:
[----:B------:R-:W-:Y:S01]  /*3990*/  MOV R4, R8 ;  /* 0x0000000800047202 */ /* 0x000fe20000000f00 */
[----:B------:R-:W-:Y:S01]  /*39a0*/  IMAD.MOV.U32 R3, RZ, RZ, R9 ;  /* 0x000000ffff037224 */ /* 0x000fe200078e0009 */
[----:B------:R-:W-:Y:S01]  /*39b0*/  MOV R0, 0x39e0 ;  /* 0x000039e000007802 */ /* 0x000fe20000000f00 */
[----:B------:R-:W-:-:S07]  /*39c0*/  IMAD.MOV.U32 R2, RZ, RZ, R17 ;  /* 0x000000ffff027224 */ /* 0x000fce00078e0011 */
[----:B-----5:R-:W-:Y:S05]  /*39d0*/  CALL.REL.NOINC `($__internal_23_$__cuda_sm20_div_s64) ;  /* 0x0000002800247944 */ /* 0x020fea0003c00000 */
        /* <DEDUP_REMOVED lines=8> */
.L_x_23607:
[----:B------:R-:W-:Y:S05]  /*3a60*/  BSYNC.RECONVERGENT B1 ;  /* 0x0000000000017941 */ /* 0x000fea0003800200 */
.L_x_23605:
[----:B------:R-:W-:-:S04]  /*3a70*/  SEL R9, RZ, 0xffffffff, !P0 ;  /* 0xffffffffff097807 */ /* 0x000fc80004000000 */
[----:B------:R-:W-:-:S05]  /*3a80*/  IADD3 R8, P0, PT, R2, R9, RZ ;  /* 0x0000000902087210 */ /* 0x000fca0007f1e0ff */
[----:B------:R-:W-:Y:S01]  /*3a90*/  IMAD.X R9, R3, 0x1, R9, P0 ;  /* 0x0000000103097824 */ /* 0x000fe200000e0609 */
[----:B------:R-:W-:Y:S07]  /*3aa0*/  BRA `(.L_x_23608) ;  /* 0x00000000007c7947 */ /* 0x000fee0003800000 */
.L_x_23604:
        /* <DEDUP_REMOVED lines=22> */
[----:B------:R-:W-:Y:S01]  /*3c10*/  IMAD.MOV.U32 R8, RZ, RZ, R5 ;  /* 0x000000ffff087224 */ /* 0x000fe200078e0005 */
[----:B------:R-:W-:Y:S06]  /*3c20*/  BRA `(.L_x_23608) ;  /* 0x00000000001c7947 */ /* 0x000fec0003800000 */
.L_x_23609:
[----:B------:R-:W-:Y:S01]  /*3c30*/  MOV R4, R8 ;  /* 0x0000000800047202 */ /* 0x000fe20000000f00 */
[----:B------:R-:W-:Y:S01]  /*3c40*/  IMAD.MOV.U32 R3, RZ, RZ, R9 ;  /* 0x000000ffff037224 */ /* 0x000fe200078e0009 */
[----:B------:R-:W-:Y:S01]  /*3c50*/  MOV R0, 0x3c80 ;  /* 0x00003c8000007802 */ /* 0x000fe20000000f00 */
[----:B------:R-:W-:-:S07]  /*3c60*/  IMAD.MOV.U32 R2, RZ, RZ, R17 ;  /* 0x000000ffff027224 */ /* 0x000fce00078e0011 */
[----:B-----5:R-:W-:Y:S05]  /*3c70*/  CALL.REL.NOINC `($__internal_23_$__cuda_sm20_div_s64) ;  /* 0x00000024007c7944 */ /* 0x020fea0003c00000 */
[----:B------:R-:W-:Y:S01]  /*3c80*/  MOV R8, R2 ;  /* 0x0000000200087202 */ /* 0x000fe20000000f00 */
[----:B------:R-:W-:-:S07]  /*3c90*/  IMAD.MOV.U32 R9, RZ, RZ, R3 ;  /* 0x000000ffff097224 */ /* 0x000fce00078e0003 */
.L_x_23608:
[----:B------:R-:W-:Y:S05]  /*3ca0*/  BSYNC.RECONVERGENT B0 ;  /* 0x0000000000007941 */ /* 0x000fea0003800200 */
.L_x_23603:
        /* <DEDUP_REMOVED lines=34> */
.L_x_23613:
[----:B------:R-:W-:Y:S01]  /*3ed0*/  IMAD.MOV.U32 R4, RZ, RZ, R10 ;  /* 0x000000ffff047224 */ /* 0x000fe200078e000a */
        /* <DEDUP_REMOVED lines=13> */
.L_x_23614:
[----:B------:R-:W-:Y:S05]  /*3fb0*/  BSYNC.RECONVERGENT B1 ;  /* 0x0000000000017941 */ /* 0x000fea0003800200 */
.L_x_23612:
[----:B------:R-:W-:-:S04]  /*3fc0*/  SEL R11, RZ, 0xffffffff, !P0 ;  /* 0xffffffffff0b7807 */ /* 0x000fc80004000000 */
[----:B------:R-:W-:-:S05]  /*3fd0*/  IADD3 R10, P0, PT, R2, R11, RZ ;  /* 0x0000000b020a7210 */ /* 0x000fca0007f1e0ff */
[----:B------:R-:W-:Y:S01]  /*3fe0*/  IMAD.X R11, R3, 0x1, R11, P0 ;  /* 0x00000001030b7824 */ /* 0x000fe200000e060b */
[----:B------:R-:W-:Y:S07]  /*3ff0*/  BRA `(.L_x_23615) ;  /* 0x0000000000807947 */ /* 0x000fee0003800000 */
.L_x_23611:
        /* <DEDUP_REMOVED lines=24> */
.L_x_23616:
[----:B------:R-:W-:Y:S01]  /*4180*/  MOV R4, R10 ;  /* 0x0000000a00047202 */ /* 0x000fe20000000f00 */
[----:B------:R-:W-:Y:S01]  /*4190*/  IMAD.MOV.U32 R3, RZ, RZ, R11 ;  /* 0x000000ffff037224 */ /* 0x000fe200078e000b */
[----:B------:R-:W-:Y:S01]  /*41a0*/  MOV R2, R19 ;  /* 0x0000001300027202 */ /* 0x000fe20000000f00 */
[----:B------:R-:W-:Y:S01]  /*41b0*/  IMAD.MOV.U32 R16, RZ, RZ, R18 ;  /* 0x000000ffff107224 */ /* 0x000fe200078e0012 */
[----:B------:R-:W-:-:S07]  /*41c0*/  MOV R0, 0x41e0 ;  /* 0x000041e000007802 */ /* 0x000fce0000000f00 */
[----:B-----5:R-:W-:Y:S05]  /*41d0*/  CALL.REL.NOINC `($__internal_23_$__cuda_sm20_div_s64) ;  /* 0x0000002000247944 */ /* 0x020fea0003c00000 */
[----:B------:R-:W-:Y:S02]  /*41e0*/  IMAD.MOV.U32 R10, RZ, RZ, R2 ;  /* 0x000000ffff0a7224 */ /* 0x000fe400078e0002 */
[----:B------:R-:W-:-:S07]  /*41f0*/  IMAD.MOV.U32 R11, RZ, RZ, R3 ;  /* 0x000000ffff0b7224 */ /* 0x000fce00078e0003 */
.L_x_23615:
[----:B------:R-:W-:Y:S05]  /*4200*/  BSYNC.RECONVERGENT B0 ;  /* 0x0000000000007941 */ /* 0x000fea0003800200 */
.L_x_23610:
        /* <DEDUP_REMOVED lines=34> */
.L_x_23620:
[----:B------:R-:W-:Y:S01]  /*4430*/  MOV R4, R12 ;  /* 0x0000000c00047202 */ /* 0x000fe20000000f00 */
[----:B------:R-:W-:Y:S01]  /*4440*/  IMAD.MOV.U32 R3, RZ, RZ, R13 ;  /* 0x000000ffff037224 */ /* 0x000fe200078e000d */
[----:B------:R-:W-:Y:S01]  /*4450*/  MOV R2, R21 ;  /* 0x0000001500027202 */ /* 0x000fe20000000f00 */
[----:B------:R-:W-:Y:S01]  /*4460*/  IMAD.MOV.U32 R16, RZ, RZ, R20 ;  /* 0x000000ffff107224 */ /* 0x000fe200078e0014 */
[----:B------:R-:W-:-:S07]  /*4470*/  MOV R0, 0x4490 ;  /* 0x0000449000007802 */ /* 0x000fce0000000f00 */
[----:B-----5:R-:W-:Y:S05]  /*4480*/  CALL.REL.NOINC `($__internal_23_$__cuda_sm20_div_s64) ;  /* 0x0000001c00787944 */ /* 0x020fea0003c00000 */
        /* <DEDUP_REMOVED lines=8> */
.L_x_23621:
[----:B------:R-:W-:Y:S05]  /*4510*/  BSYNC.RECONVERGENT B1 ;  /* 0x0000000000017941 */ /* 0x000fea0003800200 */
.L_x_23619:
[----:B------:R-:W-:-:S04]  /*4520*/  SEL R13, RZ, 0xffffffff, !P0 ;  /* 0xffffffffff0d7807 */ /* 0x000fc80004000000 */
[----:B------:R-:W-:-:S04]  /*4530*/  IADD3 R12, P0, PT, R2, R13, RZ ;  /* 0x0000000d020c7210 */ /* 0x000fc80007f1e0ff */
[----:B------:R-:W-:Y:S01]  /*4540*/  IADD3.X R13, PT, PT, R3, R13, RZ, P0, !PT ;  /* 0x0000000d030d7210 */ /* 0x000fe200007fe4ff */
[----:B------:R-:W-:Y:S08]  /*4550*/  BRA `(.L_x_23622) ;  /* 0x0000000000807947 */ /* 0x000ff00003800000 */
.L_x_23618:
        /* <DEDUP_REMOVED lines=24> */
.L_x_23623:
[----:B------:R-:W-:Y:S01]  /*46e0*/  IMAD.MOV.U32 R4, RZ, RZ, R12 ;  /* 0x000000ffff047224 */ /* 0x000fe200078e000c */
[----:B------:R-:W-:Y:S01]  /*46f0*/  MOV R16, R20 ;  /* 0x0000001400107202 */ /* 0x000fe20000000f00 */
[----:B------:R-:W-:Y:S01]  /*4700*/  IMAD.MOV.U32 R3, RZ, RZ, R13 ;  /* 0x000000ffff037224 */ /* 0x000fe200078e000d */
[----:B------:R-:W-:Y:S01]  /*4710*/  MOV R0, 0x4740 ;  /* 0x0000474000007802 */ /* 0x000fe20000000f00 */
[----:B------:R-:W-:-:S07]  /*4720*/  IMAD.MOV.U32 R2, RZ, RZ, R21 ;  /* 0x000000ffff027224 */ /* 0x000fce00078e0015 */
[----:B-----5:R-:W-:Y:S05]  /*4730*/  CALL.REL.NOINC `($__internal_23_$__cuda_sm20_div_s64) ;  /* 0x0000001800cc7944 */ /* 0x020fea0003c00000 */
[----:B------:R-:W-:Y:S01]  /*4740*/  IMAD.MOV.U32 R12, RZ, RZ, R2 ;  /* 0x000000ffff0c7224 */ /* 0x000fe200078e0002 */
[----:B------:R-:W-:-:S07]  /*4750*/  MOV R13, R3 ;  /* 0x00000003000d7202 */ /* 0x000fce0000000f00 */
.L_x_23622:
[----:B------:R-:W-:Y:S05]  /*4760*/  BSYNC.RECONVERGENT B0 ;  /* 0x0000000000007941 */ /* 0x000fea0003800200 */
.L_x_23617:
        /* <DEDUP_REMOVED lines=34> */
.L_x_23627:
[----:B------:R-:W-:Y:S01]  /*4990*/  IMAD.MOV.U32 R4, RZ, RZ, R14 ;  /* 0x000000ffff047224 */ /* 0x000fe200078e000e */
[----:B------:R-:W-:Y:S01]  /*49a0*/  MOV R16, R22 ;  /* 0x0000001600107202 */ /* 0x000fe20000000f00 */
[----:B------:R-:W-:Y:S01]  /*49b0*/  IMAD.MOV.U32 R3, RZ, RZ, R15 ;  /* 0x000000ffff037224 */ /* 0x000fe200078e000f */
[----:B------:R-:W-:Y:S01]  /*49c0*/  MOV R0, 0x49f0 ;  /* 0x000049f000007802 */ /* 0x000fe20000000f00 */
[----:B------:R-:W-:-:S07]  /*49d0*/  IMAD.MOV.U32 R2, RZ, RZ, R23 ;  /* 0x000000ffff027224 */ /* 0x000fce00078e0017 */
[----:B-----5:R-:W-:Y:S05]  /*49e0*/  CALL.REL.NOINC `($__internal_23_$__cuda_sm20_div_s64) ;  /* 0x0000001800207944 */ /* 0x020fea0003c00000 */
        /* <DEDUP_REMOVED lines=8> */
.L_x_23628:
[----:B------:R-:W-:Y:S05]  /*4a70*/  BSYNC.RECONVERGENT B1 ;  /* 0x0000000000017941 */ /* 0x000fea0003800200 */
.L_x_23626:
[----:B------:R-:W-:-:S04]  /*4a80*/  SEL R15, RZ, 0xffffffff, !P0 ;  /* 0xffffffffff0f7807 */ /* 0x000fc80004000000 */
[----:B------:R-:W-:-:S05]  /*4a90*/  IADD3 R14, P0, PT, R2, R15, RZ ;  /* 0x0000000f020e7210 */ /* 0x000fca0007f1e0ff */
[----:B------:R-:W-:Y:S01]  /*4aa0*/  IMAD.X R15, R3, 0x1, R15, P0 ;  /* 0x00000001030f7824 */ /* 0x000fe200000e060f */
[----:B------:R-:W-:Y:S07]  /*4ab0*/  BRA `(.L_x_23629) ;  /* 0x0000000000807947 */ /* 0x000fee0003800000 */
.L_x_23625:
        /* <DEDUP_REMOVED lines=24> */
.L_x_23630:
[----:B------:R-:W-:Y:S01]  /*4c40*/  IMAD.MOV.U32 R4, RZ, RZ, R14 ;  /* 0x000000ffff047224 */ /* 0x000fe200078e000e */
[----:B------:R-:W-:Y:S01]  /*4c50*/  MOV R3, R15 ;  /* 0x0000000f00037202 */ /* 0x000fe20000000f00 */
[----:B------:R-:W-:Y:S01]  /*4c60*/  IMAD.MOV.U32 R16, RZ, RZ, R22 ;  /* 0x000000ffff107224 */ /* 0x000fe200078e0016 */
[----:B------:R-:W-:Y:S01]  /*4c70*/  MOV R0, 0x4ca0 ;  /* 0x00004ca000007802 */ /* 0x000fe20000000f00 */
[----:B------:R-:W-:-:S07]  /*4c80*/  IMAD.MOV.U32 R2, RZ, RZ, R23 ;  /* 0x000000ffff027224 */ /* 0x000fce00078e0017 */
[----:B-----5:R-:W-:Y:S05]  /*4c90*/  CALL.REL.NOINC `($__internal_23_$__cuda_sm20_div_s64) ;  /* 0x0000001400747944 */ /* 0x020fea0003c00000 */
[----:B------:R-:W-:Y:S01]  /*4ca0*/  MOV R14, R2 ;  /* 0x00000002000e7202 */ /* 0x000fe20000000f00 */
[----:B------:R-:W-:-:S07]  /*4cb0*/  IMAD.MOV.U32 R15, RZ, RZ, R3 ;  /* 0x000000ffff0f7224 */ /* 0x000fce00078e0003 */
.L_x_23629:
[----:B------:R-:W-:Y:S05]  /*4cc0*/  BSYNC.RECONVERGENT B0 ;  /* 0x0000000000007941 */ /* 0x000fea0003800200 */
.L_x_23624:
        /* <DEDUP_REMOVED lines=34> */
.L_x_23634:
[----:B------:R-:W-:Y:S01]  /*4ef0*/  IMAD.MOV.U32 R4, RZ, RZ, R24 ;  /* 0x000000ffff047224 */ /* 0x000fe200078e0018 */
[----:B------:R-:W-:Y:S01]  /*4f00*/  MOV R3, R25 ;  /* 0x0000001900037202 */ /* 0x000fe20000000f00 */
[----:B------:R-:W-:Y:S01]  /*4f10*/  IMAD.MOV.U32 R16, RZ, RZ, R32 ;  /* 0x000000ffff107224 */ /* 0x000fe200078e0020 */
[----:B------:R-:W-:Y:S01]  /*4f20*/  MOV R0, 0x4f50 ;  /* 0x00004f5000007802 */ /* 0x000fe20000000f00 */
[----:B------:R-:W-:-:S07]  /*4f30*/  IMAD.MOV.U32 R2, RZ, RZ, R33 ;  /* 0x000000ffff027224 */ /* 0x000fce00078e0021 */
[----:B------:R-:W-:Y:S05]  /*4f40*/  CALL.REL.NOINC `($__internal_23_$__cuda_sm20_div_s64) ;  /* 0x0000001000c87944 */ /* 0x000fea0003c00000 */
        /* <DEDUP_REMOVED lines=8> */
.L_x_23635:
[----:B------:R-:W-:Y:S05]  /*4fd0*/  BSYNC.RECONVERGENT B1 ;  /* 0x0000000000017941 */ /* 0x000fea0003800200 */
.L_x_23633:
[----:B------:R-:W-:-:S04]  /*4fe0*/  SEL R21, RZ, 0xffffffff, !P0 ;  /* 0xffffffffff157807 */ /* 0x000fc80004000000 */
[----:B------:R-:W-:-:S05]  /*4ff0*/  IADD3 R20, P0, PT, R2, R21, RZ ;  /* 0x0000001502147210 */ /* 0x000fca0007f1e0ff */
[----:B------:R-:W-:Y:S01]  /*5000*/  IMAD.X R21, R3, 0x1, R21, P0 ;  /* 0x0000000103157824 */ /* 0x000fe200000e0615 */
[----:B------:R-:W-:Y:S07]  /*5010*/  BRA `(.L_x_23636) ;  /* 0x00000000007c7947 */ /* 0x000fee0003800000 */
.L_x_23632:
        /* <DEDUP_REMOVED lines=23> */
.L_x_23637:
[----:B------:R-:W-:Y:S01]  /*5190*/  IMAD.MOV.U32 R4, RZ, RZ, R24 ;  /* 0x000000ffff047224 */ /* 0x000fe200078e0018 */
[----:B------:R-:W-:Y:S01]  /*51a0*/  MOV R3, R25 ;  /* 0x0000001900037202 */ /* 0x000fe20000000f00 */
[----:B------:R-:W-:Y:S01]  /*51b0*/  IMAD.MOV.U32 R16, RZ, RZ, R32 ;  /* 0x000000ffff107224 */ /* 0x000fe200078e0020 */
[----:B------:R-:W-:Y:S01]  /*51c0*/  MOV R0, 0x51f0 ;  /* 0x000051f000007802 */ /* 0x000fe20000000f00 */
[----:B------:R-:W-:-:S07]  /*51d0*/  IMAD.MOV.U32 R2, RZ, RZ, R33 ;  /* 0x000000ffff027224 */ /* 0x000fce00078e0021 */
[----:B------:R-:W-:Y:S05]  /*51e0*/  CALL.REL.NOINC `($__internal_23_$__cuda_sm20_div_s64) ;  /* 0x0000001000207944 */ /* 0x000fea0003c00000 */
[----:B------:R-:W-:Y:S01]  /*51f0*/  MOV R20, R2 ;  /* 0x0000000200147202 */ /* 0x000fe20000000f00 */
[----:B------:R-:W-:-:S07]  /*5200*/  IMAD.MOV.U32 R21, RZ, RZ, R3 ;  /* 0x000000ffff157224 */ /* 0x000fce00078e0003 */
.L_x_23636:
[----:B------:R-:W-:Y:S05]  /*5210*/  BSYNC.RECONVERGENT B0 ;  /* 0x0000000000007941 */ /* 0x000fea0003800200 */
.L_x_23631:
        /* <DEDUP_REMOVED lines=34> */
.L_x_23641:
        /* <DEDUP_REMOVED lines=14> */
.L_x_23642:
[----:B------:R-:W-:Y:S05]  /*5520*/  BSYNC.RECONVERGENT B1 ;  /* 0x0000000000017941 */ /* 0x000fea0003800200 */
.L_x_23640:
[----:B------:R-:W-:-:S04]  /*5530*/  SEL R23, RZ, 0xffffffff, !P0 ;  /* 0xffffffffff177807 */ /* 0x000fc80004000000 */
[----:B------:R-:W-:-:S05]  /*5540*/  IADD3 R22, P0, PT, R2, R23, RZ ;  /* 0x0000001702167210 */ /* 0x000fca0007f1e0ff */
[----:B------:R-:W-:Y:S01]  /*5550*/  IMAD.X R23, R3, 0x1, R23, P0 ;  /* 0x0000000103177824 */ /* 0x000fe200000e0617 */
[----:B------:R-:W-:Y:S07]  /*5560*/  BRA `(.L_x_23643) ;  /* 0x00000000007c7947 */ /* 0x000fee0003800000 */
.L_x_23639:
        /* <DEDUP_REMOVED lines=23> */
.L_x_23644:
        /* <DEDUP_REMOVED lines=8> */
.L_x_23643:
[----:B------:R-:W-:Y:S05]  /*5760*/  BSYNC.RECONVERGENT B0 ;  /* 0x0000000000007941 */ /* 0x000fea0003800200 */
.L_x_23638:
        /* <DEDUP_REMOVED lines=34> */
.L_x_23648:
        /* <DEDUP_REMOVED lines=14> */
.L_x_23649:
[----:B------:R-:W-:Y:S05]  /*5a70*/  BSYNC.RECONVERGENT B1 ;  /* 0x0000000000017941 */ /* 0x000fea0003800200 */
.L_x_23647:
[----:B------:R-:W-:-:S04]  /*5a80*/  SEL R25, RZ, 0xffffffff, !P0 ;  /* 0xffffffffff197807 */ /* 0x000fc80004000000 */
[----:B------:R-:W-:-:S05]  /*5a90*/  IADD3 R24, P0, PT, R2, R25, RZ ;  /* 0x0000001902187210 */ /* 0x000fca0007f1e0ff */
[----:B------:R-:W-:Y:S01]  /*5aa0*/  IMAD.X R25, R3, 0x1, R25, P0 ;  /* 0x0000000103197824 */ /* 0x000fe200000e0619 */
[----:B------:R-:W-:Y:S07]  /*5ab0*/  BRA `(.L_x_23650) ;  /* 0x00000000007c7947 */ /* 0x000fee0003800000 */
.L_x_23646:
        /* <DEDUP_REMOVED lines=23> */
.L_x_23651:
        /* <DEDUP_REMOVED lines=8> */
.L_x_23650:
[----:B------:R-:W-:Y:S05]  /*5cb0*/  BSYNC.RECONVERGENT B0 ;  /* 0x0000000000007941 */ /* 0x000fea0003800200 */
.L_x_23645:
        /* <DEDUP_REMOVED lines=34> */
.L_x_23655:
        /* <DEDUP_REMOVED lines=14> */
.L_x_23656:
[----:B------:R-:W-:Y:S05]  /*5fc0*/  BSYNC.RECONVERGENT B1 ;  /* 0x0000000000017941 */ /* 0x000fea0003800200 */
.L_x_23654:
[----:B------:R-:W-:-:S04]  /*5fd0*/  SEL R27, RZ, 0xffffffff, !P0 ;  /* 0xffffffffff1b7807 */ /* 0x000fc80004000000 */
[----:B------:R-:W-:-:S05]  /*5fe0*/  IADD3 R26, P0, PT, R2, R27, RZ ;  /* 0x0000001b021a7210 */ /* 0x000fca0007f1e0ff */
[----:B------:R-:W-:Y:S01]  /*5ff0*/  IMAD.X R27, R3, 0x1, R27, P0 ;  /* 0x00000001031b7824 */ /* 0x000fe200000e061b */
[----:B------:R-:W-:Y:S07]  /*6000*/  BRA `(.L_x_23657) ;  /* 0x00000000007c7947 */ /* 0x000fee0003800000 */
.L_x_23653:
        /* <DEDUP_REMOVED lines=23> */
.L_x_23658:
        /* <DEDUP_REMOVED lines=8> */
.L_x_23657:
[----:B------:R-:W-:Y:S05]  /*6200*/  BSYNC.RECONVERGENT B0 ;  /* 0x0000000000007941 */ /* 0x000fea0003800200 */
.L_x_23652:
[----:B------:R-:W0:Y:S02]  /*6210*/  LDC.64 R2, c[0x0][0x388] ;  /* 0x0000e200ff027b82 */ /* 0x000e240000000a00 */
[----:B0-----:R-:W-:-:S04]  /*6220*/  IMAD.WIDE.U32 R48, R48, 0x8, R2 ;  /* 0x0000000830307825 */ /* 0x001fc800078e0002 */
[----:B------:R-:W-:-:S05]  /*6230*/  IMAD.WIDE.U32 R48, R42, 0x20, R48 ;  /* 0x000000202a307825 */ /* 0x000fca00078e0030 */
[----:B------:R-:W-:Y:S04]  /*6240*/  STG.E.ENL2.256 desc[UR4][R48.64], R8, R12 ;  /* 0xf8000008300c797f */ /* 0x000fe8000f121804 */
[----:B------:R-:W-:Y:S01]  /*6250*/  STG.E.ENL2.256 desc[UR4][R48.64+0x1000], R20, R24 ;  /* 0xf80080143018797f */ /* 0x000fe2000f121804 */
[----:B------:R-:W-:Y:S05]  /*6260*/  EXIT ;  /* 0x000000000000794d */ /* 0x000fea0003800000 */
        .weak           $__internal_23_$__cuda_sm20_div_s64
        .type           $__internal_23_$__cuda_sm20_div_s64,@function
        .size           $__internal_23_$__cuda_sm20_div_s64,(.L_x_32774 - $__internal_23_$__cuda_sm20_div_s64)
$__internal_23_$__cuda_sm20_div_s64:
        /* <DEDUP_REMOVED lines=86> */
[----:B------:R-:W-:Y:S06]  /*67d0*/  RET.REL.NODEC R4 `(_ZN2at6native29vectorized_elementwise_kernelILi4ENS0_13BinaryFunctorIlllZZZNS0_15binary_internal21div_floor_kernel_cudaERNS_18TensorIteratorBaseEENKUlvE_clEvENKUlvE2_clEvEUlllE_EESt5arrayIPcLm3EEEEviT0_T1_) ;  /* 0xffffff9804087950 */ /* 0x000fec0003c3ffff */
.L_x_23659:
        /* <DEDUP_REMOVED lines=10> */
.L_x_32774:


//--------------------- .text._ZN2at6native29vectorized_elementwise_kernelILi8ENS0_13BinaryFunctorIlllZZZNS0_15binary_internal21div_floor_kernel_cudaERNS_18TensorIteratorBaseEENKUlvE_clEvENKUlvE2_clEvEUlllE_EESt5arrayIPcLm3EEEEviT0_T1_ --------------------------
	.section	.text._ZN2at6native29vectorized_elementwise_kernelILi8ENS0_13BinaryFunctorIlllZZZNS0_15binary_internal21div_floor_kernel_cudaERNS_18TensorIteratorBaseEENKUlvE_clEvENKUlvE2_clEvEUlllE_EESt5arrayIPcLm3EEEEviT0_T1_,"ax",@progbits
	.align	128
        .global         _ZN2at6native29vectorized_elementwise_kernelILi8ENS0_13BinaryFunctorIlllZZZNS0_15binary_internal21div_floor_kernel_cudaERNS_18TensorIteratorBaseEENKUlvE_clEvENKUlvE2_clEvEUlllE_EESt5arrayIPcLm3EEEEviT0_T1_
        .type           _ZN2at6native29vectorized_elementwise_kernelILi8ENS0_13BinaryFunctorIlllZZZNS0_15binary_internal21div_floor_kernel_cudaERNS_18TensorIteratorBaseEENKUlvE_clEvENKUlvE2_clEvEUlllE_EESt5arrayIPcLm3EEEEviT0_T1_,@function
        .size           _ZN2at6native29vectorized_elementwise_kernelILi8ENS0_13BinaryFunctorIlllZZZNS0_15binary_internal21div_floor_kernel_cudaERNS_18TensorIteratorBaseEENKUlvE_clEvENKUlvE2_clEvEUlllE_EESt5arrayIPcLm3EEEEviT0_T1_,(.L_x_32962 - _ZN2at6native29vectorized_elementwise_kernelILi8ENS0_13BinaryFunctorIlllZZZNS0_15binary_internal21div_floor_kernel_cudaERNS_18TensorIteratorBaseEENKUlvE_clEvENKUlvE2_clEvEUlllE_EESt5arrayIPcLm3EEEEviT0_T1_)
        .other          _ZN2at6native29vectorized_elementwise_kernelILi8ENS0_13BinaryFunctorIlllZZZNS0_15binary_internal21div_floor_kernel_cudaERNS_18TensorIteratorBaseEENKUlvE_clEvENKUlvE2_clEvEUlllE_EESt5arrayIPcLm3EEEEviT0_T1_,@"STO_CUDA_ENTRY STV_DEFAULT"
_ZN2at6native29vectorized_elementwise_kernelILi8ENS0_13BinaryFunctorIlllZZZNS0_15binary_internal21div_floor_kernel_cudaERNS_18TensorIteratorBaseEENKUlvE_clEvENKUlvE2_clEvEUlllE_EESt5arrayIPcLm3EEEEviT0_T1_:
.text._ZN2at6native29vectorized_elementwise_kernelILi8ENS0_13BinaryFunctorIlllZZZNS0_15binary_internal21div_floor_kernel_cudaERNS_18TensorIteratorBaseEENKUlvE_clEvENKUlvE2_clEvEUlllE_EESt5arrayIPcLm3EEEEviT0_T1_:
[----:B------:R-:W-:Y:S01]  /*0000*/  LDC R1, c[0x0][0x37c] ;  /* 0x0000df00ff017b82 */ /* 0x000fe20000000800 */
[----:B------:R-:W-:Y:S05]  /*0010*/  EXIT ;  /* 0x000000000000794d */ /* 0x000fea0003800000 */
.L_x_23660:
        /* <DEDUP_REMOVED lines=14> */
.L_x_32962:


//--------------------- .text._ZN2at6native18elementwise_kernelILi128ELi4EZNS0_15gpu_kernel_implINS0_13BUnaryFunctorIlllZZZNS0_15binary_internal21div_floor_kernel_cudaERNS_18TensorIteratorBaseEENKUlvE_clEvENKUlvE2_clEvEUlllE_EEEEvS6_RKT_EUliE_EEviT1_ --------------------------
	.section	.text._ZN2at6native18elementwise_kernelILi128ELi4EZNS0_15gpu_kernel_implINS0_13BUnaryFunctorIlllZZZNS0_15binary_internal21div_floor_kernel_cudaERNS_18TensorIteratorBaseEENKUlvE_clEvENKUlvE2_clEvEUlllE_EEEEvS6_RKT_EUliE_EEviT1_,"ax",@progbits
	.align	128
        .global         _ZN2at6native18elementwise_kernelILi128ELi4EZNS0_15gpu_kernel_implINS0_13BUnaryFunctorIlllZZZNS0_15binary_internal21div_floor_kernel_cudaERNS_18TensorIteratorBaseEENKUlvE_clEvENKUlvE2_clEvEUlllE_EEEEvS6_RKT_EUliE_EEviT1_
        .type           _ZN2at6native18elementwise_kernelILi128ELi4EZNS0_15gpu_kernel_implINS0_13BUnaryFunctorIlllZZZNS0_15binary_internal21div_floor_kernel_cudaERNS_18TensorIteratorBaseEENKUlvE_clEvENKUlvE2_clEvEUlllE_EEEEvS6_RKT_EUliE_EEviT1_,@function
        .size           _ZN2at6native18elementwise_kernelILi128ELi4EZNS0_15gpu_kernel_implINS0_13BUnaryFunctorIlllZZZNS0_15binary_internal21div_floor_kernel_cudaERNS_18TensorIteratorBaseEENKUlvE_clEvENKUlvE2_clEvEUlllE_EEEEvS6_RKT_EUliE_EEviT1_,(.L_x_32775 - _ZN2at6native18elementwise_kernelILi128ELi4EZNS0_15gpu_kernel_implINS0_13BUnaryFunctorIlllZZZNS0_15binary_internal21div_floor_kernel_cudaERNS_18TensorIteratorBaseEENKUlvE_clEvENKUlvE2_clEvEUlllE_EEEEvS6_RKT_EUliE_EEviT1_)
        .other          _ZN2at6native18elementwise_kernelILi128ELi4EZNS0_15gpu_kernel_implINS0_13BUnaryFunctorIlllZZZNS0_15binary_internal21div_floor_kernel_cudaERNS_18TensorIteratorBaseEENKUlvE_clEvENKUlvE2_clEvEUlllE_EEEEvS6_RKT_EUliE_EEviT1_,@"STO_CUDA_ENTRY STV_DEFAULT"
_ZN2at6native18elementwise_kernelILi128ELi4EZNS0_15gpu_kernel_implINS0_13BUnaryFunctorIlllZZZNS0_15binary_internal21div_floor_kernel_cudaERNS_18TensorIteratorBaseEENKUlvE_clEvENKUlvE2_clEvEUlllE_EEEEvS6_RKT_EUliE_EEviT1_:
.text._ZN2at6native18elementwise_kernelILi128ELi4EZNS0_15gpu_kernel_implINS0_13BUnaryFunctorIlllZZZNS0_15binary_internal21div_floor_kernel_cudaERNS_18TensorIteratorBaseEENKUlvE_clEvENKUlvE2_clEvEUlllE_EEEEvS6_RKT_EUliE_EEviT1_:
        /* <DEDUP_REMOVED lines=10> */
[----:B------:R-:W3:Y:S01]  /*00a0*/  LDCU.64 UR40, c[0x0][0x598] ;  /* 0x0000b300ff2877ac */ /* 0x000ee20008000a00 */
        /* <DEDUP_REMOVED lines=309> */
.L_x_23663:
        /* <DEDUP_REMOVED lines=17> */
.L_x_23667:
[----:B------:R4:W5:Y:S01]  /*1510*/  LDG.E.U8 R6, desc[UR36][R2.64] ;  /* 0x0000002402067981 */ /* 0x000962000c1e1100 */
[----:B------:R-:W-:Y:S01]  /*1520*/  IMAD.MOV.U32 R7, RZ, RZ, RZ ;  /* 0x000000ffff077224 */ /* 0x000fe200078e00ff */
[----:B------:R-:W-:Y:S06]  /*1530*/  BRA `(.L_x_23669) ;  /* 0x0000000c00407947 */ /* 0x000fec0003800000 */
.L_x_23666:
        /* <DEDUP_REMOVED lines=8> */
.L_x_23671:
[----:B------:R-:W2:Y:S02]  /*15c0*/  LDG.E R6, desc[UR36][R2.64] ;  /* 0x0000002402067981 */ /* 0x000ea4000c1e1900 */
[----:B--2---:R-:W-:Y:S01]  /*15d0*/  SHF.R.S32.HI R7, RZ, 0x1f, R6 ;  /* 0x0000001fff077819 */ /* 0x004fe20000011406 */
[----:B------:R-:W-:Y:S06]  /*15e0*/  BRA `(.L_x_23669) ;  /* 0x0000000c00147947 */ /* 0x000fec0003800000 */
.L_x_23670:
[----:B------:R-:W2:Y:S02]  /*15f0*/  LDG.E.S16 R6, desc[UR36][R2.64] ;  /* 0x0000002402067981 */ /* 0x000ea4000c1e1700 */
[----:B--2---:R-:W-:Y:S01]  /*1600*/  SHF.R.S32.HI R7, RZ, 0x1f, R6 ;  /* 0x0000001fff077819 */ /* 0x004fe20000011406 */
[----:B------:R-:W-:Y:S06]  /*1610*/  BRA `(.L_x_23669) ;  /* 0x0000000c00087947 */ /* 0x000fec0003800000 */
.L_x_23665:
        /* <DEDUP_REMOVED lines=9> */
.L_x_23673:
[----:B------:R-:W2:Y:S02]  /*16b0*/  LDG.E.U16 R2, desc[UR36][R2.64] ;  /* 0x0000002402027981 */ /* 0x000ea4000c1e1500 */
[----:B--2---:R-:W-:-:S06]  /*16c0*/  HADD2.F32 R6, -RZ, R2.H0_H0 ;  /* 0x20000002ff067230 */ /* 0x004fcc0000004100 */
[----:B------:R-:W3:Y:S02]  /*16d0*/  F2I.S64.TRUNC R6, R6 ;  /* 0x0000000600067311 */ /* 0x000ee4000020d900 */
[----:B---3--:R-:W-:Y:S05]  /*16e0*/  BRA `(.L_x_23669) ;  /* 0x0000000800d47947 */ /* 0x008fea0003800000 */
.L_x_23672:
        /* <DEDUP_REMOVED lines=9> */
.L_x_23675:
[----:B------:R-:W2:Y:S02]  /*1780*/  LDG.E.U16 R2, desc[UR36][R2.64] ;  /* 0x0000002402027981 */ /* 0x000ea4000c1e1500 */
[----:B--2---:R-:W-:-:S06]  /*1790*/  HADD2.F32 R6, -RZ, R2.H0_H0 ;  /* 0x20000002ff067230 */ /* 0x004fcc0000004100 */
[----:B------:R-:W3:Y:S02]  /*17a0*/  F2I.S64.TRUNC R6, R6 ;  /* 0x0000000600067311 */ /* 0x000ee4000020d900 */
[----:B---3--:R-:W-:Y:S05]  /*17b0*/  BRA `(.L_x_23669) ;  /* 0x0000000800a07947 */ /* 0x008fea0003800000 */
.L_x_23674:
[----:B------:R-:W2:Y:S02]  /*17c0*/  LDG.E.64 R2, desc[UR36][R2.64] ;  /* 0x0000002402027981 */ /* 0x000ea4000c1e1b00 */
[----:B--2---:R3:W4:Y:S02]  /*17d0*/  F2I.S64.F64.TRUNC R6, R2 ;  /* 0x0000000200067311 */ /* 0x004724000030d900 */
[----:B---34-:R-:W-:Y:S05]  /*17e0*/  BRA `(.L_x_23669) ;  /* 0x0000000800947947 */ /* 0x018fea0003800000 */
.L_x_23664:
        /* <DEDUP_REMOVED lines=13> */
.L_x_23678:
[----:B------:R-:W2:Y:S02]  /*18c0*/  LDG.E.64 R2, desc[UR36][R2.64] ;  /* 0x0000002402027981 */ /* 0x000ea4000c1e1b00 */
[----:B--2---:R3:W4:Y:S02]  /*18d0*/  F2I.S64.F64.TRUNC R6, R2 ;  /* 0x0000000200067311 */ /* 0x004724000030d900 */
[----:B---34-:R-:W-:Y:S05]  /*18e0*/  BRA `(.L_x_23669) ;  /* 0x0000000800547947 */ /* 0x018fea0003800000 */
.L_x_23677:
        /* <DEDUP_REMOVED lines=26> */
.L_x_23680:
        /* <DEDUP_REMOVED lines=11> */
[----:B------:R3:W4:Y:S02]  /*1b40*/  F2I.S64.TRUNC R6, R0 ;  /* 0x0000000000067311 */ /* 0x000724000020d900 */
[----:B---34-:R-:W-:Y:S05]  /*1b50*/  BRA `(.L_x_23669) ;  /* 0x0000000400b87947 */ /* 0x018fea0003800000 */
.L_x_23679:
[----:B------:R-:W2:Y:S02]  /*1b60*/  LDG.E.U16 R6, desc[UR36][R2.64] ;  /* 0x0000002402067981 */ /* 0x000ea4000c1e1500 */
[----:B--2---:R-:W-:-:S06]  /*1b70*/  SHF.L.U32 R6, R6, 0x10, RZ ;  /* 0x0000001006067819 */ /* 0x004fcc00000006ff */
[----:B------:R-:W3:Y:S02]  /*1b80*/  F2I.S64.TRUNC R6, R6 ;  /* 0x0000000600067311 */ /* 0x000ee4000020d900 */
[----:B---3--:R-:W-:Y:S05]  /*1b90*/  BRA `(.L_x_23669) ;  /* 0x0000000400a87947 */ /* 0x008fea0003800000 */
.L_x_23676:
        /* <DEDUP_REMOVED lines=11> */
.L_x_23683:
        /* <DEDUP_REMOVED lines=21> */
.L_x_23687:
[----:B------:R-:W-:Y:S05]  /*1da0*/  BSYNC.RECONVERGENT B1 ;  /* 0x0000000000017941 */ /* 0x000fea0003800200 */
.L_x_23686:
[----:B------:R-:W-:Y:S02]  /*1db0*/  SHF.L.U32 R0, R0, 0x14, RZ ;  /* 0x0000001400007819 */ /* 0x000fe400000006ff */
[----:B------:R-:W-:-:S04]  /*1dc0*/  LEA R2, R2, 0x3b800000, 0x17 ;  /* 0x3b80000002027811 */ /* 0x000fc800078eb8ff */
[----:B------:R-:W-:-:S07]  /*1dd0*/  LOP3.LUT R6, R2, R0, R7, 0xfe, !PT ;  /* 0x0000000002067212 */ /* 0x000fce00078efe07 */
.L_x_23685:
[----:B------:R-:W-:Y:S05]  /*1de0*/  BSYNC.RECONVERGENT B0 ;  /* 0x0000000000007941 */ /* 0x000fea0003800200 */
.L_x_23684:
[----:B------:R-:W1:Y:S02]  /*1df0*/  F2I.S64.TRUNC R6, R6 ;  /* 0x0000000600067311 */ /* 0x000e64000020d900 */
[----:B-1----:R-:W-:Y:S05]  /*1e00*/  BRA `(.L_x_23669) ;  /* 0x00000004000c7947 */ /* 0x002fea0003800000 */
.L_x_23682:
        /* <DEDUP_REMOVED lines=21> */
.L_x_23691:
[----:B------:R-:W-:Y:S05]  /*1f60*/  BSYNC.RECONVERGENT B1 ;  /* 0x0000000000017941 */ /* 0x000fea0003800200 */
.L_x_23690:
[----:B------:R-:W-:Y:S01]  /*1f70*/  IMAD.SHL.U32 R0, R0, 0x200000, RZ ;  /* 0x0020000000007824 */ /* 0x000fe200078e00ff */
[----:B------:R-:W-:-:S04]  /*1f80*/  LEA R2, R2, 0x37800000, 0x17 ;  /* 0x3780000002027811 */ /* 0x000fc800078eb8ff */
[----:B------:R-:W-:-:S07]  /*1f90*/  LOP3.LUT R6, R2, R0, R7, 0xfe, !PT ;  /* 0x0000000002067212 */ /* 0x000fce00078efe07 */
.L_x_23689:
[----:B------:R-:W-:Y:S05]  /*1fa0*/  BSYNC.RECONVERGENT B0 ;  /* 0x0000000000007941 */ /* 0x000fea0003800200 */
.L_x_23688:
[----:B------:R-:W1:Y:S02]  /*1fb0*/  F2I.S64.TRUNC R6, R6 ;  /* 0x0000000600067311 */ /* 0x000e64000020d900 */
[----:B-1----:R-:W-:Y:S05]  /*1fc0*/  BRA `(.L_x_23669) ;  /* 0x00000000009c7947 */ /* 0x002fea0003800000 */
.L_x_23681:
[----:B------:R-:W-:-:S09]  /*1fd0*/  UISETP.NE.AND UP0, UPT, UR4, 0x1c, UPT ;  /* 0x0000001c0400788c */ /* 0x000fd2000bf05270 */
[----:B------:R-:W-:Y:S05]  /*1fe0*/  BRA.U !UP0, `(.L_x_23692) ;  /* 0x00000001088c7547 */ /* 0x000fea000b800000 */
[----:B------:R-:W-:-:S09]  /*1ff0*/  UISETP.NE.AND UP0, UPT, UR4, 0x1d, UPT ;  /* 0x0000001d0400788c */ /* 0x000fd2000bf05270 */
[----:B------:R-:W-:Y:S05]  /*2000*/  BRA.U !UP0, `(.L_x_23693) ;  /* 0x00000001087c7547 */ /* 0x000fea000b800000 */
[----:B------:R-:W-:-:S09]  /*2010*/  UISETP.NE.AND UP0, UPT, UR4, 0x2c, UPT ;  /* 0x0000002c0400788c */ /* 0x000fd2000bf05270 */
[----:B------:R-:W-:Y:S05]  /*2020*/  BRA.U !UP0, `(.L_x_23694) ;  /* 0x0000000108487547 */ /* 0x000fea000b800000 */
.L_x_23668:
        /* <DEDUP_REMOVED lines=16> */
.L_x_23695:
[----:B------:R-:W-:Y:S01]  /*2130*/  CS2R R6, SRZ ;  /* 0x0000000000067805 */ /* 0x000fe2000001ff00 */
[----:B------:R-:W-:Y:S06]  /*2140*/  BRA `(.L_x_23669) ;  /* 0x00000000003c7947 */ /* 0x000fec0003800000 */
.L_x_23694:
        /* <DEDUP_REMOVED lines=8> */
.L_x_23697:
[----:B------:R-:W-:Y:S05]  /*21d0*/  BSYNC.RECONVERGENT B0 ;  /* 0x0000000000007941 */ /* 0x000fea0003800200 */
.L_x_23696:
[----:B------:R-:W2:Y:S02]  /*21e0*/  F2I.S64.TRUNC R6, R6 ;  /* 0x0000000600067311 */ /* 0x000ea4000020d900 */
[----:B--2---:R-:W-:Y:S05]  /*21f0*/  BRA `(.L_x_23669) ;  /* 0x0000000000107947 */ /* 0x004fea0003800000 */
.L_x_23693:
[----:B------:R2:W5:Y:S01]  /*2200*/  LDG.E.64 R6, desc[UR36][R2.64] ;  /* 0x0000002402067981 */ /* 0x000562000c1e1b00 */
[----:B------:R-:W-:Y:S05]  /*2210*/  BRA `(.L_x_23669) ;  /* 0x0000000000087947 */ /* 0x000fea0003800000 */
.L_x_23692:
[----:B------:R1:W5:Y:S01]  /*2220*/  LDG.E R6, desc[UR36][R2.64] ;  /* 0x0000002402067981 */ /* 0x000362000c1e1900 */
[----:B------:R-:W-:-:S07]  /*2230*/  HFMA2 R7, -RZ, RZ, 0, 0 ;  /* 0x00000000ff077431 */ /* 0x000fce00000001ff */
.L_x_23669:
[----:B01234-:R-:W0:Y:S01]  /*2240*/  LDC.64 R2, c[0x0][0x598] ;  /* 0x00016600ff027b82 */ /* 0x01fe220000000a00 */
[----:B------:R-:W-:Y:S01]  /*2250*/  BSSY.RECONVERGENT B0, `(.L_x_23698) ;  /* 0x0000055000007945 */ /* 0x000fe20003800200 */
[----:B0----5:R-:W-:Y:S02]  /*2260*/  LOP3.LUT R0, R6, R2, RZ, 0x3c, !PT ;  /* 0x0000000206007212 */ /* 0x021fe400078e3cff */
        /* <DEDUP_REMOVED lines=13> */
[----:B0-----:R-:W-:Y:S01]  /*2340*/  MOV R4, RZ ;  /* 0x000000ff00047202 */ /* 0x001fe20000000f00 */
        /* <DEDUP_REMOVED lines=15> */
[----:B------:R-:W-:Y:S02]  /*2440*/  ISETP.NE.U32.AND P0, PT, R2, RZ, PT ;  /* 0x000000ff0200720c */ /* 0x000fe40003f05070 */
[----:B------:R-:W-:Y:S02]  /*2450*/  MOV R2, R5 ;  /* 0x0000000500027202 */ /* 0x000fe40000000f00 */
[----:B------:R-:W-:Y:S01]  /*2460*/  ISETP.NE.AND.EX P0, PT, RZ, RZ, PT, P0 ;  /* 0x000000ffff00720c */ /* 0x000fe20003f05300 */
[----:B------:R-:W-:-:S12]  /*2470*/  BRA `(.L_x_23702) ;  /* 0x00000000003c7947 */ /* 0x000fd80003800000 */
.L_x_23701:
[----:B------:R-:W-:Y:S01]  /*2480*/  IMAD.MOV.U32 R8, RZ, RZ, R6 ;  /* 0x000000ffff087224 */ /* 0x000fe200078e0006 */
[----:B------:R-:W-:Y:S02]  /*2490*/  MOV R9, R7 ;  /* 0x0000000700097202 */ /* 0x000fe40000000f00 */
[----:B------:R-:W-:-:S07]  /*24a0*/  MOV R0, 0x24c0 ;  /* 0x000024c000007802 */ /* 0x000fce0000000f00 */
[----:B------:R-:W-:Y:S05]  /*24b0*/  CALL.REL.NOINC `($__internal_24_$__cuda_sm20_div_s64) ;  /* 0x000000ac00f47944 */ /* 0x000fea0003c00000 */
[----:B------:R-:W0:Y:S01]  /*24c0*/  LDCU.64 UR4, c[0x0][0x598] ;  /* 0x0000b300ff0477ac */ /* 0x000e220008000a00 */
[----:B------:R-:W-:Y:S01]  /*24d0*/  IADD3 R9, P0, PT, RZ, -R2, RZ ;  /* 0x80000002ff097210 */ /* 0x000fe20007f1e0ff */
[----:B------:R-:W-:Y:S01]  /*24e0*/  IMAD.MOV.U32 R4, RZ, RZ, R6 ;  /* 0x000000ffff047224 */ /* 0x000fe200078e0006 */
[----:B------:R-:W-:-:S03]  /*24f0*/  MOV R5, R7 ;  /* 0x0000000700057202 */ /* 0x000fc60000000f00 */
[----:B------:R-:W-:-:S04]  /*2500*/  IMAD.X R0, RZ, RZ, ~R3, P0 ;  /* 0x000000ffff007224 */ /* 0x000fc800000e0e03 */
[----:B0-----:R-:W-:Y:S02]  /*2510*/  IMAD R0, R0, UR4, RZ ;  /* 0x0000000400007c24 */ /* 0x001fe4000f8e02ff */
[----:B------:R-:W-:-:S04]  /*2520*/  IMAD.WIDE.U32 R4, R9, UR4, R4 ;  /* 0x0000000409047c25 */ /* 0x000fc8000f8e0004 */
[----:B------:R-:W-:Y:S01]  /*2530*/  IMAD R7, R9, UR5, R0 ;  /* 0x0000000509077c24 */ /* 0x000fe2000f8e0200 */
[----:B------:R-:W-:-:S03]  /*2540*/  ISETP.NE.U32.AND P0, PT, R4, RZ, PT ;  /* 0x000000ff0400720c */ /* 0x000fc60003f05070 */
[----:B------:R-:W-:-:S05]  /*2550*/  IMAD.IADD R4, R5, 0x1, R7 ;  /* 0x0000000105047824 */ /* 0x000fca00078e0207 */
[----:B------:R-:W-:-:S13]  /*2560*/  ISETP.NE.AND.EX P0, PT, R4, RZ, PT, P0 ;  /* 0x000000ff0400720c */ /* 0x000fda0003f05300 */
.L_x_23702:
[----:B------:R-:W-:Y:S05]  /*2570*/  BSYNC.RECONVERGENT B1 ;  /* 0x0000000000017941 */ /* 0x000fea0003800200 */
.L_x_23700:
[----:B------:R-:W-:-:S04]  /*2580*/  SEL R5, RZ, 0xffffffff, !P0 ;  /* 0xffffffffff057807 */ /* 0x000fc80004000000 */
[----:B------:R-:W-:-:S05]  /*2590*/  IADD3 R4, P0, PT, R2, R5, RZ ;  /* 0x0000000502047210 */ /* 0x000fca0007f1e0ff */
[----:B------:R-:W-:Y:S01]  /*25a0*/  IMAD.X R5, R3, 0x1, R5, P0 ;  /* 0x0000000103057824 */ /* 0x000fe200000e0605 */
[----:B------:R-:W-:Y:S07]  /*25b0*/  BRA `(.L_x_23703) ;  /* 0x0000000000787947 */ /* 0x000fee0003800000 */
.L_x_23699:
        /* <DEDUP_REMOVED lines=24> */
.L_x_23704:
[----:B------:R-:W-:Y:S01]  /*2740*/  MOV R8, R6 ;  /* 0x0000000600087202 */ /* 0x000fe20000000f00 */
[----:B------:R-:W-:Y:S01]  /*2750*/  IMAD.MOV.U32 R9, RZ, RZ, R7 ;  /* 0x000000ffff097224 */ /* 0x000fe200078e0007 */
[----:B------:R-:W-:-:S07]  /*2760*/  MOV R0, 0x2780 ;  /* 0x0000278000007802 */ /* 0x000fce0000000f00 */
[----:B------:R-:W-:Y:S05]  /*2770*/  CALL.REL.NOINC `($__internal_24_$__cuda_sm20_div_s64) ;  /* 0x000000ac00447944 */ /* 0x000fea0003c00000 */
[----:B------:R-:W-:Y:S01]  /*2780*/  IMAD.MOV.U32 R4, RZ, RZ, R2 ;  /* 0x000000ffff047224 */ /* 0x000fe200078e0002 */
[----:B------:R-:W-:-:S07]  /*2790*/  MOV R5, R3 ;  /* 0x0000000300057202 */ /* 0x000fce0000000f00 */
.L_x_23703:
[----:B------:R-:W-:Y:S05]  /*27a0*/  BSYNC.RECONVERGENT B0 ;  /* 0x0000000000007941 */ /* 0x000fea0003800200 */
.L_x_23698:
        /* <DEDUP_REMOVED lines=16> */
.L_x_23708:
[----:B------:R1:W-:Y:S01]  /*28b0*/  STG.E.U8 desc[UR36][R2.64], R4 ;  /* 0x0000000402007986 */ /* 0x0003e2000c101124 */
[----:B------:R-:W-:Y:S05]  /*28c0*/  BRA `(.L_x_23710) ;  /* 0x0000000c003c7947 */ /* 0x000fea0003800000 */
.L_x_23707:
        /* <DEDUP_REMOVED lines=8> */
.L_x_23712:
[----:B------:R3:W-:Y:S01]  /*2950*/  STG.E desc[UR36][R2.64], R4 ;  /* 0x0000000402007986 */ /* 0x0007e2000c101924 */
[----:B------:R-:W-:Y:S05]  /*2960*/  BRA `(.L_x_23710) ;  /* 0x0000000c00147947 */ /* 0x000fea0003800000 */
.L_x_23711:
[----:B------:R2:W-:Y:S01]  /*2970*/  STG.E.U16 desc[UR36][R2.64], R4 ;  /* 0x0000000402007986 */ /* 0x0005e2000c101524 */
[----:B------:R-:W-:Y:S05]  /*2980*/  BRA `(.L_x_23710) ;  /* 0x0000000c000c7947 */ /* 0x000fea0003800000 */
.L_x_23706:
        /* <DEDUP_REMOVED lines=9> */
.L_x_23714:
[----:B------:R-:W0:Y:S02]  /*2a20*/  I2F.S64 R0, R4 ;  /* 0x0000000400007312 */ /* 0x000e240000301400 */
[----:B0-----:R-:W-:-:S05]  /*2a30*/  F2FP.F16.F32.PACK_AB R0, RZ, R0 ;  /* 0x00000000ff00723e */ /* 0x001fca00000000ff */
[----:B------:R0:W-:Y:S01]  /*2a40*/  STG.E.U16 desc[UR36][R2.64], R0 ;  /* 0x0000000002007986 */ /* 0x0001e2000c101524 */
[----:B------:R-:W-:Y:S05]  /*2a50*/  BRA `(.L_x_23710) ;  /* 0x0000000800d87947 */ /* 0x000fea0003800000 */
.L_x_23713:
        /* <DEDUP_REMOVED lines=10> */
.L_x_23716:
[----:B------:R-:W0:Y:S02]  /*2b00*/  I2F.S64 R4, R4 ;  /* 0x0000000400047312 */ /* 0x000e240000301400 */
[----:B0-----:R-:W-:-:S04]  /*2b10*/  F2FP.F16.F32.PACK_AB R5, RZ, R4 ;  /* 0x00000004ff05723e */ /* 0x001fc800000000ff */
[----:B------:R-:W-:-:S05]  /*2b20*/  PRMT R5, R5, 0x5410, RZ ;  /* 0x0000541005057816 */ /* 0x000fca00000000ff */
[----:B------:R0:W-:Y:S01]  /*2b30*/  STG.E desc[UR36][R2.64], R5 ;  /* 0x0000000502007986 */ /* 0x0001e2000c101924 */
[----:B------:R-:W-:Y:S05]  /*2b40*/  BRA `(.L_x_23710) ;  /* 0x00000008009c7947 */ /* 0x000fea0003800000 */
.L_x_23715:
[----:B------:R-:W0:Y:S02]  /*2b50*/  I2F.F64.S64 R4, R4 ;  /* 0x0000000400047312 */ /* 0x000e240000301c00 */
[----:B0-----:R0:W-:Y:S01]  /*2b60*/  STG.E.64 desc[UR36][R2.64], R4 ;  /* 0x0000000402007986 */ /* 0x0011e2000c101b24 */
[----:B------:R-:W-:Y:S05]  /*2b70*/  BRA `(.L_x_23710) ;  /* 0x0000000800907947 */ /* 0x000fea0003800000 */
.L_x_23705:
        /* <DEDUP_REMOVED lines=13> */
.L_x_23719:
[----:B------:R-:W-:Y:S01]  /*2c50*/  CS2R R6, SRZ ;  /* 0x0000000000067805 */ /* 0x000fe2000001ff00 */
[----:B------:R-:W0:Y:S04]  /*2c60*/  I2F.F64.S64 R4, R4 ;  /* 0x0000000400047312 */ /* 0x000e280000301c00 */
[----:B0-----:R0:W-:Y:S01]  /*2c70*/  STG.E.128 desc[UR36][R2.64], R4 ;  /* 0x0000000402007986 */ /* 0x0011e2000c101d24 */
[----:B------:R-:W-:Y:S05]  /*2c80*/  BRA `(.L_x_23710) ;  /* 0x00000008004c7947 */ /* 0x000fea0003800000 */
.L_x_23718:
        /* <DEDUP_REMOVED lines=19> */
.L_x_23723:
[----:B------:R-:W-:Y:S05]  /*2dc0*/  BSYNC.RECONVERGENT B0 ;  /* 0x0000000000007941 */ /* 0x000fea0003800200 */
.L_x_23722:
[----:B------:R-:W-:-:S05]  /*2dd0*/  LOP3.LUT R7, R0, 0x80, R7, 0xf8, !PT ;  /* 0x0000008000077812 */ /* 0x000fca00078ef807 */
[----:B------:R0:W-:Y:S01]  /*2de0*/  STG.E.U8 desc[UR36][R2.64], R7 ;  /* 0x0000000702007986 */ /* 0x0001e2000c101124 */
[----:B------:R-:W-:Y:S05]  /*2df0*/  BRA `(.L_x_23710) ;  /* 0x0000000400f07947 */ /* 0x000fea0003800000 */
.L_x_23721:
        /* <DEDUP_REMOVED lines=15> */
.L_x_23725:
[----:B------:R-:W-:Y:S05]  /*2ef0*/  BSYNC.RECONVERGENT B0 ;  /* 0x0000000000007941 */ /* 0x000fea0003800200 */
.L_x_23724:
[----:B------:R-:W-:-:S05]  /*2f00*/  LOP3.LUT R7, R0, 0x80, R7, 0xf8, !PT ;  /* 0x0000008000077812 */ /* 0x000fca00078ef807 */
[----:B------:R0:W-:Y:S01]  /*2f10*/  STG.E.U8 desc[UR36][R2.64], R7 ;  /* 0x0000000702007986 */ /* 0x0001e2000c101124 */
[----:B------:R-:W-:Y:S05]  /*2f20*/  BRA `(.L_x_23710) ;  /* 0x0000000400a47947 */ /* 0x000fea0003800000 */
.L_x_23720:
[----:B------:R-:W0:Y:S02]  /*2f30*/  I2F.S64 R0, R4 ;  /* 0x0000000400007312 */ /* 0x000e240000301400 */
[----:B0-----:R-:W-:-:S05]  /*2f40*/  F2FP.BF16.F32.PACK_AB R0, RZ, R0 ;  /* 0x00000000ff00723e */ /* 0x001fca00000010ff */
[----:B------:R0:W-:Y:S01]  /*2f50*/  STG.E.U16 desc[UR36][R2.64], R0 ;  /* 0x0000000002007986 */ /* 0x0001e2000c101524 */
[----:B------:R-:W-:Y:S05]  /*2f60*/  BRA `(.L_x_23710) ;  /* 0x0000000400947947 */ /* 0x000fea0003800000 */
.L_x_23717:
        /* <DEDUP_REMOVED lines=10> */
.L_x_23728:
        /* <DEDUP_REMOVED lines=13> */
.L_x_23731:
[----:B------:R-:W-:-:S04]  /*30e0*/  SHF.R.U32.HI R0, RZ, 0x14, R5 ;  /* 0x00000014ff007819 */ /* 0x000fc80000011605 */
[----:B------:R-:W-:-:S04]  /*30f0*/  LOP3.LUT R0, R0, 0x1, RZ, 0xc0, !PT ;  /* 0x0000000100007812 */ /* 0x000fc800078ec0ff */
[----:B------:R-:W-:-:S04]  /*3100*/  IADD3 R0, PT, PT, R5, 0x487ffff, R0 ;  /* 0x0487ffff05007810 */ /* 0x000fc80007ffe000 */
[----:B------:R-:W-:-:S04]  /*3110*/  SHF.R.U32.HI R0, RZ, 0x14, R0 ;  /* 0x00000014ff007819 */ /* 0x000fc80000011600 */
[----:B------:R-:W-:-:S07]  /*3120*/  LOP3.LUT R4, R0, 0xff, RZ, 0xc0, !PT ;  /* 0x000000ff00047812 */ /* 0x000fce00078ec0ff */
.L_x_23732:
[----:B------:R-:W-:-:S04]  /*3130*/  SHF.R.U32.HI R5, RZ, 0x18, R5 ;  /* 0x00000018ff057819 */ /* 0x000fc80000011605 */
[----:B------:R-:W-:-:S04]  /*3140*/  LOP3.LUT R4, R4, 0x80, R5, 0xf8, !PT ;  /* 0x0000008004047812 */ /* 0x000fc800078ef805 */
[----:B------:R-:W-:-:S07]  /*3150*/  PRMT R0, R4, 0x7610, R0 ;  /* 0x0000761004007816 */ /* 0x000fce0000000000 */
.L_x_23730:
[----:B------:R-:W-:Y:S05]  /*3160*/  BSYNC.RECONVERGENT B0 ;  /* 0x0000000000007941 */ /* 0x000fea0003800200 */
.L_x_23729:
[----:B------:R0:W-:Y:S01]  /*3170*/  STG.E.U8 desc[UR36][R2.64], R0 ;  /* 0x0000000002007986 */ /* 0x0001e2000c101124 */
[----:B------:R-:W-:Y:S05]  /*3180*/  BRA `(.L_x_23710) ;  /* 0x00000004000c7947 */ /* 0x000fea0003800000 */
.L_x_23727:
[----:B------:R-:W0:Y:S01]  /*3190*/  I2F.S64 R5, R4 ;  /* 0x0000000400057312 */ /* 0x000e220000301400 */
[----:B------:R-:W-:Y:S01]  /*31a0*/  BSSY.RECONVERGENT B0, `(.L_x_23733) ;  /* 0x0000014000007945 */ /* 0x000fe20003800200 */
[----:B0-----:R-:W-:Y:S02]  /*31b0*/  LOP3.LUT R6, R5, 0x7fffffff, RZ, 0xc0, !PT ;  /* 0x7fffffff05067812 */ /* 0x001fe400078ec0ff */
        /* <DEDUP_REMOVED lines=10> */
.L_x_23735:
[----:B------:R-:W-:-:S04]  /*3260*/  SHF.R.U32.HI R0, RZ, 0x15, R5 ;  /* 0x00000015ff007819 */ /* 0x000fc80000011605 */
[----:B------:R-:W-:-:S04]  /*3270*/  LOP3.LUT R0, R0, 0x1, RZ, 0xc0, !PT ;  /* 0x0000000100007812 */ /* 0x000fc800078ec0ff */
[----:B------:R-:W-:-:S04]  /*3280*/  IADD3 R0, PT, PT, R5, 0x88fffff, R0 ;  /* 0x088fffff05007810 */ /* 0x000fc80007ffe000 */
[----:B------:R-:W-:-:S04]  /*3290*/  SHF.R.U32.HI R0, RZ, 0x15, R0 ;  /* 0x00000015ff007819 */ /* 0x000fc80000011600 */
[----:B------:R-:W-:-:S07]  /*32a0*/  LOP3.LUT R4, R0, 0xff, RZ, 0xc0, !PT ;  /* 0x000000ff00047812 */ /* 0x000fce00078ec0ff */
.L_x_23736:
[----:B------:R-:W-:-:S04]  /*32b0*/  SHF.R.U32.HI R5, RZ, 0x18, R5 ;  /* 0x00000018ff057819 */ /* 0x000fc80000011605 */
[----:B------:R-:W-:-:S04]  /*32c0*/  LOP3.LUT R4, R4, 0x80, R5, 0xf8, !PT ;  /* 0x0000008004047812 */ /* 0x000fc800078ef805 */
[----:B------:R-:W-:-:S07]  /*32d0*/  PRMT R0, R4, 0x7610, R0 ;  /* 0x0000761004007816 */ /* 0x000fce0000000000 */
.L_x_23734:
[----:B------:R-:W-:Y:S05]  /*32e0*/  BSYNC.RECONVERGENT B0 ;  /* 0x0000000000007941 */ /* 0x000fea0003800200 */
.L_x_23733:
[----:B------:R0:W-:Y:S01]  /*32f0*/  STG.E.U8 desc[UR36][R2.64], R0 ;  /* 0x0000000002007986 */ /* 0x0001e2000c101124 */
[----:B------:R-:W-:Y:S05]  /*3300*/  BRA `(.L_x_23710) ;  /* 0x0000000000ac7947 */ /* 0x000fea0003800000 */
.L_x_23726:
[----:B------:R-:W-:-:S09]  /*3310*/  UISETP.NE.AND UP0, UPT, UR4, 0x1c, UPT ;  /* 0x0000001c0400788c */ /* 0x000fd2000bf05270 */
[----:B------:R-:W-:Y:S05]  /*3320*/  BRA.U !UP0, `(.L_x_23737) ;  /* 0x0000000108a07547 */ /* 0x000fea000b800000 */
[----:B------:R-:W-:-:S09]  /*3330*/  UISETP.NE.AND UP0, UPT, UR4, 0x1d, UPT ;  /* 0x0000001d0400788c */ /* 0x000fd2000bf05270 */
[----:B------:R-:W-:Y:S05]  /*3340*/  BRA.U !UP0, `(.L_x_23738) ;  /* 0x0000000108907547 */ /* 0x000fea000b800000 */
[----:B------:R-:W-:-:S09]  /*3350*/  UISETP.NE.AND UP0, UPT, UR4, 0x2c, UPT ;  /* 0x0000002c0400788c */ /* 0x000fd2000bf05270 */
[----:B------:R-:W-:Y:S05]  /*3360*/  BRA.U !UP0, `(.L_x_23739) ;  /* 0x0000000108447547 */ /* 0x000fea000b800000 */
.L_x_23709:
        /* <DEDUP_REMOVED lines=16> */
.L_x_23740:
[----:B------:R-:W-:Y:S05]  /*3470*/  BRA `(.L_x_23710) ;  /* 0x0000000000507947 */ /* 0x000fea0003800000 */
.L_x_23739:
        /* <DEDUP_REMOVED lines=17> */
.L_x_23738:
[----:B------:R0:W-:Y:S01]  /*3590*/  STG.E.64 desc[UR36][R2.64], R4 ;  /* 0x0000000402007986 */ /* 0x0001e2000c101b24 */
[----:B------:R-:W-:Y:S05]  /*35a0*/  BRA `(.L_x_23710) ;  /* 0x0000000000047947 */ /* 0x000fea0003800000 */
.L_x_23737:
[----:B------:R0:W-:Y:S02]  /*35b0*/  STG.E desc[UR36][R2.64], R4 ;  /* 0x0000000402007986 */ /* 0x0001e4000c101924 */
.L_x_23710:
[----:B------:R-:W-:-:S07]  /*35c0*/  VIADD R17, R17, 0x80 ;  /* 0x0000008011117836 */ /* 0x000fce0000000000 */
.L_x_23662:
[----:B------:R-:W-:Y:S05]  /*35d0*/  BSYNC.RECONVERGENT B6 ;  /* 0x0000000000067941 */ /* 0x000fea0003800200 */
.L_x_23661:
        /* <DEDUP_REMOVED lines=307> */
.L_x_23743:
        /* <DEDUP_REMOVED lines=17> */
.L_x_23747:
[----:B------:R0:W5:Y:S01]  /*4a20*/  LDG.E.U8 R6, desc[UR36][R2.64] ;  /* 0x0000002402067981 */ /* 0x000162000c1e1100 */
[----:B------:R-:W-:Y:S01]  /*4a30*/  IMAD.MOV.U32 R7, RZ, RZ, RZ ;  /* 0x000000ffff077224 */ /* 0x000fe200078e00ff */
[----:B------:R-:W-:Y:S06]  /*4a40*/  BRA `(.L_x_23749) ;  /* 0x0000000c00407947 */ /* 0x000fec0003800000 */
.L_x_23746:
        /* <DEDUP_REMOVED lines=8> */
.L_x_23751:
[----:B------:R-:W2:Y:S02]  /*4ad0*/  LDG.E R6, desc[UR36][R2.64] ;  /* 0x0000002402067981 */ /* 0x000ea4000c1e1900 */
[----:B--2---:R-:W-:Y:S01]  /*4ae0*/  SHF.R.S32.HI R7, RZ, 0x1f, R6 ;  /* 0x0000001fff077819 */ /* 0x004fe20000011406 */
[----:B------:R-:W-:Y:S06]  /*4af0*/  BRA `(.L_x_23749) ;  /* 0x0000000c00147947 */ /* 0x000fec0003800000 */
.L_x_23750:
[----:B------:R-:W2:Y:S02]  /*4b00*/  LDG.E.S16 R6, desc[UR36][R2.64] ;  /* 0x0000002402067981 */ /* 0x000ea4000c1e1700 */
[----:B--2---:R-:W-:Y:S01]  /*4b10*/  SHF.R.S32.HI R7, RZ, 0x1f, R6 ;  /* 0x0000001fff077819 */ /* 0x004fe20000011406 */
[----:B------:R-:W-:Y:S06]  /*4b20*/  BRA `(.L_x_23749) ;  /* 0x0000000c00087947 */ /* 0x000fec0003800000 */
.L_x_23745:
        /* <DEDUP_REMOVED lines=9> */
.L_x_23753:
[----:B------:R-:W2:Y:S02]  /*4bc0*/  LDG.E.U16 R2, desc[UR36][R2.64] ;  /* 0x0000002402027981 */ /* 0x000ea4000c1e1500 */
[----:B--2---:R-:W-:-:S06]  /*4bd0*/  HADD2.F32 R6, -RZ, R2.H0_H0 ;  /* 0x20000002ff067230 */ /* 0x004fcc0000004100 */
[----:B------:R-:W0:Y:S02]  /*4be0*/  F2I.S64.TRUNC R6, R6 ;  /* 0x0000000600067311 */ /* 0x000e24000020d900 */
[----:B0-----:R-:W-:Y:S05]  /*4bf0*/  BRA `(.L_x_23749) ;  /* 0x0000000800d47947 */ /* 0x001fea0003800000 */
.L_x_23752:
        /* <DEDUP_REMOVED lines=9> */
.L_x_23755:
[----:B------:R-:W2:Y:S02]  /*4c90*/  LDG.E.U16 R2, desc[UR36][R2.64] ;  /* 0x0000002402027981 */ /* 0x000ea4000c1e1500 */
[----:B--2---:R-:W-:-:S06]  /*4ca0*/  HADD2.F32 R6, -RZ, R2.H0_H0 ;  /* 0x20000002ff067230 */ /* 0x004fcc0000004100 */
[----:B------:R-:W0:Y:S02]  /*4cb0*/  F2I.S64.TRUNC R6, R6 ;  /* 0x0000000600067311 */ /* 0x000e24000020d900 */
[----:B0-----:R-:W-:Y:S05]  /*4cc0*/  BRA `(.L_x_23749) ;  /* 0x0000000800a07947 */ /* 0x001fea0003800000 */
.L_x_23754:
[----:B------:R-:W2:Y:S02]  /*4cd0*/  LDG.E.64 R2, desc[UR36][R2.64] ;  /* 0x0000002402027981 */ /* 0x000ea4000c1e1b00 */
[----:B--2---:R0:W1:Y:S02]  /*4ce0*/  F2I.S64.F64.TRUNC R6, R2 ;  /* 0x0000000200067311 */ /* 0x004064000030d900 */
[----:B01----:R-:W-:Y:S05]  /*4cf0*/  BRA `(.L_x_23749) ;  /* 0x0000000800947947 */ /* 0x003fea0003800000 */
.L_x_23744:
        /* <DEDUP_REMOVED lines=13> */
.L_x_23758:
[----:B------:R-:W2:Y:S02]  /*4dd0*/  LDG.E.64 R2, desc[UR36][R2.64] ;  /* 0x0000002402027981 */ /* 0x000ea4000c1e1b00 */
[----:B--2---:R0:W1:Y:S02]  /*4de0*/  F2I.S64.F64.TRUNC R6, R2 ;  /* 0x0000000200067311 */ /* 0x004064000030d900 */
[----:B01----:R-:W-:Y:S05]  /*4df0*/  BRA `(.L_x_23749) ;  /* 0x0000000800547947 */ /* 0x003fea0003800000 */
.L_x_23757:
        /* <DEDUP_REMOVED lines=26> */
.L_x_23760:
        /* <DEDUP_REMOVED lines=13> */
.L_x_23759:
[----:B------:R-:W2:Y:S02]  /*5070*/  LDG.E.U16 R6, desc[UR36][R2.64] ;  /* 0x0000002402067981 */ /* 0x000ea4000c1e1500 */
[----:B--2---:R-:W-:-:S06]  /*5080*/  IMAD.U32 R6, R6, 0x10000, RZ ;  /* 0x0001000006067824 */ /* 0x004fcc00078e00ff */
[----:B------:R-:W0:Y:S02]  /*5090*/  F2I.S64.TRUNC R6, R6 ;  /* 0x0000000600067311 */ /* 0x000e24000020d900 */
[----:B0-----:R-:W-:Y:S05]  /*50a0*/  BRA `(.L_x_23749) ;  /* 0x0000000400a87947 */ /* 0x001fea0003800000 */
.L_x_23756:
        /* <DEDUP_REMOVED lines=11> */
.L_x_23763:
        /* <DEDUP_REMOVED lines=21> */
.L_x_23767:
[----:B------:R-:W-:Y:S05]  /*52b0*/  BSYNC.RECONVERGENT B1 ;  /* 0x0000000000017941 */ /* 0x000fea0003800200 */
.L_x_23766:
[----:B------:R-:W-:Y:S01]  /*52c0*/  IMAD.SHL.U32 R0, R0, 0x100000, RZ ;  /* 0x0010000000007824 */ /* 0x000fe200078e00ff */
[----:B------:R-:W-:-:S04]  /*52d0*/  LEA R2, R2, 0x3b800000, 0x17 ;  /* 0x3b80000002027811 */ /* 0x000fc800078eb8ff */
[----:B------:R-:W-:-:S07]  /*52e0*/  LOP3.LUT R6, R2, R0, R7, 0xfe, !PT ;  /* 0x0000000002067212 */ /* 0x000fce00078efe07 */
.L_x_23765:
[----:B------:R-:W-:Y:S05]  /*52f0*/  BSYNC.RECONVERGENT B0 ;  /* 0x0000000000007941 */ /* 0x000fea0003800200 */
.L_x_23764:
[----:B------:R-:W2:Y:S02]  /*5300*/  F2I.S64.TRUNC R6, R6 ;  /* 0x0000000600067311 */ /* 0x000ea4000020d900 */
[----:B--2---:R-:W-:Y:S05]  /*5310*/  BRA `(.L_x_23749) ;  /* 0x00000004000c7947 */ /* 0x004fea0003800000 */
.L_x_23762:
        /* <DEDUP_REMOVED lines=21> */
.L_x_23771:
[----:B------:R-:W-:Y:S05]  /*5470*/  BSYNC.RECONVERGENT B1 ;  /* 0x0000000000017941 */ /* 0x000fea0003800200 */
.L_x_23770:
[----:B------:R-:W-:Y:S02]  /*5480*/  SHF.L.U32 R0, R0, 0x15, RZ ;  /* 0x0000001500007819 */ /* 0x000fe400000006ff */
[----:B------:R-:W-:-:S04]  /*5490*/  LEA R2, R2, 0x37800000, 0x17 ;  /* 0x3780000002027811 */ /* 0x000fc800078eb8ff */
[----:B------:R-:W-:-:S07]  /*54a0*/  LOP3.LUT R6, R2, R0, R7, 0xfe, !PT ;  /* 0x0000000002067212 */ /* 0x000fce00078efe07 */
.L_x_23769:
[----:B------:R-:W-:Y:S05]  /*54b0*/  BSYNC.RECONVERGENT B0 ;  /* 0x0000000000007941 */ /* 0x000fea0003800200 */
.L_x_23768:
[----:B------:R-:W3:Y:S02]  /*54c0*/  F2I.S64.TRUNC R6, R6 ;  /* 0x0000000600067311 */ /* 0x000ee4000020d900 */
[----:B---3--:R-:W-:Y:S05]  /*54d0*/  BRA `(.L_x_23749) ;  /* 0x00000000009c7947 */ /* 0x008fea0003800000 */
.L_x_23761:
        /* <DEDUP_REMOVED lines=14> */
.L_x_23775:
[----:B------:R-:W-:Y:S05]  /*55c0*/  BSYNC.RECONVERGENT B0 ;  /* 0x0000000000007941 */ /* 0x000fea0003800200 */
.L_x_23774:
[----:B------:R-:W4:Y:S02]  /*55d0*/  F2I.S64.TRUNC R6, R6 ;  /* 0x0000000600067311 */ /* 0x000f24000020d900 */
[----:B----4-:R-:W-:Y:S05]  /*55e0*/  BRA `(.L_x_23749) ;  /* 0x0000000000587947 */ /* 0x010fea0003800000 */
.L_x_23748:
        /* <DEDUP_REMOVED lines=16> */
.L_x_23776:
[----:B------:R-:W-:Y:S01]  /*56f0*/  CS2R R6, SRZ ;  /* 0x0000000000067805 */ /* 0x000fe2000001ff00 */
[----:B------:R-:W-:Y:S06]  /*5700*/  BRA `(.L_x_23749) ;  /* 0x0000000000107947 */ /* 0x000fec0003800000 */
.L_x_23773:
[----:B------:R3:W5:Y:S01]  /*5710*/  LDG.E.64 R6, desc[UR36][R2.64] ;  /* 0x0000002402067981 */ /* 0x000762000c1e1b00 */
[----:B------:R-:W-:Y:S05]  /*5720*/  BRA `(.L_x_23749) ;  /* 0x0000000000087947 */ /* 0x000fea0003800000 */
.L_x_23772:
[----:B------:R4:W5:Y:S01]  /*5730*/  LDG.E R6, desc[UR36][R2.64] ;  /* 0x0000002402067981 */ /* 0x000962000c1e1900 */
[----:B------:R-:W-:-:S07]  /*5740*/  IMAD.MOV.U32 R7, RZ, RZ, RZ ;  /* 0x000000ffff077224 */ /* 0x000fce00078e00ff */
.L_x_23749:
        /* <DEDUP_REMOVED lines=32> */
[----:B------:R-:W-:Y:S01]  /*5950*/  ISETP.NE.U32.AND P0, PT, R2, RZ, PT ;  /* 0x000000ff0200720c */ /* 0x000fe20003f05070 */
[----:B------:R-:W-:-:S03]  /*5960*/  IMAD.MOV.U32 R2, RZ, RZ, R0 ;  /* 0x000000ffff027224 */ /* 0x000fc600078e0000 */
[----:B------:R-:W-:Y:S01]  /*5970*/  ISETP.NE.AND.EX P0, PT, RZ, RZ, PT, P0 ;  /* 0x000000ffff00720c */ /* 0x000fe20003f05300 */
[----:B------:R-:W-:-:S12]  /*5980*/  BRA `(.L_x_23781) ;  /* 0x00000000003c7947 */ /* 0x000fd80003800000 */
.L_x_23780:
[----:B------:R-:W-:Y:S01]  /*5990*/  MOV R8, R6 ;  /* 0x0000000600087202 */ /* 0x000fe20000000f00 */
[----:B------:R-:W-:Y:S01]  /*59a0*/  IMAD.MOV.U32 R9, RZ, RZ, R7 ;  /* 0x000000ffff097224 */ /* 0x000fe200078e0007 */
        /* <DEDUP_REMOVED lines=13> */
.L_x_23781:
[----:B------:R-:W-:Y:S05]  /*5a80*/  BSYNC.RECONVERGENT B1 ;  /* 0x0000000000017941 */ /* 0x000fea0003800200 */
.L_x_23779:
[----:B------:R-:W-:-:S04]  /*5a90*/  SEL R5, RZ, 0xffffffff, !P0 ;  /* 0xffffffffff057807 */ /* 0x000fc80004000000 */
[----:B------:R-:W-:-:S04]  /*5aa0*/  IADD3 R4, P0, PT, R2, R5, RZ ;  /* 0x0000000502047210 */ /* 0x000fc80007f1e0ff */
[----:B------:R-:W-:Y:S01]  /*5ab0*/  IADD3.X R5, PT, PT, R3, R5, RZ, P0, !PT ;  /* 0x0000000503057210 */ /* 0x000fe200007fe4ff */
[----:B------:R-:W-:Y:S08]  /*5ac0*/  BRA `(.L_x_23782) ;  /* 0x0000000000787947 */ /* 0x000ff00003800000 */
.L_x_23778:
        /* <DEDUP_REMOVED lines=24> */
.L_x_23783:
[----:B------:R-:W-:Y:S01]  /*5c50*/  IMAD.MOV.U32 R8, RZ, RZ, R6 ;  /* 0x000000ffff087224 */ /* 0x000fe200078e0006 */
[----:B------:R-:W-:Y:S01]  /*5c60*/  MOV R0, 0x5c90 ;  /* 0x00005c9000007802 */ /* 0x000fe20000000f00 */
[----:B------:R-:W-:-:S07]  /*5c70*/  IMAD.MOV.U32 R9, RZ, RZ, R7 ;  /* 0x000000ffff097224 */ /* 0x000fce00078e0007 */
[----:B------:R-:W-:Y:S05]  /*5c80*/  CALL.REL.NOINC `($__internal_24_$__cuda_sm20_div_s64) ;  /* 0x0000007800007944 */ /* 0x000fea0003c00000 */
[----:B------:R-:W-:Y:S01]  /*5c90*/  MOV R4, R2 ;  /* 0x0000000200047202 */ /* 0x000fe20000000f00 */
[----:B------:R-:W-:-:S07]  /*5ca0*/  IMAD.MOV.U32 R5, RZ, RZ, R3 ;  /* 0x000000ffff057224 */ /* 0x000fce00078e0003 */
.L_x_23782:
[----:B------:R-:W-:Y:S05]  /*5cb0*/  BSYNC.RECONVERGENT B0 ;  /* 0x0000000000007941 */ /* 0x000fea0003800200 */
.L_x_23777:
        /* <DEDUP_REMOVED lines=16> */
.L_x_23787:
[----:B------:R0:W-:Y:S01]  /*5dc0*/  STG.E.U8 desc[UR36][R2.64], R4 ;  /* 0x0000000402007986 */ /* 0x0001e2000c101124 */
[----:B------:R-:W-:Y:S05]  /*5dd0*/  BRA `(.L_x_23789) ;  /* 0x0000000c00387947 */ /* 0x000fea0003800000 */
.L_x_23786:
        /* <DEDUP_REMOVED lines=8> */
.L_x_23791:
[----:B------:R0:W-:Y:S01]  /*5e60*/  STG.E desc[UR36][R2.64], R4 ;  /* 0x0000000402007986 */ /* 0x0001e2000c101924 */
[----:B------:R-:W-:Y:S05]  /*5e70*/  BRA `(.L_x_23789) ;  /* 0x0000000c00107947 */ /* 0x000fea0003800000 */
.L_x_23790:
[----:B------:R0:W-:Y:S01]  /*5e80*/  STG.E.U16 desc[UR36][R2.64], R4 ;  /* 0x0000000402007986 */ /* 0x0001e2000c101524 */
[----:B------:R-:W-:Y:S05]  /*5e90*/  BRA `(.L_x_23789) ;  /* 0x0000000c00087947 */ /* 0x000fea0003800000 */
.L_x_23785:
        /* <DEDUP_REMOVED lines=9> */
.L_x_23793:
[----:B------:R-:W0:Y:S02]  /*5f30*/  I2F.S64 R0, R4 ;  /* 0x0000000400007312 */ /* 0x000e240000301400 */
[----:B0-----:R-:W-:-:S05]  /*5f40*/  F2FP.F16.F32.PACK_AB R0, RZ, R0 ;  /* 0x00000000ff00723e */ /* 0x001fca00000000ff */
[----:B------:R0:W-:Y:S01]  /*5f50*/  STG.E.U16 desc[UR36][R2.64], R0 ;  /* 0x0000000002007986 */ /* 0x0001e2000c101524 */
[----:B------:R-:W-:Y:S05]  /*5f60*/  BRA `(.L_x_23789) ;  /* 0x0000000800d47947 */ /* 0x000fea0003800000 */
.L_x_23792:
[----:B------:R-:W-:-:S09]  /*5f70*/  UISETP.NE.AND UP0, UPT, UR4, 0x7, UPT ;  /* 0x000000070400788c */ /* 0x000fd2000bf05270 */
[----:B------:R-:W-:Y:S05]  /*5f80*/  BRA.U !UP0, `(.L_x_23794) ;  /* 0x0000000108347547 */ /* 0x000fea000b800000 */
[----:B------:R-:W-:-:S09]  /*5f90*/  UISETP.NE.AND UP0, UPT, UR4, 0x8, UPT ;  /* 0x000000080400788c */ /* 0x000fd2000bf05270 */
[----:B------:R-:W-:Y:S05]  /*5fa0*/  BRA.U !UP0, `(.L_x_23795) ;  /* 0x0000000108187547 */ /* 0x000fea000b800000 */
[----:B------:R-:W-:-:S09]  /*5fb0*/  UISETP.NE.AND UP0, UPT, UR4, 0x9, UPT ;  /* 0x000000090400788c */ /* 0x000fd2000bf05270 */
[----:B------:R-:W-:Y:S05]  /*5fc0*/  BRA.U UP0, `(.L_x_23788) ;  /* 0x0000000500d87547 */ /* 0x000fea000b800000 */
[----:B------:R-:W-:Y:S01]  /*5fd0*/  HFMA2 R7, -RZ, RZ, 0, 0 ;  /* 0x00000000ff077431 */ /* 0x000fe200000001ff */
[----:B------:R-:W0:Y:S04]  /*5fe0*/  I2F.S64 R6, R4 ;  /* 0x0000000400067312 */ /* 0x000e280000301400 */
[----:B0-----:R0:W-:Y:S01]  /*5ff0*/  STG.E.64 desc[UR36][R2.64], R6 ;  /* 0x0000000602007986 */ /* 0x0011e2000c101b24 */
[----:B------:R-:W-:Y:S05]  /*6000*/  BRA `(.L_x_23789) ;  /* 0x0000000800ac7947 */ /* 0x000fea0003800000 */
.L_x_23795:
[----:B------:R-:W0:Y:S02]  /*6010*/  I2F.S64 R4, R4 ;  /* 0x0000000400047312 */ /* 0x000e240000301400 */
[----:B0-----:R-:W-:-:S04]  /*6020*/  F2FP.F16.F32.PACK_AB R5, RZ, R4 ;  /* 0x00000004ff05723e */ /* 0x001fc800000000ff */
[----:B------:R-:W-:-:S05]  /*6030*/  PRMT R5, R5, 0x5410, RZ ;  /* 0x0000541005057816 */ /* 0x000fca00000000ff */
[----:B------:R0:W-:Y:S01]  /*6040*/  STG.E desc[UR36][R2.64], R5 ;  /* 0x0000000502007986 */ /* 0x0001e2000c101924 */
[----:B------:R-:W-:Y:S05]  /*6050*/  BRA `(.L_x_23789) ;  /* 0x0000000800987947 */ /* 0x000fea0003800000 */
.L_x_23794:
[----:B------:R-:W0:Y:S02]  /*6060*/  I2F.F64.S64 R4, R4 ;  /* 0x0000000400047312 */ /* 0x000e240000301c00 */
[----:B0-----:R0:W-:Y:S01]  /*6070*/  STG.E.64 desc[UR36][R2.64], R4 ;  /* 0x0000000402007986 */ /* 0x0011e2000c101b24 */
[----:B------:R-:W-:Y:S05]  /*6080*/  BRA `(.L_x_23789) ;  /* 0x00000008008c7947 */ /* 0x000fea0003800000 */
.L_x_23784:
        /* <DEDUP_REMOVED lines=12> */
.L_x_23799:
        /* <DEDUP_REMOVED lines=18> */
.L_x_23802:
[----:B------:R-:W-:-:S04]  /*6270*/  SHF.R.U32.HI R5, RZ, 0x18, R5 ;  /* 0x00000018ff057819 */ /* 0x000fc80000011605 */
[----:B------:R-:W-:-:S07]  /*6280*/  LOP3.LUT R0, R0, 0x80, R5, 0xf8, !PT ;  /* 0x0000008000007812 */ /* 0x000fce00078ef805 */
.L_x_23801:
[----:B------:R-:W-:Y:S05]  /*6290*/  BSYNC.RECONVERGENT B0 ;  /* 0x0000000000007941 */ /* 0x000fea0003800200 */
.L_x_23800:
[----:B------:R3:W-:Y:S01]  /*62a0*/  STG.E.U8 desc[UR36][R2.64], R0 ;  /* 0x0000000002007986 */ /* 0x0007e2000c101124 */
[----:B------:R-:W-:Y:S05]  /*62b0*/  BRA `(.L_x_23789) ;  /* 0x0000000800007947 */ /* 0x000fea0003800000 */
.L_x_23798:
[----:B------:R-:W0:Y:S01]  /*62c0*/  I2F.S64 R5, R4 ;  /* 0x0000000400057312 */ /* 0x000e220000301400 */
[----:B------:R-:W-:Y:S01]  /*62d0*/  BSSY.RECONVERGENT B0, `(.L_x_23803) ;  /* 0x0000013000007945 */ /* 0x000fe20003800200 */
[----:B0-----:R-:W-:Y:S02]  /*62e0*/  LOP3.LUT R6, R5, 0x7fffffff, RZ, 0xc0, !PT ;  /* 0x7fffffff05067812 */ /* 0x001fe400078ec0ff */
[----:B------:R-:W-:Y:S02]  /*62f0*/  MOV R0, 0x80 ;  /* 0x0000008000007802 */ /* 0x000fe40000000f00 */
        /* <DEDUP_REMOVED lines=14> */
.L_x_23805:
[----:B------:R-:W-:-:S04]  /*63e0*/  SHF.R.U32.HI R5, RZ, 0x18, R5 ;  /* 0x00000018ff057819 */ /* 0x000fc80000011605 */
[----:B------:R-:W-:-:S07]  /*63f0*/  LOP3.LUT R0, R0, 0x80, R5, 0xf8, !PT ;  /* 0x0000008000007812 */ /* 0x000fce00078ef805 */
.L_x_23804:
[----:B------:R-:W-:Y:S05]  /*6400*/  BSYNC.RECONVERGENT B0 ;  /* 0x0000000000007941 */ /* 0x000fea0003800200 */
.L_x_23803:
[----:B------:R0:W-:Y:S01]  /*6410*/  STG.E.U8 desc[UR36][R2.64], R0 ;  /* 0x0000000002007986 */ /* 0x0001e2000c101124 */
[----:B------:R-:W-:Y:S05]  /*6420*/  BRA `(.L_x_23789) ;  /* 0x0000000400a47947 */ /* 0x000fea0003800000 */
.L_x_23797:
        /* <DEDUP_REMOVED lines=23> */
.L_x_23807:
[----:B------:R1:W-:Y:S01]  /*65a0*/  STG.E.64 desc[UR36][R2.64], R4 ;  /* 0x0000000402007986 */ /* 0x0003e2000c101b24 */
[----:B------:R-:W-:Y:S05]  /*65b0*/  BRA `(.L_x_23789) ;  /* 0x0000000400407947 */ /* 0x000fea0003800000 */
.L_x_23806:
[----:B------:R0:W-:Y:S01]  /*65c0*/  STG.E desc[UR36][R2.64], R4 ;  /* 0x0000000402007986 */ /* 0x0001e2000c101924 */
[----:B------:R-:W-:Y:S05]  /*65d0*/  BRA `(.L_x_23789) ;  /* 0x0000000400387947 */ /* 0x000fea0003800000 */
.L_x_23796:
        /* <DEDUP_REMOVED lines=11> */
.L_x_23809:
[----:B------:R-:W-:Y:S01]  /*6690*/  CS2R R6, SRZ ;  /* 0x0000000000067805 */ /* 0x000fe2000001ff00 */
[----:B------:R-:W0:Y:S04]  /*66a0*/  I2F.F64.S64 R4, R4 ;  /* 0x0000000400047312 */ /* 0x000e280000301c00 */
[----:B0-----:R0:W-:Y:S01]  /*66b0*/  STG.E.128 desc[UR36][R2.64], R4 ;  /* 0x0000000402007986 */ /* 0x0011e2000c101d24 */
[----:B------:R-:W-:Y:S05]  /*66c0*/  BRA `(.L_x_23789) ;  /* 0x0000000000fc7947 */ /* 0x000fea0003800000 */
.L_x_23808:
[----:B------:R-:W-:-:S09]  /*66d0*/  UISETP.NE.AND UP0, UPT, UR4, 0xf, UPT ;  /* 0x0000000f0400788c */ /* 0x000fd2000bf05270 */
[----:B------:R-:W-:Y:S05]  /*66e0*/  BRA.U !UP0, `(.L_x_23810) ;  /* 0x0000000108e87547 */ /* 0x000fea000b800000 */
[----:B------:R-:W-:-:S09]  /*66f0*/  UISETP.NE.AND UP0, UPT, UR4, 0x17, UPT ;  /* 0x000000170400788c */ /* 0x000fd2000bf05270 */
[----:B------:R-:W-:Y:S05]  /*6700*/  BRA.U !UP0, `(.L_x_23811) ;  /* 0x0000000108907547 */ /* 0x000fea000b800000 */
[----:B------:R-:W-:-:S09]  /*6710*/  UISETP.NE.AND UP0, UPT, UR4, 0x18, UPT ;  /* 0x000000180400788c */ /* 0x000fd2000bf05270 */
[----:B------:R-:W-:Y:S05]  /*6720*/  BRA.U !UP0, `(.L_x_23812) ;  /* 0x0000000108447547 */ /* 0x000fea000b800000 */
.L_x_23788:
        /* <DEDUP_REMOVED lines=16> */
.L_x_23813:
[----:B------:R-:W-:Y:S05]  /*6830*/  BRA `(.L_x_23789) ;  /* 0x0000000000a07947 */ /* 0x000fea0003800000 */
.L_x_23812:
[----:B------:R-:W0:Y:S01]  /*6840*/  I2F.S64 R5, R4 ;  /* 0x0000000400057312 */ /* 0x000e220000301400 */
[----:B------:R-:W-:Y:S01]  /*6850*/  BSSY.RECONVERGENT B0, `(.L_x_23814) ;  /* 0x000000c000007945 */ /* 0x000fe20003800200 */
[----:B0-----:R-:W-:Y:S02]  /*6860*/  LOP3.LUT R6, R5, 0x7fffffff, RZ, 0xc0, !PT ;  /* 0x7fffffff05067812 */ /* 0x001fe400078ec0ff */
        /* <DEDUP_REMOVED lines=10> */
.L_x_23815:
[----:B------:R-:W-:Y:S05]  /*6910*/  BSYNC.RECONVERGENT B0 ;  /* 0x0000000000007941 */ /* 0x000fea0003800200 */
.L_x_23814:
[----:B------:R-:W-:-:S05]  /*6920*/  LOP3.LUT R7, R0, 0x80, R7, 0xf8, !PT ;  /* 0x0000008000077812 */ /* 0x000fca00078ef807 */
[----:B------:R0:W-:Y:S01]  /*6930*/  STG.E.U8 desc[UR36][R2.64], R7 ;  /* 0x0000000702007986 */ /* 0x0001e2000c101124 */
[----:B------:R-:W-:Y:S05]  /*6940*/  BRA `(.L_x_23789) ;  /* 0x00000000005c7947 */ /* 0x000fea0003800000 */
.L_x_23811:
        /* <DEDUP_REMOVED lines=12> */
.L_x_23817:
[----:B------:R-:W-:Y:S01]  /*6a10*/  IMAD.MOV.U32 R0, RZ, RZ, 0x7f ;  /* 0x0000007fff007424 */ /* 0x000fe200078e00ff */
[----:B------:R-:W-:-:S04]  /*6a20*/  ISETP.GT.U32.AND P0, PT, R6, 0x7f800000, PT ;  /* 0x7f8000000600780c */ /* 0x000fc80003f04070 */
[----:B------:R-:W-:-:S09]  /*6a30*/  SEL R0, R0, 0x7c, P0 ;  /* 0x0000007c00007807 */ /* 0x000fd20000000000 */
.L_x_23818:
[----:B------:R-:W-:Y:S05]  /*6a40*/  BSYNC.RECONVERGENT B0 ;  /* 0x0000000000007941 */ /* 0x000fea0003800200 */
.L_x_23816:
[----:B------:R-:W-:-:S04]  /*6a50*/  SHF.R.U32.HI R5, RZ, 0x18, R5 ;  /* 0x00000018ff057819 */ /* 0x000fc80000011605 */
[----:B------:R-:W-:-:S05]  /*6a60*/  LOP3.LUT R5, R0, 0x80, R5, 0xf8, !PT ;  /* 0x0000008000057812 */ /* 0x000fca00078ef805 */
[----:B------:R0:W-:Y:S01]  /*6a70*/  STG.E.U8 desc[UR36][R2.64], R5 ;  /* 0x0000000502007986 */ /* 0x0001e2000c101124 */
[----:B------:R-:W-:Y:S05]  /*6a80*/  BRA `(.L_x_23789) ;  /* 0x00000000000c7947 */ /* 0x000fea0003800000 */
.L_x_23810:
[----:B------:R-:W0:Y:S02]  /*6a90*/  I2F.S64 R0, R4 ;  /* 0x0000000400007312 */ /* 0x000e240000301400 */
[----:B0-----:R-:W-:-:S05]  /*6aa0*/  F2FP.BF16.F32.PACK_AB R0, RZ, R0 ;  /* 0x00000000ff00723e */ /* 0x001fca00000010ff */
[----:B------:R0:W-:Y:S02]  /*6ab0*/  STG.E.U16 desc[UR36][R2.64], R0 ;  /* 0x0000000002007986 */ /* 0x0001e4000c101524 */
.L_x_23789:
[----:B------:R-:W-:-:S07]  /*6ac0*/  VIADD R17, R17, 0x80 ;  /* 0x0000008011117836 */ /* 0x000fce0000000000 */
.L_x_23742:
[----:B------:R-:W-:Y:S05]  /*6ad0*/  BSYNC.RECONVERGENT B6 ;  /* 0x0000000000067941 */ /* 0x000fea0003800200 */
.L_x_23741:
[----:B------:R-:W5:Y:S01]  /*6ae0*/  LDCU UR4, c[0x0][0x380] ;  /* 0x00007000ff0477ac */ /* 0x000f620008000800 */
[----:B------:R-:W-:Y:S01]  /*6af0*/  BSSY.RECONVERGENT B6, `(.L_x_23819) ;  /* 0x000034e000067945 */ /* 0x000fe20003800200 */
[----:B-----5:R-:W-:-:S13]  /*6b00*/  ISETP.GE.AND P0, PT, R17, UR4, PT ;  /* 0x0000000411007c0c */ /* 0x020fda000bf06270 */
[----:B------:R-:W-:Y:S05]  /*6b10*/  @P0 BRA `(.L_x_23820) ;  /* 0x00000034002c0947 */ /* 0x000fea0003800000 */
[----:B------:R-:W5:Y:S01]  /*6b20*/  LDCU UR4, c[0x0][0x388] ;  /* 0x00007100ff0477ac */ /* 0x000f620008000800 */
[----:B0--3--:R-:W-:Y:S02]  /*6b30*/  HFMA2 R0, -RZ, RZ, 0, 0 ;  /* 0x00000000ff007431 */ /* 0x009fe400000001ff */
        /* <DEDUP_REMOVED lines=8> */
[----:B-12-4-:R-:W-:-:S05]  /*6bc0*/  IMAD.HI.U32 R2, R17, UR4, R16 ;  /* 0x0000000411027c27 */ /* 0x016fca000f8e0010 */
[----:B------:R-:W-:-:S04]  /*6bd0*/  SHF.R.U32.HI R3, RZ, UR5, R2 ;  /* 0x00000005ff037c19 */ /* 0x000fc80008011602 */
[----:B------:R-:W-:-:S05]  /*6be0*/  IADD3 R0, PT, PT, -R3, RZ, RZ ;  /* 0x000000ff03007210 */ /* 0x000fca0007ffe1ff */
[----:B0-----:R-:W-:-:S04]  /*6bf0*/  IMAD R0, R0, UR6, R17 ;  /* 0x0000000600007c24 */ /* 0x001fc8000f8e0211 */
[C---:B---3--:R-:W-:Y:S02]  /*6c00*/  IMAD R16, R0.reuse, UR8, RZ ;  /* 0x0000000800107c24 */ /* 0x048fe4000f8e02ff */
        /* <DEDUP_REMOVED lines=288> */
.L_x_23821:
        /* <DEDUP_REMOVED lines=17> */
.L_x_23825:
[----:B------:R0:W5:Y:S01]  /*7f20*/  LDG.E.U8 R6, desc[UR36][R2.64] ;  /* 0x0000002402067981 */ /* 0x000162000c1e1100 */
[----:B------:R-:W-:Y:S01]  /*7f30*/  IMAD.MOV.U32 R7, RZ, RZ, RZ ;  /* 0x000000ffff077224 */ /* 0x000fe200078e00ff */
[----:B------:R-:W-:Y:S06]  /*7f40*/  BRA `(.L_x_23827) ;  /* 0x0000000c00407947 */ /* 0x000fec0003800000 */
.L_x_23824:
        /* <DEDUP_REMOVED lines=8> */
.L_x_23829:
[----:B------:R-:W2:Y:S02]  /*7fd0*/  LDG.E R6, desc[UR36][R2.64] ;  /* 0x0000002402067981 */ /* 0x000ea4000c1e1900 */
[----:B--2---:R-:W-:Y:S01]  /*7fe0*/  SHF.R.S32.HI R7, RZ, 0x1f, R6 ;  /* 0x0000001fff077819 */ /* 0x004fe20000011406 */
[----:B------:R-:W-:Y:S06]  /*7ff0*/  BRA `(.L_x_23827) ;  /* 0x0000000c00147947 */ /* 0x000fec0003800000 */
.L_x_23828:
[----:B------:R-:W2:Y:S02]  /*8000*/  LDG.E.S16 R6, desc[UR36][R2.64] ;  /* 0x0000002402067981 */ /* 0x000ea4000c1e1700 */
[----:B--2---:R-:W-:Y:S01]  /*8010*/  SHF.R.S32.HI R7, RZ, 0x1f, R6 ;  /* 0x0000001fff077819 */ /* 0x004fe20000011406 */
[----:B------:R-:W-:Y:S06]  /*8020*/  BRA `(.L_x_23827) ;  /* 0x0000000c00087947 */ /* 0x000fec0003800000 */
.L_x_23823:
        /* <DEDUP_REMOVED lines=9> */
.L_x_23831:
[----:B------:R-:W2:Y:S02]  /*80c0*/  LDG.E.U16 R2, desc[UR36][R2.64] ;  /* 0x0000002402027981 */ /* 0x000ea4000c1e1500 */
[----:B--2---:R-:W-:-:S06]  /*80d0*/  HADD2.F32 R6, -RZ, R2.H0_H0 ;  /* 0x20000002ff067230 */ /* 0x004fcc0000004100 */
[----:B------:R-:W2:Y:S02]  /*80e0*/  F2I.S64.TRUNC R6, R6 ;  /* 0x0000000600067311 */ /* 0x000ea4000020d900 */
[----:B--2---:R-:W-:Y:S05]  /*80f0*/  BRA `(.L_x_23827) ;  /* 0x0000000800d47947 */ /* 0x004fea0003800000 */
.L_x_23830:
        /* <DEDUP_REMOVED lines=9> */
.L_x_23833:
[----:B------:R-:W2:Y:S02]  /*8190*/  LDG.E.U16 R2, desc[UR36][R2.64] ;  /* 0x0000002402027981 */ /* 0x000ea4000c1e1500 */
[----:B--2---:R-:W-:-:S06]  /*81a0*/  HADD2.F32 R6, -RZ, R2.H0_H0 ;  /* 0x20000002ff067230 */ /* 0x004fcc0000004100 */
[----:B------:R-:W2:Y:S02]  /*81b0*/  F2I.S64.TRUNC R6, R6 ;  /* 0x0000000600067311 */ /* 0x000ea4000020d900 */
[----:B--2---:R-:W-:Y:S05]  /*81c0*/  BRA `(.L_x_23827) ;  /* 0x0000000800a07947 */ /* 0x004fea0003800000 */
.L_x_23832:
[----:B------:R-:W2:Y:S02]  /*81d0*/  LDG.E.64 R2, desc[UR36][R2.64] ;  /* 0x0000002402027981 */ /* 0x000ea4000c1e1b00 */
[----:B--2---:R2:W3:Y:S02]  /*81e0*/  F2I.S64.F64.TRUNC R6, R2 ;  /* 0x0000000200067311 */ /* 0x0044e4000030d900 */
[----:B--23--:R-:W-:Y:S05]  /*81f0*/  BRA `(.L_x_23827) ;  /* 0x0000000800947947 */ /* 0x00cfea0003800000 */
.L_x_23822:
        /* <DEDUP_REMOVED lines=13> */
.L_x_23836:
[----:B------:R-:W2:Y:S02]  /*82d0*/  LDG.E.64 R2, desc[UR36][R2.64] ;  /* 0x0000002402027981 */ /* 0x000ea4000c1e1b00 */
[----:B--2---:R2:W3:Y:S02]  /*82e0*/  F2I.S64.F64.TRUNC R6, R2 ;  /* 0x0000000200067311 */ /* 0x0044e4000030d900 */
[----:B--23--:R-:W-:Y:S05]  /*82f0*/  BRA `(.L_x_23827) ;  /* 0x0000000800547947 */ /* 0x00cfea0003800000 */
.L_x_23835:
        /* <DEDUP_REMOVED lines=26> */
.L_x_23838:
        /* <DEDUP_REMOVED lines=11> */
[----:B------:R2:W3:Y:S02]  /*8550*/  F2I.S64.TRUNC R6, R0 ;  /* 0x0000000000067311 */ /* 0x0004e4000020d900 */
[----:B--23--:R-:W-:Y:S05]  /*8560*/  BRA `(.L_x_23827) ;  /* 0x0000000400b87947 */ /* 0x00cfea0003800000 */
.L_x_23837:
[----:B------:R-:W2:Y:S02]  /*8570*/  LDG.E.U16 R6, desc[UR36][R2.64] ;  /* 0x0000002402067981 */ /* 0x000ea4000c1e1500 */
[----:B--2---:R-:W-:-:S06]  /*8580*/  IMAD.U32 R6, R6, 0x10000, RZ ;  /* 0x0001000006067824 */ /* 0x004fcc00078e00ff */
[----:B------:R-:W2:Y:S02]  /*8590*/  F2I.S64.TRUNC R6, R6 ;  /* 0x0000000600067311 */ /* 0x000ea4000020d900 */
[----:B--2---:R-:W-:Y:S05]  /*85a0*/  BRA `(.L_x_23827) ;  /* 0x0000000400a87947 */ /* 0x004fea0003800000 */
.L_x_23834:
        /* <DEDUP_REMOVED lines=11> */
.L_x_23841:
        /* <DEDUP_REMOVED lines=21> */
.L_x_23845:
[----:B------:R-:W-:Y:S05]  /*87b0*/  BSYNC.RECONVERGENT B1 ;  /* 0x0000000000017941 */ /* 0x000fea0003800200 */
.L_x_23844:
[----:B------:R-:W-:Y:S01]  /*87c0*/  IMAD.SHL.U32 R0, R0, 0x100000, RZ ;  /* 0x0010000000007824 */ /* 0x000fe200078e00ff */
[----:B------:R-:W-:-:S04]  /*87d0*/  LEA R2, R2, 0x3b800000, 0x17 ;  /* 0x3b80000002027811 */ /* 0x000fc800078eb8ff */
[----:B------:R-:W-:-:S07]  /*87e0*/  LOP3.LUT R6, R2, R0, R7, 0xfe, !PT ;  /* 0x0000000002067212 */ /* 0x000fce00078efe07 */
.L_x_23843:
[----:B------:R-:W-:Y:S05]  /*87f0*/  BSYNC.RECONVERGENT B0 ;  /* 0x0000000000007941 */ /* 0x000fea0003800200 */
.L_x_23842:
[----:B------:R-:W4:Y:S02]  /*8800*/  F2I.S64.TRUNC R6, R6 ;  /* 0x0000000600067311 */ /* 0x000f24000020d900 */
[----:B----4-:R-:W-:Y:S05]  /*8810*/  BRA `(.L_x_23827) ;  /* 0x00000004000c7947 */ /* 0x010fea0003800000 */
.L_x_23840:
        /* <DEDUP_REMOVED lines=21> */
.L_x_23849:
[----:B------:R-:W-:Y:S05]  /*8970*/  BSYNC.RECONVERGENT B1 ;  /* 0x0000000000017941 */ /* 0x000fea0003800200 */
.L_x_23848:
[----:B------:R-:W-:Y:S02]  /*8980*/  SHF.L.U32 R0, R0, 0x15, RZ ;  /* 0x0000001500007819 */ /* 0x000fe400000006ff */
[----:B------:R-:W-:-:S04]  /*8990*/  LEA R2, R2, 0x37800000, 0x17 ;  /* 0x3780000002027811 */ /* 0x000fc800078eb8ff */
[----:B------:R-:W-:-:S07]  /*89a0*/  LOP3.LUT R6, R2, R0, R7, 0xfe, !PT ;  /* 0x0000000002067212 */ /* 0x000fce00078efe07 */
.L_x_23847:
[----:B------:R-:W-:Y:S05]  /*89b0*/  BSYNC.RECONVERGENT B0 ;  /* 0x0000000000007941 */ /* 0x000fea0003800200 */
.L_x_23846:
[----:B------:R-:W0:Y:S02]  /*89c0*/  F2I.S64.TRUNC R6, R6 ;  /* 0x0000000600067311 */ /* 0x000e24000020d900 */
[----:B0-----:R-:W-:Y:S05]  /*89d0*/  BRA `(.L_x_23827) ;  /* 0x00000000009c7947 */ /* 0x001fea0003800000 */
.L_x_23839:
        /* <DEDUP_REMOVED lines=14> */
.L_x_23853:
[----:B------:R-:W-:Y:S05]  /*8ac0*/  BSYNC.RECONVERGENT B0 ;  /* 0x0000000000007941 */ /* 0x000fea0003800200 */
.L_x_23852:
[----:B------:R-:W2:Y:S02]  /*8ad0*/  F2I.S64.TRUNC R6, R6 ;  /* 0x0000000600067311 */ /* 0x000ea4000020d900 */
[----:B--2---:R-:W-:Y:S05]  /*8ae0*/  BRA `(.L_x_23827) ;  /* 0x0000000000587947 */ /* 0x004fea0003800000 */
.L_x_23826:
        /* <DEDUP_REMOVED lines=16> */
.L_x_23854:
[----:B------:R-:W-:Y:S01]  /*8bf0*/  CS2R R6, SRZ ;  /* 0x0000000000067805 */ /* 0x000fe2000001ff00 */
[----:B------:R-:W-:Y:S06]  /*8c00*/  BRA `(.L_x_23827) ;  /* 0x0000000000107947 */ /* 0x000fec0003800000 */
.L_x_23851:
[----:B------:R2:W5:Y:S01]  /*8c10*/  LDG.E.64 R6, desc[UR36][R2.64] ;  /* 0x0000002402067981 */ /* 0x000562000c1e1b00 */
[----:B------:R-:W-:Y:S05]  /*8c20*/  BRA `(.L_x_23827) ;  /* 0x0000000000087947 */ /* 0x000fea0003800000 */
.L_x_23850:
[----:B------:R3:W5:Y:S01]  /*8c30*/  LDG.E R6, desc[UR36][R2.64] ;  /* 0x0000002402067981 */ /* 0x000762000c1e1900 */
[----:B------:R-:W-:-:S07]  /*8c40*/  IMAD.MOV.U32 R7, RZ, RZ, RZ ;  /* 0x000000ffff077224 */ /* 0x000fce00078e00ff */
.L_x_23827:
        /* <DEDUP_REMOVED lines=36> */
.L_x_23858:
        /* <DEDUP_REMOVED lines=15> */
.L_x_23859:
[----:B------:R-:W-:Y:S05]  /*8f80*/  BSYNC.RECONVERGENT B1 ;  /* 0x0000000000017941 */ /* 0x000fea0003800200 */
.L_x_23857:
[----:B------:R-:W-:-:S04]  /*8f90*/  SEL R5, RZ, 0xffffffff, !P0 ;  /* 0xffffffffff057807 */ /* 0x000fc80004000000 */
[----:B------:R-:W-:-:S04]  /*8fa0*/  IADD3 R4, P0, PT, R2, R5, RZ ;  /* 0x0000000502047210 */ /* 0x000fc80007f1e0ff */
[----:B------:R-:W-:Y:S01]  /*8fb0*/  IADD3.X R5, PT, PT, R3, R5, RZ, P0, !PT ;  /* 0x0000000503057210 */ /* 0x000fe200007fe4ff */
[----:B------:R-:W-:Y:S08]  /*8fc0*/  BRA `(.L_x_23860) ;  /* 0x0000000000787947 */ /* 0x000ff00003800000 */
.L_x_23856:
        /* <DEDUP_REMOVED lines=24> */
.L_x_23861:
[----:B------:R-:W-:Y:S01]  /*9150*/  IMAD.MOV.U32 R8, RZ, RZ, R6 ;  /* 0x000000ffff087224 */ /* 0x000fe200078e0006 */
[----:B------:R-:W-:Y:S01]  /*9160*/  MOV R0, 0x9190 ;  /* 0x0000919000007802 */ /* 0x000fe20000000f00 */
[----:B------:R-:W-:-:S07]  /*9170*/  IMAD.MOV.U32 R9, RZ, RZ, R7 ;  /* 0x000000ffff097224 */ /* 0x000fce00078e0007 */
[----:B------:R-:W-:Y:S05]  /*9180*/  CALL.REL.NOINC `($__internal_24_$__cuda_sm20_div_s64) ;  /* 0x0000004000c07944 */ /* 0x000fea0003c00000 */
[----:B------:R-:W-:Y:S01]  /*9190*/  MOV R4, R2 ;  /* 0x0000000200047202 */ /* 0x000fe20000000f00 */
[----:B------:R-:W-:-:S07]  /*91a0*/  IMAD.MOV.U32 R5, RZ, RZ, R3 ;  /* 0x000000ffff057224 */ /* 0x000fce00078e0003 */
.L_x_23860:
[----:B------:R-:W-:Y:S05]  /*91b0*/  BSYNC.RECONVERGENT B0 ;  /* 0x0000000000007941 */ /* 0x000fea0003800200 */
.L_x_23855:
        /* <DEDUP_REMOVED lines=16> */
.L_x_23865:
[----:B------:R0:W-:Y:S01]  /*92c0*/  STG.E.U8 desc[UR36][R2.64], R4 ;  /* 0x0000000402007986 */ /* 0x0001e2000c101124 */
[----:B------:R-:W-:Y:S05]  /*92d0*/  BRA `(.L_x_23867) ;  /* 0x0000000c00387947 */ /* 0x000fea0003800000 */
.L_x_23864:
        /* <DEDUP_REMOVED lines=8> */
.L_x_23869:
[----:B------:R0:W-:Y:S01]  /*9360*/  STG.E desc[UR36][R2.64], R4 ;  /* 0x0000000402007986 */ /* 0x0001e2000c101924 */
[----:B------:R-:W-:Y:S05]  /*9370*/  BRA `(.L_x_23867) ;  /* 0x0000000c00107947 */ /* 0x000fea0003800000 */
.L_x_23868:
[----:B------:R0:W-:Y:S01]  /*9380*/  STG.E.U16 desc[UR36][R2.64], R4 ;  /* 0x0000000402007986 */ /* 0x0001e2000c101524 */
[----:B------:R-:W-:Y:S05]  /*9390*/  BRA `(.L_x_23867) ;  /* 0x0000000c00087947 */ /* 0x000fea0003800000 */
.L_x_23863:
        /* <DEDUP_REMOVED lines=9> */
.L_x_23871:
[----:B------:R-:W0:Y:S02]  /*9430*/  I2F.S64 R0, R4 ;  /* 0x0000000400007312 */ /* 0x000e240000301400 */
[----:B0-----:R-:W-:-:S05]  /*9440*/  F2FP.F16.F32.PACK_AB R0, RZ, R0 ;  /* 0x00000000ff00723e */ /* 0x001fca00000000ff */
[----:B------:R0:W-:Y:S01]  /*9450*/  STG.E.U16 desc[UR36][R2.64], R0 ;  /* 0x0000000002007986 */ /* 0x0001e2000c101524 */
[----:B------:R-:W-:Y:S05]  /*9460*/  BRA `(.L_x_23867) ;  /* 0x0000000800d47947 */ /* 0x000fea0003800000 */
.L_x_23870:
        /* <DEDUP_REMOVED lines=10> */
.L_x_23873:
[----:B------:R-:W0:Y:S02]  /*9510*/  I2F.S64 R4, R4 ;  /* 0x0000000400047312 */ /* 0x000e240000301400 */
[----:B0-----:R-:W-:-:S04]  /*9520*/  F2FP.F16.F32.PACK_AB R5, RZ, R4 ;  /* 0x00000004ff05723e */ /* 0x001fc800000000ff */
[----:B------:R-:W-:-:S05]  /*9530*/  PRMT R5, R5, 0x5410, RZ ;  /* 0x0000541005057816 */ /* 0x000fca00000000ff */
[----:B------:R0:W-:Y:S01]  /*9540*/  STG.E desc[UR36][R2.64], R5 ;  /* 0x0000000502007986 */ /* 0x0001e2000c101924 */
[----:B------:R-:W-:Y:S05]  /*9550*/  BRA `(.L_x_23867) ;  /* 0x0000000800987947 */ /* 0x000fea0003800000 */
.L_x_23872:
[----:B------:R-:W0:Y:S02]  /*9560*/  I2F.F64.S64 R4, R4 ;  /* 0x0000000400047312 */ /* 0x000e240000301c00 */
[----:B0-----:R0:W-:Y:S01]  /*9570*/  STG.E.64 desc[UR36][R2.64], R4 ;  /* 0x0000000402007986 */ /* 0x0011e2000c101b24 */
[----:B------:R-:W-:Y:S05]  /*9580*/  BRA `(.L_x_23867) ;  /* 0x00000008008c7947 */ /* 0x000fea0003800000 */
.L_x_23862:
        /* <DEDUP_REMOVED lines=12> */
.L_x_23877:
        /* <DEDUP_REMOVED lines=18> */
.L_x_23880:
[----:B------:R-:W-:-:S04]  /*9770*/  SHF.R.U32.HI R5, RZ, 0x18, R5 ;  /* 0x00000018ff057819 */ /* 0x000fc80000011605 */
[----:B------:R-:W-:-:S07]  /*9780*/  LOP3.LUT R0, R0, 0x80, R5, 0xf8, !PT ;  /* 0x0000008000007812 */ /* 0x000fce00078ef805 */
.L_x_23879:
[----:B------:R-:W-:Y:S05]  /*9790*/  BSYNC.RECONVERGENT B0 ;  /* 0x0000000000007941 */ /* 0x000fea0003800200 */
.L_x_23878:
[----:B------:R0:W-:Y:S01]  /*97a0*/  STG.E.U8 desc[UR36][R2.64], R0 ;  /* 0x0000000002007986 */ /* 0x0001e2000c101124 */
[----:B------:R-:W-:Y:S05]  /*97b0*/  BRA `(.L_x_23867) ;  /* 0x0000000800007947 */ /* 0x000fea0003800000 */
.L_x_23876:
        /* <DEDUP_REMOVED lines=18> */
.L_x_23883:
[----:B------:R-:W-:-:S04]  /*98e0*/  SHF.R.U32.HI R5, RZ, 0x18, R5 ;  /* 0x00000018ff057819 */ /* 0x000fc80000011605 */
[----:B------:R-:W-:-:S07]  /*98f0*/  LOP3.LUT R0, R0, 0x80, R5, 0xf8, !PT ;  /* 0x0000008000007812 */ /* 0x000fce00078ef805 */
.L_x_23882:
[----:B------:R-:W-:Y:S05]  /*9900*/  BSYNC.RECONVERGENT B0 ;  /* 0x0000000000007941 */ /* 0x000fea0003800200 */
.L_x_23881:
[----:B------:R0:W-:Y:S01]  /*9910*/  STG.E.U8 desc[UR36][R2.64], R0 ;  /* 0x0000000002007986 */ /* 0x0001e2000c101124 */
[----:B------:R-:W-:Y:S05]  /*9920*/  BRA `(.L_x_23867) ;  /* 0x0000000400a47947 */ /* 0x000fea0003800000 */
.L_x_23875:
        /* <DEDUP_REMOVED lines=23> */
.L_x_23885:
[----:B------:R0:W-:Y:S01]  /*9aa0*/  STG.E.64 desc[UR36][R2.64], R4 ;  /* 0x0000000402007986 */ /* 0x0001e2000c101b24 */
[----:B------:R-:W-:Y:S05]  /*9ab0*/  BRA `(.L_x_23867) ;  /* 0x0000000400407947 */ /* 0x000fea0003800000 */
.L_x_23884:
[----:B------:R0:W-:Y:S01]  /*9ac0*/  STG.E desc[UR36][R2.64], R4 ;  /* 0x0000000402007986 */ /* 0x0001e2000c101924 */
[----:B------:R-:W-:Y:S05]  /*9ad0*/  BRA `(.L_x_23867) ;  /* 0x0000000400387947 */ /* 0x000fea0003800000 */
.L_x_23874:
        /* <DEDUP_REMOVED lines=11> */
.L_x_23887:
[----:B------:R-:W-:Y:S01]  /*9b90*/  CS2R R6, SRZ ;  /* 0x0000000000067805 */ /* 0x000fe2000001ff00 */
[----:B------:R-:W0:Y:S04]  /*9ba0*/  I2F.F64.S64 R4, R4 ;  /* 0x0000000400047312 */ /* 0x000e280000301c00 */
[----:B0-----:R0:W-:Y:S01]  /*9bb0*/  STG.E.128 desc[UR36][R2.64], R4 ;  /* 0x0000000402007986 */ /* 0x0011e2000c101d24 */
[----:B------:R-:W-:Y:S05]  /*9bc0*/  BRA `(.L_x_23867) ;  /* 0x0000000000fc7947 */ /* 0x000fea0003800000 */
.L_x_23886:
[----:B------:R-:W-:-:S09]  /*9bd0*/  UISETP.NE.AND UP0, UPT, UR4, 0xf, UPT ;  /* 0x0000000f0400788c */ /* 0x000fd2000bf05270 */
[----:B------:R-:W-:Y:S05]  /*9be0*/  BRA.U !UP0, `(.L_x_23888) ;  /* 0x0000000108e87547 */ /* 0x000fea000b800000 */
[----:B------:R-:W-:-:S09]  /*9bf0*/  UISETP.NE.AND UP0, UPT, UR4, 0x17, UPT ;  /* 0x000000170400788c */ /* 0x000fd2000bf05270 */
[----:B------:R-:W-:Y:S05]  /*9c00*/  BRA.U !UP0, `(.L_x_23889) ;  /* 0x0000000108907547 */ /* 0x000fea000b800000 */
[----:B------:R-:W-:-:S09]  /*9c10*/  UISETP.NE.AND UP0, UPT, UR4, 0x18, UPT ;  /* 0x000000180400788c */ /* 0x000fd2000bf05270 */
[----:B------:R-:W-:Y:S05]  /*9c20*/  BRA.U !UP0, `(.L_x_23890) ;  /* 0x0000000108447547 */ /* 0x000fea000b800000 */
.L_x_23866:
        /* <DEDUP_REMOVED lines=16> */
.L_x_23891:
[----:B------:R-:W-:Y:S05]  /*9d30*/  BRA `(.L_x_23867) ;  /* 0x0000000000a07947 */ /* 0x000fea0003800000 */
.L_x_23890:
        /* <DEDUP_REMOVED lines=13> */
.L_x_23893:
[----:B------:R-:W-:Y:S05]  /*9e10*/  BSYNC.RECONVERGENT B0 ;  /* 0x0000000000007941 */ /* 0x000fea0003800200 */
.L_x_23892:
[----:B------:R-:W-:-:S05]  /*9e20*/  LOP3.LUT R7, R0, 0x80, R7, 0xf8, !PT ;  /* 0x0000008000077812 */ /* 0x000fca00078ef807 */
[----:B------:R3:W-:Y:S01]  /*9e30*/  STG.E.U8 desc[UR36][R2.64], R7 ;  /* 0x0000000702007986 */ /* 0x0007e2000c101124 */
[----:B------:R-:W-:Y:S05]  /*9e40*/  BRA `(.L_x_23867) ;  /* 0x00000000005c7947 */ /* 0x000fea0003800000 */
.L_x_23889:
        /* <DEDUP_REMOVED lines=12> */
.L_x_23895:
[----:B------:R-:W-:Y:S01]  /*9f10*/  IMAD.MOV.U32 R0, RZ, RZ, 0x7f ;  /* 0x0000007fff007424 */ /* 0x000fe200078e00ff */
[----:B------:R-:W-:-:S04]  /*9f20*/  ISETP.GT.U32.AND P0, PT, R6, 0x7f800000, PT ;  /* 0x7f8000000600780c */ /* 0x000fc80003f04070 */
[----:B------:R-:W-:-:S09]  /*9f30*/  SEL R0, R0, 0x7c, P0 ;  /* 0x0000007c00007807 */ /* 0x000fd20000000000 */
.L_x_23896:
[----:B------:R-:W-:Y:S05]  /*9f40*/  BSYNC.RECONVERGENT B0 ;  /* 0x0000000000007941 */ /* 0x000fea0003800200 */
.L_x_23894:
[----:B------:R-:W-:-:S04]  /*9f50*/  SHF.R.U32.HI R5, RZ, 0x18, R5 ;  /* 0x00000018ff057819 */ /* 0x000fc80000011605 */
[----:B------:R-:W-:-:S05]  /*9f60*/  LOP3.LUT R5, R0, 0x80, R5, 0xf8, !PT ;  /* 0x0000008000057812 */ /* 0x000fca00078ef805 */
[----:B------:R2:W-:Y:S01]  /*9f70*/  STG.E.U8 desc[UR36][R2.64], R5 ;  /* 0x0000000502007986 */ /* 0x0005e2000c101124 */
[----:B------:R-:W-:Y:S05]  /*9f80*/  BRA `(.L_x_23867) ;  /* 0x00000000000c7947 */ /* 0x000fea0003800000 */
.L_x_23888:
[----:B------:R-:W0:Y:S02]  /*9f90*/  I2F.S64 R0, R4 ;  /* 0x0000000400007312 */ /* 0x000e240000301400 */
[----:B0-----:R-:W-:-:S05]  /*9fa0*/  F2FP.BF16.F32.PACK_AB R0, RZ, R0 ;  /* 0x00000000ff00723e */ /* 0x001fca00000010ff */
[----:B------:R4:W-:Y:S02]  /*9fb0*/  STG.E.U16 desc[UR36][R2.64], R0 ;  /* 0x0000000002007986 */ /* 0x0009e4000c101524 */
.L_x_23867:
[----:B------:R-:W-:-:S07]  /*9fc0*/  VIADD R17, R17, 0x80 ;  /* 0x0000008011117836 */ /* 0x000fce0000000000 */
.L_x_23820:
[----:B------:R-:W-:Y:S05]  /*9fd0*/  BSYNC.RECONVERGENT B6 ;  /* 0x0000000000067941 */ /* 0x000fea0003800200 */
.L_x_23819:
        /* <DEDUP_REMOVED lines=306> */
.L_x_23897:
[----:B------:R-:W0:Y:S01]  /*b300*/  LDCU.128 UR8, c[0x0][0x580] ;  /* 0x0000b000ff0877ac */ /* 0x000e220008000c00 */
[----:B------:R-:W-:-:S04]  /*b310*/  UPRMT UR4, UR44, 0x9910, URZ ;  /* 0x000099102c047896 */ /* 0x000fc800080000ff */
[----:B------:R-:W-:Y:S01]  /*b320*/  UISETP.GT.AND UP0, UPT, UR4, 0x9, UPT ;  /* 0x000000090400788c */ /* 0x000fe2000bf04270 */
[----:B0-----:R-:W-:Y:S02]  /*b330*/  IADD3 R16, P0, PT, R16, UR8, RZ ;  /* 0x0000000810107c10 */ /* 0x001fe4000ff1e0ff */
[----:B-12---:R-:W-:-:S03]  /*b340*/  IADD3 R2, P1, PT, R0, UR10, RZ ;  /* 0x0000000a00027c10 */ /* 0x006fc6000ff3e0ff */
        /* <DEDUP_REMOVED lines=14> */
.L_x_23901:
[----:B------:R0:W5:Y:S01]  /*b430*/  LDG.E.U8 R6, desc[UR36][R2.64] ;  /* 0x0000002402067981 */ /* 0x000162000c1e1100 */
[----:B------:R-:W-:Y:S01]  /*b440*/  MOV R7, RZ ;  /* 0x000000ff00077202 */ /* 0x000fe20000000f00 */
[----:B------:R-:W-:Y:S06]  /*b450*/  BRA `(.L_x_23903) ;  /* 0x0000000c00407947 */ /* 0x000fec0003800000 */
.L_x_23900:
        /* <DEDUP_REMOVED lines=8> */
.L_x_23905:
[----:B------:R-:W2:Y:S02]  /*b4e0*/  LDG.E R6, desc[UR36][R2.64] ;  /* 0x0000002402067981 */ /* 0x000ea4000c1e1900 */
[----:B--2---:R-:W-:Y:S01]  /*b4f0*/  SHF.R.S32.HI R7, RZ, 0x1f, R6 ;  /* 0x0000001fff077819 */ /* 0x004fe20000011406 */
[----:B------:R-:W-:Y:S06]  /*b500*/  BRA `(.L_x_23903) ;  /* 0x0000000c00147947 */ /* 0x000fec0003800000 */
.L_x_23904:
[----:B------:R-:W2:Y:S02]  /*b510*/  LDG.E.S16 R6, desc[UR36][R2.64] ;  /* 0x0000002402067981 */ /* 0x000ea4000c1e1700 */
[----:B--2---:R-:W-:Y:S01]  /*b520*/  SHF.R.S32.HI R7, RZ, 0x1f, R6 ;  /* 0x0000001fff077819 */ /* 0x004fe20000011406 */
[----:B------:R-:W-:Y:S06]  /*b530*/  BRA `(.L_x_23903) ;  /* 0x0000000c00087947 */ /* 0x000fec0003800000 */
.L_x_23899:
        /* <DEDUP_REMOVED lines=9> */
.L_x_23907:
[----:B------:R-:W2:Y:S02]  /*b5d0*/  LDG.E.U16 R2, desc[UR36][R2.64] ;  /* 0x0000002402027981 */ /* 0x000ea4000c1e1500 */
[----:B--2---:R-:W-:-:S06]  /*b5e0*/  HADD2.F32 R6, -RZ, R2.H0_H0 ;  /* 0x20000002ff067230 */ /* 0x004fcc0000004100 */
[----:B------:R-:W0:Y:S02]  /*b5f0*/  F2I.S64.TRUNC R6, R6 ;  /* 0x0000000600067311 */ /* 0x000e24000020d900 */
[----:B0-----:R-:W-:Y:S05]  /*b600*/  BRA `(.L_x_23903) ;  /* 0x0000000800d47947 */ /* 0x001fea0003800000 */
.L_x_23906:
        /* <DEDUP_REMOVED lines=9> */
.L_x_23909:
[----:B------:R-:W2:Y:S02]  /*b6a0*/  LDG.E.U16 R2, desc[UR36][R2.64] ;  /* 0x0000002402027981 */ /* 0x000ea4000c1e1500 */
[----:B--2---:R-:W-:-:S06]  /*b6b0*/  HADD2.F32 R6, -RZ, R2.H0_H0 ;  /* 0x20000002ff067230 */ /* 0x004fcc0000004100 */
[----:B------:R-:W0:Y:S02]  /*b6c0*/  F2I.S64.TRUNC R6, R6 ;  /* 0x0000000600067311 */ /* 0x000e24000020d900 */
[----:B0-----:R-:W-:Y:S05]  /*b6d0*/  BRA `(.L_x_23903) ;  /* 0x0000000800a07947 */ /* 0x001fea0003800000 */
.L_x_23908:
[----:B------:R-:W2:Y:S02]  /*b6e0*/  LDG.E.64 R2, desc[UR36][R2.64] ;  /* 0x0000002402027981 */ /* 0x000ea4000c1e1b00 */
[----:B--2---:R0:W1:Y:S02]  /*b6f0*/  F2I.S64.F64.TRUNC R6, R2 ;  /* 0x0000000200067311 */ /* 0x004064000030d900 */
[----:B01----:R-:W-:Y:S05]  /*b700*/  BRA `(.L_x_23903) ;  /* 0x0000000800947947 */ /* 0x003fea0003800000 */
.L_x_23898:
        /* <DEDUP_REMOVED lines=13> */
.L_x_23912:
[----:B------:R-:W2:Y:S02]  /*b7e0*/  LDG.E.64 R2, desc[UR36][R2.64] ;  /* 0x0000002402027981 */ /* 0x000ea4000c1e1b00 */
[----:B--2---:R2:W3:Y:S02]  /*b7f0*/  F2I.S64.F64.TRUNC R6, R2 ;  /* 0x0000000200067311 */ /* 0x0044e4000030d900 */
[----:B--23--:R-:W-:Y:S05]  /*b800*/  BRA `(.L_x_23903) ;  /* 0x0000000800547947 */ /* 0x00cfea0003800000 */
.L_x_23911:
        /* <DEDUP_REMOVED lines=26> */
.L_x_23914:
        /* <DEDUP_REMOVED lines=13> */
.L_x_23913:
[----:B------:R-:W2:Y:S02]  /*ba80*/  LDG.E.U16 R6, desc[UR36][R2.64] ;  /* 0x0000002402067981 */ /* 0x000ea4000c1e1500 */
[----:B--2---:R-:W-:-:S06]  /*ba90*/  IMAD.U32 R6, R6, 0x10000, RZ ;  /* 0x0001000006067824 */ /* 0x004fcc00078e00ff */
[----:B------:R-:W2:Y:S02]  /*baa0*/  F2I.S64.TRUNC R6, R6 ;  /* 0x0000000600067311 */ /* 0x000ea4000020d900 */
[----:B--2---:R-:W-:Y:S05]  /*bab0*/  BRA `(.L_x_23903) ;  /* 0x0000000400a87947 */ /* 0x004fea0003800000 */
.L_x_23910:
        /* <DEDUP_REMOVED lines=11> */
.L_x_23917:
        /* <DEDUP_REMOVED lines=21> */
.L_x_23921:
[----:B------:R-:W-:Y:S05]  /*bcc0*/  BSYNC.RECONVERGENT B1 ;  /* 0x0000000000017941 */ /* 0x000fea0003800200 */
.L_x_23920:
[----:B------:R-:W-:Y:S01]  /*bcd0*/  IMAD.SHL.U32 R0, R0, 0x100000, RZ ;  /* 0x0010000000007824 */ /* 0x000fe200078e00ff */
[----:B------:R-:W-:-:S04]  /*bce0*/  LEA R2, R2, 0x3b800000, 0x17 ;  /* 0x3b80000002027811 */ /* 0x000fc800078eb8ff */
[----:B------:R-:W-:-:S07]  /*bcf0*/  LOP3.LUT R6, R2, R0, R7, 0xfe, !PT ;  /* 0x0000000002067212 */ /* 0x000fce00078efe07 */
.L_x_23919:
[----:B------:R-:W-:Y:S05]  /*bd00*/  BSYNC.RECONVERGENT B0 ;  /* 0x0000000000007941 */ /* 0x000fea0003800200 */
.L_x_23918:
[----:B------:R-:W4:Y:S02]  /*bd10*/  F2I.S64.TRUNC R6, R6 ;  /* 0x0000000600067311 */ /* 0x000f24000020d900 */
[----:B----4-:R-:W-:Y:S05]  /*bd20*/  BRA `(.L_x_23903) ;  /* 0x00000004000c7947 */ /* 0x010fea0003800000 */
.L_x_23916:
        /* <DEDUP_REMOVED lines=21> */
.L_x_23925:
[----:B------:R-:W-:Y:S05]  /*be80*/  BSYNC.RECONVERGENT B1 ;  /* 0x0000000000017941 */ /* 0x000fea0003800200 */
.L_x_23924:
[----:B------:R-:W-:Y:S01]  /*be90*/  IMAD.SHL.U32 R0, R0, 0x200000, RZ ;  /* 0x0020000000007824 */ /* 0x000fe200078e00ff */
[----:B------:R-:W-:-:S04]  /*bea0*/  LEA R2, R2, 0x37800000, 0x17 ;  /* 0x3780000002027811 */ /* 0x000fc800078eb8ff */
[----:B------:R-:W-:-:S07]  /*beb0*/  LOP3.LUT R6, R2, R0, R7, 0xfe, !PT ;  /* 0x0000000002067212 */ /* 0x000fce00078efe07 */
.L_x_23923:
[----:B------:R-:W-:Y:S05]  /*bec0*/  BSYNC.RECONVERGENT B0 ;  /* 0x0000000000007941 */ /* 0x000fea0003800200 */
.L_x_23922:
[----:B------:R-:W4:Y:S02]  /*bed0*/  F2I.S64.TRUNC R6, R6 ;  /* 0x0000000600067311 */ /* 0x000f24000020d900 */
[----:B----4-:R-:W-:Y:S05]  /*bee0*/  BRA `(.L_x_23903) ;  /* 0x00000000009c7947 */ /* 0x010fea0003800000 */
.L_x_23915:
        /* <DEDUP_REMOVED lines=14> */
.L_x_23929:
[----:B------:R-:W-:Y:S05]  /*bfd0*/  BSYNC.RECONVERGENT B0 ;  /* 0x0000000000007941 */ /* 0x000fea0003800200 */
.L_x_23928:
[----:B------:R-:W3:Y:S02]  /*bfe0*/  F2I.S64.TRUNC R6, R6 ;  /* 0x0000000600067311 */ /* 0x000ee4000020d900 */
[----:B---3--:R-:W-:Y:S05]  /*bff0*/  BRA `(.L_x_23903) ;  /* 0x0000000000587947 */ /* 0x008fea0003800000 */
.L_x_23902:
        /* <DEDUP_REMOVED lines=16> */
.L_x_23930:
[----:B------:R-:W-:Y:S01]  /*c100*/  CS2R R6, SRZ ;  /* 0x0000000000067805 */ /* 0x000fe2000001ff00 */
[----:B------:R-:W-:Y:S06]  /*c110*/  BRA `(.L_x_23903) ;  /* 0x0000000000107947 */ /* 0x000fec0003800000 */
.L_x_23927:
[----:B------:R3:W5:Y:S01]  /*c120*/  LDG.E.64 R6, desc[UR36][R2.64] ;  /* 0x0000002402067981 */ /* 0x000762000c1e1b00 */
[----:B------:R-:W-:Y:S05]  /*c130*/  BRA `(.L_x_23903) ;  /* 0x0000000000087947 */ /* 0x000fea0003800000 */
.L_x_23926:
[----:B------:R2:W5:Y:S01]  /*c140*/  LDG.E R6, desc[UR36][R2.64] ;  /* 0x0000002402067981 */ /* 0x000562000c1e1900 */
[----:B------:R-:W-:-:S07]  /*c150*/  IMAD.MOV.U32 R7, RZ, RZ, RZ ;  /* 0x000000ffff077224 */ /* 0x000fce00078e00ff */
.L_x_23903:
        /* <DEDUP_REMOVED lines=30> */
[----:B------:R-:W-:Y:S01]  /*c340*/  IMAD R2, R2, R3, R6 ;  /* 0x0000000302027224 */ /* 0x000fe200078e0206 */
[----:B------:R-:W-:-:S04]  /*c350*/  MOV R3, RZ ;  /* 0x000000ff00037202 */ /* 0x000fc80000000f00 */
[----:B------:R-:W-:Y:S01]  /*c360*/  ISETP.NE.U32.AND P0, PT, R2, RZ, PT ;  /* 0x000000ff0200720c */ /* 0x000fe20003f05070 */
[----:B------:R-:W-:-:S03]  /*c370*/  IMAD.MOV.U32 R2, RZ, RZ, R0 ;  /* 0x000000ffff027224 */ /* 0x000fc600078e0000 */
[----:B------:R-:W-:Y:S01]  /*c380*/  ISETP.NE.AND.EX P0, PT, RZ, RZ, PT, P0 ;  /* 0x000000ffff00720c */ /* 0x000fe20003f05300 */
[----:B------:R-:W-:-:S12]  /*c390*/  BRA `(.L_x_23935) ;  /* 0x00000000003c7947 */ /* 0x000fd80003800000 */
.L_x_23934:
[----:B------:R-:W-:Y:S01]  /*c3a0*/  IMAD.MOV.U32 R8, RZ, RZ, R6 ;  /* 0x000000ffff087224 */ /* 0x000fe200078e0006 */
[----:B------:R-:W-:Y:S01]  /*c3b0*/  MOV R0, 0xc3e0 ;  /* 0x0000c3e000007802 */ /* 0x000fe20000000f00 */
[----:B------:R-:W-:-:S07]  /*c3c0*/  IMAD.MOV.U32 R9, RZ, RZ, R7 ;  /* 0x000000ffff097224 */ /* 0x000fce00078e0007 */
[----:B------:R-:W-:Y:S05]  /*c3d0*/  CALL.REL.NOINC `($__internal_24_$__cuda_sm20_div_s64) ;  /* 0x00000010002c7944 */ /* 0x000fea0003c00000 */
[----:B------:R-:W0:Y:S01]  /*c3e0*/  LDCU.64 UR4, c[0x0][0x598] ;  /* 0x0000b300ff0477ac */ /* 0x000e220008000a00 */
[----:B------:R-:W-:Y:S01]  /*c3f0*/  IADD3 R9, P0, PT, RZ, -R2, RZ ;  /* 0x80000002ff097210 */ /* 0x000fe20007f1e0ff */
[----:B------:R-:W-:Y:S02]  /*c400*/  IMAD.MOV.U32 R4, RZ, RZ, R6 ;  /* 0x000000ffff047224 */ /* 0x000fe400078e0006 */
[----:B------:R-:W-:Y:S01]  /*c410*/  IMAD.MOV.U32 R5, RZ, RZ, R7 ;  /* 0x000000ffff057224 */ /* 0x000fe200078e0007 */
[----:B------:R-:W-:-:S05]  /*c420*/  IADD3.X R0, PT, PT, RZ, ~R3, RZ, P0, !PT ;  /* 0x80000003ff007210 */ /* 0x000fca00007fe4ff */
[----:B0-----:R-:W-:Y:S02]  /*c430*/  IMAD R0, R0, UR4, RZ ;  /* 0x0000000400007c24 */ /* 0x001fe4000f8e02ff */
[----:B------:R-:W-:-:S04]  /*c440*/  IMAD.WIDE.U32 R4, R9, UR4, R4 ;  /* 0x0000000409047c25 */ /* 0x000fc8000f8e0004 */
[----:B------:R-:W-:Y:S01]  /*c450*/  IMAD R9, R9, UR5, R0 ;  /* 0x0000000509097c24 */ /* 0x000fe2000f8e0200 */
[----:B------:R-:W-:-:S04]  /*c460*/  ISETP.NE.U32.AND P0, PT, R4, RZ, PT ;  /* 0x000000ff0400720c */ /* 0x000fc80003f05070 */
[----:B------:R-:W-:-:S04]  /*c470*/  IADD3 R4, PT, PT, R9, R5, RZ ;  /* 0x0000000509047210 */ /* 0x000fc80007ffe0ff */
[----:B------:R-:W-:-:S13]  /*c480*/  ISETP.NE.AND.EX P0, PT, R4, RZ, PT, P0 ;  /* 0x000000ff0400720c */ /* 0x000fda0003f05300 */
.L_x_23935:
[----:B------:R-:W-:Y:S05]  /*c490*/  BSYNC.RECONVERGENT B1 ;  /* 0x0000000000017941 */ /* 0x000fea0003800200 */
.L_x_23933:
[----:B------:R-:W-:-:S04]  /*c4a0*/  SEL R5, RZ, 0xffffffff, !P0 ;  /* 0xffffffffff057807 */ /* 0x000fc80004000000 */
[----:B------:R-:W-:-:S05]  /*c4b0*/  IADD3 R2, P0, PT, R2, R5, RZ ;  /* 0x0000000502027210 */ /* 0x000fca0007f1e0ff */
[----:B------:R-:W-:Y:S01]  /*c4c0*/  IMAD.X R3, R3, 0x1, R5, P0 ;  /* 0x0000000103037824 */ /* 0x000fe200000e0605 */
[----:B------:R-:W-:Y:S07]  /*c4d0*/  BRA `(.L_x_23936) ;  /* 0x0000000000707947 */ /* 0x000fee0003800000 */
.L_x_23932:
        /* <DEDUP_REMOVED lines=21> */
[----:B------:R-:W-:-:S04]  /*c630*/  @!P2 LOP3.LUT R5, RZ, R2, RZ, 0x33, !PT ;  /* 0x00000002ff05a212 */ /* 0x000fc800078e33ff */
[----:B------:R-:W-:Y:S01]  /*c640*/  MOV R2, R5 ;  /* 0x0000000500027202 */ /* 0x000fe20000000f00 */
[----:B------:R-:W-:Y:S06]  /*c650*/  BRA `(.L_x_23936) ;  /* 0x0000000000107947 */ /* 0x000fec0003800000 */
.L_x_23937:
[----:B------:R-:W-:Y:S01]  /*c660*/  IMAD.MOV.U32 R8, RZ, RZ, R6 ;  /* 0x000000ffff087224 */ /* 0x000fe200078e0006 */
[----:B------:R-:W-:Y:S02]  /*c670*/  MOV R9, R7 ;  /* 0x0000000700097202 */ /* 0x000fe40000000f00 */
[----:B------:R-:W-:-:S07]  /*c680*/  MOV R0, 0xc6a0 ;  /* 0x0000c6a000007802 */ /* 0x000fce0000000f00 */
[----:B------:R-:W-:Y:S05]  /*c690*/  CALL.REL.NOINC `($__internal_24_$__cuda_sm20_div_s64) ;  /* 0x0000000c007c7944 */ /* 0x000fea0003c00000 */
.L_x_23936:
[----:B------:R-:W-:Y:S05]  /*c6a0*/  BSYNC.RECONVERGENT B0 ;  /* 0x0000000000007941 */ /* 0x000fea0003800200 */
.L_x_23931:
        /* <DEDUP_REMOVED lines=13> */
.L_x_23941:
[----:B------:R-:W-:Y:S01]  /*c780*/  STG.E.U8 desc[UR36][R16.64], R2 ;  /* 0x0000000210007986 */ /* 0x000fe2000c101124 */
[----:B------:R-:W-:Y:S05]  /*c790*/  EXIT ;  /* 0x000000000000794d */ /* 0x000fea0003800000 */
.L_x_23940:
        /* <DEDUP_REMOVED lines=8> */
.L_x_23944:
[----:B------:R-:W-:Y:S01]  /*c820*/  STG.E desc[UR36][R16.64], R2 ;  /* 0x0000000210007986 */ /* 0x000fe2000c101924 */
[----:B------:R-:W-:Y:S05]  /*c830*/  EXIT ;  /* 0x000000000000794d */ /* 0x000fea0003800000 */
.L_x_23943:
[----:B------:R-:W-:Y:S01]  /*c840*/  STG.E.U16 desc[UR36][R16.64], R2 ;  /* 0x0000000210007986 */ /* 0x000fe2000c101524 */
[----:B------:R-:W-:Y:S05]  /*c850*/  EXIT ;  /* 0x000000000000794d */ /* 0x000fea0003800000 */
.L_x_23939:
[----:B------:R-:W-:-:S09]  /*c860*/  UISETP.GT.AND UP0, UPT, UR4, 0x6, UPT ;  /* 0x000000060400788c */ /* 0x000fd2000bf04270 */
[----:B------:R-:W-:Y:S05]  /*c870*/  BRA.U UP0, `(.L_x_23945) ;  /* 0x00000001002c7547 */ /* 0x000fea000b800000 */
[----:B------:R-:W-:-:S09]  /*c880*/  UISETP.NE.AND UP0, UPT, UR4, 0x5, UPT ;  /* 0x000000050400788c */ /* 0x000fd2000bf05270 */
[----:B------:R-:W-:Y:S05]  /*c890*/  BRA.U !UP0, `(.L_x_23946) ;  /* 0x0000000108147547 */ /* 0x000fea000b800000 */
[----:B------:R-:W-:-:S09]  /*c8a0*/  UISETP.NE.AND UP0, UPT, UR4, 0x6, UPT ;  /* 0x000000060400788c */ /* 0x000fd2000bf05270 */
[----:B------:R-:W-:Y:S05]  /*c8b0*/  BRA.U UP0, `(.L_x_23942) ;  /* 0x00000009000c7547 */ /* 0x000fea000b800000 */
[----:B------:R-:W0:Y:S02]  /*c8c0*/  I2F.S64 R3, R2 ;  /* 0x0000000200037312 */ /* 0x000e240000301400 */
[----:B0-----:R-:W-:Y:S01]  /*c8d0*/  STG.E desc[UR36][R16.64], R3 ;  /* 0x0000000310007986 */ /* 0x001fe2000c101924 */
[----:B------:R-:W-:Y:S05]  /*c8e0*/  EXIT ;  /* 0x000000000000794d */ /* 0x000fea0003800000 */
.L_x_23946:
[----:B------:R-:W0:Y:S02]  /*c8f0*/  I2F.S64 R0, R2 ;  /* 0x0000000200007312 */ /* 0x000e240000301400 */
[----:B0-----:R-:W-:-:S05]  /*c900*/  F2FP.F16.F32.PACK_AB R0, RZ, R0 ;  /* 0x00000000ff00723e */ /* 0x001fca00000000ff */
[----:B------:R-:W-:Y:S01]  /*c910*/  STG.E.U16 desc[UR36][R16.64], R0 ;  /* 0x0000000010007986 */ /* 0x000fe2000c101524 */
[----:B------:R-:W-:Y:S05]  /*c920*/  EXIT ;  /* 0x000000000000794d */ /* 0x000fea0003800000 */
.L_x_23945:
        /* <DEDUP_REMOVED lines=8> */
[----:B0-----:R-:W-:Y:S01]  /*c9b0*/  STG.E.64 desc[UR36][R16.64], R4 ;  /* 0x0000000410007986 */ /* 0x001fe2000c101b24 */
[----:B------:R-:W-:Y:S05]  /*c9c0*/  EXIT ;  /* 0x000000000000794d */ /* 0x000fea0003800000 */
.L_x_23948:
[----:B------:R-:W0:Y:S02]  /*c9d0*/  I2F.S64 R2, R2 ;  /* 0x0000000200027312 */ /* 0x000e240000301400 */
[----:B0-----:R-:W-:-:S04]  /*c9e0*/  F2FP.F16.F32.PACK_AB R3, RZ, R2 ;  /* 0x00000002ff03723e */ /* 0x001fc800000000ff */
[----:B------:R-:W-:-:S05]  /*c9f0*/  PRMT R3, R3, 0x5410, RZ ;  /* 0x0000541003037816 */ /* 0x000fca00000000ff */
[----:B------:R-:W-:Y:S01]  /*ca00*/  STG.E desc[UR36][R16.64], R3 ;  /* 0x0000000310007986 */ /* 0x000fe2000c101924 */
[----:B------:R-:W-:Y:S05]  /*ca10*/  EXIT ;  /* 0x000000000000794d */ /* 0x000fea0003800000 */
.L_x_23947:
[----:B------:R-:W0:Y:S02]  /*ca20*/  I2F.F64.S64 R2, R2 ;  /* 0x0000000200027312 */ /* 0x000e240000301c00 */
[----:B0-----:R-:W-:Y:S01]  /*ca30*/  STG.E.64 desc[UR36][R16.64], R2 ;  /* 0x0000000210007986 */ /* 0x001fe2000c101b24 */
[----:B------:R-:W-:Y:S05]  /*ca40*/  EXIT ;  /* 0x000000000000794d */ /* 0x000fea0003800000 */
.L_x_23938:
        /* <DEDUP_REMOVED lines=12> */
.L_x_23952:
        /* <DEDUP_REMOVED lines=17> */
.L_x_23955:
[----:B------:R-:W-:-:S04]  /*cc20*/  SHF.R.U32.HI R3, RZ, 0x18, R3 ;  /* 0x00000018ff037819 */ /* 0x000fc80000011603 */
[----:B------:R-:W-:-:S04]  /*cc30*/  LOP3.LUT R0, R0, 0x80, R3, 0xf8, !PT ;  /* 0x0000008000007812 */ /* 0x000fc800078ef803 */
[----:B------:R-:W-:-:S07]  /*cc40*/  PRMT R8, R0, 0x7610, R8 ;  /* 0x0000761000087816 */ /* 0x000fce0000000008 */
.L_x_23954:
[----:B------:R-:W-:Y:S05]  /*cc50*/  BSYNC.RECONVERGENT B0 ;  /* 0x0000000000007941 */ /* 0x000fea0003800200 */
.L_x_23953:
[----:B------:R-:W-:Y:S01]  /*cc60*/  STG.E.U8 desc[UR36][R16.64], R8 ;  /* 0x0000000810007986 */ /* 0x000fe2000c101124 */
[----:B------:R-:W-:Y:S05]  /*cc70*/  EXIT ;  /* 0x000000000000794d */ /* 0x000fea0003800000 */
.L_x_23951:
        /* <DEDUP_REMOVED lines=17> */
.L_x_23958:
[----:B------:R-:W-:-:S04]  /*cd90*/  SHF.R.U32.HI R3, RZ, 0x18, R3 ;  /* 0x00000018ff037819 */ /* 0x000fc80000011603 */
[----:B------:R-:W-:-:S04]  /*cda0*/  LOP3.LUT R0, R0, 0x80, R3, 0xf8, !PT ;  /* 0x0000008000007812 */ /* 0x000fc800078ef803 */
[----:B------:R-:W-:-:S07]  /*cdb0*/  PRMT R8, R0, 0x7610, R8 ;  /* 0x0000761000087816 */ /* 0x000fce0000000008 */
.L_x_23957:
[----:B------:R-:W-:Y:S05]  /*cdc0*/  BSYNC.RECONVERGENT B0 ;  /* 0x0000000000007941 */ /* 0x000fea0003800200 */
.L_x_23956:
[----:B------:R-:W-:Y:S01]  /*cdd0*/  STG.E.U8 desc[UR36][R16.64], R8 ;  /* 0x0000000810007986 */ /* 0x000fe2000c101124 */
[----:B------:R-:W-:Y:S05]  /*cde0*/  EXIT ;  /* 0x000000000000794d */ /* 0x000fea0003800000 */
.L_x_23950:
        /* <DEDUP_REMOVED lines=23> */
.L_x_23960:
[----:B------:R-:W-:Y:S01]  /*cf60*/  STG.E.64 desc[UR36][R16.64], R2 ;  /* 0x0000000210007986 */ /* 0x000fe2000c101b24 */
[----:B------:R-:W-:Y:S05]  /*cf70*/  EXIT ;  /* 0x000000000000794d */ /* 0x000fea0003800000 */
.L_x_23959:
[----:B------:R-:W-:Y:S01]  /*cf80*/  STG.E desc[UR36][R16.64], R2 ;  /* 0x0000000210007986 */ /* 0x000fe2000c101924 */
[----:B------:R-:W-:Y:S05]  /*cf90*/  EXIT ;  /* 0x000000000000794d */ /* 0x000fea0003800000 */
.L_x_23949:
        /* <DEDUP_REMOVED lines=11> */
.L_x_23962:
[----:B------:R-:W-:Y:S01]  /*d050*/  CS2R R6, SRZ ;  /* 0x0000000000067805 */ /* 0x000fe2000001ff00 */
[----:B------:R-:W0:Y:S04]  /*d060*/  I2F.F64.S64 R4, R2 ;  /* 0x0000000200047312 */ /* 0x000e280000301c00 */
[----:B0-----:R-:W-:Y:S01]  /*d070*/  STG.E.128 desc[UR36][R16.64], R4 ;  /* 0x0000000410007986 */ /* 0x001fe2000c101d24 */
[----:B------:R-:W-:Y:S05]  /*d080*/  EXIT ;  /* 0x000000000000794d */ /* 0x000fea0003800000 */
.L_x_23961:
[----:B------:R-:W-:-:S09]  /*d090*/  UISETP.NE.AND UP0, UPT, UR4, 0xf, UPT ;  /* 0x0000000f0400788c */ /* 0x000fd2000bf05270 */
[----:B------:R-:W-:Y:S05]  /*d0a0*/  BRA.U !UP0, `(.L_x_23963) ;  /* 0x0000000108e87547 */ /* 0x000fea000b800000 */
[----:B------:R-:W-:-:S09]  /*d0b0*/  UISETP.NE.AND UP0, UPT, UR4, 0x17, UPT ;  /* 0x000000170400788c */ /* 0x000fd2000bf05270 */
[----:B------:R-:W-:Y:S05]  /*d0c0*/  BRA.U !UP0, `(.L_x_23964) ;  /* 0x0000000108907547 */ /* 0x000fea000b800000 */
[----:B------:R-:W-:-:S09]  /*d0d0*/  UISETP.NE.AND UP0, UPT, UR4, 0x18, UPT ;  /* 0x000000180400788c */ /* 0x000fd2000bf05270 */
[----:B------:R-:W-:Y:S05]  /*d0e0*/  BRA.U !UP0, `(.L_x_23965) ;  /* 0x0000000108447547 */ /* 0x000fea000b800000 */
.L_x_23942:
        /* <DEDUP_REMOVED lines=16> */
.L_x_23966:
[----:B------:R-:W-:Y:S05]  /*d1f0*/  EXIT ;  /* 0x000000000000794d */ /* 0x000fea0003800000 */
.L_x_23965:
        /* <DEDUP_REMOVED lines=13> */
.L_x_23968:
[----:B------:R-:W-:Y:S05]  /*d2d0*/  BSYNC.RECONVERGENT B0 ;  /* 0x0000000000007941 */ /* 0x000fea0003800200 */
.L_x_23967:
[----:B------:R-:W-:-:S05]  /*d2e0*/  LOP3.LUT R5, R0, 0x80, R5, 0xf8, !PT ;  /* 0x0000008000057812 */ /* 0x000fca00078ef805 */
[----:B------:R-:W-:Y:S01]  /*d2f0*/  STG.E.U8 desc[UR36][R16.64], R5 ;  /* 0x0000000510007986 */ /* 0x000fe2000c101124 */
[----:B------:R-:W-:Y:S05]  /*d300*/  EXIT ;  /* 0x000000000000794d */ /* 0x000fea0003800000 */
.L_x_23964:
        /* <DEDUP_REMOVED lines=12> */
.L_x_23970:
[----:B------:R-:W-:Y:S02]  /*d3d0*/  ISETP.GT.U32.AND P0, PT, R4, 0x7f800000, PT ;  /* 0x7f8000000400780c */ /* 0x000fe40003f04070 */
[----:B------:R-:W-:-:S04]  /*d3e0*/  MOV R0, 0x7f ;  /* 0x0000007f00007802 */ /* 0x000fc80000000f00 */
[----:B------:R-:W-:-:S07]  /*d3f0*/  SEL R0, R0, 0x7c, P0 ;  /* 0x0000007c00007807 */ /* 0x000fce0000000000 */
.L_x_23971:
[----:B------:R-:W-:Y:S05]  /*d400*/  BSYNC.RECONVERGENT B0 ;  /* 0x0000000000007941 */ /* 0x000fea0003800200 */
.L_x_23969:
[----:B------:R-:W-:-:S04]  /*d410*/  SHF.R.U32.HI R3, RZ, 0x18, R3 ;  /* 0x00000018ff037819 */ /* 0x000fc80000011603 */
[----:B------:R-:W-:-:S05]  /*d420*/  LOP3.LUT R3, R0, 0x80, R3, 0xf8, !PT ;  /* 0x0000008000037812 */ /* 0x000fca00078ef803 */
[----:B------:R-:W-:Y:S01]  /*d430*/  STG.E.U8 desc[UR36][R16.64], R3 ;  /* 0x0000000310007986 */ /* 0x000fe2000c101124 */
[----:B------:R-:W-:Y:S05]  /*d440*/  EXIT ;  /* 0x000000000000794d */ /* 0x000fea0003800000 */
.L_x_23963:
[----:B------:R-:W0:Y:S02]  /*d450*/  I2F.S64 R0, R2 ;  /* 0x0000000200007312 */ /* 0x000e240000301400 */
[----:B0-----:R-:W-:-:S05]  /*d460*/  F2FP.BF16.F32.PACK_AB R0, RZ, R0 ;  /* 0x00000000ff00723e */ /* 0x001fca00000010ff */
[----:B------:R-:W-:Y:S01]  /*d470*/  STG.E.U16 desc[UR36][R16.64], R0 ;  /* 0x0000000010007986 */ /* 0x000fe2000c101524 */
[----:B------:R-:W-:Y:S05]  /*d480*/  EXIT ;  /* 0x000000000000794d */ /* 0x000fea0003800000 */
        .weak           $__internal_24_$__cuda_sm20_div_s64
        .type           $__internal_24_$__cuda_sm20_div_s64,@function
        .size           $__internal_24_$__cuda_sm20_div_s64,(.L_x_32775 - $__internal_24_$__cuda_sm20_div_s64)
$__internal_24_$__cuda_sm20_div_s64:
[----:B------:R-:W-:Y:S01]  /*d490*/  UIADD3 UR4, UP1, UPT, URZ, -UR40, URZ ;  /* 0x80000028ff047290 */ /* 0x000fe2000ff3e0ff */
[----:B------:R-:W-:Y:S01]  /*d4a0*/  ISETP.GE.AND P3, PT, R9, RZ, PT ;  /* 0x000000ff0900720c */ /* 0x000fe20003f66270 */
[----:B------:R-:W-:Y:S02]  /*d4b0*/  UISETP.GE.AND UP0, UPT, UR41, URZ, UPT ;  /* 0x000000ff2900728c */ /* 0x000fe4000bf06270 */
[----:B------:R-:W-:Y:S02]  /*d4c0*/  UIADD3.X UR5, UPT, UPT, URZ, ~UR41, URZ, UP1, !UPT ;  /* 0x80000029ff057290 */ /* 0x000fe40008ffe4ff */
[----:B------:R-:W-:Y:S02]  /*d4d0*/  USEL UR4, UR4, UR40, !UP0 ;  /* 0x0000002804047287 */ /* 0x000fe4000c000000 */
[----:B------:R-:W-:-:S09]  /*d4e0*/  USEL UR5, UR5, UR41, !UP0 ;  /* 0x0000002905057287 */ /* 0x000fd2000c000000 */
[----:B------:R-:W0:Y:S02]  /*d4f0*/  I2F.U64.RP R10, UR4 ;  /* 0x00000004000a7d12 */ /* 0x000e240008309000 */
[----:B0-----:R-:W0:Y:S02]  /*d500*/  MUFU.RCP R10, R10 ;  /* 0x0000000a000a7308 */ /* 0x001e240000001000 */
[----:B0-----:R-:W-:-:S15]  /*d510*/  VIADD R4, R10, 0x1ffffffe ;  /* 0x1ffffffe0a047836 */ /* 0x001fde0000000000 */
[----:B------:R-:W-:-:S15]  /*d520*/  NOP ;  /* 0x0000000000007918 */ /* 0x000fde0000000000 */
[----:B------:R-:W-:-:S15]  /*d530*/  NOP ;  /* 0x0000000000007918 */ /* 0x000fde0000000000 */
[----:B------:R-:W-:-:S15]  /*d540*/  NOP ;  /* 0x0000000000007918 */ /* 0x000fde0000000000 */
[----:B------:R-:W0:Y:S02]  /*d550*/  F2I.U64.TRUNC R4, R4 ;  /* 0x0000000400047311 */ /* 0x000e24000020d800 */
[----:B0-----:R-:W-:-:S04]  /*d560*/  IMAD.WIDE.U32 R2, R4, UR4, RZ ;  /* 0x0000000404027c25 */ /* 0x001fc8000f8e00ff */
[----:B------:R-:W-:Y:S01]  /*d570*/  IMAD R3, R4, UR5, R3 ;  /* 0x0000000504037c24 */ /* 0x000fe2000f8e0203 */
[----:B------:R-:W-:-:S03]  /*d580*/  IADD3 R11, P0, PT, RZ, -R2, RZ ;  /* 0x80000002ff0b7210 */ /* 0x000fc60007f1e0ff */
[----:B------:R-:W-:Y:S02]  /*d590*/  IMAD R3, R5, UR4, R3 ;  /* 0x0000000405037c24 */ /* 0x000fe4000f8e0203 */
[----:B------:R-:W-:-:S04]  /*d5a0*/  IMAD.HI.U32 R2, R4, R11, RZ ;  /* 0x0000000b04027227 */ /* 0x000fc800078e00ff */
[----:B------:R-:W-:Y:S01]  /*d5b0*/  IMAD.X R13, RZ, RZ, ~R3, P0 ;  /* 0x000000ffff0d7224 */ /* 0x000fe200000e0e03 */
[----:B------:R-:W-:-:S03]  /*d5c0*/  MOV R3, R4 ;  /* 0x0000000400037202 */ /* 0x000fc60000000f00 */
[-C--:B------:R-:W-:Y:S02]  /*d5d0*/  IMAD R15, R5, R13.reuse, RZ ;  /* 0x0000000d050f7224 */ /* 0x080fe400078e02ff */
[----:B------:R-:W-:-:S04]  /*d5e0*/  IMAD.WIDE.U32 R2, P0, R4, R13, R2 ;  /* 0x0000000d04027225 */ /* 0x000fc80007800002 */
[----:B------:R-:W-:-:S04]  /*d5f0*/  IMAD.HI.U32 R13, R5, R13, RZ ;  /* 0x0000000d050d7227 */ /* 0x000fc800078e00ff */
[----:B------:R-:W-:-:S04]  /*d600*/  IMAD.HI.U32 R2, P1, R5, R11, R2 ;  /* 0x0000000b05027227 */ /* 0x000fc80007820002 */
[----:B------:R-:W-:Y:S01]  /*d610*/  IMAD.X R10, R13, 0x1, R5, P0 ;  /* 0x000000010d0a7824 */ /* 0x000fe200000e0605 */
[----:B------:R-:W-:-:S04]  /*d620*/  IADD3 R3, P2, PT, R15, R2, RZ ;  /* 0x000000020f037210 */ /* 0x000fc80007f5e0ff */
[----:B------:R-:W-:Y:S01]  /*d630*/  IADD3.X R10, PT, PT, RZ, RZ, R10, P2, P1 ;  /* 0x000000ffff0a7210 */ /* 0x000fe200017e240a */
[----:B------:R-:W-:-:S04]  /*d640*/  IMAD.WIDE.U32 R4, R3, UR4, RZ ;  /* 0x0000000403047c25 */ /* 0x000fc8000f8e00ff */
[----:B------:R-:W-:Y:S01]  /*d650*/  IMAD R5, R3, UR5, R5 ;  /* 0x0000000503057c24 */ /* 0x000fe2000f8e0205 */
[----:B------:R-:W-:-:S03]  /*d660*/  IADD3 R11, P0, PT, RZ, -R4, RZ ;  /* 0x80000004ff0b7210 */ /* 0x000fc60007f1e0ff */
[----:B------:R-:W-:Y:S02]  /*d670*/  IMAD R5, R10, UR4, R5 ;  /* 0x000000040a057c24 */ /* 0x000fe4000f8e0205 */
[----:B------:R-:W-:-:S04]  /*d680*/  IMAD.HI.U32 R2, R3, R11, RZ ;  /* 0x0000000b03027227 */ /* 0x000fc800078e00ff */
[----:B------:R-:W-:Y:S01]  /*d690*/  IMAD.X R13, RZ, RZ, ~R5, P0 ;  /* 0x000000ffff0d7224 */ /* 0x000fe200000e0e05 */
[----:B------:R-:W-:-:S03]  /*d6a0*/  IADD3 R5, P4, PT, RZ, -R8, RZ ;  /* 0x80000008ff057210 */ /* 0x000fc60007f9e0ff */
[----:B------:R-:W-:Y:S01]  /*d6b0*/  IMAD.WIDE.U32 R2, P0, R3, R13, R2 ;  /* 0x0000000d03027225 */ /* 0x000fe20007800002 */
[----:B------:R-:W-:Y:S02]  /*d6c0*/  SEL R5, R5, R8, !P3 ;  /* 0x0000000805057207 */ /* 0x000fe40005800000 */
[----:B------:R-:W-:Y:S01]  /*d6d0*/  IADD3.X R8, PT, PT, RZ, ~R9, RZ, P4, !PT ;  /* 0x80000009ff087210 */ /* 0x000fe200027fe4ff */
[----:B------:R-:W-:-:S03]  /*d6e0*/  IMAD.HI.U32 R2, P1, R10, R11, R2 ;  /* 0x0000000b0a027227 */ /* 0x000fc60007820002 */
[----:B------:R-:W-:Y:S01]  /*d6f0*/  SEL R11, R8, R9, !P3 ;  /* 0x00000009080b7207 */ /* 0x000fe20005800000 */
[CC--:B------:R-:W-:Y:S02]  /*d700*/  IMAD R3, R10.reuse, R13.reuse, RZ ;  /* 0x0000000d0a037224 */ /* 0x0c0fe400078e02ff */
[----:B------:R-:W-:-:S03]  /*d710*/  IMAD.HI.U32 R13, R10, R13, RZ ;  /* 0x0000000d0a0d7227 */ /* 0x000fc600078e00ff */
[----:B------:R-:W-:Y:S01]  /*d720*/  IADD3 R4, P2, PT, R3, R2, RZ ;  /* 0x0000000203047210 */ /* 0x000fe20007f5e0ff */
[----:B------:R-:W-:Y:S02]  /*d730*/  IMAD.X R10, R13, 0x1, R10, P0 ;  /* 0x000000010d0a7824 */ /* 0x000fe400000e060a */
[----:B------:R-:W-:Y:S02]  /*d740*/  IMAD.MOV.U32 R3, RZ, RZ, RZ ;  /* 0x000000ffff037224 */ /* 0x000fe400078e00ff */
[----:B------:R-:W-:Y:S01]  /*d750*/  IMAD.HI.U32 R2, R4, R5, RZ ;  /* 0x0000000504027227 */ /* 0x000fe200078e00ff */
[----:B------:R-:W-:-:S03]  /*d760*/  IADD3.X R10, PT, PT, RZ, RZ, R10, P2, P1 ;  /* 0x000000ffff0a7210 */ /* 0x000fc600017e240a */
[----:B------:R-:W-:-:S04]  /*d770*/  IMAD.WIDE.U32 R2, R4, R11, R2 ;  /* 0x0000000b04027225 */ /* 0x000fc800078e0002 */
[C---:B------:R-:W-:Y:S02]  /*d780*/  IMAD R13, R10.reuse, R11, RZ ;  /* 0x0000000b0a0d7224 */ /* 0x040fe400078e02ff */
[----:B------:R-:W-:-:S04]  /*d790*/  IMAD.HI.U32 R2, P0, R10, R5, R2 ;  /* 0x000000050a027227 */ /* 0x000fc80007800002 */
[----:B------:R-:W-:Y:S01]  /*d7a0*/  IMAD.HI.U32 R4, R10, R11, RZ ;  /* 0x0000000b0a047227 */ /* 0x000fe200078e00ff */
[----:B------:R-:W-:-:S04]  /*d7b0*/  IADD3 R13, P1, PT, R13, R2, RZ ;  /* 0x000000020d0d7210 */ /* 0x000fc80007f3e0ff */
[----:B------:R-:W-:Y:S01]  /*d7c0*/  IADD3.X R4, PT, PT, R4, RZ, RZ, P0, !PT ;  /* 0x000000ff04047210 */ /* 0x000fe200007fe4ff */
[----:B------:R-:W-:-:S04]  /*d7d0*/  IMAD.WIDE.U32 R2, R13, UR4, RZ ;  /* 0x000000040d027c25 */ /* 0x000fc8000f8e00ff */
[----:B------:R-:W-:Y:S01]  /*d7e0*/  IMAD.X R4, RZ, RZ, R4, P1 ;  /* 0x000000ffff047224 */ /* 0x000fe200008e0604 */
[----:B------:R-:W-:Y:S01]  /*d7f0*/  IADD3 R10, P1, PT, -R2, R5, RZ ;  /* 0x00000005020a7210 */ /* 0x000fe20007f3e1ff */
[----:B------:R-:W-:-:S03]  /*d800*/  IMAD R3, R13, UR5, R3 ;  /* 0x000000050d037c24 */ /* 0x000fc6000f8e0203 */
[----:B------:R-:W-:Y:S01]  /*d810*/  ISETP.GE.U32.AND P0, PT, R10, UR4, PT ;  /* 0x000000040a007c0c */ /* 0x000fe2000bf06070 */
[----:B------:R-:W-:-:S04]  /*d820*/  IMAD R2, R4, UR4, R3 ;  /* 0x0000000404027c24 */ /* 0x000fc8000f8e0203 */
[----:B------:R-:W-:Y:S01]  /*d830*/  IMAD.X R11, R11, 0x1, ~R2, P1 ;  /* 0x000000010b0b7824 */ /* 0x000fe200008e0e02 */
[----:B------:R-:W-:Y:S02]  /*d840*/  IADD3 R5, P1, PT, R10, -UR4, RZ ;  /* 0x800000040a057c10 */ /* 0x000fe4000ff3e0ff */
[----:B------:R-:W-:Y:S02]  /*d850*/  IADD3 R2, P2, PT, R13, 0x1, RZ ;  /* 0x000000010d027810 */ /* 0x000fe40007f5e0ff */
[C---:B------:R-:W-:Y:S02]  /*d860*/  ISETP.GE.U32.AND.EX P0, PT, R11.reuse, UR5, PT, P0 ;  /* 0x000000050b007c0c */ /* 0x040fe4000bf06100 */
[----:B------:R-:W-:Y:S02]  /*d870*/  IADD3.X R8, PT, PT, R11, ~UR5, RZ, P1, !PT ;  /* 0x800000050b087c10 */ /* 0x000fe40008ffe4ff */
[----:B------:R-:W-:Y:S02]  /*d880*/  SEL R5, R5, R10, P0 ;  /* 0x0000000a05057207 */ /* 0x000fe40000000000 */
[----:B------:R-:W-:-:S02]  /*d890*/  IADD3.X R3, PT, PT, RZ, R4, RZ, P2, !PT ;  /* 0x00000004ff037210 */ /* 0x000fc400017fe4ff */
[----:B------:R-:W-:Y:S02]  /*d8a0*/  SEL R13, R2, R13, P0 ;  /* 0x0000000d020d7207 */ /* 0x000fe40000000000 */
[----:B------:R-:W-:Y:S02]  /*d8b0*/  SEL R8, R8, R11, P0 ;  /* 0x0000000b08087207 */ /* 0x000fe40000000000 */
[----:B------:R-:W-:Y:S02]  /*d8c0*/  ISETP.GE.U32.AND P1, PT, R5, UR4, PT ;  /* 0x0000000405007c0c */ /* 0x000fe4000bf26070 */
[----:B------:R-:W-:Y:S02]  /*d8d0*/  SEL R4, R3, R4, P0 ;  /* 0x0000000403047207 */ /* 0x000fe40000000000 */
[----:B------:R-:W-:Y:S02]  /*d8e0*/  IADD3 R2, P2, PT, R13, 0x1, RZ ;  /* 0x000000010d027810 */ /* 0x000fe40007f5e0ff */
[----:B------:R-:W-:-:S02]  /*d8f0*/  ISETP.GE.U32.AND.EX P0, PT, R8, UR5, PT, P1 ;  /* 0x0000000508007c0c */ /* 0x000fc4000bf06110 */
[----:B------:R-:W-:Y:S01]  /*d900*/  LOP3.LUT R8, R9, UR41, RZ, 0x3c, !PT ;  /* 0x0000002909087c12 */ /* 0x000fe2000f8e3cff */
[----:B------:R-:W-:Y:S01]  /*d910*/  IMAD.X R3, RZ, RZ, R4, P2 ;  /* 0x000000ffff037224 */ /* 0x000fe200010e0604 */
[----:B------:R-:W-:Y:S02]  /*d920*/  SEL R2, R2, R13, P0 ;  /* 0x0000000d02027207 */ /* 0x000fe40000000000 */
[----:B------:R-:W-:Y:S02]  /*d930*/  ISETP.GE.AND P1, PT, R8, RZ, PT ;  /* 0x000000ff0800720c */ /* 0x000fe40003f26270 */
[----:B------:R-:W-:Y:S02]  /*d940*/  SEL R3, R3, R4, P0 ;  /* 0x0000000403037207 */ /* 0x000fe40000000000 */
[----:B------:R-:W-:Y:S02]  /*d950*/  IADD3 R5, P2, PT, RZ, -R2, RZ ;  /* 0x80000002ff057210 */ /* 0x000fe40007f5e0ff */
[----:B------:R-:W-:-:S02]  /*d960*/  ISETP.NE.U32.AND P0, PT, RZ, UR40, PT ;  /* 0x00000028ff007c0c */ /* 0x000fc4000bf05070 */
[----:B------:R-:W-:Y:S01]  /*d970*/  SEL R2, R5, R2, !P1 ;  /* 0x0000000205027207 */ /* 0x000fe20004800000 */
[----:B------:R-:W-:Y:S01]  /*d980*/  IMAD.X R4, RZ, RZ, ~R3, P2 ;  /* 0x000000ffff047224 */ /* 0x000fe200010e0e03 */
[----:B------:R-:W-:Y:S01]  /*d990*/  ISETP.NE.AND.EX P0, PT, RZ, UR41, PT, P0 ;  /* 0x00000029ff007c0c */ /* 0x000fe2000bf05300 */
[----:B------:R-:W-:-:S03]  /*d9a0*/  IMAD.MOV.U32 R5, RZ, RZ, 0x0 ;  /* 0x00000000ff057424 */ /* 0x000fc600078e00ff */
[----:B------:R-:W-:Y:S02]  /*d9b0*/  SEL R3, R4, R3, !P1 ;  /* 0x0000000304037207 */ /* 0x000fe40004800000 */
[----:B------:R-:W-:Y:S02]  /*d9c0*/  MOV R4, R0 ;  /* 0x0000000000047202 */ /* 0x000fe40000000f00 */
[----:B------:R-:W-:Y:S02]  /*d9d0*/  SEL R2, R2, 0xffffffff, P0 ;  /* 0xffffffff02027807 */ /* 0x000fe40000000000 */
[----:B------:R-:W-:Y:S01]  /*d9e0*/  SEL R3, R3, 0xffffffff, P0 ;  /* 0xffffffff03037807 */ /* 0x000fe20000000000 */
[----:B------:R-:W-:Y:S06]  /*d9f0*/  RET.REL.NODEC R4 `(_ZN2at6native18elementwise_kernelILi128ELi4EZNS0_15gpu_kernel_implINS0_13BUnaryFunctorIlllZZZNS0_15binary_internal21div_floor_kernel_cudaERNS_18TensorIteratorBaseEENKUlvE_clEvENKUlvE2_clEvEUlllE_EEEEvS6_RKT_EUliE_EEviT1_) ;  /* 0xffffff2404807950 */ /* 0x000fec0003c3ffff */
.L_x_23972:
        /* <DEDUP_REMOVED lines=16> */
.L_x_32775:


//--------------------- .text._ZN2at6native27unrolled_elementwise_kernelINS0_13BUnaryFunctorIlllZZZNS0_15binary_internal21div_floor_kernel_cudaERNS_18TensorIteratorBaseEENKUlvE_clEvENKUlvE2_clEvEUlllE_EESt5arrayIPcLm2EELi4E23TrivialOffsetCalculatorILi1EjESE_NS0_6memory12LoadWithCastILi1EEENSF_13StoreWithCastILi1EEEEEviT_T0_T2_T3_T4_T5_ --------------------------
	.section	.text._ZN2at6native27unrolled_elementwise_kernelINS0_13BUnaryFunctorIlllZZZNS0_15binary_internal21div_floor_kernel_cudaERNS_18TensorIteratorBaseEENKUlvE_clEvENKUlvE2_clEvEUlllE_EESt5arrayIPcLm2EELi4E23TrivialOffsetCalculatorILi1EjESE_NS0_6memory12LoadWithCastILi1EEENSF_13StoreWithCastILi1EEEEEviT_T0_T2_T3_T4_T5_,"ax",@progbits
	.align	128
        .global         _ZN2at6native27unrolled_elementwise_kernelINS0_13BUnaryFunctorIlllZZZNS0_15binary_internal21div_floor_kernel_cudaERNS_18TensorIteratorBaseEENKUlvE_clEvENKUlvE2_clEvEUlllE_EESt5arrayIPcLm2EELi4E23TrivialOffsetCalculatorILi1EjESE_NS0_6memory12LoadWithCastILi1EEENSF_13StoreWithCastILi1EEEEEviT_T0_T2_T3_T4_T5_
        .type           _ZN2at6native27unrolled_elementwise_kernelINS0_13BUnaryFunctorIlllZZZNS0_15binary_internal21div_floor_kernel_cudaERNS_18TensorIteratorBaseEENKUlvE_clEvENKUlvE2_clEvEUlllE_EESt5arrayIPcLm2EELi4E23TrivialOffsetCalculatorILi1EjESE_NS0_6memory12LoadWithCastILi1EEENSF_13StoreWithCastILi1EEEEEviT_T0_T2_T3_T4_T5_,@function
        .size           _ZN2at6native27unrolled_elementwise_kernelINS0_13BUnaryFunctorIlllZZZNS0_15binary_internal21div_floor_kernel_cudaERNS_18TensorIteratorBaseEENKUlvE_clEvENKUlvE2_clEvEUlllE_EESt5arrayIPcLm2EELi4E23TrivialOffsetCalculatorILi1EjESE_NS0_6memory12LoadWithCastILi1EEENSF_13StoreWithCastILi1EEEEEviT_T0_T2_T3_T4_T5_,(.L_x_32776 - _ZN2at6native27unrolled_elementwise_kernelINS0_13BUnaryFunctorIlllZZZNS0_15binary_internal21div_floor_kernel_cudaERNS_18TensorIteratorBaseEENKUlvE_clEvENKUlvE2_clEvEUlllE_EESt5arrayIPcLm2EELi4E23TrivialOffsetCalculatorILi1EjESE_NS0_6memory12LoadWithCastILi1EEENSF_13StoreWithCastILi1EEEEEviT_T0_T2_T3_T4_T5_)
        .other          _ZN2at6native27unrolled_elementwise_kernelINS0_13BUnaryFunctorIlllZZZNS0_15binary_internal21div_floor_kernel_cudaERNS_18TensorIteratorBaseEENKUlvE_clEvENKUlvE2_clEvEUlllE_EESt5arrayIPcLm2EELi4E23TrivialOffsetCalculatorILi1EjESE_NS0_6memory12LoadWithCastILi1EEENSF_13StoreWithCastILi1EEEEEviT_T0_T2_T3_T4_T5_,@"STO_CUDA_ENTRY STV_DEFAULT"
_ZN2at6native27unrolled_elementwise_kernelINS0_13BUnaryFunctorIlllZZZNS0_15binary_internal21div_floor_kernel_cudaERNS_18TensorIteratorBaseEENKUlvE_clEvENKUlvE2_clEvEUlllE_EESt5arrayIPcLm2EELi4E23TrivialOffsetCalculatorILi1EjESE_NS0_6memory12LoadWithCastILi1EEENSF_13StoreWithCastILi1EEEEEviT_T0_T2_T3_T4_T5_:
.text._ZN2at6native27unrolled_elementwise_kernelINS0_13BUnaryFunctorIlllZZZNS0_15binary_internal21div_floor_kernel_cudaERNS_18TensorIteratorBaseEENKUlvE_clEvENKUlvE2_clEvEUlllE_EESt5arrayIPcLm2EELi4E23TrivialOffsetCalculatorILi1EjESE_NS0_6memory12LoadWithCastILi1EEENSF_13StoreWithCastILi1EEEEEviT_T0_T2_T3_T4_T5_:
        /* <DEDUP_REMOVED lines=32> */
.L_x_23978:
[----:B------:R1:W5:Y:S01]  /*0200*/  LDG.E.U8 R22, desc[UR36][R2.64] ;  /* 0x0000002402167981 */ /* 0x000362000c1e1100 */
[----:B------:R-:W-:Y:S01]  /*0210*/  IMAD.MOV.U32 R23, RZ, RZ, RZ ;  /* 0x000000ffff177224 */ /* 0x000fe200078e00ff */
[----:B------:R-:W-:Y:S06]  /*0220*/  BRA `(.L_x_23980) ;  /* 0x0000000c00407947 */ /* 0x000fec0003800000 */
.L_x_23977:
        /* <DEDUP_REMOVED lines=8> */
.L_x_23982:
[----:B------:R-:W2:Y:S02]  /*02b0*/  LDG.E R22, desc[UR36][R2.64] ;  /* 0x0000002402167981 */ /* 0x000ea4000c1e1900 */
[----:B--2---:R-:W-:Y:S01]  /*02c0*/  SHF.R.S32.HI R23, RZ, 0x1f, R22 ;  /* 0x0000001fff177819 */ /* 0x004fe20000011416 */
[----:B------:R-:W-:Y:S06]  /*02d0*/  BRA `(.L_x_23980) ;  /* 0x0000000c00147947 */ /* 0x000fec0003800000 */
.L_x_23981:
[----:B------:R-:W2:Y:S02]  /*02e0*/  LDG.E.S16 R22, desc[UR36][R2.64] ;  /* 0x0000002402167981 */ /* 0x000ea4000c1e1700 */
[----:B--2---:R-:W-:Y:S01]  /*02f0*/  SHF.R.S32.HI R23, RZ, 0x1f, R22 ;  /* 0x0000001fff177819 */ /* 0x004fe20000011416 */
[----:B------:R-:W-:Y:S06]  /*0300*/  BRA `(.L_x_23980) ;  /* 0x0000000c00087947 */ /* 0x000fec0003800000 */
.L_x_23976:
        /* <DEDUP_REMOVED lines=9> */
.L_x_23984:
[----:B------:R-:W2:Y:S02]  /*03a0*/  LDG.E.U16 R2, desc[UR36][R2.64] ;  /* 0x0000002402027981 */ /* 0x000ea4000c1e1500 */
[----:B--2---:R-:W-:-:S06]  /*03b0*/  HADD2.F32 R22, -RZ, R2.H0_H0 ;  /* 0x20000002ff167230 */ /* 0x004fcc0000004100 */
[----:B------:R-:W2:Y:S02]  /*03c0*/  F2I.S64.TRUNC R22, R22 ;  /* 0x0000001600167311 */ /* 0x000ea4000020d900 */
[----:B--2---:R-:W-:Y:S05]  /*03d0*/  BRA `(.L_x_23980) ;  /* 0x0000000800d47947 */ /* 0x004fea0003800000 */
.L_x_23983:
        /* <DEDUP_REMOVED lines=9> */
.L_x_23986:
[----:B------:R-:W2:Y:S02]  /*0470*/  LDG.E.U16 R2, desc[UR36][R2.64] ;  /* 0x0000002402027981 */ /* 0x000ea4000c1e1500 */
[----:B--2---:R-:W-:-:S06]  /*0480*/  HADD2.F32 R22, -RZ, R2.H0_H0 ;  /* 0x20000002ff167230 */ /* 0x004fcc0000004100 */
[----:B------:R-:W2:Y:S02]  /*0490*/  F2I.S64.TRUNC R22, R22 ;  /* 0x0000001600167311 */ /* 0x000ea4000020d900 */
[----:B--2---:R-:W-:Y:S05]  /*04a0*/  BRA `(.L_x_23980) ;  /* 0x0000000800a07947 */ /* 0x004fea0003800000 */
.L_x_23985:
[----:B------:R-:W2:Y:S02]  /*04b0*/  LDG.E.64 R2, desc[UR36][R2.64] ;  /* 0x0000002402027981 */ /* 0x000ea4000c1e1b00 */
[----:B--2---:R2:W3:Y:S02]  /*04c0*/  F2I.S64.F64.TRUNC R22, R2 ;  /* 0x0000000200167311 */ /* 0x0044e4000030d900 */
[----:B--23--:R-:W-:Y:S05]  /*04d0*/  BRA `(.L_x_23980) ;  /* 0x0000000800947947 */ /* 0x00cfea0003800000 */
.L_x_23975:
        /* <DEDUP_REMOVED lines=13> */
.L_x_23989:
[----:B------:R-:W2:Y:S02]  /*05b0*/  LDG.E.64 R2, desc[UR36][R2.64] ;  /* 0x0000002402027981 */ /* 0x000ea4000c1e1b00 */
[----:B--2---:R2:W3:Y:S02]  /*05c0*/  F2I.S64.F64.TRUNC R22, R2 ;  /* 0x0000000200167311 */ /* 0x0044e4000030d900 */
[----:B--23--:R-:W-:Y:S05]  /*05d0*/  BRA `(.L_x_23980) ;  /* 0x0000000800547947 */ /* 0x00cfea0003800000 */
.L_x_23988:
        /* <DEDUP_REMOVED lines=26> */
.L_x_23991:
        /* <DEDUP_REMOVED lines=11> */
[----:B------:R2:W3:Y:S02]  /*0830*/  F2I.S64.TRUNC R22, R0 ;  /* 0x0000000000167311 */ /* 0x0004e4000020d900 */
[----:B--23--:R-:W-:Y:S05]  /*0840*/  BRA `(.L_x_23980) ;  /* 0x0000000400b87947 */ /* 0x00cfea0003800000 */
.L_x_23990:
[----:B------:R-:W2:Y:S02]  /*0850*/  LDG.E.U16 R22, desc[UR36][R2.64] ;  /* 0x0000002402167981 */ /* 0x000ea4000c1e1500 */
[----:B--2---:R-:W-:-:S06]  /*0860*/  IMAD.U32 R22, R22, 0x10000, RZ ;  /* 0x0001000016167824 */ /* 0x004fcc00078e00ff */
[----:B------:R-:W2:Y:S02]  /*0870*/  F2I.S64.TRUNC R22, R22 ;  /* 0x0000001600167311 */ /* 0x000ea4000020d900 */
[----:B--2---:R-:W-:Y:S05]  /*0880*/  BRA `(.L_x_23980) ;  /* 0x0000000400a87947 */ /* 0x004fea0003800000 */
.L_x_23987:
        /* <DEDUP_REMOVED lines=11> */
.L_x_23994:
        /* <DEDUP_REMOVED lines=21> */
.L_x_23998:
[----:B------:R-:W-:Y:S05]  /*0a90*/  BSYNC.RECONVERGENT B1 ;  /* 0x0000000000017941 */ /* 0x000fea0003800200 */
.L_x_23997:
[----:B------:R-:W-:Y:S01]  /*0aa0*/  IMAD.SHL.U32 R0, R0, 0x100000, RZ ;  /* 0x0010000000007824 */ /* 0x000fe200078e00ff */
[----:B------:R-:W-:-:S04]  /*0ab0*/  LEA R2, R2, 0x3b800000, 0x17 ;  /* 0x3b80000002027811 */ /* 0x000fc800078eb8ff */
[----:B------:R-:W-:-:S07]  /*0ac0*/  LOP3.LUT R22, R2, R0, R7, 0xfe, !PT ;  /* 0x0000000002167212 */ /* 0x000fce00078efe07 */
.L_x_23996:
[----:B------:R-:W-:Y:S05]  /*0ad0*/  BSYNC.RECONVERGENT B0 ;  /* 0x0000000000007941 */ /* 0x000fea0003800200 */
.L_x_23995:
[----:B------:R-:W4:Y:S02]  /*0ae0*/  F2I.S64.TRUNC R22, R22 ;  /* 0x0000001600167311 */ /* 0x000f24000020d900 */
[----:B----4-:R-:W-:Y:S05]  /*0af0*/  BRA `(.L_x_23980) ;  /* 0x00000004000c7947 */ /* 0x010fea0003800000 */
.L_x_23993:
        /* <DEDUP_REMOVED lines=21> */
.L_x_24002:
[----:B------:R-:W-:Y:S05]  /*0c50*/  BSYNC.RECONVERGENT B1 ;  /* 0x0000000000017941 */ /* 0x000fea0003800200 */
.L_x_24001:
[----:B------:R-:W-:Y:S01]  /*0c60*/  IMAD.SHL.U32 R0, R0, 0x200000, RZ ;  /* 0x0020000000007824 */ /* 0x000fe200078e00ff */
[----:B------:R-:W-:-:S04]  /*0c70*/  LEA R2, R2, 0x37800000, 0x17 ;  /* 0x3780000002027811 */ /* 0x000fc800078eb8ff */
[----:B------:R-:W-:-:S07]  /*0c80*/  LOP3.LUT R22, R2, R0, R7, 0xfe, !PT ;  /* 0x0000000002167212 */ /* 0x000fce00078efe07 */
.L_x_24000:
[----:B------:R-:W-:Y:S05]  /*0c90*/  BSYNC.RECONVERGENT B0 ;  /* 0x0000000000007941 */ /* 0x000fea0003800200 */
.L_x_23999:
[----:B------:R-:W4:Y:S02]  /*0ca0*/  F2I.S64.TRUNC R22, R22 ;  /* 0x0000001600167311 */ /* 0x000f24000020d900 */
[----:B----4-:R-:W-:Y:S05]  /*0cb0*/  BRA `(.L_x_23980) ;  /* 0x00000000009c7947 */ /* 0x010fea0003800000 */
.L_x_23992:
[----:B------:R-:W-:-:S09]  /*0cc0*/  UISETP.NE.AND UP0, UPT, UR4, 0x1c, UPT ;  /* 0x0000001c0400788c */ /* 0x000fd2000bf05270 */
[----:B------:R-:W-:Y:S05]  /*0cd0*/  BRA.U !UP0, `(.L_x_24003) ;  /* 0x00000001088c7547 */ /* 0x000fea000b800000 */
[----:B------:R-:W-:-:S09]  /*0ce0*/  UISETP.NE.AND UP0, UPT, UR4, 0x1d, UPT ;  /* 0x0000001d0400788c */ /* 0x000fd2000bf05270 */
[----:B------:R-:W-:Y:S05]  /*0cf0*/  BRA.U !UP0, `(.L_x_24004) ;  /* 0x00000001087c7547 */ /* 0x000fea000b800000 */
[----:B------:R-:W-:-:S09]  /*0d00*/  UISETP.NE.AND UP0, UPT, UR4, 0x2c, UPT ;  /* 0x0000002c0400788c */ /* 0x000fd2000bf05270 */
[----:B------:R-:W-:Y:S05]  /*0d10*/  BRA.U !UP0, `(.L_x_24005) ;  /* 0x0000000108487547 */ /* 0x000fea000b800000 */
.L_x_23979:
        /* <DEDUP_REMOVED lines=16> */
.L_x_24006:
[----:B------:R-:W-:Y:S01]  /*0e20*/  CS2R R22, SRZ ;  /* 0x0000000000167805 */ /* 0x000fe2000001ff00 */
[----:B------:R-:W-:Y:S06]  /*0e30*/  BRA `(.L_x_23980) ;  /* 0x00000000003c7947 */ /* 0x000fec0003800000 */
.L_x_24005:
        /* <DEDUP_REMOVED lines=8> */
.L_x_24008:
[----:B------:R-:W-:Y:S05]  /*0ec0*/  BSYNC.RECONVERGENT B0 ;  /* 0x0000000000007941 */ /* 0x000fea0003800200 */
.L_x_24007:
[----:B------:R-:W2:Y:S02]  /*0ed0*/  F2I.S64.TRUNC R22, R22 ;  /* 0x0000001600167311 */ /* 0x000ea4000020d900 */
[----:B--2---:R-:W-:Y:S05]  /*0ee0*/  BRA `(.L_x_23980) ;  /* 0x0000000000107947 */ /* 0x004fea0003800000 */
.L_x_24004:
[----:B------:R2:W5:Y:S01]  /*0ef0*/  LDG.E.64 R22, desc[UR36][R2.64] ;  /* 0x0000002402167981 */ /* 0x000562000c1e1b00 */
[----:B------:R-:W-:Y:S05]  /*0f00*/  BRA `(.L_x_23980) ;  /* 0x0000000000087947 */ /* 0x000fea0003800000 */
.L_x_24003:
[----:B------:R3:W5:Y:S01]  /*0f10*/  LDG.E R22, desc[UR36][R2.64] ;  /* 0x0000002402167981 */ /* 0x000762000c1e1900 */
[----:B------:R-:W-:-:S07]  /*0f20*/  IMAD.MOV.U32 R23, RZ, RZ, RZ ;  /* 0x000000ffff177224 */ /* 0x000fce00078e00ff */
.L_x_23980:
[----:B------:R-:W-:-:S07]  /*0f30*/  VIADD R27, R26, 0x80 ;  /* 0x000000801a1b7836 */ /* 0x000fce0000000000 */
.L_x_23974:
[----:B------:R-:W-:Y:S05]  /*0f40*/  BSYNC.RECONVERGENT B6 ;  /* 0x0000000000067941 */ /* 0x000fea0003800200 */
.L_x_23973:
[----:B------:R-:W-:Y:S01]  /*0f50*/  ISETP.GE.AND P0, PT, R27, R28, PT ;  /* 0x0000001c1b00720c */ /* 0x000fe20003f06270 */
[----:B------:R-:W-:Y:S01]  /*0f60*/  BSSY.RECONVERGENT B6, `(.L_x_24009) ;  /* 0x00000eb000067945 */ /* 0x000fe20003800200 */
[----:B------:R-:W-:-:S11]  /*0f70*/  CS2R R18, SRZ ;  /* 0x0000000000127805 */ /* 0x000fd6000001ff00 */
        /* <DEDUP_REMOVED lines=21> */
.L_x_24014:
[----:B------:R4:W5:Y:S01]  /*10d0*/  LDG.E.U8 R18, desc[UR36][R2.64] ;  /* 0x0000002402127981 */ /* 0x000962000c1e1100 */
[----:B------:R-:W-:Y:S01]  /*10e0*/  IMAD.MOV.U32 R19, RZ, RZ, RZ ;  /* 0x000000ffff137224 */ /* 0x000fe200078e00ff */
[----:B------:R-:W-:Y:S06]  /*10f0*/  BRA `(.L_x_24016) ;  /* 0x0000000c00407947 */ /* 0x000fec0003800000 */
.L_x_24013:
        /* <DEDUP_REMOVED lines=8> */
.L_x_24018:
[----:B------:R-:W2:Y:S02]  /*1180*/  LDG.E R18, desc[UR36][R2.64] ;  /* 0x0000002402127981 */ /* 0x000ea4000c1e1900 */
[----:B--2---:R-:W-:Y:S01]  /*1190*/  SHF.R.S32.HI R19, RZ, 0x1f, R18 ;  /* 0x0000001fff137819 */ /* 0x004fe20000011412 */
[----:B------:R-:W-:Y:S06]  /*11a0*/  BRA `(.L_x_24016) ;  /* 0x0000000c00147947 */ /* 0x000fec0003800000 */
.L_x_24017:
[----:B------:R-:W2:Y:S02]  /*11b0*/  LDG.E.S16 R18, desc[UR36][R2.64] ;  /* 0x0000002402127981 */ /* 0x000ea4000c1e1700 */
[----:B--2---:R-:W-:Y:S01]  /*11c0*/  SHF.R.S32.HI R19, RZ, 0x1f, R18 ;  /* 0x0000001fff137819 */ /* 0x004fe20000011412 */
[----:B------:R-:W-:Y:S06]  /*11d0*/  BRA `(.L_x_24016) ;  /* 0x0000000c00087947 */ /* 0x000fec0003800000 */
.L_x_24012:
        /* <DEDUP_REMOVED lines=9> */
.L_x_24020:
[----:B------:R-:W2:Y:S02]  /*1270*/  LDG.E.U16 R2, desc[UR36][R2.64] ;  /* 0x0000002402027981 */ /* 0x000ea4000c1e1500 */
[----:B--2---:R-:W-:-:S06]  /*1280*/  HADD2.F32 R18, -RZ, R2.H0_H0 ;  /* 0x20000002ff127230 */ /* 0x004fcc0000004100 */
[----:B------:R-:W3:Y:S02]  /*1290*/  F2I.S64.TRUNC R18, R18 ;  /* 0x0000001200127311 */ /* 0x000ee4000020d900 */
[----:B---3--:R-:W-:Y:S05]  /*12a0*/  BRA `(.L_x_24016) ;  /* 0x0000000800d47947 */ /* 0x008fea0003800000 */
.L_x_24019:
        /* <DEDUP_REMOVED lines=9> */
.L_x_24022:
[----:B------:R-:W2:Y:S02]  /*1340*/  LDG.E.U16 R2, desc[UR36][R2.64] ;  /* 0x0000002402027981 */ /* 0x000ea4000c1e1500 */
[----:B--2---:R-:W-:-:S06]  /*1350*/  HADD2.F32 R18, -RZ, R2.H0_H0 ;  /* 0x20000002ff127230 */ /* 0x004fcc0000004100 */
[----:B------:R-:W3:Y:S02]  /*1360*/  F2I.S64.TRUNC R18, R18 ;  /* 0x0000001200127311 */ /* 0x000ee4000020d900 */
[----:B---3--:R-:W-:Y:S05]  /*1370*/  BRA `(.L_x_24016) ;  /* 0x0000000800a07947 */ /* 0x008fea0003800000 */
.L_x_24021:
[----:B------:R-:W2:Y:S02]  /*1380*/  LDG.E.64 R2, desc[UR36][R2.64] ;  /* 0x0000002402027981 */ /* 0x000ea4000c1e1b00 */
[----:B--2---:R3:W4:Y:S02]  /*1390*/  F2I.S64.F64.TRUNC R18, R2 ;  /* 0x0000000200127311 */ /* 0x004724000030d900 */
[----:B---34-:R-:W-:Y:S05]  /*13a0*/  BRA `(.L_x_24016) ;  /* 0x0000000800947947 */ /* 0x018fea0003800000 */
.L_x_24011:
        /* <DEDUP_REMOVED lines=13> */
.L_x_24025:
[----:B------:R-:W2:Y:S02]  /*1480*/  LDG.E.64 R2, desc[UR36][R2.64] ;  /* 0x0000002402027981 */ /* 0x000ea4000c1e1b00 */
[----:B--2---:R0:W1:Y:S02]  /*1490*/  F2I.S64.F64.TRUNC R18, R2 ;  /* 0x0000000200127311 */ /* 0x004064000030d900 */
[----:B01----:R-:W-:Y:S05]  /*14a0*/  BRA `(.L_x_24016) ;  /* 0x0000000800547947 */ /* 0x003fea0003800000 */
.L_x_24024:
        /* <DEDUP_REMOVED lines=26> */
.L_x_24027:
        /* <DEDUP_REMOVED lines=13> */
.L_x_24026:
[----:B------:R-:W2:Y:S02]  /*1720*/  LDG.E.U16 R18, desc[UR36][R2.64] ;  /* 0x0000002402127981 */ /* 0x000ea4000c1e1500 */
[----:B--2---:R-:W-:-:S06]  /*1730*/  IMAD.U32 R18, R18, 0x10000, RZ ;  /* 0x0001000012127824 */ /* 0x004fcc00078e00ff */
[----:B------:R-:W0:Y:S02]  /*1740*/  F2I.S64.TRUNC R18, R18 ;  /* 0x0000001200127311 */ /* 0x000e24000020d900 */
[----:B0-----:R-:W-:Y:S05]  /*1750*/  BRA `(.L_x_24016) ;  /* 0x0000000400a87947 */ /* 0x001fea0003800000 */
.L_x_24023:
        /* <DEDUP_REMOVED lines=11> */
.L_x_24030:
        /* <DEDUP_REMOVED lines=21> */
.L_x_24034:
[----:B------:R-:W-:Y:S05]  /*1960*/  BSYNC.RECONVERGENT B1 ;  /* 0x0000000000017941 */ /* 0x000fea0003800200 */
.L_x_24033:
[----:B------:R-:W-:Y:S01]  /*1970*/  IMAD.SHL.U32 R0, R0, 0x100000, RZ ;  /* 0x0010000000007824 */ /* 0x000fe200078e00ff */
[----:B------:R-:W-:-:S04]  /*1980*/  LEA R2, R2, 0x3b800000, 0x17 ;  /* 0x3b80000002027811 */ /* 0x000fc800078eb8ff */
[----:B------:R-:W-:-:S07]  /*1990*/  LOP3.LUT R18, R2, R0, R7, 0xfe, !PT ;  /* 0x0000000002127212 */ /* 0x000fce00078efe07 */
.L_x_24032:
[----:B------:R-:W-:Y:S05]  /*19a0*/  BSYNC.RECONVERGENT B0 ;  /* 0x0000000000007941 */ /* 0x000fea0003800200 */
.L_x_24031:
[----:B------:R-:W2:Y:S02]  /*19b0*/  F2I.S64.TRUNC R18, R18 ;  /* 0x0000001200127311 */ /* 0x000ea4000020d900 */
[----:B--2---:R-:W-:Y:S05]  /*19c0*/  BRA `(.L_x_24016) ;  /* 0x00000004000c7947 */ /* 0x004fea0003800000 */
.L_x_24029:
        /* <DEDUP_REMOVED lines=21> */
.L_x_24038:
[----:B------:R-:W-:Y:S05]  /*1b20*/  BSYNC.RECONVERGENT B1 ;  /* 0x0000000000017941 */ /* 0x000fea0003800200 */
.L_x_24037:
[----:B------:R-:W-:Y:S01]  /*1b30*/  IMAD.SHL.U32 R0, R0, 0x200000, RZ ;  /* 0x0020000000007824 */ /* 0x000fe200078e00ff */
[----:B------:R-:W-:-:S04]  /*1b40*/  LEA R2, R2, 0x37800000, 0x17 ;  /* 0x3780000002027811 */ /* 0x000fc800078eb8ff */
[----:B------:R-:W-:-:S07]  /*1b50*/  LOP3.LUT R18, R2, R0, R7, 0xfe, !PT ;  /* 0x0000000002127212 */ /* 0x000fce00078efe07 */
.L_x_24036:
[----:B------:R-:W-:Y:S05]  /*1b60*/  BSYNC.RECONVERGENT B0 ;  /* 0x0000000000007941 */ /* 0x000fea0003800200 */
.L_x_24035:
[----:B------:R-:W2:Y:S02]  /*1b70*/  F2I.S64.TRUNC R18, R18 ;  /* 0x0000001200127311 */ /* 0x000ea4000020d900 */
[----:B--2---:R-:W-:Y:S05]  /*1b80*/  BRA `(.L_x_24016) ;  /* 0x00000000009c7947 */ /* 0x004fea0003800000 */
.L_x_24028:
        /* <DEDUP_REMOVED lines=14> */
.L_x_24042:
[----:B------:R-:W-:Y:S05]  /*1c70*/  BSYNC.RECONVERGENT B0 ;  /* 0x0000000000007941 */ /* 0x000fea0003800200 */
.L_x_24041:
[----:B------:R-:W2:Y:S02]  /*1c80*/  F2I.S64.TRUNC R18, R18 ;  /* 0x0000001200127311 */ /* 0x000ea4000020d900 */
[----:B--2---:R-:W-:Y:S05]  /*1c90*/  BRA `(.L_x_24016) ;  /* 0x0000000000587947 */ /* 0x004fea0003800000 */
.L_x_24015:
        /* <DEDUP_REMOVED lines=16> */
.L_x_24043:
[----:B------:R-:W-:Y:S01]  /*1da0*/  CS2R R18, SRZ ;  /* 0x0000000000127805 */ /* 0x000fe2000001ff00 */
[----:B------:R-:W-:Y:S06]  /*1db0*/  BRA `(.L_x_24016) ;  /* 0x0000000000107947 */ /* 0x000fec0003800000 */
.L_x_24040:
[----:B------:R1:W5:Y:S01]  /*1dc0*/  LDG.E.64 R18, desc[UR36][R2.64] ;  /* 0x0000002402127981 */ /* 0x000362000c1e1b00 */
[----:B------:R-:W-:Y:S05]  /*1dd0*/  BRA `(.L_x_24016) ;  /* 0x0000000000087947 */ /* 0x000fea0003800000 */
.L_x_24039:
[----:B------:R0:W5:Y:S01]  /*1de0*/  LDG.E R18, desc[UR36][R2.64] ;  /* 0x0000002402127981 */ /* 0x000162000c1e1900 */
[----:B------:R-:W-:-:S07]  /*1df0*/  IMAD.MOV.U32 R19, RZ, RZ, RZ ;  /* 0x000000ffff137224 */ /* 0x000fce00078e00ff */
.L_x_24016:
[----:B------:R-:W-:-:S07]  /*1e00*/  VIADD R27, R27, 0x80 ;  /* 0x000000801b1b7836 */ /* 0x000fce0000000000 */
.L_x_24010:
[----:B------:R-:W-:Y:S05]  /*1e10*/  BSYNC.RECONVERGENT B6 ;  /* 0x0000000000067941 */ /* 0x000fea0003800200 */
.L_x_24009:
        /* <DEDUP_REMOVED lines=24> */
.L_x_24049:
[----:B------:R4:W5:Y:S01]  /*1fa0*/  LDG.E.U8 R16, desc[UR36][R2.64] ;  /* 0x0000002402107981 */ /* 0x000962000c1e1100 */
[----:B------:R-:W-:Y:S01]  /*1fb0*/  IMAD.MOV.U32 R17, RZ, RZ, RZ ;  /* 0x000000ffff117224 */ /* 0x000fe200078e00ff */
[----:B------:R-:W-:Y:S06]  /*1fc0*/  BRA `(.L_x_24051) ;  /* 0x0000000c00407947 */ /* 0x000fec0003800000 */
.L_x_24048:
        /* <DEDUP_REMOVED lines=8> */
.L_x_24053:
[----:B------:R-:W2:Y:S02]  /*2050*/  LDG.E R16, desc[UR36][R2.64] ;  /* 0x0000002402107981 */ /* 0x000ea4000c1e1900 */
[----:B--2---:R-:W-:Y:S01]  /*2060*/  SHF.R.S32.HI R17, RZ, 0x1f, R16 ;  /* 0x0000001fff117819 */ /* 0x004fe20000011410 */
[----:B------:R-:W-:Y:S06]  /*2070*/  BRA `(.L_x_24051) ;  /* 0x0000000c00147947 */ /* 0x000fec0003800000 */
.L_x_24052:
[----:B------:R-:W2:Y:S02]  /*2080*/  LDG.E.S16 R16, desc[UR36][R2.64] ;  /* 0x0000002402107981 */ /* 0x000ea4000c1e1700 */
[----:B--2---:R-:W-:Y:S01]  /*2090*/  SHF.R.S32.HI R17, RZ, 0x1f, R16 ;  /* 0x0000001fff117819 */ /* 0x004fe20000011410 */
[----:B------:R-:W-:Y:S06]  /*20a0*/  BRA `(.L_x_24051) ;  /* 0x0000000c00087947 */ /* 0x000fec0003800000 */
.L_x_24047:
        /* <DEDUP_REMOVED lines=9> */
.L_x_24055:
[----:B------:R-:W2:Y:S02]  /*2140*/  LDG.E.U16 R2, desc[UR36][R2.64] ;  /* 0x0000002402027981 */ /* 0x000ea4000c1e1500 */
[----:B--2---:R-:W-:-:S06]  /*2150*/  HADD2.F32 R16, -RZ, R2.H0_H0 ;  /* 0x20000002ff107230 */ /* 0x004fcc0000004100 */
[----:B------:R-:W3:Y:S02]  /*2160*/  F2I.S64.TRUNC R16, R16 ;  /* 0x0000001000107311 */ /* 0x000ee4000020d900 */
[----:B---3--:R-:W-:Y:S05]  /*2170*/  BRA `(.L_x_24051) ;  /* 0x0000000800d47947 */ /* 0x008fea0003800000 */
.L_x_24054:
        /* <DEDUP_REMOVED lines=9> */
.L_x_24057:
[----:B------:R-:W2:Y:S02]  /*2210*/  LDG.E.U16 R2, desc[UR36][R2.64] ;  /* 0x0000002402027981 */ /* 0x000ea4000c1e1500 */
[----:B--2---:R-:W-:-:S06]  /*2220*/  HADD2.F32 R16, -RZ, R2.H0_H0 ;  /* 0x20000002ff107230 */ /* 0x004fcc0000004100 */
[----:B------:R-:W3:Y:S02]  /*2230*/  F2I.S64.TRUNC R16, R16 ;  /* 0x0000001000107311 */ /* 0x000ee4000020d900 */
[----:B---3--:R-:W-:Y:S05]  /*2240*/  BRA `(.L_x_24051) ;  /* 0x0000000800a07947 */ /* 0x008fea0003800000 */
.L_x_24056:
[----:B------:R-:W2:Y:S02]  /*2250*/  LDG.E.64 R2, desc[UR36][R2.64] ;  /* 0x0000002402027981 */ /* 0x000ea4000c1e1b00 */
[----:B--2---:R3:W4:Y:S02]  /*2260*/  F2I.S64.F64.TRUNC R16, R2 ;  /* 0x0000000200107311 */ /* 0x004724000030d900 */
[----:B---34-:R-:W-:Y:S05]  /*2270*/  BRA `(.L_x_24051) ;  /* 0x0000000800947947 */ /* 0x018fea0003800000 */
.L_x_24046:
        /* <DEDUP_REMOVED lines=13> */
.L_x_24060:
[----:B------:R-:W2:Y:S02]  /*2350*/  LDG.E.64 R2, desc[UR36][R2.64] ;  /* 0x0000002402027981 */ /* 0x000ea4000c1e1b00 */
[----:B--2---:R3:W4:Y:S02]  /*2360*/  F2I.S64.F64.TRUNC R16, R2 ;  /* 0x0000000200107311 */ /* 0x004724000030d900 */
[----:B---34-:R-:W-:Y:S05]  /*2370*/  BRA `(.L_x_24051) ;  /* 0x0000000800547947 */ /* 0x018fea0003800000 */
.L_x_24059:
        /* <DEDUP_REMOVED lines=26> */
.L_x_24062:
        /* <DEDUP_REMOVED lines=11> */
[----:B------:R3:W4:Y:S02]  /*25d0*/  F2I.S64.TRUNC R16, R0 ;  /* 0x0000000000107311 */ /* 0x000724000020d900 */
[----:B---34-:R-:W-:Y:S05]  /*25e0*/  BRA `(.L_x_24051) ;  /* 0x0000000400b87947 */ /* 0x018fea0003800000 */
.L_x_24061:
[----:B------:R-:W2:Y:S02]  /*25f0*/  LDG.E.U16 R16, desc[UR36][R2.64] ;  /* 0x0000002402107981 */ /* 0x000ea4000c1e1500 */
[----:B--2---:R-:W-:-:S06]  /*2600*/  IMAD.U32 R16, R16, 0x10000, RZ ;  /* 0x0001000010107824 */ /* 0x004fcc00078e00ff */
[----:B------:R-:W3:Y:S02]  /*2610*/  F2I.S64.TRUNC R16, R16 ;  /* 0x0000001000107311 */ /* 0x000ee4000020d900 */
[----:B---3--:R-:W-:Y:S05]  /*2620*/  BRA `(.L_x_24051) ;  /* 0x0000000400a87947 */ /* 0x008fea0003800000 */
.L_x_24058:
        /* <DEDUP_REMOVED lines=11> */
.L_x_24065:
        /* <DEDUP_REMOVED lines=21> */
.L_x_24069:
[----:B------:R-:W-:Y:S05]  /*2830*/  BSYNC.RECONVERGENT B1 ;  /* 0x0000000000017941 */ /* 0x000fea0003800200 */
.L_x_24068:
[----:B------:R-:W-:Y:S01]  /*2840*/  IMAD.SHL.U32 R0, R0, 0x100000, RZ ;  /* 0x0010000000007824 */ /* 0x000fe200078e00ff */
[----:B------:R-:W-:-:S04]  /*2850*/  LEA R2, R2, 0x3b800000, 0x17 ;  /* 0x3b80000002027811 */ /* 0x000fc800078eb8ff */
[----:B------:R-:W-:-:S07]  /*2860*/  LOP3.LUT R16, R2, R0, R7, 0xfe, !PT ;  /* 0x0000000002107212 */ /* 0x000fce00078efe07 */
.L_x_24067:
[----:B------:R-:W-:Y:S05]  /*2870*/  BSYNC.RECONVERGENT B0 ;  /* 0x0000000000007941 */ /* 0x000fea0003800200 */
.L_x_24066:
[----:B------:R-:W1:Y:S02]  /*2880*/  F2I.S64.TRUNC R16, R16 ;  /* 0x0000001000107311 */ /* 0x000e64000020d900 */
[----:B-1----:R-:W-:Y:S05]  /*2890*/  BRA `(.L_x_24051) ;  /* 0x00000004000c7947 */ /* 0x002fea0003800000 */
.L_x_24064:
        /* <DEDUP_REMOVED lines=21> */
.L_x_24073:
[----:B------:R-:W-:Y:S05]  /*29f0*/  BSYNC.RECONVERGENT B1 ;  /* 0x0000000000017941 */ /* 0x000fea0003800200 */
.L_x_24072:
[----:B------:R-:W-:Y:S01]  /*2a00*/  IMAD.SHL.U32 R0, R0, 0x200000, RZ ;  /* 0x0020000000007824 */ /* 0x000fe200078e00ff */
[----:B------:R-:W-:-:S04]  /*2a10*/  LEA R2, R2, 0x37800000, 0x17 ;  /* 0x3780000002027811 */ /* 0x000fc800078eb8ff */
[----:B------:R-:W-:-:S07]  /*2a20*/  LOP3.LUT R16, R2, R0, R7, 0xfe, !PT ;  /* 0x0000000002107212 */ /* 0x000fce00078efe07 */
.L_x_24071:
[----:B------:R-:W-:Y:S05]  /*2a30*/  BSYNC.RECONVERGENT B0 ;  /* 0x0000000000007941 */ /* 0x000fea0003800200 */
.L_x_24070:
[----:B------:R-:W1:Y:S02]  /*2a40*/  F2I.S64.TRUNC R16, R16 ;  /* 0x0000001000107311 */ /* 0x000e64000020d900 */
[----:B-1----:R-:W-:Y:S05]  /*2a50*/  BRA `(.L_x_24051) ;  /* 0x00000000009c7947 */ /* 0x002fea0003800000 */
.L_x_24063:
        /* <DEDUP_REMOVED lines=14> */
.L_x_24077:
[----:B------:R-:W-:Y:S05]  /*2b40*/  BSYNC.RECONVERGENT B0 ;  /* 0x0000000000007941 */ /* 0x000fea0003800200 */
.L_x_24076:
[----:B------:R-:W2:Y:S02]  /*2b50*/  F2I.S64.TRUNC R16, R16 ;  /* 0x0000001000107311 */ /* 0x000ea4000020d900 */
[----:B--2---:R-:W-:Y:S05]  /*2b60*/  BRA `(.L_x_24051) ;  /* 0x0000000000587947 */ /* 0x004fea0003800000 */
.L_x_24050:
        /* <DEDUP_REMOVED lines=16> */
.L_x_24078:
[----:B------:R-:W-:Y:S01]  /*2c70*/  CS2R R16, SRZ ;  /* 0x0000000000107805 */ /* 0x000fe2000001ff00 */
[----:B------:R-:W-:Y:S06]  /*2c80*/  BRA `(.L_x_24051) ;  /* 0x0000000000107947 */ /* 0x000fec0003800000 */
.L_x_24075:
[----:B------:R2:W5:Y:S01]  /*2c90*/  LDG.E.64 R16, desc[UR36][R2.64] ;  /* 0x0000002402107981 */ /* 0x000562000c1e1b00 */
[----:B------:R-:W-:Y:S05]  /*2ca0*/  BRA `(.L_x_24051) ;  /* 0x0000000000087947 */ /* 0x000fea0003800000 */
.L_x_24074:
[----:B------:R1:W5:Y:S01]  /*2cb0*/  LDG.E R16, desc[UR36][R2.64] ;  /* 0x0000002402107981 */ /* 0x000362000c1e1900 */
[----:B------:R-:W-:-:S07]  /*2cc0*/  IMAD.MOV.U32 R17, RZ, RZ, RZ ;  /* 0x000000ffff117224 */ /* 0x000fce00078e00ff */
.L_x_24051:
[----:B------:R-:W-:-:S07]  /*2cd0*/  VIADD R27, R27, 0x80 ;  /* 0x000000801b1b7836 */ /* 0x000fce0000000000 */
.L_x_24045:
[----:B------:R-:W-:Y:S05]  /*2ce0*/  BSYNC.RECONVERGENT B6 ;  /* 0x0000000000067941 */ /* 0x000fea0003800200 */
.L_x_24044:
        /* <DEDUP_REMOVED lines=24> */
.L_x_24084:
[----:B------:R0:W5:Y:S01]  /*2e70*/  LDG.E.U8 R24, desc[UR36][R2.64] ;  /* 0x0000002402187981 */ /* 0x000162000c1e1100 */
[----:B------:R-:W-:Y:S01]  /*2e80*/  IMAD.MOV.U32 R25, RZ, RZ, RZ ;  /* 0x000000ffff197224 */ /* 0x000fe200078e00ff */
[----:B------:R-:W-:Y:S06]  /*2e90*/  BRA `(.L_x_24080) ;  /* 0x0000000c003c7947 */ /* 0x000fec0003800000 */
.L_x_24083:
        /* <DEDUP_REMOVED lines=8> */
.L_x_24087:
[----:B------:R-:W2:Y:S02]  /*2f20*/  LDG.E R24, desc[UR36][R2.64] ;  /* 0x0000002402187981 */ /* 0x000ea4000c1e1900 */
[----:B--2---:R-:W-:Y:S01]  /*2f30*/  SHF.R.S32.HI R25, RZ, 0x1f, R24 ;  /* 0x0000001fff197819 */ /* 0x004fe20000011418 */
[----:B------:R-:W-:Y:S06]  /*2f40*/  BRA `(.L_x_24080) ;  /* 0x0000000c00107947 */ /* 0x000fec0003800000 */
.L_x_24086:
[----:B------:R-:W2:Y:S02]  /*2f50*/  LDG.E.S16 R24, desc[UR36][R2.64] ;  /* 0x0000002402187981 */ /* 0x000ea4000c1e1700 */
[----:B--2---:R-:W-:Y:S01]  /*2f60*/  SHF.R.S32.HI R25, RZ, 0x1f, R24 ;  /* 0x0000001fff197819 */ /* 0x004fe20000011418 */
[----:B------:R-:W-:Y:S06]  /*2f70*/  BRA `(.L_x_24080) ;  /* 0x0000000c00047947 */ /* 0x000fec0003800000 */
.L_x_24082:
        /* <DEDUP_REMOVED lines=9> */
.L_x_24089:
[----:B------:R-:W2:Y:S02]  /*3010*/  LDG.E.U16 R2, desc[UR36][R2.64] ;  /* 0x0000002402027981 */ /* 0x000ea4000c1e1500 */
[----:B--2---:R-:W-:-:S06]  /*3020*/  HADD2.F32 R24, -RZ, R2.H0_H0 ;  /* 0x20000002ff187230 */ /* 0x004fcc0000004100 */
[----:B------:R-:W0:Y:S02]  /*3030*/  F2I.S64.TRUNC R24, R24 ;  /* 0x0000001800187311 */ /* 0x000e24000020d900 */
[----:B0-----:R-:W-:Y:S05]  /*3040*/  BRA `(.L_x_24080) ;  /* 0x0000000800d07947 */ /* 0x001fea0003800000 */
.L_x_24088:
        /* <DEDUP_REMOVED lines=9> */
.L_x_24091:
[----:B------:R-:W2:Y:S02]  /*30e0*/  LDG.E.U16 R2, desc[UR36][R2.64] ;  /* 0x0000002402027981 */ /* 0x000ea4000c1e1500 */
[----:B--2---:R-:W-:-:S06]  /*30f0*/  HADD2.F32 R24, -RZ, R2.H0_H0 ;  /* 0x20000002ff187230 */ /* 0x004fcc0000004100 */
[----:B------:R-:W0:Y:S02]  /*3100*/  F2I.S64.TRUNC R24, R24 ;  /* 0x0000001800187311 */ /* 0x000e24000020d900 */
[----:B0-----:R-:W-:Y:S05]  /*3110*/  BRA `(.L_x_24080) ;  /* 0x00000008009c7947 */ /* 0x001fea0003800000 */
.L_x_24090:
[----:B------:R-:W2:Y:S02]  /*3120*/  LDG.E.64 R2, desc[UR36][R2.64] ;  /* 0x0000002402027981 */ /* 0x000ea4000c1e1b00 */
[----:B--2---:R0:W1:Y:S02]  /*3130*/  F2I.S64.F64.TRUNC R24, R2 ;  /* 0x0000000200187311 */ /* 0x004064000030d900 */
[----:B01----:R-:W-:Y:S05]  /*3140*/  BRA `(.L_x_24080) ;  /* 0x0000000800907947 */ /* 0x003fea0003800000 */
.L_x_24081:
        /* <DEDUP_REMOVED lines=13> */
.L_x_24094:
[----:B------:R-:W2:Y:S02]  /*3220*/  LDG.E.64 R2, desc[UR36][R2.64] ;  /* 0x0000002402027981 */ /* 0x000ea4000c1e1b00 */
[----:B--2---:R0:W1:Y:S02]  /*3230*/  F2I.S64.F64.TRUNC R24, R2 ;  /* 0x0000000200187311 */ /* 0x004064000030d900 */
[----:B01----:R-:W-:Y:S05]  /*3240*/  BRA `(.L_x_24080) ;  /* 0x0000000800507947 */ /* 0x003fea0003800000 */
.L_x_24093:
        /* <DEDUP_REMOVED lines=26> */
.L_x_24096:
        /* <DEDUP_REMOVED lines=13> */
.L_x_24095:
[----:B------:R-:W2:Y:S02]  /*34c0*/  LDG.E.U16 R24, desc[UR36][R2.64] ;  /* 0x0000002402187981 */ /* 0x000ea4000c1e1500 */
[----:B--2---:R-:W-:-:S06]  /*34d0*/  IMAD.U32 R24, R24, 0x10000, RZ ;  /* 0x0001000018187824 */ /* 0x004fcc00078e00ff */
[----:B------:R-:W0:Y:S02]  /*34e0*/  F2I.S64.TRUNC R24, R24 ;  /* 0x0000001800187311 */ /* 0x000e24000020d900 */
[----:B0-----:R-:W-:Y:S05]  /*34f0*/  BRA `(.L_x_24080) ;  /* 0x0000000400a47947 */ /* 0x001fea0003800000 */
.L_x_24092:
        /* <DEDUP_REMOVED lines=11> */
.L_x_24099:
        /* <DEDUP_REMOVED lines=21> */
.L_x_24103:
[----:B------:R-:W-:Y:S05]  /*3700*/  BSYNC.RECONVERGENT B1 ;  /* 0x0000000000017941 */ /* 0x000fea0003800200 */
.L_x_24102:
[----:B------:R-:W-:Y:S01]  /*3710*/  IMAD.SHL.U32 R0, R0, 0x100000, RZ ;  /* 0x0010000000007824 */ /* 0x000fe200078e00ff */
[----:B------:R-:W-:-:S04]  /*3720*/  LEA R2, R2, 0x3b800000, 0x17 ;  /* 0x3b80000002027811 */ /* 0x000fc800078eb8ff */
[----:B------:R-:W-:-:S07]  /*3730*/  LOP3.LUT R24, R2, R0, R7, 0xfe, !PT ;  /* 0x0000000002187212 */ /* 0x000fce00078efe07 */
.L_x_24101:
[----:B------:R-:W-:Y:S05]  /*3740*/  BSYNC.RECONVERGENT B0 ;  /* 0x0000000000007941 */ /* 0x000fea0003800200 */
.L_x_24100:
[----:B------:R-:W0:Y:S02]  /*3750*/  F2I.S64.TRUNC R24, R24 ;  /* 0x0000001800187311 */ /* 0x000e24000020d900 */
[----:B0-----:R-:W-:Y:S05]  /*3760*/  BRA `(.L_x_24080) ;  /* 0x0000000400087947 */ /* 0x001fea0003800000 */
.L_x_24098:
        /* <DEDUP_REMOVED lines=21> */
.L_x_24107:
[----:B------:R-:W-:Y:S05]  /*38c0*/  BSYNC.RECONVERGENT B1 ;  /* 0x0000000000017941 */ /* 0x000fea0003800200 */
.L_x_24106:
[----:B------:R-:W-:Y:S01]  /*38d0*/  IMAD.SHL.U32 R0, R0, 0x200000, RZ ;  /* 0x0020000000007824 */ /* 0x000fe200078e00ff */
[----:B------:R-:W-:-:S04]  /*38e0*/  LEA R2, R2, 0x37800000, 0x17 ;  /* 0x3780000002027811 */ /* 0x000fc800078eb8ff */
[----:B------:R-:W-:-:S07]  /*38f0*/  LOP3.LUT R24, R2, R0, R7, 0xfe, !PT ;  /* 0x0000000002187212 */ /* 0x000fce00078efe07 */
.L_x_24105:
[----:B------:R-:W-:Y:S05]  /*3900*/  BSYNC.RECONVERGENT B0 ;  /* 0x0000000000007941 */ /* 0x000fea0003800200 */
.L_x_24104:
[----:B------:R-:W0:Y:S02]  /*3910*/  F2I.S64.TRUNC R24, R24 ;  /* 0x0000001800187311 */ /* 0x000e24000020d900 */
[----:B0-----:R-:W-:Y:S05]  /*3920*/  BRA `(.L_x_24080) ;  /* 0x0000000000987947 */ /* 0x001fea0003800000 */
.L_x_24097:
        /* <DEDUP_REMOVED lines=14> */
.L_x_24111:
[----:B------:R-:W-:Y:S05]  /*3a10*/  BSYNC.RECONVERGENT B0 ;  /* 0x0000000000007941 */ /* 0x000fea0003800200 */
.L_x_24110:
[----:B------:R-:W0:Y:S02]  /*3a20*/  F2I.S64.TRUNC R24, R24 ;  /* 0x0000001800187311 */ /* 0x000e24000020d900 */
[----:B0-----:R-:W-:Y:S05]  /*3a30*/  BRA `(.L_x_24080) ;  /* 0x0000000000547947 */ /* 0x001fea0003800000 */
.L_x_24085:
        /* <DEDUP_REMOVED lines=16> */
.L_x_24112:
[----:B------:R-:W-:Y:S05]  /*3b40*/  BRA `(.L_x_24080) ;  /* 0x0000000000107947 */ /* 0x000fea0003800000 */
.L_x_24109:
[----:B------:R0:W5:Y:S01]  /*3b50*/  LDG.E.64 R24, desc[UR36][R2.64] ;  /* 0x0000002402187981 */ /* 0x000162000c1e1b00 */
[----:B------:R-:W-:Y:S05]  /*3b60*/  BRA `(.L_x_24080) ;  /* 0x0000000000087947 */ /* 0x000fea0003800000 */
.L_x_24108:
[----:B------:R0:W5:Y:S01]  /*3b70*/  LDG.E R24, desc[UR36][R2.64] ;  /* 0x0000002402187981 */ /* 0x000162000c1e1900 */
[----:B------:R-:W-:-:S07]  /*3b80*/  IMAD.MOV.U32 R25, RZ, RZ, RZ ;  /* 0x000000ffff197224 */ /* 0x000fce00078e00ff */
.L_x_24080:
[----:B------:R-:W-:Y:S05]  /*3b90*/  BSYNC.RECONVERGENT B6 ;  /* 0x0000000000067941 */ /* 0x000fea0003800200 */
.L_x_24079:
[----:B------:R-:W0:Y:S01]  /*3ba0*/  LDC R15, c[0x0][0x390] ;  /* 0x0000e400ff0f7b82 */ /* 0x000e220000000800 */
[----:B------:R-:W-:Y:S01]  /*3bb0*/  ISETP.GE.AND P0, PT, R26, R28, PT ;  /* 0x0000001c1a00720c */ /* 0x000fe20003f06270 */
[----:B------:R-:W-:Y:S06]  /*3bc0*/  BSSY.RECONVERGENT B0, `(.L_x_24113) ;  /* 0x0000058000007945 */ /* 0x000fec0003800200 */
[----:B------:R-:W0:Y:S06]  /*3bd0*/  LDC R14, c[0x0][0x394] ;  /* 0x0000e500ff0e7b82 */ /* 0x000e2c0000000800 */
[----:B------:R-:W-:Y:S05]  /*3be0*/  @P0 BRA `(.L_x_24114) ;  /* 0x0000000400540947 */ /* 0x000fea0003800000 */
[----:B01234-:R-:W0:Y:S02]  /*3bf0*/  LDC.64 R2, c[0x0][0x390] ;  /* 0x0000e400ff027b82 */ /* 0x01fe240000000a00 */
        /* <DEDUP_REMOVED lines=33> */
.L_x_24117:
[----:B------:R-:W-:Y:S01]  /*3e10*/  IMAD.MOV.U32 R0, RZ, RZ, R22 ;  /* 0x000000ffff007224 */ /* 0x000fe200078e0016 */
[----:B------:R-:W-:Y:S01]  /*3e20*/  MOV R2, 0x3e50 ;  /* 0x00003e5000027802 */ /* 0x000fe20000000f00 */
[----:B------:R-:W-:-:S07]  /*3e30*/  IMAD.MOV.U32 R3, RZ, RZ, R23 ;  /* 0x000000ffff037224 */ /* 0x000fce00078e0017 */
[----:B------:R-:W-:Y:S05]  /*3e40*/  CALL.REL.NOINC `($__internal_25_$__cuda_sm20_div_s64) ;  /* 0x0000004c00c07944 */ /* 0x000fea0003c00000 */
[----:B------:R-:W0:Y:S01]  /*3e50*/  LDCU.64 UR4, c[0x0][0x390] ;  /* 0x00007200ff0477ac */ /* 0x000e220008000a00 */
[----:B------:R-:W-:Y:S01]  /*3e60*/  IADD3 R5, P0, PT, RZ, -R0, RZ ;  /* 0x80000000ff057210 */ /* 0x000fe20007f1e0ff */
[----:B------:R-:W-:Y:S02]  /*3e70*/  IMAD.MOV.U32 R2, RZ, RZ, R22 ;  /* 0x000000ffff027224 */ /* 0x000fe400078e0016 */
[----:B------:R-:W-:Y:S02]  /*3e80*/  IMAD.MOV.U32 R3, RZ, RZ, R23 ;  /* 0x000000ffff037224 */ /* 0x000fe400078e0017 */
[----:B------:R-:W-:Y:S02]  /*3e90*/  IMAD.X R4, RZ, RZ, ~R7, P0 ;  /* 0x000000ffff047224 */ /* 0x000fe400000e0e07 */
[----:B------:R-:W-:Y:S02]  /*3ea0*/  IMAD.MOV.U32 R6, RZ, RZ, R0 ;  /* 0x000000ffff067224 */ /* 0x000fe400078e0000 */
[----:B0-----:R-:W-:-:S02]  /*3eb0*/  IMAD R4, R4, UR4, RZ ;  /* 0x0000000404047c24 */ /* 0x001fc4000f8e02ff */
[----:B------:R-:W-:-:S04]  /*3ec0*/  IMAD.WIDE.U32 R2, R5, UR4, R2 ;  /* 0x0000000405027c25 */ /* 0x000fc8000f8e0002 */
[----:B------:R-:W-:Y:S01]  /*3ed0*/  IMAD R5, R5, UR5, R4 ;  /* 0x0000000505057c24 */ /* 0x000fe2000f8e0204 */
[----:B------:R-:W-:-:S03]  /*3ee0*/  ISETP.NE.U32.AND P0, PT, R2, RZ, PT ;  /* 0x000000ff0200720c */ /* 0x000fc60003f05070 */
[----:B------:R-:W-:-:S05]  /*3ef0*/  IMAD.IADD R2, R3, 0x1, R5 ;  /* 0x0000000103027824 */ /* 0x000fca00078e0205 */
[----:B------:R-:W-:-:S13]  /*3f00*/  ISETP.NE.AND.EX P0, PT, R2, RZ, PT, P0 ;  /* 0x000000ff0200720c */ /* 0x000fda0003f05300 */
.L_x_24118:
[----:B------:R-:W-:Y:S05]  /*3f10*/  BSYNC.RECONVERGENT B1 ;  /* 0x0000000000017941 */ /* 0x000fea0003800200 */
.L_x_24116:
[----:B------:R-:W-:-:S04]  /*3f20*/  SEL R3, RZ, 0xffffffff, !P0 ;  /* 0xffffffffff037807 */ /* 0x000fc80004000000 */
[----:B------:R-:W-:-:S05]  /*3f30*/  IADD3 R4, P0, PT, R6, R3, RZ ;  /* 0x0000000306047210 */ /* 0x000fca0007f1e0ff */
[----:B------:R-:W-:Y:S01]  /*3f40*/  IMAD.X R5, R7, 0x1, R3, P0 ;  /* 0x0000000107057824 */ /* 0x000fe200000e0603 */
[----:B------:R-:W-:Y:S07]  /*3f50*/  BRA `(.L_x_24114) ;  /* 0x0000000000787947 */ /* 0x000fee0003800000 */
.L_x_24115:
        /* <DEDUP_REMOVED lines=20> */
[----:B------:R-:W-:Y:S01]  /*40a0*/  @P1 VIADD R3, R3, 0x1 ;  /* 0x0000000103031836 */ /* 0x000fe20000000000 */
[----:B------:R-:W-:-:S05]  /*40b0*/  @!P2 LOP3.LUT R3, RZ, R2, RZ, 0x33, !PT ;  /* 0x00000002ff03a212 */ /* 0x000fca00078e33ff */
[----:B------:R-:W-:Y:S01]  /*40c0*/  IMAD.MOV.U32 R4, RZ, RZ, R3 ;  /* 0x000000ffff047224 */ /* 0x000fe200078e0003 */
[----:B------:R-:W-:Y:S06]  /*40d0*/  BRA `(.L_x_24114) ;  /* 0x0000000000187947 */ /* 0x000fec0003800000 */
.L_x_24119:
[----:B------:R-:W-:Y:S01]  /*40e0*/  IMAD.MOV.U32 R0, RZ, RZ, R22 ;  /* 0x000000ffff007224 */ /* 0x000fe200078e0016 */
[----:B------:R-:W-:Y:S01]  /*40f0*/  MOV R2, 0x4120 ;  /* 0x0000412000027802 */ /* 0x000fe20000000f00 */
[----:B------:R-:W-:-:S07]  /*4100*/  IMAD.MOV.U32 R3, RZ, RZ, R23 ;  /* 0x000000ffff037224 */ /* 0x000fce00078e0017 */
[----:B------:R-:W-:Y:S05]  /*4110*/  CALL.REL.NOINC `($__internal_25_$__cuda_sm20_div_s64) ;  /* 0x0000004c000c7944 */ /* 0x000fea0003c00000 */
[----:B------:R-:W-:Y:S02]  /*4120*/  IMAD.MOV.U32 R4, RZ, RZ, R0 ;  /* 0x000000ffff047224 */ /* 0x000fe400078e0000 */
[----:B------:R-:W-:-:S07]  /*4130*/  IMAD.MOV.U32 R5, RZ, RZ, R7 ;  /* 0x000000ffff057224 */ /* 0x000fce00078e0007 */
.L_x_24114:
[----:B------:R-:W-:Y:S05]  /*4140*/  BSYNC.RECONVERGENT B0 ;  /* 0x0000000000007941 */ /* 0x000fea0003800200 */
.L_x_24113:
[----:B------:R-:W-:Y:S01]  /*4150*/  VIADD R27, R26, 0x80 ;  /* 0x000000801a1b7836 */ /* 0x000fe20000000000 */
[----:B------:R-:W-:Y:S04]  /*4160*/  BSSY.RECONVERGENT B0, `(.L_x_24120) ;  /* 0x0000057000007945 */ /* 0x000fe80003800200 */
[----:B------:R-:W-:-:S13]  /*4170*/  ISETP.GE.AND P0, PT, R27, R28, PT ;  /* 0x0000001c1b00720c */ /* 0x000fda0003f06270 */
        /* <DEDUP_REMOVED lines=12> */
[----:B------:R-:W-:Y:S01]  /*4240*/  IMAD.MOV.U32 R6, RZ, RZ, RZ ;  /* 0x000000ffff067224 */ /* 0x000fe200078e00ff */
[----:B------:R-:W-:-:S06]  /*4250*/  ISETP.NE.U32.AND P2, PT, R2, RZ, PT ;  /* 0x000000ff0200720c */ /* 0x000fcc0003f45070 */
[----:B0-----:R-:W0:Y:S02]  /*4260*/  MUFU.RCP R0, R0 ;  /* 0x0000000000007308 */ /* 0x001e240000001000 */
[----:B0-----:R-:W-:-:S06]  /*4270*/  VIADD R7, R0, 0xffffffe ;  /* 0x0ffffffe00077836 */ /* 0x001fcc0000000000 */
[----:B------:R-:W0:Y:S02]  /*4280*/  F2I.FTZ.U32.TRUNC.NTZ R7, R7 ;  /* 0x0000000700077305 */ /* 0x000e24000021f000 */
[----:B0-----:R-:W-:-:S04]  /*4290*/  IMAD.MOV R3, RZ, RZ, -R7 ;  /* 0x000000ffff037224 */ /* 0x001fc800078e0a07 */
[----:B------:R-:W-:-:S04]  /*42a0*/  IMAD R3, R3, R2, RZ ;  /* 0x0000000203037224 */ /* 0x000fc800078e02ff */
[----:B------:R-:W-:-:S04]  /*42b0*/  IMAD.HI.U32 R3, R7, R3, R6 ;  /* 0x0000000307037227 */ /* 0x000fc800078e0006 */
[----:B------:R-:W-:Y:S02]  /*42c0*/  IMAD.MOV.U32 R7, RZ, RZ, RZ ;  /* 0x000000ffff077224 */ /* 0x000fe400078e00ff */
        /* <DEDUP_REMOVED lines=14> */
.L_x_24124:
[----:B------:R-:W-:Y:S01]  /*43b0*/  IMAD.MOV.U32 R0, RZ, RZ, R18 ;  /* 0x000000ffff007224 */ /* 0x000fe200078e0012 */
[----:B------:R-:W-:Y:S01]  /*43c0*/  MOV R2, 0x43f0 ;  /* 0x000043f000027802 */ /* 0x000fe20000000f00 */
[----:B------:R-:W-:-:S07]  /*43d0*/  IMAD.MOV.U32 R3, RZ, RZ, R19 ;  /* 0x000000ffff037224 */ /* 0x000fce00078e0013 */
[----:B------:R-:W-:Y:S05]  /*43e0*/  CALL.REL.NOINC `($__internal_25_$__cuda_sm20_div_s64) ;  /* 0x0000004800587944 */ /* 0x000fea0003c00000 */
[----:B------:R-:W0:Y:S01]  /*43f0*/  LDCU.64 UR4, c[0x0][0x390] ;  /* 0x00007200ff0477ac */ /* 0x000e220008000a00 */
[----:B------:R-:W-:Y:S01]  /*4400*/  IADD3 R9, P0, PT, RZ, -R0, RZ ;  /* 0x80000000ff097210 */ /* 0x000fe20007f1e0ff */
[----:B------:R-:W-:-:S04]  /*4410*/  IMAD.MOV.U32 R3, RZ, RZ, R19 ;  /* 0x000000ffff037224 */ /* 0x000fc800078e0013 */
[----:B------:R-:W-:-:S04]  /*4420*/  IMAD.X R2, RZ, RZ, ~R7, P0 ;  /* 0x000000ffff027224 */ /* 0x000fc800000e0e07 */
[----:B0-----:R-:W-:Y:S02]  /*4430*/  IMAD R6, R2, UR4, RZ ;  /* 0x0000000402067c24 */ /* 0x001fe4000f8e02ff */
[----:B------:R-:W-:-:S04]  /*4440*/  IMAD.MOV.U32 R2, RZ, RZ, R18 ;  /* 0x000000ffff027224 */ /* 0x000fc800078e0012 */
[----:B------:R-:W-:-:S04]  /*4450*/  IMAD.WIDE.U32 R2, R9, UR4, R2 ;  /* 0x0000000409027c25 */ /* 0x000fc8000f8e0002 */
[----:B------:R-:W-:Y:S01]  /*4460*/  IMAD R9, R9, UR5, R6 ;  /* 0x0000000509097c24 */ /* 0x000fe2000f8e0206 */
[----:B------:R-:W-:Y:S01]  /*4470*/  ISETP.NE.U32.AND P0, PT, R2, RZ, PT ;  /* 0x000000ff0200720c */ /* 0x000fe20003f05070 */
[----:B------:R-:W-:Y:S02]  /*4480*/  IMAD.MOV.U32 R6, RZ, RZ, R0 ;  /* 0x000000ffff067224 */ /* 0x000fe400078e0000 */
[----:B------:R-:W-:-:S05]  /*4490*/  IMAD.IADD R2, R9, 0x1, R3 ;  /* 0x0000000109027824 */ /* 0x000fca00078e0203 */
[----:B------:R-:W-:-:S13]  /*44a0*/  ISETP.NE.AND.EX P0, PT, R2, RZ, PT, P0 ;  /* 0x000000ff0200720c */ /* 0x000fda0003f05300 */
.L_x_24125:
[----:B------:R-:W-:Y:S05]  /*44b0*/  BSYNC.RECONVERGENT B1 ;  /* 0x0000000000017941 */ /* 0x000fea0003800200 */
.L_x_24123:
[----:B------:R-:W-:-:S04]  /*44c0*/  SEL R3, RZ, 0xffffffff, !P0 ;  /* 0xffffffffff037807 */ /* 0x000fc80004000000 */
[----:B------:R-:W-:-:S05]  /*44d0*/  IADD3 R22, P0, PT, R6, R3, RZ ;  /* 0x0000000306167210 */ /* 0x000fca0007f1e0ff */
[----:B------:R-:W-:Y:S01]  /*44e0*/  IMAD.X R23, R7, 0x1, R3, P0 ;  /* 0x0000000107177824 */ /* 0x000fe200000e0603 */
[----:B------:R-:W-:Y:S07]  /*44f0*/  BRA `(.L_x_24121) ;  /* 0x0000000000747947 */ /* 0x000fee0003800000 */
.L_x_24122:
        /* <DEDUP_REMOVED lines=23> */
.L_x_24126:
[----:B------:R-:W-:Y:S01]  /*4670*/  IMAD.MOV.U32 R0, RZ, RZ, R18 ;  /* 0x000000ffff007224 */ /* 0x000fe200078e0012 */
[----:B------:R-:W-:Y:S01]  /*4680*/  MOV R2, 0x46b0 ;  /* 0x000046b000027802 */ /* 0x000fe20000000f00 */
[----:B------:R-:W-:-:S07]  /*4690*/  IMAD.MOV.U32 R3, RZ, RZ, R19 ;  /* 0x000000ffff037224 */ /* 0x000fce00078e0013 */
[----:B------:R-:W-:Y:S05]  /*46a0*/  CALL.REL.NOINC `($__internal_25_$__cuda_sm20_div_s64) ;  /* 0x0000004400a87944 */ /* 0x000fea0003c00000 */
[----:B------:R-:W-:Y:S02]  /*46b0*/  IMAD.MOV.U32 R22, RZ, RZ, R0 ;  /* 0x000000ffff167224 */ /* 0x000fe400078e0000 */
[----:B------:R-:W-:-:S07]  /*46c0*/  IMAD.MOV.U32 R23, RZ, RZ, R7 ;  /* 0x000000ffff177224 */ /* 0x000fce00078e0007 */
.L_x_24121:
[----:B------:R-:W-:Y:S05]  /*46d0*/  BSYNC.RECONVERGENT B0 ;  /* 0x0000000000007941 */ /* 0x000fea0003800200 */
.L_x_24120:
[----:B01234-:R-:W-:Y:S01]  /*46e0*/  VIADD R3, R26, 0x100 ;  /* 0x000001001a037836 */ /* 0x01ffe20000000000 */
[----:B------:R-:W-:Y:S04]  /*46f0*/  BSSY.RECONVERGENT B0, `(.L_x_24127) ;  /* 0x0000057000007945 */ /* 0x000fe80003800200 */
[----:B------:R-:W-:-:S13]  /*4700*/  ISETP.GE.AND P0, PT, R3, R28, PT ;  /* 0x0000001c0300720c */ /* 0x000fda0003f06270 */
[----:B------:R-:W-:Y:S05]  /*4710*/  @P0 BRA `(.L_x_24128) ;  /* 0x0000000400500947 */ /* 0x000fea0003800000 */
[----:B------:R-:W0:Y:S02]  /*4720*/  LDC.64 R2, c[0x0][0x390] ;  /* 0x0000e400ff027b82 */ /* 0x000e240000000a00 */
        /* <DEDUP_REMOVED lines=33> */
.L_x_24131:
        /* <DEDUP_REMOVED lines=16> */
.L_x_24132:
[----:B------:R-:W-:Y:S05]  /*4a40*/  BSYNC.RECONVERGENT B1 ;  /* 0x0000000000017941 */ /* 0x000fea0003800200 */
.L_x_24130:
[----:B------:R-:W-:-:S04]  /*4a50*/  SEL R3, RZ, 0xffffffff, !P0 ;  /* 0xffffffffff037807 */ /* 0x000fc80004000000 */
[----:B------:R-:W-:-:S05]  /*4a60*/  IADD3 R18, P0, PT, R6, R3, RZ ;  /* 0x0000000306127210 */ /* 0x000fca0007f1e0ff */
[----:B------:R-:W-:Y:S01]  /*4a70*/  IMAD.X R19, R7, 0x1, R3, P0 ;  /* 0x0000000107137824 */ /* 0x000fe200000e0603 */
[----:B------:R-:W-:Y:S07]  /*4a80*/  BRA `(.L_x_24128) ;  /* 0x0000000000747947 */ /* 0x000fee0003800000 */
.L_x_24129:
        /* <DEDUP_REMOVED lines=23> */
.L_x_24133:
[----:B------:R-:W-:Y:S01]  /*4c00*/  IMAD.MOV.U32 R0, RZ, RZ, R16 ;  /* 0x000000ffff007224 */ /* 0x000fe200078e0010 */
[----:B------:R-:W-:Y:S01]  /*4c10*/  MOV R2, 0x4c40 ;  /* 0x00004c4000027802 */ /* 0x000fe20000000f00 */
[----:B------:R-:W-:-:S07]  /*4c20*/  IMAD.MOV.U32 R3, RZ, RZ, R17 ;  /* 0x000000ffff037224 */ /* 0x000fce00078e0011 */
[----:B------:R-:W-:Y:S05]  /*4c30*/  CALL.REL.NOINC `($__internal_25_$__cuda_sm20_div_s64) ;  /* 0x0000004000447944 */ /* 0x000fea0003c00000 */
[----:B------:R-:W-:Y:S02]  /*4c40*/  IMAD.MOV.U32 R18, RZ, RZ, R0 ;  /* 0x000000ffff127224 */ /* 0x000fe400078e0000 */
[----:B------:R-:W-:-:S07]  /*4c50*/  IMAD.MOV.U32 R19, RZ, RZ, R7 ;  /* 0x000000ffff137224 */ /* 0x000fce00078e0007 */
.L_x_24128:
[----:B------:R-:W-:Y:S05]  /*4c60*/  BSYNC.RECONVERGENT B0 ;  /* 0x0000000000007941 */ /* 0x000fea0003800200 */
.L_x_24127:
[----:B------:R-:W-:Y:S01]  /*4c70*/  VIADD R3, R26, 0x180 ;  /* 0x000001801a037836 */ /* 0x000fe20000000000 */
        /* <DEDUP_REMOVED lines=37> */
.L_x_24138:
        /* <DEDUP_REMOVED lines=16> */
.L_x_24139:
[----:B------:R-:W-:Y:S05]  /*4fd0*/  BSYNC.RECONVERGENT B1 ;  /* 0x0000000000017941 */ /* 0x000fea0003800200 */
.L_x_24137:
[----:B------:R-:W-:-:S04]  /*4fe0*/  SEL R3, RZ, 0xffffffff, !P0 ;  /* 0xffffffffff037807 */ /* 0x000fc80004000000 */
[----:B------:R-:W-:-:S05]  /*4ff0*/  IADD3 R16, P0, PT, R6, R3, RZ ;  /* 0x0000000306107210 */ /* 0x000fca0007f1e0ff */
[----:B------:R-:W-:Y:S01]  /*5000*/  IMAD.X R17, R7, 0x1, R3, P0 ;  /* 0x0000000107117824 */ /* 0x000fe200000e0603 */
[----:B------:R-:W-:Y:S07]  /*5010*/  BRA `(.L_x_24135) ;  /* 0x0000000000747947 */ /* 0x000fee0003800000 */
.L_x_24136:
        /* <DEDUP_REMOVED lines=23> */
.L_x_24140:
[----:B------:R-:W-:Y:S01]  /*5190*/  IMAD.MOV.U32 R0, RZ, RZ, R24 ;  /* 0x000000ffff007224 */ /* 0x000fe200078e0018 */
[----:B------:R-:W-:Y:S01]  /*51a0*/  MOV R2, 0x51d0 ;  /* 0x000051d000027802 */ /* 0x000fe20000000f00 */
[----:B------:R-:W-:-:S07]  /*51b0*/  IMAD.MOV.U32 R3, RZ, RZ, R25 ;  /* 0x000000ffff037224 */ /* 0x000fce00078e0019 */
[----:B------:R-:W-:Y:S05]  /*51c0*/  CALL.REL.NOINC `($__internal_25_$__cuda_sm20_div_s64) ;  /* 0x0000003800e07944 */ /* 0x000fea0003c00000 */
[----:B------:R-:W-:Y:S02]  /*51d0*/  IMAD.MOV.U32 R16, RZ, RZ, R0 ;  /* 0x000000ffff107224 */ /* 0x000fe400078e0000 */
[----:B------:R-:W-:-:S07]  /*51e0*/  IMAD.MOV.U32 R17, RZ, RZ, R7 ;  /* 0x000000ffff117224 */ /* 0x000fce00078e0007 */
.L_x_24135:
[----:B------:R-:W-:Y:S05]  /*51f0*/  BSYNC.RECONVERGENT B0 ;  /* 0x0000000000007941 */ /* 0x000fea0003800200 */
.L_x_24134:
[----:B-----5:R-:W0:Y:S01]  /*5200*/  LDC.U8 R24, c[0x0][0x3b4] ;  /* 0x0000ed00ff187b82 */ /* 0x020e220000000000 */
[----:B------:R-:W-:Y:S01]  /*5210*/  ISETP.GE.AND P0, PT, R26, R28, PT ;  /* 0x0000001c1a00720c */ /* 0x000fe20003f06270 */
[----:B------:R-:W-:Y:S04]  /*5220*/  BSSY.RECONVERGENT B7, `(.L_x_24141) ;  /* 0x00002cd000077945 */ /* 0x000fe80003800200 */
[----:B------:R-:W-:Y:S08]  /*5230*/  BSSY.RELIABLE B6, `(.L_x_24142) ;  /* 0x00001e7000067945 */ /* 0x000ff00003800100 */
        /* <DEDUP_REMOVED lines=22> */
.L_x_24147:
[----:B------:R4:W-:Y:S01]  /*53a0*/  STG.E.U8 desc[UR36][R2.64], R4 ;  /* 0x0000000402007986 */ /* 0x0009e2000c101124 */
[----:B------:R-:W-:Y:S01]  /*53b0*/  IMAD.MOV.U32 R26, RZ, RZ, R27 ;  /* 0x000000ffff1a7224 */ /* 0x000fe200078e001b */
[----:B------:R-:W-:Y:S06]  /*53c0*/  BRA `(.L_x_24149) ;  /* 0x0000000c008c7947 */ /* 0x000fec0003800000 */
.L_x_24146:
        /* <DEDUP_REMOVED lines=9> */
.L_x_24151:
[----:B------:R2:W-:Y:S01]  /*5460*/  STG.E desc[UR36][R2.64], R4 ;  /* 0x0000000402007986 */ /* 0x0005e2000c101924 */
[----:B------:R-:W-:Y:S01]  /*5470*/  IMAD.MOV.U32 R26, RZ, RZ, R27 ;  /* 0x000000ffff1a7224 */ /* 0x000fe200078e001b */
[----:B------:R-:W-:Y:S06]  /*5480*/  BRA `(.L_x_24149) ;  /* 0x0000000c005c7947 */ /* 0x000fec0003800000 */
.L_x_24150:
[----:B------:R0:W-:Y:S01]  /*5490*/  STG.E.U16 desc[UR36][R2.64], R4 ;  /* 0x0000000402007986 */ /* 0x0001e2000c101524 */
[----:B------:R-:W-:Y:S01]  /*54a0*/  IMAD.MOV.U32 R26, RZ, RZ, R27 ;  /* 0x000000ffff1a7224 */ /* 0x000fe200078e001b */
[----:B------:R-:W-:Y:S06]  /*54b0*/  BRA `(.L_x_24149) ;  /* 0x0000000c00507947 */ /* 0x000fec0003800000 */
.L_x_24145:
        /* <DEDUP_REMOVED lines=10> */
.L_x_24153:
[----:B------:R-:W0:Y:S01]  /*5560*/  I2F.S64 R0, R4 ;  /* 0x0000000400007312 */ /* 0x000e220000301400 */
[----:B------:R-:W-:Y:S01]  /*5570*/  IMAD.MOV.U32 R26, RZ, RZ, R27 ;  /* 0x000000ffff1a7224 */ /* 0x000fe200078e001b */
[----:B0-----:R-:W-:-:S05]  /*5580*/  F2FP.F16.F32.PACK_AB R0, RZ, R0 ;  /* 0x00000000ff00723e */ /* 0x001fca00000000ff */
[----:B------:R0:W-:Y:S01]  /*5590*/  STG.E.U16 desc[UR36][R2.64], R0 ;  /* 0x0000000002007986 */ /* 0x0001e2000c101524 */
[----:B------:R-:W-:Y:S05]  /*55a0*/  BRA `(.L_x_24149) ;  /* 0x0000000c00147947 */ /* 0x000fea0003800000 */
.L_x_24152:
        /* <DEDUP_REMOVED lines=11> */
.L_x_24155:
[----:B------:R-:W0:Y:S01]  /*5660*/  I2F.S64 R4, R4 ;  /* 0x0000000400047312 */ /* 0x000e220000301400 */
[----:B------:R-:W-:Y:S01]  /*5670*/  IMAD.MOV.U32 R26, RZ, RZ, R27 ;  /* 0x000000ffff1a7224 */ /* 0x000fe200078e001b */
[----:B0-----:R-:W-:-:S04]  /*5680*/  F2FP.F16.F32.PACK_AB R5, RZ, R4 ;  /* 0x00000004ff05723e */ /* 0x001fc800000000ff */
[----:B------:R-:W-:-:S05]  /*5690*/  PRMT R5, R5, 0x5410, RZ ;  /* 0x0000541005057816 */ /* 0x000fca00000000ff */
[----:B------:R0:W-:Y:S01]  /*56a0*/  STG.E desc[UR36][R2.64], R5 ;  /* 0x0000000502007986 */ /* 0x0001e2000c101924 */
[----:B------:R-:W-:Y:S05]  /*56b0*/  BRA `(.L_x_24149) ;  /* 0x0000000800d07947 */ /* 0x000fea0003800000 */
.L_x_24154:
[----:B------:R-:W0:Y:S01]  /*56c0*/  I2F.F64.S64 R4, R4 ;  /* 0x0000000400047312 */ /* 0x000e220000301c00 */
[----:B------:R-:W-:Y:S01]  /*56d0*/  IMAD.MOV.U32 R26, RZ, RZ, R27 ;  /* 0x000000ffff1a7224 */ /* 0x000fe200078e001b */
[----:B0-----:R0:W-:Y:S01]  /*56e0*/  STG.E.64 desc[UR36][R2.64], R4 ;  /* 0x0000000402007986 */ /* 0x0011e2000c101b24 */
[----:B------:R-:W-:Y:S05]  /*56f0*/  BRA `(.L_x_24149) ;  /* 0x0000000800c07947 */ /* 0x000fea0003800000 */
.L_x_24144:
        /* <DEDUP_REMOVED lines=14> */
.L_x_24158:
[----:B------:R-:W-:Y:S01]  /*57e0*/  CS2R R6, SRZ ;  /* 0x0000000000067805 */ /* 0x000fe2000001ff00 */
[----:B------:R-:W0:Y:S01]  /*57f0*/  I2F.F64.S64 R4, R4 ;  /* 0x0000000400047312 */ /* 0x000e220000301c00 */
[----:B------:R-:W-:-:S03]  /*5800*/  IMAD.MOV.U32 R26, RZ, RZ, R27 ;  /* 0x000000ffff1a7224 */ /* 0x000fc600078e001b */
[----:B0-----:R0:W-:Y:S01]  /*5810*/  STG.E.128 desc[UR36][R2.64], R4 ;  /* 0x0000000402007986 */ /* 0x0011e2000c101d24 */
[----:B------:R-:W-:Y:S05]  /*5820*/  BRA `(.L_x_24149) ;  /* 0x0000000800747947 */ /* 0x000fea0003800000 */
.L_x_24157:
        /* <DEDUP_REMOVED lines=19> */
.L_x_24162:
[----:B------:R-:W-:Y:S05]  /*5960*/  BSYNC.RECONVERGENT B0 ;  /* 0x0000000000007941 */ /* 0x000fea0003800200 */
.L_x_24161:
[----:B------:R-:W-:Y:S01]  /*5970*/  LOP3.LUT R7, R0, 0x80, R7, 0xf8, !PT ;  /* 0x0000008000077812 */ /* 0x000fe200078ef807 */
[----:B------:R-:W-:-:S04]  /*5980*/  IMAD.MOV.U32 R26, RZ, RZ, R27 ;  /* 0x000000ffff1a7224 */ /* 0x000fc800078e001b */
[----:B------:R0:W-:Y:S01]  /*5990*/  STG.E.U8 desc[UR36][R2.64], R7 ;  /* 0x0000000702007986 */ /* 0x0001e2000c101124 */
[----:B------:R-:W-:Y:S05]  /*59a0*/  BRA `(.L_x_24149) ;  /* 0x0000000800147947 */ /* 0x000fea0003800000 */
.L_x_24160:
        /* <DEDUP_REMOVED lines=15> */
.L_x_24164:
[----:B------:R-:W-:Y:S05]  /*5aa0*/  BSYNC.RECONVERGENT B0 ;  /* 0x0000000000007941 */ /* 0x000fea0003800200 */
.L_x_24163:
[----:B------:R-:W-:Y:S01]  /*5ab0*/  LOP3.LUT R7, R0, 0x80, R7, 0xf8, !PT ;  /* 0x0000008000077812 */ /* 0x000fe200078ef807 */
[----:B------:R-:W-:-:S04]  /*5ac0*/  IMAD.MOV.U32 R26, RZ, RZ, R27 ;  /* 0x000000ffff1a7224 */ /* 0x000fc800078e001b */
[----:B------:R0:W-:Y:S01]  /*5ad0*/  STG.E.U8 desc[UR36][R2.64], R7 ;  /* 0x0000000702007986 */ /* 0x0001e2000c101124 */
[----:B------:R-:W-:Y:S05]  /*5ae0*/  BRA `(.L_x_24149) ;  /* 0x0000000400c47947 */ /* 0x000fea0003800000 */
.L_x_24159:
[----:B------:R-:W0:Y:S01]  /*5af0*/  I2F.S64 R0, R4 ;  /* 0x0000000400007312 */ /* 0x000e220000301400 */
[----:B------:R-:W-:Y:S01]  /*5b00*/  IMAD.MOV.U32 R26, RZ, RZ, R27 ;  /* 0x000000ffff1a7224 */ /* 0x000fe200078e001b */
[----:B0-----:R-:W-:-:S05]  /*5b10*/  F2FP.BF16.F32.PACK_AB R0, RZ, R0 ;  /* 0x00000000ff00723e */ /* 0x001fca00000010ff */
[----:B------:R0:W-:Y:S01]  /*5b20*/  STG.E.U16 desc[UR36][R2.64], R0 ;  /* 0x0000000002007986 */ /* 0x0001e2000c101524 */
[----:B------:R-:W-:Y:S05]  /*5b30*/  BRA `(.L_x_24149) ;  /* 0x0000000400b07947 */ /* 0x000fea0003800000 */
.L_x_24156:
        /* <DEDUP_REMOVED lines=11> */
.L_x_24167:
        /* <DEDUP_REMOVED lines=13> */
.L_x_24170:
[----:B------:R-:W-:-:S04]  /*5cc0*/  SHF.R.U32.HI R0, RZ, 0x14, R5 ;  /* 0x00000014ff007819 */ /* 0x000fc80000011605 */
[----:B------:R-:W-:-:S04]  /*5cd0*/  LOP3.LUT R0, R0, 0x1, RZ, 0xc0, !PT ;  /* 0x0000000100007812 */ /* 0x000fc800078ec0ff */
[----:B------:R-:W-:-:S04]  /*5ce0*/  IADD3 R0, PT, PT, R5, 0x487ffff, R0 ;  /* 0x0487ffff05007810 */ /* 0x000fc80007ffe000 */
[----:B------:R-:W-:-:S04]  /*5cf0*/  SHF.R.U32.HI R0, RZ, 0x14, R0 ;  /* 0x00000014ff007819 */ /* 0x000fc80000011600 */
[----:B------:R-:W-:-:S07]  /*5d00*/  LOP3.LUT R4, R0, 0xff, RZ, 0xc0, !PT ;  /* 0x000000ff00047812 */ /* 0x000fce00078ec0ff */
.L_x_24171:
[----:B------:R-:W-:-:S04]  /*5d10*/  SHF.R.U32.HI R5, RZ, 0x18, R5 ;  /* 0x00000018ff057819 */ /* 0x000fc80000011605 */
[----:B------:R-:W-:-:S04]  /*5d20*/  LOP3.LUT R4, R4, 0x80, R5, 0xf8, !PT ;  /* 0x0000008004047812 */ /* 0x000fc800078ef805 */
[----:B------:R-:W-:-:S07]  /*5d30*/  PRMT R0, R4, 0x7610, R0 ;  /* 0x0000761004007816 */ /* 0x000fce0000000000 */
.L_x_24169:
[----:B------:R-:W-:Y:S05]  /*5d40*/  BSYNC.RECONVERGENT B0 ;  /* 0x0000000000007941 */ /* 0x000fea0003800200 */
.L_x_24168:
[----:B------:R0:W-:Y:S01]  /*5d50*/  STG.E.U8 desc[UR36][R2.64], R0 ;  /* 0x0000000002007986 */ /* 0x0001e2000c101124 */
[----:B------:R-:W-:Y:S01]  /*5d60*/  IMAD.MOV.U32 R26, RZ, RZ, R27 ;  /* 0x000000ffff1a7224 */ /* 0x000fe200078e001b */
[----:B------:R-:W-:Y:S06]  /*5d70*/  BRA `(.L_x_24149) ;  /* 0x0000000400207947 */ /* 0x000fec0003800000 */
.L_x_24166:
        /* <DEDUP_REMOVED lines=13> */
.L_x_24174:
[----:B------:R-:W-:-:S04]  /*5e50*/  SHF.R.U32.HI R0, RZ, 0x15, R5 ;  /* 0x00000015ff007819 */ /* 0x000fc80000011605 */
[----:B------:R-:W-:-:S04]  /*5e60*/  LOP3.LUT R0, R0, 0x1, RZ, 0xc0, !PT ;  /* 0x0000000100007812 */ /* 0x000fc800078ec0ff */
[----:B------:R-:W-:-:S04]  /*5e70*/  IADD3 R0, PT, PT, R5, 0x88fffff, R0 ;  /* 0x088fffff05007810 */ /* 0x000fc80007ffe000 */
[----:B------:R-:W-:-:S04]  /*5e80*/  SHF.R.U32.HI R0, RZ, 0x15, R0 ;  /* 0x00000015ff007819 */ /* 0x000fc80000011600 */
[----:B------:R-:W-:-:S07]  /*5e90*/  LOP3.LUT R4, R0, 0xff, RZ, 0xc0, !PT ;  /* 0x000000ff00047812 */ /* 0x000fce00078ec0ff */
.L_x_24175:
[----:B------:R-:W-:-:S04]  /*5ea0*/  SHF.R.U32.HI R5, RZ, 0x18, R5 ;  /* 0x00000018ff057819 */ /* 0x000fc80000011605 */
[----:B------:R-:W-:-:S04]  /*5eb0*/  LOP3.LUT R4, R4, 0x80, R5, 0xf8, !PT ;  /* 0x0000008004047812 */ /* 0x000fc800078ef805 */
[----:B------:R-:W-:-:S07]  /*5ec0*/  PRMT R0, R4, 0x7610, R0 ;  /* 0x0000761004007816 */ /* 0x000fce0000000000 */
.L_x_24173:
[----:B------:R-:W-:Y:S05]  /*5ed0*/  BSYNC.RECONVERGENT B0 ;  /* 0x0000000000007941 */ /* 0x000fea0003800200 */
.L_x_24172:
[----:B------:R0:W-:Y:S01]  /*5ee0*/  STG.E.U8 desc[UR36][R2.64], R0 ;  /* 0x0000000002007986 */ /* 0x0001e2000c101124 */
[----:B------:R-:W-:Y:S01]  /*5ef0*/  IMAD.MOV.U32 R26, RZ, RZ, R27 ;  /* 0x000000ffff1a7224 */ /* 0x000fe200078e001b */
[----:B------:R-:W-:Y:S06]  /*5f00*/  BRA `(.L_x_24149) ;  /* 0x0000000000bc7947 */ /* 0x000fec0003800000 */
.L_x_24165:
[----:B------:R-:W-:-:S13]  /*5f10*/  ISETP.NE.AND P0, PT, R0, 0x1c, PT ;  /* 0x0000001c0000780c */ /* 0x000fda0003f05270 */
[----:B------:R-:W-:Y:S05]  /*5f20*/  @!P0 BRA `(.L_x_24176) ;  /* 0x0000000000ac8947 */ /* 0x000fea0003800000 */
[----:B------:R-:W-:-:S13]  /*5f30*/  ISETP.NE.AND P0, PT, R0, 0x1d, PT ;  /* 0x0000001d0000780c */ /* 0x000fda0003f05270 */
[----:B------:R-:W-:Y:S05]  /*5f40*/  @!P0 BRA `(.L_x_24177) ;  /* 0x0000000000988947 */ /* 0x000fea0003800000 */
[----:B------:R-:W-:-:S13]  /*5f50*/  ISETP.NE.AND P0, PT, R0, 0x2c, PT ;  /* 0x0000002c0000780c */ /* 0x000fda0003f05270 */
[----:B------:R-:W-:Y:S05]  /*5f60*/  @!P0 BRA `(.L_x_24178) ;  /* 0x0000000000488947 */ /* 0x000fea0003800000 */
.L_x_24148:
        /* <DEDUP_REMOVED lines=16> */
.L_x_24179:
[----:B------:R-:W-:Y:S01]  /*6070*/  IMAD.MOV.U32 R26, RZ, RZ, R27 ;  /* 0x000000ffff1a7224 */ /* 0x000fe200078e001b */
[----:B------:R-:W-:Y:S06]  /*6080*/  BRA `(.L_x_24149) ;  /* 0x00000000005c7947 */ /* 0x000fec0003800000 */
.L_x_24178:
[----:B------:R-:W0:Y:S01]  /*6090*/  I2F.S64 R4, R4 ;  /* 0x0000000400047312 */ /* 0x000e220000301400 */
[----:B------:R-:W-:Y:S01]  /*60a0*/  IMAD.MOV.U32 R26, RZ, RZ, R27 ;  /* 0x000000ffff1a7224 */ /* 0x000fe200078e001b */
        /* <DEDUP_REMOVED lines=12> */
[----:B------:R-:W-:-:S04]  /*6170*/  @!P0 IMAD.MOV R4, RZ, RZ, R6 ;  /* 0x000000ffff048224 */ /* 0x000fc800078e0206 */
[----:B------:R-:W-:-:S05]  /*6180*/  @P2 IMAD.MOV.U32 R5, RZ, RZ, R4 ;  /* 0x000000ffff052224 */ /* 0x000fca00078e0004 */
[----:B------:R0:W-:Y:S01]  /*6190*/  STG.E.U8 desc[UR36][R2.64], R5 ;  /* 0x0000000502007986 */ /* 0x0001e2000c101124 */
[----:B------:R-:W-:Y:S05]  /*61a0*/  BRA `(.L_x_24149) ;  /* 0x0000000000147947 */ /* 0x000fea0003800000 */
.L_x_24177:
[----:B------:R0:W-:Y:S01]  /*61b0*/  STG.E.64 desc[UR36][R2.64], R4 ;  /* 0x0000000402007986 */ /* 0x0001e2000c101b24 */
[----:B------:R-:W-:Y:S01]  /*61c0*/  IMAD.MOV.U32 R26, RZ, RZ, R27 ;  /* 0x000000ffff1a7224 */ /* 0x000fe200078e001b */
[----:B------:R-:W-:Y:S06]  /*61d0*/  BRA `(.L_x_24149) ;  /* 0x0000000000087947 */ /* 0x000fec0003800000 */
.L_x_24176:
[----:B------:R0:W-:Y:S01]  /*61e0*/  STG.E desc[UR36][R2.64], R4 ;  /* 0x0000000402007986 */ /* 0x0001e2000c101924 */
[----:B------:R-:W-:-:S07]  /*61f0*/  IMAD.MOV.U32 R26, RZ, RZ, R27 ;  /* 0x000000ffff1a7224 */ /* 0x000fce00078e001b */
.L_x_24149:
        /* <DEDUP_REMOVED lines=23> */
.L_x_24184:
[----:B------:R0:W-:Y:S01]  /*6370*/  STG.E.U8 desc[UR36][R2.64], R22 ;  /* 0x0000001602007986 */ /* 0x0001e2000c101124 */
[----:B------:R-:W-:Y:S05]  /*6380*/  BRA `(.L_x_24186) ;  /* 0x0000000c00347947 */ /* 0x000fea0003800000 */
.L_x_24183:
        /* <DEDUP_REMOVED lines=8> */
.L_x_24188:
[----:B------:R0:W-:Y:S01]  /*6410*/  STG.E desc[UR36][R2.64], R22 ;  /* 0x0000001602007986 */ /* 0x0001e2000c101924 */
[----:B------:R-:W-:Y:S05]  /*6420*/  BRA `(.L_x_24186) ;  /* 0x0000000c000c7947 */ /* 0x000fea0003800000 */
.L_x_24187:
[----:B------:R0:W-:Y:S01]  /*6430*/  STG.E.U16 desc[UR36][R2.64], R22 ;  /* 0x0000001602007986 */ /* 0x0001e2000c101524 */
[----:B------:R-:W-:Y:S05]  /*6440*/  BRA `(.L_x_24186) ;  /* 0x0000000c00047947 */ /* 0x000fea0003800000 */
.L_x_24182:
        /* <DEDUP_REMOVED lines=9> */
.L_x_24190:
[----:B------:R-:W0:Y:S02]  /*64e0*/  I2F.S64 R0, R22 ;  /* 0x0000001600007312 */ /* 0x000e240000301400 */
[----:B0-----:R-:W-:-:S05]  /*64f0*/  F2FP.F16.F32.PACK_AB R0, RZ, R0 ;  /* 0x00000000ff00723e */ /* 0x001fca00000000ff */
[----:B------:R0:W-:Y:S01]  /*6500*/  STG.E.U16 desc[UR36][R2.64], R0 ;  /* 0x0000000002007986 */ /* 0x0001e2000c101524 */
[----:B------:R-:W-:Y:S05]  /*6510*/  BRA `(.L_x_24186) ;  /* 0x0000000800d07947 */ /* 0x000fea0003800000 */
.L_x_24189:
        /* <DEDUP_REMOVED lines=10> */
.L_x_24192:
[----:B------:R-:W0:Y:S02]  /*65c0*/  I2F.S64 R22, R22 ;  /* 0x0000001600167312 */ /* 0x000e240000301400 */
[----:B0-----:R-:W-:-:S04]  /*65d0*/  F2FP.F16.F32.PACK_AB R5, RZ, R22 ;  /* 0x00000016ff05723e */ /* 0x001fc800000000ff */
[----:B------:R-:W-:-:S05]  /*65e0*/  PRMT R5, R5, 0x5410, RZ ;  /* 0x0000541005057816 */ /* 0x000fca00000000ff */
[----:B------:R0:W-:Y:S01]  /*65f0*/  STG.E desc[UR36][R2.64], R5 ;  /* 0x0000000502007986 */ /* 0x0001e2000c101924 */
[----:B------:R-:W-:Y:S05]  /*6600*/  BRA `(.L_x_24186) ;  /* 0x0000000800947947 */ /* 0x000fea0003800000 */
.L_x_24191:
[----:B------:R-:W0:Y:S02]  /*6610*/  I2F.F64.S64 R22, R22 ;  /* 0x0000001600167312 */ /* 0x000e240000301c00 */
[----:B0-----:R0:W-:Y:S01]  /*6620*/  STG.E.64 desc[UR36][R2.64], R22 ;  /* 0x0000001602007986 */ /* 0x0011e2000c101b24 */
[----:B------:R-:W-:Y:S05]  /*6630*/  BRA `(.L_x_24186) ;  /* 0x0000000800887947 */ /* 0x000fea0003800000 */
.L_x_24181:
        /* <DEDUP_REMOVED lines=12> */
.L_x_24196:
        /* <DEDUP_REMOVED lines=18> */
.L_x_24199:
[----:B------:R-:W-:-:S04]  /*6820*/  SHF.R.U32.HI R5, RZ, 0x18, R5 ;  /* 0x00000018ff057819 */ /* 0x000fc80000011605 */
[----:B------:R-:W-:-:S07]  /*6830*/  LOP3.LUT R0, R0, 0x80, R5, 0xf8, !PT ;  /* 0x0000008000007812 */ /* 0x000fce00078ef805 */
.L_x_24198:
[----:B------:R-:W-:Y:S05]  /*6840*/  BSYNC.RECONVERGENT B0 ;  /* 0x0000000000007941 */ /* 0x000fea0003800200 */
.L_x_24197:
[----:B------:R0:W-:Y:S01]  /*6850*/  STG.E.U8 desc[UR36][R2.64], R0 ;  /* 0x0000000002007986 */ /* 0x0001e2000c101124 */
[----:B------:R-:W-:Y:S05]  /*6860*/  BRA `(.L_x_24186) ;  /* 0x0000000400fc7947 */ /* 0x000fea0003800000 */
.L_x_24195:
        /* <DEDUP_REMOVED lines=18> */
.L_x_24202:
[----:B------:R-:W-:-:S04]  /*6990*/  SHF.R.U32.HI R5, RZ, 0x18, R5 ;  /* 0x00000018ff057819 */ /* 0x000fc80000011605 */
[----:B------:R-:W-:-:S07]  /*69a0*/  LOP3.LUT R0, R0, 0x80, R5, 0xf8, !PT ;  /* 0x0000008000007812 */ /* 0x000fce00078ef805 */
.L_x_24201:
[----:B------:R-:W-:Y:S05]  /*69b0*/  BSYNC.RECONVERGENT B0 ;  /* 0x0000000000007941 */ /* 0x000fea0003800200 */
.L_x_24200:
[----:B------:R0:W-:Y:S01]  /*69c0*/  STG.E.U8 desc[UR36][R2.64], R0 ;  /* 0x0000000002007986 */ /* 0x0001e2000c101124 */
[----:B------:R-:W-:Y:S05]  /*69d0*/  BRA `(.L_x_24186) ;  /* 0x0000000400a07947 */ /* 0x000fea0003800000 */
.L_x_24194:
        /* <DEDUP_REMOVED lines=22> */
.L_x_24204:
[----:B------:R0:W-:Y:S01]  /*6b40*/  STG.E.64 desc[UR36][R2.64], R22 ;  /* 0x0000001602007986 */ /* 0x0001e2000c101b24 */
[----:B------:R-:W-:Y:S05]  /*6b50*/  BRA `(.L_x_24186) ;  /* 0x0000000400407947 */ /* 0x000fea0003800000 */
.L_x_24203:
[----:B------:R0:W-:Y:S01]  /*6b60*/  STG.E desc[UR36][R2.64], R22 ;  /* 0x0000001602007986 */ /* 0x0001e2000c101924 */
[----:B------:R-:W-:Y:S05]  /*6b70*/  BRA `(.L_x_24186) ;  /* 0x0000000400387947 */ /* 0x000fea0003800000 */
.L_x_24193:
        /* <DEDUP_REMOVED lines=11> */
.L_x_24206:
[----:B------:R-:W-:Y:S01]  /*6c30*/  CS2R R6, SRZ ;  /* 0x0000000000067805 */ /* 0x000fe2000001ff00 */
[----:B------:R-:W0:Y:S04]  /*6c40*/  I2F.F64.S64 R4, R22 ;  /* 0x0000001600047312 */ /* 0x000e280000301c00 */
[----:B0-----:R3:W-:Y:S01]  /*6c50*/  STG.E.128 desc[UR36][R2.64], R4 ;  /* 0x0000000402007986 */ /* 0x0017e2000c101d24 */
[----:B------:R-:W-:Y:S05]  /*6c60*/  BRA `(.L_x_24186) ;  /* 0x0000000000fc7947 */ /* 0x000fea0003800000 */
.L_x_24205:
[----:B------:R-:W-:-:S13]  /*6c70*/  ISETP.NE.AND P0, PT, R0, 0xf, PT ;  /* 0x0000000f0000780c */ /* 0x000fda0003f05270 */
[----:B------:R-:W-:Y:S05]  /*6c80*/  @!P0 BRA `(.L_x_24207) ;  /* 0x0000000000e88947 */ /* 0x000fea0003800000 */
[----:B------:R-:W-:-:S13]  /*6c90*/  ISETP.NE.AND P0, PT, R0, 0x17, PT ;  /* 0x000000170000780c */ /* 0x000fda0003f05270 */
[----:B------:R-:W-:Y:S05]  /*6ca0*/  @!P0 BRA `(.L_x_24208) ;  /* 0x0000000000908947 */ /* 0x000fea0003800000 */
[----:B------:R-:W-:-:S13]  /*6cb0*/  ISETP.NE.AND P0, PT, R0, 0x18, PT ;  /* 0x000000180000780c */ /* 0x000fda0003f05270 */
[----:B------:R-:W-:Y:S05]  /*6cc0*/  @!P0 BRA `(.L_x_24209) ;  /* 0x0000000000448947 */ /* 0x000fea0003800000 */
.L_x_24185:
        /* <DEDUP_REMOVED lines=16> */
.L_x_24210:
[----:B------:R-:W-:Y:S05]  /*6dd0*/  BRA `(.L_x_24186) ;  /* 0x0000000000a07947 */ /* 0x000fea0003800000 */
.L_x_24209:
        /* <DEDUP_REMOVED lines=13> */
.L_x_24212:
[----:B------:R-:W-:Y:S05]  /*6eb0*/  BSYNC.RECONVERGENT B0 ;  /* 0x0000000000007941 */ /* 0x000fea0003800200 */
.L_x_24211:
[----:B------:R-:W-:-:S05]  /*6ec0*/  LOP3.LUT R5, R0, 0x80, R5, 0xf8, !PT ;  /* 0x0000008000057812 */ /* 0x000fca00078ef805 */
[----:B------:R2:W-:Y:S01]  /*6ed0*/  STG.E.U8 desc[UR36][R2.64], R5 ;  /* 0x0000000502007986 */ /* 0x0005e2000c101124 */
[----:B------:R-:W-:Y:S05]  /*6ee0*/  BRA `(.L_x_24186) ;  /* 0x00000000005c7947 */ /* 0x000fea0003800000 */
.L_x_24208:
        /* <DEDUP_REMOVED lines=12> */
.L_x_24214:
[----:B------:R-:W-:Y:S01]  /*6fb0*/  IMAD.MOV.U32 R0, RZ, RZ, 0x7f ;  /* 0x0000007fff007424 */ /* 0x000fe200078e00ff */
[----:B------:R-:W-:-:S04]  /*6fc0*/  ISETP.GT.U32.AND P0, PT, R4, 0x7f800000, PT ;  /* 0x7f8000000400780c */ /* 0x000fc80003f04070 */
[----:B------:R-:W-:-:S09]  /*6fd0*/  SEL R0, R0, 0x7c, P0 ;  /* 0x0000007c00007807 */ /* 0x000fd20000000000 */
.L_x_24215:
[----:B------:R-:W-:Y:S05]  /*6fe0*/  BSYNC.RECONVERGENT B0 ;  /* 0x0000000000007941 */ /* 0x000fea0003800200 */
.L_x_24213:
[----:B------:R-:W-:-:S04]  /*6ff0*/  SHF.R.U32.HI R5, RZ, 0x18, R5 ;  /* 0x00000018ff057819 */ /* 0x000fc80000011605 */
[----:B------:R-:W-:-:S05]  /*7000*/  LOP3.LUT R5, R0, 0x80, R5, 0xf8, !PT ;  /* 0x0000008000057812 */ /* 0x000fca00078ef805 */
[----:B------:R1:W-:Y:S01]  /*7010*/  STG.E.U8 desc[UR36][R2.64], R5 ;  /* 0x0000000502007986 */ /* 0x0003e2000c101124 */
[----:B------:R-:W-:Y:S05]  /*7020*/  BRA `(.L_x_24186) ;  /* 0x00000000000c7947 */ /* 0x000fea0003800000 */
.L_x_24207:
[----:B------:R-:W0:Y:S02]  /*7030*/  I2F.S64 R0, R22 ;  /* 0x0000001600007312 */ /* 0x000e240000301400 */
[----:B0-----:R-:W-:-:S05]  /*7040*/  F2FP.BF16.F32.PACK_AB R0, RZ, R0 ;  /* 0x00000000ff00723e */ /* 0x001fca00000010ff */
[----:B------:R0:W-:Y:S02]  /*7050*/  STG.E.U16 desc[UR36][R2.64], R0 ;  /* 0x0000000002007986 */ /* 0x0001e4000c101524 */
.L_x_24186:
[----:B------:R-:W-:-:S07]  /*7060*/  VIADD R26, R26, 0x80 ;  /* 0x000000801a1a7836 */ /* 0x000fce0000000000 */
.L_x_24143:
[----:B------:R-:W-:-:S13]  /*7070*/  ISETP.GE.AND P0, PT, R26, R28, PT ;  /* 0x0000001c1a00720c */ /* 0x000fda0003f06270 */
[----:B------:R-:W-:Y:S05]  /*7080*/  @P0 BREAK.RELIABLE B6 ;  /* 0x0000000000060942 */ /* 0x000fea0003800100 */
[----:B------:R-:W-:Y:S05]  /*7090*/  @P0 BRA `(.L_x_24180) ;  /* 0x0000000c00940947 */ /* 0x000fea0003800000 */
[----:B------:R-:W-:Y:S05]  /*70a0*/  BSYNC.RELIABLE B6 ;  /* 0x0000000000067941 */ /* 0x000fea0003800100 */
.L_x_24142:
        /* <DEDUP_REMOVED lines=20> */
.L_x_24219:
[----:B------:R0:W-:Y:S01]  /*71f0*/  STG.E.U8 desc[UR36][R2.64], R18 ;  /* 0x0000001202007986 */ /* 0x0001e2000c101124 */
[----:B------:R-:W-:Y:S05]  /*7200*/  BRA `(.L_x_24221) ;  /* 0x0000000c00347947 */ /* 0x000fea0003800000 */
.L_x_24218:
        /* <DEDUP_REMOVED lines=8> */
.L_x_24223:
[----:B------:R0:W-:Y:S01]  /*7290*/  STG.E desc[UR36][R2.64], R18 ;  /* 0x0000001202007986 */ /* 0x0001e2000c101924 */
[----:B------:R-:W-:Y:S05]  /*72a0*/  BRA `(.L_x_24221) ;  /* 0x0000000c000c7947 */ /* 0x000fea0003800000 */
.L_x_24222:
[----:B------:R0:W-:Y:S01]  /*72b0*/  STG.E.U16 desc[UR36][R2.64], R18 ;  /* 0x0000001202007986 */ /* 0x0001e2000c101524 */
[----:B------:R-:W-:Y:S05]  /*72c0*/  BRA `(.L_x_24221) ;  /* 0x0000000c00047947 */ /* 0x000fea0003800000 */
.L_x_24217:
        /* <DEDUP_REMOVED lines=9> */
.L_x_24225:
[----:B------:R-:W0:Y:S02]  /*7360*/  I2F.S64 R0, R18 ;  /* 0x0000001200007312 */ /* 0x000e240000301400 */
[----:B0-----:R-:W-:-:S05]  /*7370*/  F2FP.F16.F32.PACK_AB R0, RZ, R0 ;  /* 0x00000000ff00723e */ /* 0x001fca00000000ff */
[----:B------:R0:W-:Y:S01]  /*7380*/  STG.E.U16 desc[UR36][R2.64], R0 ;  /* 0x0000000002007986 */ /* 0x0001e2000c101524 */
[----:B------:R-:W-:Y:S05]  /*7390*/  BRA `(.L_x_24221) ;  /* 0x0000000800d07947 */ /* 0x000fea0003800000 */
.L_x_24224:
        /* <DEDUP_REMOVED lines=10> */
.L_x_24227:
[----:B------:R-:W0:Y:S02]  /*7440*/  I2F.S64 R18, R18 ;  /* 0x0000001200127312 */ /* 0x000e240000301400 */
[----:B0-----:R-:W-:-:S04]  /*7450*/  F2FP.F16.F32.PACK_AB R5, RZ, R18 ;  /* 0x00000012ff05723e */ /* 0x001fc800000000ff */
[----:B------:R-:W-:-:S05]  /*7460*/  PRMT R5, R5, 0x5410, RZ ;  /* 0x0000541005057816 */ /* 0x000fca00000000ff */
[----:B------:R0:W-:Y:S01]  /*7470*/  STG.E desc[UR36][R2.64], R5 ;  /* 0x0000000502007986 */ /* 0x0001e2000c101924 */
[----:B------:R-:W-:Y:S05]  /*7480*/  BRA `(.L_x_24221) ;  /* 0x0000000800947947 */ /* 0x000fea0003800000 */
.L_x_24226:
[----:B------:R-:W0:Y:S02]  /*7490*/  I2F.F64.S64 R18, R18 ;  /* 0x0000001200127312 */ /* 0x000e240000301c00 */
[----:B0-----:R0:W-:Y:S01]  /*74a0*/  STG.E.64 desc[UR36][R2.64], R18 ;  /* 0x0000001202007986 */ /* 0x0011e2000c101b24 */
[----:B------:R-:W-:Y:S05]  /*74b0*/  BRA `(.L_x_24221) ;  /* 0x0000000800887947 */ /* 0x000fea0003800000 */
.L_x_24216:
        /* <DEDUP_REMOVED lines=12> */
.L_x_24231:
        /* <DEDUP_REMOVED lines=18> */
.L_x_24234:
[----:B------:R-:W-:-:S04]  /*76a0*/  SHF.R.U32.HI R5, RZ, 0x18, R5 ;  /* 0x00000018ff057819 */ /* 0x000fc80000011605 */
[----:B------:R-:W-:-:S07]  /*76b0*/  LOP3.LUT R0, R0, 0x80, R5, 0xf8, !PT ;  /* 0x0000008000007812 */ /* 0x000fce00078ef805 */
.L_x_24233:
[----:B------:R-:W-:Y:S05]  /*76c0*/  BSYNC.RECONVERGENT B0 ;  /* 0x0000000000007941 */ /* 0x000fea0003800200 */
.L_x_24232:
[----:B------:R0:W-:Y:S01]  /*76d0*/  STG.E.U8 desc[UR36][R2.64], R0 ;  /* 0x0000000002007986 */ /* 0x0001e2000c101124 */
[----:B------:R-:W-:Y:S05]  /*76e0*/  BRA `(.L_x_24221) ;  /* 0x0000000400fc7947 */ /* 0x000fea0003800000 */
.L_x_24230:
        /* <DEDUP_REMOVED lines=18> */
.L_x_24237:
[----:B------:R-:W-:-:S04]  /*7810*/  SHF.R.U32.HI R5, RZ, 0x18, R5 ;  /* 0x00000018ff057819 */ /* 0x000fc80000011605 */
[----:B------:R-:W-:-:S07]  /*7820*/  LOP3.LUT R0, R0, 0x80, R5, 0xf8, !PT ;  /* 0x0000008000007812 */ /* 0x000fce00078ef805 */
.L_x_24236:
[----:B------:R-:W-:Y:S05]  /*7830*/  BSYNC.RECONVERGENT B0 ;  /* 0x0000000000007941 */ /* 0x000fea0003800200 */
.L_x_24235:
[----:B------:R0:W-:Y:S01]  /*7840*/  STG.E.U8 desc[UR36][R2.64], R0 ;  /* 0x0000000002007986 */ /* 0x0001e2000c101124 */
[----:B------:R-:W-:Y:S05]  /*7850*/  BRA `(.L_x_24221) ;  /* 0x0000000400a07947 */ /* 0x000fea0003800000 */
.L_x_24229:
        /* <DEDUP_REMOVED lines=22> */
.L_x_24239:
[----:B------:R0:W-:Y:S01]  /*79c0*/  STG.E.64 desc[UR36][R2.64], R18 ;  /* 0x0000001202007986 */ /* 0x0001e2000c101b24 */
[----:B------:R-:W-:Y:S05]  /*79d0*/  BRA `(.L_x_24221) ;  /* 0x0000000400407947 */ /* 0x000fea0003800000 */
.L_x_24238:
[----:B------:R0:W-:Y:S01]  /*79e0*/  STG.E desc[UR36][R2.64], R18 ;  /* 0x0000001202007986 */ /* 0x0001e2000c101924 */
[----:B------:R-:W-:Y:S05]  /*79f0*/  BRA `(.L_x_24221) ;  /* 0x0000000400387947 */ /* 0x000fea0003800000 */
.L_x_24228:
        /* <DEDUP_REMOVED lines=11> */
.L_x_24241:
[----:B------:R-:W-:Y:S01]  /*7ab0*/  CS2R R6, SRZ ;  /* 0x0000000000067805 */ /* 0x000fe2000001ff00 */
[----:B------:R-:W0:Y:S04]  /*7ac0*/  I2F.F64.S64 R4, R18 ;  /* 0x0000001200047312 */ /* 0x000e280000301c00 */
[----:B0-----:R1:W-:Y:S01]  /*7ad0*/  STG.E.128 desc[UR36][R2.64], R4 ;  /* 0x0000000402007986 */ /* 0x0013e2000c101d24 */
[----:B------:R-:W-:Y:S05]  /*7ae0*/  BRA `(.L_x_24221) ;  /* 0x0000000000fc7947 */ /* 0x000fea0003800000 */
.L_x_24240:
[----:B------:R-:W-:-:S13]  /*7af0*/  ISETP.NE.AND P0, PT, R0, 0xf, PT ;  /* 0x0000000f0000780c */ /* 0x000fda0003f05270 */
[----:B------:R-:W-:Y:S05]  /*7b00*/  @!P0 BRA `(.L_x_24242) ;  /* 0x0000000000e88947 */ /* 0x000fea0003800000 */
[----:B------:R-:W-:-:S13]  /*7b10*/  ISETP.NE.AND P0, PT, R0, 0x17, PT ;  /* 0x000000170000780c */ /* 0x000fda0003f05270 */
[----:B------:R-:W-:Y:S05]  /*7b20*/  @!P0 BRA `(.L_x_24243) ;  /* 0x0000000000908947 */ /* 0x000fea0003800000 */
[----:B------:R-:W-:-:S13]  /*7b30*/  ISETP.NE.AND P0, PT, R0, 0x18, PT ;  /* 0x000000180000780c */ /* 0x000fda0003f05270 */
[----:B------:R-:W-:Y:S05]  /*7b40*/  @!P0 BRA `(.L_x_24244) ;  /* 0x0000000000448947 */ /* 0x000fea0003800000 */
.L_x_24220:
        /* <DEDUP_REMOVED lines=16> */
.L_x_24245:
[----:B------:R-:W-:Y:S05]  /*7c50*/  BRA `(.L_x_24221) ;  /* 0x0000000000a07947 */ /* 0x000fea0003800000 */
.L_x_24244:
        /* <DEDUP_REMOVED lines=13> */
.L_x_24247:
[----:B------:R-:W-:Y:S05]  /*7d30*/  BSYNC.RECONVERGENT B0 ;  /* 0x0000000000007941 */ /* 0x000fea0003800200 */
.L_x_24246:
[----:B------:R-:W-:-:S05]  /*7d40*/  LOP3.LUT R5, R0, 0x80, R5, 0xf8, !PT ;  /* 0x0000008000057812 */ /* 0x000fca00078ef805 */
[----:B------:R3:W-:Y:S01]  /*7d50*/  STG.E.U8 desc[UR36][R2.64], R5 ;  /* 0x0000000502007986 */ /* 0x0007e2000c101124 */
[----:B------:R-:W-:Y:S05]  /*7d60*/  BRA `(.L_x_24221) ;  /* 0x00000000005c7947 */ /* 0x000fea0003800000 */
.L_x_24243:
        /* <DEDUP_REMOVED lines=12> */
.L_x_24249:
[----:B------:R-:W-:Y:S01]  /*7e30*/  IMAD.MOV.U32 R0, RZ, RZ, 0x7f ;  /* 0x0000007fff007424 */ /* 0x000fe200078e00ff */
[----:B------:R-:W-:-:S04]  /*7e40*/  ISETP.GT.U32.AND P0, PT, R4, 0x7f800000, PT ;  /* 0x7f8000000400780c */ /* 0x000fc80003f04070 */
[----:B------:R-:W-:-:S09]  /*7e50*/  SEL R0, R0, 0x7c, P0 ;  /* 0x0000007c00007807 */ /* 0x000fd20000000000 */
.L_x_24250:
[----:B------:R-:W-:Y:S05]  /*7e60*/  BSYNC.RECONVERGENT B0 ;  /* 0x0000000000007941 */ /* 0x000fea0003800200 */
.L_x_24248:
[----:B------:R-:W-:-:S04]  /*7e70*/  SHF.R.U32.HI R5, RZ, 0x18, R5 ;  /* 0x00000018ff057819 */ /* 0x000fc80000011605 */
[----:B------:R-:W-:-:S05]  /*7e80*/  LOP3.LUT R5, R0, 0x80, R5, 0xf8, !PT ;  /* 0x0000008000057812 */ /* 0x000fca00078ef805 */
[----:B------:R2:W-:Y:S01]  /*7e90*/  STG.E.U8 desc[UR36][R2.64], R5 ;  /* 0x0000000502007986 */ /* 0x0005e2000c101124 */
[----:B------:R-:W-:Y:S05]  /*7ea0*/  BRA `(.L_x_24221) ;  /* 0x00000000000c7947 */ /* 0x000fea0003800000 */
.L_x_24242:
[----:B------:R-:W0:Y:S02]  /*7eb0*/  I2F.S64 R0, R18 ;  /* 0x0000001200007312 */ /* 0x000e240000301400 */
[----:B0-----:R-:W-:-:S05]  /*7ec0*/  F2FP.BF16.F32.PACK_AB R0, RZ, R0 ;  /* 0x00000000ff00723e */ /* 0x001fca00000010ff */
[----:B------:R4:W-:Y:S02]  /*7ed0*/  STG.E.U16 desc[UR36][R2.64], R0 ;  /* 0x0000000002007986 */ /* 0x0009e4000c101524 */
.L_x_24221:
[----:B------:R-:W-:-:S07]  /*7ee0*/  VIADD R26, R26, 0x80 ;  /* 0x000000801a1a7836 */ /* 0x000fce0000000000 */
.L_x_24180:
[----:B------:R-:W-:Y:S05]  /*7ef0*/  BSYNC.RECONVERGENT B7 ;  /* 0x0000000000077941 */ /* 0x000fea0003800200 */
.L_x_24141:
        /* <DEDUP_REMOVED lines=21> */
.L_x_24254:
[----:B------:R-:W-:Y:S01]  /*8050*/  STG.E.U8 desc[UR36][R2.64], R16 ;  /* 0x0000001002007986 */ /* 0x000fe2000c101124 */
[----:B------:R-:W-:Y:S05]  /*8060*/  EXIT ;  /* 0x000000000000794d */ /* 0x000fea0003800000 */
.L_x_24253:
        /* <DEDUP_REMOVED lines=8> */
.L_x_24257:
[----:B------:R-:W-:Y:S01]  /*80f0*/  STG.E desc[UR36][R2.64], R16 ;  /* 0x0000001002007986 */ /* 0x000fe2000c101924 */
[----:B------:R-:W-:Y:S05]  /*8100*/  EXIT ;  /* 0x000000000000794d */ /* 0x000fea0003800000 */
.L_x_24256:
[----:B------:R-:W-:Y:S01]  /*8110*/  STG.E.U16 desc[UR36][R2.64], R16 ;  /* 0x0000001002007986 */ /* 0x000fe2000c101524 */
[----:B------:R-:W-:Y:S05]  /*8120*/  EXIT ;  /* 0x000000000000794d */ /* 0x000fea0003800000 */
.L_x_24252:
        /* <DEDUP_REMOVED lines=9> */
.L_x_24259:
[----:B------:R-:W0:Y:S02]  /*81c0*/  I2F.S64 R0, R16 ;  /* 0x0000001000007312 */ /* 0x000e240000301400 */
[----:B0-----:R-:W-:-:S05]  /*81d0*/  F2FP.F16.F32.PACK_AB R0, RZ, R0 ;  /* 0x00000000ff00723e */ /* 0x001fca00000000ff */
[----:B------:R-:W-:Y:S01]  /*81e0*/  STG.E.U16 desc[UR36][R2.64], R0 ;  /* 0x0000000002007986 */ /* 0x000fe2000c101524 */
[----:B------:R-:W-:Y:S05]  /*81f0*/  EXIT ;  /* 0x000000000000794d */ /* 0x000fea0003800000 */
.L_x_24258:
        /* <DEDUP_REMOVED lines=10> */
.L_x_24261:
[----:B------:R-:W0:Y:S02]  /*82a0*/  I2F.S64 R16, R16 ;  /* 0x0000001000107312 */ /* 0x000e240000301400 */
[----:B0-----:R-:W-:-:S04]  /*82b0*/  F2FP.F16.F32.PACK_AB R5, RZ, R16 ;  /* 0x00000010ff05723e */ /* 0x001fc800000000ff */
[----:B------:R-:W-:-:S05]  /*82c0*/  PRMT R5, R5, 0x5410, RZ ;  /* 0x0000541005057816 */ /* 0x000fca00000000ff */
[----:B------:R-:W-:Y:S01]  /*82d0*/  STG.E desc[UR36][R2.64], R5 ;  /* 0x0000000502007986 */ /* 0x000fe2000c101924 */
[----:B------:R-:W-:Y:S05]  /*82e0*/  EXIT ;  /* 0x000000000000794d */ /* 0x000fea0003800000 */
.L_x_24260:
[----:B------:R-:W0:Y:S02]  /*82f0*/  I2F.F64.S64 R16, R16 ;  /* 0x0000001000107312 */ /* 0x000e240000301c00 */
[----:B0-----:R-:W-:Y:S01]  /*8300*/  STG.E.64 desc[UR36][R2.64], R16 ;  /* 0x0000001002007986 */ /* 0x001fe2000c101b24 */
[----:B------:R-:W-:Y:S05]  /*8310*/  EXIT ;  /* 0x000000000000794d */ /* 0x000fea0003800000 */
.L_x_24251:
        /* <DEDUP_REMOVED lines=12> */
.L_x_24265:
        /* <DEDUP_REMOVED lines=18> */
.L_x_24268:
[----:B------:R-:W-:-:S04]  /*8500*/  SHF.R.U32.HI R5, RZ, 0x18, R5 ;  /* 0x00000018ff057819 */ /* 0x000fc80000011605 */
[----:B------:R-:W-:-:S07]  /*8510*/  LOP3.LUT R0, R0, 0x80, R5, 0xf8, !PT ;  /* 0x0000008000007812 */ /* 0x000fce00078ef805 */
.L_x_24267:
[----:B------:R-:W-:Y:S05]  /*8520*/  BSYNC.RECONVERGENT B0 ;  /* 0x0000000000007941 */ /* 0x000fea0003800200 */
.L_x_24266:
[----:B------:R-:W-:Y:S01]  /*8530*/  STG.E.U8 desc[UR36][R2.64], R0 ;  /* 0x0000000002007986 */ /* 0x000fe2000c101124 */
[----:B------:R-:W-:Y:S05]  /*8540*/  EXIT ;  /* 0x000000000000794d */ /* 0x000fea0003800000 */
.L_x_24264:
        /* <DEDUP_REMOVED lines=18> */
.L_x_24271:
[----:B------:R-:W-:-:S04]  /*8670*/  SHF.R.U32.HI R5, RZ, 0x18, R5 ;  /* 0x00000018ff057819 */ /* 0x000fc80000011605 */
[----:B------:R-:W-:-:S07]  /*8680*/  LOP3.LUT R0, R0, 0x80, R5, 0xf8, !PT ;  /* 0x0000008000007812 */ /* 0x000fce00078ef805 */
.L_x_24270:
[----:B------:R-:W-:Y:S05]  /*8690*/  BSYNC.RECONVERGENT B0 ;  /* 0x0000000000007941 */ /* 0x000fea0003800200 */
.L_x_24269:
[----:B------:R-:W-:Y:S01]  /*86a0*/  STG.E.U8 desc[UR36][R2.64], R0 ;  /* 0x0000000002007986 */ /* 0x000fe2000c101124 */
[----:B------:R-:W-:Y:S05]  /*86b0*/  EXIT ;  /* 0x000000000000794d */ /* 0x000fea0003800000 */
.L_x_24263:
        /* <DEDUP_REMOVED lines=22> */
.L_x_24273:
[----:B------:R-:W-:Y:S01]  /*8820*/  STG.E.64 desc[UR36][R2.64], R16 ;  /* 0x0000001002007986 */ /* 0x000fe2000c101b24 */
[----:B------:R-:W-:Y:S05]  /*8830*/  EXIT ;  /* 0x000000000000794d */ /* 0x000fea0003800000 */
.L_x_24272:
[----:B------:R-:W-:Y:S01]  /*8840*/  STG.E desc[UR36][R2.64], R16 ;  /* 0x0000001002007986 */ /* 0x000fe2000c101924 */
[----:B------:R-:W-:Y:S05]  /*8850*/  EXIT ;  /* 0x000000000000794d */ /* 0x000fea0003800000 */
.L_x_24262:
        /* <DEDUP_REMOVED lines=11> */
.L_x_24275:
[----:B------:R-:W-:Y:S01]  /*8910*/  CS2R R18, SRZ ;  /* 0x0000000000127805 */ /* 0x000fe2000001ff00 */
[----:B------:R-:W0:Y:S04]  /*8920*/  I2F.F64.S64 R16, R16 ;  /* 0x0000001000107312 */ /* 0x000e280000301c00 */
[----:B0-----:R-:W-:Y:S01]  /*8930*/  STG.E.128 desc[UR36][R2.64], R16 ;  /* 0x0000001002007986 */ /* 0x001fe2000c101d24 */
[----:B------:R-:W-:Y:S05]  /*8940*/  EXIT ;  /* 0x000000000000794d */ /* 0x000fea0003800000 */
.L_x_24274:
[----:B------:R-:W-:-:S13]  /*8950*/  ISETP.NE.AND P0, PT, R0, 0xf, PT ;  /* 0x0000000f0000780c */ /* 0x000fda0003f05270 */
[----:B------:R-:W-:Y:S05]  /*8960*/  @!P0 BRA `(.L_x_24276) ;  /* 0x0000000000e88947 */ /* 0x000fea0003800000 */
[----:B------:R-:W-:-:S13]  /*8970*/  ISETP.NE.AND P0, PT, R0, 0x17, PT ;  /* 0x000000170000780c */ /* 0x000fda0003f05270 */
[----:B------:R-:W-:Y:S05]  /*8980*/  @!P0 BRA `(.L_x_24277) ;  /* 0x0000000000908947 */ /* 0x000fea0003800000 */
[----:B------:R-:W-:-:S13]  /*8990*/  ISETP.NE.AND P0, PT, R0, 0x18, PT ;  /* 0x000000180000780c */ /* 0x000fda0003f05270 */
[----:B------:R-:W-:Y:S05]  /*89a0*/  @!P0 BRA `(.L_x_24278) ;  /* 0x0000000000448947 */ /* 0x000fea0003800000 */
.L_x_24255:
        /* <DEDUP_REMOVED lines=16> */
.L_x_24279:
[----:B------:R-:W-:Y:S05]  /*8ab0*/  EXIT ;  /* 0x000000000000794d */ /* 0x000fea0003800000 */
.L_x_24278:
        /* <DEDUP_REMOVED lines=13> */
.L_x_24281:
[----:B------:R-:W-:Y:S05]  /*8b90*/  BSYNC.RECONVERGENT B0 ;  /* 0x0000000000007941 */ /* 0x000fea0003800200 */
.L_x_24280:
[----:B------:R-:W-:-:S05]  /*8ba0*/  LOP3.LUT R5, R0, 0x80, R5, 0xf8, !PT ;  /* 0x0000008000057812 */ /* 0x000fca00078ef805 */
[----:B------:R-:W-:Y:S01]  /*8bb0*/  STG.E.U8 desc[UR36][R2.64], R5 ;  /* 0x0000000502007986 */ /* 0x000fe2000c101124 */
[----:B------:R-:W-:Y:S05]  /*8bc0*/  EXIT ;  /* 0x000000000000794d */ /* 0x000fea0003800000 */
.L_x_24277:
        /* <DEDUP_REMOVED lines=12> */
.L_x_24283:
[----:B------:R-:W-:Y:S01]  /*8c90*/  IMAD.MOV.U32 R0, RZ, RZ, 0x7f ;  /* 0x0000007fff007424 */ /* 0x000fe200078e00ff */
[----:B------:R-:W-:-:S04]  /*8ca0*/  ISETP.GT.U32.AND P0, PT, R4, 0x7f800000, PT ;  /* 0x7f8000000400780c */ /* 0x000fc80003f04070 */
[----:B------:R-:W-:-:S09]  /*8cb0*/  SEL R0, R0, 0x7c, P0 ;  /* 0x0000007c00007807 */ /* 0x000fd20000000000 */
.L_x_24284:
[----:B------:R-:W-:Y:S05]  /*8cc0*/  BSYNC.RECONVERGENT B0 ;  /* 0x0000000000007941 */ /* 0x000fea0003800200 */
.L_x_24282:
[----:B------:R-:W-:-:S04]  /*8cd0*/  SHF.R.U32.HI R5, RZ, 0x18, R5 ;  /* 0x00000018ff057819 */ /* 0x000fc80000011605 */
[----:B------:R-:W-:-:S05]  /*8ce0*/  LOP3.LUT R5, R0, 0x80, R5, 0xf8, !PT ;  /* 0x0000008000057812 */ /* 0x000fca00078ef805 */
[----:B------:R-:W-:Y:S01]  /*8cf0*/  STG.E.U8 desc[UR36][R2.64], R5 ;  /* 0x0000000502007986 */ /* 0x000fe2000c101124 */
[----:B------:R-:W-:Y:S05]  /*8d00*/  EXIT ;  /* 0x000000000000794d */ /* 0x000fea0003800000 */
.L_x_24276:
[----:B------:R-:W0:Y:S02]  /*8d10*/  I2F.S64 R0, R16 ;  /* 0x0000001000007312 */ /* 0x000e240000301400 */
[----:B0-----:R-:W-:-:S05]  /*8d20*/  F2FP.BF16.F32.PACK_AB R0, RZ, R0 ;  /* 0x00000000ff00723e */ /* 0x001fca00000010ff */
[----:B------:R-:W-:Y:S01]  /*8d30*/  STG.E.U16 desc[UR36][R2.64], R0 ;  /* 0x0000000002007986 */ /* 0x000fe2000c101524 */
[----:B------:R-:W-:Y:S05]  /*8d40*/  EXIT ;  /* 0x000000000000794d */ /* 0x000fea0003800000 */
        .weak           $__internal_25_$__cuda_sm20_div_s64
        .type           $__internal_25_$__cuda_sm20_div_s64,@function
        .size           $__internal_25_$__cuda_sm20_div_s64,(.L_x_32776 - $__internal_25_$__cuda_sm20_div_s64)
$__internal_25_$__cuda_sm20_div_s64:
        /* <DEDUP_REMOVED lines=14> */
[----:B------:R-:W-:Y:S01]  /*8e30*/  IMAD R11, R8, R7, R11 ;  /* 0x00000007080b7224 */ /* 0x000fe200078e020b */
[----:B------:R-:W-:-:S03]  /*8e40*/  IADD3 R13, P0, PT, RZ, -R10, RZ ;  /* 0x8000000aff0d7210 */ /* 0x000fc60007f1e0ff */
[----:B------:R-:W-:Y:S02]  /*8e50*/  IMAD R11, R9, R6, R11 ;  /* 0x00000006090b7224 */ /* 0x000fe400078e020b */
[----:B------:R-:W-:-:S04]  /*8e60*/  IMAD.HI.U32 R10, R8, R13, RZ ;  /* 0x0000000d080a7227 */ /* 0x000fc800078e00ff */
[----:B------:R-:W-:Y:S02]  /*8e70*/  IMAD.X R12, RZ, RZ, ~R11, P0 ;  /* 0x000000ffff0c7224 */ /* 0x000fe400000e0e0b */
[----:B------:R-:W-:Y:S02]  /*8e80*/  IMAD.MOV.U32 R11, RZ, RZ, R8 ;  /* 0x000000ffff0b7224 */ /* 0x000fe400078e0008 */
[----:B------:R-:W-:-:S04]  /*8e90*/  IMAD.WIDE.U32 R10, P0, R8, R12, R10 ;  /* 0x0000000c080a7225 */ /* 0x000fc8000780000a */
[----:B------:R-:W-:-:S04]  /*8ea0*/  IMAD.HI.U32 R10, P1, R9, R13, R10 ;  /* 0x0000000d090a7227 */ /* 0x000fc8000782000a */
[CC--:B------:R-:W-:Y:S02]  /*8eb0*/  IMAD R11, R9.reuse, R12.reuse, RZ ;  /* 0x0000000c090b7224 */ /* 0x0c0fe400078e02ff */
[----:B------:R-:W-:-:S03]  /*8ec0*/  IMAD.HI.U32 R12, R9, R12, RZ ;  /* 0x0000000c090c7227 */ /* 0x000fc600078e00ff */
[----:B------:R-:W-:Y:S01]  /*8ed0*/  IADD3 R11, P2, PT, R11, R10, RZ ;  /* 0x0000000a0b0b7210 */ /* 0x000fe20007f5e0ff */
[----:B------:R-:W-:-:S04]  /*8ee0*/  IMAD.X R12, R12, 0x1, R9, P0 ;  /* 0x000000010c0c7824 */ /* 0x000fc800000e0609 */
[----:B------:R-:W-:Y:S01]  /*8ef0*/  IMAD.WIDE.U32 R8, R11, R6, RZ ;  /* 0x000000060b087225 */ /* 0x000fe200078e00ff */
[----:B------:R-:W-:-:S03]  /*8f00*/  IADD3.X R12, PT, PT, RZ, RZ, R12, P2, P1 ;  /* 0x000000ffff0c7210 */ /* 0x000fc600017e240c */
[----:B------:R-:W-:Y:S01]  /*8f10*/  IMAD R10, R11, R7, R9 ;  /* 0x000000070b0a7224 */ /* 0x000fe200078e0209 */
[----:B------:R-:W-:-:S03]  /*8f20*/  IADD3 R9, P0, PT, RZ, -R8, RZ ;  /* 0x80000008ff097210 */ /* 0x000fc60007f1e0ff */
[----:B------:R-:W-:Y:S02]  /*8f30*/  IMAD R8, R12, R6, R10 ;  /* 0x000000060c087224 */ /* 0x000fe400078e020a */
[----:B------:R-:W-:-:S04]  /*8f40*/  IMAD.HI.U32 R10, R11, R9, RZ ;  /* 0x000000090b0a7227 */ /* 0x000fc800078e00ff */
[----:B------:R-:W-:-:S04]  /*8f50*/  IMAD.X R8, RZ, RZ, ~R8, P0 ;  /* 0x000000ffff087224 */ /* 0x000fc800000e0e08 */
[----:B------:R-:W-:-:S04]  /*8f60*/  IMAD.WIDE.U32 R10, P0, R11, R8, R10 ;  /* 0x000000080b0a7225 */ /* 0x000fc8000780000a */
[----:B------:R-:W-:Y:S01]  /*8f70*/  IMAD.HI.U32 R11, P1, R12, R9, R10 ;  /* 0x000000090c0b7227 */ /* 0x000fe2000782000a */
[----:B------:R-:W-:-:S03]  /*8f80*/  IADD3 R9, P4, PT, RZ, -R0, RZ ;  /* 0x80000000ff097210 */ /* 0x000fc60007f9e0ff */
[C---:B------:R-:W-:Y:S01]  /*8f90*/  IMAD R10, R12.reuse, R8, RZ ;  /* 0x000000080c0a7224 */ /* 0x040fe200078e02ff */
[----:B------:R-:W-:Y:S01]  /*8fa0*/  SEL R0, R9, R0, !P3 ;  /* 0x0000000009007207 */ /* 0x000fe20005800000 */
[----:B------:R-:W-:-:S03]  /*8fb0*/  IMAD.HI.U32 R8, R12, R8, RZ ;  /* 0x000000080c087227 */ /* 0x000fc600078e00ff */
[----:B------:R-:W-:Y:S01]  /*8fc0*/  IADD3 R11, P2, PT, R10, R11, RZ ;  /* 0x0000000b0a0b7210 */ /* 0x000fe20007f5e0ff */
[----:B------:R-:W-:Y:S02]  /*8fd0*/  IMAD.X R10, RZ, RZ, ~R3, P4 ;  /* 0x000000ffff0a7224 */ /* 0x000fe400020e0e03 */
[----:B------:R-:W-:Y:S02]  /*8fe0*/  IMAD.X R12, R8, 0x1, R12, P0 ;  /* 0x00000001080c7824 */ /* 0x000fe400000e060c */
[C---:B------:R-:W-:Y:S01]  /*8ff0*/  IMAD.HI.U32 R8, R11.reuse, R0, RZ ;  /* 0x000000000b087227 */ /* 0x040fe200078e00ff */
[----:B------:R-:W-:Y:S02]  /*9000*/  SEL R10, R10, R3, !P3 ;  /* 0x000000030a0a7207 */ /* 0x000fe40005800000 */
[----:B------:R-:W-:Y:S01]  /*9010*/  IADD3.X R12, PT, PT, RZ, RZ, R12, P2, P1 ;  /* 0x000000ffff0c7210 */ /* 0x000fe200017e240c */
[----:B------:R-:W-:Y:S02]  /*9020*/  IMAD.MOV.U32 R9, RZ, RZ, RZ ;  /* 0x000000ffff097224 */ /* 0x000fe400078e00ff */
[----:B------:R-:W-:-:S04]  /*9030*/  IMAD.WIDE.U32 R8, R11, R10, R8 ;  /* 0x0000000a0b087225 */ /* 0x000fc800078e0008 */
[C---:B------:R-:W-:Y:S02]  /*9040*/  IMAD R11, R12.reuse, R10, RZ ;  /* 0x0000000a0c0b7224 */ /* 0x040fe400078e02ff */
[----:B------:R-:W-:-:S04]  /*9050*/  IMAD.HI.U32 R8, P0, R12, R0, R8 ;  /* 0x000000000c087227 */ /* 0x000fc80007800008 */
[----:B------:R-:W-:Y:S01]  /*9060*/  IMAD.HI.U32 R12, R12, R10, RZ ;  /* 0x0000000a0c0c7227 */ /* 0x000fe200078e00ff */
[----:B------:R-:W-:-:S03]  /*9070*/  IADD3 R11, P1, PT, R11, R8, RZ ;  /* 0x000000080b0b7210 */ /* 0x000fc60007f3e0ff */
[----:B------:R-:W-:Y:S02]  /*9080*/  IMAD.X R12, RZ, RZ, R12, P0 ;  /* 0x000000ffff0c7224 */ /* 0x000fe400000e060c */
[----:B------:R-:W-:-:S04]  /*9090*/  IMAD.WIDE.U32 R8, R11, R6, RZ ;  /* 0x000000060b087225 */ /* 0x000fc800078e00ff */
[C---:B------:R-:W-:Y:S01]  /*90a0*/  IMAD R9, R11.reuse, R7, R9 ;  /* 0x000000070b097224 */ /* 0x040fe200078e0209 */
[----:B------:R-:W-:Y:S01]  /*90b0*/  IADD3 R0, P0, PT, -R8, R0, RZ ;  /* 0x0000000008007210 */ /* 0x000fe20007f1e1ff */
[----:B------:R-:W-:Y:S01]  /*90c0*/  IMAD.X R12, RZ, RZ, R12, P1 ;  /* 0x000000ffff0c7224 */ /* 0x000fe200008e060c */
[----:B------:R-:W-:Y:S02]  /*90d0*/  IADD3 R8, P3, PT, R11, 0x1, RZ ;  /* 0x000000010b087810 */ /* 0x000fe40007f7e0ff */
[-C--:B------:R-:W-:Y:S01]  /*90e0*/  IADD3 R13, P2, PT, R0, -R6.reuse, RZ ;  /* 0x80000006000d7210 */ /* 0x080fe20007f5e0ff */
[----:B------:R-:W-:-:S04]  /*90f0*/  IMAD R9, R12, R6, R9 ;  /* 0x000000060c097224 */ /* 0x000fc800078e0209 */
[----:B------:R-:W-:Y:S01]  /*9100*/  IMAD.X R9, R10, 0x1, ~R9, P0 ;  /* 0x000000010a097824 */ /* 0x000fe200000e0e09 */
[----:B------:R-:W-:-:S04]  /*9110*/  ISETP.GE.U32.AND P0, PT, R0, R6, PT ;  /* 0x000000060000720c */ /* 0x000fc80003f06070 */
[----:B------:R-:W-:-:S04]  /*9120*/  ISETP.GE.U32.AND.EX P0, PT, R9, R7, PT, P0 ;  /* 0x000000070900720c */ /* 0x000fc80003f06100 */
[----:B------:R-:W-:Y:S01]  /*9130*/  SEL R13, R13, R0, P0 ;  /* 0x000000000d0d7207 */ /* 0x000fe20000000000 */
[----:B------:R-:W-:Y:S01]  /*9140*/  IMAD.X R0, R9, 0x1, ~R7, P2 ;  /* 0x0000000109007824 */ /* 0x000fe200010e0e07 */
[----:B------:R-:W-:Y:S02]  /*9150*/  SEL R11, R8, R11, P0 ;  /* 0x0000000b080b7207 */ /* 0x000fe40000000000 */
[----:B------:R-:W-:Y:S01]  /*9160*/  ISETP.GE.U32.AND P1, PT, R13, R6, PT ;  /* 0x000000060d00720c */ /* 0x000fe20003f26070 */
[----:B------:R-:W-:Y:S01]  /*9170*/  IMAD.X R13, RZ, RZ, R12, P3 ;  /* 0x000000ffff0d7224 */ /* 0x000fe200018e060c */
[----:B------:R-:W-:Y:S02]  /*9180*/  SEL R9, R0, R9, P0 ;  /* 0x0000000900097207 */ /* 0x000fe40000000000 */
[----:B------:R-:W-:Y:S02]  /*9190*/  IADD3 R0, P2, PT, R11, 0x1, RZ ;  /* 0x000000010b007810 */ /* 0x000fe40007f5e0ff */
[----:B------:R-:W-:-:S02]  /*91a0*/  SEL R13, R13, R12, P0 ;  /* 0x0000000c0d0d7207 */ /* 0x000fc40000000000 */
[----:B------:R-:W-:Y:S02]  /*91b0*/  ISETP.GE.U32.AND.EX P0, PT, R9, R7, PT, P1 ;  /* 0x000000070900720c */ /* 0x000fe40003f06110 */
[----:B------:R-:W-:Y:S01]  /*91c0*/  LOP3.LUT R8, R14, R3, RZ, 0x3c, !PT ;  /* 0x000000030e087212 */ /* 0x000fe200078e3cff */
[----:B------:R-:W-:Y:S01]  /*91d0*/  IMAD.X R6, RZ, RZ, R13, P2 ;  /* 0x000000ffff067224 */ /* 0x000fe200010e060d */
[----:B------:R-:W-:Y:S02]  /*91e0*/  SEL R0, R0, R11, P0 ;  /* 0x0000000b00007207 */ /* 0x000fe40000000000 */
[----:B------:R-:W-:Y:S02]  /*91f0*/  ISETP.GE.AND P1, PT, R8, RZ, PT ;  /* 0x000000ff0800720c */ /* 0x000fe40003f26270 */
[----:B------:R-:W-:Y:S02]  /*9200*/  SEL R7, R6, R13, P0 ;  /* 0x0000000d06077207 */ /* 0x000fe40000000000 */
[----:B------:R-:W-:-:S02]  /*9210*/  IADD3 R3, P2, PT, RZ, -R0, RZ ;  /* 0x80000000ff037210 */ /* 0x000fc40007f5e0ff */
[----:B------:R-:W-:Y:S02]  /*9220*/  ISETP.NE.U32.AND P0, PT, R15, RZ, PT ;  /* 0x000000ff0f00720c */ /* 0x000fe40003f05070 */
[----:B------:R-:W-:Y:S01]  /*9230*/  SEL R0, R3, R0, !P1 ;  /* 0x0000000003007207 */ /* 0x000fe20004800000 */
[----:B------:R-:W-:Y:S01]  /*9240*/  IMAD.X R6, RZ, RZ, ~R7, P2 ;  /* 0x000000ffff067224 */ /* 0x000fe200010e0e07 */
[----:B------:R-:W-:Y:S01]  /*9250*/  ISETP.NE.AND.EX P0, PT, R14, RZ, PT, P0 ;  /* 0x000000ff0e00720c */ /* 0x000fe20003f05300 */
[----:B------:R-:W-:-:S03]  /*9260*/  IMAD.MOV.U32 R3, RZ, RZ, 0x0 ;  /* 0x00000000ff037424 */ /* 0x000fc600078e00ff */
[----:B------:R-:W-:Y:S02]  /*9270*/  SEL R7, R6, R7, !P1 ;  /* 0x0000000706077207 */ /* 0x000fe40004800000 */
[----:B------:R-:W-:Y:S02]  /*9280*/  SEL R0, R0, 0xffffffff, P0 ;  /* 0xffffffff00007807 */ /* 0x000fe40000000000 */
[----:B------:R-:W-:Y:S01]  /*9290*/  SEL R7, R7, 0xffffffff, P0 ;  /* 0xffffffff07077807 */ /* 0x000fe20000000000 */
[----:B------:R-:W-:Y:S06]  /*92a0*/  RET.REL.NODEC R2 `(_ZN2at6native27unrolled_elementwise_kernelINS0_13BUnaryFunctorIlllZZZNS0_15binary_internal21div_floor_kernel_cudaERNS_18TensorIteratorBaseEENKUlvE_clEvENKUlvE2_clEvEUlllE_EESt5arrayIPcLm2EELi4E23TrivialOffsetCalculatorILi1EjESE_NS0_6memory12LoadWithCastILi1EEENSF_13StoreWithCastILi1EEEEEviT_T0_T2_T3_T4_T5_) ;  /* 0xffffff6c02547950 */ /* 0x000fec0003c3ffff */
.L_x_24285:
        /* <DEDUP_REMOVED lines=13> */
.L_x_32776:


//--------------------- .text._ZN2at6native18elementwise_kernelILi128ELi2EZNS0_22gpu_kernel_impl_nocastINS0_13BUnaryFunctorIlllZZZNS0_15binary_internal21div_floor_kernel_cudaERNS_18TensorIteratorBaseEENKUlvE_clEvENKUlvE2_clEvEUlllE_EEEEvS6_RKT_EUliE_EEviT1_ --------------------------
	.section	.text._ZN2at6native18elementwise_kernelILi128ELi2EZNS0_22gpu_kernel_impl_nocastINS0_13BUnaryFunctorIlllZZZNS0_15binary_internal21div_floor_kernel_cudaERNS_18TensorIteratorBaseEENKUlvE_clEvENKUlvE2_clEvEUlllE_EEEEvS6_RKT_EUliE_EEviT1_,"ax",@progbits
	.align	128
        .global         _ZN2at6native18elementwise_kernelILi128ELi2EZNS0_22gpu_kernel_impl_nocastINS0_13BUnaryFunctorIlllZZZNS0_15binary_internal21div_floor_kernel_cudaERNS_18TensorIteratorBaseEENKUlvE_clEvENKUlvE2_clEvEUlllE_EEEEvS6_RKT_EUliE_EEviT1_
        .type           _ZN2at6native18elementwise_kernelILi128ELi2EZNS0_22gpu_kernel_impl_nocastINS0_13BUnaryFunctorIlllZZZNS0_15binary_internal21div_floor_kernel_cudaERNS_18TensorIteratorBaseEENKUlvE_clEvENKUlvE2_clEvEUlllE_EEEEvS6_RKT_EUliE_EEviT1_,@function
        .size           _ZN2at6native18elementwise_kernelILi128ELi2EZNS0_22gpu_kernel_impl_nocastINS0_13BUnaryFunctorIlllZZZNS0_15binary_internal21div_floor_kernel_cudaERNS_18TensorIteratorBaseEENKUlvE_clEvENKUlvE2_clEvEUlllE_EEEEvS6_RKT_EUliE_EEviT1_,(.L_x_32777 - _ZN2at6native18elementwise_kernelILi128ELi2EZNS0_22gpu_kernel_impl_nocastINS0_13BUnaryFunctorIlllZZZNS0_15binary_internal21div_floor_kernel_cudaERNS_18TensorIteratorBaseEENKUlvE_clEvENKUlvE2_clEvEUlllE_EEEEvS6_RKT_EUliE_EEviT1_)
        .other          _ZN2at6native18elementwise_kernelILi128ELi2EZNS0_22gpu_kernel_impl_nocastINS0_13BUnaryFunctorIlllZZZNS0_15binary_internal21div_floor_kernel_cudaERNS_18TensorIteratorBaseEENKUlvE_clEvENKUlvE2_clEvEUlllE_EEEEvS6_RKT_EUliE_EEviT1_,@"STO_CUDA_ENTRY STV_DEFAULT"
_ZN2at6native18elementwise_kernelILi128ELi2EZNS0_22gpu_kernel_impl_nocastINS0_13BUnaryFunctorIlllZZZNS0_15binary_internal21div_floor_kernel_cudaERNS_18TensorIteratorBaseEENKUlvE_clEvENKUlvE2_clEvEUlllE_EEEEvS6_RKT_EUliE_EEviT1_:
.text._ZN2at6native18elementwise_kernelILi128ELi2EZNS0_22gpu_kernel_impl_nocastINS0_13BUnaryFunctorIlllZZZNS0_15binary_internal21div_floor_kernel_cudaERNS_18TensorIteratorBaseEENKUlvE_clEvENKUlvE2_clEvEUlllE_EEEEvS6_RKT_EUliE_EEviT1_:
[----:B------:R-:W-:Y:S08]  /*0000*/  LDC R1, c[0x0][0x37c] ;  /* 0x0000df00ff017b82 */ /* 0x000ff00000000800 */
[----:B------:R-:W0:Y:S01]  /*0010*/  LDC R10, c[0x0][0x388] ;  /* 0x0000e200ff0a7b82 */ /* 0x000e220000000800 */
[----:B------:R-:W1:Y:S01]  /*0020*/  S2R R11, SR_TID.X ;  /* 0x00000000000b7919 */ /* 0x000e620000002100 */
[----:B------:R-:W2:Y:S01]  /*0030*/  LDCU.64 UR6, c[0x0][0x358] ;  /* 0x00006b00ff0677ac */ /* 0x000ea20008000a00 */
[----:B------:R-:W3:Y:S05]  /*0040*/  LDCU.64 UR8, c[0x0][0x598] ;  /* 0x0000b300ff0877ac */ /* 0x000eea0008000a00 */
[----:B------:R-:W4:Y:S01]  /*0050*/  S2UR UR4, SR_CTAID.X ;  /* 0x00000000000479c3 */ /* 0x000f220000002500 */
[----:B0-----:R-:W-:Y:S01]  /*0060*/  ISETP.NE.AND P0, PT, R10, RZ, PT ;  /* 0x000000ff0a00720c */ /* 0x001fe20003f05270 */
[----:B----4-:R-:W-:-:S06]  /*0070*/  USHF.L.U32 UR4, UR4, 0x8, URZ ;  /* 0x0000000804047899 */ /* 0x010fcc00080006ff */
[----:B-1----:R-:W-:-:S06]  /*0080*/  LOP3.LUT R11, R11, UR4, RZ, 0xfc, !PT ;  /* 0x000000040b0b7c12 */ /* 0x002fcc000f8efcff */
[----:B--23--:R-:W-:Y:S05]  /*0090*/  @P0 BRA `(.L_x_24286) ;  /* 0x0000000800c00947 */ /* 0x00cfea0003800000 */
[----:B------:R-:W0:Y:S01]  /*00a0*/  LDCU UR4, c[0x0][0x380] ;  /* 0x00007000ff0477ac */ /* 0x000e220008000800 */
[----:B------:R-:W-:Y:S01]  /*00b0*/  BSSY.RECONVERGENT B0, `(.L_x_24287) ;  /* 0x0000055000007945 */ /* 0x000fe20003800200 */
[----:B0-----:R-:W-:-:S13]  /*00c0*/  ISETP.GE.AND P0, PT, R11, UR4, PT ;  /* 0x000000040b007c0c */ /* 0x001fda000bf06270 */
[----:B------:R-:W-:Y:S05]  /*00d0*/  @P0 BRA `(.L_x_24288) ;  /* 0x0000000400480947 */ /* 0x000fea0003800000 */
[----:B------:R-:W0:Y:S01]  /*00e0*/  LDC.64 R6, c[0x0][0x588] ;  /* 0x00016200ff067b82 */ /* 0x000e220000000a00 */
[----:B------:R-:W1:Y:S01]  /*00f0*/  LDCU.64 UR4, c[0x0][0x598] ;  /* 0x0000b300ff0477ac */ /* 0x000e620008000a00 */
[----:B0-----:R-:W1:Y:S02]  /*0100*/  LDG.E.64 R6, desc[UR6][R6.64] ;  /* 0x0000000606067981 */ /* 0x001e64000c1e1b00 */
[----:B-1----:R-:W-:Y:S02]  /*0110*/  LOP3.LUT R0, R6, UR4, RZ, 0x3c, !PT ;  /* 0x0000000406007c12 */ /* 0x002fe4000f8e3cff */
[----:B------:R-:W-:Y:S02]  /*0120*/  LOP3.LUT R2, R7, UR5, RZ, 0x3c, !PT ;  /* 0x0000000507027c12 */ /* 0x000fe4000f8e3cff */
[----:B------:R-:W-:-:S04]  /*0130*/  ISETP.GT.U32.AND P0, PT, R0, -0x1, PT ;  /* 0xffffffff0000780c */ /* 0x000fc80003f04070 */
[----:B------:R-:W-:-:S13]  /*0140*/  ISETP.GT.AND.EX P0, PT, R2, -0x1, PT, P0 ;  /* 0xffffffff0200780c */ /* 0x000fda0003f04300 */
[----:B------:R-:W-:Y:S05]  /*0150*/  @P0 BRA `(.L_x_24289) ;  /* 0x0000000000b00947 */ /* 0x000fea0003800000 */
[----:B------:R-:W-:-:S04]  /*0160*/  LOP3.LUT R0, R7, UR5, RZ, 0xfc, !PT ;  /* 0x0000000507007c12 */ /* 0x000fc8000f8efcff */
[----:B------:R-:W-:-:S13]  /*0170*/  ISETP.NE.U32.AND P0, PT, R0, RZ, PT ;  /* 0x000000ff0000720c */ /* 0x000fda0003f05070 */
[----:B------:R-:W-:Y:S05]  /*0180*/  @P0 BRA `(.L_x_24290) ;  /* 0x0000000000600947 */ /* 0x000fea0003800000 */
[----:B------:R-:W0:Y:S01]  /*0190*/  I2F.U32.RP R0, UR4 ;  /* 0x0000000400007d06 */ /* 0x000e220008209000 */
[----:B------:R-:W-:-:S07]  /*01a0*/  ISETP.NE.U32.AND P2, PT, RZ, UR4, PT ;  /* 0x00000004ff007c0c */ /* 0x000fce000bf45070 */
[----:B0-----:R-:W0:Y:S02]  /*01b0*/  MUFU.RCP R0, R0 ;  /* 0x0000000000007308 */ /* 0x001e240000001000 */
[----:B0-----:R-:W-:-:S06]  /*01c0*/  IADD3 R2, PT, PT, R0, 0xffffffe, RZ ;  /* 0x0ffffffe00027810 */ /* 0x001fcc0007ffe0ff */
[----:B------:R0:W1:Y:S02]  /*01d0*/  F2I.FTZ.U32.TRUNC.NTZ R3, R2 ;  /* 0x0000000200037305 */ /* 0x000064000021f000 */
[----:B0-----:R-:W-:Y:S02]  /*01e0*/  HFMA2 R2, -RZ, RZ, 0, 0 ;  /* 0x00000000ff027431 */ /* 0x001fe400000001ff */
[----:B-1----:R-:W-:-:S04]  /*01f0*/  IMAD.MOV R5, RZ, RZ, -R3 ;  /* 0x000000ffff057224 */ /* 0x002fc800078e0a03 */
[----:B------:R-:W-:-:S04]  /*0200*/  IMAD R5, R5, UR4, RZ ;  /* 0x0000000405057c24 */ /* 0x000fc8000f8e02ff */
[----:B------:R-:W-:-:S06]  /*0210*/  IMAD.HI.U32 R3, R3, R5, R2 ;  /* 0x0000000503037227 */ /* 0x000fcc00078e0002 */
[----:B------:R-:W-:-:S04]  /*0220*/  IMAD.HI.U32 R2, R3, R6, RZ ;  /* 0x0000000603027227 */ /* 0x000fc800078e00ff */
[----:B------:R-:W-:-:S04]  /*0230*/  IMAD.MOV R3, RZ, RZ, -R2 ;  /* 0x000000ffff037224 */ /* 0x000fc800078e0a02 */
[----:B------:R-:W-:-:S05]  /*0240*/  IMAD R3, R3, UR4, R6 ;  /* 0x0000000403037c24 */ /* 0x000fca000f8e0206 */
[----:B------:R-:W-:-:S13]  /*0250*/  ISETP.GE.U32.AND P0, PT, R3, UR4, PT ;  /* 0x0000000403007c0c */ /* 0x000fda000bf06070 */
[----:B------:R-:W-:Y:S01]  /*0260*/  @P0 IADD3 R3, PT, PT, R3, -UR4, RZ ;  /* 0x8000000403030c10 */ /* 0x000fe2000fffe0ff */
[----:B------:R-:W-:-:S03]  /*0270*/  @P0 VIADD R2, R2, 0x1 ;  /* 0x0000000102020836 */ /* 0x000fc60000000000 */
[----:B------:R-:W-:-:S13]  /*0280*/  ISETP.GE.U32.AND P1, PT, R3, UR4, PT ;  /* 0x0000000403007c0c */ /* 0x000fda000bf26070 */
[----:B------:R-:W-:Y:S02]  /*0290*/  @P1 IADD3 R2, PT, PT, R2, 0x1, RZ ;  /* 0x0000000102021810 */ /* 0x000fe40007ffe0ff */
[----:B------:R-:W-:-:S05]  /*02a0*/  @!P2 LOP3.LUT R2, RZ, UR4, RZ, 0x33, !PT ;  /* 0x00000004ff02ac12 */ /* 0x000fca000f8e33ff */
[----:B------:R-:W-:-:S04]  /*02b0*/  IMAD.MOV R3, RZ, RZ, -R2 ;  /* 0x000000ffff037224 */ /* 0x000fc800078e0a02 */
[----:B------:R-:W-:Y:S01]  /*02c0*/  IMAD R6, R3, UR4, R6 ;  /* 0x0000000403067c24 */ /* 0x000fe2000f8e0206 */
[----:B------:R-:W-:-:S04]  /*02d0*/  MOV R3, RZ ;  /* 0x000000ff00037202 */ /* 0x000fc80000000f00 */
[----:B------:R-:W-:-:S04]  /*02e0*/  ISETP.NE.U32.AND P0, PT, R6, RZ, PT ;  /* 0x000000ff0600720c */ /* 0x000fc80003f05070 */
[----:B------:R-:W-:Y:S01]  /*02f0*/  ISETP.NE.AND.EX P0, PT, RZ, RZ, PT, P0 ;  /* 0x000000ffff00720c */ /* 0x000fe20003f05300 */
[----:B------:R-:W-:-:S12]  /*0300*/  BRA `(.L_x_24291) ;  /* 0x0000000000347947 */ /* 0x000fd80003800000 */
.L_x_24290:
[----:B------:R-:W-:Y:S01]  /*0310*/  IMAD.MOV.U32 R12, RZ, RZ, R6 ;  /* 0x000000ffff0c7224 */ /* 0x000fe200078e0006 */
[----:B------:R-:W-:Y:S02]  /*0320*/  MOV R9, R7 ;  /* 0x0000000700097202 */ /* 0x000fe40000000f00 */
[----:B------:R-:W-:-:S07]  /*0330*/  MOV R0, 0x350 ;  /* 0x0000035000007802 */ /* 0x000fce0000000f00 */
[----:B------:R-:W-:Y:S05]  /*0340*/  CALL.REL.NOINC `($__internal_26_$__cuda_sm20_div_s64) ;  /* 0x0000003800647944 */ /* 0x000fea0003c00000 */
[----:B------:R-:W0:Y:S01]  /*0350*/  LDCU.64 UR4, c[0x0][0x598] ;  /* 0x0000b300ff0477ac */ /* 0x000e220008000a00 */
[----:B------:R-:W-:-:S05]  /*0360*/  IADD3 R5, P0, PT, RZ, -R2, RZ ;  /* 0x80000002ff057210 */ /* 0x000fca0007f1e0ff */
[----:B------:R-:W-:-:S04]  /*0370*/  IMAD.X R0, RZ, RZ, ~R3, P0 ;  /* 0x000000ffff007224 */ /* 0x000fc800000e0e03 */
[----:B0-----:R-:W-:Y:S02]  /*0380*/  IMAD R0, R0, UR4, RZ ;  /* 0x0000000400007c24 */ /* 0x001fe4000f8e02ff */
[----:B------:R-:W-:-:S04]  /*0390*/  IMAD.WIDE.U32 R6, R5, UR4, R6 ;  /* 0x0000000405067c25 */ /* 0x000fc8000f8e0006 */
[----:B------:R-:W-:Y:S01]  /*03a0*/  IMAD R5, R5, UR5, R0 ;  /* 0x0000000505057c24 */ /* 0x000fe2000f8e0200 */
[----:B------:R-:W-:-:S04]  /*03b0*/  ISETP.NE.U32.AND P0, PT, R6, RZ, PT ;  /* 0x000000ff0600720c */ /* 0x000fc80003f05070 */
[----:B------:R-:W-:-:S04]  /*03c0*/  IADD3 R6, PT, PT, R7, R5, RZ ;  /* 0x0000000507067210 */ /* 0x000fc80007ffe0ff */
[----:B------:R-:W-:-:S13]  /*03d0*/  ISETP.NE.AND.EX P0, PT, R6, RZ, PT, P0 ;  /* 0x000000ff0600720c */ /* 0x000fda0003f05300 */
.L_x_24291:
[----:B------:R-:W-:-:S04]  /*03e0*/  SEL R5, RZ, 0xffffffff, !P0 ;  /* 0xffffffffff057807 */ /* 0x000fc80004000000 */
[----:B------:R-:W-:-:S05]  /*03f0*/  IADD3 R2, P0, PT, R2, R5, RZ ;  /* 0x0000000502027210 */ /* 0x000fca0007f1e0ff */
[----:B------:R-:W-:Y:S01]  /*0400*/  IMAD.X R3, R3, 0x1, R5, P0 ;  /* 0x0000000103037824 */ /* 0x000fe200000e0605 */
[----:B------:R-:W-:Y:S07]  /*0410*/  BRA `(.L_x_24292) ;  /* 0x00000000006c7947 */ /* 0x000fee0003800000 */
.L_x_24289:
        /* <DEDUP_REMOVED lines=18> */
[----:B------:R-:W-:Y:S01]  /*0540*/  ISETP.GE.U32.AND P1, PT, R3, UR4, PT ;  /* 0x0000000403007c0c */ /* 0x000fe2000bf26070 */
[----:B------:R-:W-:-:S12]  /*0550*/  IMAD.MOV.U32 R3, RZ, RZ, RZ ;  /* 0x000000ffff037224 */ /* 0x000fd800078e00ff */
[----:B------:R-:W-:Y:S02]  /*0560*/  @P1 IADD3 R2, PT, PT, R2, 0x1, RZ ;  /* 0x0000000102021810 */ /* 0x000fe40007ffe0ff */
[----:B------:R-:W-:Y:S01]  /*0570*/  @!P2 LOP3.LUT R2, RZ, UR4, RZ, 0x33, !PT ;  /* 0x00000004ff02ac12 */ /* 0x000fe2000f8e33ff */
[----:B------:R-:W-:Y:S06]  /*0580*/  BRA `(.L_x_24292) ;  /* 0x0000000000107947 */ /* 0x000fec0003800000 */
.L_x_24293:
[----:B------:R-:W-:Y:S01]  /*0590*/  MOV R12, R6 ;  /* 0x00000006000c7202 */ /* 0x000fe20000000f00 */
[----:B------:R-:W-:Y:S01]  /*05a0*/  IMAD.MOV.U32 R9, RZ, RZ, R7 ;  /* 0x000000ffff097224 */ /* 0x000fe200078e0007 */
[----:B------:R-:W-:-:S07]  /*05b0*/  MOV R0, 0x5d0 ;  /* 0x000005d000007802 */ /* 0x000fce0000000f00 */
[----:B------:R-:W-:Y:S05]  /*05c0*/  CALL.REL.NOINC `($__internal_26_$__cuda_sm20_div_s64) ;  /* 0x0000003400c47944 */ /* 0x000fea0003c00000 */
.L_x_24292:
[----:B------:R-:W0:Y:S01]  /*05d0*/  LDC.64 R4, c[0x0][0x580] ;  /* 0x00016000ff047b82 */ /* 0x000e220000000a00 */
[----:B------:R-:W-:Y:S01]  /*05e0*/  IADD3 R11, PT, PT, R11, 0x80, RZ ;  /* 0x000000800b0b7810 */ /* 0x000fe20007ffe0ff */
[----:B0-----:R0:W-:Y:S06]  /*05f0*/  STG.E.64 desc[UR6][R4.64], R2 ;  /* 0x0000000204007986 */ /* 0x0011ec000c101b06 */
.L_x_24288:
[----:B------:R-:W-:Y:S05]  /*0600*/  BSYNC.RECONVERGENT B0 ;  /* 0x0000000000007941 */ /* 0x000fea0003800200 */
.L_x_24287:
[----:B------:R-:W1:Y:S02]  /*0610*/  LDCU UR4, c[0x0][0x380] ;  /* 0x00007000ff0477ac */ /* 0x000e640008000800 */
[----:B-1----:R-:W-:-:S13]  /*0620*/  ISETP.GE.AND P0, PT, R11, UR4, PT ;  /* 0x000000040b007c0c */ /* 0x002fda000bf06270 */
[----:B------:R-:W-:Y:S05]  /*0630*/  @P0 EXIT ;  /* 0x000000000000094d */ /* 0x000fea0003800000 */
[----:B------:R-:W1:Y:S01]  /*0640*/  LDC.64 R6, c[0x0][0x588] ;  /* 0x00016200ff067b82 */ /* 0x000e620000000a00 */
[----:B------:R-:W2:Y:S01]  /*0650*/  LDCU.64 UR4, c[0x0][0x598] ;  /* 0x0000b300ff0477ac */ /* 0x000ea20008000a00 */
[----:B-1----:R-:W2:Y:S02]  /*0660*/  LDG.E.64 R6, desc[UR6][R6.64] ;  /* 0x0000000606067981 */ /* 0x002ea4000c1e1b00 */
[----:B--2---:R-:W-:Y:S02]  /*0670*/  LOP3.LUT R0, R6, UR4, RZ, 0x3c, !PT ;  /* 0x0000000406007c12 */ /* 0x004fe4000f8e3cff */
[----:B0-----:R-:W-:Y:S02]  /*0680*/  LOP3.LUT R2, R7, UR5, RZ, 0x3c, !PT ;  /* 0x0000000507027c12 */ /* 0x001fe4000f8e3cff */
[----:B------:R-:W-:-:S04]  /*0690*/  ISETP.GT.U32.AND P0, PT, R0, -0x1, PT ;  /* 0xffffffff0000780c */ /* 0x000fc80003f04070 */
[----:B------:R-:W-:-:S13]  /*06a0*/  ISETP.GT.AND.EX P0, PT, R2, -0x1, PT, P0 ;  /* 0xffffffff0200780c */ /* 0x000fda0003f04300 */
[----:B------:R-:W-:Y:S05]  /*06b0*/  @P0 BRA `(.L_x_24294) ;  /* 0x0000000000b80947 */ /* 0x000fea0003800000 */
[----:B------:R-:W-:-:S04]  /*06c0*/  LOP3.LUT R0, R7, UR5, RZ, 0xfc, !PT ;  /* 0x0000000507007c12 */ /* 0x000fc8000f8efcff */
[----:B------:R-:W-:-:S13]  /*06d0*/  ISETP.NE.U32.AND P0, PT, R0, RZ, PT ;  /* 0x000000ff0000720c */ /* 0x000fda0003f05070 */
[----:B------:R-:W-:Y:S05]  /*06e0*/  @P0 BRA `(.L_x_24295) ;  /* 0x0000000000600947 */ /* 0x000fea0003800000 */
[----:B------:R-:W0:Y:S01]  /*06f0*/  I2F.U32.RP R4, UR4 ;  /* 0x0000000400047d06 */ /* 0x000e220008209000 */
[----:B------:R-:W-:Y:S01]  /*0700*/  IMAD.MOV.U32 R2, RZ, RZ, RZ ;  /* 0x000000ffff027224 */ /* 0x000fe200078e00ff */
[----:B------:R-:W-:-:S06]  /*0710*/  ISETP.NE.U32.AND P2, PT, RZ, UR4, PT ;  /* 0x00000004ff007c0c */ /* 0x000fcc000bf45070 */
[----:B0-----:R-:W0:Y:S02]  /*0720*/  MUFU.RCP R4, R4 ;  /* 0x0000000400047308 */ /* 0x001e240000001000 */
[----:B0-----:R-:W-:-:S06]  /*0730*/  VIADD R5, R4, 0xffffffe ;  /* 0x0ffffffe04057836 */ /* 0x001fcc0000000000 */
[----:B------:R-:W0:Y:S02]  /*0740*/  F2I.FTZ.U32.TRUNC.NTZ R3, R5 ;  /* 0x0000000500037305 */ /* 0x000e24000021f000 */
[----:B0-----:R-:W-:-:S05]  /*0750*/  IADD3 R7, PT, PT, RZ, -R3, RZ ;  /* 0x80000003ff077210 */ /* 0x001fca0007ffe0ff */
[----:B------:R-:W-:-:S04]  /*0760*/  IMAD R7, R7, UR4, RZ ;  /* 0x0000000407077c24 */ /* 0x000fc8000f8e02ff */
[----:B------:R-:W-:-:S06]  /*0770*/  IMAD.HI.U32 R7, R3, R7, R2 ;  /* 0x0000000703077227 */ /* 0x000fcc00078e0002 */
[----:B------:R-:W-:-:S05]  /*0780*/  IMAD.HI.U32 R2, R7, R6, RZ ;  /* 0x0000000607027227 */ /* 0x000fca00078e00ff */
[----:B------:R-:W-:-:S05]  /*0790*/  IADD3 R3, PT, PT, -R2, RZ, RZ ;  /* 0x000000ff02037210 */ /* 0x000fca0007ffe1ff */
[----:B------:R-:W-:-:S05]  /*07a0*/  IMAD R0, R3, UR4, R6 ;  /* 0x0000000403007c24 */ /* 0x000fca000f8e0206 */
[----:B------:R-:W-:-:S13]  /*07b0*/  ISETP.GE.U32.AND P0, PT, R0, UR4, PT ;  /* 0x0000000400007c0c */ /* 0x000fda000bf06070 */
[----:B------:R-:W-:Y:S01]  /*07c0*/  @P0 VIADD R0, R0, -UR4 ;  /* 0x8000000400000c36 */ /* 0x000fe20008000000 */
[----:B------:R-:W-:-:S04]  /*07d0*/  @P0 IADD3 R2, PT, PT, R2, 0x1, RZ ;  /* 0x0000000102020810 */ /* 0x000fc80007ffe0ff */
[----:B------:R-:W-:-:S13]  /*07e0*/  ISETP.GE.U32.AND P1, PT, R0, UR4, PT ;  /* 0x0000000400007c0c */ /* 0x000fda000bf26070 */
[----:B------:R-:W-:Y:S01]  /*07f0*/  @P1 VIADD R2, R2, 0x1 ;  /* 0x0000000102021836 */ /* 0x000fe20000000000 */
[----:B------:R-:W-:-:S04]  /*0800*/  @!P2 LOP3.LUT R2, RZ, UR4, RZ, 0x33, !PT ;  /* 0x00000004ff02ac12 */ /* 0x000fc8000f8e33ff */
[----:B------:R-:W-:-:S05]  /*0810*/  IADD3 R3, PT, PT, -R2, RZ, RZ ;  /* 0x000000ff02037210 */ /* 0x000fca0007ffe1ff */
[----:B------:R-:W-:Y:S02]  /*0820*/  IMAD R6, R3, UR4, R6 ;  /* 0x0000000403067c24 */ /* 0x000fe4000f8e0206 */
[----:B------:R-:W-:-:S03]  /*0830*/  IMAD.MOV.U32 R3, RZ, RZ, RZ ;  /* 0x000000ffff037224 */ /* 0x000fc600078e00ff */
[----:B------:R-:W-:-:S04]  /*0840*/  ISETP.NE.U32.AND P0, PT, R6, RZ, PT ;  /* 0x000000ff0600720c */ /* 0x000fc80003f05070 */
[----:B------:R-:W-:Y:S01]  /*0850*/  ISETP.NE.AND.EX P0, PT, RZ, RZ, PT, P0 ;  /* 0x000000ffff00720c */ /* 0x000fe20003f05300 */
[----:B------:R-:W-:-:S12]  /*0860*/  BRA `(.L_x_24296) ;  /* 0x0000000000347947 */ /* 0x000fd80003800000 */
.L_x_24295:
[----:B------:R-:W-:Y:S01]  /*0870*/  MOV R12, R6 ;  /* 0x00000006000c7202 */ /* 0x000fe20000000f00 */
[----:B------:R-:W-:Y:S01]  /*0880*/  IMAD.MOV.U32 R9, RZ, RZ, R7 ;  /* 0x000000ffff097224 */ /* 0x000fe200078e0007 */
[----:B------:R-:W-:-:S07]  /*0890*/  MOV R0, 0x8b0 ;  /* 0x000008b000007802 */ /* 0x000fce0000000f00 */
[----:B------:R-:W-:Y:S05]  /*08a0*/  CALL.REL.NOINC `($__internal_26_$__cuda_sm20_div_s64) ;  /* 0x00000034000c7944 */ /* 0x000fea0003c00000 */
[----:B------:R-:W0:Y:S01]  /*08b0*/  LDCU.64 UR4, c[0x0][0x598] ;  /* 0x0000b300ff0477ac */ /* 0x000e220008000a00 */
[----:B------:R-:W-:-:S04]  /*08c0*/  IADD3 R5, P0, PT, RZ, -R2, RZ ;  /* 0x80000002ff057210 */ /* 0x000fc80007f1e0ff */
[----:B------:R-:W-:-:S05]  /*08d0*/  IADD3.X R0, PT, PT, RZ, ~R3, RZ, P0, !PT ;  /* 0x80000003ff007210 */ /* 0x000fca00007fe4ff */
[----:B0-----:R-:W-:Y:S02]  /*08e0*/  IMAD R0, R0, UR4, RZ ;  /* 0x0000000400007c24 */ /* 0x001fe4000f8e02ff */
[----:B------:R-:W-:-:S04]  /*08f0*/  IMAD.WIDE.U32 R6, R5, UR4, R6 ;  /* 0x0000000405067c25 */ /* 0x000fc8000f8e0006 */
[----:B------:R-:W-:Y:S01]  /*0900*/  IMAD R5, R5, UR5, R0 ;  /* 0x0000000505057c24 */ /* 0x000fe2000f8e0200 */
[----:B------:R-:W-:-:S03]  /*0910*/  ISETP.NE.U32.AND P0, PT, R6, RZ, PT ;  /* 0x000000ff0600720c */ /* 0x000fc60003f05070 */
[----:B------:R-:W-:-:S05]  /*0920*/  IMAD.IADD R6, R5, 0x1, R7 ;  /* 0x0000000105067824 */ /* 0x000fca00078e0207 */
[----:B------:R-:W-:-:S13]  /*0930*/  ISETP.NE.AND.EX P0, PT, R6, RZ, PT, P0 ;  /* 0x000000ff0600720c */ /* 0x000fda0003f05300 */
.L_x_24296:
[----:B------:R-:W0:Y:S01]  /*0940*/  LDC.64 R4, c[0x0][0x580] ;  /* 0x00016000ff047b82 */ /* 0x000e220000000a00 */
[----:B------:R-:W-:-:S04]  /*0950*/  SEL R7, RZ, 0xffffffff, !P0 ;  /* 0xffffffffff077807 */ /* 0x000fc80004000000 */
[----:B------:R-:W-:-:S04]  /*0960*/  IADD3 R2, P0, PT, R2, R7, RZ ;  /* 0x0000000702027210 */ /* 0x000fc80007f1e0ff */
[----:B------:R-:W-:-:S05]  /*0970*/  IADD3.X R3, PT, PT, R3, R7, RZ, P0, !PT ;  /* 0x0000000703037210 */ /* 0x000fca00007fe4ff */
[----:B0-----:R-:W-:Y:S01]  /*0980*/  STG.E.64 desc[UR6][R4.64], R2 ;  /* 0x0000000204007986 */ /* 0x001fe2000c101b06 */
[----:B------:R-:W-:Y:S05]  /*0990*/  EXIT ;  /* 0x000000000000794d */ /* 0x000fea0003800000 */
.L_x_24294:
[----:B------:R-:W-:-:S04]  /*09a0*/  LOP3.LUT R0, R7, UR5, RZ, 0xfc, !PT ;  /* 0x0000000507007c12 */ /* 0x000fc8000f8efcff */
[----:B------:R-:W-:-:S13]  /*09b0*/  ISETP.NE.U32.AND P0, PT, R0, RZ, PT ;  /* 0x000000ff0000720c */ /* 0x000fda0003f05070 */
[----:B------:R-:W-:Y:S05]  /*09c0*/  @P0 BRA `(.L_x_24297) ;  /* 0x0000000000580947 */ /* 0x000fea0003800000 */
[----:B------:R-:W0:Y:S01]  /*09d0*/  I2F.U32.RP R0, UR4 ;  /* 0x0000000400007d06 */ /* 0x000e220008209000 */
[----:B------:R-:W-:-:S07]  /*09e0*/  ISETP.NE.U32.AND P2, PT, RZ, UR4, PT ;  /* 0x00000004ff007c0c */ /* 0x000fce000bf45070 */
[----:B0-----:R-:W0:Y:S02]  /*09f0*/  MUFU.RCP R0, R0 ;  /* 0x0000000000007308 */ /* 0x001e240000001000 */
[----:B0-----:R-:W-:-:S06]  /*0a00*/  VIADD R2, R0, 0xffffffe ;  /* 0x0ffffffe00027836 */ /* 0x001fcc0000000000 */
[----:B------:R0:W1:Y:S02]  /*0a10*/  F2I.FTZ.U32.TRUNC.NTZ R3, R2 ;  /* 0x0000000200037305 */ /* 0x000064000021f000 */
[----:B0-----:R-:W-:Y:S01]  /*0a20*/  IMAD.MOV.U32 R2, RZ, RZ, RZ ;  /* 0x000000ffff027224 */ /* 0x001fe200078e00ff */
[----:B-1----:R-:W-:-:S05]  /*0a30*/  IADD3 R5, PT, PT, RZ, -R3, RZ ;  /* 0x80000003ff057210 */ /* 0x002fca0007ffe0ff */
[----:B------:R-:W-:-:S04]  /*0a40*/  IMAD R5, R5, UR4, RZ ;  /* 0x0000000405057c24 */ /* 0x000fc8000f8e02ff */
[----:B------:R-:W-:-:S06]  /*0a50*/  IMAD.HI.U32 R5, R3, R5, R2 ;  /* 0x0000000503057227 */ /* 0x000fcc00078e0002 */
[----:B------:R-:W-:Y:S02]  /*0a60*/  IMAD.HI.U32 R2, R5, R6, RZ ;  /* 0x0000000605027227 */ /* 0x000fe400078e00ff */
[----:B------:R-:W0:Y:S03]  /*0a70*/  LDC.64 R4, c[0x0][0x580] ;  /* 0x00016000ff047b82 */ /* 0x000e260000000a00 */
[----:B------:R-:W-:-:S05]  /*0a80*/  IADD3 R3, PT, PT, -R2, RZ, RZ ;  /* 0x000000ff02037210 */ /* 0x000fca0007ffe1ff */
[----:B------:R-:W-:-:S05]  /*0a90*/  IMAD R3, R3, UR4, R6 ;  /* 0x0000000403037c24 */ /* 0x000fca000f8e0206 */
[----:B------:R-:W-:-:S13]  /*0aa0*/  ISETP.GE.U32.AND P0, PT, R3, UR4, PT ;  /* 0x0000000403007c0c */ /* 0x000fda000bf06070 */
[----:B------:R-:W-:Y:S01]  /*0ab0*/  @P0 VIADD R3, R3, -UR4 ;  /* 0x8000000403030c36 */ /* 0x000fe20008000000 */
[----:B------:R-:W-:-:S04]  /*0ac0*/  @P0 IADD3 R2, PT, PT, R2, 0x1, RZ ;  /* 0x0000000102020810 */ /* 0x000fc80007ffe0ff */
[----:B------:R-:W-:Y:S01]  /*0ad0*/  ISETP.GE.U32.AND P1, PT, R3, UR4, PT ;  /* 0x0000000403007c0c */ /* 0x000fe2000bf26070 */
[----:B------:R-:W-:-:S12]  /*0ae0*/  HFMA2 R3, -RZ, RZ, 0, 0 ;  /* 0x00000000ff037431 */ /* 0x000fd800000001ff */
[----:B------:R-:W-:Y:S01]  /*0af0*/  @P1 VIADD R2, R2, 0x1 ;  /* 0x0000000102021836 */ /* 0x000fe20000000000 */
[----:B------:R-:W-:-:S05]  /*0b00*/  @!P2 LOP3.LUT R2, RZ, UR4, RZ, 0x33, !PT ;  /* 0x00000004ff02ac12 */ /* 0x000fca000f8e33ff */
[----:B0-----:R-:W-:Y:S01]  /*0b10*/  STG.E.64 desc[UR6][R4.64], R2 ;  /* 0x0000000204007986 */ /* 0x001fe2000c101b06 */
[----:B------:R-:W-:Y:S05]  /*0b20*/  EXIT ;  /* 0x000000000000794d */ /* 0x000fea0003800000 */
.L_x_24297:
[----:B------:R-:W-:Y:S01]  /*0b30*/  IMAD.MOV.U32 R12, RZ, RZ, R6 ;  /* 0x000000ffff0c7224 */ /* 0x000fe200078e0006 */
[----:B------:R-:W-:Y:S02]  /*0b40*/  MOV R9, R7 ;  /* 0x0000000700097202 */ /* 0x000fe40000000f00 */
[----:B------:R-:W-:-:S07]  /*0b50*/  MOV R0, 0xb70 ;  /* 0x00000b7000007802 */ /* 0x000fce0000000f00 */
[----:B------:R-:W-:Y:S05]  /*0b60*/  CALL.REL.NOINC `($__internal_26_$__cuda_sm20_div_s64) ;  /* 0x00000030005c7944 */ /* 0x000fea0003c00000 */
[----:B------:R-:W0:Y:S02]  /*0b70*/  LDC.64 R4, c[0x0][0x580] ;  /* 0x00016000ff047b82 */ /* 0x000e240000000a00 */
[----:B0-----:R-:W-:Y:S01]  /*0b80*/  STG.E.64 desc[UR6][R4.64], R2 ;  /* 0x0000000204007986 */ /* 0x001fe2000c101b06 */
[----:B------:R-:W-:Y:S05]  /*0b90*/  EXIT ;  /* 0x000000000000794d */ /* 0x000fea0003800000 */
.L_x_24286:
        /* <DEDUP_REMOVED lines=295> */
[----:B------:R-:W3:Y:S01]  /*1e10*/  @P0 LDC.64 R4, c[0x0][0x578] ;  /* 0x00015e00ff040b82 */ /* 0x000ee20000000a00 */
[----:B--2---:R-:W-:-:S05]  /*1e20*/  @P0 IMAD.HI.U32 R2, R7, R14, R6 ;  /* 0x0000000e07020227 */ /* 0x004fca00078e0006 */
[----:B------:R-:W-:Y:S01]  /*1e30*/  @P0 SHF.R.U32.HI R6, RZ, R15, R2 ;  /* 0x0000000fff060219 */ /* 0x000fe20000011602 */
[----:B------:R-:W-:-:S04]  /*1e40*/  IMAD R2, R9, UR10, R3 ;  /* 0x0000000a09027c24 */ /* 0x000fc8000f8e0203 */
[----:B------:R-:W-:Y:S02]  /*1e50*/  @P0 IMAD.MOV R6, RZ, RZ, -R6 ;  /* 0x000000ffff060224 */ /* 0x000fe400078e0a06 */
[----:B-1----:R-:W-:Y:S02]  /*1e60*/  IMAD R13, R2, UR4, R13 ;  /* 0x00000004020d7c24 */ /* 0x002fe4000f8e020d */
[----:B0-----:R-:W-:Y:S02]  /*1e70*/  @P0 IMAD R6, R6, R17, R7 ;  /* 0x0000001106060224 */ /* 0x001fe400078e0207 */
[----:B------:R-:W-:Y:S02]  /*1e80*/  IMAD R0, R2, UR5, R0 ;  /* 0x0000000502007c24 */ /* 0x000fe4000f8e0200 */
[C---:B---3--:R-:W-:Y:S02]  /*1e90*/  @P0 IMAD R13, R6.reuse, R4, R13 ;  /* 0x00000004060d0224 */ /* 0x048fe400078e020d */
[----:B------:R-:W-:-:S07]  /*1ea0*/  @P0 IMAD R0, R6, R5, R0 ;  /* 0x0000000506000224 */ /* 0x000fce00078e0200 */
.L_x_24300:
[----:B------:R-:W0:Y:S01]  /*1eb0*/  LDCU.64 UR4, c[0x0][0x588] ;  /* 0x0000b100ff0477ac */ /* 0x000e220008000a00 */
[----:B------:R-:W1:Y:S01]  /*1ec0*/  LDC.64 R2, c[0x0][0x598] ;  /* 0x00016600ff027b82 */ /* 0x000e620000000a00 */
[----:B0-----:R-:W-:-:S04]  /*1ed0*/  IADD3 R6, P0, PT, R0, UR4, RZ ;  /* 0x0000000400067c10 */ /* 0x001fc8000ff1e0ff */
[----:B------:R-:W-:-:S06]  /*1ee0*/  IADD3.X R7, PT, PT, RZ, UR5, RZ, P0, !PT ;  /* 0x00000005ff077c10 */ /* 0x000fcc00087fe4ff */
[----:B------:R-:W1:Y:S01]  /*1ef0*/  LDG.E.64 R6, desc[UR6][R6.64] ;  /* 0x0000000606067981 */ /* 0x000e62000c1e1b00 */
[----:B------:R-:W-:Y:S01]  /*1f00*/  BSSY.RECONVERGENT B1, `(.L_x_24301) ;  /* 0x0000051000017945 */ /* 0x000fe20003800200 */
[----:B-1----:R-:W-:Y:S02]  /*1f10*/  LOP3.LUT R0, R6, R2, RZ, 0x3c, !PT ;  /* 0x0000000206007212 */ /* 0x002fe400078e3cff */
        /* <DEDUP_REMOVED lines=17> */
[----:B------:R-:W-:-:S05]  /*2030*/  IMAD.HI.U32 R0, R3, R6, RZ ;  /* 0x0000000603007227 */ /* 0x000fca00078e00ff */
[----:B------:R-:W-:-:S05]  /*2040*/  IADD3 R3, PT, PT, -R0, RZ, RZ ;  /* 0x000000ff00037210 */ /* 0x000fca0007ffe1ff */
[----:B------:R-:W-:-:S05]  /*2050*/  IMAD R3, R2, R3, R6 ;  /* 0x0000000302037224 */ /* 0x000fca00078e0206 */
[----:B------:R-:W-:-:S13]  /*2060*/  ISETP.GE.U32.AND P0, PT, R3, R2, PT ;  /* 0x000000020300720c */ /* 0x000fda0003f06070 */
[----:B------:R-:W-:Y:S01]  /*2070*/  @P0 IMAD.IADD R3, R3, 0x1, -R2 ;  /* 0x0000000103030824 */ /* 0x000fe200078e0a02 */
[----:B------:R-:W-:-:S04]  /*2080*/  @P0 IADD3 R0, PT, PT, R0, 0x1, RZ ;  /* 0x0000000100000810 */ /* 0x000fc80007ffe0ff */
[----:B------:R-:W-:-:S13]  /*2090*/  ISETP.GE.U32.AND P1, PT, R3, R2, PT ;  /* 0x000000020300720c */ /* 0x000fda0003f26070 */
[----:B------:R-:W-:Y:S01]  /*20a0*/  @P1 VIADD R0, R0, 0x1 ;  /* 0x0000000100001836 */ /* 0x000fe20000000000 */
[----:B------:R-:W-:-:S04]  /*20b0*/  @!P2 LOP3.LUT R0, RZ, R2, RZ, 0x33, !PT ;  /* 0x00000002ff00a212 */ /* 0x000fc800078e33ff */
[----:B------:R-:W-:-:S05]  /*20c0*/  IADD3 R3, PT, PT, -R0, RZ, RZ ;  /* 0x000000ff00037210 */ /* 0x000fca0007ffe1ff */
[----:B------:R-:W-:Y:S01]  /*20d0*/  IMAD R2, R2, R3, R6 ;  /* 0x0000000302027224 */ /* 0x000fe200078e0206 */
[----:B------:R-:W-:-:S04]  /*20e0*/  MOV R3, RZ ;  /* 0x000000ff00037202 */ /* 0x000fc80000000f00 */
[----:B------:R-:W-:Y:S01]  /*20f0*/  ISETP.NE.U32.AND P0, PT, R2, RZ, PT ;  /* 0x000000ff0200720c */ /* 0x000fe20003f05070 */
[----:B------:R-:W-:-:S03]  /*2100*/  IMAD.MOV.U32 R2, RZ, RZ, R0 ;  /* 0x000000ffff027224 */ /* 0x000fc600078e0000 */
[----:B------:R-:W-:Y:S01]  /*2110*/  ISETP.NE.AND.EX P0, PT, RZ, RZ, PT, P0 ;  /* 0x000000ffff00720c */ /* 0x000fe20003f05300 */
[----:B------:R-:W-:-:S12]  /*2120*/  BRA `(.L_x_24305) ;  /* 0x0000000000347947 */ /* 0x000fd80003800000 */
.L_x_24304:
        /* <DEDUP_REMOVED lines=13> */
.L_x_24305:
[----:B------:R-:W-:Y:S05]  /*2200*/  BSYNC.RECONVERGENT B2 ;  /* 0x0000000000027941 */ /* 0x000fea0003800200 */
.L_x_24303:
[----:B------:R-:W-:-:S04]  /*2210*/  SEL R5, RZ, 0xffffffff, !P0 ;  /* 0xffffffffff057807 */ /* 0x000fc80004000000 */
[----:B------:R-:W-:-:S05]  /*2220*/  IADD3 R2, P0, PT, R2, R5, RZ ;  /* 0x0000000502027210 */ /* 0x000fca0007f1e0ff */
[----:B------:R-:W-:Y:S01]  /*2230*/  IMAD.X R3, R3, 0x1, R5, P0 ;  /* 0x0000000103037824 */ /* 0x000fe200000e0605 */
[----:B------:R-:W-:Y:S07]  /*2240*/  BRA `(.L_x_24306) ;  /* 0x0000000000707947 */ /* 0x000fee0003800000 */
.L_x_24302:
        /* <DEDUP_REMOVED lines=18> */
[----:B------:R-:W-:Y:S02]  /*2370*/  ISETP.GE.U32.AND P1, PT, R3, R2, PT ;  /* 0x000000020300720c */ /* 0x000fe40003f26070 */
[----:B------:R-:W-:-:S11]  /*2380*/  MOV R3, RZ ;  /* 0x000000ff00037202 */ /* 0x000fd60000000f00 */
[----:B------:R-:W-:Y:S02]  /*2390*/  @P1 IADD3 R5, PT, PT, R5, 0x1, RZ ;  /* 0x0000000105051810 */ /* 0x000fe40007ffe0ff */
[----:B------:R-:W-:-:S05]  /*23a0*/  @!P2 LOP3.LUT R5, RZ, R2, RZ, 0x33, !PT ;  /* 0x00000002ff05a212 */ /* 0x000fca00078e33ff */
[----:B------:R-:W-:Y:S01]  /*23b0*/  IMAD.MOV.U32 R2, RZ, RZ, R5 ;  /* 0x000000ffff027224 */ /* 0x000fe200078e0005 */
[----:B------:R-:W-:Y:S06]  /*23c0*/  BRA `(.L_x_24306) ;  /* 0x0000000000107947 */ /* 0x000fec0003800000 */
.L_x_24307:
[----:B------:R-:W-:Y:S01]  /*23d0*/  IMAD.MOV.U32 R12, RZ, RZ, R6 ;  /* 0x000000ffff0c7224 */ /* 0x000fe200078e0006 */
[----:B------:R-:W-:Y:S02]  /*23e0*/  MOV R9, R7 ;  /* 0x0000000700097202 */ /* 0x000fe40000000f00 */
[----:B------:R-:W-:-:S07]  /*23f0*/  MOV R0, 0x2410 ;  /* 0x0000241000007802 */ /* 0x000fce0000000f00 */
[----:B------:R-:W-:Y:S05]  /*2400*/  CALL.REL.NOINC `($__internal_26_$__cuda_sm20_div_s64) ;  /* 0x0000001800347944 */ /* 0x000fea0003c00000 */
.L_x_24306:
[----:B------:R-:W-:Y:S05]  /*2410*/  BSYNC.RECONVERGENT B1 ;  /* 0x0000000000017941 */ /* 0x000fea0003800200 */
.L_x_24301:
[----:B------:R-:W0:Y:S01]  /*2420*/  LDCU.64 UR4, c[0x0][0x580] ;  /* 0x0000b000ff0477ac */ /* 0x000e220008000a00 */
[----:B------:R-:W-:Y:S02]  /*2430*/  IADD3 R11, PT, PT, R11, 0x80, RZ ;  /* 0x000000800b0b7810 */ /* 0x000fe40007ffe0ff */
[----:B0-----:R-:W-:-:S05]  /*2440*/  IADD3 R4, P0, PT, R13, UR4, RZ ;  /* 0x000000040d047c10 */ /* 0x001fca000ff1e0ff */
[----:B------:R-:W-:-:S05]  /*2450*/  IMAD.X R5, RZ, RZ, UR5, P0 ;  /* 0x00000005ff057e24 */ /* 0x000fca00080e06ff */
[----:B------:R0:W-:Y:S03]  /*2460*/  STG.E.64 desc[UR6][R4.64], R2 ;  /* 0x0000000204007986 */ /* 0x0001e6000c101b06 */
.L_x_24299:
[----:B------:R-:W-:Y:S05]  /*2470*/  BSYNC.RECONVERGENT B0 ;  /* 0x0000000000007941 */ /* 0x000fea0003800200 */
.L_x_24298:
[----:B------:R-:W1:Y:S02]  /*2480*/  LDCU UR4, c[0x0][0x380] ;  /* 0x00007000ff0477ac */ /* 0x000e640008000800 */
[----:B-1----:R-:W-:-:S13]  /*2490*/  ISETP.GE.AND P0, PT, R11, UR4, PT ;  /* 0x000000040b007c0c */ /* 0x002fda000bf06270 */
        /* <DEDUP_REMOVED lines=299> */
.L_x_24308:
[----:B------:R-:W0:Y:S01]  /*3750*/  LDCU.128 UR12, c[0x0][0x580] ;  /* 0x0000b000ff0c77ac */ /* 0x000e220008000c00 */
[----:B------:R-:W1:Y:S01]  /*3760*/  LDCU.64 UR10, c[0x0][0x598] ;  /* 0x0000b300ff0a77ac */ /* 0x000e620008000a00 */
[----:B0-----:R-:W-:-:S05]  /*3770*/  IADD3 R6, P0, PT, R0, UR14, RZ ;  /* 0x0000000e00067c10 */ /* 0x001fca000ff1e0ff */
[----:B------:R-:W-:-:S06]  /*3780*/  IMAD.X R7, RZ, RZ, UR15, P0 ;  /* 0x0000000fff077e24 */ /* 0x000fcc00080e06ff */
[----:B------:R-:W1:Y:S01]  /*3790*/  LDG.E.64 R6, desc[UR6][R6.64] ;  /* 0x0000000606067981 */ /* 0x000e62000c1e1b00 */
[----:B------:R-:W-:Y:S01]  /*37a0*/  IADD3 R10, P1, PT, R11, UR12, RZ ;  /* 0x0000000c0b0a7c10 */ /* 0x000fe2000ff3e0ff */
[----:B------:R-:W-:Y:S03]  /*37b0*/  BSSY.RECONVERGENT B0, `(.L_x_24309) ;  /* 0x0000050000007945 */ /* 0x000fe60003800200 */
[----:B------:R-:W-:Y:S02]  /*37c0*/  IADD3.X R11, PT, PT, RZ, UR13, RZ, P1, !PT ;  /* 0x0000000dff0b7c10 */ /* 0x000fe40008ffe4ff */
[----:B-1----:R-:W-:Y:S02]  /*37d0*/  LOP3.LUT R0, R6, UR10, RZ, 0x3c, !PT ;  /* 0x0000000a06007c12 */ /* 0x002fe4000f8e3cff */
[----:B------:R-:W-:Y:S02]  /*37e0*/  LOP3.LUT R2, R7, UR11, RZ, 0x3c, !PT ;  /* 0x0000000b07027c12 */ /* 0x000fe4000f8e3cff */
[----:B------:R-:W-:-:S04]  /*37f0*/  ISETP.GT.U32.AND P0, PT, R0, -0x1, PT ;  /* 0xffffffff0000780c */ /* 0x000fc80003f04070 */
[----:B------:R-:W-:-:S13]  /*3800*/  ISETP.GT.AND.EX P0, PT, R2, -0x1, PT, P0 ;  /* 0xffffffff0200780c */ /* 0x000fda0003f04300 */
[----:B------:R-:W-:Y:S05]  /*3810*/  @P0 BRA `(.L_x_24310) ;  /* 0x0000000000b80947 */ /* 0x000fea0003800000 */
[----:B------:R-:W-:Y:S01]  /*3820*/  LOP3.LUT R0, R7, UR11, RZ, 0xfc, !PT ;  /* 0x0000000b07007c12 */ /* 0x000fe2000f8efcff */
[----:B------:R-:W-:Y:S03]  /*3830*/  BSSY.RECONVERGENT B1, `(.L_x_24311) ;  /* 0x0000028000017945 */ /* 0x000fe60003800200 */
[----:B------:R-:W-:-:S13]  /*3840*/  ISETP.NE.U32.AND P0, PT, R0, RZ, PT ;  /* 0x000000ff0000720c */ /* 0x000fda0003f05070 */
[----:B------:R-:W-:Y:S05]  /*3850*/  @P0 BRA `(.L_x_24312) ;  /* 0x0000000000600947 */ /* 0x000fea0003800000 */
[----:B------:R-:W0:Y:S01]  /*3860*/  I2F.U32.RP R4, UR10 ;  /* 0x0000000a00047d06 */ /* 0x000e220008209000 */
[----:B------:R-:W-:Y:S01]  /*3870*/  HFMA2 R2, -RZ, RZ, 0, 0 ;  /* 0x00000000ff027431 */ /* 0x000fe200000001ff */
[----:B------:R-:W-:-:S06]  /*3880*/  ISETP.NE.U32.AND P2, PT, RZ, UR10, PT ;  /* 0x0000000aff007c0c */ /* 0x000fcc000bf45070 */
[----:B0-----:R-:W0:Y:S02]  /*3890*/  MUFU.RCP R4, R4 ;  /* 0x0000000400047308 */ /* 0x001e240000001000 */
[----:B0-----:R-:W-:-:S06]  /*38a0*/  IADD3 R5, PT, PT, R4, 0xffffffe, RZ ;  /* 0x0ffffffe04057810 */ /* 0x001fcc0007ffe0ff */
[----:B------:R-:W0:Y:S02]  /*38b0*/  F2I.FTZ.U32.TRUNC.NTZ R3, R5 ;  /* 0x0000000500037305 */ /* 0x000e24000021f000 */
[----:B0-----:R-:W-:-:S04]  /*38c0*/  IMAD.MOV R7, RZ, RZ, -R3 ;  /* 0x000000ffff077224 */ /* 0x001fc800078e0a03 */
        /* <DEDUP_REMOVED lines=17> */
.L_x_24312:
        /* <DEDUP_REMOVED lines=10> */
[----:B------:R-:W-:-:S04]  /*3a80*/  ISETP.NE.U32.AND P0, PT, R6, RZ, PT ;  /* 0x000000ff0600720c */ /* 0x000fc80003f05070 */
[----:B------:R-:W-:-:S04]  /*3a90*/  IADD3 R6, PT, PT, R5, R7, RZ ;  /* 0x0000000705067210 */ /* 0x000fc80007ffe0ff */
[----:B------:R-:W-:-:S13]  /*3aa0*/  ISETP.NE.AND.EX P0, PT, R6, RZ, PT, P0 ;  /* 0x000000ff0600720c */ /* 0x000fda0003f05300 */
.L_x_24313:
[----:B------:R-:W-:Y:S05]  /*3ab0*/  BSYNC.RECONVERGENT B1 ;  /* 0x0000000000017941 */ /* 0x000fea0003800200 */
.L_x_24311:
[----:B------:R-:W-:-:S04]  /*3ac0*/  SEL R5, RZ, 0xffffffff, !P0 ;  /* 0xffffffffff057807 */ /* 0x000fc80004000000 */
[----:B------:R-:W-:-:S05]  /*3ad0*/  IADD3 R2, P0, PT, R2, R5, RZ ;  /* 0x0000000502027210 */ /* 0x000fca0007f1e0ff */
[----:B------:R-:W-:Y:S01]  /*3ae0*/  IMAD.X R3, R3, 0x1, R5, P0 ;  /* 0x0000000103037824 */ /* 0x000fe200000e0605 */
[----:B------:R-:W-:Y:S07]  /*3af0*/  BRA `(.L_x_24314) ;  /* 0x00000000006c7947 */ /* 0x000fee0003800000 */
.L_x_24310:
        /* <DEDUP_REMOVED lines=8> */
[----:B0-----:R-:W-:Y:S01]  /*3b80*/  IMAD.MOV.U32 R2, RZ, RZ, RZ ;  /* 0x000000ffff027224 */ /* 0x001fe200078e00ff */
[----:B-1----:R-:W-:-:S05]  /*3b90*/  IADD3 R5, PT, PT, RZ, -R3, RZ ;  /* 0x80000003ff057210 */ /* 0x002fca0007ffe0ff */
[----:B------:R-:W-:-:S04]  /*3ba0*/  IMAD R5, R5, UR10, RZ ;  /* 0x0000000a05057c24 */ /* 0x000fc8000f8e02ff */
[----:B------:R-:W-:-:S06]  /*3bb0*/  IMAD.HI.U32 R5, R3, R5, R2 ;  /* 0x0000000503057227 */ /* 0x000fcc00078e0002 */
[----:B------:R-:W-:-:S05]  /*3bc0*/  IMAD.HI.U32 R2, R5, R6, RZ ;  /* 0x0000000605027227 */ /* 0x000fca00078e00ff */
[----:B------:R-:W-:-:S05]  /*3bd0*/  IADD3 R3, PT, PT, -R2, RZ, RZ ;  /* 0x000000ff02037210 */ /* 0x000fca0007ffe1ff */
[----:B------:R-:W-:-:S05]  /*3be0*/  IMAD R3, R3, UR10, R6 ;  /* 0x0000000a03037c24 */ /* 0x000fca000f8e0206 */
[----:B------:R-:W-:-:S13]  /*3bf0*/  ISETP.GE.U32.AND P0, PT, R3, UR10, PT ;  /* 0x0000000a03007c0c */ /* 0x000fda000bf06070 */
[----:B------:R-:W-:Y:S01]  /*3c00*/  @P0 IADD3 R3, PT, PT, R3, -UR10, RZ ;  /* 0x8000000a03030c10 */ /* 0x000fe2000fffe0ff */
[----:B------:R-:W-:-:S03]  /*3c10*/  @P0 VIADD R2, R2, 0x1 ;  /* 0x0000000102020836 */ /* 0x000fc60000000000 */
[----:B------:R-:W-:Y:S01]  /*3c20*/  ISETP.GE.U32.AND P1, PT, R3, UR10, PT ;  /* 0x0000000a03007c0c */ /* 0x000fe2000bf26070 */
[----:B------:R-:W-:-:S12]  /*3c30*/  HFMA2 R3, -RZ, RZ, 0, 0 ;  /* 0x00000000ff037431 */ /* 0x000fd800000001ff */
[----:B------:R-:W-:Y:S02]  /*3c40*/  @P1 IADD3 R2, PT, PT, R2, 0x1, RZ ;  /* 0x0000000102021810 */ /* 0x000fe40007ffe0ff */
[----:B------:R-:W-:Y:S01]  /*3c50*/  @!P2 LOP3.LUT R2, RZ, UR10, RZ, 0x33, !PT ;  /* 0x0000000aff02ac12 */ /* 0x000fe2000f8e33ff */
[----:B------:R-:W-:Y:S06]  /*3c60*/  BRA `(.L_x_24314) ;  /* 0x0000000000107947 */ /* 0x000fec0003800000 */
.L_x_24315:
[----:B------:R-:W-:Y:S01]  /*3c70*/  IMAD.MOV.U32 R12, RZ, RZ, R6 ;  /* 0x000000ffff0c7224 */ /* 0x000fe200078e0006 */
[----:B------:R-:W-:Y:S02]  /*3c80*/  MOV R9, R7 ;  /* 0x0000000700097202 */ /* 0x000fe40000000f00 */
[----:B------:R-:W-:-:S07]  /*3c90*/  MOV R0, 0x3cb0 ;  /* 0x00003cb000007802 */ /* 0x000fce0000000f00 */
[----:B------:R-:W-:Y:S05]  /*3ca0*/  CALL.REL.NOINC `($__internal_26_$__cuda_sm20_div_s64) ;  /* 0x00000000000c7944 */ /* 0x000fea0003c00000 */
.L_x_24314:
[----:B------:R-:W-:Y:S05]  /*3cb0*/  BSYNC.RECONVERGENT B0 ;  /* 0x0000000000007941 */ /* 0x000fea0003800200 */
.L_x_24309:
[----:B------:R-:W-:Y:S01]  /*3cc0*/  STG.E.64 desc[UR6][R10.64], R2 ;  /* 0x000000020a007986 */ /* 0x000fe2000c101b06 */
[----:B------:R-:W-:Y:S05]  /*3cd0*/  EXIT ;  /* 0x000000000000794d */ /* 0x000fea0003800000 */
        .weak           $__internal_26_$__cuda_sm20_div_s64
        .type           $__internal_26_$__cuda_sm20_div_s64,@function
        .size           $__internal_26_$__cuda_sm20_div_s64,(.L_x_32777 - $__internal_26_$__cuda_sm20_div_s64)
$__internal_26_$__cuda_sm20_div_s64:
        /* <DEDUP_REMOVED lines=8> */
[----:B0-----:R-:W-:-:S15]  /*3d60*/  IADD3 R4, PT, PT, R14, 0x1ffffffe, RZ ;  /* 0x1ffffffe0e047810 */ /* 0x001fde0007ffe0ff */
        /* <DEDUP_REMOVED lines=14> */
[----:B------:R-:W-:Y:S01]  /*3e50*/  IMAD.HI.U32 R2, P1, R5, R15, R2 ;  /* 0x0000000f05027227 */ /* 0x000fe20007820002 */
[----:B------:R-:W-:-:S04]  /*3e60*/  IADD3.X R14, PT, PT, R17, R5, RZ, P0, !PT ;  /* 0x00000005110e7210 */ /* 0x000fc800007fe4ff */
        /* <DEDUP_REMOVED lines=13> */
[----:B------:R-:W-:Y:S02]  /*3f40*/  SEL R15, R12, R9, !P3 ;  /* 0x000000090c0f7207 */ /* 0x000fe40005800000 */
[----:B------:R-:W-:Y:S01]  /*3f50*/  LOP3.LUT R9, R9, UR9, RZ, 0x3c, !PT ;  /* 0x0000000909097c12 */ /* 0x000fe2000f8e3cff */
[CC--:B------:R-:W-:Y:S02]  /*3f60*/  IMAD R3, R14.reuse, R17.reuse, RZ ;  /* 0x000000110e037224 */ /* 0x0c0fe400078e02ff */
[----:B------:R-:W-:-:S03]  /*3f70*/  IMAD.HI.U32 R17, R14, R17, RZ ;  /* 0x000000110e117227 */ /* 0x000fc600078e00ff */
[----:B------:R-:W-:Y:S01]  /*3f80*/  IADD3 R4, P2, PT, R3, R2, RZ ;  /* 0x0000000203047210 */ /* 0x000fe20007f5e0ff */
[----:B------:R-:W-:Y:S01]  /*3f90*/  IMAD.MOV.U32 R3, RZ, RZ, RZ ;  /* 0x000000ffff037224 */ /* 0x000fe200078e00ff */
[----:B------:R-:W-:-:S03]  /*3fa0*/  IADD3.X R14, PT, PT, R17, R14, RZ, P0, !PT ;  /* 0x0000000e110e7210 */ /* 0x000fc600007fe4ff */
        /* <DEDUP_REMOVED lines=8> */
[----:B------:R-:W-:-:S03]  /*4030*/  IMAD.WIDE.U32 R2, R17, UR4, RZ ;  /* 0x0000000411027c25 */ /* 0x000fc6000f8e00ff */
[----:B------:R-:W-:Y:S01]  /*4040*/  IADD3.X R4, PT, PT, RZ, R4, RZ, P1, !PT ;  /* 0x00000004ff047210 */ /* 0x000fe20000ffe4ff */
[----:B------:R-:W-:Y:S01]  /*4050*/  IMAD R3, R17, UR5, R3 ;  /* 0x0000000511037c24 */ /* 0x000fe2000f8e0203 */
[----:B------:R-:W-:-:S03]  /*4060*/  IADD3 R14, P1, PT, -R2, R5, RZ ;  /* 0x00000005020e7210 */ /* 0x000fc60007f3e1ff */
[----:B------:R-:W-:Y:S01]  /*4070*/  IMAD R2, R4, UR4, R3 ;  /* 0x0000000404027c24 */ /* 0x000fe2000f8e0203 */
[----:B------:R-:W-:-:S03]  /*4080*/  ISETP.GE.U32.AND P0, PT, R14, UR4, PT ;  /* 0x000000040e007c0c */ /* 0x000fc6000bf06070 */
        /* <DEDUP_REMOVED lines=13> */
[-C--:B------:R-:W-:Y:S02]  /*4160*/  IADD3.X R3, PT, PT, RZ, R4.reuse, RZ, P2, !PT ;  /* 0x00000004ff037210 */ /* 0x080fe400017fe4ff */
[----:B------:R-:W-:Y:S02]  /*4170*/  SEL R2, R2, R17, P0 ;  /* 0x0000001102027207 */ /* 0x000fe40000000000 */
[----:B------:R-:W-:Y:S02]  /*4180*/  SEL R3, R3, R4, P0 ;  /* 0x0000000403037207 */ /* 0x000fe40000000000 */
[-C--:B------:R-:W-:Y:S02]  /*4190*/  IADD3 R5, P2, PT, RZ, -R2.reuse, RZ ;  /* 0x80000002ff057210 */ /* 0x080fe40007f5e0ff */
[----:B------:R-:W-:Y:S02]  /*41a0*/  ISETP.GE.AND P1, PT, R9, RZ, PT ;  /* 0x000000ff0900720c */ /* 0x000fe40003f26270 */
[----:B------:R-:W-:Y:S01]  /*41b0*/  ISETP.NE.U32.AND P0, PT, RZ, UR8, PT ;  /* 0x00000008ff007c0c */ /* 0x000fe2000bf05070 */
[----:B------:R-:W-:Y:S01]  /*41c0*/  IMAD.X R4, RZ, RZ, ~R3, P2 ;  /* 0x000000ffff047224 */ /* 0x000fe200010e0e03 */
[----:B------:R-:W-:Y:S01]  /*41d0*/  SEL R2, R5, R2, !P1 ;  /* 0x0000000205027207 */ /* 0x000fe20004800000 */
[----:B------:R-:W-:Y:S01]  /*41e0*/  HFMA2 R5, -RZ, RZ, 0, 0 ;  /* 0x00000000ff057431 */ /* 0x000fe200000001ff */
[----:B------:R-:W-:-:S02]  /*41f0*/  ISETP.NE.AND.EX P0, PT, RZ, UR9, PT, P0 ;  /* 0x00000009ff007c0c */ /* 0x000fc4000bf05300 */
[----:B------:R-:W-:Y:S02]  /*4200*/  SEL R3, R4, R3, !P1 ;  /* 0x0000000304037207 */ /* 0x000fe40004800000 */
[----:B------:R-:W-:Y:S02]  /*4210*/  MOV R4, R0 ;  /* 0x0000000000047202 */ /* 0x000fe40000000f00 */
[----:B------:R-:W-:Y:S02]  /*4220*/  SEL R2, R2, 0xffffffff, P0 ;  /* 0xffffffff02027807 */ /* 0x000fe40000000000 */
[----:B------:R-:W-:Y:S01]  /*4230*/  SEL R3, R3, 0xffffffff, P0 ;  /* 0xffffffff03037807 */ /* 0x000fe20000000000 */
[----:B------:R-:W-:Y:S06]  /*4240*/  RET.REL.NODEC R4 `(_ZN2at6native18elementwise_kernelILi128ELi2EZNS0_22gpu_kernel_impl_nocastINS0_13BUnaryFunctorIlllZZZNS0_15binary_internal21div_floor_kernel_cudaERNS_18TensorIteratorBaseEENKUlvE_clEvENKUlvE2_clEvEUlllE_EEEEvS6_RKT_EUliE_EEviT1_) ;  /* 0xffffffbc046c7950 */ /* 0x000fec0003c3ffff */
.L_x_24316:
        /* <DEDUP_REMOVED lines=11> */
.L_x_32777:


//--------------------- .text._ZN2at6native27unrolled_elementwise_kernelINS0_13BUnaryFunctorIlllZZZNS0_15binary_internal21div_floor_kernel_cudaERNS_18TensorIteratorBaseEENKUlvE_clEvENKUlvE2_clEvEUlllE_EESt5arrayIPcLm2EELi4E23TrivialOffsetCalculatorILi1EjESE_NS0_6memory15LoadWithoutCastENSF_16StoreWithoutCastEEEviT_T0_T2_T3_T4_T5_ --------------------------
	.section	.text._ZN2at6native27unrolled_elementwise_kernelINS0_13BUnaryFunctorIlllZZZNS0_15binary_internal21div_floor_kernel_cudaERNS_18TensorIteratorBaseEENKUlvE_clEvENKUlvE2_clEvEUlllE_EESt5arrayIPcLm2EELi4E23TrivialOffsetCalculatorILi1EjESE_NS0_6memory15LoadWithoutCastENSF_16StoreWithoutCastEEEviT_T0_T2_T3_T4_T5_,"ax",@progbits
	.align	128
        .global         _ZN2at6native27unrolled_elementwise_kernelINS0_13BUnaryFunctorIlllZZZNS0_15binary_internal21div_floor_kernel_cudaERNS_18TensorIteratorBaseEENKUlvE_clEvENKUlvE2_clEvEUlllE_EESt5arrayIPcLm2EELi4E23TrivialOffsetCalculatorILi1EjESE_NS0_6memory15LoadWithoutCastENSF_16StoreWithoutCastEEEviT_T0_T2_T3_T4_T5_
        .type           _ZN2at6native27unrolled_elementwise_kernelINS0_13BUnaryFunctorIlllZZZNS0_15binary_internal21div_floor_kernel_cudaERNS_18TensorIteratorBaseEENKUlvE_clEvENKUlvE2_clEvEUlllE_EESt5arrayIPcLm2EELi4E23TrivialOffsetCalculatorILi1EjESE_NS0_6memory15LoadWithoutCastENSF_16StoreWithoutCastEEEviT_T0_T2_T3_T4_T5_,@function
        .size           _ZN2at6native27unrolled_elementwise_kernelINS0_13BUnaryFunctorIlllZZZNS0_15binary_internal21div_floor_kernel_cudaERNS_18TensorIteratorBaseEENKUlvE_clEvENKUlvE2_clEvEUlllE_EESt5arrayIPcLm2EELi4E23TrivialOffsetCalculatorILi1EjESE_NS0_6memory15LoadWithoutCastENSF_16StoreWithoutCastEEEviT_T0_T2_T3_T4_T5_,(.L_x_32778 - _ZN2at6native27unrolled_elementwise_kernelINS0_13BUnaryFunctorIlllZZZNS0_15binary_internal21div_floor_kernel_cudaERNS_18TensorIteratorBaseEENKUlvE_clEvENKUlvE2_clEvEUlllE_EESt5arrayIPcLm2EELi4E23TrivialOffsetCalculatorILi1EjESE_NS0_6memory15LoadWithoutCastENSF_16StoreWithoutCastEEEviT_T0_T2_T3_T4_T5_)
        .other          _ZN2at6native27unrolled_elementwise_kernelINS0_13BUnaryFunctorIlllZZZNS0_15binary_internal21div_floor_kernel_cudaERNS_18TensorIteratorBaseEENKUlvE_clEvENKUlvE2_clEvEUlllE_EESt5arrayIPcLm2EELi4E23TrivialOffsetCalculatorILi1EjESE_NS0_6memory15LoadWithoutCastENSF_16StoreWithoutCastEEEviT_T0_T2_T3_T4_T5_,@"STO_CUDA_ENTRY STV_DEFAULT"
_ZN2at6native27unrolled_elementwise_kernelINS0_13BUnaryFunctorIlllZZZNS0_15binary_internal21div_floor_kernel_cudaERNS_18TensorIteratorBaseEENKUlvE_clEvENKUlvE2_clEvEUlllE_EESt5arrayIPcLm2EELi4E23TrivialOffsetCalculatorILi1EjESE_NS0_6memory15LoadWithoutCastENSF_16StoreWithoutCastEEEviT_T0_T2_T3_T4_T5_:
.text._ZN2at6native27unrolled_elementwise_kernelINS0_13BUnaryFunctorIlllZZZNS0_15binary_internal21div_floor_kernel_cudaERNS_18TensorIteratorBaseEENKUlvE_clEvENKUlvE2_clEvEUlllE_EESt5arrayIPcLm2EELi4E23TrivialOffsetCalculatorILi1EjESE_NS0_6memory15LoadWithoutCastENSF_16StoreWithoutCastEEEviT_T0_T2_T3_T4_T5_:
[----:B------:R-:W-:Y:S01]  /*0000*/  LDC R1, c[0x0][0x37c] ;  /* 0x0000df00ff017b82 */ /* 0x000fe20000000800 */
[----:B------:R-:W0:Y:S07]  /*0010*/  S2R R0, SR_CTAID.X ;  /* 0x0000000000007919 */ /* 0x000e2e0000002500 */
[----:B------:R-:W0:Y:S01]  /*0020*/  LDC R3, c[0x0][0x380] ;  /* 0x0000e000ff037b82 */ /* 0x000e220000000800 */
[----:B------:R-:W1:Y:S01]  /*0030*/  LDCU.64 UR6, c[0x0][0x358] ;  /* 0x00006b00ff0677ac */ /* 0x000e620008000a00 */
[----:B------:R-:W2:Y:S01]  /*0040*/  S2R R11, SR_TID.X ;  /* 0x00000000000b7919 */ /* 0x000ea20000002100 */
[----:B------:R-:W3:Y:S01]  /*0050*/  LDCU.64 UR8, c[0x0][0x390] ;  /* 0x00007200ff0877ac */ /* 0x000ee20008000a00 */
        /* <DEDUP_REMOVED lines=11> */
[----:B0-----:R-:W-:Y:S01]  /*0110*/  @!P0 IMAD.WIDE.U32 R4, R15, 0x8, R4 ;  /* 0x000000080f048825 */ /* 0x001fe200078e0004 */
[----:B------:R-:W-:-:S11]  /*0120*/  CS2R R14, SRZ ;  /* 0x00000000000e7805 */ /* 0x000fd6000001ff00 */
[----:B------:R-:W-:Y:S01]  /*0130*/  @!P3 IMAD R19, R0, 0x200, R11 ;  /* 0x000002000013b824 */ /* 0x000fe200078e020b */
[----:B------:R-:W0:Y:S01]  /*0140*/  @!P3 LDC.64 R8, c[0x0][0x3a0] ;  /* 0x0000e800ff08bb82 */ /* 0x000e220000000a00 */
[----:B------:R-:W-:-:S05]  /*0150*/  @!P3 VIADD R11, R11, 0x80 ;  /* 0x000000800b0bb836 */ /* 0x000fca0000000000 */
[----:B------:R-:W-:Y:S01]  /*0160*/  ISETP.GE.AND P2, PT, R11, R2, PT ;  /* 0x000000020b00720c */ /* 0x000fe20003f46270 */
[----:B--2---:R-:W-:Y:S01]  /*0170*/  @!P1 IMAD.WIDE.U32 R12, R17, 0x8, R12 ;  /* 0x00000008110c9825 */ /* 0x004fe200078e000c */
[----:B------:R-:W-:-:S06]  /*0180*/  CS2R R16, SRZ ;  /* 0x0000000000107805 */ /* 0x000fcc000001ff00 */
[----:B-1----:R1:W5:Y:S05]  /*0190*/  @!P1 LDG.E.64 R16, desc[UR6][R12.64] ;  /* 0x000000060c109981 */ /* 0x00236a000c1e1b00 */
[----:B------:R-:W2:Y:S01]  /*01a0*/  @!P2 LDC.64 R6, c[0x0][0x3a0] ;  /* 0x0000e800ff06ab82 */ /* 0x000ea20000000a00 */
[----:B------:R-:W-:Y:S01]  /*01b0*/  @!P2 LEA R11, R0, R11, 0x9 ;  /* 0x0000000b000ba211 */ /* 0x000fe200078e48ff */
[----:B0-----:R-:W-:Y:S01]  /*01c0*/  @!P3 IMAD.WIDE.U32 R18, R19, 0x8, R8 ;  /* 0x000000081312b825 */ /* 0x001fe200078e0008 */
[----:B------:R-:W-:-:S04]  /*01d0*/  CS2R R8, SRZ ;  /* 0x0000000000087805 */ /* 0x000fc8000001ff00 */
[----:B------:R1:W5:Y:S04]  /*01e0*/  @!P3 LDG.E.64 R14, desc[UR6][R18.64] ;  /* 0x00000006120eb981 */ /* 0x000368000c1e1b00 */
[----:B------:R1:W5:Y:S01]  /*01f0*/  @!P0 LDG.E.64 R8, desc[UR6][R4.64] ;  /* 0x0000000604088981 */ /* 0x000362000c1e1b00 */
[----:B--2---:R-:W-:Y:S01]  /*0200*/  @!P2 IMAD.WIDE.U32 R6, R11, 0x8, R6 ;  /* 0x000000080b06a825 */ /* 0x004fe200078e0006 */
[----:B------:R-:W-:-:S06]  /*0210*/  CS2R R10, SRZ ;  /* 0x00000000000a7805 */ /* 0x000fcc000001ff00 */
[----:B------:R1:W5:Y:S01]  /*0220*/  @!P2 LDG.E.64 R10, desc[UR6][R6.64] ;  /* 0x00000006060aa981 */ /* 0x000362000c1e1b00 */
[----:B------:R-:W-:Y:S01]  /*0230*/  ISETP.GE.AND P0, PT, R3, R2, PT ;  /* 0x000000020300720c */ /* 0x000fe20003f06270 */
[----:B------:R-:W-:-:S12]  /*0240*/  BSSY.RECONVERGENT B0, `(.L_x_24317) ;  /* 0x0000056000007945 */ /* 0x000fd80003800200 */
[----:B-1-3--:R-:W-:Y:S05]  /*0250*/  @P0 BRA `(.L_x_24318) ;  /* 0x0000000400500947 */ /* 0x00afea0003800000 */
        /* <DEDUP_REMOVED lines=35> */
.L_x_24321:
[----:B------:R-:W-:Y:S01]  /*0490*/  IMAD.MOV.U32 R4, RZ, RZ, R8 ;  /* 0x000000ffff047224 */ /* 0x000fe200078e0008 */
[----:B------:R-:W-:Y:S02]  /*04a0*/  MOV R7, R9 ;  /* 0x0000000900077202 */ /* 0x000fe40000000f00 */
[----:B------:R-:W-:-:S07]  /*04b0*/  MOV R6, 0x4d0 ;  /* 0x000004d000067802 */ /* 0x000fce0000000f00 */
[----:B------:R-:W-:Y:S05]  /*04c0*/  CALL.REL.NOINC `($__internal_27_$__cuda_sm20_div_s64) ;  /* 0x0000001400747944 */ /* 0x000fea0003c00000 */
[----:B------:R-:W0:Y:S01]  /*04d0*/  LDCU.64 UR4, c[0x0][0x390] ;  /* 0x00007200ff0477ac */ /* 0x000e220008000a00 */
[----:B------:R-:W-:-:S05]  /*04e0*/  IADD3 R6, P0, PT, RZ, -R4, RZ ;  /* 0x80000004ff067210 */ /* 0x000fca0007f1e0ff */
[----:B------:R-:W-:-:S04]  /*04f0*/  IMAD.X R5, RZ, RZ, ~R7, P0 ;  /* 0x000000ffff057224 */ /* 0x000fc800000e0e07 */
[----:B0-----:R-:W-:Y:S02]  /*0500*/  IMAD R5, R5, UR4, RZ ;  /* 0x0000000405057c24 */ /* 0x001fe4000f8e02ff */
[----:B------:R-:W-:-:S04]  /*0510*/  IMAD.WIDE.U32 R8, R6, UR4, R8 ;  /* 0x0000000406087c25 */ /* 0x000fc8000f8e0008 */
[----:B------:R-:W-:Y:S01]  /*0520*/  IMAD R5, R6, UR5, R5 ;  /* 0x0000000506057c24 */ /* 0x000fe2000f8e0205 */
[----:B------:R-:W-:-:S03]  /*0530*/  ISETP.NE.U32.AND P0, PT, R8, RZ, PT ;  /* 0x000000ff0800720c */ /* 0x000fc60003f05070 */
[----:B------:R-:W-:Y:S02]  /*0540*/  IMAD.IADD R8, R9, 0x1, R5 ;  /* 0x0000000109087824 */ /* 0x000fe400078e0205 */
[----:B------:R-:W-:-:S03]  /*0550*/  IMAD.MOV.U32 R5, RZ, RZ, R7 ;  /* 0x000000ffff057224 */ /* 0x000fc600078e0007 */
[----:B------:R-:W-:-:S13]  /*0560*/  ISETP.NE.AND.EX P0, PT, R8, RZ, PT, P0 ;  /* 0x000000ff0800720c */ /* 0x000fda0003f05300 */
.L_x_24322:
[----:B------:R-:W-:Y:S05]  /*0570*/  BSYNC.RECONVERGENT B1 ;  /* 0x0000000000017941 */ /* 0x000fea0003800200 */
.L_x_24320:
[----:B------:R-:W-:-:S04]  /*0580*/  SEL R7, RZ, 0xffffffff, !P0 ;  /* 0xffffffffff077807 */ /* 0x000fc80004000000 */
[----:B------:R-:W-:-:S04]  /*0590*/  IADD3 R8, P0, PT, R4, R7, RZ ;  /* 0x0000000704087210 */ /* 0x000fc80007f1e0ff */
[----:B------:R-:W-:Y:S01]  /*05a0*/  IADD3.X R9, PT, PT, R5, R7, RZ, P0, !PT ;  /* 0x0000000705097210 */ /* 0x000fe200007fe4ff */
[----:B------:R-:W-:Y:S08]  /*05b0*/  BRA `(.L_x_24318) ;  /* 0x0000000000787947 */ /* 0x000ff00003800000 */
.L_x_24319:
        /* <DEDUP_REMOVED lines=20> */
[----:B------:R-:W-:Y:S01]  /*0700*/  @P1 VIADD R7, R7, 0x1 ;  /* 0x0000000107071836 */ /* 0x000fe20000000000 */
[----:B------:R-:W-:-:S04]  /*0710*/  @!P2 LOP3.LUT R7, RZ, R4, RZ, 0x33, !PT ;  /* 0x00000004ff07a212 */ /* 0x000fc800078e33ff */
[----:B------:R-:W-:Y:S01]  /*0720*/  MOV R8, R7 ;  /* 0x0000000700087202 */ /* 0x000fe20000000f00 */
[----:B------:R-:W-:Y:S06]  /*0730*/  BRA `(.L_x_24318) ;  /* 0x0000000000187947 */ /* 0x000fec0003800000 */
.L_x_24323:
[----:B------:R-:W-:Y:S01]  /*0740*/  IMAD.MOV.U32 R4, RZ, RZ, R8 ;  /* 0x000000ffff047224 */ /* 0x000fe200078e0008 */
[----:B------:R-:W-:Y:S01]  /*0750*/  MOV R6, 0x780 ;  /* 0x0000078000067802 */ /* 0x000fe20000000f00 */
[----:B------:R-:W-:-:S07]  /*0760*/  IMAD.MOV.U32 R7, RZ, RZ, R9 ;  /* 0x000000ffff077224 */ /* 0x000fce00078e0009 */
[----:B------:R-:W-:Y:S05]  /*0770*/  CALL.REL.NOINC `($__internal_27_$__cuda_sm20_div_s64) ;  /* 0x0000001000c87944 */ /* 0x000fea0003c00000 */
[----:B------:R-:W-:Y:S01]  /*0780*/  MOV R8, R4 ;  /* 0x0000000400087202 */ /* 0x000fe20000000f00 */
[----:B------:R-:W-:-:S07]  /*0790*/  IMAD.MOV.U32 R9, RZ, RZ, R7 ;  /* 0x000000ffff097224 */ /* 0x000fce00078e0007 */
.L_x_24318:
[----:B------:R-:W-:Y:S05]  /*07a0*/  BSYNC.RECONVERGENT B0 ;  /* 0x0000000000007941 */ /* 0x000fea0003800200 */
.L_x_24317:
        /* <DEDUP_REMOVED lines=34> */
[----:B------:R-:W-:-:S03]  /*09d0*/  HFMA2 R7, -RZ, RZ, 0, 0 ;  /* 0x00000000ff077431 */ /* 0x000fc600000001ff */
[----:B------:R-:W-:Y:S01]  /*09e0*/  ISETP.NE.U32.AND P0, PT, R6, RZ, PT ;  /* 0x000000ff0600720c */ /* 0x000fe20003f05070 */
[----:B------:R-:W-:-:S03]  /*09f0*/  IMAD.MOV.U32 R6, RZ, RZ, R4 ;  /* 0x000000ffff067224 */ /* 0x000fc600078e0004 */
[----:B------:R-:W-:Y:S01]  /*0a00*/  ISETP.NE.AND.EX P0, PT, RZ, RZ, PT, P0 ;  /* 0x000000ffff00720c */ /* 0x000fe20003f05300 */
[----:B------:R-:W-:-:S12]  /*0a10*/  BRA `(.L_x_24329) ;  /* 0x0000000000407947 */ /* 0x000fd80003800000 */
.L_x_24328:
[----:B------:R-:W-:Y:S01]  /*0a20*/  IMAD.MOV.U32 R4, RZ, RZ, R16 ;  /* 0x000000ffff047224 */ /* 0x000fe200078e0010 */
[----:B------:R-:W-:Y:S01]  /*0a30*/  MOV R6, 0xa60 ;  /* 0x00000a6000067802 */ /* 0x000fe20000000f00 */
[----:B------:R-:W-:-:S07]  /*0a40*/  IMAD.MOV.U32 R7, RZ, RZ, R17 ;  /* 0x000000ffff077224 */ /* 0x000fce00078e0011 */
[----:B------:R-:W-:Y:S05]  /*0a50*/  CALL.REL.NOINC `($__internal_27_$__cuda_sm20_div_s64) ;  /* 0x0000001000107944 */ /* 0x000fea0003c00000 */
        /* <DEDUP_REMOVED lines=8> */
[----:B------:R-:W-:Y:S01]  /*0ae0*/  ISETP.NE.U32.AND P0, PT, R12, RZ, PT ;  /* 0x000000ff0c00720c */ /* 0x000fe20003f05070 */
[----:B------:R-:W-:Y:S02]  /*0af0*/  IMAD.MOV.U32 R6, RZ, RZ, R4 ;  /* 0x000000ffff067224 */ /* 0x000fe400078e0004 */
[----:B------:R-:W-:-:S05]  /*0b00*/  IMAD.IADD R12, R19, 0x1, R13 ;  /* 0x00000001130c7824 */ /* 0x000fca00078e020d */
[----:B------:R-:W-:-:S13]  /*0b10*/  ISETP.NE.AND.EX P0, PT, R12, RZ, PT, P0 ;  /* 0x000000ff0c00720c */ /* 0x000fda0003f05300 */
.L_x_24329:
[----:B------:R-:W-:Y:S05]  /*0b20*/  BSYNC.RECONVERGENT B1 ;  /* 0x0000000000017941 */ /* 0x000fea0003800200 */
.L_x_24327:
[----:B------:R-:W-:-:S04]  /*0b30*/  SEL R13, RZ, 0xffffffff, !P0 ;  /* 0xffffffffff0d7807 */ /* 0x000fc80004000000 */
[----:B------:R-:W-:-:S04]  /*0b40*/  IADD3 R16, P0, PT, R6, R13, RZ ;  /* 0x0000000d06107210 */ /* 0x000fc80007f1e0ff */
[----:B------:R-:W-:Y:S01]  /*0b50*/  IADD3.X R17, PT, PT, R7, R13, RZ, P0, !PT ;  /* 0x0000000d07117210 */ /* 0x000fe200007fe4ff */
[----:B------:R-:W-:Y:S08]  /*0b60*/  BRA `(.L_x_24325) ;  /* 0x0000000000787947 */ /* 0x000ff00003800000 */
.L_x_24326:
        /* <DEDUP_REMOVED lines=24> */
.L_x_24330:
[----:B------:R-:W-:Y:S01]  /*0cf0*/  IMAD.MOV.U32 R4, RZ, RZ, R16 ;  /* 0x000000ffff047224 */ /* 0x000fe200078e0010 */
[----:B------:R-:W-:Y:S01]  /*0d00*/  MOV R6, 0xd30 ;  /* 0x00000d3000067802 */ /* 0x000fe20000000f00 */
[----:B------:R-:W-:-:S07]  /*0d10*/  IMAD.MOV.U32 R7, RZ, RZ, R17 ;  /* 0x000000ffff077224 */ /* 0x000fce00078e0011 */
[----:B------:R-:W-:Y:S05]  /*0d20*/  CALL.REL.NOINC `($__internal_27_$__cuda_sm20_div_s64) ;  /* 0x0000000c005c7944 */ /* 0x000fea0003c00000 */
[----:B------:R-:W-:Y:S01]  /*0d30*/  MOV R16, R4 ;  /* 0x0000000400107202 */ /* 0x000fe20000000f00 */
[----:B------:R-:W-:-:S07]  /*0d40*/  IMAD.MOV.U32 R17, RZ, RZ, R7 ;  /* 0x000000ffff117224 */ /* 0x000fce00078e0007 */
.L_x_24325:
[----:B------:R-:W-:Y:S05]  /*0d50*/  BSYNC.RECONVERGENT B0 ;  /* 0x0000000000007941 */ /* 0x000fea0003800200 */
.L_x_24324:
        /* <DEDUP_REMOVED lines=39> */
.L_x_24335:
        /* <DEDUP_REMOVED lines=16> */
.L_x_24336:
[----:B------:R-:W-:Y:S05]  /*10d0*/  BSYNC.RECONVERGENT B1 ;  /* 0x0000000000017941 */ /* 0x000fea0003800200 */
.L_x_24334:
[----:B------:R-:W-:-:S04]  /*10e0*/  SEL R13, RZ, 0xffffffff, !P0 ;  /* 0xffffffffff0d7807 */ /* 0x000fc80004000000 */
[----:B------:R-:W-:-:S04]  /*10f0*/  IADD3 R14, P0, PT, R6, R13, RZ ;  /* 0x0000000d060e7210 */ /* 0x000fc80007f1e0ff */
[----:B------:R-:W-:Y:S01]  /*1100*/  IADD3.X R15, PT, PT, R7, R13, RZ, P0, !PT ;  /* 0x0000000d070f7210 */ /* 0x000fe200007fe4ff */
[----:B------:R-:W-:Y:S08]  /*1110*/  BRA `(.L_x_24332) ;  /* 0x0000000000787947 */ /* 0x000ff00003800000 */
.L_x_24333:
        /* <DEDUP_REMOVED lines=24> */
.L_x_24337:
[----:B------:R-:W-:Y:S01]  /*12a0*/  MOV R4, R14 ;  /* 0x0000000e00047202 */ /* 0x000fe20000000f00 */
[----:B------:R-:W-:Y:S01]  /*12b0*/  IMAD.MOV.U32 R7, RZ, RZ, R15 ;  /* 0x000000ffff077224 */ /* 0x000fe200078e000f */
[----:B------:R-:W-:-:S07]  /*12c0*/  MOV R6, 0x12e0 ;  /* 0x000012e000067802 */ /* 0x000fce0000000f00 */
[----:B------:R-:W-:Y:S05]  /*12d0*/  CALL.REL.NOINC `($__internal_27_$__cuda_sm20_div_s64) ;  /* 0x0000000400f07944 */ /* 0x000fea0003c00000 */
[----:B------:R-:W-:Y:S01]  /*12e0*/  IMAD.MOV.U32 R14, RZ, RZ, R4 ;  /* 0x000000ffff0e7224 */ /* 0x000fe200078e0004 */
[----:B------:R-:W-:-:S07]  /*12f0*/  MOV R15, R7 ;  /* 0x00000007000f7202 */ /* 0x000fce0000000f00 */
.L_x_24332:
[----:B------:R-:W-:Y:S05]  /*1300*/  BSYNC.RECONVERGENT B0 ;  /* 0x0000000000007941 */ /* 0x000fea0003800200 */
.L_x_24331:
        /* <DEDUP_REMOVED lines=39> */
.L_x_24342:
[----:B------:R-:W-:Y:S01]  /*1580*/  MOV R4, R10 ;  /* 0x0000000a00047202 */ /* 0x000fe20000000f00 */
[----:B------:R-:W-:Y:S01]  /*1590*/  IMAD.MOV.U32 R7, RZ, RZ, R11 ;  /* 0x000000ffff077224 */ /* 0x000fe200078e000b */
        /* <DEDUP_REMOVED lines=8> */
[----:B------:R-:W-:Y:S01]  /*1620*/  ISETP.NE.U32.AND P0, PT, R10, RZ, PT ;  /* 0x000000ff0a00720c */ /* 0x000fe20003f05070 */
[----:B------:R-:W-:-:S03]  /*1630*/  IMAD.MOV.U32 R6, RZ, RZ, R4 ;  /* 0x000000ffff067224 */ /* 0x000fc600078e0004 */
[----:B------:R-:W-:-:S04]  /*1640*/  IADD3 R10, PT, PT, R13, R11, RZ ;  /* 0x0000000b0d0a7210 */ /* 0x000fc80007ffe0ff */
[----:B------:R-:W-:-:S13]  /*1650*/  ISETP.NE.AND.EX P0, PT, R10, RZ, PT, P0 ;  /* 0x000000ff0a00720c */ /* 0x000fda0003f05300 */
.L_x_24343:
[----:B------:R-:W-:Y:S05]  /*1660*/  BSYNC.RECONVERGENT B1 ;  /* 0x0000000000017941 */ /* 0x000fea0003800200 */
.L_x_24341:
[----:B------:R-:W-:-:S04]  /*1670*/  SEL R11, RZ, 0xffffffff, !P0 ;  /* 0xffffffffff0b7807 */ /* 0x000fc80004000000 */
[----:B------:R-:W-:-:S05]  /*1680*/  IADD3 R6, P0, PT, R6, R11, RZ ;  /* 0x0000000b06067210 */ /* 0x000fca0007f1e0ff */
[----:B------:R-:W-:Y:S01]  /*1690*/  IMAD.X R7, R7, 0x1, R11, P0 ;  /* 0x0000000107077824 */ /* 0x000fe200000e060b */
[----:B------:R-:W-:Y:S07]  /*16a0*/  BRA `(.L_x_24339) ;  /* 0x0000000000747947 */ /* 0x000fee0003800000 */
.L_x_24340:
        /* <DEDUP_REMOVED lines=24> */
.L_x_24344:
[----:B------:R-:W-:Y:S01]  /*1830*/  MOV R4, R10 ;  /* 0x0000000a00047202 */ /* 0x000fe20000000f00 */
[----:B------:R-:W-:Y:S01]  /*1840*/  IMAD.MOV.U32 R7, RZ, RZ, R11 ;  /* 0x000000ffff077224 */ /* 0x000fe200078e000b */
[----:B------:R-:W-:-:S07]  /*1850*/  MOV R6, 0x1870 ;  /* 0x0000187000067802 */ /* 0x000fce0000000f00 */
[----:B------:R-:W-:Y:S05]  /*1860*/  CALL.REL.NOINC `($__internal_27_$__cuda_sm20_div_s64) ;  /* 0x00000000008c7944 */ /* 0x000fea0003c00000 */
[----:B------:R-:W-:-:S07]  /*1870*/  IMAD.MOV.U32 R6, RZ, RZ, R4 ;  /* 0x000000ffff067224 */ /* 0x000fce00078e0004 */
.L_x_24339:
[----:B------:R-:W-:Y:S05]  /*1880*/  BSYNC.RECONVERGENT B0 ;  /* 0x0000000000007941 */ /* 0x000fea0003800200 */
.L_x_24338:
[----:B------:R-:W-:Y:S01]  /*1890*/  ISETP.GE.AND P0, PT, R3, R2, PT ;  /* 0x000000020300720c */ /* 0x000fe20003f06270 */
[----:B------:R-:W-:Y:S04]  /*18a0*/  BSSY.RECONVERGENT B0, `(.L_x_24345) ;  /* 0x0000017000007945 */ /* 0x000fe80003800200 */
[----:B------:R-:W-:Y:S08]  /*18b0*/  BSSY.RELIABLE B1, `(.L_x_24346) ;  /* 0x000000f000017945 */ /* 0x000ff00003800100 */
[----:B------:R-:W-:Y:S05]  /*18c0*/  @P0 BRA `(.L_x_24347) ;  /* 0x0000000000340947 */ /* 0x000fea0003800000 */
[----:B-----5:R-:W0:Y:S01]  /*18d0*/  LDC.64 R10, c[0x0][0x398] ;  /* 0x0000e600ff0a7b82 */ /* 0x020e220000000a00 */
[----:B------:R-:W-:-:S05]  /*18e0*/  LEA R3, R0, R3, 0x9 ;  /* 0x0000000300037211 */ /* 0x000fca00078e48ff */
[----:B0-----:R-:W-:-:S04]  /*18f0*/  IMAD.WIDE.U32 R10, R3, 0x8, R10 ;  /* 0x00000008030a7825 */ /* 0x001fc800078e000a */
[----:B------:R-:W-:Y:S01]  /*1900*/  IMAD.MOV.U32 R3, RZ, RZ, R5 ;  /* 0x000000ffff037224 */ /* 0x000fe200078e0005 */
[----:B------:R0:W-:Y:S04]  /*1910*/  STG.E.64 desc[UR6][R10.64], R8 ;  /* 0x000000080a007986 */ /* 0x0001e8000c101b06 */
[----:B------:R-:W-:-:S13]  /*1920*/  ISETP.GE.AND P0, PT, R3, R2, PT ;  /* 0x000000020300720c */ /* 0x000fda0003f06270 */
[----:B------:R-:W-:Y:S05]  /*1930*/  @P0 BREAK.RELIABLE B1 ;  /* 0x0000000000010942 */ /* 0x000fea0003800100 */
[----:B0-----:R-:W-:Y:S05]  /*1940*/  @P0 BRA `(.L_x_24348) ;  /* 0x0000000000300947 */ /* 0x001fea0003800000 */
[----:B------:R-:W0:Y:S01]  /*1950*/  LDC.64 R4, c[0x0][0x398] ;  /* 0x0000e600ff047b82 */ /* 0x000e220000000a00 */
[----:B------:R-:W-:Y:S01]  /*1960*/  IMAD R9, R0, 0x200, R3 ;  /* 0x0000020000097824 */ /* 0x000fe200078e0203 */
[----:B------:R-:W-:-:S03]  /*1970*/  IADD3 R3, PT, PT, R3, 0x80, RZ ;  /* 0x0000008003037810 */ /* 0x000fc60007ffe0ff */
[----:B0-----:R-:W-:-:S05]  /*1980*/  IMAD.WIDE.U32 R4, R9, 0x8, R4 ;  /* 0x0000000809047825 */ /* 0x001fca00078e0004 */
[----:B------:R0:W-:Y:S02]  /*1990*/  STG.E.64 desc[UR6][R4.64], R16 ;  /* 0x0000001004007986 */ /* 0x0001e4000c101b06 */
.L_x_24347:
[----:B------:R-:W-:Y:S05]  /*19a0*/  BSYNC.RELIABLE B1 ;  /* 0x0000000000017941 */ /* 0x000fea0003800100 */
.L_x_24346:
[----:B------:R-:W-:-:S13]  /*19b0*/  ISETP.GE.AND P0, PT, R3, R2, PT ;  /* 0x000000020300720c */ /* 0x000fda0003f06270 */
[----:B0-----:R-:W0:Y:S01]  /*19c0*/  @!P0 LDC.64 R4, c[0x0][0x398] ;  /* 0x0000e600ff048b82 */ /* 0x001e220000000a00 */
[----:B-----5:R-:W-:Y:S02]  /*19d0*/  @!P0 IMAD R9, R0, 0x200, R3 ;  /* 0x0000020000098824 */ /* 0x020fe400078e0203 */
[----:B------:R-:W-:Y:S02]  /*19e0*/  @!P0 VIADD R3, R3, 0x80 ;  /* 0x0000008003038836 */ /* 0x000fe40000000000 */
[----:B0-----:R-:W-:-:S05]  /*19f0*/  @!P0 IMAD.WIDE.U32 R4, R9, 0x8, R4 ;  /* 0x0000000809048825 */ /* 0x001fca00078e0004 */
[----:B------:R0:W-:Y:S02]  /*1a00*/  @!P0 STG.E.64 desc[UR6][R4.64], R14 ;  /* 0x0000000e04008986 */ /* 0x0001e4000c101b06 */
.L_x_24348:
[----:B------:R-:W-:Y:S05]  /*1a10*/  BSYNC.RECONVERGENT B0 ;  /* 0x0000000000007941 */ /* 0x000fea0003800200 */
.L_x_24345:
[----:B------:R-:W-:Y:S05]  /*1a20*/  WARPSYNC.ALL ;  /* 0x0000000000007948 */ /* 0x000fea0003800000 */
[----:B------:R-:W-:-:S13]  /*1a30*/  ISETP.GE.AND P0, PT, R3, R2, PT ;  /* 0x000000020300720c */ /* 0x000fda0003f06270 */
[----:B------:R-:W-:Y:S05]  /*1a40*/  @P0 EXIT ;  /* 0x000000000000094d */ /* 0x000fea0003800000 */
[----:B0-----:R-:W0:Y:S01]  /*1a50*/  LDC.64 R4, c[0x0][0x398] ;  /* 0x0000e600ff047b82 */ /* 0x001e220000000a00 */
[----:B------:R-:W-:-:S05]  /*1a60*/  LEA R3, R0, R3, 0x9 ;  /* 0x0000000300037211 */ /* 0x000fca00078e48ff */
[----:B0-----:R-:W-:-:S05]  /*1a70*/  IMAD.WIDE.U32 R2, R3, 0x8, R4 ;  /* 0x0000000803027825 */ /* 0x001fca00078e0004 */
[----:B------:R-:W-:Y:S01]  /*1a80*/  STG.E.64 desc[UR6][R2.64], R6 ;  /* 0x0000000602007986 */ /* 0x000fe2000c101b06 */
[----:B------:R-:W-:Y:S05]  /*1a90*/  EXIT ;  /* 0x000000000000794d */ /* 0x000fea0003800000 */
        .weak           $__internal_27_$__cuda_sm20_div_s64
        .type           $__internal_27_$__cuda_sm20_div_s64,@function
        .size           $__internal_27_$__cuda_sm20_div_s64,(.L_x_32778 - $__internal_27_$__cuda_sm20_div_s64)
$__internal_27_$__cuda_sm20_div_s64:
        /* <DEDUP_REMOVED lines=20> */
[----:B------:R-:W-:-:S04]  /*1be0*/  IMAD.WIDE.U32 R18, P0, R12, R21, R18 ;  /* 0x000000150c127225 */ /* 0x000fc80007800012 */
[C---:B------:R-:W-:Y:S02]  /*1bf0*/  IMAD R12, R13.reuse, R21, RZ ;  /* 0x000000150d0c7224 */ /* 0x040fe400078e02ff */
[----:B------:R-:W-:Y:S01]  /*1c00*/  IMAD.HI.U32 R19, P1, R13, R23, R18 ;  /* 0x000000170d137227 */ /* 0x000fe20007820012 */
[----:B------:R-:W-:-:S03]  /*1c10*/  IADD3 R23, P4, PT, RZ, -R4, RZ ;  /* 0x80000004ff177210 */ /* 0x000fc60007f9e0ff */
[----:B------:R-:W-:Y:S01]  /*1c20*/  IMAD.HI.U32 R21, R13, R21, RZ ;  /* 0x000000150d157227 */ /* 0x000fe200078e00ff */
[----:B------:R-:W-:Y:S02]  /*1c30*/  IADD3 R19, P2, PT, R12, R19, RZ ;  /* 0x000000130c137210 */ /* 0x000fe40007f5e0ff */
[----:B------:R-:W-:Y:S01]  /*1c40*/  IADD3.X R20, PT, PT, RZ, ~R7, RZ, P4, !PT ;  /* 0x80000007ff147210 */ /* 0x000fe200027fe4ff */
[----:B------:R-:W-:Y:S02]  /*1c50*/  IMAD.X R21, R21, 0x1, R13, P0 ;  /* 0x0000000115157824 */ /* 0x000fe400000e060d */
[----:B------:R-:W-:-:S03]  /*1c60*/  IMAD.WIDE.U32 R12, R19, UR4, RZ ;  /* 0x00000004130c7c25 */ /* 0x000fc6000f8e00ff */
[----:B------:R-:W-:Y:S01]  /*1c70*/  IADD3.X R21, PT, PT, RZ, RZ, R21, P2, P1 ;  /* 0x000000ffff157210 */ /* 0x000fe200017e2415 */
[----:B------:R-:W-:Y:S01]  /*1c80*/  IMAD R18, R19, UR5, R13 ;  /* 0x0000000513127c24 */ /* 0x000fe2000f8e020d */
[----:B------:R-:W-:-:S03]  /*1c90*/  IADD3 R13, P0, PT, RZ, -R12, RZ ;  /* 0x8000000cff0d7210 */ /* 0x000fc60007f1e0ff */
[----:B------:R-:W-:Y:S02]  /*1ca0*/  IMAD R12, R21, UR4, R18 ;  /* 0x00000004150c7c24 */ /* 0x000fe4000f8e0212 */
[----:B------:R-:W-:-:S04]  /*1cb0*/  IMAD.HI.U32 R18, R19, R13, RZ ;  /* 0x0000000d13127227 */ /* 0x000fc800078e00ff */
[----:B------:R-:W-:-:S04]  /*1cc0*/  IMAD.X R12, RZ, RZ, ~R12, P0 ;  /* 0x000000ffff0c7224 */ /* 0x000fc800000e0e0c */
[----:B------:R-:W-:-:S04]  /*1cd0*/  IMAD.WIDE.U32 R18, P0, R19, R12, R18 ;  /* 0x0000000c13127225 */ /* 0x000fc80007800012 */
[----:B------:R-:W-:Y:S01]  /*1ce0*/  IMAD.HI.U32 R18, P1, R21, R13, R18 ;  /* 0x0000000d15127227 */ /* 0x000fe20007820012 */
[----:B------:R-:W-:-:S03]  /*1cf0*/  SEL R19, R23, R4, !P3 ;  /* 0x0000000417137207 */ /* 0x000fc60005800000 */
[CC--:B------:R-:W-:Y:S02]  /*1d00*/  IMAD R13, R21.reuse, R12.reuse, RZ ;  /* 0x0000000c150d7224 */ /* 0x0c0fe400078e02ff */
[----:B------:R-:W-:-:S03]  /*1d10*/  IMAD.HI.U32 R12, R21, R12, RZ ;  /* 0x0000000c150c7227 */ /* 0x000fc600078e00ff */
[----:B------:R-:W-:Y:S01]  /*1d20*/  IADD3 R4, P2, PT, R13, R18, RZ ;  /* 0x000000120d047210 */ /* 0x000fe20007f5e0ff */
[----:B------:R-:W-:Y:S01]  /*1d30*/  IMAD.X R18, R12, 0x1, R21, P0 ;  /* 0x000000010c127824 */ /* 0x000fe200000e0615 */
[----:B------:R-:W-:Y:S01]  /*1d40*/  SEL R21, R20, R7, !P3 ;  /* 0x0000000714157207 */ /* 0x000fe20005800000 */
        /* <DEDUP_REMOVED lines=43> */
[----:B------:R-:W-:Y:S06]  /*2000*/  RET.REL.NODEC R12 `(_ZN2at6native27unrolled_elementwise_kernelINS0_13BUnaryFunctorIlllZZZNS0_15binary_internal21div_floor_kernel_cudaERNS_18TensorIteratorBaseEENKUlvE_clEvENKUlvE2_clEvEUlllE_EESt5arrayIPcLm2EELi4E23TrivialOffsetCalculatorILi1EjESE_NS0_6memory15LoadWithoutCastENSF_16StoreWithoutCastEEEviT_T0_T2_T3_T4_T5_) ;  /* 0xffffffdc0cfc7950 */ /* 0x000fec0003c3ffff */
.L_x_24349:
        /* <DEDUP_REMOVED lines=15> */
.L_x_32778:


//--------------------- .text._ZN2at6native29vectorized_elementwise_kernelILi2ENS0_13BUnaryFunctorIlllZZZNS0_15binary_internal21div_floor_kernel_cudaERNS_18TensorIteratorBaseEENKUlvE_clEvENKUlvE2_clEvEUlllE_EESt5arrayIPcLm2EEEEviT0_T1_ --------------------------
	.section	.text._ZN2at6native29vectorized_elementwise_kernelILi2ENS0_13BUnaryFunctorIlllZZZNS0_15binary_internal21div_floor_kernel_cudaERNS_18TensorIteratorBaseEENKUlvE_clEvENKUlvE2_clEvEUlllE_EESt5arrayIPcLm2EEEEviT0_T1_,"ax",@progbits
	.align	128
        .global         _ZN2at6native29vectorized_elementwise_kernelILi2ENS0_13BUnaryFunctorIlllZZZNS0_15binary_internal21div_floor_kernel_cudaERNS_18TensorIteratorBaseEENKUlvE_clEvENKUlvE2_clEvEUlllE_EESt5arrayIPcLm2EEEEviT0_T1_
        .type           _ZN2at6native29vectorized_elementwise_kernelILi2ENS0_13BUnaryFunctorIlllZZZNS0_15binary_internal21div_floor_kernel_cudaERNS_18TensorIteratorBaseEENKUlvE_clEvENKUlvE2_clEvEUlllE_EESt5arrayIPcLm2EEEEviT0_T1_,@function
        .size           _ZN2at6native29vectorized_elementwise_kernelILi2ENS0_13BUnaryFunctorIlllZZZNS0_15binary_internal21div_floor_kernel_cudaERNS_18TensorIteratorBaseEENKUlvE_clEvENKUlvE2_clEvEUlllE_EESt5arrayIPcLm2EEEEviT0_T1_,(.L_x_32779 - _ZN2at6native29vectorized_elementwise_kernelILi2ENS0_13BUnaryFunctorIlllZZZNS0_15binary_internal21div_floor_kernel_cudaERNS_18TensorIteratorBaseEENKUlvE_clEvENKUlvE2_clEvEUlllE_EESt5arrayIPcLm2EEEEviT0_T1_)
        .other          _ZN2at6native29vectorized_elementwise_kernelILi2ENS0_13BUnaryFunctorIlllZZZNS0_15binary_internal21div_floor_kernel_cudaERNS_18TensorIteratorBaseEENKUlvE_clEvENKUlvE2_clEvEUlllE_EESt5arrayIPcLm2EEEEviT0_T1_,@"STO_CUDA_ENTRY STV_DEFAULT"
_ZN2at6native29vectorized_elementwise_kernelILi2ENS0_13BUnaryFunctorIlllZZZNS0_15binary_internal21div_floor_kernel_cudaERNS_18TensorIteratorBaseEENKUlvE_clEvENKUlvE2_clEvEUlllE_EESt5arrayIPcLm2EEEEviT0_T1_:
.text._ZN2at6native29vectorized_elementwise_kernelILi2ENS0_13BUnaryFunctorIlllZZZNS0_15binary_internal21div_floor_kernel_cudaERNS_18TensorIteratorBaseEENKUlvE_clEvENKUlvE2_clEvEUlllE_EESt5arrayIPcLm2EEEEviT0_T1_:
[----:B------:R-:W-:Y:S01]  /*0000*/  LDC R1, c[0x0][0x37c] ;  /* 0x0000df00ff017b82 */ /* 0x000fe20000000800 */
[----:B------:R-:W0:Y:S01]  /*0010*/  S2R R0, SR_CTAID.X ;  /* 0x0000000000007919 */ /* 0x000e220000002500 */
[----:B------:R-:W1:Y:S01]  /*0020*/  LDCU UR4, c[0x0][0x380] ;  /* 0x00007000ff0477ac */ /* 0x000e620008000800 */
[----:B------:R-:W2:Y:S01]  /*0030*/  LDCU.64 UR6, c[0x0][0x358] ;  /* 0x00006b00ff0677ac */ /* 0x000ea20008000a00 */
[----:B------:R-:W3:Y:S01]  /*0040*/  LDCU.64 UR8, c[0x0][0x390] ;  /* 0x00007200ff0877ac */ /* 0x000ee20008000a00 */
[----:B0-----:R-:W-:-:S05]  /*0050*/  IMAD.SHL.U32 R0, R0, 0x400, RZ ;  /* 0x0000040000007824 */ /* 0x001fca00078e00ff */
[----:B-1----:R-:W-:-:S04]  /*0060*/  IADD3 R2, PT, PT, -R0, UR4, RZ ;  /* 0x0000000400027c10 */ /* 0x002fc8000fffe1ff */
[----:B------:R-:W-:-:S13]  /*0070*/  ISETP.GT.U32.AND P0, PT, R2, 0x3ff, PT ;  /* 0x000003ff0200780c */ /* 0x000fda0003f04070 */
[----:B--23--:R-:W-:Y:S05]  /*0080*/  @P0 BRA `(.L_x_24350) ;  /* 0x0000003000e80947 */ /* 0x00cfea0003800000 */
        /* <DEDUP_REMOVED lines=10> */
[----:B------:R-:W1:Y:S04]  /*0130*/  @!P5 LDC.64 R26, c[0x0][0x3a0] ;  /* 0x0000e800ff1adb82 */ /* 0x000e680000000a00 */
[----:B------:R-:W-:Y:S01]  /*0140*/  ISETP.GE.U32.AND P4, PT, R3, R2, PT ;  /* 0x000000020300720c */ /* 0x000fe20003f86070 */
[----:B0-----:R-:W-:-:S05]  /*0150*/  @!P6 IMAD.WIDE.U32 R16, R5, 0x8, R16 ;  /* 0x000000080510e825 */ /* 0x001fca00078e0010 */
[----:B------:R0:W5:Y:S07]  /*0160*/  @!P6 LDG.E.64 R14, desc[UR6][R16.64] ;  /* 0x00000006100ee981 */ /* 0x00016e000c1e1b00 */
        /* <DEDUP_REMOVED lines=12> */
[----:B------:R-:W-:Y:S01]  /*0230*/  @!P1 IADD3 R35, PT, PT, R0, R3, RZ ;  /* 0x0000000300239210 */ /* 0x000fe20007ffe0ff */
[----:B------:R-:W-:Y:S01]  /*0240*/  @!P1 VIADD R3, R3, 0x80 ;  /* 0x0000008003039836 */ /* 0x000fe20000000000 */
[----:B------:R-:W4:Y:S04]  /*0250*/  @!P1 LDC.64 R8, c[0x0][0x3a0] ;  /* 0x0000e800ff089b82 */ /* 0x000f280000000a00 */
[----:B------:R-:W-:-:S13]  /*0260*/  ISETP.GE.U32.AND P0, PT, R3, R2, PT ;  /* 0x000000020300720c */ /* 0x000fda0003f06070 */
[C---:B------:R-:W-:Y:S01]  /*0270*/  @!P0 IMAD.IADD R37, R0.reuse, 0x1, R3 ;  /* 0x0000000100258824 */ /* 0x040fe200078e0203 */
[----:B------:R-:W-:Y:S01]  /*0280*/  @!P0 IADD3 R3, PT, PT, R3, 0x80, RZ ;  /* 0x0000008003038810 */ /* 0x000fe20007ffe0ff */
[----:B---3--:R-:W-:Y:S01]  /*0290*/  @!P3 IMAD.WIDE.U32 R24, R31, 0x8, R24 ;  /* 0x000000081f18b825 */ /* 0x008fe200078e0018 */
[----:B------:R-:W-:Y:S02]  /*02a0*/  CS2R R22, SRZ ;  /* 0x0000000000167805 */ /* 0x000fe4000001ff00 */
[----:B0-----:R-:W-:Y:S02]  /*02b0*/  CS2R R16, SRZ ;  /* 0x0000000000107805 */ /* 0x001fe4000001ff00 */
[----:B------:R-:W-:Y:S01]  /*02c0*/  ISETP.GE.U32.AND P6, PT, R3, R2, PT ;  /* 0x000000020300720c */ /* 0x000fe20003fc6070 */
[----:B-1----:R-:W-:Y:S01]  /*02d0*/  @!P5 IMAD.WIDE.U32 R26, R21, 0x8, R26 ;  /* 0x00000008151ad825 */ /* 0x002fe200078e001a */
[----:B------:R-:W0:Y:S11]  /*02e0*/  @!P0 LDC.64 R6, c[0x0][0x3a0] ;  /* 0x0000e800ff068b82 */ /* 0x000e360000000a00 */
[----:B------:R-:W1:Y:S01]  /*02f0*/  @!P6 LDC.64 R4, c[0x0][0x3a0] ;  /* 0x0000e800ff04eb82 */ /* 0x000e620000000a00 */
[----:B------:R-:W-:Y:S01]  /*0300*/  @!P6 IMAD.IADD R3, R0, 0x1, R3 ;  /* 0x000000010003e824 */ /* 0x000fe200078e0203 */
[----:B------:R-:W-:Y:S01]  /*0310*/  CS2R R20, SRZ ;  /* 0x0000000000147805 */ /* 0x000fe2000001ff00 */
[----:B--2---:R-:W-:Y:S01]  /*0320*/  @!P4 IMAD.WIDE.U32 R28, R29, 0x8, R18 ;  /* 0x000000081d1cc825 */ /* 0x004fe200078e0012 */
[----:B------:R-:W-:Y:S01]  /*0330*/  CS2R R18, SRZ ;  /* 0x0000000000127805 */ /* 0x000fe2000001ff00 */
[----:B------:R2:W5:Y:S02]  /*0340*/  @!P5 LDG.E.64 R22, desc[UR6][R26.64] ;  /* 0x000000061a16d981 */ /* 0x000564000c1e1b00 */
[----:B----4-:R-:W-:Y:S01]  /*0350*/  @!P2 IMAD.WIDE.U32 R30, R33, 0x8, R10 ;  /* 0x00000008211ea825 */ /* 0x010fe200078e000a */
[----:B------:R-:W-:Y:S01]  /*0360*/  CS2R R32, SRZ ;  /* 0x0000000000207805 */ /* 0x000fe2000001ff00 */
[----:B------:R2:W5:Y:S02]  /*0370*/  @!P4 LDG.E.64 R20, desc[UR6][R28.64] ;  /* 0x000000061c14c981 */ /* 0x000564000c1e1b00 */
[----:B------:R-:W-:Y:S01]  /*0380*/  @!P1 IMAD.WIDE.U32 R34, R35, 0x8, R8 ;  /* 0x0000000823229825 */ /* 0x000fe200078e0008 */
[----:B------:R-:W-:Y:S01]  /*0390*/  CS2R R8, SRZ ;  /* 0x0000000000087805 */ /* 0x000fe2000001ff00 */
[----:B------:R2:W5:Y:S04]  /*03a0*/  @!P3 LDG.E.64 R18, desc[UR6][R24.64] ;  /* 0x000000061812b981 */ /* 0x000568000c1e1b00 */
[----:B------:R2:W5:Y:S04]  /*03b0*/  @!P2 LDG.E.64 R16, desc[UR6][R30.64] ;  /* 0x000000061e10a981 */ /* 0x000568000c1e1b00 */
[----:B------:R2:W5:Y:S01]  /*03c0*/  @!P1 LDG.E.64 R8, desc[UR6][R34.64] ;  /* 0x0000000622089981 */ /* 0x000562000c1e1b00 */
[----:B-1----:R-:W-:-:S05]  /*03d0*/  @!P6 IMAD.WIDE.U32 R4, R3, 0x8, R4 ;  /* 0x000000080304e825 */ /* 0x002fca00078e0004 */
[----:B------:R2:W5:Y:S01]  /*03e0*/  @!P6 LDG.E.64 R32, desc[UR6][R4.64] ;  /* 0x000000060420e981 */ /* 0x000562000c1e1b00 */
[----:B------:R-:W-:Y:S01]  /*03f0*/  CS2R R10, SRZ ;  /* 0x00000000000a7805 */ /* 0x000fe2000001ff00 */
[----:B0-----:R-:W-:-:S05]  /*0400*/  @!P0 IMAD.WIDE.U32 R6, R37, 0x8, R6 ;  /* 0x0000000825068825 */ /* 0x001fca00078e0006 */
[----:B------:R2:W5:Y:S01]  /*0410*/  @!P0 LDG.E.64 R10, desc[UR6][R6.64] ;  /* 0x00000006060a8981 */ /* 0x000562000c1e1b00 */
[----:B------:R-:W-:Y:S01]  /*0420*/  ISETP.GE.U32.AND P0, PT, R13, R2, PT ;  /* 0x000000020d00720c */ /* 0x000fe20003f06070 */
[----:B------:R-:W-:-:S12]  /*0430*/  BSSY.RECONVERGENT B0, `(.L_x_24351) ;  /* 0x0000055000007945 */ /* 0x000fd80003800200 */
[----:B--2---:R-:W-:Y:S05]  /*0440*/  @P0 BRA `(.L_x_24352) ;  /* 0x00000004004c0947 */ /* 0x004fea0003800000 */
        /* <DEDUP_REMOVED lines=34> */
.L_x_24355:
[----:B------:R-:W-:Y:S01]  /*0670*/  IMAD.MOV.U32 R26, RZ, RZ, R14 ;  /* 0x000000ffff1a7224 */ /* 0x000fe200078e000e */
[----:B------:R-:W-:Y:S02]  /*0680*/  MOV R3, R15 ;  /* 0x0000000f00037202 */ /* 0x000fe40000000f00 */
[----:B------:R-:W-:-:S07]  /*0690*/  MOV R4, 0x6b0 ;  /* 0x000006b000047802 */ /* 0x000fce0000000f00 */
[----:B------:R-:W-:Y:S05]  /*06a0*/  CALL.REL.NOINC `($__internal_28_$__cuda_sm20_div_s64) ;  /* 0x0000005800207944 */ /* 0x000fea0003c00000 */
[----:B------:R-:W0:Y:S01]  /*06b0*/  LDCU.64 UR4, c[0x0][0x390] ;  /* 0x00007200ff0477ac */ /* 0x000e220008000a00 */
[----:B------:R-:W-:Y:S01]  /*06c0*/  IADD3 R12, P0, PT, RZ, -R6, RZ ;  /* 0x80000006ff0c7210 */ /* 0x000fe20007f1e0ff */
[----:B------:R-:W-:Y:S02]  /*06d0*/  IMAD.MOV.U32 R4, RZ, RZ, R14 ;  /* 0x000000ffff047224 */ /* 0x000fe400078e000e */
[----:B------:R-:W-:Y:S02]  /*06e0*/  IMAD.MOV.U32 R5, RZ, RZ, R15 ;  /* 0x000000ffff057224 */ /* 0x000fe400078e000f */
[----:B------:R-:W-:-:S04]  /*06f0*/  IMAD.X R3, RZ, RZ, ~R7, P0 ;  /* 0x000000ffff037224 */ /* 0x000fc800000e0e07 */
[----:B0-----:R-:W-:Y:S02]  /*0700*/  IMAD R3, R3, UR4, RZ ;  /* 0x0000000403037c24 */ /* 0x001fe4000f8e02ff */
[----:B------:R-:W-:-:S04]  /*0710*/  IMAD.WIDE.U32 R4, R12, UR4, R4 ;  /* 0x000000040c047c25 */ /* 0x000fc8000f8e0004 */
[----:B------:R-:W-:Y:S01]  /*0720*/  IMAD R3, R12, UR5, R3 ;  /* 0x000000050c037c24 */ /* 0x000fe2000f8e0203 */
[----:B------:R-:W-:-:S04]  /*0730*/  ISETP.NE.U32.AND P0, PT, R4, RZ, PT ;  /* 0x000000ff0400720c */ /* 0x000fc80003f05070 */
[----:B------:R-:W-:-:S04]  /*0740*/  IADD3 R4, PT, PT, R5, R3, RZ ;  /* 0x0000000305047210 */ /* 0x000fc80007ffe0ff */
[----:B------:R-:W-:-:S13]  /*0750*/  ISETP.NE.AND.EX P0, PT, R4, RZ, PT, P0 ;  /* 0x000000ff0400720c */ /* 0x000fda0003f05300 */
.L_x_24356:
[----:B------:R-:W-:Y:S05]  /*0760*/  BSYNC.RECONVERGENT B1 ;  /* 0x0000000000017941 */ /* 0x000fea0003800200 */
.L_x_24354:
[----:B------:R-:W-:-:S04]  /*0770*/  SEL R3, RZ, 0xffffffff, !P0 ;  /* 0xffffffffff037807 */ /* 0x000fc80004000000 */
[----:B------:R-:W-:-:S05]  /*0780*/  IADD3 R30, P0, PT, R6, R3, RZ ;  /* 0x00000003061e7210 */ /* 0x000fca0007f1e0ff */
[----:B------:R-:W-:Y:S01]  /*0790*/  IMAD.X R31, R7, 0x1, R3, P0 ;  /* 0x00000001071f7824 */ /* 0x000fe200000e0603 */
[----:B------:R-:W-:Y:S07]  /*07a0*/  BRA `(.L_x_24352) ;  /* 0x0000000000747947 */ /* 0x000fee0003800000 */
.L_x_24353:
        /* <DEDUP_REMOVED lines=23> */
.L_x_24357:
[----:B------:R-:W-:Y:S01]  /*0920*/  IMAD.MOV.U32 R26, RZ, RZ, R14 ;  /* 0x000000ffff1a7224 */ /* 0x000fe200078e000e */
[----:B------:R-:W-:Y:S01]  /*0930*/  MOV R4, 0x960 ;  /* 0x0000096000047802 */ /* 0x000fe20000000f00 */
[----:B------:R-:W-:-:S07]  /*0940*/  IMAD.MOV.U32 R3, RZ, RZ, R15 ;  /* 0x000000ffff037224 */ /* 0x000fce00078e000f */
[----:B------:R-:W-:Y:S05]  /*0950*/  CALL.REL.NOINC `($__internal_28_$__cuda_sm20_div_s64) ;  /* 0x0000005400747944 */ /* 0x000fea0003c00000 */
[----:B------:R-:W-:Y:S01]  /*0960*/  MOV R30, R6 ;  /* 0x00000006001e7202 */ /* 0x000fe20000000f00 */
[----:B------:R-:W-:-:S07]  /*0970*/  IMAD.MOV.U32 R31, RZ, RZ, R7 ;  /* 0x000000ffff1f7224 */ /* 0x000fce00078e0007 */
.L_x_24352:
[----:B------:R-:W-:Y:S05]  /*0980*/  BSYNC.RECONVERGENT B0 ;  /* 0x0000000000007941 */ /* 0x000fea0003800200 */
.L_x_24351:
[----:B-----5:R-:W-:Y:S01]  /*0990*/  VIADD R15, R13, 0x80 ;  /* 0x000000800d0f7836 */ /* 0x020fe20000000000 */
[----:B------:R-:W-:Y:S04]  /*09a0*/  BSSY.RECONVERGENT B0, `(.L_x_24358) ;  /* 0x0000057000007945 */ /* 0x000fe80003800200 */
[----:B------:R-:W-:-:S13]  /*09b0*/  ISETP.GE.U32.AND P0, PT, R15, R2, PT ;  /* 0x000000020f00720c */ /* 0x000fda0003f06070 */
[----:B------:R-:W-:Y:S05]  /*09c0*/  @P0 BRA `(.L_x_24359) ;  /* 0x0000000400500947 */ /* 0x000fea0003800000 */
[----:B------:R-:W0:Y:S02]  /*09d0*/  LDC.64 R4, c[0x0][0x390] ;  /* 0x0000e400ff047b82 */ /* 0x000e240000000a00 */
[----:B0-----:R-:W-:Y:S02]  /*09e0*/  LOP3.LUT R3, R22, R4, RZ, 0x3c, !PT ;  /* 0x0000000416037212 */ /* 0x001fe400078e3cff */
        /* <DEDUP_REMOVED lines=14> */
[----:B0-----:R-:W-:-:S05]  /*0ad0*/  IADD3 R3, PT, PT, RZ, -R7, RZ ;  /* 0x80000007ff037210 */ /* 0x001fca0007ffe0ff */
[----:B------:R-:W-:-:S04]  /*0ae0*/  IMAD R3, R3, R4, RZ ;  /* 0x0000000403037224 */ /* 0x000fc800078e02ff */
[----:B------:R-:W-:-:S04]  /*0af0*/  IMAD.HI.U32 R3, R7, R3, R6 ;  /* 0x0000000307037227 */ /* 0x000fc800078e0006 */
[----:B------:R-:W-:Y:S02]  /*0b00*/  IMAD.MOV.U32 R7, RZ, RZ, RZ ;  /* 0x000000ffff077224 */ /* 0x000fe400078e00ff */
        /* <DEDUP_REMOVED lines=14> */
.L_x_24362:
[----:B------:R-:W-:Y:S01]  /*0bf0*/  MOV R26, R22 ;  /* 0x00000016001a7202 */ /* 0x000fe20000000f00 */
[----:B------:R-:W-:Y:S01]  /*0c00*/  IMAD.MOV.U32 R3, RZ, RZ, R23 ;  /* 0x000000ffff037224 */ /* 0x000fe200078e0017 */
[----:B------:R-:W-:-:S07]  /*0c10*/  MOV R4, 0xc30 ;  /* 0x00000c3000047802 */ /* 0x000fce0000000f00 */
[----:B------:R-:W-:Y:S05]  /*0c20*/  CALL.REL.NOINC `($__internal_28_$__cuda_sm20_div_s64) ;  /* 0x0000005000c07944 */ /* 0x000fea0003c00000 */
[----:B------:R-:W0:Y:S01]  /*0c30*/  LDCU.64 UR4, c[0x0][0x390] ;  /* 0x00007200ff0477ac */ /* 0x000e220008000a00 */
[----:B------:R-:W-:Y:S02]  /*0c40*/  IADD3 R3, P0, PT, RZ, -R6, RZ ;  /* 0x80000006ff037210 */ /* 0x000fe40007f1e0ff */
[----:B------:R-:W-:-:S03]  /*0c50*/  MOV R5, R23 ;  /* 0x0000001700057202 */ /* 0x000fc60000000f00 */
[----:B------:R-:W-:-:S04]  /*0c60*/  IMAD.X R4, RZ, RZ, ~R7, P0 ;  /* 0x000000ffff047224 */ /* 0x000fc800000e0e07 */
[----:B0-----:R-:W-:Y:S02]  /*0c70*/  IMAD R12, R4, UR4, RZ ;  /* 0x00000004040c7c24 */ /* 0x001fe4000f8e02ff */
[----:B------:R-:W-:-:S04]  /*0c80*/  IMAD.MOV.U32 R4, RZ, RZ, R22 ;  /* 0x000000ffff047224 */ /* 0x000fc800078e0016 */
[----:B------:R-:W-:-:S04]  /*0c90*/  IMAD.WIDE.U32 R4, R3, UR4, R4 ;  /* 0x0000000403047c25 */ /* 0x000fc8000f8e0004 */
[----:B------:R-:W-:Y:S01]  /*0ca0*/  IMAD R3, R3, UR5, R12 ;  /* 0x0000000503037c24 */ /* 0x000fe2000f8e020c */
[----:B------:R-:W-:-:S03]  /*0cb0*/  ISETP.NE.U32.AND P0, PT, R4, RZ, PT ;  /* 0x000000ff0400720c */ /* 0x000fc60003f05070 */
[----:B------:R-:W-:-:S05]  /*0cc0*/  IMAD.IADD R4, R3, 0x1, R5 ;  /* 0x0000000103047824 */ /* 0x000fca00078e0205 */
[----:B------:R-:W-:-:S13]  /*0cd0*/  ISETP.NE.AND.EX P0, PT, R4, RZ, PT, P0 ;  /* 0x000000ff0400720c */ /* 0x000fda0003f05300 */
.L_x_24363:
[----:B------:R-:W-:Y:S05]  /*0ce0*/  BSYNC.RECONVERGENT B1 ;  /* 0x0000000000017941 */ /* 0x000fea0003800200 */
.L_x_24361:
[----:B------:R-:W-:-:S04]  /*0cf0*/  SEL R3, RZ, 0xffffffff, !P0 ;  /* 0xffffffffff037807 */ /* 0x000fc80004000000 */
[----:B------:R-:W-:-:S05]  /*0d00*/  IADD3 R22, P0, PT, R6, R3, RZ ;  /* 0x0000000306167210 */ /* 0x000fca0007f1e0ff */
[----:B------:R-:W-:Y:S01]  /*0d10*/  IMAD.X R23, R7, 0x1, R3, P0 ;  /* 0x0000000107177824 */ /* 0x000fe200000e0603 */
[----:B------:R-:W-:Y:S07]  /*0d20*/  BRA `(.L_x_24359) ;  /* 0x0000000000787947 */ /* 0x000fee0003800000 */
.L_x_24360:
        /* <DEDUP_REMOVED lines=24> */
.L_x_24364:
[----:B------:R-:W-:Y:S01]  /*0eb0*/  MOV R26, R22 ;  /* 0x00000016001a7202 */ /* 0x000fe20000000f00 */
[----:B------:R-:W-:Y:S01]  /*0ec0*/  IMAD.MOV.U32 R3, RZ, RZ, R23 ;  /* 0x000000ffff037224 */ /* 0x000fe200078e0017 */
[----:B------:R-:W-:-:S07]  /*0ed0*/  MOV R4, 0xef0 ;  /* 0x00000ef000047802 */ /* 0x000fce0000000f00 */
[----:B------:R-:W-:Y:S05]  /*0ee0*/  CALL.REL.NOINC `($__internal_28_$__cuda_sm20_div_s64) ;  /* 0x0000005000107944 */ /* 0x000fea0003c00000 */
[----:B------:R-:W-:Y:S02]  /*0ef0*/  IMAD.MOV.U32 R22, RZ, RZ, R6 ;  /* 0x000000ffff167224 */ /* 0x000fe400078e0006 */
[----:B------:R-:W-:-:S07]  /*0f00*/  IMAD.MOV.U32 R23, RZ, RZ, R7 ;  /* 0x000000ffff177224 */ /* 0x000fce00078e0007 */
.L_x_24359:
[----:B------:R-:W-:Y:S05]  /*0f10*/  BSYNC.RECONVERGENT B0 ;  /* 0x0000000000007941 */ /* 0x000fea0003800200 */
.L_x_24358:
[----:B------:R-:W-:Y:S01]  /*0f20*/  IADD3 R3, PT, PT, R13, 0x100, RZ ;  /* 0x000001000d037810 */ /* 0x000fe20007ffe0ff */
[----:B------:R-:W-:Y:S03]  /*0f30*/  BSSY.RECONVERGENT B0, `(.L_x_24365) ;  /* 0x0000057000007945 */ /* 0x000fe60003800200 */
        /* <DEDUP_REMOVED lines=36> */
.L_x_24369:
[----:B------:R-:W-:Y:S01]  /*1180*/  IMAD.MOV.U32 R26, RZ, RZ, R20 ;  /* 0x000000ffff1a7224 */ /* 0x000fe200078e0014 */
[----:B------:R-:W-:Y:S01]  /*1190*/  MOV R4, 0x11c0 ;  /* 0x000011c000047802 */ /* 0x000fe20000000f00 */
[----:B------:R-:W-:-:S07]  /*11a0*/  IMAD.MOV.U32 R3, RZ, RZ, R21 ;  /* 0x000000ffff037224 */ /* 0x000fce00078e0015 */
[----:B------:R-:W-:Y:S05]  /*11b0*/  CALL.REL.NOINC `($__internal_28_$__cuda_sm20_div_s64) ;  /* 0x0000004c005c7944 */ /* 0x000fea0003c00000 */
[----:B------:R-:W0:Y:S01]  /*11c0*/  LDCU.64 UR4, c[0x0][0x390] ;  /* 0x00007200ff0477ac */ /* 0x000e220008000a00 */
[----:B------:R-:W-:Y:S01]  /*11d0*/  IADD3 R3, P0, PT, RZ, -R6, RZ ;  /* 0x80000006ff037210 */ /* 0x000fe20007f1e0ff */
[----:B------:R-:W-:-:S03]  /*11e0*/  IMAD.MOV.U32 R5, RZ, RZ, R21 ;  /* 0x000000ffff057224 */ /* 0x000fc600078e0015 */
[----:B------:R-:W-:-:S05]  /*11f0*/  IADD3.X R4, PT, PT, RZ, ~R7, RZ, P0, !PT ;  /* 0x80000007ff047210 */ /* 0x000fca00007fe4ff */
[----:B0-----:R-:W-:Y:S02]  /*1200*/  IMAD R12, R4, UR4, RZ ;  /* 0x00000004040c7c24 */ /* 0x001fe4000f8e02ff */
[----:B------:R-:W-:-:S04]  /*1210*/  IMAD.MOV.U32 R4, RZ, RZ, R20 ;  /* 0x000000ffff047224 */ /* 0x000fc800078e0014 */
[----:B------:R-:W-:-:S04]  /*1220*/  IMAD.WIDE.U32 R4, R3, UR4, R4 ;  /* 0x0000000403047c25 */ /* 0x000fc8000f8e0004 */
[----:B------:R-:W-:Y:S01]  /*1230*/  IMAD R3, R3, UR5, R12 ;  /* 0x0000000503037c24 */ /* 0x000fe2000f8e020c */
[----:B------:R-:W-:-:S03]  /*1240*/  ISETP.NE.U32.AND P0, PT, R4, RZ, PT ;  /* 0x000000ff0400720c */ /* 0x000fc60003f05070 */
[----:B------:R-:W-:-:S05]  /*1250*/  IMAD.IADD R4, R3, 0x1, R5 ;  /* 0x0000000103047824 */ /* 0x000fca00078e0205 */
[----:B------:R-:W-:-:S13]  /*1260*/  ISETP.NE.AND.EX P0, PT, R4, RZ, PT, P0 ;  /* 0x000000ff0400720c */ /* 0x000fda0003f05300 */
.L_x_24370:
[----:B------:R-:W-:Y:S05]  /*1270*/  BSYNC.RECONVERGENT B1 ;  /* 0x0000000000017941 */ /* 0x000fea0003800200 */
.L_x_24368:
[----:B------:R-:W-:-:S04]  /*1280*/  SEL R3, RZ, 0xffffffff, !P0 ;  /* 0xffffffffff037807 */ /* 0x000fc80004000000 */
[----:B------:R-:W-:-:S04]  /*1290*/  IADD3 R20, P0, PT, R6, R3, RZ ;  /* 0x0000000306147210 */ /* 0x000fc80007f1e0ff */
[----:B------:R-:W-:Y:S01]  /*12a0*/  IADD3.X R21, PT, PT, R7, R3, RZ, P0, !PT ;  /* 0x0000000307157210 */ /* 0x000fe200007fe4ff */
[----:B------:R-:W-:Y:S08]  /*12b0*/  BRA `(.L_x_24366) ;  /* 0x0000000000787947 */ /* 0x000ff00003800000 */
.L_x_24367:
        /* <DEDUP_REMOVED lines=24> */
.L_x_24371:
[----:B------:R-:W-:Y:S01]  /*1440*/  IMAD.MOV.U32 R26, RZ, RZ, R20 ;  /* 0x000000ffff1a7224 */ /* 0x000fe200078e0014 */
[----:B------:R-:W-:Y:S01]  /*1450*/  MOV R4, 0x1480 ;  /* 0x0000148000047802 */ /* 0x000fe20000000f00 */
[----:B------:R-:W-:-:S07]  /*1460*/  IMAD.MOV.U32 R3, RZ, RZ, R21 ;  /* 0x000000ffff037224 */ /* 0x000fce00078e0015 */
[----:B------:R-:W-:Y:S05]  /*1470*/  CALL.REL.NOINC `($__internal_28_$__cuda_sm20_div_s64) ;  /* 0x0000004800ac7944 */ /* 0x000fea0003c00000 */
[----:B------:R-:W-:Y:S01]  /*1480*/  MOV R20, R6 ;  /* 0x0000000600147202 */ /* 0x000fe20000000f00 */
[----:B------:R-:W-:-:S07]  /*1490*/  IMAD.MOV.U32 R21, RZ, RZ, R7 ;  /* 0x000000ffff157224 */ /* 0x000fce00078e0007 */
.L_x_24366:
[----:B------:R-:W-:Y:S05]  /*14a0*/  BSYNC.RECONVERGENT B0 ;  /* 0x0000000000007941 */ /* 0x000fea0003800200 */
.L_x_24365:
[----:B------:R-:W-:Y:S01]  /*14b0*/  VIADD R3, R13, 0x180 ;  /* 0x000001800d037836 */ /* 0x000fe20000000000 */
        /* <DEDUP_REMOVED lines=37> */
.L_x_24376:
        /* <DEDUP_REMOVED lines=15> */
.L_x_24377:
[----:B------:R-:W-:Y:S05]  /*1800*/  BSYNC.RECONVERGENT B1 ;  /* 0x0000000000017941 */ /* 0x000fea0003800200 */
.L_x_24375:
[----:B------:R-:W-:-:S04]  /*1810*/  SEL R3, RZ, 0xffffffff, !P0 ;  /* 0xffffffffff037807 */ /* 0x000fc80004000000 */
[----:B------:R-:W-:-:S05]  /*1820*/  IADD3 R18, P0, PT, R6, R3, RZ ;  /* 0x0000000306127210 */ /* 0x000fca0007f1e0ff */
[----:B------:R-:W-:Y:S01]  /*1830*/  IMAD.X R19, R7, 0x1, R3, P0 ;  /* 0x0000000107137824 */ /* 0x000fe200000e0603 */
[----:B------:R-:W-:Y:S07]  /*1840*/  BRA `(.L_x_24373) ;  /* 0x0000000000787947 */ /* 0x000fee0003800000 */
.L_x_24374:
        /* <DEDUP_REMOVED lines=24> */
.L_x_24378:
[----:B------:R-:W-:Y:S01]  /*19d0*/  MOV R26, R18 ;  /* 0x00000012001a7202 */ /* 0x000fe20000000f00 */
[----:B------:R-:W-:Y:S01]  /*19e0*/  IMAD.MOV.U32 R3, RZ, RZ, R19 ;  /* 0x000000ffff037224 */ /* 0x000fe200078e0013 */
[----:B------:R-:W-:-:S07]  /*19f0*/  MOV R4, 0x1a10 ;  /* 0x00001a1000047802 */ /* 0x000fce0000000f00 */
[----:B------:R-:W-:Y:S05]  /*1a00*/  CALL.REL.NOINC `($__internal_28_$__cuda_sm20_div_s64) ;  /* 0x0000004400487944 */ /* 0x000fea0003c00000 */
[----:B------:R-:W-:Y:S02]  /*1a10*/  IMAD.MOV.U32 R18, RZ, RZ, R6 ;  /* 0x000000ffff127224 */ /* 0x000fe400078e0006 */
[----:B------:R-:W-:-:S07]  /*1a20*/  IMAD.MOV.U32 R19, RZ, RZ, R7 ;  /* 0x000000ffff137224 */ /* 0x000fce00078e0007 */
.L_x_24373:
[----:B------:R-:W-:Y:S05]  /*1a30*/  BSYNC.RECONVERGENT B0 ;  /* 0x0000000000007941 */ /* 0x000fea0003800200 */
.L_x_24372:
        /* <DEDUP_REMOVED lines=38> */
.L_x_24383:
        /* <DEDUP_REMOVED lines=15> */
.L_x_24384:
[----:B------:R-:W-:Y:S05]  /*1d90*/  BSYNC.RECONVERGENT B1 ;  /* 0x0000000000017941 */ /* 0x000fea0003800200 */
.L_x_24382:
[----:B------:R-:W-:-:S04]  /*1da0*/  SEL R3, RZ, 0xffffffff, !P0 ;  /* 0xffffffffff037807 */ /* 0x000fc80004000000 */
[----:B------:R-:W-:-:S04]  /*1db0*/  IADD3 R16, P0, PT, R6, R3, RZ ;  /* 0x0000000306107210 */ /* 0x000fc80007f1e0ff */
[----:B------:R-:W-:Y:S01]  /*1dc0*/  IADD3.X R17, PT, PT, R7, R3, RZ, P0, !PT ;  /* 0x0000000307117210 */ /* 0x000fe200007fe4ff */
[----:B------:R-:W-:Y:S08]  /*1dd0*/  BRA `(.L_x_24380) ;  /* 0x0000000000787947 */ /* 0x000ff00003800000 */
.L_x_24381:
        /* <DEDUP_REMOVED lines=24> */
.L_x_24385:
[----:B------:R-:W-:Y:S01]  /*1f60*/  IMAD.MOV.U32 R26, RZ, RZ, R16 ;  /* 0x000000ffff1a7224 */ /* 0x000fe200078e0010 */
[----:B------:R-:W-:Y:S01]  /*1f70*/  MOV R4, 0x1fa0 ;  /* 0x00001fa000047802 */ /* 0x000fe20000000f00 */
[----:B------:R-:W-:-:S07]  /*1f80*/  IMAD.MOV.U32 R3, RZ, RZ, R17 ;  /* 0x000000ffff037224 */ /* 0x000fce00078e0011 */
[----:B------:R-:W-:Y:S05]  /*1f90*/  CALL.REL.NOINC `($__internal_28_$__cuda_sm20_div_s64) ;  /* 0x0000003c00e47944 */ /* 0x000fea0003c00000 */
[----:B------:R-:W-:Y:S01]  /*1fa0*/  MOV R16, R6 ;  /* 0x0000000600107202 */ /* 0x000fe20000000f00 */
[----:B------:R-:W-:-:S07]  /*1fb0*/  IMAD.MOV.U32 R17, RZ, RZ, R7 ;  /* 0x000000ffff117224 */ /* 0x000fce00078e0007 */
.L_x_24380:
[----:B------:R-:W-:Y:S05]  /*1fc0*/  BSYNC.RECONVERGENT B0 ;  /* 0x0000000000007941 */ /* 0x000fea0003800200 */
.L_x_24379:
        /* <DEDUP_REMOVED lines=38> */
.L_x_24390:
        /* <DEDUP_REMOVED lines=15> */
.L_x_24391:
[----:B------:R-:W-:Y:S05]  /*2320*/  BSYNC.RECONVERGENT B1 ;  /* 0x0000000000017941 */ /* 0x000fea0003800200 */
.L_x_24389:
[----:B------:R-:W-:-:S04]  /*2330*/  SEL R3, RZ, 0xffffffff, !P0 ;  /* 0xffffffffff037807 */ /* 0x000fc80004000000 */
[----:B------:R-:W-:-:S05]  /*2340*/  IADD3 R8, P0, PT, R6, R3, RZ ;  /* 0x0000000306087210 */ /* 0x000fca0007f1e0ff */
[----:B------:R-:W-:Y:S01]  /*2350*/  IMAD.X R9, R7, 0x1, R3, P0 ;  /* 0x0000000107097824 */ /* 0x000fe200000e0603 */
[----:B------:R-:W-:Y:S07]  /*2360*/  BRA `(.L_x_24387) ;  /* 0x0000000000787947 */ /* 0x000fee0003800000 */
.L_x_24388:
        /* <DEDUP_REMOVED lines=24> */
.L_x_24392:
[----:B------:R-:W-:Y:S01]  /*24f0*/  MOV R26, R8 ;  /* 0x00000008001a7202 */ /* 0x000fe20000000f00 */
[----:B------:R-:W-:Y:S01]  /*2500*/  IMAD.MOV.U32 R3, RZ, RZ, R9 ;  /* 0x000000ffff037224 */ /* 0x000fe200078e0009 */
[----:B------:R-:W-:-:S07]  /*2510*/  MOV R4, 0x2530 ;  /* 0x0000253000047802 */ /* 0x000fce0000000f00 */
[----:B------:R-:W-:Y:S05]  /*2520*/  CALL.REL.NOINC `($__internal_28_$__cuda_sm20_div_s64) ;  /* 0x0000003800807944 */ /* 0x000fea0003c00000 */
[----:B------:R-:W-:Y:S02]  /*2530*/  IMAD.MOV.U32 R8, RZ, RZ, R6 ;  /* 0x000000ffff087224 */ /* 0x000fe400078e0006 */
[----:B------:R-:W-:-:S07]  /*2540*/  IMAD.MOV.U32 R9, RZ, RZ, R7 ;  /* 0x000000ffff097224 */ /* 0x000fce00078e0007 */
.L_x_24387:
[----:B------:R-:W-:Y:S05]  /*2550*/  BSYNC.RECONVERGENT B0 ;  /* 0x0000000000007941 */ /* 0x000fea0003800200 */
.L_x_24386:
        /* <DEDUP_REMOVED lines=38> */
.L_x_24397:
        /* <DEDUP_REMOVED lines=15> */
.L_x_24398:
[----:B------:R-:W-:Y:S05]  /*28b0*/  BSYNC.RECONVERGENT B1 ;  /* 0x0000000000017941 */ /* 0x000fea0003800200 */
.L_x_24396:
[----:B------:R-:W-:-:S04]  /*28c0*/  SEL R3, RZ, 0xffffffff, !P0 ;  /* 0xffffffffff037807 */ /* 0x000fc80004000000 */
[----:B------:R-:W-:-:S04]  /*28d0*/  IADD3 R10, P0, PT, R6, R3, RZ ;  /* 0x00000003060a7210 */ /* 0x000fc80007f1e0ff */
[----:B------:R-:W-:Y:S01]  /*28e0*/  IADD3.X R11, PT, PT, R7, R3, RZ, P0, !PT ;  /* 0x00000003070b7210 */ /* 0x000fe200007fe4ff */
[----:B------:R-:W-:Y:S08]  /*28f0*/  BRA `(.L_x_24394) ;  /* 0x0000000000787947 */ /* 0x000ff00003800000 */
.L_x_24395:
        /* <DEDUP_REMOVED lines=24> */
.L_x_24399:
[----:B------:R-:W-:Y:S01]  /*2a80*/  IMAD.MOV.U32 R26, RZ, RZ, R10 ;  /* 0x000000ffff1a7224 */ /* 0x000fe200078e000a */
[----:B------:R-:W-:Y:S01]  /*2a90*/  MOV R4, 0x2ac0 ;  /* 0x00002ac000047802 */ /* 0x000fe20000000f00 */
[----:B------:R-:W-:-:S07]  /*2aa0*/  IMAD.MOV.U32 R3, RZ, RZ, R11 ;  /* 0x000000ffff037224 */ /* 0x000fce00078e000b */
[----:B------:R-:W-:Y:S05]  /*2ab0*/  CALL.REL.NOINC `($__internal_28_$__cuda_sm20_div_s64) ;  /* 0x00000034001c7944 */ /* 0x000fea0003c00000 */
[----:B------:R-:W-:Y:S01]  /*2ac0*/  MOV R10, R6 ;  /* 0x00000006000a7202 */ /* 0x000fe20000000f00 */
[----:B------:R-:W-:-:S07]  /*2ad0*/  IMAD.MOV.U32 R11, RZ, RZ, R7 ;  /* 0x000000ffff0b7224 */ /* 0x000fce00078e0007 */
.L_x_24394:
[----:B------:R-:W-:Y:S05]  /*2ae0*/  BSYNC.RECONVERGENT B0 ;  /* 0x0000000000007941 */ /* 0x000fea0003800200 */
.L_x_24393:
        /* <DEDUP_REMOVED lines=38> */
.L_x_24404:
        /* <DEDUP_REMOVED lines=15> */
.L_x_24405:
[----:B------:R-:W-:Y:S05]  /*2e40*/  BSYNC.RECONVERGENT B1 ;  /* 0x0000000000017941 */ /* 0x000fea0003800200 */
.L_x_24403:
[----:B------:R-:W-:-:S04]  /*2e50*/  SEL R3, RZ, 0xffffffff, !P0 ;  /* 0xffffffffff037807 */ /* 0x000fc80004000000 */
[----:B------:R-:W-:-:S05]  /*2e60*/  IADD3 R6, P0, PT, R6, R3, RZ ;  /* 0x0000000306067210 */ /* 0x000fca0007f1e0ff */
[----:B------:R-:W-:Y:S01]  /*2e70*/  IMAD.X R7, R7, 0x1, R3, P0 ;  /* 0x0000000107077824 */ /* 0x000fe200000e0603 */
[----:B------:R-:W-:Y:S07]  /*2e80*/  BRA `(.L_x_24401) ;  /* 0x0000000000707947 */ /* 0x000fee0003800000 */
.L_x_24402:
        /* <DEDUP_REMOVED lines=18> */
[----:B------:R-:W-:Y:S01]  /*2fb0*/  ISETP.GE.U32.AND P1, PT, R7, R4, PT ;  /* 0x000000040700720c */ /* 0x000fe20003f26070 */
[----:B------:R-:W-:-:S12]  /*2fc0*/  IMAD.MOV.U32 R7, RZ, RZ, RZ ;  /* 0x000000ffff077224 */ /* 0x000fd800078e00ff */
[----:B------:R-:W-:Y:S01]  /*2fd0*/  @P1 VIADD R5, R5, 0x1 ;  /* 0x0000000105051836 */ /* 0x000fe20000000000 */
[----:B------:R-:W-:-:S05]  /*2fe0*/  @!P2 LOP3.LUT R5, RZ, R4, RZ, 0x33, !PT ;  /* 0x00000004ff05a212 */ /* 0x000fca00078e33ff */
[----:B------:R-:W-:Y:S01]  /*2ff0*/  IMAD.MOV.U32 R6, RZ, RZ, R5 ;  /* 0x000000ffff067224 */ /* 0x000fe200078e0005 */
[----:B------:R-:W-:Y:S06]  /*3000*/  BRA `(.L_x_24401) ;  /* 0x0000000000107947 */ /* 0x000fec0003800000 */
.L_x_24406:
[----:B------:R-:W-:Y:S01]  /*3010*/  MOV R26, R32 ;  /* 0x00000020001a7202 */ /* 0x000fe20000000f00 */
[----:B------:R-:W-:Y:S01]  /*3020*/  IMAD.MOV.U32 R3, RZ, RZ, R33 ;  /* 0x000000ffff037224 */ /* 0x000fe200078e0021 */
[----:B------:R-:W-:-:S07]  /*3030*/  MOV R4, 0x3050 ;  /* 0x0000305000047802 */ /* 0x000fce0000000f00 */
[----:B------:R-:W-:Y:S05]  /*3040*/  CALL.REL.NOINC `($__internal_28_$__cuda_sm20_div_s64) ;  /* 0x0000002c00b87944 */ /* 0x000fea0003c00000 */
.L_x_24401:
[----:B------:R-:W-:Y:S05]  /*3050*/  BSYNC.RECONVERGENT B0 ;  /* 0x0000000000007941 */ /* 0x000fea0003800200 */
.L_x_24400:
        /* <DEDUP_REMOVED lines=9> */
[----:B------:R0:W-:Y:S07]  /*30f0*/  STG.E.64 desc[UR6][R4.64], R30 ;  /* 0x0000001e04007986 */ /* 0x0001ee000c101b06 */
[----:B------:R-:W-:Y:S05]  /*3100*/  @P0 BRA `(.L_x_24410) ;  /* 0x0000000000300947 */ /* 0x000fea0003800000 */
[----:B0-----:R-:W0:Y:S01]  /*3110*/  LDC.64 R4, c[0x0][0x398] ;  /* 0x0000e600ff047b82 */ /* 0x001e220000000a00 */
[----:B------:R-:W-:Y:S01]  /*3120*/  IADD3 R3, PT, PT, R0, R13, RZ ;  /* 0x0000000d00037210 */ /* 0x000fe20007ffe0ff */
[----:B------:R-:W-:-:S04]  /*3130*/  VIADD R13, R13, 0x80 ;  /* 0x000000800d0d7836 */ /* 0x000fc80000000000 */
[----:B0-----:R-:W-:-:S05]  /*3140*/  IMAD.WIDE.U32 R4, R3, 0x8, R4 ;  /* 0x0000000803047825 */ /* 0x001fca00078e0004 */
[----:B------:R0:W-:Y:S02]  /*3150*/  STG.E.64 desc[UR6][R4.64], R22 ;  /* 0x0000001604007986 */ /* 0x0001e4000c101b06 */
.L_x_24409:
[----:B------:R-:W-:-:S13]  /*3160*/  ISETP.GE.U32.AND P0, PT, R13, R2, PT ;  /* 0x000000020d00720c */ /* 0x000fda0003f06070 */
[----:B------:R-:W-:Y:S05]  /*3170*/  @P0 BRA `(.L_x_24411) ;  /* 0x0000000000300947 */ /* 0x000fea0003800000 */
[----:B0-----:R-:W0:Y:S01]  /*3180*/  LDC.64 R4, c[0x0][0x398] ;  /* 0x0000e600ff047b82 */ /* 0x001e220000000a00 */
[----:B------:R-:W-:Y:S02]  /*3190*/  IMAD.IADD R3, R0, 0x1, R13 ;  /* 0x0000000100037824 */ /* 0x000fe400078e020d */
[----:B------:R-:W-:Y:S02]  /*31a0*/  VIADD R13, R13, 0x80 ;  /* 0x000000800d0d7836 */ /* 0x000fe40000000000 */
[----:B0-----:R-:W-:-:S05]  /*31b0*/  IMAD.WIDE.U32 R4, R3, 0x8, R4 ;  /* 0x0000000803047825 */ /* 0x001fca00078e0004 */
[----:B------:R1:W-:Y:S02]  /*31c0*/  STG.E.64 desc[UR6][R4.64], R20 ;  /* 0x0000001404007986 */ /* 0x0003e4000c101b06 */
.L_x_24410:
[----:B------:R-:W-:-:S13]  /*31d0*/  ISETP.GE.U32.AND P0, PT, R13, R2, PT ;  /* 0x000000020d00720c */ /* 0x000fda0003f06070 */
[----:B------:R-:W-:Y:S05]  /*31e0*/  @P0 BRA `(.L_x_24412) ;  /* 0x0000000000300947 */ /* 0x000fea0003800000 */
[----:B01----:R-:W0:Y:S01]  /*31f0*/  LDC.64 R4, c[0x0][0x398] ;  /* 0x0000e600ff047b82 */ /* 0x003e220000000a00 */
[----:B------:R-:W-:Y:S01]  /*3200*/  IADD3 R3, PT, PT, R0, R13, RZ ;  /* 0x0000000d00037210 */ /* 0x000fe20007ffe0ff */
[----:B------:R-:W-:-:S04]  /*3210*/  VIADD R13, R13, 0x80 ;  /* 0x000000800d0d7836 */ /* 0x000fc80000000000 */
[----:B0-----:R-:W-:-:S05]  /*3220*/  IMAD.WIDE.U32 R4, R3, 0x8, R4 ;  /* 0x0000000803047825 */ /* 0x001fca00078e0004 */
[----:B------:R1:W-:Y:S02]  /*3230*/  STG.E.64 desc[UR6][R4.64], R18 ;  /* 0x0000001204007986 */ /* 0x0003e4000c101b06 */
.L_x_24411:
[----:B------:R-:W-:-:S13]  /*3240*/  ISETP.GE.U32.AND P0, PT, R13, R2, PT ;  /* 0x000000020d00720c */ /* 0x000fda0003f06070 */
[----:B------:R-:W-:Y:S05]  /*3250*/  @P0 BRA `(.L_x_24413) ;  /* 0x0000000000340947 */ /* 0x000fea0003800000 */
[----:B01----:R-:W0:Y:S01]  /*3260*/  LDC.64 R4, c[0x0][0x398] ;  /* 0x0000e600ff047b82 */ /* 0x003e220000000a00 */
[----:B------:R-:W-:Y:S02]  /*3270*/  IMAD.IADD R3, R0, 0x1, R13 ;  /* 0x0000000100037824 */ /* 0x000fe400078e020d */
[----:B------:R-:W-:Y:S02]  /*3280*/  VIADD R13, R13, 0x80 ;  /* 0x000000800d0d7836 */ /* 0x000fe40000000000 */
[----:B0-----:R-:W-:-:S05]  /*3290*/  IMAD.WIDE.U32 R4, R3, 0x8, R4 ;  /* 0x0000000803047825 */ /* 0x001fca00078e0004 */
[----:B------:R2:W-:Y:S02]  /*32a0*/  STG.E.64 desc[UR6][R4.64], R16 ;  /* 0x0000001004007986 */ /* 0x0005e4000c101b06 */
.L_x_24412:
[----:B------:R-:W-:-:S13]  /*32b0*/  ISETP.GE.U32.AND P0, PT, R13, R2, PT ;  /* 0x000000020d00720c */ /* 0x000fda0003f06070 */
[----:B------:R-:W-:Y:S05]  /*32c0*/  @P0 BREAK.RELIABLE B1 ;  /* 0x0000000000010942 */ /* 0x000fea0003800100 */
[----:B------:R-:W-:Y:S05]  /*32d0*/  @P0 BRA `(.L_x_24414) ;  /* 0x0000000000300947 */ /* 0x000fea0003800000 */
[----:B012---:R-:W0:Y:S01]  /*32e0*/  LDC.64 R4, c[0x0][0x398] ;  /* 0x0000e600ff047b82 */ /* 0x007e220000000a00 */
[----:B------:R-:W-:Y:S01]  /*32f0*/  IADD3 R3, PT, PT, R0, R13, RZ ;  /* 0x0000000d00037210 */ /* 0x000fe20007ffe0ff */
[----:B------:R-:W-:-:S04]  /*3300*/  VIADD R13, R13, 0x80 ;  /* 0x000000800d0d7836 */ /* 0x000fc80000000000 */
[----:B0-----:R-:W-:-:S05]  /*3310*/  IMAD.WIDE.U32 R4, R3, 0x8, R4 ;  /* 0x0000000803047825 */ /* 0x001fca00078e0004 */
[----:B------:R2:W-:Y:S02]  /*3320*/  STG.E.64 desc[UR6][R4.64], R8 ;  /* 0x0000000804007986 */ /* 0x0005e4000c101b06 */
.L_x_24413:
[----:B------:R-:W-:Y:S05]  /*3330*/  BSYNC.RELIABLE B1 ;  /* 0x0000000000017941 */ /* 0x000fea0003800100 */
.L_x_24408:
[----:B------:R-:W-:-:S13]  /*3340*/  ISETP.GE.U32.AND P0, PT, R13, R2, PT ;  /* 0x000000020d00720c */ /* 0x000fda0003f06070 */
[----:B012---:R-:W0:Y:S01]  /*3350*/  @!P0 LDC.64 R4, c[0x0][0x398] ;  /* 0x0000e600ff048b82 */ /* 0x007e220000000a00 */
[----:B------:R-:W-:Y:S02]  /*3360*/  @!P0 IMAD.IADD R3, R0, 0x1, R13 ;  /* 0x0000000100038824 */ /* 0x000fe400078e020d */
[----:B------:R-:W-:Y:S02]  /*3370*/  @!P0 VIADD R13, R13, 0x80 ;  /* 0x000000800d0d8836 */ /* 0x000fe40000000000 */
[----:B0-----:R-:W-:-:S05]  /*3380*/  @!P0 IMAD.WIDE.U32 R4, R3, 0x8, R4 ;  /* 0x0000000803048825 */ /* 0x001fca00078e0004 */
[----:B------:R3:W-:Y:S02]  /*3390*/  @!P0 STG.E.64 desc[UR6][R4.64], R10 ;  /* 0x0000000a04008986 */ /* 0x0007e4000c101b06 */
.L_x_24414:
[----:B------:R-:W-:Y:S05]  /*33a0*/  BSYNC.RECONVERGENT B0 ;  /* 0x0000000000007941 */ /* 0x000fea0003800200 */
.L_x_24407:
[----:B------:R-:W-:Y:S05]  /*33b0*/  WARPSYNC.ALL ;  /* 0x0000000000007948 */ /* 0x000fea0003800000 */
[----:B------:R-:W-:-:S13]  /*33c0*/  ISETP.GE.U32.AND P0, PT, R13, R2, PT ;  /* 0x000000020d00720c */ /* 0x000fda0003f06070 */
[----:B------:R-:W-:Y:S05]  /*33d0*/  @P0 EXIT ;  /* 0x000000000000094d */ /* 0x000fea0003800000 */
[----:B------:R-:W4:Y:S01]  /*33e0*/  LDC.64 R2, c[0x0][0x398] ;  /* 0x0000e600ff027b82 */ /* 0x000f220000000a00 */
[----:B------:R-:W-:-:S05]  /*33f0*/  IADD3 R13, PT, PT, R0, R13, RZ ;  /* 0x0000000d000d7210 */ /* 0x000fca0007ffe0ff */
[----:B----4-:R-:W-:-:S05]  /*3400*/  IMAD.WIDE.U32 R2, R13, 0x8, R2 ;  /* 0x000000080d027825 */ /* 0x010fca00078e0002 */
[----:B------:R-:W-:Y:S01]  /*3410*/  STG.E.64 desc[UR6][R2.64], R6 ;  /* 0x0000000602007986 */ /* 0x000fe2000c101b06 */
[----:B------:R-:W-:Y:S05]  /*3420*/  EXIT ;  /* 0x000000000000794d */ /* 0x000fea0003800000 */
.L_x_24350:
[----:B------:R-:W0:Y:S01]  /*3430*/  S2R R2, SR_TID.X ;  /* 0x0000000000027919 */ /* 0x000e220000002100 */
[----:B------:R-:W1:Y:S01]  /*3440*/  LDC.64 R4, c[0x0][0x3a0] ;  /* 0x0000e800ff047b82 */ /* 0x000e620000000a00 */
[----:B------:R-:W2:Y:S01]  /*3450*/  LDCU.64 UR10, c[0x0][0x390] ;  /* 0x00007200ff0a77ac */ /* 0x000ea20008000a00 */
[----:B-1----:R-:W-:-:S04]  /*3460*/  IMAD.WIDE.U32 R4, R0, 0x8, R4 ;  /* 0x0000000800047825 */ /* 0x002fc800078e0004 */
[----:B0-----:R-:W-:-:S05]  /*3470*/  IMAD.WIDE.U32 R4, R2, 0x10, R4 ;  /* 0x0000001002047825 */ /* 0x001fca00078e0004 */
[----:B------:R-:W2:Y:S04]  /*3480*/  LDG.E.128 R16, desc[UR6][R4.64] ;  /* 0x0000000604107981 */ /* 0x000ea8000c1e1d00 */
[----:B------:R0:W5:Y:S04]  /*3490*/  LDG.E.128 R20, desc[UR6][R4.64+0x800] ;  /* 0x0008000604147981 */ /* 0x000168000c1e1d00 */
[----:B------:R0:W5:Y:S04]  /*34a0*/  LDG.E.128 R8, desc[UR6][R4.64+0x1000] ;  /* 0x0010000604087981 */ /* 0x000168000c1e1d00 */
[----:B------:R0:W5:Y:S01]  /*34b0*/  LDG.E.128 R12, desc[UR6][R4.64+0x1800] ;  /* 0x00180006040c7981 */ /* 0x000162000c1e1d00 */
[----:B------:R-:W-:Y:S01]  /*34c0*/  BSSY.RECONVERGENT B0, `(.L_x_24415) ;  /* 0x0000052000007945 */ /* 0x000fe20003800200 */
[----:B--2---:R-:W-:-:S04]  /*34d0*/  LOP3.LUT R3, R16, UR10, RZ, 0x3c, !PT ;  /* 0x0000000a10037c12 */ /* 0x004fc8000f8e3cff */
[----:B------:R-:W-:Y:S02]  /*34e0*/  ISETP.GT.U32.AND P0, PT, R3, -0x1, PT ;  /* 0xffffffff0300780c */ /* 0x000fe40003f04070 */
[----:B------:R-:W-:-:S04]  /*34f0*/  LOP3.LUT R3, R17, UR11, RZ, 0x3c, !PT ;  /* 0x0000000b11037c12 */ /* 0x000fc8000f8e3cff */
[----:B------:R-:W-:-:S13]  /*3500*/  ISETP.GT.AND.EX P0, PT, R3, -0x1, PT, P0 ;  /* 0xffffffff0300780c */ /* 0x000fda0003f04300 */
[----:B0-----:R-:W-:Y:S05]  /*3510*/  @P0 BRA `(.L_x_24416) ;  /* 0x0000000000b80947 */ /* 0x001fea0003800000 */
[----:B------:R-:W-:Y:S01]  /*3520*/  LOP3.LUT R3, R17, UR11, RZ, 0xfc, !PT ;  /* 0x0000000b11037c12 */ /* 0x000fe2000f8efcff */
[----:B------:R-:W-:Y:S03]  /*3530*/  BSSY.RECONVERGENT B1, `(.L_x_24417) ;  /* 0x0000028000017945 */ /* 0x000fe60003800200 */
[----:B------:R-:W-:-:S13]  /*3540*/  ISETP.NE.U32.AND P0, PT, R3, RZ, PT ;  /* 0x000000ff0300720c */ /* 0x000fda0003f05070 */
[----:B------:R-:W-:Y:S05]  /*3550*/  @P0 BRA `(.L_x_24418) ;  /* 0x0000000000600947 */ /* 0x000fea0003800000 */
[----:B------:R-:W0:Y:S01]  /*3560*/  I2F.U32.RP R7, UR10 ;  /* 0x0000000a00077d06 */ /* 0x000e220008209000 */
[----:B------:R-:W-:-:S07]  /*3570*/  ISETP.NE.U32.AND P2, PT, RZ, UR10, PT ;  /* 0x0000000aff007c0c */ /* 0x000fce000bf45070 */
[----:B0-----:R-:W0:Y:S02]  /*3580*/  MUFU.RCP R7, R7 ;  /* 0x0000000700077308 */ /* 0x001e240000001000 */
[----:B0-----:R-:W-:Y:S02]  /*3590*/  VIADD R4, R7, 0xffffffe ;  /* 0x0ffffffe07047836 */ /* 0x001fe40000000000 */
[----:B------:R-:W-:-:S04]  /*35a0*/  IMAD.MOV.U32 R7, RZ, RZ, RZ ;  /* 0x000000ffff077224 */ /* 0x000fc800078e00ff */
[----:B------:R0:W1:Y:S02]  /*35b0*/  F2I.FTZ.U32.TRUNC.NTZ R5, R4 ;  /* 0x0000000400057305 */ /* 0x000064000021f000 */
[----:B0-----:R-:W-:Y:S02]  /*35c0*/  IMAD.MOV.U32 R4, RZ, RZ, RZ ;  /* 0x000000ffff047224 */ /* 0x001fe400078e00ff */
[----:B-1----:R-:W-:-:S04]  /*35d0*/  IMAD.MOV R3, RZ, RZ, -R5 ;  /* 0x000000ffff037224 */ /* 0x002fc800078e0a05 */
[----:B------:R-:W-:-:S04]  /*35e0*/  IMAD R3, R3, UR10, RZ ;  /* 0x0000000a03037c24 */ /* 0x000fc8000f8e02ff */
[----:B------:R-:W-:-:S06]  /*35f0*/  IMAD.HI.U32 R3, R5, R3, R4 ;  /* 0x0000000305037227 */ /* 0x000fcc00078e0004 */
[----:B------:R-:W-:-:S05]  /*3600*/  IMAD.HI.U32 R6, R3, R16, RZ ;  /* 0x0000001003067227 */ /* 0x000fca00078e00ff */
[----:B------:R-:W-:-:S05]  /*3610*/  IADD3 R3, PT, PT, -R6, RZ, RZ ;  /* 0x000000ff06037210 */ /* 0x000fca0007ffe1ff */
[----:B------:R-:W-:-:S05]  /*3620*/  IMAD R3, R3, UR10, R16 ;  /* 0x0000000a03037c24 */ /* 0x000fca000f8e0210 */
[----:B------:R-:W-:-:S13]  /*3630*/  ISETP.GE.U32.AND P0, PT, R3, UR10, PT ;  /* 0x0000000a03007c0c */ /* 0x000fda000bf06070 */
[----:B------:R-:W-:Y:S02]  /*3640*/  @P0 VIADD R3, R3, -UR10 ;  /* 0x8000000a03030c36 */ /* 0x000fe40008000000 */
[----:B------:R-:W-:-:S03]  /*3650*/  @P0 VIADD R6, R6, 0x1 ;  /* 0x0000000106060836 */ /* 0x000fc60000000000 */
[----:B------:R-:W-:-:S13]  /*3660*/  ISETP.GE.U32.AND P1, PT, R3, UR10, PT ;  /* 0x0000000a03007c0c */ /* 0x000fda000bf26070 */
[----:B------:R-:W-:Y:S01]  /*3670*/  @P1 VIADD R6, R6, 0x1 ;  /* 0x0000000106061836 */ /* 0x000fe20000000000 */
[----:B------:R-:W-:-:S04]  /*3680*/  @!P2 LOP3.LUT R6, RZ, UR10, RZ, 0x33, !PT ;  /* 0x0000000aff06ac12 */ /* 0x000fc8000f8e33ff */
[----:B------:R-:W-:-:S05]  /*3690*/  IADD3 R3, PT, PT, -R6, RZ, RZ ;  /* 0x000000ff06037210 */ /* 0x000fca0007ffe1ff */
[----:B------:R-:W-:-:S05]  /*36a0*/  IMAD R16, R3, UR10, R16 ;  /* 0x0000000a03107c24 */ /* 0x000fca000f8e0210 */
[----:B------:R-:W-:-:S04]  /*36b0*/  ISETP.NE.U32.AND P0, PT, R16, RZ, PT ;  /* 0x000000ff1000720c */ /* 0x000fc80003f05070 */
[----:B------:R-:W-:Y:S01]  /*36c0*/  ISETP.NE.AND.EX P0, PT, RZ, RZ, PT, P0 ;  /* 0x000000ffff00720c */ /* 0x000fe20003f05300 */
[----:B------:R-:W-:-:S12]  /*36d0*/  BRA `(.L_x_24419) ;  /* 0x0000000000347947 */ /* 0x000fd80003800000 */
.L_x_24418:
[----:B------:R-:W-:Y:S01]  /*36e0*/  IMAD.MOV.U32 R26, RZ, RZ, R16 ;  /* 0x000000ffff1a7224 */ /* 0x000fe200078e0010 */
[----:B------:R-:W-:Y:S01]  /*36f0*/  MOV R4, 0x3720 ;  /* 0x0000372000047802 */ /* 0x000fe20000000f00 */
[----:B------:R-:W-:-:S07]  /*3700*/  IMAD.MOV.U32 R3, RZ, RZ, R17 ;  /* 0x000000ffff037224 */ /* 0x000fce00078e0011 */
[----:B-----5:R-:W-:Y:S05]  /*3710*/  CALL.REL.NOINC `($__internal_28_$__cuda_sm20_div_s64) ;  /* 0x0000002800047944 */ /* 0x020fea0003c00000 */
        /* <DEDUP_REMOVED lines=9> */
.L_x_24419:
[----:B------:R-:W-:Y:S05]  /*37b0*/  BSYNC.RECONVERGENT B1 ;  /* 0x0000000000017941 */ /* 0x000fea0003800200 */
.L_x_24417:
[----:B------:R-:W-:-:S04]  /*37c0*/  SEL R17, RZ, 0xffffffff, !P0 ;  /* 0xffffffffff117807 */ /* 0x000fc80004000000 */
[----:B------:R-:W-:-:S05]  /*37d0*/  IADD3 R16, P0, PT, R6, R17, RZ ;  /* 0x0000001106107210 */ /* 0x000fca0007f1e0ff */
[----:B------:R-:W-:Y:S01]  /*37e0*/  IMAD.X R17, R7, 0x1, R17, P0 ;  /* 0x0000000107117824 */ /* 0x000fe200000e0611 */
[----:B------:R-:W-:Y:S07]  /*37f0*/  BRA `(.L_x_24420) ;  /* 0x0000000000787947 */ /* 0x000fee0003800000 */
.L_x_24416:
[----:B------:R-:W-:-:S04]  /*3800*/  LOP3.LUT R3, R17, UR11, RZ, 0xfc, !PT ;  /* 0x0000000b11037c12 */ /* 0x000fc8000f8efcff */
[----:B------:R-:W-:-:S13]  /*3810*/  ISETP.NE.U32.AND P0, PT, R3, RZ, PT ;  /* 0x000000ff0300720c */ /* 0x000fda0003f05070 */
[----:B------:R-:W-:Y:S05]  /*3820*/  @P0 BRA `(.L_x_24421) ;  /* 0x0000000000540947 */ /* 0x000fea0003800000 */
[----:B------:R-:W0:Y:S01]  /*3830*/  I2F.U32.RP R3, UR10 ;  /* 0x0000000a00037d06 */ /* 0x000e220008209000 */
[----:B------:R-:W-:Y:S01]  /*3840*/  ISETP.NE.U32.AND P2, PT, RZ, UR10, PT ;  /* 0x0000000aff007c0c */ /* 0x000fe2000bf45070 */
[----:B------:R-:W-:-:S06]  /*3850*/  IMAD.MOV.U32 R17, RZ, RZ, RZ ;  /* 0x000000ffff117224 */ /* 0x000fcc00078e00ff */
[----:B0-----:R-:W0:Y:S02]  /*3860*/  MUFU.RCP R3, R3 ;  /* 0x0000000300037308 */ /* 0x001e240000001000 */
[----:B0-----:R-:W-:-:S06]  /*3870*/  VIADD R4, R3, 0xffffffe ;  /* 0x0ffffffe03047836 */ /* 0x001fcc0000000000 */
[----:B------:R0:W1:Y:S02]  /*3880*/  F2I.FTZ.U32.TRUNC.NTZ R5, R4 ;  /* 0x0000000400057305 */ /* 0x000064000021f000 */
[----:B0-----:R-:W-:Y:S01]  /*3890*/  IMAD.MOV.U32 R4, RZ, RZ, RZ ;  /* 0x000000ffff047224 */ /* 0x001fe200078e00ff */
[----:B-1----:R-:W-:-:S05]  /*38a0*/  IADD3 R7, PT, PT, RZ, -R5, RZ ;  /* 0x80000005ff077210 */ /* 0x002fca0007ffe0ff */
[----:B------:R-:W-:-:S04]  /*38b0*/  IMAD R7, R7, UR10, RZ ;  /* 0x0000000a07077c24 */ /* 0x000fc8000f8e02ff */
[----:B------:R-:W-:-:S06]  /*38c0*/  IMAD.HI.U32 R7, R5, R7, R4 ;  /* 0x0000000705077227 */ /* 0x000fcc00078e0004 */
[----:B------:R-:W-:-:S04]  /*38d0*/  IMAD.HI.U32 R7, R7, R16, RZ ;  /* 0x0000001007077227 */ /* 0x000fc800078e00ff */
[----:B------:R-:W-:-:S04]  /*38e0*/  IMAD.MOV R5, RZ, RZ, -R7 ;  /* 0x000000ffff057224 */ /* 0x000fc800078e0a07 */
[----:B------:R-:W-:-:S05]  /*38f0*/  IMAD R5, R5, UR10, R16 ;  /* 0x0000000a05057c24 */ /* 0x000fca000f8e0210 */
[----:B------:R-:W-:-:S13]  /*3900*/  ISETP.GE.U32.AND P0, PT, R5, UR10, PT ;  /* 0x0000000a05007c0c */ /* 0x000fda000bf06070 */
[----:B------:R-:W-:Y:S01]  /*3910*/  @P0 VIADD R5, R5, -UR10 ;  /* 0x8000000a05050c36 */ /* 0x000fe20008000000 */
[----:B------:R-:W-:-:S04]  /*3920*/  @P0 IADD3 R7, PT, PT, R7, 0x1, RZ ;  /* 0x0000000107070810 */ /* 0x000fc80007ffe0ff */
[----:B------:R-:W-:-:S13]  /*3930*/  ISETP.GE.U32.AND P1, PT, R5, UR10, PT ;  /* 0x0000000a05007c0c */ /* 0x000fda000bf26070 */
[----:B------:R-:W-:Y:S01]  /*3940*/  @P1 VIADD R7, R7, 0x1 ;  /* 0x0000000107071836 */ /* 0x000fe20000000000 */
[----:B------:R-:W-:-:S05]  /*3950*/  @!P2 LOP3.LUT R7, RZ, UR10, RZ, 0x33, !PT ;  /* 0x0000000aff07ac12 */ /* 0x000fca000f8e33ff */
[----:B------:R-:W-:Y:S01]  /*3960*/  IMAD.MOV.U32 R16, RZ, RZ, R7 ;  /* 0x000000ffff107224 */ /* 0x000fe200078e0007 */
[----:B------:R-:W-:Y:S06]  /*3970*/  BRA `(.L_x_24420) ;  /* 0x0000000000187947 */ /* 0x000fec0003800000 */
.L_x_24421:
[----:B------:R-:W-:Y:S01]  /*3980*/  MOV R26, R16 ;  /* 0x00000010001a7202 */ /* 0x000fe20000000f00 */
[----:B------:R-:W-:Y:S01]  /*3990*/  IMAD.MOV.U32 R3, RZ, RZ, R17 ;  /* 0x000000ffff037224 */ /* 0x000fe200078e0011 */
[----:B------:R-:W-:-:S07]  /*39a0*/  MOV R4, 0x39c0 ;  /* 0x000039c000047802 */ /* 0x000fce0000000f00 */
[----:B-----5:R-:W-:Y:S05]  /*39b0*/  CALL.REL.NOINC `($__internal_28_$__cuda_sm20_div_s64) ;  /* 0x00000024005c7944 */ /* 0x020fea0003c00000 */
[----:B------:R-:W-:Y:S02]  /*39c0*/  IMAD.MOV.U32 R16, RZ, RZ, R6 ;  /* 0x000000ffff107224 */ /* 0x000fe400078e0006 */
[----:B------:R-:W-:-:S07]  /*39d0*/  IMAD.MOV.U32 R17, RZ, RZ, R7 ;  /* 0x000000ffff117224 */ /* 0x000fce00078e0007 */
.L_x_24420:
[----:B------:R-:W-:Y:S05]  /*39e0*/  BSYNC.RECONVERGENT B0 ;  /* 0x0000000000007941 */ /* 0x000fea0003800200 */
.L_x_24415:
[----:B------:R-:W0:Y:S01]  /*39f0*/  LDCU.64 UR10, c[0x0][0x390] ;  /* 0x00007200ff0a77ac */ /* 0x000e220008000a00 */
[----:B------:R-:W-:Y:S01]  /*3a00*/  BSSY.RECONVERGENT B0, `(.L_x_24422) ;  /* 0x0000052000007945 */ /* 0x000fe20003800200 */
[----:B0-----:R-:W-:Y:S02]  /*3a10*/  LOP3.LUT R3, R18, UR10, RZ, 0x3c, !PT ;  /* 0x0000000a12037c12 */ /* 0x001fe4000f8e3cff */
        /* <DEDUP_REMOVED lines=9> */
[----:B------:R-:W-:-:S07]  /*3ab0*/  ISETP.NE.U32.AND P2, PT, RZ, UR10, PT ;  /* 0x0000000aff007c0c */ /* 0x000fce000bf45070 */
[----:B0-----:R-:W0:Y:S02]  /*3ac0*/  MUFU.RCP R7, R7 ;  /* 0x0000000700077308 */ /* 0x001e240000001000 */
[----:B0-----:R-:W-:Y:S01]  /*3ad0*/  IADD3 R4, PT, PT, R7, 0xffffffe, RZ ;  /* 0x0ffffffe07047810 */ /* 0x001fe20007ffe0ff */
[----:B------:R-:W-:-:S05]  /*3ae0*/  HFMA2 R7, -RZ, RZ, 0, 0 ;  /* 0x00000000ff077431 */ /* 0x000fca00000001ff */
[----:B------:R0:W1:Y:S02]  /*3af0*/  F2I.FTZ.U32.TRUNC.NTZ R5, R4 ;  /* 0x0000000400057305 */ /* 0x000064000021f000 */
[----:B0-----:R-:W-:Y:S02]  /*3b00*/  IMAD.MOV.U32 R4, RZ, RZ, RZ ;  /* 0x000000ffff047224 */ /* 0x001fe400078e00ff */
        /* <DEDUP_REMOVED lines=10> */
[----:B------:R-:W-:Y:S01]  /*3bb0*/  @P1 VIADD R6, R6, 0x1 ;  /* 0x0000000106061836 */ /* 0x000fe20000000000 */
[----:B------:R-:W-:-:S05]  /*3bc0*/  @!P2 LOP3.LUT R6, RZ, UR10, RZ, 0x33, !PT ;  /* 0x0000000aff06ac12 */ /* 0x000fca000f8e33ff */
[----:B------:R-:W-:-:S04]  /*3bd0*/  IMAD.MOV R3, RZ, RZ, -R6 ;  /* 0x000000ffff037224 */ /* 0x000fc800078e0a06 */
[----:B------:R-:W-:-:S05]  /*3be0*/  IMAD R18, R3, UR10, R18 ;  /* 0x0000000a03127c24 */ /* 0x000fca000f8e0212 */
[----:B------:R-:W-:-:S04]  /*3bf0*/  ISETP.NE.U32.AND P0, PT, R18, RZ, PT ;  /* 0x000000ff1200720c */ /* 0x000fc80003f05070 */
[----:B------:R-:W-:Y:S01]  /*3c00*/  ISETP.NE.AND.EX P0, PT, RZ, RZ, PT, P0 ;  /* 0x000000ffff00720c */ /* 0x000fe20003f05300 */
[----:B------:R-:W-:-:S12]  /*3c10*/  BRA `(.L_x_24426) ;  /* 0x0000000000347947 */ /* 0x000fd80003800000 */
.L_x_24425:
[----:B------:R-:W-:Y:S01]  /*3c20*/  IMAD.MOV.U32 R26, RZ, RZ, R18 ;  /* 0x000000ffff1a7224 */ /* 0x000fe200078e0012 */
[----:B------:R-:W-:Y:S01]  /*3c30*/  MOV R4, 0x3c60 ;  /* 0x00003c6000047802 */ /* 0x000fe20000000f00 */
[----:B------:R-:W-:-:S07]  /*3c40*/  IMAD.MOV.U32 R3, RZ, RZ, R19 ;  /* 0x000000ffff037224 */ /* 0x000fce00078e0013 */
[----:B-----5:R-:W-:Y:S05]  /*3c50*/  CALL.REL.NOINC `($__internal_28_$__cuda_sm20_div_s64) ;  /* 0x0000002000b47944 */ /* 0x020fea0003c00000 */
        /* <DEDUP_REMOVED lines=9> */
.L_x_24426:
[----:B------:R-:W-:Y:S05]  /*3cf0*/  BSYNC.RECONVERGENT B1 ;  /* 0x0000000000017941 */ /* 0x000fea0003800200 */
.L_x_24424:
[----:B------:R-:W-:-:S04]  /*3d00*/  SEL R19, RZ, 0xffffffff, !P0 ;  /* 0xffffffffff137807 */ /* 0x000fc80004000000 */
[----:B------:R-:W-:-:S05]  /*3d10*/  IADD3 R18, P0, PT, R6, R19, RZ ;  /* 0x0000001306127210 */ /* 0x000fca0007f1e0ff */
[----:B------:R-:W-:Y:S01]  /*3d20*/  IMAD.X R19, R7, 0x1, R19, P0 ;  /* 0x0000000107137824 */ /* 0x000fe200000e0613 */
[----:B------:R-:W-:Y:S07]  /*3d30*/  BRA `(.L_x_24427) ;  /* 0x0000000000787947 */ /* 0x000fee0003800000 */
.L_x_24423:
        /* <DEDUP_REMOVED lines=9> */
[----:B0-----:R-:W-:Y:S01]  /*3dd0*/  MOV R4, RZ ;  /* 0x000000ff00047202 */ /* 0x001fe20000000f00 */
[----:B-1----:R-:W-:-:S04]  /*3de0*/  IMAD.MOV R7, RZ, RZ, -R5 ;  /* 0x000000ffff077224 */ /* 0x002fc800078e0a05 */
[----:B------:R-:W-:-:S04]  /*3df0*/  IMAD R7, R7, UR10, RZ ;  /* 0x0000000a07077c24 */ /* 0x000fc8000f8e02ff */
[----:B------:R-:W-:-:S06]  /*3e00*/  IMAD.HI.U32 R7, R5, R7, R4 ;  /* 0x0000000705077227 */ /* 0x000fcc00078e0004 */
[----:B------:R-:W-:-:S04]  /*3e10*/  IMAD.HI.U32 R7, R7, R18, RZ ;  /* 0x0000001207077227 */ /* 0x000fc800078e00ff */
[----:B------:R-:W-:-:S04]  /*3e20*/  IMAD.MOV R5, RZ, RZ, -R7 ;  /* 0x000000ffff057224 */ /* 0x000fc800078e0a07 */
[----:B------:R-:W-:-:S05]  /*3e30*/  IMAD R5, R5, UR10, R18 ;  /* 0x0000000a05057c24 */ /* 0x000fca000f8e0212 */
[----:B------:R-:W-:-:S13]  /*3e40*/  ISETP.GE.U32.AND P0, PT, R5, UR10, PT ;  /* 0x0000000a05007c0c */ /* 0x000fda000bf06070 */
[----:B------:R-:W-:Y:S02]  /*3e50*/  @P0 VIADD R5, R5, -UR10 ;  /* 0x8000000a05050c36 */ /* 0x000fe40008000000 */
[----:B------:R-:W-:-:S03]  /*3e60*/  @P0 VIADD R7, R7, 0x1 ;  /* 0x0000000107070836 */ /* 0x000fc60000000000 */
[----:B------:R-:W-:-:S13]  /*3e70*/  ISETP.GE.U32.AND P1, PT, R5, UR10, PT ;  /* 0x0000000a05007c0c */ /* 0x000fda000bf26070 */
[----:B------:R-:W-:Y:S02]  /*3e80*/  @P1 IADD3 R7, PT, PT, R7, 0x1, RZ ;  /* 0x0000000107071810 */ /* 0x000fe40007ffe0ff */
[----:B------:R-:W-:-:S05]  /*3e90*/  @!P2 LOP3.LUT R7, RZ, UR10, RZ, 0x33, !PT ;  /* 0x0000000aff07ac12 */ /* 0x000fca000f8e33ff */
[----:B------:R-:W-:Y:S01]  /*3ea0*/  IMAD.MOV.U32 R18, RZ, RZ, R7 ;  /* 0x000000ffff127224 */ /* 0x000fe200078e0007 */
[----:B------:R-:W-:Y:S06]  /*3eb0*/  BRA `(.L_x_24427) ;  /* 0x0000000000187947 */ /* 0x000fec0003800000 */
.L_x_24428:
[----:B------:R-:W-:Y:S01]  /*3ec0*/  IMAD.MOV.U32 R26, RZ, RZ, R18 ;  /* 0x000000ffff1a7224 */ /* 0x000fe200078e0012 */
[----:B------:R-:W-:Y:S02]  /*3ed0*/  MOV R3, R19 ;  /* 0x0000001300037202 */ /* 0x000fe40000000f00 */
[----:B------:R-:W-:-:S07]  /*3ee0*/  MOV R4, 0x3f00 ;  /* 0x00003f0000047802 */ /* 0x000fce0000000f00 */
[----:B-----5:R-:W-:Y:S05]  /*3ef0*/  CALL.REL.NOINC `($__internal_28_$__cuda_sm20_div_s64) ;  /* 0x00000020000c7944 */ /* 0x020fea0003c00000 */
[----:B------:R-:W-:Y:S02]  /*3f00*/  IMAD.MOV.U32 R18, RZ, RZ, R6 ;  /* 0x000000ffff127224 */ /* 0x000fe400078e0006 */
[----:B------:R-:W-:-:S07]  /*3f10*/  IMAD.MOV.U32 R19, RZ, RZ, R7 ;  /* 0x000000ffff137224 */ /* 0x000fce00078e0007 */
.L_x_24427:
[----:B------:R-:W-:Y:S05]  /*3f20*/  BSYNC.RECONVERGENT B0 ;  /* 0x0000000000007941 */ /* 0x000fea0003800200 */
.L_x_24422:
[----:B------:R-:W0:Y:S01]  /*3f30*/  LDCU.64 UR10, c[0x0][0x390] ;  /* 0x00007200ff0a77ac */ /* 0x000e220008000a00 */
[----:B------:R-:W-:Y:S01]  /*3f40*/  BSSY.RECONVERGENT B0, `(.L_x_24429) ;  /* 0x0000052000007945 */ /* 0x000fe20003800200 */
[----:B0----5:R-:W-:Y:S02]  /*3f50*/  LOP3.LUT R3, R20, UR10, RZ, 0x3c, !PT ;  /* 0x0000000a14037c12 */ /* 0x021fe4000f8e3cff */
        /* <DEDUP_REMOVED lines=32> */
.L_x_24432:
[----:B------:R-:W-:Y:S01]  /*4160*/  MOV R26, R20 ;  /* 0x00000014001a7202 */ /* 0x000fe20000000f00 */
[----:B------:R-:W-:Y:S01]  /*4170*/  IMAD.MOV.U32 R3, RZ, RZ, R21 ;  /* 0x000000ffff037224 */ /* 0x000fe200078e0015 */
[----:B------:R-:W-:-:S07]  /*4180*/  MOV R4, 0x41a0 ;  /* 0x000041a000047802 */ /* 0x000fce0000000f00 */
[----:B------:R-:W-:Y:S05]  /*4190*/  CALL.REL.NOINC `($__internal_28_$__cuda_sm20_div_s64) ;  /* 0x0000001c00647944 */ /* 0x000fea0003c00000 */
[----:B------:R-:W0:Y:S01]  /*41a0*/  LDCU.64 UR4, c[0x0][0x390] ;  /* 0x00007200ff0477ac */ /* 0x000e220008000a00 */
[----:B------:R-:W-:-:S05]  /*41b0*/  IADD3 R3, P0, PT, RZ, -R6, RZ ;  /* 0x80000006ff037210 */ /* 0x000fca0007f1e0ff */
[----:B------:R-:W-:-:S04]  /*41c0*/  IMAD.X R4, RZ, RZ, ~R7, P0 ;  /* 0x000000ffff047224 */ /* 0x000fc800000e0e07 */
[----:B0-----:R-:W-:Y:S02]  /*41d0*/  IMAD R4, R4, UR4, RZ ;  /* 0x0000000404047c24 */ /* 0x001fe4000f8e02ff */
[----:B------:R-:W-:-:S04]  /*41e0*/  IMAD.WIDE.U32 R20, R3, UR4, R20 ;  /* 0x0000000403147c25 */ /* 0x000fc8000f8e0014 */
[----:B------:R-:W-:Y:S01]  /*41f0*/  IMAD R3, R3, UR5, R4 ;  /* 0x0000000503037c24 */ /* 0x000fe2000f8e0204 */
[----:B------:R-:W-:-:S03]  /*4200*/  ISETP.NE.U32.AND P0, PT, R20, RZ, PT ;  /* 0x000000ff1400720c */ /* 0x000fc60003f05070 */
[----:B------:R-:W-:-:S05]  /*4210*/  IMAD.IADD R20, R3, 0x1, R21 ;  /* 0x0000000103147824 */ /* 0x000fca00078e0215 */
[----:B------:R-:W-:-:S13]  /*4220*/  ISETP.NE.AND.EX P0, PT, R20, RZ, PT, P0 ;  /* 0x000000ff1400720c */ /* 0x000fda0003f05300 */
.L_x_24433:
[----:B------:R-:W-:Y:S05]  /*4230*/  BSYNC.RECONVERGENT B1 ;  /* 0x0000000000017941 */ /* 0x000fea0003800200 */
.L_x_24431:
[----:B------:R-:W-:-:S04]  /*4240*/  SEL R21, RZ, 0xffffffff, !P0 ;  /* 0xffffffffff157807 */ /* 0x000fc80004000000 */
[----:B------:R-:W-:-:S04]  /*4250*/  IADD3 R20, P0, PT, R6, R21, RZ ;  /* 0x0000001506147210 */ /* 0x000fc80007f1e0ff */
[----:B------:R-:W-:Y:S01]  /*4260*/  IADD3.X R21, PT, PT, R7, R21, RZ, P0, !PT ;  /* 0x0000001507157210 */ /* 0x000fe200007fe4ff */
[----:B------:R-:W-:Y:S08]  /*4270*/  BRA `(.L_x_24434) ;  /* 0x0000000000787947 */ /* 0x000ff00003800000 */
.L_x_24430:
        /* <DEDUP_REMOVED lines=22> */
[----:B------:R-:W-:Y:S01]  /*43e0*/  MOV R20, R7 ;  /* 0x0000000700147202 */ /* 0x000fe20000000f00 */
[----:B------:R-:W-:Y:S06]  /*43f0*/  BRA `(.L_x_24434) ;  /* 0x0000000000187947 */ /* 0x000fec0003800000 */
.L_x_24435:
[----:B------:R-:W-:Y:S01]  /*4400*/  IMAD.MOV.U32 R26, RZ, RZ, R20 ;  /* 0x000000ffff1a7224 */ /* 0x000fe200078e0014 */
[----:B------:R-:W-:Y:S01]  /*4410*/  MOV R4, 0x4440 ;  /* 0x0000444000047802 */ /* 0x000fe20000000f00 */
[----:B------:R-:W-:-:S07]  /*4420*/  IMAD.MOV.U32 R3, RZ, RZ, R21 ;  /* 0x000000ffff037224 */ /* 0x000fce00078e0015 */
[----:B------:R-:W-:Y:S05]  /*4430*/  CALL.REL.NOINC `($__internal_28_$__cuda_sm20_div_s64) ;  /* 0x0000001800bc7944 */ /* 0x000fea0003c00000 */
[----:B------:R-:W-:Y:S01]  /*4440*/  MOV R20, R6 ;  /* 0x0000000600147202 */ /* 0x000fe20000000f00 */
[----:B------:R-:W-:-:S07]  /*4450*/  IMAD.MOV.U32 R21, RZ, RZ, R7 ;  /* 0x000000ffff157224 */ /* 0x000fce00078e0007 */
.L_x_24434:
[----:B------:R-:W-:Y:S05]  /*4460*/  BSYNC.RECONVERGENT B0 ;  /* 0x0000000000007941 */ /* 0x000fea0003800200 */
.L_x_24429:
        /* <DEDUP_REMOVED lines=30> */
[----:B------:R-:W-:-:S04]  /*4650*/  IMAD.MOV R3, RZ, RZ, -R6 ;  /* 0x000000ffff037224 */ /* 0x000fc800078e0a06 */
[----:B------:R-:W-:-:S05]  /*4660*/  IMAD R22, R3, UR10, R22 ;  /* 0x0000000a03167c24 */ /* 0x000fca000f8e0216 */
[----:B------:R-:W-:-:S04]  /*4670*/  ISETP.NE.U32.AND P0, PT, R22, RZ, PT ;  /* 0x000000ff1600720c */ /* 0x000fc80003f05070 */
[----:B------:R-:W-:Y:S01]  /*4680*/  ISETP.NE.AND.EX P0, PT, RZ, RZ, PT, P0 ;  /* 0x000000ffff00720c */ /* 0x000fe20003f05300 */
[----:B------:R-:W-:-:S12]  /*4690*/  BRA `(.L_x_24440) ;  /* 0x0000000000347947 */ /* 0x000fd80003800000 */
.L_x_24439:
[----:B------:R-:W-:Y:S01]  /*46a0*/  IMAD.MOV.U32 R26, RZ, RZ, R22 ;  /* 0x000000ffff1a7224 */ /* 0x000fe200078e0016 */
[----:B------:R-:W-:Y:S02]  /*46b0*/  MOV R3, R23 ;  /* 0x0000001700037202 */ /* 0x000fe40000000f00 */
        /* <DEDUP_REMOVED lines=11> */
.L_x_24440:
[----:B------:R-:W-:Y:S05]  /*4770*/  BSYNC.RECONVERGENT B1 ;  /* 0x0000000000017941 */ /* 0x000fea0003800200 */
.L_x_24438:
[----:B------:R-:W-:-:S04]  /*4780*/  SEL R23, RZ, 0xffffffff, !P0 ;  /* 0xffffffffff177807 */ /* 0x000fc80004000000 */
[----:B------:R-:W-:-:S05]  /*4790*/  IADD3 R22, P0, PT, R6, R23, RZ ;  /* 0x0000001706167210 */ /* 0x000fca0007f1e0ff */
[----:B------:R-:W-:Y:S01]  /*47a0*/  IMAD.X R23, R7, 0x1, R23, P0 ;  /* 0x0000000107177824 */ /* 0x000fe200000e0617 */
[----:B------:R-:W-:Y:S07]  /*47b0*/  BRA `(.L_x_24441) ;  /* 0x0000000000787947 */ /* 0x000fee0003800000 */
.L_x_24437:
[----:B------:R-:W-:-:S04]  /*47c0*/  LOP3.LUT R3, R23, UR11, RZ, 0xfc, !PT ;  /* 0x0000000b17037c12 */ /* 0x000fc8000f8efcff */
[----:B------:R-:W-:-:S13]  /*47d0*/  ISETP.NE.U32.AND P0, PT, R3, RZ, PT ;  /* 0x000000ff0300720c */ /* 0x000fda0003f05070 */
[----:B------:R-:W-:Y:S05]  /*47e0*/  @P0 BRA `(.L_x_24442) ;  /* 0x0000000000540947 */ /* 0x000fea0003800000 */
[----:B------:R-:W0:Y:S01]  /*47f0*/  I2F.U32.RP R3, UR10 ;  /* 0x0000000a00037d06 */ /* 0x000e220008209000 */
[----:B------:R-:W-:Y:S01]  /*4800*/  ISETP.NE.U32.AND P2, PT, RZ, UR10, PT ;  /* 0x0000000aff007c0c */ /* 0x000fe2000bf45070 */
[----:B------:R-:W-:-:S06]  /*4810*/  HFMA2 R23, -RZ, RZ, 0, 0 ;  /* 0x00000000ff177431 */ /* 0x000fcc00000001ff */
[----:B0-----:R-:W0:Y:S02]  /*4820*/  MUFU.RCP R3, R3 ;  /* 0x0000000300037308 */ /* 0x001e240000001000 */
[----:B0-----:R-:W-:-:S06]  /*4830*/  IADD3 R4, PT, PT, R3, 0xffffffe, RZ ;  /* 0x0ffffffe03047810 */ /* 0x001fcc0007ffe0ff */
        /* <DEDUP_REMOVED lines=14> */
[----:B------:R-:W-:Y:S01]  /*4920*/  IMAD.MOV.U32 R22, RZ, RZ, R7 ;  /* 0x000000ffff167224 */ /* 0x000fe200078e0007 */
[----:B------:R-:W-:Y:S06]  /*4930*/  BRA `(.L_x_24441) ;  /* 0x0000000000187947 */ /* 0x000fec0003800000 */
.L_x_24442:
[----:B------:R-:W-:Y:S01]  /*4940*/  IMAD.MOV.U32 R26, RZ, RZ, R22 ;  /* 0x000000ffff1a7224 */ /* 0x000fe200078e0016 */
[----:B------:R-:W-:Y:S01]  /*4950*/  MOV R4, 0x4980 ;  /* 0x0000498000047802 */ /* 0x000fe20000000f00 */
[----:B------:R-:W-:-:S07]  /*4960*/  IMAD.MOV.U32 R3, RZ, RZ, R23 ;  /* 0x000000ffff037224 */ /* 0x000fce00078e0017 */
[----:B------:R-:W-:Y:S05]  /*4970*/  CALL.REL.NOINC `($__internal_28_$__cuda_sm20_div_s64) ;  /* 0x00000014006c7944 */ /* 0x000fea0003c00000 */
[----:B------:R-:W-:Y:S01]  /*4980*/  IMAD.MOV.U32 R22, RZ, RZ, R6 ;  /* 0x000000ffff167224 */ /* 0x000fe200078e0006 */
[----:B------:R-:W-:-:S07]  /*4990*/  MOV R23, R7 ;  /* 0x0000000700177202 */ /* 0x000fce0000000f00 */
.L_x_24441:
[----:B------:R-:W-:Y:S05]  /*49a0*/  BSYNC.RECONVERGENT B0 ;  /* 0x0000000000007941 */ /* 0x000fea0003800200 */
.L_x_24436:
        /* <DEDUP_REMOVED lines=35> */
.L_x_24446:
        /* <DEDUP_REMOVED lines=13> */
.L_x_24447:
[----:B------:R-:W-:Y:S05]  /*4cb0*/  BSYNC.RECONVERGENT B1 ;  /* 0x0000000000017941 */ /* 0x000fea0003800200 */
.L_x_24445:
[----:B------:R-:W-:-:S04]  /*4cc0*/  SEL R9, RZ, 0xffffffff, !P0 ;  /* 0xffffffffff097807 */ /* 0x000fc80004000000 */
[----:B------:R-:W-:-:S04]  /*4cd0*/  IADD3 R8, P0, PT, R6, R9, RZ ;  /* 0x0000000906087210 */ /* 0x000fc80007f1e0ff */
[----:B------:R-:W-:Y:S01]  /*4ce0*/  IADD3.X R9, PT, PT, R7, R9, RZ, P0, !PT ;  /* 0x0000000907097210 */ /* 0x000fe200007fe4ff */
[----:B------:R-:W-:Y:S08]  /*4cf0*/  BRA `(.L_x_24448) ;  /* 0x0000000000787947 */ /* 0x000ff00003800000 */
.L_x_24444:
[----:B------:R-:W-:-:S04]  /*4d00*/  LOP3.LUT R3, R9, UR11, RZ, 0xfc, !PT ;  /* 0x0000000b09037c12 */ /* 0x000fc8000f8efcff */
[----:B------:R-:W-:-:S13]  /*4d10*/  ISETP.NE.U32.AND P0, PT, R3, RZ, PT ;  /* 0x000000ff0300720c */ /* 0x000fda0003f05070 */
[----:B------:R-:W-:Y:S05]  /*4d20*/  @P0 BRA `(.L_x_24449) ;  /* 0x0000000000540947 */ /* 0x000fea0003800000 */
[----:B------:R-:W0:Y:S01]  /*4d30*/  I2F.U32.RP R3, UR10 ;  /* 0x0000000a00037d06 */ /* 0x000e220008209000 */
[----:B------:R-:W-:Y:S02]  /*4d40*/  ISETP.NE.U32.AND P2, PT, RZ, UR10, PT ;  /* 0x0000000aff007c0c */ /* 0x000fe4000bf45070 */
[----:B------:R-:W-:-:S05]  /*4d50*/  MOV R9, RZ ;  /* 0x000000ff00097202 */ /* 0x000fca0000000f00 */
[----:B0-----:R-:W0:Y:S02]  /*4d60*/  MUFU.RCP R3, R3 ;  /* 0x0000000300037308 */ /* 0x001e240000001000 */
[----:B0-----:R-:W-:-:S06]  /*4d70*/  VIADD R4, R3, 0xffffffe ;  /* 0x0ffffffe03047836 */ /* 0x001fcc0000000000 */
        /* <DEDUP_REMOVED lines=16> */
.L_x_24449:
[----:B------:R-:W-:Y:S01]  /*4e80*/  IMAD.MOV.U32 R26, RZ, RZ, R8 ;  /* 0x000000ffff1a7224 */ /* 0x000fe200078e0008 */
[----:B------:R-:W-:Y:S01]  /*4e90*/  MOV R4, 0x4ec0 ;  /* 0x00004ec000047802 */ /* 0x000fe20000000f00 */
[----:B------:R-:W-:-:S07]  /*4ea0*/  IMAD.MOV.U32 R3, RZ, RZ, R9 ;  /* 0x000000ffff037224 */ /* 0x000fce00078e0009 */
[----:B------:R-:W-:Y:S05]  /*4eb0*/  CALL.REL.NOINC `($__internal_28_$__cuda_sm20_div_s64) ;  /* 0x00000010001c7944 */ /* 0x000fea0003c00000 */
[----:B------:R-:W-:Y:S01]  /*4ec0*/  MOV R8, R6 ;  /* 0x0000000600087202 */ /* 0x000fe20000000f00 */
[----:B------:R-:W-:-:S07]  /*4ed0*/  IMAD.MOV.U32 R9, RZ, RZ, R7 ;  /* 0x000000ffff097224 */ /* 0x000fce00078e0007 */
.L_x_24448:
[----:B------:R-:W-:Y:S05]  /*4ee0*/  BSYNC.RECONVERGENT B0 ;  /* 0x0000000000007941 */ /* 0x000fea0003800200 */
.L_x_24443:
        /* <DEDUP_REMOVED lines=35> */
.L_x_24453:
        /* <DEDUP_REMOVED lines=13> */
.L_x_24454:
[----:B------:R-:W-:Y:S05]  /*51f0*/  BSYNC.RECONVERGENT B1 ;  /* 0x0000000000017941 */ /* 0x000fea0003800200 */
.L_x_24452:
[----:B------:R-:W-:-:S04]  /*5200*/  SEL R11, RZ, 0xffffffff, !P0 ;  /* 0xffffffffff0b7807 */ /* 0x000fc80004000000 */
[----:B------:R-:W-:-:S04]  /*5210*/  IADD3 R10, P0, PT, R6, R11, RZ ;  /* 0x0000000b060a7210 */ /* 0x000fc80007f1e0ff */
[----:B------:R-:W-:Y:S01]  /*5220*/  IADD3.X R11, PT, PT, R7, R11, RZ, P0, !PT ;  /* 0x0000000b070b7210 */ /* 0x000fe200007fe4ff */
[----:B------:R-:W-:Y:S08]  /*5230*/  BRA `(.L_x_24455) ;  /* 0x0000000000787947 */ /* 0x000ff00003800000 */
.L_x_24451:
        /* <DEDUP_REMOVED lines=24> */
.L_x_24456:
[----:B------:R-:W-:Y:S01]  /*53c0*/  IMAD.MOV.U32 R26, RZ, RZ, R10 ;  /* 0x000000ffff1a7224 */ /* 0x000fe200078e000a */
[----:B------:R-:W-:Y:S01]  /*53d0*/  MOV R4, 0x5400 ;  /* 0x0000540000047802 */ /* 0x000fe20000000f00 */
[----:B------:R-:W-:-:S07]  /*53e0*/  IMAD.MOV.U32 R3, RZ, RZ, R11 ;  /* 0x000000ffff037224 */ /* 0x000fce00078e000b */
[----:B------:R-:W-:Y:S05]  /*53f0*/  CALL.REL.NOINC `($__internal_28_$__cuda_sm20_div_s64) ;  /* 0x0000000800cc7944 */ /* 0x000fea0003c00000 */
[----:B------:R-:W-:Y:S01]  /*5400*/  MOV R10, R6 ;  /* 0x00000006000a7202 */ /* 0x000fe20000000f00 */
[----:B------:R-:W-:-:S07]  /*5410*/  IMAD.MOV.U32 R11, RZ, RZ, R7 ;  /* 0x000000ffff0b7224 */ /* 0x000fce00078e0007 */
.L_x_24455:
[----:B------:R-:W-:Y:S05]  /*5420*/  BSYNC.RECONVERGENT B0 ;  /* 0x0000000000007941 */ /* 0x000fea0003800200 */
.L_x_24450:
        /* <DEDUP_REMOVED lines=35> */
.L_x_24460:
        /* <DEDUP_REMOVED lines=13> */
.L_x_24461:
[----:B------:R-:W-:Y:S05]  /*5730*/  BSYNC.RECONVERGENT B1 ;  /* 0x0000000000017941 */ /* 0x000fea0003800200 */
.L_x_24459:
[----:B------:R-:W-:-:S04]  /*5740*/  SEL R13, RZ, 0xffffffff, !P0 ;  /* 0xffffffffff0d7807 */ /* 0x000fc80004000000 */
[----:B------:R-:W-:-:S04]  /*5750*/  IADD3 R12, P0, PT, R6, R13, RZ ;  /* 0x0000000d060c7210 */ /* 0x000fc80007f1e0ff */
[----:B------:R-:W-:Y:S01]  /*5760*/  IADD3.X R13, PT, PT, R7, R13, RZ, P0, !PT ;  /* 0x0000000d070d7210 */ /* 0x000fe200007fe4ff */
[----:B------:R-:W-:Y:S08]  /*5770*/  BRA `(.L_x_24462) ;  /* 0x0000000000787947 */ /* 0x000ff00003800000 */
.L_x_24458:
        /* <DEDUP_REMOVED lines=24> */
.L_x_24463:
[----:B------:R-:W-:Y:S01]  /*5900*/  IMAD.MOV.U32 R26, RZ, RZ, R12 ;  /* 0x000000ffff1a7224 */ /* 0x000fe200078e000c */
[----:B------:R-:W-:Y:S01]  /*5910*/  MOV R4, 0x5940 ;  /* 0x0000594000047802 */ /* 0x000fe20000000f00 */
[----:B------:R-:W-:-:S07]  /*5920*/  IMAD.MOV.U32 R3, RZ, RZ, R13 ;  /* 0x000000ffff037224 */ /* 0x000fce00078e000d */
[----:B------:R-:W-:Y:S05]  /*5930*/  CALL.REL.NOINC `($__internal_28_$__cuda_sm20_div_s64) ;  /* 0x00000004007c7944 */ /* 0x000fea0003c00000 */
[----:B------:R-:W-:Y:S01]  /*5940*/  MOV R12, R6 ;  /* 0x00000006000c7202 */ /* 0x000fe20000000f00 */
[----:B------:R-:W-:-:S07]  /*5950*/  IMAD.MOV.U32 R13, RZ, RZ, R7 ;  /* 0x000000ffff0d7224 */ /* 0x000fce00078e0007 */
.L_x_24462:
[----:B------:R-:W-:Y:S05]  /*5960*/  BSYNC.RECONVERGENT B0 ;  /* 0x0000000000007941 */ /* 0x000fea0003800200 */
.L_x_24457:
        /* <DEDUP_REMOVED lines=35> */
.L_x_24467:
        /* <DEDUP_REMOVED lines=13> */
.L_x_24468:
[----:B------:R-:W-:Y:S05]  /*5c70*/  BSYNC.RECONVERGENT B1 ;  /* 0x0000000000017941 */ /* 0x000fea0003800200 */
.L_x_24466:
[----:B------:R-:W-:-:S04]  /*5c80*/  SEL R15, RZ, 0xffffffff, !P0 ;  /* 0xffffffffff0f7807 */ /* 0x000fc80004000000 */
[----:B------:R-:W-:-:S04]  /*5c90*/  IADD3 R14, P0, PT, R6, R15, RZ ;  /* 0x0000000f060e7210 */ /* 0x000fc80007f1e0ff */
[----:B------:R-:W-:Y:S01]  /*5ca0*/  IADD3.X R15, PT, PT, R7, R15, RZ, P0, !PT ;  /* 0x0000000f070f7210 */ /* 0x000fe200007fe4ff */
[----:B------:R-:W-:Y:S08]  /*5cb0*/  BRA `(.L_x_24469) ;  /* 0x0000000000787947 */ /* 0x000ff00003800000 */
.L_x_24465:
        /* <DEDUP_REMOVED lines=24> */
.L_x_24470:
[----:B------:R-:W-:Y:S01]  /*5e40*/  IMAD.MOV.U32 R26, RZ, RZ, R14 ;  /* 0x000000ffff1a7224 */ /* 0x000fe200078e000e */
[----:B------:R-:W-:Y:S01]  /*5e50*/  MOV R4, 0x5e80 ;  /* 0x00005e8000047802 */ /* 0x000fe20000000f00 */
[----:B------:R-:W-:-:S07]  /*5e60*/  IMAD.MOV.U32 R3, RZ, RZ, R15 ;  /* 0x000000ffff037224 */ /* 0x000fce00078e000f */
[----:B------:R-:W-:Y:S05]  /*5e70*/  CALL.REL.NOINC `($__internal_28_$__cuda_sm20_div_s64) ;  /* 0x00000000002c7944 */ /* 0x000fea0003c00000 */
[----:B------:R-:W-:Y:S01]  /*5e80*/  MOV R14, R6 ;  /* 0x00000006000e7202 */ /* 0x000fe20000000f00 */
[----:B------:R-:W-:-:S07]  /*5e90*/  IMAD.MOV.U32 R15, RZ, RZ, R7 ;  /* 0x000000ffff0f7224 */ /* 0x000fce00078e0007 */
.L_x_24469:
[----:B------:R-:W-:Y:S05]  /*5ea0*/  BSYNC.RECONVERGENT B0 ;  /* 0x0000000000007941 */ /* 0x000fea0003800200 */
.L_x_24464:
        /* <DEDUP_REMOVED lines=8> */
        .weak           $__internal_28_$__cuda_sm20_div_s64
        .type           $__internal_28_$__cuda_sm20_div_s64,@function
        .size           $__internal_28_$__cuda_sm20_div_s64,(.L_x_32779 - $__internal_28_$__cuda_sm20_div_s64)
$__internal_28_$__cuda_sm20_div_s64:
        /* <DEDUP_REMOVED lines=14> */
[C---:B------:R-:W-:Y:S01]  /*6010*/  IMAD R7, R24.reuse, UR5, R7 ;  /* 0x0000000518077c24 */ /* 0x040fe2000f8e0207 */
[----:B------:R-:W-:Y:S01]  /*6020*/  IADD3 R6, P0, PT, RZ, -R6, RZ ;  /* 0x80000006ff067210 */ /* 0x000fe20007f1e0ff */
[----:B------:R-:W-:Y:S02]  /*6030*/  IMAD.MOV.U32 R29, RZ, RZ, R24 ;  /* 0x000000ffff1d7224 */ /* 0x000fe400078e0018 */
[----:B------:R-:W-:Y:S02]  /*6040*/  IMAD R7, R25, UR4, R7 ;  /* 0x0000000419077c24 */ /* 0x000fe4000f8e0207 */
[----:B------:R-:W-:-:S03]  /*6050*/  IMAD.HI.U32 R28, R24, R6, RZ ;  /* 0x00000006181c7227 */ /* 0x000fc600078e00ff */
[----:B------:R-:W-:-:S05]  /*6060*/  IADD3.X R7, PT, PT, RZ, ~R7, RZ, P0, !PT ;  /* 0x80000007ff077210 */ /* 0x000fca00007fe4ff */
[----:B------:R-:W-:-:S04]  /*6070*/  IMAD.WIDE.U32 R28, P0, R24, R7, R28 ;  /* 0x00000007181c7225 */ /* 0x000fc8000780001c */
[C---:B------:R-:W-:Y:S02]  /*6080*/  IMAD R5, R25.reuse, R7, RZ ;  /* 0x0000000719057224 */ /* 0x040fe400078e02ff */
[----:B------:R-:W-:-:S04]  /*6090*/  IMAD.HI.U32 R6, P1, R25, R6, R28 ;  /* 0x0000000619067227 */ /* 0x000fc8000782001c */
[----:B------:R-:W-:Y:S01]  /*60a0*/  IMAD.HI.U32 R7, R25, R7, RZ ;  /* 0x0000000719077227 */ /* 0x000fe200078e00ff */
[----:B------:R-:W-:-:S03]  /*60b0*/  IADD3 R29, P2, PT, R5, R6, RZ ;  /* 0x00000006051d7210 */ /* 0x000fc60007f5e0ff */
[----:B------:R-:W-:Y:S01]  /*60c0*/  IMAD.X R5, R7, 0x1, R25, P0 ;  /* 0x0000000107057824 */ /* 0x000fe200000e0619 */
[----:B------:R-:W-:Y:S01]  /*60d0*/  IADD3 R25, P4, PT, RZ, -R26, RZ ;  /* 0x8000001aff197210 */ /* 0x000fe20007f9e0ff */
[----:B------:R-:W-:-:S03]  /*60e0*/  IMAD.WIDE.U32 R6, R29, UR4, RZ ;  /* 0x000000041d067c25 */ /* 0x000fc6000f8e00ff */
[----:B------:R-:W-:Y:S01]  /*60f0*/  IADD3.X R5, PT, PT, RZ, RZ, R5, P2, P1 ;  /* 0x000000ffff057210 */ /* 0x000fe200017e2405 */
[----:B------:R-:W-:Y:S01]  /*6100*/  IMAD R24, R29, UR5, R7 ;  /* 0x000000051d187c24 */ /* 0x000fe2000f8e0207 */
[----:B------:R-:W-:Y:S02]  /*6110*/  IADD3 R6, P0, PT, RZ, -R6, RZ ;  /* 0x80000006ff067210 */ /* 0x000fe40007f1e0ff */
[----:B------:R-:W-:Y:S01]  /*6120*/  SEL R25, R25, R26, !P3 ;  /* 0x0000001a19197207 */ /* 0x000fe20005800000 */
[----:B------:R-:W-:Y:S02]  /*6130*/  IMAD R24, R5, UR4, R24 ;  /* 0x0000000405187c24 */ /* 0x000fe4000f8e0218 */
[----:B------:R-:W-:-:S03]  /*6140*/  IMAD.HI.U32 R28, R29, R6, RZ ;  /* 0x000000061d1c7227 */ /* 0x000fc600078e00ff */
[----:B------:R-:W-:Y:S01]  /*6150*/  IADD3.X R24, PT, PT, RZ, ~R24, RZ, P0, !PT ;  /* 0x80000018ff187210 */ /* 0x000fe200007fe4ff */
[----:B------:R-:W-:-:S04]  /*6160*/  IMAD.X R26, RZ, RZ, ~R3, P4 ;  /* 0x000000ffff1a7224 */ /* 0x000fc800020e0e03 */
[----:B------:R-:W-:-:S04]  /*6170*/  IMAD.WIDE.U32 R28, P0, R29, R24, R28 ;  /* 0x000000181d1c7225 */ /* 0x000fc8000780001c */
[----:B------:R-:W-:-:S04]  /*6180*/  IMAD.HI.U32 R7, P1, R5, R6, R28 ;  /* 0x0000000605077227 */ /* 0x000fc8000782001c */
[----:B------:R-:W-:Y:S02]  /*6190*/  HFMA2 R29, -RZ, RZ, 0, 0 ;  /* 0x00000000ff1d7431 */ /* 0x000fe400000001ff */
[CC--:B------:R-:W-:Y:S02]  /*61a0*/  IMAD R6, R5.reuse, R24.reuse, RZ ;  /* 0x0000001805067224 */ /* 0x0c0fe400078e02ff */
[----:B------:R-:W-:-:S03]  /*61b0*/  IMAD.HI.U32 R24, R5, R24, RZ ;  /* 0x0000001805187227 */ /* 0x000fc600078e00ff */
[----:B------:R-:W-:Y:S01]  /*61c0*/  IADD3 R6, P2, PT, R6, R7, RZ ;  /* 0x0000000706067210 */ /* 0x000fe20007f5e0ff */
[----:B------:R-:W-:Y:S01]  /*61d0*/  IMAD.X R24, R24, 0x1, R5, P0 ;  /* 0x0000000118187824 */ /* 0x000fe200000e0605 */
[----:B------:R-:W-:Y:S02]  /*61e0*/  SEL R7, R26, R3, !P3 ;  /* 0x000000031a077207 */ /* 0x000fe40005800000 */
[----:B------:R-:W-:Y:S01]  /*61f0*/  LOP3.LUT R3, R3, UR9, RZ, 0x3c, !PT ;  /* 0x0000000903037c12 */ /* 0x000fe2000f8e3cff */
[----:B------:R-:W-:Y:S01]  /*6200*/  IMAD.HI.U32 R28, R6, R25, RZ ;  /* 0x00000019061c7227 */ /* 0x000fe200078e00ff */
[----:B------:R-:W-:-:S03]  /*6210*/  IADD3.X R24, PT, PT, RZ, RZ, R24, P2, P1 ;  /* 0x000000ffff187210 */ /* 0x000fc600017e2418 */
[----:B------:R-:W-:-:S04]  /*6220*/  IMAD.WIDE.U32 R28, R6, R7, R28 ;  /* 0x00000007061c7225 */ /* 0x000fc800078e001c */
[C---:B------:R-:W-:Y:S02]  /*6230*/  IMAD R5, R24.reuse, R7, RZ ;  /* 0x0000000718057224 */ /* 0x040fe400078e02ff */
[----:B------:R-:W-:-:S04]  /*6240*/  IMAD.HI.U32 R6, P0, R24, R25, R28 ;  /* 0x0000001918067227 */ /* 0x000fc8000780001c */
[----:B------:R-:W-:Y:S01]  /*6250*/  IMAD.HI.U32 R24, R24, R7, RZ ;  /* 0x0000000718187227 */ /* 0x000fe200078e00ff */
[----:B------:R-:W-:-:S03]  /*6260*/  IADD3 R5, P1, PT, R5, R6, RZ ;  /* 0x0000000605057210 */ /* 0x000fc60007f3e0ff */
[----:B------:R-:W-:Y:S02]  /*6270*/  IMAD.X R6, RZ, RZ, R24, P0 ;  /* 0x000000ffff067224 */ /* 0x000fe400000e0618 */
[----:B------:R-:W-:-:S04]  /*6280*/  IMAD.WIDE.U32 R26, R5, UR4, RZ ;  /* 0x00000004051a7c25 */ /* 0x000fc8000f8e00ff */
[----:B------:R-:W-:Y:S01]  /*6290*/  IMAD.X R6, RZ, RZ, R6, P1 ;  /* 0x000000ffff067224 */ /* 0x000fe200008e0606 */
[----:B------:R-:W-:Y:S01]  /*62a0*/  IADD3 R25, P1, PT, -R26, R25, RZ ;  /* 0x000000191a197210 */ /* 0x000fe20007f3e1ff */
[----:B------:R-:W-:-:S03]  /*62b0*/  IMAD R27, R5, UR5, R27 ;  /* 0x00000005051b7c24 */ /* 0x000fc6000f8e021b */
[----:B------:R-:W-:Y:S01]  /*62c0*/  ISETP.GE.U32.AND P0, PT, R25, UR4, PT ;  /* 0x0000000419007c0c */ /* 0x000fe2000bf06070 */
[----:B------:R-:W-:-:S05]  /*62d0*/  IMAD R24, R6, UR4, R27 ;  /* 0x0000000406187c24 */ /* 0x000fca000f8e021b */
[----:B------:R-:W-:Y:S02]  /*62e0*/  IADD3.X R7, PT, PT, ~R24, R7, RZ, P1, !PT ;  /* 0x0000000718077210 */ /* 0x000fe40000ffe5ff */
[----:B------:R-:W-:Y:S02]  /*62f0*/  IADD3 R24, P2, PT, R5, 0x1, RZ ;  /* 0x0000000105187810 */ /* 0x000fe40007f5e0ff */
[----:B------:R-:W-:Y:S02]  /*6300*/  IADD3 R28, P1, PT, R25, -UR4, RZ ;  /* 0x80000004191c7c10 */ /* 0x000fe4000ff3e0ff */
[C---:B------:R-:W-:Y:S01]  /*6310*/  ISETP.GE.U32.AND.EX P0, PT, R7.reuse, UR5, PT, P0 ;  /* 0x0000000507007c0c */ /* 0x040fe2000bf06100 */
[----:B------:R-:W-:Y:S01]  /*6320*/  IMAD.X R27, RZ, RZ, R6, P2 ;  /* 0x000000ffff1b7224 */ /* 0x000fe200010e0606 */
[----:B------:R-:W-:Y:S02]  /*6330*/  IADD3.X R26, PT, PT, R7, ~UR5, RZ, P1, !PT ;  /* 0x80000005071a7c10 */ /* 0x000fe40008ffe4ff */
[----:B------:R-:W-:-:S02]  /*6340*/  SEL R25, R28, R25, P0 ;  /* 0x000000191c197207 */ /* 0x000fc40000000000 */
[----:B------:R-:W-:Y:S02]  /*6350*/  SEL R24, R24, R5, P0 ;  /* 0x0000000518187207 */ /* 0x000fe40000000000 */
[----:B------:R-:W-:Y:S02]  /*6360*/  SEL R26, R26, R7, P0 ;  /* 0x000000071a1a7207 */ /* 0x000fe40000000000 */
[----:B------:R-:W-:Y:S02]  /*6370*/  ISETP.GE.U32.AND P1, PT, R25, UR4, PT ;  /* 0x0000000419007c0c */ /* 0x000fe4000bf26070 */
[----:B------:R-:W-:Y:S02]  /*6380*/  SEL R27, R27, R6, P0 ;  /* 0x000000061b1b7207 */ /* 0x000fe40000000000 */
[----:B------:R-:W-:Y:S02]  /*6390*/  IADD3 R5, P2, PT, R24, 0x1, RZ ;  /* 0x0000000118057810 */ /* 0x000fe40007f5e0ff */
[----:B------:R-:W-:-:S02]  /*63a0*/  ISETP.GE.U32.AND.EX P0, PT, R26, UR5, PT, P1 ;  /* 0x000000051a007c0c */ /* 0x000fc4000bf06110 */
[----:B------:R-:W-:Y:S01]  /*63b0*/  ISETP.GE.AND P1, PT, R3, RZ, PT ;  /* 0x000000ff0300720c */ /* 0x000fe20003f26270 */
[----:B------:R-:W-:Y:S01]  /*63c0*/  IMAD.X R6, RZ, RZ, R27, P2 ;  /* 0x000000ffff067224 */ /* 0x000fe200010e061b */
[----:B------:R-:W-:-:S04]  /*63d0*/  SEL R5, R5, R24, P0 ;  /* 0x0000001805057207 */ /* 0x000fc80000000000 */
[----:B------:R-:W-:Y:S02]  /*63e0*/  SEL R27, R6, R27, P0 ;  /* 0x0000001b061b7207 */ /* 0x000fe40000000000 */
[----:B------:R-:W-:Y:S02]  /*63f0*/  IADD3 R6, P2, PT, RZ, -R5, RZ ;  /* 0x80000005ff067210 */ /* 0x000fe40007f5e0ff */
[----:B------:R-:W-:Y:S02]  /*6400*/  ISETP.NE.U32.AND P0, PT, RZ, UR8, PT ;  /* 0x00000008ff007c0c */ /* 0x000fe4000bf05070 */
[----:B------:R-:W-:Y:S02]  /*6410*/  IADD3.X R24, PT, PT, RZ, ~R27, RZ, P2, !PT ;  /* 0x8000001bff187210 */ /* 0x000fe400017fe4ff */
[----:B------:R-:W-:Y:S01]  /*6420*/  SEL R6, R6, R5, !P1 ;  /* 0x0000000506067207 */ /* 0x000fe20004800000 */
[----:B------:R-:W-:Y:S01]  /*6430*/  IMAD.MOV.U32 R5, RZ, RZ, 0x0 ;  /* 0x00000000ff057424 */ /* 0x000fe200078e00ff */
[----:B------:R-:W-:-:S02]  /*6440*/  ISETP.NE.AND.EX P0, PT, RZ, UR9, PT, P0 ;  /* 0x00000009ff007c0c */ /* 0x000fc4000bf05300 */
[----:B------:R-:W-:Y:S02]  /*6450*/  SEL R24, R24, R27, !P1 ;  /* 0x0000001b18187207 */ /* 0x000fe40004800000 */
[----:B------:R-:W-:Y:S02]  /*6460*/  SEL R6, R6, 0xffffffff, P0 ;  /* 0xffffffff06067807 */ /* 0x000fe40000000000 */
[----:B------:R-:W-:Y:S01]  /*6470*/  SEL R7, R24, 0xffffffff, P0 ;  /* 0xffffffff18077807 */ /* 0x000fe20000000000 */
[----:B------:R-:W-:Y:S06]  /*6480*/  RET.REL.NODEC R4 `(_ZN2at6native29vectorized_elementwise_kernelILi2ENS0_13BUnaryFunctorIlllZZZNS0_15binary_internal21div_floor_kernel_cudaERNS_18TensorIteratorBaseEENKUlvE_clEvENKUlvE2_clEvEUlllE_EESt5arrayIPcLm2EEEEviT0_T1_) ;  /* 0xffffff9804dc7950 */ /* 0x000fec0003c3ffff */
.L_x_24471:
        /* <DEDUP_REMOVED lines=15> */
.L_x_32779:


//--------------------- .text._ZN2at6native29vectorized_elementwise_kernelILi4ENS0_13BUnaryFunctorIlllZZZNS0_15binary_internal21div_floor_kernel_cudaERNS_18TensorIteratorBaseEENKUlvE_clEvENKUlvE2_clEvEUlllE_EESt5arrayIPcLm2EEEEviT0_T1_ --------------------------
	.section	.text._ZN2at6native29vectorized_elementwise_kernelILi4ENS0_13BUnaryFunctorIlllZZZNS0_15binary_internal21div_floor_kernel_cudaERNS_18TensorIteratorBaseEENKUlvE_clEvENKUlvE2_clEvEUlllE_EESt5arrayIPcLm2EEEEviT0_T1_,"ax",@progbits
	.align	128
        .global         _ZN2at6native29vectorized_elementwise_kernelILi4ENS0_13BUnaryFunctorIlllZZZNS0_15binary_internal21div_floor_kernel_cudaERNS_18TensorIteratorBaseEENKUlvE_clEvENKUlvE2_clEvEUlllE_EESt5arrayIPcLm2EEEEviT0_T1_
        .type           _ZN2at6native29vectorized_elementwise_kernelILi4ENS0_13BUnaryFunctorIlllZZZNS0_15binary_internal21div_floor_kernel_cudaERNS_18TensorIteratorBaseEENKUlvE_clEvENKUlvE2_clEvEUlllE_EESt5arrayIPcLm2EEEEviT0_T1_,@function
        .size           _ZN2at6native29vectorized_elementwise_kernelILi4ENS0_13BUnaryFunctorIlllZZZNS0_15binary_internal21div_floor_kernel_cudaERNS_18TensorIteratorBaseEENKUlvE_clEvENKUlvE2_clEvEUlllE_EESt5arrayIPcLm2EEEEviT0_T1_,(.L_x_32780 - _ZN2at6native29vectorized_elementwise_kernelILi4ENS0_13BUnaryFunctorIlllZZZNS0_15binary_internal21div_floor_kernel_cudaERNS_18TensorIteratorBaseEENKUlvE_clEvENKUlvE2_clEvEUlllE_EESt5arrayIPcLm2EEEEviT0_T1_)
        .other          _ZN2at6native29vectorized_elementwise_kernelILi4ENS0_13BUnaryFunctorIlllZZZNS0_15binary_internal21div_floor_kernel_cudaERNS_18TensorIteratorBaseEENKUlvE_clEvENKUlvE2_clEvEUlllE_EESt5arrayIPcLm2EEEEviT0_T1_,@"STO_CUDA_ENTRY STV_DEFAULT"
_ZN2at6native29vectorized_elementwise_kernelILi4ENS0_13BUnaryFunctorIlllZZZNS0_15binary_internal21div_floor_kernel_cudaERNS_18TensorIteratorBaseEENKUlvE_clEvENKUlvE2_clEvEUlllE_EESt5arrayIPcLm2EEEEviT0_T1_:
.text._ZN2at6native29vectorized_elementwise_kernelILi4ENS0_13BUnaryFunctorIlllZZZNS0_15binary_internal21div_floor_kernel_cudaERNS_18TensorIteratorBaseEENKUlvE_clEvENKUlvE2_clEvEUlllE_EESt5arrayIPcLm2EEEEviT0_T1_:
        /* <DEDUP_REMOVED lines=103> */
.L_x_24477:
[----:B------:R-:W-:Y:S01]  /*0670*/  IMAD.MOV.U32 R26, RZ, RZ, R14 ;  /* 0x000000ffff1a7224 */ /* 0x000fe200078e000e */
[----:B------:R-:W-:Y:S02]  /*0680*/  MOV R3, R15 ;  /* 0x0000000f00037202 */ /* 0x000fe40000000f00 */
[----:B------:R-:W-:-:S07]  /*0690*/  MOV R4, 0x6b0 ;  /* 0x000006b000047802 */ /* 0x000fce0000000f00 */
[----:B------:R-:W-:Y:S05]  /*06a0*/  CALL.REL.NOINC `($__internal_29_$__cuda_sm20_div_s64) ;  /* 0x0000005800107944 */ /* 0x000fea0003c00000 */
        /* <DEDUP_REMOVED lines=11> */
.L_x_24478:
[----:B------:R-:W-:Y:S05]  /*0760*/  BSYNC.RECONVERGENT B1 ;  /* 0x0000000000017941 */ /* 0x000fea0003800200 */
.L_x_24476:
[----:B------:R-:W-:-:S04]  /*0770*/  SEL R3, RZ, 0xffffffff, !P0 ;  /* 0xffffffffff037807 */ /* 0x000fc80004000000 */
[----:B------:R-:W-:-:S05]  /*0780*/  IADD3 R30, P0, PT, R6, R3, RZ ;  /* 0x00000003061e7210 */ /* 0x000fca0007f1e0ff */
[----:B------:R-:W-:Y:S01]  /*0790*/  IMAD.X R31, R7, 0x1, R3, P0 ;  /* 0x00000001071f7824 */ /* 0x000fe200000e0603 */
[----:B------:R-:W-:Y:S07]  /*07a0*/  BRA `(.L_x_24474) ;  /* 0x0000000000747947 */ /* 0x000fee0003800000 */
.L_x_24475:
        /* <DEDUP_REMOVED lines=23> */
.L_x_24479:
[----:B------:R-:W-:Y:S01]  /*0920*/  IMAD.MOV.U32 R26, RZ, RZ, R14 ;  /* 0x000000ffff1a7224 */ /* 0x000fe200078e000e */
[----:B------:R-:W-:Y:S01]  /*0930*/  MOV R4, 0x960 ;  /* 0x0000096000047802 */ /* 0x000fe20000000f00 */
[----:B------:R-:W-:-:S07]  /*0940*/  IMAD.MOV.U32 R3, RZ, RZ, R15 ;  /* 0x000000ffff037224 */ /* 0x000fce00078e000f */
[----:B------:R-:W-:Y:S05]  /*0950*/  CALL.REL.NOINC `($__internal_29_$__cuda_sm20_div_s64) ;  /* 0x0000005400647944 */ /* 0x000fea0003c00000 */
[----:B------:R-:W-:Y:S01]  /*0960*/  MOV R30, R6 ;  /* 0x00000006001e7202 */ /* 0x000fe20000000f00 */
[----:B------:R-:W-:-:S07]  /*0970*/  IMAD.MOV.U32 R31, RZ, RZ, R7 ;  /* 0x000000ffff1f7224 */ /* 0x000fce00078e0007 */
.L_x_24474:
[----:B------:R-:W-:Y:S05]  /*0980*/  BSYNC.RECONVERGENT B0 ;  /* 0x0000000000007941 */ /* 0x000fea0003800200 */
.L_x_24473:
        /* <DEDUP_REMOVED lines=38> */
.L_x_24484:
[----:B------:R-:W-:Y:S01]  /*0bf0*/  MOV R26, R22 ;  /* 0x00000016001a7202 */ /* 0x000fe20000000f00 */
[----:B------:R-:W-:Y:S01]  /*0c00*/  IMAD.MOV.U32 R3, RZ, RZ, R23 ;  /* 0x000000ffff037224 */ /* 0x000fe200078e0017 */
[----:B------:R-:W-:-:S07]  /*0c10*/  MOV R4, 0xc30 ;  /* 0x00000c3000047802 */ /* 0x000fce0000000f00 */
[----:B------:R-:W-:Y:S05]  /*0c20*/  CALL.REL.NOINC `($__internal_29_$__cuda_sm20_div_s64) ;  /* 0x0000005000b07944 */ /* 0x000fea0003c00000 */
        /* <DEDUP_REMOVED lines=11> */
.L_x_24485:
[----:B------:R-:W-:Y:S05]  /*0ce0*/  BSYNC.RECONVERGENT B1 ;  /* 0x0000000000017941 */ /* 0x000fea0003800200 */
.L_x_24483:
[----:B------:R-:W-:-:S04]  /*0cf0*/  SEL R3, RZ, 0xffffffff, !P0 ;  /* 0xffffffffff037807 */ /* 0x000fc80004000000 */
[----:B------:R-:W-:-:S05]  /*0d00*/  IADD3 R22, P0, PT, R6, R3, RZ ;  /* 0x0000000306167210 */ /* 0x000fca0007f1e0ff */
[----:B------:R-:W-:Y:S01]  /*0d10*/  IMAD.X R23, R7, 0x1, R3, P0 ;  /* 0x0000000107177824 */ /* 0x000fe200000e0603 */
[----:B------:R-:W-:Y:S07]  /*0d20*/  BRA `(.L_x_24481) ;  /* 0x0000000000787947 */ /* 0x000fee0003800000 */
.L_x_24482:
        /* <DEDUP_REMOVED lines=24> */
.L_x_24486:
[----:B------:R-:W-:Y:S01]  /*0eb0*/  MOV R26, R22 ;  /* 0x00000016001a7202 */ /* 0x000fe20000000f00 */
[----:B------:R-:W-:Y:S01]  /*0ec0*/  IMAD.MOV.U32 R3, RZ, RZ, R23 ;  /* 0x000000ffff037224 */ /* 0x000fe200078e0017 */
[----:B------:R-:W-:-:S07]  /*0ed0*/  MOV R4, 0xef0 ;  /* 0x00000ef000047802 */ /* 0x000fce0000000f00 */
[----:B------:R-:W-:Y:S05]  /*0ee0*/  CALL.REL.NOINC `($__internal_29_$__cuda_sm20_div_s64) ;  /* 0x0000005000007944 */ /* 0x000fea0003c00000 */
[----:B------:R-:W-:Y:S02]  /*0ef0*/  IMAD.MOV.U32 R22, RZ, RZ, R6 ;  /* 0x000000ffff167224 */ /* 0x000fe400078e0006 */
[----:B------:R-:W-:-:S07]  /*0f00*/  IMAD.MOV.U32 R23, RZ, RZ, R7 ;  /* 0x000000ffff177224 */ /* 0x000fce00078e0007 */
.L_x_24481:
[----:B------:R-:W-:Y:S05]  /*0f10*/  BSYNC.RECONVERGENT B0 ;  /* 0x0000000000007941 */ /* 0x000fea0003800200 */
.L_x_24480:
        /* <DEDUP_REMOVED lines=38> */
.L_x_24491:
[----:B------:R-:W-:Y:S01]  /*1180*/  IMAD.MOV.U32 R26, RZ, RZ, R20 ;  /* 0x000000ffff1a7224 */ /* 0x000fe200078e0014 */
[----:B------:R-:W-:Y:S01]  /*1190*/  MOV R4, 0x11c0 ;  /* 0x000011c000047802 */ /* 0x000fe20000000f00 */
[----:B------:R-:W-:-:S07]  /*11a0*/  IMAD.MOV.U32 R3, RZ, RZ, R21 ;  /* 0x000000ffff037224 */ /* 0x000fce00078e0015 */
[----:B------:R-:W-:Y:S05]  /*11b0*/  CALL.REL.NOINC `($__internal_29_$__cuda_sm20_div_s64) ;  /* 0x0000004c004c7944 */ /* 0x000fea0003c00000 */
        /* <DEDUP_REMOVED lines=11> */
.L_x_24492:
[----:B------:R-:W-:Y:S05]  /*1270*/  BSYNC.RECONVERGENT B1 ;  /* 0x0000000000017941 */ /* 0x000fea0003800200 */
.L_x_24490:
[----:B------:R-:W-:-:S04]  /*1280*/  SEL R3, RZ, 0xffffffff, !P0 ;  /* 0xffffffffff037807 */ /* 0x000fc80004000000 */
[----:B------:R-:W-:-:S04]  /*1290*/  IADD3 R20, P0, PT, R6, R3, RZ ;  /* 0x0000000306147210 */ /* 0x000fc80007f1e0ff */
[----:B------:R-:W-:Y:S01]  /*12a0*/  IADD3.X R21, PT, PT, R7, R3, RZ, P0, !PT ;  /* 0x0000000307157210 */ /* 0x000fe200007fe4ff */
[----:B------:R-:W-:Y:S08]  /*12b0*/  BRA `(.L_x_24488) ;  /* 0x0000000000787947 */ /* 0x000ff00003800000 */
.L_x_24489:
        /* <DEDUP_REMOVED lines=24> */
.L_x_24493:
[----:B------:R-:W-:Y:S01]  /*1440*/  IMAD.MOV.U32 R26, RZ, RZ, R20 ;  /* 0x000000ffff1a7224 */ /* 0x000fe200078e0014 */
[----:B------:R-:W-:Y:S01]  /*1450*/  MOV R4, 0x1480 ;  /* 0x0000148000047802 */ /* 0x000fe20000000f00 */
[----:B------:R-:W-:-:S07]  /*1460*/  IMAD.MOV.U32 R3, RZ, RZ, R21 ;  /* 0x000000ffff037224 */ /* 0x000fce00078e0015 */
[----:B------:R-:W-:Y:S05]  /*1470*/  CALL.REL.NOINC `($__internal_29_$__cuda_sm20_div_s64) ;  /* 0x00000048009c7944 */ /* 0x000fea0003c00000 */
[----:B------:R-:W-:Y:S01]  /*1480*/  MOV R20, R6 ;  /* 0x0000000600147202 */ /* 0x000fe20000000f00 */
[----:B------:R-:W-:-:S07]  /*1490*/  IMAD.MOV.U32 R21, RZ, RZ, R7 ;  /* 0x000000ffff157224 */ /* 0x000fce00078e0007 */
.L_x_24488:
[----:B------:R-:W-:Y:S05]  /*14a0*/  BSYNC.RECONVERGENT B0 ;  /* 0x0000000000007941 */ /* 0x000fea0003800200 */
.L_x_24487:
        /* <DEDUP_REMOVED lines=38> */
.L_x_24498:
        /* <DEDUP_REMOVED lines=15> */
.L_x_24499:
[----:B------:R-:W-:Y:S05]  /*1800*/  BSYNC.RECONVERGENT B1 ;  /* 0x0000000000017941 */ /* 0x000fea0003800200 */
.L_x_24497:
[----:B------:R-:W-:-:S04]  /*1810*/  SEL R3, RZ, 0xffffffff, !P0 ;  /* 0xffffffffff037807 */ /* 0x000fc80004000000 */
[----:B------:R-:W-:-:S05]  /*1820*/  IADD3 R18, P0, PT, R6, R3, RZ ;  /* 0x0000000306127210 */ /* 0x000fca0007f1e0ff */
[----:B------:R-:W-:Y:S01]  /*1830*/  IMAD.X R19, R7, 0x1, R3, P0 ;  /* 0x0000000107137824 */ /* 0x000fe200000e0603 */
[----:B------:R-:W-:Y:S07]  /*1840*/  BRA `(.L_x_24495) ;  /* 0x0000000000787947 */ /* 0x000fee0003800000 */
.L_x_24496:
        /* <DEDUP_REMOVED lines=24> */
.L_x_24500:
[----:B------:R-:W-:Y:S01]  /*19d0*/  MOV R26, R18 ;  /* 0x00000012001a7202 */ /* 0x000fe20000000f00 */
[----:B------:R-:W-:Y:S01]  /*19e0*/  IMAD.MOV.U32 R3, RZ, RZ, R19 ;  /* 0x000000ffff037224 */ /* 0x000fe200078e0013 */
[----:B------:R-:W-:-:S07]  /*19f0*/  MOV R4, 0x1a10 ;  /* 0x00001a1000047802 */ /* 0x000fce0000000f00 */
[----:B------:R-:W-:Y:S05]  /*1a00*/  CALL.REL.NOINC `($__internal_29_$__cuda_sm20_div_s64) ;  /* 0x0000004400387944 */ /* 0x000fea0003c00000 */
[----:B------:R-:W-:Y:S02]  /*1a10*/  IMAD.MOV.U32 R18, RZ, RZ, R6 ;  /* 0x000000ffff127224 */ /* 0x000fe400078e0006 */
[----:B------:R-:W-:-:S07]  /*1a20*/  IMAD.MOV.U32 R19, RZ, RZ, R7 ;  /* 0x000000ffff137224 */ /* 0x000fce00078e0007 */
.L_x_24495:
[----:B------:R-:W-:Y:S05]  /*1a30*/  BSYNC.RECONVERGENT B0 ;  /* 0x0000000000007941 */ /* 0x000fea0003800200 */
.L_x_24494:
        /* <DEDUP_REMOVED lines=38> */
.L_x_24505:
        /* <DEDUP_REMOVED lines=15> */
.L_x_24506:
[----:B------:R-:W-:Y:S05]  /*1d90*/  BSYNC.RECONVERGENT B1 ;  /* 0x0000000000017941 */ /* 0x000fea0003800200 */
.L_x_24504:
[----:B------:R-:W-:-:S04]  /*1da0*/  SEL R3, RZ, 0xffffffff, !P0 ;  /* 0xffffffffff037807 */ /* 0x000fc80004000000 */
[----:B------:R-:W-:-:S04]  /*1db0*/  IADD3 R16, P0, PT, R6, R3, RZ ;  /* 0x0000000306107210 */ /* 0x000fc80007f1e0ff */
[----:B------:R-:W-:Y:S01]  /*1dc0*/  IADD3.X R17, PT, PT, R7, R3, RZ, P0, !PT ;  /* 0x0000000307117210 */ /* 0x000fe200007fe4ff */
[----:B------:R-:W-:Y:S08]  /*1dd0*/  BRA `(.L_x_24502) ;  /* 0x0000000000787947 */ /* 0x000ff00003800000 */
.L_x_24503:
        /* <DEDUP_REMOVED lines=24> */
.L_x_24507:
[----:B------:R-:W-:Y:S01]  /*1f60*/  IMAD.MOV.U32 R26, RZ, RZ, R16 ;  /* 0x000000ffff1a7224 */ /* 0x000fe200078e0010 */
[----:B------:R-:W-:Y:S01]  /*1f70*/  MOV R4, 0x1fa0 ;  /* 0x00001fa000047802 */ /* 0x000fe20000000f00 */
[----:B------:R-:W-:-:S07]  /*1f80*/  IMAD.MOV.U32 R3, RZ, RZ, R17 ;  /* 0x000000ffff037224 */ /* 0x000fce00078e0011 */
[----:B------:R-:W-:Y:S05]  /*1f90*/  CALL.REL.NOINC `($__internal_29_$__cuda_sm20_div_s64) ;  /* 0x0000003c00d47944 */ /* 0x000fea0003c00000 */
[----:B------:R-:W-:Y:S01]  /*1fa0*/  MOV R16, R6 ;  /* 0x0000000600107202 */ /* 0x000fe20000000f00 */
[----:B------:R-:W-:-:S07]  /*1fb0*/  IMAD.MOV.U32 R17, RZ, RZ, R7 ;  /* 0x000000ffff117224 */ /* 0x000fce00078e0007 */
.L_x_24502:
[----:B------:R-:W-:Y:S05]  /*1fc0*/  BSYNC.RECONVERGENT B0 ;  /* 0x0000000000007941 */ /* 0x000fea0003800200 */
.L_x_24501:
        /* <DEDUP_REMOVED lines=38> */
.L_x_24512:
        /* <DEDUP_REMOVED lines=15> */
.L_x_24513:
[----:B------:R-:W-:Y:S05]  /*2320*/  BSYNC.RECONVERGENT B1 ;  /* 0x0000000000017941 */ /* 0x000fea0003800200 */
.L_x_24511:
[----:B------:R-:W-:-:S04]  /*2330*/  SEL R3, RZ, 0xffffffff, !P0 ;  /* 0xffffffffff037807 */ /* 0x000fc80004000000 */
[----:B------:R-:W-:-:S05]  /*2340*/  IADD3 R8, P0, PT, R6, R3, RZ ;  /* 0x0000000306087210 */ /* 0x000fca0007f1e0ff */
[----:B------:R-:W-:Y:S01]  /*2350*/  IMAD.X R9, R7, 0x1, R3, P0 ;  /* 0x0000000107097824 */ /* 0x000fe200000e0603 */
[----:B------:R-:W-:Y:S07]  /*2360*/  BRA `(.L_x_24509) ;  /* 0x0000000000787947 */ /* 0x000fee0003800000 */
.L_x_24510:
        /* <DEDUP_REMOVED lines=24> */
.L_x_24514:
[----:B------:R-:W-:Y:S01]  /*24f0*/  MOV R26, R8 ;  /* 0x00000008001a7202 */ /* 0x000fe20000000f00 */
[----:B------:R-:W-:Y:S01]  /*2500*/  IMAD.MOV.U32 R3, RZ, RZ, R9 ;  /* 0x000000ffff037224 */ /* 0x000fe200078e0009 */
[----:B------:R-:W-:-:S07]  /*2510*/  MOV R4, 0x2530 ;  /* 0x0000253000047802 */ /* 0x000fce0000000f00 */
[----:B------:R-:W-:Y:S05]  /*2520*/  CALL.REL.NOINC `($__internal_29_$__cuda_sm20_div_s64) ;  /* 0x0000003800707944 */ /* 0x000fea0003c00000 */
[----:B------:R-:W-:Y:S02]  /*2530*/  IMAD.MOV.U32 R8, RZ, RZ, R6 ;  /* 0x000000ffff087224 */ /* 0x000fe400078e0006 */
[----:B------:R-:W-:-:S07]  /*2540*/  IMAD.MOV.U32 R9, RZ, RZ, R7 ;  /* 0x000000ffff097224 */ /* 0x000fce00078e0007 */
.L_x_24509:
[----:B------:R-:W-:Y:S05]  /*2550*/  BSYNC.RECONVERGENT B0 ;  /* 0x0000000000007941 */ /* 0x000fea0003800200 */
.L_x_24508:
        /* <DEDUP_REMOVED lines=38> */
.L_x_24519:
        /* <DEDUP_REMOVED lines=15> */
.L_x_24520:
[----:B------:R-:W-:Y:S05]  /*28b0*/  BSYNC.RECONVERGENT B1 ;  /* 0x0000000000017941 */ /* 0x000fea0003800200 */
.L_x_24518:
[----:B------:R-:W-:-:S04]  /*28c0*/  SEL R3, RZ, 0xffffffff, !P0 ;  /* 0xffffffffff037807 */ /* 0x000fc80004000000 */
[----:B------:R-:W-:-:S04]  /*28d0*/  IADD3 R10, P0, PT, R6, R3, RZ ;  /* 0x00000003060a7210 */ /* 0x000fc80007f1e0ff */
[----:B------:R-:W-:Y:S01]  /*28e0*/  IADD3.X R11, PT, PT, R7, R3, RZ, P0, !PT ;  /* 0x00000003070b7210 */ /* 0x000fe200007fe4ff */
[----:B------:R-:W-:Y:S08]  /*28f0*/  BRA `(.L_x_24516) ;  /* 0x0000000000787947 */ /* 0x000ff00003800000 */
.L_x_24517:
        /* <DEDUP_REMOVED lines=24> */
.L_x_24521:
[----:B------:R-:W-:Y:S01]  /*2a80*/  IMAD.MOV.U32 R26, RZ, RZ, R10 ;  /* 0x000000ffff1a7224 */ /* 0x000fe200078e000a */
[----:B------:R-:W-:Y:S01]  /*2a90*/  MOV R4, 0x2ac0 ;  /* 0x00002ac000047802 */ /* 0x000fe20000000f00 */
[----:B------:R-:W-:-:S07]  /*2aa0*/  IMAD.MOV.U32 R3, RZ, RZ, R11 ;  /* 0x000000ffff037224 */ /* 0x000fce00078e000b */
[----:B------:R-:W-:Y:S05]  /*2ab0*/  CALL.REL.NOINC `($__internal_29_$__cuda_sm20_div_s64) ;  /* 0x00000034000c7944 */ /* 0x000fea0003c00000 */
[----:B------:R-:W-:Y:S01]  /*2ac0*/  MOV R10, R6 ;  /* 0x00000006000a7202 */ /* 0x000fe20000000f00 */
[----:B------:R-:W-:-:S07]  /*2ad0*/  IMAD.MOV.U32 R11, RZ, RZ, R7 ;  /* 0x000000ffff0b7224 */ /* 0x000fce00078e0007 */
.L_x_24516:
[----:B------:R-:W-:Y:S05]  /*2ae0*/  BSYNC.RECONVERGENT B0 ;  /* 0x0000000000007941 */ /* 0x000fea0003800200 */
.L_x_24515:
        /* <DEDUP_REMOVED lines=38> */
.L_x_24526:
        /* <DEDUP_REMOVED lines=15> */
.L_x_24527:
[----:B------:R-:W-:Y:S05]  /*2e40*/  BSYNC.RECONVERGENT B1 ;  /* 0x0000000000017941 */ /* 0x000fea0003800200 */
.L_x_24525:
[----:B------:R-:W-:-:S04]  /*2e50*/  SEL R3, RZ, 0xffffffff, !P0 ;  /* 0xffffffffff037807 */ /* 0x000fc80004000000 */
[----:B------:R-:W-:-:S05]  /*2e60*/  IADD3 R6, P0, PT, R6, R3, RZ ;  /* 0x0000000306067210 */ /* 0x000fca0007f1e0ff */
[----:B------:R-:W-:Y:S01]  /*2e70*/  IMAD.X R7, R7, 0x1, R3, P0 ;  /* 0x0000000107077824 */ /* 0x000fe200000e0603 */
[----:B------:R-:W-:Y:S07]  /*2e80*/  BRA `(.L_x_24523) ;  /* 0x0000000000707947 */ /* 0x000fee0003800000 */
.L_x_24524:
        /* <DEDUP_REMOVED lines=24> */
.L_x_24528:
[----:B------:R-:W-:Y:S01]  /*3010*/  MOV R26, R32 ;  /* 0x00000020001a7202 */ /* 0x000fe20000000f00 */
[----:B------:R-:W-:Y:S01]  /*3020*/  IMAD.MOV.U32 R3, RZ, RZ, R33 ;  /* 0x000000ffff037224 */ /* 0x000fe200078e0021 */
[----:B------:R-:W-:-:S07]  /*3030*/  MOV R4, 0x3050 ;  /* 0x0000305000047802 */ /* 0x000fce0000000f00 */
[----:B------:R-:W-:Y:S05]  /*3040*/  CALL.REL.NOINC `($__internal_29_$__cuda_sm20_div_s64) ;  /* 0x0000002c00a87944 */ /* 0x000fea0003c00000 */
.L_x_24523:
[----:B------:R-:W-:Y:S05]  /*3050*/  BSYNC.RECONVERGENT B0 ;  /* 0x0000000000007941 */ /* 0x000fea0003800200 */
.L_x_24522:
        /* <DEDUP_REMOVED lines=16> */
.L_x_24531:
[----:B------:R-:W-:-:S13]  /*3160*/  ISETP.GE.U32.AND P0, PT, R13, R2, PT ;  /* 0x000000020d00720c */ /* 0x000fda0003f06070 */
[----:B------:R-:W-:Y:S05]  /*3170*/  @P0 BRA `(.L_x_24533) ;  /* 0x0000000000300947 */ /* 0x000fea0003800000 */
[----:B0-----:R-:W0:Y:S01]  /*3180*/  LDC.64 R4, c[0x0][0x398] ;  /* 0x0000e600ff047b82 */ /* 0x001e220000000a00 */
[----:B------:R-:W-:Y:S02]  /*3190*/  IMAD.IADD R3, R0, 0x1, R13 ;  /* 0x0000000100037824 */ /* 0x000fe400078e020d */
[----:B------:R-:W-:Y:S02]  /*31a0*/  VIADD R13, R13, 0x80 ;  /* 0x000000800d0d7836 */ /* 0x000fe40000000000 */
[----:B0-----:R-:W-:-:S05]  /*31b0*/  IMAD.WIDE.U32 R4, R3, 0x8, R4 ;  /* 0x0000000803047825 */ /* 0x001fca00078e0004 */
[----:B------:R1:W-:Y:S02]  /*31c0*/  STG.E.64 desc[UR6][R4.64], R20 ;  /* 0x0000001404007986 */ /* 0x0003e4000c101b06 */
.L_x_24532:
[----:B------:R-:W-:-:S13]  /*31d0*/  ISETP.GE.U32.AND P0, PT, R13, R2, PT ;  /* 0x000000020d00720c */ /* 0x000fda0003f06070 */
[----:B------:R-:W-:Y:S05]  /*31e0*/  @P0 BRA `(.L_x_24534) ;  /* 0x0000000000300947 */ /* 0x000fea0003800000 */
[----:B01----:R-:W0:Y:S01]  /*31f0*/  LDC.64 R4, c[0x0][0x398] ;  /* 0x0000e600ff047b82 */ /* 0x003e220000000a00 */
[----:B------:R-:W-:Y:S01]  /*3200*/  IADD3 R3, PT, PT, R0, R13, RZ ;  /* 0x0000000d00037210 */ /* 0x000fe20007ffe0ff */
[----:B------:R-:W-:-:S04]  /*3210*/  VIADD R13, R13, 0x80 ;  /* 0x000000800d0d7836 */ /* 0x000fc80000000000 */
[----:B0-----:R-:W-:-:S05]  /*3220*/  IMAD.WIDE.U32 R4, R3, 0x8, R4 ;  /* 0x0000000803047825 */ /* 0x001fca00078e0004 */
[----:B------:R1:W-:Y:S02]  /*3230*/  STG.E.64 desc[UR6][R4.64], R18 ;  /* 0x0000001204007986 */ /* 0x0003e4000c101b06 */
.L_x_24533:
[----:B------:R-:W-:-:S13]  /*3240*/  ISETP.GE.U32.AND P0, PT, R13, R2, PT ;  /* 0x000000020d00720c */ /* 0x000fda0003f06070 */
[----:B------:R-:W-:Y:S05]  /*3250*/  @P0 BRA `(.L_x_24535) ;  /* 0x0000000000340947 */ /* 0x000fea0003800000 */
[----:B01----:R-:W0:Y:S01]  /*3260*/  LDC.64 R4, c[0x0][0x398] ;  /* 0x0000e600ff047b82 */ /* 0x003e220000000a00 */
[----:B------:R-:W-:Y:S02]  /*3270*/  IMAD.IADD R3, R0, 0x1, R13 ;  /* 0x0000000100037824 */ /* 0x000fe400078e020d */
[----:B------:R-:W-:Y:S02]  /*3280*/  VIADD R13, R13, 0x80 ;  /* 0x000000800d0d7836 */ /* 0x000fe40000000000 */
[----:B0-----:R-:W-:-:S05]  /*3290*/  IMAD.WIDE.U32 R4, R3, 0x8, R4 ;  /* 0x0000000803047825 */ /* 0x001fca00078e0004 */
[----:B------:R2:W-:Y:S02]  /*32a0*/  STG.E.64 desc[UR6][R4.64], R16 ;  /* 0x0000001004007986 */ /* 0x0005e4000c101b06 */
.L_x_24534:
        /* <DEDUP_REMOVED lines=8> */
.L_x_24535:
[----:B------:R-:W-:Y:S05]  /*3330*/  BSYNC.RELIABLE B1 ;  /* 0x0000000000017941 */ /* 0x000fea0003800100 */
.L_x_24530:
[----:B------:R-:W-:-:S13]  /*3340*/  ISETP.GE.U32.AND P0, PT, R13, R2, PT ;  /* 0x000000020d00720c */ /* 0x000fda0003f06070 */
[----:B012---:R-:W0:Y:S01]  /*3350*/  @!P0 LDC.64 R4, c[0x0][0x398] ;  /* 0x0000e600ff048b82 */ /* 0x007e220000000a00 */
[----:B------:R-:W-:Y:S02]  /*3360*/  @!P0 IMAD.IADD R3, R0, 0x1, R13 ;  /* 0x0000000100038824 */ /* 0x000fe400078e020d */
[----:B------:R-:W-:Y:S02]  /*3370*/  @!P0 VIADD R13, R13, 0x80 ;  /* 0x000000800d0d8836 */ /* 0x000fe40000000000 */
[----:B0-----:R-:W-:-:S05]  /*3380*/  @!P0 IMAD.WIDE.U32 R4, R3, 0x8, R4 ;  /* 0x0000000803048825 */ /* 0x001fca00078e0004 */
[----:B------:R3:W-:Y:S02]  /*3390*/  @!P0 STG.E.64 desc[UR6][R4.64], R10 ;  /* 0x0000000a04008986 */ /* 0x0007e4000c101b06 */
.L_x_24536:
[----:B------:R-:W-:Y:S05]  /*33a0*/  BSYNC.RECONVERGENT B0 ;  /* 0x0000000000007941 */ /* 0x000fea0003800200 */
.L_x_24529:
        /* <DEDUP_REMOVED lines=8> */
.L_x_24472:
[----:B------:R-:W0:Y:S01]  /*3430*/  S2R R2, SR_TID.X ;  /* 0x0000000000027919 */ /* 0x000e220000002100 */
[----:B------:R-:W1:Y:S01]  /*3440*/  LDC.64 R4, c[0x0][0x3a0] ;  /* 0x0000e800ff047b82 */ /* 0x000e620000000a00 */
[----:B------:R-:W2:Y:S01]  /*3450*/  LDCU.64 UR10, c[0x0][0x390] ;  /* 0x00007200ff0a77ac */ /* 0x000ea20008000a00 */
[----:B-1----:R-:W-:-:S04]  /*3460*/  IMAD.WIDE.U32 R4, R0, 0x8, R4 ;  /* 0x0000000800047825 */ /* 0x002fc800078e0004 */
[----:B0-----:R-:W-:-:S05]  /*3470*/  IMAD.WIDE.U32 R4, R2, 0x20, R4 ;  /* 0x0000002002047825 */ /* 0x001fca00078e0004 */
[----:B------:R-:W2:Y:S04]  /*3480*/  LDG.E.ENL2.256 R20, R16, desc[UR6][R4.64] ;  /* 0xfe0000060410797e */ /* 0x000ea80008121914 */
[----:B------:R0:W5:Y:S01]  /*3490*/  LDG.E.ENL2.256 R12, R8, desc[UR6][R4.64+0x1000] ;  /* 0xfe0080060408797e */ /* 0x000162000812190c */
[----:B------:R-:W-:Y:S01]  /*34a0*/  BSSY.RECONVERGENT B0, `(.L_x_24537) ;  /* 0x0000052000007945 */ /* 0x000fe20003800200 */
[----:B--2---:R-:W-:Y:S02]  /*34b0*/  LOP3.LUT R3, R16, UR10, RZ, 0x3c, !PT ;  /* 0x0000000a10037c12 */ /* 0x004fe4000f8e3cff */
[----:B------:R-:W-:Y:S02]  /*34c0*/  LOP3.LUT R6, R17, UR11, RZ, 0x3c, !PT ;  /* 0x0000000b11067c12 */ /* 0x000fe4000f8e3cff */
[----:B------:R-:W-:-:S04]  /*34d0*/  ISETP.GT.U32.AND P0, PT, R3, -0x1, PT ;  /* 0xffffffff0300780c */ /* 0x000fc80003f04070 */
        /* <DEDUP_REMOVED lines=30> */
.L_x_24540:
[----:B------:R-:W-:Y:S01]  /*36c0*/  IMAD.MOV.U32 R26, RZ, RZ, R16 ;  /* 0x000000ffff1a7224 */ /* 0x000fe200078e0010 */
[----:B------:R-:W-:Y:S01]  /*36d0*/  MOV R4, 0x3700 ;  /* 0x0000370000047802 */ /* 0x000fe20000000f00 */
[----:B------:R-:W-:-:S07]  /*36e0*/  IMAD.MOV.U32 R3, RZ, RZ, R17 ;  /* 0x000000ffff037224 */ /* 0x000fce00078e0011 */
[----:B-----5:R-:W-:Y:S05]  /*36f0*/  CALL.REL.NOINC `($__internal_29_$__cuda_sm20_div_s64) ;  /* 0x0000002400fc7944 */ /* 0x020fea0003c00000 */
        /* <DEDUP_REMOVED lines=9> */
.L_x_24541:
[----:B------:R-:W-:Y:S05]  /*3790*/  BSYNC.RECONVERGENT B1 ;  /* 0x0000000000017941 */ /* 0x000fea0003800200 */
.L_x_24539:
[----:B------:R-:W-:-:S04]  /*37a0*/  SEL R17, RZ, 0xffffffff, !P0 ;  /* 0xffffffffff117807 */ /* 0x000fc80004000000 */
[----:B------:R-:W-:-:S05]  /*37b0*/  IADD3 R16, P0, PT, R6, R17, RZ ;  /* 0x0000001106107210 */ /* 0x000fca0007f1e0ff */
[----:B------:R-:W-:Y:S01]  /*37c0*/  IMAD.X R17, R7, 0x1, R17, P0 ;  /* 0x0000000107117824 */ /* 0x000fe200000e0611 */
[----:B------:R-:W-:Y:S07]  /*37d0*/  BRA `(.L_x_24542) ;  /* 0x0000000000787947 */ /* 0x000fee0003800000 */
.L_x_24538:
        /* <DEDUP_REMOVED lines=24> */
.L_x_24543:
[----:B------:R-:W-:Y:S01]  /*3960*/  MOV R26, R16 ;  /* 0x00000010001a7202 */ /* 0x000fe20000000f00 */
[----:B------:R-:W-:Y:S01]  /*3970*/  IMAD.MOV.U32 R3, RZ, RZ, R17 ;  /* 0x000000ffff037224 */ /* 0x000fe200078e0011 */
[----:B------:R-:W-:-:S07]  /*3980*/  MOV R4, 0x39a0 ;  /* 0x000039a000047802 */ /* 0x000fce0000000f00 */
[----:B-----5:R-:W-:Y:S05]  /*3990*/  CALL.REL.NOINC `($__internal_29_$__cuda_sm20_div_s64) ;  /* 0x0000002400547944 */ /* 0x020fea0003c00000 */
[----:B------:R-:W-:Y:S02]  /*39a0*/  IMAD.MOV.U32 R16, RZ, RZ, R6 ;  /* 0x000000ffff107224 */ /* 0x000fe400078e0006 */
[----:B------:R-:W-:-:S07]  /*39b0*/  IMAD.MOV.U32 R17, RZ, RZ, R7 ;  /* 0x000000ffff117224 */ /* 0x000fce00078e0007 */
.L_x_24542:
[----:B------:R-:W-:Y:S05]  /*39c0*/  BSYNC.RECONVERGENT B0 ;  /* 0x0000000000007941 */ /* 0x000fea0003800200 */
.L_x_24537:
        /* <DEDUP_REMOVED lines=35> */
.L_x_24547:
[----:B------:R-:W-:Y:S01]  /*3c00*/  IMAD.MOV.U32 R26, RZ, RZ, R18 ;  /* 0x000000ffff1a7224 */ /* 0x000fe200078e0012 */
[----:B------:R-:W-:Y:S01]  /*3c10*/  MOV R4, 0x3c40 ;  /* 0x00003c4000047802 */ /* 0x000fe20000000f00 */
[----:B------:R-:W-:-:S07]  /*3c20*/  IMAD.MOV.U32 R3, RZ, RZ, R19 ;  /* 0x000000ffff037224 */ /* 0x000fce00078e0013 */
[----:B-----5:R-:W-:Y:S05]  /*3c30*/  CALL.REL.NOINC `($__internal_29_$__cuda_sm20_div_s64) ;  /* 0x0000002000ac7944 */ /* 0x020fea0003c00000 */
        /* <DEDUP_REMOVED lines=9> */
.L_x_24548:
[----:B------:R-:W-:Y:S05]  /*3cd0*/  BSYNC.RECONVERGENT B1 ;  /* 0x0000000000017941 */ /* 0x000fea0003800200 */
.L_x_24546:
[----:B------:R-:W-:-:S04]  /*3ce0*/  SEL R19, RZ, 0xffffffff, !P0 ;  /* 0xffffffffff137807 */ /* 0x000fc80004000000 */
[----:B------:R-:W-:-:S05]  /*3cf0*/  IADD3 R18, P0, PT, R6, R19, RZ ;  /* 0x0000001306127210 */ /* 0x000fca0007f1e0ff */
[----:B------:R-:W-:Y:S01]  /*3d00*/  IMAD.X R19, R7, 0x1, R19, P0 ;  /* 0x0000000107137824 */ /* 0x000fe200000e0613 */
[----:B------:R-:W-:Y:S07]  /*3d10*/  BRA `(.L_x_24549) ;  /* 0x0000000000787947 */ /* 0x000fee0003800000 */
.L_x_24545:
        /* <DEDUP_REMOVED lines=24> */
.L_x_24550:
[----:B------:R-:W-:Y:S01]  /*3ea0*/  IMAD.MOV.U32 R26, RZ, RZ, R18 ;  /* 0x000000ffff1a7224 */ /* 0x000fe200078e0012 */
[----:B------:R-:W-:Y:S02]  /*3eb0*/  MOV R3, R19 ;  /* 0x0000001300037202 */ /* 0x000fe40000000f00 */
[----:B------:R-:W-:-:S07]  /*3ec0*/  MOV R4, 0x3ee0 ;  /* 0x00003ee000047802 */ /* 0x000fce0000000f00 */
[----:B-----5:R-:W-:Y:S05]  /*3ed0*/  CALL.REL.NOINC `($__internal_29_$__cuda_sm20_div_s64) ;  /* 0x0000002000047944 */ /* 0x020fea0003c00000 */
[----:B------:R-:W-:Y:S02]  /*3ee0*/  IMAD.MOV.U32 R18, RZ, RZ, R6 ;  /* 0x000000ffff127224 */ /* 0x000fe400078e0006 */
[----:B------:R-:W-:-:S07]  /*3ef0*/  IMAD.MOV.U32 R19, RZ, RZ, R7 ;  /* 0x000000ffff137224 */ /* 0x000fce00078e0007 */
.L_x_24549:
[----:B------:R-:W-:Y:S05]  /*3f00*/  BSYNC.RECONVERGENT B0 ;  /* 0x0000000000007941 */ /* 0x000fea0003800200 */
.L_x_24544:
        /* <DEDUP_REMOVED lines=35> */
.L_x_24554:
[----:B------:R-:W-:Y:S01]  /*4140*/  MOV R26, R20 ;  /* 0x00000014001a7202 */ /* 0x000fe20000000f00 */
[----:B------:R-:W-:Y:S01]  /*4150*/  IMAD.MOV.U32 R3, RZ, RZ, R21 ;  /* 0x000000ffff037224 */ /* 0x000fe200078e0015 */
[----:B------:R-:W-:-:S07]  /*4160*/  MOV R4, 0x4180 ;  /* 0x0000418000047802 */ /* 0x000fce0000000f00 */
[----:B-----5:R-:W-:Y:S05]  /*4170*/  CALL.REL.NOINC `($__internal_29_$__cuda_sm20_div_s64) ;  /* 0x0000001c005c7944 */ /* 0x020fea0003c00000 */
        /* <DEDUP_REMOVED lines=9> */
.L_x_24555:
[----:B------:R-:W-:Y:S05]  /*4210*/  BSYNC.RECONVERGENT B1 ;  /* 0x0000000000017941 */ /* 0x000fea0003800200 */
.L_x_24553:
[----:B------:R-:W-:-:S04]  /*4220*/  SEL R21, RZ, 0xffffffff, !P0 ;  /* 0xffffffffff157807 */ /* 0x000fc80004000000 */
[----:B------:R-:W-:-:S04]  /*4230*/  IADD3 R20, P0, PT, R6, R21, RZ ;  /* 0x0000001506147210 */ /* 0x000fc80007f1e0ff */
[----:B------:R-:W-:Y:S01]  /*4240*/  IADD3.X R21, PT, PT, R7, R21, RZ, P0, !PT ;  /* 0x0000001507157210 */ /* 0x000fe200007fe4ff */
[----:B------:R-:W-:Y:S08]  /*4250*/  BRA `(.L_x_24556) ;  /* 0x0000000000787947 */ /* 0x000ff00003800000 */
.L_x_24552:
        /* <DEDUP_REMOVED lines=24> */
.L_x_24557:
[----:B------:R-:W-:Y:S01]  /*43e0*/  IMAD.MOV.U32 R26, RZ, RZ, R20 ;  /* 0x000000ffff1a7224 */ /* 0x000fe200078e0014 */
[----:B------:R-:W-:Y:S01]  /*43f0*/  MOV R4, 0x4420 ;  /* 0x0000442000047802 */ /* 0x000fe20000000f00 */
[----:B------:R-:W-:-:S07]  /*4400*/  IMAD.MOV.U32 R3, RZ, RZ, R21 ;  /* 0x000000ffff037224 */ /* 0x000fce00078e0015 */
[----:B-----5:R-:W-:Y:S05]  /*4410*/  CALL.REL.NOINC `($__internal_29_$__cuda_sm20_div_s64) ;  /* 0x0000001800b47944 */ /* 0x020fea0003c00000 */
[----:B------:R-:W-:Y:S01]  /*4420*/  MOV R20, R6 ;  /* 0x0000000600147202 */ /* 0x000fe20000000f00 */
[----:B------:R-:W-:-:S07]  /*4430*/  IMAD.MOV.U32 R21, RZ, RZ, R7 ;  /* 0x000000ffff157224 */ /* 0x000fce00078e0007 */
.L_x_24556:
[----:B------:R-:W-:Y:S05]  /*4440*/  BSYNC.RECONVERGENT B0 ;  /* 0x0000000000007941 */ /* 0x000fea0003800200 */
.L_x_24551:
        /* <DEDUP_REMOVED lines=35> */
.L_x_24561:
[----:B------:R-:W-:Y:S01]  /*4680*/  IMAD.MOV.U32 R26, RZ, RZ, R22 ;  /* 0x000000ffff1a7224 */ /* 0x000fe200078e0016 */
[----:B------:R-:W-:Y:S02]  /*4690*/  MOV R3, R23 ;  /* 0x0000001700037202 */ /* 0x000fe40000000f00 */
        /* <DEDUP_REMOVED lines=11> */
.L_x_24562:
[----:B------:R-:W-:Y:S05]  /*4750*/  BSYNC.RECONVERGENT B1 ;  /* 0x0000000000017941 */ /* 0x000fea0003800200 */
.L_x_24560:
[----:B------:R-:W-:-:S04]  /*4760*/  SEL R23, RZ, 0xffffffff, !P0 ;  /* 0xffffffffff177807 */ /* 0x000fc80004000000 */
[----:B------:R-:W-:-:S05]  /*4770*/  IADD3 R22, P0, PT, R6, R23, RZ ;  /* 0x0000001706167210 */ /* 0x000fca0007f1e0ff */
[----:B------:R-:W-:Y:S01]  /*4780*/  IMAD.X R23, R7, 0x1, R23, P0 ;  /* 0x0000000107177824 */ /* 0x000fe200000e0617 */
[----:B------:R-:W-:Y:S07]  /*4790*/  BRA `(.L_x_24563) ;  /* 0x0000000000787947 */ /* 0x000fee0003800000 */
.L_x_24559:
        /* <DEDUP_REMOVED lines=24> */
.L_x_24564:
[----:B------:R-:W-:Y:S01]  /*4920*/  IMAD.MOV.U32 R26, RZ, RZ, R22 ;  /* 0x000000ffff1a7224 */ /* 0x000fe200078e0016 */
[----:B------:R-:W-:Y:S01]  /*4930*/  MOV R4, 0x4960 ;  /* 0x0000496000047802 */ /* 0x000fe20000000f00 */
[----:B------:R-:W-:-:S07]  /*4940*/  IMAD.MOV.U32 R3, RZ, RZ, R23 ;  /* 0x000000ffff037224 */ /* 0x000fce00078e0017 */
[----:B-----5:R-:W-:Y:S05]  /*4950*/  CALL.REL.NOINC `($__internal_29_$__cuda_sm20_div_s64) ;  /* 0x0000001400647944 */ /* 0x020fea0003c00000 */
[----:B------:R-:W-:Y:S01]  /*4960*/  IMAD.MOV.U32 R22, RZ, RZ, R6 ;  /* 0x000000ffff167224 */ /* 0x000fe200078e0006 */
[----:B------:R-:W-:-:S07]  /*4970*/  MOV R23, R7 ;  /* 0x0000000700177202 */ /* 0x000fce0000000f00 */
.L_x_24563:
[----:B------:R-:W-:Y:S05]  /*4980*/  BSYNC.RECONVERGENT B0 ;  /* 0x0000000000007941 */ /* 0x000fea0003800200 */
.L_x_24558:
        /* <DEDUP_REMOVED lines=35> */
.L_x_24568:
[----:B------:R-:W-:Y:S01]  /*4bc0*/  IMAD.MOV.U32 R26, RZ, RZ, R8 ;  /* 0x000000ffff1a7224 */ /* 0x000fe200078e0008 */
[----:B------:R-:W-:Y:S02]  /*4bd0*/  MOV R3, R9 ;  /* 0x0000000900037202 */ /* 0x000fe40000000f00 */
[----:B------:R-:W-:-:S07]  /*4be0*/  MOV R4, 0x4c00 ;  /* 0x00004c0000047802 */ /* 0x000fce0000000f00 */
[----:B------:R-:W-:Y:S05]  /*4bf0*/  CALL.REL.NOINC `($__internal_29_$__cuda_sm20_div_s64) ;  /* 0x0000001000bc7944 */ /* 0x000fea0003c00000 */
        /* <DEDUP_REMOVED lines=9> */
.L_x_24569:
[----:B------:R-:W-:Y:S05]  /*4c90*/  BSYNC.RECONVERGENT B1 ;  /* 0x0000000000017941 */ /* 0x000fea0003800200 */
.L_x_24567:
[----:B------:R-:W-:-:S04]  /*4ca0*/  SEL R9, RZ, 0xffffffff, !P0 ;  /* 0xffffffffff097807 */ /* 0x000fc80004000000 */
[----:B------:R-:W-:-:S04]  /*4cb0*/  IADD3 R8, P0, PT, R6, R9, RZ ;  /* 0x0000000906087210 */ /* 0x000fc80007f1e0ff */
[----:B------:R-:W-:Y:S01]  /*4cc0*/  IADD3.X R9, PT, PT, R7, R9, RZ, P0, !PT ;  /* 0x0000000907097210 */ /* 0x000fe200007fe4ff */
[----:B------:R-:W-:Y:S08]  /*4cd0*/  BRA `(.L_x_24570) ;  /* 0x0000000000787947 */ /* 0x000ff00003800000 */
.L_x_24566:
        /* <DEDUP_REMOVED lines=24> */
.L_x_24571:
[----:B------:R-:W-:Y:S01]  /*4e60*/  IMAD.MOV.U32 R26, RZ, RZ, R8 ;  /* 0x000000ffff1a7224 */ /* 0x000fe200078e0008 */
[----:B------:R-:W-:Y:S01]  /*4e70*/  MOV R4, 0x4ea0 ;  /* 0x00004ea000047802 */ /* 0x000fe20000000f00 */
[----:B------:R-:W-:-:S07]  /*4e80*/  IMAD.MOV.U32 R3, RZ, RZ, R9 ;  /* 0x000000ffff037224 */ /* 0x000fce00078e0009 */
[----:B------:R-:W-:Y:S05]  /*4e90*/  CALL.REL.NOINC `($__internal_29_$__cuda_sm20_div_s64) ;  /* 0x0000001000147944 */ /* 0x000fea0003c00000 */
[----:B------:R-:W-:Y:S01]  /*4ea0*/  MOV R8, R6 ;  /* 0x0000000600087202 */ /* 0x000fe20000000f00 */
[----:B------:R-:W-:-:S07]  /*4eb0*/  IMAD.MOV.U32 R9, RZ, RZ, R7 ;  /* 0x000000ffff097224 */ /* 0x000fce00078e0007 */
.L_x_24570:
[----:B------:R-:W-:Y:S05]  /*4ec0*/  BSYNC.RECONVERGENT B0 ;  /* 0x0000000000007941 */ /* 0x000fea0003800200 */
.L_x_24565:
        /* <DEDUP_REMOVED lines=35> */
.L_x_24575:
        /* <DEDUP_REMOVED lines=13> */
.L_x_24576:
[----:B------:R-:W-:Y:S05]  /*51d0*/  BSYNC.RECONVERGENT B1 ;  /* 0x0000000000017941 */ /* 0x000fea0003800200 */
.L_x_24574:
[----:B------:R-:W-:-:S04]  /*51e0*/  SEL R11, RZ, 0xffffffff, !P0 ;  /* 0xffffffffff0b7807 */ /* 0x000fc80004000000 */
[----:B------:R-:W-:-:S04]  /*51f0*/  IADD3 R10, P0, PT, R6, R11, RZ ;  /* 0x0000000b060a7210 */ /* 0x000fc80007f1e0ff */
[----:B------:R-:W-:Y:S01]  /*5200*/  IADD3.X R11, PT, PT, R7, R11, RZ, P0, !PT ;  /* 0x0000000b070b7210 */ /* 0x000fe200007fe4ff */
[----:B------:R-:W-:Y:S08]  /*5210*/  BRA `(.L_x_24577) ;  /* 0x0000000000787947 */ /* 0x000ff00003800000 */
.L_x_24573:
        /* <DEDUP_REMOVED lines=24> */
.L_x_24578:
[----:B------:R-:W-:Y:S01]  /*53a0*/  IMAD.MOV.U32 R26, RZ, RZ, R10 ;  /* 0x000000ffff1a7224 */ /* 0x000fe200078e000a */
[----:B------:R-:W-:Y:S01]  /*53b0*/  MOV R4, 0x53e0 ;  /* 0x000053e000047802 */ /* 0x000fe20000000f00 */
[----:B------:R-:W-:-:S07]  /*53c0*/  IMAD.MOV.U32 R3, RZ, RZ, R11 ;  /* 0x000000ffff037224 */ /* 0x000fce00078e000b */
[----:B------:R-:W-:Y:S05]  /*53d0*/  CALL.REL.NOINC `($__internal_29_$__cuda_sm20_div_s64) ;  /* 0x0000000800c47944 */ /* 0x000fea0003c00000 */
[----:B------:R-:W-:Y:S01]  /*53e0*/  MOV R10, R6 ;  /* 0x00000006000a7202 */ /* 0x000fe20000000f00 */
[----:B------:R-:W-:-:S07]  /*53f0*/  IMAD.MOV.U32 R11, RZ, RZ, R7 ;  /* 0x000000ffff0b7224 */ /* 0x000fce00078e0007 */
.L_x_24577:
[----:B------:R-:W-:Y:S05]  /*5400*/  BSYNC.RECONVERGENT B0 ;  /* 0x0000000000007941 */ /* 0x000fea0003800200 */
.L_x_24572:
        /* <DEDUP_REMOVED lines=35> */
.L_x_24582:
        /* <DEDUP_REMOVED lines=13> */
.L_x_24583:
[----:B------:R-:W-:Y:S05]  /*5710*/  BSYNC.RECONVERGENT B1 ;  /* 0x0000000000017941 */ /* 0x000fea0003800200 */
.L_x_24581:
[----:B------:R-:W-:-:S04]  /*5720*/  SEL R13, RZ, 0xffffffff, !P0 ;  /* 0xffffffffff0d7807 */ /* 0x000fc80004000000 */
[----:B------:R-:W-:-:S04]  /*5730*/  IADD3 R12, P0, PT, R6, R13, RZ ;  /* 0x0000000d060c7210 */ /* 0x000fc80007f1e0ff */
[----:B------:R-:W-:Y:S01]  /*5740*/  IADD3.X R13, PT, PT, R7, R13, RZ, P0, !PT ;  /* 0x0000000d070d7210 */ /* 0x000fe200007fe4ff */
[----:B------:R-:W-:Y:S08]  /*5750*/  BRA `(.L_x_24584) ;  /* 0x0000000000787947 */ /* 0x000ff00003800000 */
.L_x_24580:
        /* <DEDUP_REMOVED lines=24> */
.L_x_24585:
[----:B------:R-:W-:Y:S01]  /*58e0*/  IMAD.MOV.U32 R26, RZ, RZ, R12 ;  /* 0x000000ffff1a7224 */ /* 0x000fe200078e000c */
[----:B------:R-:W-:Y:S01]  /*58f0*/  MOV R4, 0x5920 ;  /* 0x0000592000047802 */ /* 0x000fe20000000f00 */
[----:B------:R-:W-:-:S07]  /*5900*/  IMAD.MOV.U32 R3, RZ, RZ, R13 ;  /* 0x000000ffff037224 */ /* 0x000fce00078e000d */
[----:B------:R-:W-:Y:S05]  /*5910*/  CALL.REL.NOINC `($__internal_29_$__cuda_sm20_div_s64) ;  /* 0x0000000400747944 */ /* 0x000fea0003c00000 */
[----:B------:R-:W-:Y:S01]  /*5920*/  MOV R12, R6 ;  /* 0x00000006000c7202 */ /* 0x000fe20000000f00 */
[----:B------:R-:W-:-:S07]  /*5930*/  IMAD.MOV.U32 R13, RZ, RZ, R7 ;  /* 0x000000ffff0d7224 */ /* 0x000fce00078e0007 */
.L_x_24584:
[----:B------:R-:W-:Y:S05]  /*5940*/  BSYNC.RECONVERGENT B0 ;  /* 0x0000000000007941 */ /* 0x000fea0003800200 */
.L_x_24579:
        /* <DEDUP_REMOVED lines=35> */
.L_x_24589:
        /* <DEDUP_REMOVED lines=13> */
.L_x_24590:
[----:B------:R-:W-:Y:S05]  /*5c50*/  BSYNC.RECONVERGENT B1 ;  /* 0x0000000000017941 */ /* 0x000fea0003800200 */
.L_x_24588:
[----:B------:R-:W-:-:S04]  /*5c60*/  SEL R15, RZ, 0xffffffff, !P0 ;  /* 0xffffffffff0f7807 */ /* 0x000fc80004000000 */
[----:B------:R-:W-:-:S04]  /*5c70*/  IADD3 R14, P0, PT, R6, R15, RZ ;  /* 0x0000000f060e7210 */ /* 0x000fc80007f1e0ff */
[----:B------:R-:W-:Y:S01]  /*5c80*/  IADD3.X R15, PT, PT, R7, R15, RZ, P0, !PT ;  /* 0x0000000f070f7210 */ /* 0x000fe200007fe4ff */
[----:B------:R-:W-:Y:S08]  /*5c90*/  BRA `(.L_x_24591) ;  /* 0x0000000000787947 */ /* 0x000ff00003800000 */
.L_x_24587:
        /* <DEDUP_REMOVED lines=24> */
.L_x_24592:
[----:B------:R-:W-:Y:S01]  /*5e20*/  IMAD.MOV.U32 R26, RZ, RZ, R14 ;  /* 0x000000ffff1a7224 */ /* 0x000fe200078e000e */
[----:B------:R-:W-:Y:S01]  /*5e30*/  MOV R4, 0x5e60 ;  /* 0x00005e6000047802 */ /* 0x000fe20000000f00 */
[----:B------:R-:W-:-:S07]  /*5e40*/  IMAD.MOV.U32 R3, RZ, RZ, R15 ;  /* 0x000000ffff037224 */ /* 0x000fce00078e000f */
[----:B------:R-:W-:Y:S05]  /*5e50*/  CALL.REL.NOINC `($__internal_29_$__cuda_sm20_div_s64) ;  /* 0x0000000000247944 */ /* 0x000fea0003c00000 */
[----:B------:R-:W-:Y:S01]  /*5e60*/  MOV R14, R6 ;  /* 0x00000006000e7202 */ /* 0x000fe20000000f00 */
[----:B------:R-:W-:-:S07]  /*5e70*/  IMAD.MOV.U32 R15, RZ, RZ, R7 ;  /* 0x000000ffff0f7224 */ /* 0x000fce00078e0007 */
.L_x_24591:
[----:B------:R-:W-:Y:S05]  /*5e80*/  BSYNC.RECONVERGENT B0 ;  /* 0x0000000000007941 */ /* 0x000fea0003800200 */
.L_x_24586:
[----:B------:R-:W0:Y:S02]  /*5e90*/  LDC.64 R4, c[0x0][0x398] ;  /* 0x0000e600ff047b82 */ /* 0x000e240000000a00 */
[----:B0-----:R-:W-:-:S04]  /*5ea0*/  IMAD.WIDE.U32 R4, R0, 0x8, R4 ;  /* 0x0000000800047825 */ /* 0x001fc800078e0004 */
[----:B------:R-:W-:-:S05]  /*5eb0*/  IMAD.WIDE.U32 R4, R2, 0x20, R4 ;  /* 0x0000002002047825 */ /* 0x000fca00078e0004 */
[----:B------:R-:W-:Y:S04]  /*5ec0*/  STG.E.ENL2.256 desc[UR6][R4.64], R16, R20 ;  /* 0xf80000100414797f */ /* 0x000fe8000f121806 */
[----:B------:R-:W-:Y:S01]  /*5ed0*/  STG.E.ENL2.256 desc[UR6][R4.64+0x1000], R8, R12 ;  /* 0xf8008008040c797f */ /* 0x000fe2000f121806 */
[----:B------:R-:W-:Y:S05]  /*5ee0*/  EXIT ;  /* 0x000000000000794d */ /* 0x000fea0003800000 */
        .weak           $__internal_29_$__cuda_sm20_div_s64
        .type           $__internal_29_$__cuda_sm20_div_s64,@function
        .size           $__internal_29_$__cuda_sm20_div_s64,(.L_x_32780 - $__internal_29_$__cuda_sm20_div_s64)
$__internal_29_$__cuda_sm20_div_s64:
        /* <DEDUP_REMOVED lines=85> */
[----:B------:R-:W-:Y:S06]  /*6440*/  RET.REL.NODEC R4 `(_ZN2at6native29vectorized_elementwise_kernelILi4ENS0_13BUnaryFunctorIlllZZZNS0_15binary_internal21div_floor_kernel_cudaERNS_18TensorIteratorBaseEENKUlvE_clEvENKUlvE2_clEvEUlllE_EESt5arrayIPcLm2EEEEviT0_T1_) ;  /* 0xffffff9804ec7950 */ /* 0x000fec0003c3ffff */
.L_x_24593:
        /* <DEDUP_REMOVED lines=11> */
.L_x_32780:


//--------------------- .text._ZN2at6native29vectorized_elementwise_kernelILi8ENS0_13BUnaryFunctorIlllZZZNS0_15binary_internal21div_floor_kernel_cudaERNS_18TensorIteratorBaseEENKUlvE_clEvENKUlvE2_clEvEUlllE_EESt5arrayIPcLm2EEEEviT0_T1_ --------------------------
	.section	.text._ZN2at6native29vectorized_elementwise_kernelILi8ENS0_13BUnaryFunctorIlllZZZNS0_15binary_internal21div_floor_kernel_cudaERNS_18TensorIteratorBaseEENKUlvE_clEvENKUlvE2_clEvEUlllE_EESt5arrayIPcLm2EEEEviT0_T1_,"ax",@progbits
	.align	128
        .global         _ZN2at6native29vectorized_elementwise_kernelILi8ENS0_13BUnaryFunctorIlllZZZNS0_15binary_internal21div_floor_kernel_cudaERNS_18TensorIteratorBaseEENKUlvE_clEvENKUlvE2_clEvEUlllE_EESt5arrayIPcLm2EEEEviT0_T1_
        .type           _ZN2at6native29vectorized_elementwise_kernelILi8ENS0_13BUnaryFunctorIlllZZZNS0_15binary_internal21div_floor_kernel_cudaERNS_18TensorIteratorBaseEENKUlvE_clEvENKUlvE2_clEvEUlllE_EESt5arrayIPcLm2EEEEviT0_T1_,@function
        .size           _ZN2at6native29vectorized_elementwise_kernelILi8ENS0_13BUnaryFunctorIlllZZZNS0_15binary_internal21div_floor_kernel_cudaERNS_18TensorIteratorBaseEENKUlvE_clEvENKUlvE2_clEvEUlllE_EESt5arrayIPcLm2EEEEviT0_T1_,(.L_x_32969 - _ZN2at6native29vectorized_elementwise_kernelILi8ENS0_13BUnaryFunctorIlllZZZNS0_15binary_internal21div_floor_kernel_cudaERNS_18TensorIteratorBaseEENKUlvE_clEvENKUlvE2_clEvEUlllE_EESt5arrayIPcLm2EEEEviT0_T1_)
        .other          _ZN2at6native29vectorized_elementwise_kernelILi8ENS0_13BUnaryFunctorIlllZZZNS0_15binary_internal21div_floor_kernel_cudaERNS_18TensorIteratorBaseEENKUlvE_clEvENKUlvE2_clEvEUlllE_EESt5arrayIPcLm2EEEEviT0_T1_,@"STO_CUDA_ENTRY STV_DEFAULT"
_ZN2at6native29vectorized_elementwise_kernelILi8ENS0_13BUnaryFunctorIlllZZZNS0_15binary_internal21div_floor_kernel_cudaERNS_18TensorIteratorBaseEENKUlvE_clEvENKUlvE2_clEvEUlllE_EESt5arrayIPcLm2EEEEviT0_T1_:
.text._ZN2at6native29vectorized_elementwise_kernelILi8ENS0_13BUnaryFunctorIlllZZZNS0_15binary_internal21div_floor_kernel_cudaERNS_18TensorIteratorBaseEENKUlvE_clEvENKUlvE2_clEvEUlllE_EESt5arrayIPcLm2EEEEviT0_T1_:
[----:B------:R-:W-:Y:S01]  /*0000*/  LDC R1, c[0x0][0x37c] ;  /* 0x0000df00ff017b82 */ /* 0x000fe20000000800 */
[----:B------:R-:W-:Y:S05]  /*0010*/  EXIT ;  /* 0x000000000000794d */ /* 0x000fea0003800000 */
.L_x_24594:
        /* <DEDUP_REMOVED lines=14> */
.L_x_32969:


//--------------------- .text._ZN2at6native18elementwise_kernelILi128ELi4EZNS0_15gpu_kernel_implINS0_13AUnaryFunctorIlllZZZNS0_15binary_internal21div_floor_kernel_cudaERNS_18TensorIteratorBaseEENKUlvE_clEvENKUlvE2_clEvEUlllE_EEEEvS6_RKT_EUliE_EEviT1_ --------------------------
	.section	.text._ZN2at6native18elementwise_kernelILi128ELi4EZNS0_15gpu_kernel_implINS0_13AUnaryFunctorIlllZZZNS0_15binary_internal21div_floor_kernel_cudaERNS_18TensorIteratorBaseEENKUlvE_clEvENKUlvE2_clEvEUlllE_EEEEvS6_RKT_EUliE_EEviT1_,"ax",@progbits
	.align	128
        .global         _ZN2at6native18elementwise_kernelILi128ELi4EZNS0_15gpu_kernel_implINS0_13AUnaryFunctorIlllZZZNS0_15binary_internal21div_floor_kernel_cudaERNS_18TensorIteratorBaseEENKUlvE_clEvENKUlvE2_clEvEUlllE_EEEEvS6_RKT_EUliE_EEviT1_
        .type           _ZN2at6native18elementwise_kernelILi128ELi4EZNS0_15gpu_kernel_implINS0_13AUnaryFunctorIlllZZZNS0_15binary_internal21div_floor_kernel_cudaERNS_18TensorIteratorBaseEENKUlvE_clEvENKUlvE2_clEvEUlllE_EEEEvS6_RKT_EUliE_EEviT1_,@function
        .size           _ZN2at6native18elementwise_kernelILi128ELi4EZNS0_15gpu_kernel_implINS0_13AUnaryFunctorIlllZZZNS0_15binary_internal21div_floor_kernel_cudaERNS_18TensorIteratorBaseEENKUlvE_clEvENKUlvE2_clEvEUlllE_EEEEvS6_RKT_EUliE_EEviT1_,(.L_x_32781 - _ZN2at6native18elementwise_kernelILi128ELi4EZNS0_15gpu_kernel_implINS0_13AUnaryFunctorIlllZZZNS0_15binary_internal21div_floor_kernel_cudaERNS_18TensorIteratorBaseEENKUlvE_clEvENKUlvE2_clEvEUlllE_EEEEvS6_RKT_EUliE_EEviT1_)
        .other          _ZN2at6native18elementwise_kernelILi128ELi4EZNS0_15gpu_kernel_implINS0_13AUnaryFunctorIlllZZZNS0_15binary_internal21div_floor_kernel_cudaERNS_18TensorIteratorBaseEENKUlvE_clEvENKUlvE2_clEvEUlllE_EEEEvS6_RKT_EUliE_EEviT1_,@"STO_CUDA_ENTRY STV_DEFAULT"
_ZN2at6native18elementwise_kernelILi128ELi4EZNS0_15gpu_kernel_implINS0_13AUnaryFunctorIlllZZZNS0_15binary_internal21div_floor_kernel_cudaERNS_18TensorIteratorBaseEENKUlvE_clEvENKUlvE2_clEvEUlllE_EEEEvS6_RKT_EUliE_EEviT1_:
.text._ZN2at6native18elementwise_kernelILi128ELi4EZNS0_15gpu_kernel_implINS0_13AUnaryFunctorIlllZZZNS0_15binary_internal21div_floor_kernel_cudaERNS_18TensorIteratorBaseEENKUlvE_clEvENKUlvE2_clEvEUlllE_EEEEvS6_RKT_EUliE_EEviT1_:
        /* <DEDUP_REMOVED lines=320> */
.L_x_24597:
        /* <DEDUP_REMOVED lines=17> */
.L_x_24601:
[----:B------:R4:W5:Y:S01]  /*1510*/  LDG.E.U8 R10, desc[UR36][R2.64] ;  /* 0x00000024020a7981 */ /* 0x000962000c1e1100 */
[----:B------:R-:W-:Y:S01]  /*1520*/  IMAD.MOV.U32 R11, RZ, RZ, RZ ;  /* 0x000000ffff0b7224 */ /* 0x000fe200078e00ff */
[----:B------:R-:W-:Y:S06]  /*1530*/  BRA `(.L_x_24603) ;  /* 0x0000000c00407947 */ /* 0x000fec0003800000 */
.L_x_24600:
        /* <DEDUP_REMOVED lines=8> */
.L_x_24605:
[----:B------:R-:W2:Y:S02]  /*15c0*/  LDG.E R10, desc[UR36][R2.64] ;  /* 0x00000024020a7981 */ /* 0x000ea4000c1e1900 */
[----:B--2---:R-:W-:Y:S01]  /*15d0*/  SHF.R.S32.HI R11, RZ, 0x1f, R10 ;  /* 0x0000001fff0b7819 */ /* 0x004fe2000001140a */
[----:B------:R-:W-:Y:S06]  /*15e0*/  BRA `(.L_x_24603) ;  /* 0x0000000c00147947 */ /* 0x000fec0003800000 */
.L_x_24604:
[----:B------:R-:W2:Y:S02]  /*15f0*/  LDG.E.S16 R10, desc[UR36][R2.64] ;  /* 0x00000024020a7981 */ /* 0x000ea4000c1e1700 */
[----:B--2---:R-:W-:Y:S01]  /*1600*/  SHF.R.S32.HI R11, RZ, 0x1f, R10 ;  /* 0x0000001fff0b7819 */ /* 0x004fe2000001140a */
[----:B------:R-:W-:Y:S06]  /*1610*/  BRA `(.L_x_24603) ;  /* 0x0000000c00087947 */ /* 0x000fec0003800000 */
.L_x_24599:
        /* <DEDUP_REMOVED lines=9> */
.L_x_24607:
[----:B------:R-:W2:Y:S02]  /*16b0*/  LDG.E.U16 R2, desc[UR36][R2.64] ;  /* 0x0000002402027981 */ /* 0x000ea4000c1e1500 */
[----:B--2---:R-:W-:-:S06]  /*16c0*/  HADD2.F32 R10, -RZ, R2.H0_H0 ;  /* 0x20000002ff0a7230 */ /* 0x004fcc0000004100 */
[----:B------:R-:W3:Y:S02]  /*16d0*/  F2I.S64.TRUNC R10, R10 ;  /* 0x0000000a000a7311 */ /* 0x000ee4000020d900 */
[----:B---3--:R-:W-:Y:S05]  /*16e0*/  BRA `(.L_x_24603) ;  /* 0x0000000800d47947 */ /* 0x008fea0003800000 */
.L_x_24606:
        /* <DEDUP_REMOVED lines=9> */
.L_x_24609:
[----:B------:R-:W2:Y:S02]  /*1780*/  LDG.E.U16 R2, desc[UR36][R2.64] ;  /* 0x0000002402027981 */ /* 0x000ea4000c1e1500 */
[----:B--2---:R-:W-:-:S06]  /*1790*/  HADD2.F32 R10, -RZ, R2.H0_H0 ;  /* 0x20000002ff0a7230 */ /* 0x004fcc0000004100 */
[----:B------:R-:W3:Y:S02]  /*17a0*/  F2I.S64.TRUNC R10, R10 ;  /* 0x0000000a000a7311 */ /* 0x000ee4000020d900 */
[----:B---3--:R-:W-:Y:S05]  /*17b0*/  BRA `(.L_x_24603) ;  /* 0x0000000800a07947 */ /* 0x008fea0003800000 */
.L_x_24608:
[----:B------:R-:W2:Y:S02]  /*17c0*/  LDG.E.64 R2, desc[UR36][R2.64] ;  /* 0x0000002402027981 */ /* 0x000ea4000c1e1b00 */
[----:B--2---:R3:W4:Y:S02]  /*17d0*/  F2I.S64.F64.TRUNC R10, R2 ;  /* 0x00000002000a7311 */ /* 0x004724000030d900 */
[----:B---34-:R-:W-:Y:S05]  /*17e0*/  BRA `(.L_x_24603) ;  /* 0x0000000800947947 */ /* 0x018fea0003800000 */
.L_x_24598:
        /* <DEDUP_REMOVED lines=11> */
[----:B------:R-:W-:Y:S01]  /*18a0*/  SEL R10, RZ, 0x1, !P0 ;  /* 0x00000001ff0a7807 */ /* 0x000fe20004000000 */
[----:B------:R-:W-:Y:S08]  /*18b0*/  BRA `(.L_x_24603) ;  /* 0x0000000800607947 */ /* 0x000ff00003800000 */
.L_x_24612:
[----:B------:R-:W2:Y:S02]  /*18c0*/  LDG.E.64 R2, desc[UR36][R2.64] ;  /* 0x0000002402027981 */ /* 0x000ea4000c1e1b00 */
[----:B--2---:R3:W4:Y:S02]  /*18d0*/  F2I.S64.F64.TRUNC R10, R2 ;  /* 0x00000002000a7311 */ /* 0x004724000030d900 */
[----:B---34-:R-:W-:Y:S05]  /*18e0*/  BRA `(.L_x_24603) ;  /* 0x0000000800547947 */ /* 0x018fea0003800000 */
.L_x_24611:
        /* <DEDUP_REMOVED lines=26> */
.L_x_24614:
        /* <DEDUP_REMOVED lines=13> */
.L_x_24613:
[----:B------:R-:W2:Y:S02]  /*1b60*/  LDG.E.U16 R10, desc[UR36][R2.64] ;  /* 0x00000024020a7981 */ /* 0x000ea4000c1e1500 */
[----:B--2---:R-:W-:-:S06]  /*1b70*/  IMAD.U32 R10, R10, 0x10000, RZ ;  /* 0x000100000a0a7824 */ /* 0x004fcc00078e00ff */
[----:B------:R-:W3:Y:S02]  /*1b80*/  F2I.S64.TRUNC R10, R10 ;  /* 0x0000000a000a7311 */ /* 0x000ee4000020d900 */
[----:B---3--:R-:W-:Y:S05]  /*1b90*/  BRA `(.L_x_24603) ;  /* 0x0000000400a87947 */ /* 0x008fea0003800000 */
.L_x_24610:
        /* <DEDUP_REMOVED lines=11> */
.L_x_24617:
        /* <DEDUP_REMOVED lines=21> */
.L_x_24621:
[----:B------:R-:W-:Y:S05]  /*1da0*/  BSYNC.RECONVERGENT B1 ;  /* 0x0000000000017941 */ /* 0x000fea0003800200 */
.L_x_24620:
[----:B------:R-:W-:Y:S01]  /*1db0*/  IMAD.SHL.U32 R0, R0, 0x100000, RZ ;  /* 0x0010000000007824 */ /* 0x000fe200078e00ff */
[----:B------:R-:W-:-:S04]  /*1dc0*/  LEA R2, R2, 0x3b800000, 0x17 ;  /* 0x3b80000002027811 */ /* 0x000fc800078eb8ff */
[----:B------:R-:W-:-:S07]  /*1dd0*/  LOP3.LUT R10, R2, R0, R7, 0xfe, !PT ;  /* 0x00000000020a7212 */ /* 0x000fce00078efe07 */
.L_x_24619:
[----:B------:R-:W-:Y:S05]  /*1de0*/  BSYNC.RECONVERGENT B0 ;  /* 0x0000000000007941 */ /* 0x000fea0003800200 */
.L_x_24618:
[----:B------:R-:W1:Y:S02]  /*1df0*/  F2I.S64.TRUNC R10, R10 ;  /* 0x0000000a000a7311 */ /* 0x000e64000020d900 */
[----:B-1----:R-:W-:Y:S05]  /*1e00*/  BRA `(.L_x_24603) ;  /* 0x00000004000c7947 */ /* 0x002fea0003800000 */
.L_x_24616:
        /* <DEDUP_REMOVED lines=21> */
.L_x_24625:
[----:B------:R-:W-:Y:S05]  /*1f60*/  BSYNC.RECONVERGENT B1 ;  /* 0x0000000000017941 */ /* 0x000fea0003800200 */
.L_x_24624:
[----:B------:R-:W-:Y:S02]  /*1f70*/  SHF.L.U32 R0, R0, 0x15, RZ ;  /* 0x0000001500007819 */ /* 0x000fe400000006ff */
[----:B------:R-:W-:-:S04]  /*1f80*/  LEA R2, R2, 0x37800000, 0x17 ;  /* 0x3780000002027811 */ /* 0x000fc800078eb8ff */
[----:B------:R-:W-:-:S07]  /*1f90*/  LOP3.LUT R10, R2, R0, R7, 0xfe, !PT ;  /* 0x00000000020a7212 */ /* 0x000fce00078efe07 */
.L_x_24623:
[----:B------:R-:W-:Y:S05]  /*1fa0*/  BSYNC.RECONVERGENT B0 ;  /* 0x0000000000007941 */ /* 0x000fea0003800200 */
.L_x_24622:
[----:B------:R-:W1:Y:S02]  /*1fb0*/  F2I.S64.TRUNC R10, R10 ;  /* 0x0000000a000a7311 */ /* 0x000e64000020d900 */
[----:B-1----:R-:W-:Y:S05]  /*1fc0*/  BRA `(.L_x_24603) ;  /* 0x00000000009c7947 */ /* 0x002fea0003800000 */
.L_x_24615:
[----:B------:R-:W-:-:S09]  /*1fd0*/  UISETP.NE.AND UP0, UPT, UR4, 0x1c, UPT ;  /* 0x0000001c0400788c */ /* 0x000fd2000bf05270 */
[----:B------:R-:W-:Y:S05]  /*1fe0*/  BRA.U !UP0, `(.L_x_24626) ;  /* 0x00000001088c7547 */ /* 0x000fea000b800000 */
[----:B------:R-:W-:-:S09]  /*1ff0*/  UISETP.NE.AND UP0, UPT, UR4, 0x1d, UPT ;  /* 0x0000001d0400788c */ /* 0x000fd2000bf05270 */
[----:B------:R-:W-:Y:S05]  /*2000*/  BRA.U !UP0, `(.L_x_24627) ;  /* 0x00000001087c7547 */ /* 0x000fea000b800000 */
[----:B------:R-:W-:-:S09]  /*2010*/  UISETP.NE.AND UP0, UPT, UR4, 0x2c, UPT ;  /* 0x0000002c0400788c */ /* 0x000fd2000bf05270 */
[----:B------:R-:W-:Y:S05]  /*2020*/  BRA.U !UP0, `(.L_x_24628) ;  /* 0x0000000108487547 */ /* 0x000fea000b800000 */
.L_x_24602:
        /* <DEDUP_REMOVED lines=16> */
.L_x_24629:
[----:B------:R-:W-:Y:S01]  /*2130*/  CS2R R10, SRZ ;  /* 0x00000000000a7805 */ /* 0x000fe2000001ff00 */
[----:B------:R-:W-:Y:S06]  /*2140*/  BRA `(.L_x_24603) ;  /* 0x00000000003c7947 */ /* 0x000fec0003800000 */
.L_x_24628:
        /* <DEDUP_REMOVED lines=8> */
.L_x_24631:
[----:B------:R-:W-:Y:S05]  /*21d0*/  BSYNC.RECONVERGENT B0 ;  /* 0x0000000000007941 */ /* 0x000fea0003800200 */
.L_x_24630:
[----:B------:R-:W2:Y:S02]  /*21e0*/  F2I.S64.TRUNC R10, R10 ;  /* 0x0000000a000a7311 */ /* 0x000ea4000020d900 */
[----:B--2---:R-:W-:Y:S05]  /*21f0*/  BRA `(.L_x_24603) ;  /* 0x0000000000107947 */ /* 0x004fea0003800000 */
.L_x_24627:
[----:B------:R2:W5:Y:S01]  /*2200*/  LDG.E.64 R10, desc[UR36][R2.64] ;  /* 0x00000024020a7981 */ /* 0x000562000c1e1b00 */
[----:B------:R-:W-:Y:S05]  /*2210*/  BRA `(.L_x_24603) ;  /* 0x0000000000087947 */ /* 0x000fea0003800000 */
.L_x_24626:
[----:B------:R1:W5:Y:S01]  /*2220*/  LDG.E R10, desc[UR36][R2.64] ;  /* 0x00000024020a7981 */ /* 0x000362000c1e1900 */
[----:B------:R-:W-:-:S07]  /*2230*/  IMAD.MOV.U32 R11, RZ, RZ, RZ ;  /* 0x000000ffff0b7224 */ /* 0x000fce00078e00ff */
.L_x_24603:
        /* <DEDUP_REMOVED lines=36> */
.L_x_24635:
[----:B------:R-:W-:Y:S01]  /*2480*/  MOV R0, R10 ;  /* 0x0000000a00007202 */ /* 0x000fe20000000f00 */
[----:B------:R-:W-:Y:S01]  /*2490*/  IMAD.MOV.U32 R9, RZ, RZ, R11 ;  /* 0x000000ffff097224 */ /* 0x000fe200078e000b */
[----:B------:R-:W-:-:S07]  /*24a0*/  MOV R8, 0x24c0 ;  /* 0x000024c000087802 */ /* 0x000fce0000000f00 */
[----:B------:R-:W-:Y:S05]  /*24b0*/  CALL.REL.NOINC `($__internal_30_$__cuda_sm20_div_s64) ;  /* 0x000000ac00e87944 */ /* 0x000fea0003c00000 */
[----:B------:R-:W0:Y:S01]  /*24c0*/  LDCU.64 UR4, c[0x0][0x598] ;  /* 0x0000b300ff0477ac */ /* 0x000e220008000a00 */
[----:B------:R-:W-:Y:S01]  /*24d0*/  IADD3 R9, P0, PT, RZ, -R0, RZ ;  /* 0x80000000ff097210 */ /* 0x000fe20007f1e0ff */
[----:B------:R-:W-:-:S04]  /*24e0*/  IMAD.MOV.U32 R2, RZ, RZ, R0 ;  /* 0x000000ffff027224 */ /* 0x000fc800078e0000 */
[----:B------:R-:W-:-:S04]  /*24f0*/  IMAD.X R7, RZ, RZ, ~R3, P0 ;  /* 0x000000ffff077224 */ /* 0x000fc800000e0e03 */
[----:B------:R-:W-:-:S04]  /*2500*/  IMAD R7, R7, R10, RZ ;  /* 0x0000000a07077224 */ /* 0x000fc800078e02ff */
[-C--:B------:R-:W-:Y:S02]  /*2510*/  IMAD R7, R11, R9.reuse, R7 ;  /* 0x000000090b077224 */ /* 0x080fe400078e0207 */
[----:B0-----:R-:W-:-:S03]  /*2520*/  IMAD.WIDE.U32 R4, R10, R9, UR4 ;  /* 0x000000040a047e25 */ /* 0x001fc6000f8e0009 */
[----:B------:R-:W-:Y:S02]  /*2530*/  ISETP.NE.U32.AND P0, PT, R4, RZ, PT ;  /* 0x000000ff0400720c */ /* 0x000fe40003f05070 */
[----:B------:R-:W-:-:S04]  /*2540*/  IADD3 R4, PT, PT, R5, R7, RZ ;  /* 0x0000000705047210 */ /* 0x000fc80007ffe0ff */
[----:B------:R-:W-:-:S13]  /*2550*/  ISETP.NE.AND.EX P0, PT, R4, RZ, PT, P0 ;  /* 0x000000ff0400720c */ /* 0x000fda0003f05300 */
.L_x_24636:
[----:B------:R-:W-:Y:S05]  /*2560*/  BSYNC.RECONVERGENT B1 ;  /* 0x0000000000017941 */ /* 0x000fea0003800200 */
.L_x_24634:
[----:B------:R-:W-:-:S04]  /*2570*/  SEL R5, RZ, 0xffffffff, !P0 ;  /* 0xffffffffff057807 */ /* 0x000fc80004000000 */
[----:B------:R-:W-:-:S05]  /*2580*/  IADD3 R4, P0, PT, R2, R5, RZ ;  /* 0x0000000502047210 */ /* 0x000fca0007f1e0ff */
[----:B------:R-:W-:Y:S01]  /*2590*/  IMAD.X R5, R3, 0x1, R5, P0 ;  /* 0x0000000103057824 */ /* 0x000fe200000e0605 */
[----:B------:R-:W-:Y:S07]  /*25a0*/  BRA `(.L_x_24637) ;  /* 0x0000000000787947 */ /* 0x000fee0003800000 */
.L_x_24633:
        /* <DEDUP_REMOVED lines=24> */
.L_x_24638:
[----:B------:R-:W-:Y:S01]  /*2730*/  MOV R0, R10 ;  /* 0x0000000a00007202 */ /* 0x000fe20000000f00 */
[----:B------:R-:W-:Y:S01]  /*2740*/  IMAD.MOV.U32 R9, RZ, RZ, R11 ;  /* 0x000000ffff097224 */ /* 0x000fe200078e000b */
[----:B------:R-:W-:-:S07]  /*2750*/  MOV R8, 0x2770 ;  /* 0x0000277000087802 */ /* 0x000fce0000000f00 */
[----:B------:R-:W-:Y:S05]  /*2760*/  CALL.REL.NOINC `($__internal_30_$__cuda_sm20_div_s64) ;  /* 0x000000ac003c7944 */ /* 0x000fea0003c00000 */
[----:B------:R-:W-:Y:S01]  /*2770*/  IMAD.MOV.U32 R4, RZ, RZ, R0 ;  /* 0x000000ffff047224 */ /* 0x000fe200078e0000 */
[----:B------:R-:W-:-:S07]  /*2780*/  MOV R5, R3 ;  /* 0x0000000300057202 */ /* 0x000fce0000000f00 */
.L_x_24637:
[----:B------:R-:W-:Y:S05]  /*2790*/  BSYNC.RECONVERGENT B0 ;  /* 0x0000000000007941 */ /* 0x000fea0003800200 */
.L_x_24632:
        /* <DEDUP_REMOVED lines=16> */
.L_x_24642:
[----:B------:R1:W-:Y:S01]  /*28a0*/  STG.E.U8 desc[UR36][R2.64], R4 ;  /* 0x0000000402007986 */ /* 0x0003e2000c101124 */
[----:B------:R-:W-:Y:S05]  /*28b0*/  BRA `(.L_x_24644) ;  /* 0x0000000c003c7947 */ /* 0x000fea0003800000 */
.L_x_24641:
        /* <DEDUP_REMOVED lines=8> */
.L_x_24646:
[----:B------:R3:W-:Y:S01]  /*2940*/  STG.E desc[UR36][R2.64], R4 ;  /* 0x0000000402007986 */ /* 0x0007e2000c101924 */
[----:B------:R-:W-:Y:S05]  /*2950*/  BRA `(.L_x_24644) ;  /* 0x0000000c00147947 */ /* 0x000fea0003800000 */
.L_x_24645:
[----:B------:R2:W-:Y:S01]  /*2960*/  STG.E.U16 desc[UR36][R2.64], R4 ;  /* 0x0000000402007986 */ /* 0x0005e2000c101524 */
[----:B------:R-:W-:Y:S05]  /*2970*/  BRA `(.L_x_24644) ;  /* 0x0000000c000c7947 */ /* 0x000fea0003800000 */
.L_x_24640:
        /* <DEDUP_REMOVED lines=9> */
.L_x_24648:
[----:B------:R-:W0:Y:S02]  /*2a10*/  I2F.S64 R0, R4 ;  /* 0x0000000400007312 */ /* 0x000e240000301400 */
[----:B0-----:R-:W-:-:S05]  /*2a20*/  F2FP.F16.F32.PACK_AB R0, RZ, R0 ;  /* 0x00000000ff00723e */ /* 0x001fca00000000ff */
[----:B------:R0:W-:Y:S01]  /*2a30*/  STG.E.U16 desc[UR36][R2.64], R0 ;  /* 0x0000000002007986 */ /* 0x0001e2000c101524 */
[----:B------:R-:W-:Y:S05]  /*2a40*/  BRA `(.L_x_24644) ;  /* 0x0000000800d87947 */ /* 0x000fea0003800000 */
.L_x_24647:
        /* <DEDUP_REMOVED lines=10> */
.L_x_24650:
[----:B------:R-:W0:Y:S02]  /*2af0*/  I2F.S64 R4, R4 ;  /* 0x0000000400047312 */ /* 0x000e240000301400 */
[----:B0-----:R-:W-:-:S04]  /*2b00*/  F2FP.F16.F32.PACK_AB R5, RZ, R4 ;  /* 0x00000004ff05723e */ /* 0x001fc800000000ff */
[----:B------:R-:W-:-:S05]  /*2b10*/  PRMT R5, R5, 0x5410, RZ ;  /* 0x0000541005057816 */ /* 0x000fca00000000ff */
[----:B------:R0:W-:Y:S01]  /*2b20*/  STG.E desc[UR36][R2.64], R5 ;  /* 0x0000000502007986 */ /* 0x0001e2000c101924 */
[----:B------:R-:W-:Y:S05]  /*2b30*/  BRA `(.L_x_24644) ;  /* 0x00000008009c7947 */ /* 0x000fea0003800000 */
.L_x_24649:
[----:B------:R-:W0:Y:S02]  /*2b40*/  I2F.F64.S64 R4, R4 ;  /* 0x0000000400047312 */ /* 0x000e240000301c00 */
[----:B0-----:R0:W-:Y:S01]  /*2b50*/  STG.E.64 desc[UR36][R2.64], R4 ;  /* 0x0000000402007986 */ /* 0x0011e2000c101b24 */
[----:B------:R-:W-:Y:S05]  /*2b60*/  BRA `(.L_x_24644) ;  /* 0x0000000800907947 */ /* 0x000fea0003800000 */
.L_x_24639:
        /* <DEDUP_REMOVED lines=13> */
.L_x_24653:
[----:B------:R-:W-:Y:S01]  /*2c40*/  CS2R R6, SRZ ;  /* 0x0000000000067805 */ /* 0x000fe2000001ff00 */
[----:B------:R-:W0:Y:S04]  /*2c50*/  I2F.F64.S64 R4, R4 ;  /* 0x0000000400047312 */ /* 0x000e280000301c00 */
[----:B0-----:R0:W-:Y:S01]  /*2c60*/  STG.E.128 desc[UR36][R2.64], R4 ;  /* 0x0000000402007986 */ /* 0x0011e2000c101d24 */
[----:B------:R-:W-:Y:S05]  /*2c70*/  BRA `(.L_x_24644) ;  /* 0x00000008004c7947 */ /* 0x000fea0003800000 */
.L_x_24652:
        /* <DEDUP_REMOVED lines=19> */
.L_x_24657:
[----:B------:R-:W-:Y:S05]  /*2db0*/  BSYNC.RECONVERGENT B0 ;  /* 0x0000000000007941 */ /* 0x000fea0003800200 */
.L_x_24656:
[----:B------:R-:W-:-:S05]  /*2dc0*/  LOP3.LUT R7, R0, 0x80, R7, 0xf8, !PT ;  /* 0x0000008000077812 */ /* 0x000fca00078ef807 */
[----:B------:R0:W-:Y:S01]  /*2dd0*/  STG.E.U8 desc[UR36][R2.64], R7 ;  /* 0x0000000702007986 */ /* 0x0001e2000c101124 */
[----:B------:R-:W-:Y:S05]  /*2de0*/  BRA `(.L_x_24644) ;  /* 0x0000000400f07947 */ /* 0x000fea0003800000 */
.L_x_24655:
        /* <DEDUP_REMOVED lines=15> */
.L_x_24659:
[----:B------:R-:W-:Y:S05]  /*2ee0*/  BSYNC.RECONVERGENT B0 ;  /* 0x0000000000007941 */ /* 0x000fea0003800200 */
.L_x_24658:
[----:B------:R-:W-:-:S05]  /*2ef0*/  LOP3.LUT R7, R0, 0x80, R7, 0xf8, !PT ;  /* 0x0000008000077812 */ /* 0x000fca00078ef807 */
[----:B------:R0:W-:Y:S01]  /*2f00*/  STG.E.U8 desc[UR36][R2.64], R7 ;  /* 0x0000000702007986 */ /* 0x0001e2000c101124 */
[----:B------:R-:W-:Y:S05]  /*2f10*/  BRA `(.L_x_24644) ;  /* 0x0000000400a47947 */ /* 0x000fea0003800000 */
.L_x_24654:
[----:B------:R-:W0:Y:S02]  /*2f20*/  I2F.S64 R0, R4 ;  /* 0x0000000400007312 */ /* 0x000e240000301400 */
[----:B0-----:R-:W-:-:S05]  /*2f30*/  F2FP.BF16.F32.PACK_AB R0, RZ, R0 ;  /* 0x00000000ff00723e */ /* 0x001fca00000010ff */
[----:B------:R0:W-:Y:S01]  /*2f40*/  STG.E.U16 desc[UR36][R2.64], R0 ;  /* 0x0000000002007986 */ /* 0x0001e2000c101524 */
[----:B------:R-:W-:Y:S05]  /*2f50*/  BRA `(.L_x_24644) ;  /* 0x0000000400947947 */ /* 0x000fea0003800000 */
.L_x_24651:
        /* <DEDUP_REMOVED lines=10> */
.L_x_24662:
        /* <DEDUP_REMOVED lines=13> */
.L_x_24665:
[----:B------:R-:W-:-:S04]  /*30d0*/  SHF.R.U32.HI R0, RZ, 0x14, R5 ;  /* 0x00000014ff007819 */ /* 0x000fc80000011605 */
[----:B------:R-:W-:-:S04]  /*30e0*/  LOP3.LUT R0, R0, 0x1, RZ, 0xc0, !PT ;  /* 0x0000000100007812 */ /* 0x000fc800078ec0ff */
[----:B------:R-:W-:-:S04]  /*30f0*/  IADD3 R0, PT, PT, R5, 0x487ffff, R0 ;  /* 0x0487ffff05007810 */ /* 0x000fc80007ffe000 */
[----:B------:R-:W-:-:S04]  /*3100*/  SHF.R.U32.HI R0, RZ, 0x14, R0 ;  /* 0x00000014ff007819 */ /* 0x000fc80000011600 */
[----:B------:R-:W-:-:S07]  /*3110*/  LOP3.LUT R4, R0, 0xff, RZ, 0xc0, !PT ;  /* 0x000000ff00047812 */ /* 0x000fce00078ec0ff */
.L_x_24666:
[----:B------:R-:W-:-:S04]  /*3120*/  SHF.R.U32.HI R5, RZ, 0x18, R5 ;  /* 0x00000018ff057819 */ /* 0x000fc80000011605 */
[----:B------:R-:W-:-:S04]  /*3130*/  LOP3.LUT R4, R4, 0x80, R5, 0xf8, !PT ;  /* 0x0000008004047812 */ /* 0x000fc800078ef805 */
[----:B------:R-:W-:-:S07]  /*3140*/  PRMT R0, R4, 0x7610, R0 ;  /* 0x0000761004007816 */ /* 0x000fce0000000000 */
.L_x_24664:
[----:B------:R-:W-:Y:S05]  /*3150*/  BSYNC.RECONVERGENT B0 ;  /* 0x0000000000007941 */ /* 0x000fea0003800200 */
.L_x_24663:
[----:B------:R0:W-:Y:S01]  /*3160*/  STG.E.U8 desc[UR36][R2.64], R0 ;  /* 0x0000000002007986 */ /* 0x0001e2000c101124 */
[----:B------:R-:W-:Y:S05]  /*3170*/  BRA `(.L_x_24644) ;  /* 0x00000004000c7947 */ /* 0x000fea0003800000 */
.L_x_24661:
        /* <DEDUP_REMOVED lines=13> */
.L_x_24669:
[----:B------:R-:W-:-:S04]  /*3250*/  SHF.R.U32.HI R0, RZ, 0x15, R5 ;  /* 0x00000015ff007819 */ /* 0x000fc80000011605 */
[----:B------:R-:W-:-:S04]  /*3260*/  LOP3.LUT R0, R0, 0x1, RZ, 0xc0, !PT ;  /* 0x0000000100007812 */ /* 0x000fc800078ec0ff */
[----:B------:R-:W-:-:S04]  /*3270*/  IADD3 R0, PT, PT, R5, 0x88fffff, R0 ;  /* 0x088fffff05007810 */ /* 0x000fc80007ffe000 */
[----:B------:R-:W-:-:S04]  /*3280*/  SHF.R.U32.HI R0, RZ, 0x15, R0 ;  /* 0x00000015ff007819 */ /* 0x000fc80000011600 */
[----:B------:R-:W-:-:S07]  /*3290*/  LOP3.LUT R4, R0, 0xff, RZ, 0xc0, !PT ;  /* 0x000000ff00047812 */ /* 0x000fce00078ec0ff */
.L_x_24670:
[----:B------:R-:W-:-:S04]  /*32a0*/  SHF.R.U32.HI R5, RZ, 0x18, R5 ;  /* 0x00000018ff057819 */ /* 0x000fc80000011605 */
[----:B------:R-:W-:-:S04]  /*32b0*/  LOP3.LUT R4, R4, 0x80, R5, 0xf8, !PT ;  /* 0x0000008004047812 */ /* 0x000fc800078ef805 */
[----:B------:R-:W-:-:S07]  /*32c0*/  PRMT R0, R4, 0x7610, R0 ;  /* 0x0000761004007816 */ /* 0x000fce0000000000 */
.L_x_24668:
[----:B------:R-:W-:Y:S05]  /*32d0*/  BSYNC.RECONVERGENT B0 ;  /* 0x0000000000007941 */ /* 0x000fea0003800200 */
.L_x_24667:
[----:B------:R0:W-:Y:S01]  /*32e0*/  STG.E.U8 desc[UR36][R2.64], R0 ;  /* 0x0000000002007986 */ /* 0x0001e2000c101124 */
[----:B------:R-:W-:Y:S05]  /*32f0*/  BRA `(.L_x_24644) ;  /* 0x0000000000ac7947 */ /* 0x000fea0003800000 */
.L_x_24660:
[----:B------:R-:W-:-:S09]  /*3300*/  UISETP.NE.AND UP0, UPT, UR4, 0x1c, UPT ;  /* 0x0000001c0400788c */ /* 0x000fd2000bf05270 */
[----:B------:R-:W-:Y:S05]  /*3310*/  BRA.U !UP0, `(.L_x_24671) ;  /* 0x0000000108a07547 */ /* 0x000fea000b800000 */
[----:B------:R-:W-:-:S09]  /*3320*/  UISETP.NE.AND UP0, UPT, UR4, 0x1d, UPT ;  /* 0x0000001d0400788c */ /* 0x000fd2000bf05270 */
[----:B------:R-:W-:Y:S05]  /*3330*/  BRA.U !UP0, `(.L_x_24672) ;  /* 0x0000000108907547 */ /* 0x000fea000b800000 */
[----:B------:R-:W-:-:S09]  /*3340*/  UISETP.NE.AND UP0, UPT, UR4, 0x2c, UPT ;  /* 0x0000002c0400788c */ /* 0x000fd2000bf05270 */
[----:B------:R-:W-:Y:S05]  /*3350*/  BRA.U !UP0, `(.L_x_24673) ;  /* 0x0000000108447547 */ /* 0x000fea000b800000 */
.L_x_24643:
        /* <DEDUP_REMOVED lines=16> */
.L_x_24674:
[----:B------:R-:W-:Y:S05]  /*3460*/  BRA `(.L_x_24644) ;  /* 0x0000000000507947 */ /* 0x000fea0003800000 */
.L_x_24673:
        /* <DEDUP_REMOVED lines=17> */
.L_x_24672:
[----:B------:R0:W-:Y:S01]  /*3580*/  STG.E.64 desc[UR36][R2.64], R4 ;  /* 0x0000000402007986 */ /* 0x0001e2000c101b24 */
[----:B------:R-:W-:Y:S05]  /*3590*/  BRA `(.L_x_24644) ;  /* 0x0000000000047947 */ /* 0x000fea0003800000 */
.L_x_24671:
[----:B------:R0:W-:Y:S02]  /*35a0*/  STG.E desc[UR36][R2.64], R4 ;  /* 0x0000000402007986 */ /* 0x0001e4000c101924 */
.L_x_24644:
[----:B------:R-:W-:-:S07]  /*35b0*/  VIADD R17, R17, 0x80 ;  /* 0x0000008011117836 */ /* 0x000fce0000000000 */
.L_x_24596:
[----:B------:R-:W-:Y:S05]  /*35c0*/  BSYNC.RECONVERGENT B6 ;  /* 0x0000000000067941 */ /* 0x000fea0003800200 */
.L_x_24595:
        /* <DEDUP_REMOVED lines=307> */
.L_x_24677:
        /* <DEDUP_REMOVED lines=17> */
.L_x_24681:
[----:B------:R0:W5:Y:S01]  /*4a10*/  LDG.E.U8 R10, desc[UR36][R2.64] ;  /* 0x00000024020a7981 */ /* 0x000162000c1e1100 */
[----:B------:R-:W-:Y:S01]  /*4a20*/  IMAD.MOV.U32 R11, RZ, RZ, RZ ;  /* 0x000000ffff0b7224 */ /* 0x000fe200078e00ff */
[----:B------:R-:W-:Y:S06]  /*4a30*/  BRA `(.L_x_24683) ;  /* 0x0000000c00407947 */ /* 0x000fec0003800000 */
.L_x_24680:
        /* <DEDUP_REMOVED lines=8> */
.L_x_24685:
[----:B------:R-:W2:Y:S02]  /*4ac0*/  LDG.E R10, desc[UR36][R2.64] ;  /* 0x00000024020a7981 */ /* 0x000ea4000c1e1900 */
[----:B--2---:R-:W-:Y:S01]  /*4ad0*/  SHF.R.S32.HI R11, RZ, 0x1f, R10 ;  /* 0x0000001fff0b7819 */ /* 0x004fe2000001140a */
[----:B------:R-:W-:Y:S06]  /*4ae0*/  BRA `(.L_x_24683) ;  /* 0x0000000c00147947 */ /* 0x000fec0003800000 */
.L_x_24684:
[----:B------:R-:W2:Y:S02]  /*4af0*/  LDG.E.S16 R10, desc[UR36][R2.64] ;  /* 0x00000024020a7981 */ /* 0x000ea4000c1e1700 */
[----:B--2---:R-:W-:Y:S01]  /*4b00*/  SHF.R.S32.HI R11, RZ, 0x1f, R10 ;  /* 0x0000001fff0b7819 */ /* 0x004fe2000001140a */
[----:B------:R-:W-:Y:S06]  /*4b10*/  BRA `(.L_x_24683) ;  /* 0x0000000c00087947 */ /* 0x000fec0003800000 */
.L_x_24679:
        /* <DEDUP_REMOVED lines=9> */
.L_x_24687:
[----:B------:R-:W2:Y:S02]  /*4bb0*/  LDG.E.U16 R2, desc[UR36][R2.64] ;  /* 0x0000002402027981 */ /* 0x000ea4000c1e1500 */
[----:B--2---:R-:W-:-:S06]  /*4bc0*/  HADD2.F32 R10, -RZ, R2.H0_H0 ;  /* 0x20000002ff0a7230 */ /* 0x004fcc0000004100 */
[----:B------:R-:W0:Y:S02]  /*4bd0*/  F2I.S64.TRUNC R10, R10 ;  /* 0x0000000a000a7311 */ /* 0x000e24000020d900 */
[----:B0-----:R-:W-:Y:S05]  /*4be0*/  BRA `(.L_x_24683) ;  /* 0x0000000800d47947 */ /* 0x001fea0003800000 */
.L_x_24686:
        /* <DEDUP_REMOVED lines=9> */
.L_x_24689:
[----:B------:R-:W2:Y:S02]  /*4c80*/  LDG.E.U16 R2, desc[UR36][R2.64] ;  /* 0x0000002402027981 */ /* 0x000ea4000c1e1500 */
[----:B--2---:R-:W-:-:S06]  /*4c90*/  HADD2.F32 R10, -RZ, R2.H0_H0 ;  /* 0x20000002ff0a7230 */ /* 0x004fcc0000004100 */
[----:B------:R-:W0:Y:S02]  /*4ca0*/  F2I.S64.TRUNC R10, R10 ;  /* 0x0000000a000a7311 */ /* 0x000e24000020d900 */
[----:B0-----:R-:W-:Y:S05]  /*4cb0*/  BRA `(.L_x_24683) ;  /* 0x0000000800a07947 */ /* 0x001fea0003800000 */
.L_x_24688:
[----:B------:R-:W2:Y:S02]  /*4cc0*/  LDG.E.64 R2, desc[UR36][R2.64] ;  /* 0x0000002402027981 */ /* 0x000ea4000c1e1b00 */
[----:B--2---:R0:W1:Y:S02]  /*4cd0*/  F2I.S64.F64.TRUNC R10, R2 ;  /* 0x00000002000a7311 */ /* 0x004064000030d900 */
[----:B01----:R-:W-:Y:S05]  /*4ce0*/  BRA `(.L_x_24683) ;  /* 0x0000000800947947 */ /* 0x003fea0003800000 */
.L_x_24678:
        /* <DEDUP_REMOVED lines=13> */
.L_x_24692:
[----:B------:R-:W2:Y:S02]  /*4dc0*/  LDG.E.64 R2, desc[UR36][R2.64] ;  /* 0x0000002402027981 */ /* 0x000ea4000c1e1b00 */
[----:B--2---:R0:W1:Y:S02]  /*4dd0*/  F2I.S64.F64.TRUNC R10, R2 ;  /* 0x00000002000a7311 */ /* 0x004064000030d900 */
[----:B01----:R-:W-:Y:S05]  /*4de0*/  BRA `(.L_x_24683) ;  /* 0x0000000800547947 */ /* 0x003fea0003800000 */
.L_x_24691:
        /* <DEDUP_REMOVED lines=26> */
.L_x_24694:
        /* <DEDUP_REMOVED lines=13> */
.L_x_24693:
[----:B------:R-:W2:Y:S02]  /*5060*/  LDG.E.U16 R10, desc[UR36][R2.64] ;  /* 0x00000024020a7981 */ /* 0x000ea4000c1e1500 */
[----:B--2---:R-:W-:-:S06]  /*5070*/  IMAD.U32 R10, R10, 0x10000, RZ ;  /* 0x000100000a0a7824 */ /* 0x004fcc00078e00ff */
[----:B------:R-:W0:Y:S02]  /*5080*/  F2I.S64.TRUNC R10, R10 ;  /* 0x0000000a000a7311 */ /* 0x000e24000020d900 */
[----:B0-----:R-:W-:Y:S05]  /*5090*/  BRA `(.L_x_24683) ;  /* 0x0000000400a87947 */ /* 0x001fea0003800000 */
.L_x_24690:
        /* <DEDUP_REMOVED lines=11> */
.L_x_24697:
        /* <DEDUP_REMOVED lines=21> */
.L_x_24701:
[----:B------:R-:W-:Y:S05]  /*52a0*/  BSYNC.RECONVERGENT B1 ;  /* 0x0000000000017941 */ /* 0x000fea0003800200 */
.L_x_24700:
[----:B------:R-:W-:Y:S01]  /*52b0*/  IMAD.SHL.U32 R0, R0, 0x100000, RZ ;  /* 0x0010000000007824 */ /* 0x000fe200078e00ff */
[----:B------:R-:W-:-:S04]  /*52c0*/  LEA R2, R2, 0x3b800000, 0x17 ;  /* 0x3b80000002027811 */ /* 0x000fc800078eb8ff */
[----:B------:R-:W-:-:S07]  /*52d0*/  LOP3.LUT R10, R2, R0, R7, 0xfe, !PT ;  /* 0x00000000020a7212 */ /* 0x000fce00078efe07 */
.L_x_24699:
[----:B------:R-:W-:Y:S05]  /*52e0*/  BSYNC.RECONVERGENT B0 ;  /* 0x0000000000007941 */ /* 0x000fea0003800200 */
.L_x_24698:
[----:B------:R-:W2:Y:S02]  /*52f0*/  F2I.S64.TRUNC R10, R10 ;  /* 0x0000000a000a7311 */ /* 0x000ea4000020d900 */
[----:B--2---:R-:W-:Y:S05]  /*5300*/  BRA `(.L_x_24683) ;  /* 0x00000004000c7947 */ /* 0x004fea0003800000 */
.L_x_24696:
        /* <DEDUP_REMOVED lines=21> */
.L_x_24705:
[----:B------:R-:W-:Y:S05]  /*5460*/  BSYNC.RECONVERGENT B1 ;  /* 0x0000000000017941 */ /* 0x000fea0003800200 */
.L_x_24704:
[----:B------:R-:W-:Y:S02]  /*5470*/  SHF.L.U32 R0, R0, 0x15, RZ ;  /* 0x0000001500007819 */ /* 0x000fe400000006ff */
[----:B------:R-:W-:-:S04]  /*5480*/  LEA R2, R2, 0x37800000, 0x17 ;  /* 0x3780000002027811 */ /* 0x000fc800078eb8ff */
[----:B------:R-:W-:-:S07]  /*5490*/  LOP3.LUT R10, R2, R0, R7, 0xfe, !PT ;  /* 0x00000000020a7212 */ /* 0x000fce00078efe07 */
.L_x_24703:
[----:B------:R-:W-:Y:S05]  /*54a0*/  BSYNC.RECONVERGENT B0 ;  /* 0x0000000000007941 */ /* 0x000fea0003800200 */
.L_x_24702:
[----:B------:R-:W3:Y:S02]  /*54b0*/  F2I.S64.TRUNC R10, R10 ;  /* 0x0000000a000a7311 */ /* 0x000ee4000020d900 */
[----:B---3--:R-:W-:Y:S05]  /*54c0*/  BRA `(.L_x_24683) ;  /* 0x00000000009c7947 */ /* 0x008fea0003800000 */
.L_x_24695:
        /* <DEDUP_REMOVED lines=14> */
.L_x_24709:
[----:B------:R-:W-:Y:S05]  /*55b0*/  BSYNC.RECONVERGENT B0 ;  /* 0x0000000000007941 */ /* 0x000fea0003800200 */
.L_x_24708:
[----:B------:R-:W4:Y:S02]  /*55c0*/  F2I.S64.TRUNC R10, R10 ;  /* 0x0000000a000a7311 */ /* 0x000f24000020d900 */
[----:B----4-:R-:W-:Y:S05]  /*55d0*/  BRA `(.L_x_24683) ;  /* 0x0000000000587947 */ /* 0x010fea0003800000 */
.L_x_24682:
        /* <DEDUP_REMOVED lines=16> */
.L_x_24710:
[----:B------:R-:W-:Y:S01]  /*56e0*/  CS2R R10, SRZ ;  /* 0x00000000000a7805 */ /* 0x000fe2000001ff00 */
[----:B------:R-:W-:Y:S06]  /*56f0*/  BRA `(.L_x_24683) ;  /* 0x0000000000107947 */ /* 0x000fec0003800000 */
.L_x_24707:
[----:B------:R3:W5:Y:S01]  /*5700*/  LDG.E.64 R10, desc[UR36][R2.64] ;  /* 0x00000024020a7981 */ /* 0x000762000c1e1b00 */
[----:B------:R-:W-:Y:S05]  /*5710*/  BRA `(.L_x_24683) ;  /* 0x0000000000087947 */ /* 0x000fea0003800000 */
.L_x_24706:
[----:B------:R4:W5:Y:S01]  /*5720*/  LDG.E R10, desc[UR36][R2.64] ;  /* 0x00000024020a7981 */ /* 0x000962000c1e1900 */
[----:B------:R-:W-:-:S07]  /*5730*/  IMAD.MOV.U32 R11, RZ, RZ, RZ ;  /* 0x000000ffff0b7224 */ /* 0x000fce00078e00ff */
.L_x_24683:
        /* <DEDUP_REMOVED lines=36> */
.L_x_24714:
        /* <DEDUP_REMOVED lines=14> */
.L_x_24715:
[----:B------:R-:W-:Y:S05]  /*5a60*/  BSYNC.RECONVERGENT B1 ;  /* 0x0000000000017941 */ /* 0x000fea0003800200 */
.L_x_24713:
[----:B------:R-:W-:-:S04]  /*5a70*/  SEL R5, RZ, 0xffffffff, !P0 ;  /* 0xffffffffff057807 */ /* 0x000fc80004000000 */
[----:B------:R-:W-:-:S05]  /*5a80*/  IADD3 R4, P0, PT, R2, R5, RZ ;  /* 0x0000000502047210 */ /* 0x000fca0007f1e0ff */
[----:B------:R-:W-:Y:S01]  /*5a90*/  IMAD.X R5, R3, 0x1, R5, P0 ;  /* 0x0000000103057824 */ /* 0x000fe200000e0605 */
[----:B------:R-:W-:Y:S07]  /*5aa0*/  BRA `(.L_x_24716) ;  /* 0x0000000000787947 */ /* 0x000fee0003800000 */
.L_x_24712:
        /* <DEDUP_REMOVED lines=24> */
.L_x_24717:
[----:B------:R-:W-:Y:S01]  /*5c30*/  MOV R0, R10 ;  /* 0x0000000a00007202 */ /* 0x000fe20000000f00 */
[----:B------:R-:W-:Y:S01]  /*5c40*/  IMAD.MOV.U32 R9, RZ, RZ, R11 ;  /* 0x000000ffff097224 */ /* 0x000fe200078e000b */
[----:B------:R-:W-:-:S07]  /*5c50*/  MOV R8, 0x5c70 ;  /* 0x00005c7000087802 */ /* 0x000fce0000000f00 */
[----:B------:R-:W-:Y:S05]  /*5c60*/  CALL.REL.NOINC `($__internal_30_$__cuda_sm20_div_s64) ;  /* 0x0000007400fc7944 */ /* 0x000fea0003c00000 */
[----:B------:R-:W-:Y:S01]  /*5c70*/  IMAD.MOV.U32 R4, RZ, RZ, R0 ;  /* 0x000000ffff047224 */ /* 0x000fe200078e0000 */
[----:B------:R-:W-:-:S07]  /*5c80*/  MOV R5, R3 ;  /* 0x0000000300057202 */ /* 0x000fce0000000f00 */
.L_x_24716:
[----:B------:R-:W-:Y:S05]  /*5c90*/  BSYNC.RECONVERGENT B0 ;  /* 0x0000000000007941 */ /* 0x000fea0003800200 */
.L_x_24711:
        /* <DEDUP_REMOVED lines=16> */
.L_x_24721:
[----:B------:R0:W-:Y:S01]  /*5da0*/  STG.E.U8 desc[UR36][R2.64], R4 ;  /* 0x0000000402007986 */ /* 0x0001e2000c101124 */
[----:B------:R-:W-:Y:S05]  /*5db0*/  BRA `(.L_x_24723) ;  /* 0x0000000c00387947 */ /* 0x000fea0003800000 */
.L_x_24720:
        /* <DEDUP_REMOVED lines=8> */
.L_x_24725:
[----:B------:R0:W-:Y:S01]  /*5e40*/  STG.E desc[UR36][R2.64], R4 ;  /* 0x0000000402007986 */ /* 0x0001e2000c101924 */
[----:B------:R-:W-:Y:S05]  /*5e50*/  BRA `(.L_x_24723) ;  /* 0x0000000c00107947 */ /* 0x000fea0003800000 */
.L_x_24724:
[----:B------:R0:W-:Y:S01]  /*5e60*/  STG.E.U16 desc[UR36][R2.64], R4 ;  /* 0x0000000402007986 */ /* 0x0001e2000c101524 */
[----:B------:R-:W-:Y:S05]  /*5e70*/  BRA `(.L_x_24723) ;  /* 0x0000000c00087947 */ /* 0x000fea0003800000 */
.L_x_24719:
        /* <DEDUP_REMOVED lines=9> */
.L_x_24727:
[----:B------:R-:W0:Y:S02]  /*5f10*/  I2F.S64 R0, R4 ;  /* 0x0000000400007312 */ /* 0x000e240000301400 */
[----:B0-----:R-:W-:-:S05]  /*5f20*/  F2FP.F16.F32.PACK_AB R0, RZ, R0 ;  /* 0x00000000ff00723e */ /* 0x001fca00000000ff */
[----:B------:R0:W-:Y:S01]  /*5f30*/  STG.E.U16 desc[UR36][R2.64], R0 ;  /* 0x0000000002007986 */ /* 0x0001e2000c101524 */
[----:B------:R-:W-:Y:S05]  /*5f40*/  BRA `(.L_x_24723) ;  /* 0x0000000800d47947 */ /* 0x000fea0003800000 */
.L_x_24726:
        /* <DEDUP_REMOVED lines=10> */
.L_x_24729:
[----:B------:R-:W0:Y:S02]  /*5ff0*/  I2F.S64 R4, R4 ;  /* 0x0000000400047312 */ /* 0x000e240000301400 */
[----:B0-----:R-:W-:-:S04]  /*6000*/  F2FP.F16.F32.PACK_AB R5, RZ, R4 ;  /* 0x00000004ff05723e */ /* 0x001fc800000000ff */
[----:B------:R-:W-:-:S05]  /*6010*/  PRMT R5, R5, 0x5410, RZ ;  /* 0x0000541005057816 */ /* 0x000fca00000000ff */
[----:B------:R0:W-:Y:S01]  /*6020*/  STG.E desc[UR36][R2.64], R5 ;  /* 0x0000000502007986 */ /* 0x0001e2000c101924 */
[----:B------:R-:W-:Y:S05]  /*6030*/  BRA `(.L_x_24723) ;  /* 0x0000000800987947 */ /* 0x000fea0003800000 */
.L_x_24728:
[----:B------:R-:W0:Y:S02]  /*6040*/  I2F.F64.S64 R4, R4 ;  /* 0x0000000400047312 */ /* 0x000e240000301c00 */
[----:B0-----:R0:W-:Y:S01]  /*6050*/  STG.E.64 desc[UR36][R2.64], R4 ;  /* 0x0000000402007986 */ /* 0x0011e2000c101b24 */
[----:B------:R-:W-:Y:S05]  /*6060*/  BRA `(.L_x_24723) ;  /* 0x00000008008c7947 */ /* 0x000fea0003800000 */
.L_x_24718:
        /* <DEDUP_REMOVED lines=12> */
.L_x_24733:
        /* <DEDUP_REMOVED lines=18> */
.L_x_24736:
[----:B------:R-:W-:-:S04]  /*6250*/  SHF.R.U32.HI R5, RZ, 0x18, R5 ;  /* 0x00000018ff057819 */ /* 0x000fc80000011605 */
[----:B------:R-:W-:-:S07]  /*6260*/  LOP3.LUT R0, R0, 0x80, R5, 0xf8, !PT ;  /* 0x0000008000007812 */ /* 0x000fce00078ef805 */
.L_x_24735:
[----:B------:R-:W-:Y:S05]  /*6270*/  BSYNC.RECONVERGENT B0 ;  /* 0x0000000000007941 */ /* 0x000fea0003800200 */
.L_x_24734:
[----:B------:R3:W-:Y:S01]  /*6280*/  STG.E.U8 desc[UR36][R2.64], R0 ;  /* 0x0000000002007986 */ /* 0x0007e2000c101124 */
[----:B------:R-:W-:Y:S05]  /*6290*/  BRA `(.L_x_24723) ;  /* 0x0000000800007947 */ /* 0x000fea0003800000 */
.L_x_24732:
        /* <DEDUP_REMOVED lines=18> */
.L_x_24739:
[----:B------:R-:W-:-:S04]  /*63c0*/  SHF.R.U32.HI R5, RZ, 0x18, R5 ;  /* 0x00000018ff057819 */ /* 0x000fc80000011605 */
[----:B------:R-:W-:-:S07]  /*63d0*/  LOP3.LUT R0, R0, 0x80, R5, 0xf8, !PT ;  /* 0x0000008000007812 */ /* 0x000fce00078ef805 */
.L_x_24738:
[----:B------:R-:W-:Y:S05]  /*63e0*/  BSYNC.RECONVERGENT B0 ;  /* 0x0000000000007941 */ /* 0x000fea0003800200 */
.L_x_24737:
[----:B------:R0:W-:Y:S01]  /*63f0*/  STG.E.U8 desc[UR36][R2.64], R0 ;  /* 0x0000000002007986 */ /* 0x0001e2000c101124 */
[----:B------:R-:W-:Y:S05]  /*6400*/  BRA `(.L_x_24723) ;  /* 0x0000000400a47947 */ /* 0x000fea0003800000 */
.L_x_24731:
        /* <DEDUP_REMOVED lines=23> */
.L_x_24741:
[----:B------:R1:W-:Y:S01]  /*6580*/  STG.E.64 desc[UR36][R2.64], R4 ;  /* 0x0000000402007986 */ /* 0x0003e2000c101b24 */
[----:B------:R-:W-:Y:S05]  /*6590*/  BRA `(.L_x_24723) ;  /* 0x0000000400407947 */ /* 0x000fea0003800000 */
.L_x_24740:
[----:B------:R0:W-:Y:S01]  /*65a0*/  STG.E desc[UR36][R2.64], R4 ;  /* 0x0000000402007986 */ /* 0x0001e2000c101924 */
[----:B------:R-:W-:Y:S05]  /*65b0*/  BRA `(.L_x_24723) ;  /* 0x0000000400387947 */ /* 0x000fea0003800000 */
.L_x_24730:
        /* <DEDUP_REMOVED lines=11> */
.L_x_24743:
[----:B------:R-:W-:Y:S01]  /*6670*/  CS2R R6, SRZ ;  /* 0x0000000000067805 */ /* 0x000fe2000001ff00 */
[----:B------:R-:W0:Y:S04]  /*6680*/  I2F.F64.S64 R4, R4 ;  /* 0x0000000400047312 */ /* 0x000e280000301c00 */
[----:B0-----:R0:W-:Y:S01]  /*6690*/  STG.E.128 desc[UR36][R2.64], R4 ;  /* 0x0000000402007986 */ /* 0x0011e2000c101d24 */
[----:B------:R-:W-:Y:S05]  /*66a0*/  BRA `(.L_x_24723) ;  /* 0x0000000000fc7947 */ /* 0x000fea0003800000 */
.L_x_24742:
[----:B------:R-:W-:-:S09]  /*66b0*/  UISETP.NE.AND UP0, UPT, UR4, 0xf, UPT ;  /* 0x0000000f0400788c */ /* 0x000fd2000bf05270 */
[----:B------:R-:W-:Y:S05]  /*66c0*/  BRA.U !UP0, `(.L_x_24744) ;  /* 0x0000000108e87547 */ /* 0x000fea000b800000 */
[----:B------:R-:W-:-:S09]  /*66d0*/  UISETP.NE.AND UP0, UPT, UR4, 0x17, UPT ;  /* 0x000000170400788c */ /* 0x000fd2000bf05270 */
[----:B------:R-:W-:Y:S05]  /*66e0*/  BRA.U !UP0, `(.L_x_24745) ;  /* 0x0000000108907547 */ /* 0x000fea000b800000 */
[----:B------:R-:W-:-:S09]  /*66f0*/  UISETP.NE.AND UP0, UPT, UR4, 0x18, UPT ;  /* 0x000000180400788c */ /* 0x000fd2000bf05270 */
[----:B------:R-:W-:Y:S05]  /*6700*/  BRA.U !UP0, `(.L_x_24746) ;  /* 0x0000000108447547 */ /* 0x000fea000b800000 */
.L_x_24722:
        /* <DEDUP_REMOVED lines=16> */
.L_x_24747:
[----:B------:R-:W-:Y:S05]  /*6810*/  BRA `(.L_x_24723) ;  /* 0x0000000000a07947 */ /* 0x000fea0003800000 */
.L_x_24746:
        /* <DEDUP_REMOVED lines=13> */
.L_x_24749:
[----:B------:R-:W-:Y:S05]  /*68f0*/  BSYNC.RECONVERGENT B0 ;  /* 0x0000000000007941 */ /* 0x000fea0003800200 */
.L_x_24748:
[----:B------:R-:W-:-:S05]  /*6900*/  LOP3.LUT R7, R0, 0x80, R7, 0xf8, !PT ;  /* 0x0000008000077812 */ /* 0x000fca00078ef807 */
[----:B------:R0:W-:Y:S01]  /*6910*/  STG.E.U8 desc[UR36][R2.64], R7 ;  /* 0x0000000702007986 */ /* 0x0001e2000c101124 */
[----:B------:R-:W-:Y:S05]  /*6920*/  BRA `(.L_x_24723) ;  /* 0x00000000005c7947 */ /* 0x000fea0003800000 */
.L_x_24745:
        /* <DEDUP_REMOVED lines=12> */
.L_x_24751:
[----:B------:R-:W-:Y:S02]  /*69f0*/  ISETP.GT.U32.AND P0, PT, R6, 0x7f800000, PT ;  /* 0x7f8000000600780c */ /* 0x000fe40003f04070 */
[----:B------:R-:W-:-:S04]  /*6a00*/  MOV R0, 0x7f ;  /* 0x0000007f00007802 */ /* 0x000fc80000000f00 */
[----:B------:R-:W-:-:S07]  /*6a10*/  SEL R0, R0, 0x7c, P0 ;  /* 0x0000007c00007807 */ /* 0x000fce0000000000 */
.L_x_24752:
[----:B------:R-:W-:Y:S05]  /*6a20*/  BSYNC.RECONVERGENT B0 ;  /* 0x0000000000007941 */ /* 0x000fea0003800200 */
.L_x_24750:
[----:B------:R-:W-:-:S04]  /*6a30*/  SHF.R.U32.HI R5, RZ, 0x18, R5 ;  /* 0x00000018ff057819 */ /* 0x000fc80000011605 */
[----:B------:R-:W-:-:S05]  /*6a40*/  LOP3.LUT R5, R0, 0x80, R5, 0xf8, !PT ;  /* 0x0000008000057812 */ /* 0x000fca00078ef805 */
[----:B------:R0:W-:Y:S01]  /*6a50*/  STG.E.U8 desc[UR36][R2.64], R5 ;  /* 0x0000000502007986 */ /* 0x0001e2000c101124 */
[----:B------:R-:W-:Y:S05]  /*6a60*/  BRA `(.L_x_24723) ;  /* 0x00000000000c7947 */ /* 0x000fea0003800000 */
.L_x_24744:
[----:B------:R-:W0:Y:S02]  /*6a70*/  I2F.S64 R0, R4 ;  /* 0x0000000400007312 */ /* 0x000e240000301400 */
[----:B0-----:R-:W-:-:S05]  /*6a80*/  F2FP.BF16.F32.PACK_AB R0, RZ, R0 ;  /* 0x00000000ff00723e */ /* 0x001fca00000010ff */
[----:B------:R0:W-:Y:S02]  /*6a90*/  STG.E.U16 desc[UR36][R2.64], R0 ;  /* 0x0000000002007986 */ /* 0x0001e4000c101524 */
.L_x_24723:
[----:B------:R-:W-:-:S07]  /*6aa0*/  VIADD R17, R17, 0x80 ;  /* 0x0000008011117836 */ /* 0x000fce0000000000 */
.L_x_24676:
[----:B------:R-:W-:Y:S05]  /*6ab0*/  BSYNC.RECONVERGENT B6 ;  /* 0x0000000000067941 */ /* 0x000fea0003800200 */
.L_x_24675:
[----:B------:R-:W5:Y:S01]  /*6ac0*/  LDCU UR4, c[0x0][0x380] ;  /* 0x00007000ff0477ac */ /* 0x000f620008000800 */
[----:B------:R-:W-:Y:S01]  /*6ad0*/  BSSY.RECONVERGENT B6, `(.L_x_24753) ;  /* 0x000034d000067945 */ /* 0x000fe20003800200 */
[----:B-----5:R-:W-:-:S13]  /*6ae0*/  ISETP.GE.AND P0, PT, R17, UR4, PT ;  /* 0x0000000411007c0c */ /* 0x020fda000bf06270 */
[----:B------:R-:W-:Y:S05]  /*6af0*/  @P0 BRA `(.L_x_24754) ;  /* 0x0000003400280947 */ /* 0x000fea0003800000 */
[----:B------:R-:W5:Y:S01]  /*6b00*/  LDCU UR4, c[0x0][0x388] ;  /* 0x00007100ff0477ac */ /* 0x000f620008000800 */
[----:B------:R-:W-:Y:S02]  /*6b10*/  HFMA2 R16, -RZ, RZ, 0, 0 ;  /* 0x00000000ff107431 */ /* 0x000fe400000001ff */
[----:B0--3--:R-:W-:Y:S01]  /*6b20*/  IMAD.MOV.U32 R0, RZ, RZ, RZ ;  /* 0x000000ffff007224 */ /* 0x009fe200078e00ff */
        /* <DEDUP_REMOVED lines=300> */
.L_x_24755:
[----:B------:R-:W1:Y:S01]  /*7df0*/  LDCU.64 UR6, c[0x0][0x588] ;  /* 0x0000b100ff0677ac */ /* 0x000e620008000a00 */
[----:B------:R-:W-:-:S04]  /*7e00*/  UPRMT UR4, UR44, 0x9910, URZ ;  /* 0x000099102c047896 */ /* 0x000fc800080000ff */
[----:B------:R-:W-:Y:S01]  /*7e10*/  UISETP.GT.AND UP0, UPT, UR4, 0x9, UPT ;  /* 0x000000090400788c */ /* 0x000fe2000bf04270 */
[----:B-12-4-:R-:W-:-:S04]  /*7e20*/  IADD3 R2, P0, PT, R0, UR6, RZ ;  /* 0x0000000600027c10 */ /* 0x016fc8000ff1e0ff */
        /* <DEDUP_REMOVED lines=13> */
.L_x_24759:
[----:B------:R0:W5:Y:S01]  /*7f00*/  LDG.E.U8 R10, desc[UR36][R2.64] ;  /* 0x00000024020a7981 */ /* 0x000162000c1e1100 */
[----:B------:R-:W-:Y:S01]  /*7f10*/  IMAD.MOV.U32 R11, RZ, RZ, RZ ;  /* 0x000000ffff0b7224 */ /* 0x000fe200078e00ff */
[----:B------:R-:W-:Y:S06]  /*7f20*/  BRA `(.L_x_24761) ;  /* 0x0000000c00407947 */ /* 0x000fec0003800000 */
.L_x_24758:
        /* <DEDUP_REMOVED lines=8> */
.L_x_24763:
[----:B------:R-:W2:Y:S02]  /*7fb0*/  LDG.E R10, desc[UR36][R2.64] ;  /* 0x00000024020a7981 */ /* 0x000ea4000c1e1900 */
[----:B--2---:R-:W-:Y:S01]  /*7fc0*/  SHF.R.S32.HI R11, RZ, 0x1f, R10 ;  /* 0x0000001fff0b7819 */ /* 0x004fe2000001140a */
[----:B------:R-:W-:Y:S06]  /*7fd0*/  BRA `(.L_x_24761) ;  /* 0x0000000c00147947 */ /* 0x000fec0003800000 */
.L_x_24762:
[----:B------:R-:W2:Y:S02]  /*7fe0*/  LDG.E.S16 R10, desc[UR36][R2.64] ;  /* 0x00000024020a7981 */ /* 0x000ea4000c1e1700 */
[----:B--2---:R-:W-:Y:S01]  /*7ff0*/  SHF.R.S32.HI R11, RZ, 0x1f, R10 ;  /* 0x0000001fff0b7819 */ /* 0x004fe2000001140a */
[----:B------:R-:W-:Y:S06]  /*8000*/  BRA `(.L_x_24761) ;  /* 0x0000000c00087947 */ /* 0x000fec0003800000 */
.L_x_24757:
        /* <DEDUP_REMOVED lines=9> */
.L_x_24765:
[----:B------:R-:W2:Y:S02]  /*80a0*/  LDG.E.U16 R2, desc[UR36][R2.64] ;  /* 0x0000002402027981 */ /* 0x000ea4000c1e1500 */
[----:B--2---:R-:W-:-:S06]  /*80b0*/  HADD2.F32 R10, -RZ, R2.H0_H0 ;  /* 0x20000002ff0a7230 */ /* 0x004fcc0000004100 */
[----:B------:R-:W2:Y:S02]  /*80c0*/  F2I.S64.TRUNC R10, R10 ;  /* 0x0000000a000a7311 */ /* 0x000ea4000020d900 */
[----:B--2---:R-:W-:Y:S05]  /*80d0*/  BRA `(.L_x_24761) ;  /* 0x0000000800d47947 */ /* 0x004fea0003800000 */
.L_x_24764:
        /* <DEDUP_REMOVED lines=9> */
.L_x_24767:
[----:B------:R-:W2:Y:S02]  /*8170*/  LDG.E.U16 R2, desc[UR36][R2.64] ;  /* 0x0000002402027981 */ /* 0x000ea4000c1e1500 */
[----:B--2---:R-:W-:-:S06]  /*8180*/  HADD2.F32 R10, -RZ, R2.H0_H0 ;  /* 0x20000002ff0a7230 */ /* 0x004fcc0000004100 */
[----:B------:R-:W2:Y:S02]  /*8190*/  F2I.S64.TRUNC R10, R10 ;  /* 0x0000000a000a7311 */ /* 0x000ea4000020d900 */
[----:B--2---:R-:W-:Y:S05]  /*81a0*/  BRA `(.L_x_24761) ;  /* 0x0000000800a07947 */ /* 0x004fea0003800000 */
.L_x_24766:
[----:B------:R-:W2:Y:S02]  /*81b0*/  LDG.E.64 R2, desc[UR36][R2.64] ;  /* 0x0000002402027981 */ /* 0x000ea4000c1e1b00 */
[----:B--2---:R2:W3:Y:S02]  /*81c0*/  F2I.S64.F64.TRUNC R10, R2 ;  /* 0x00000002000a7311 */ /* 0x0044e4000030d900 */
[----:B--23--:R-:W-:Y:S05]  /*81d0*/  BRA `(.L_x_24761) ;  /* 0x0000000800947947 */ /* 0x00cfea0003800000 */
.L_x_24756:
        /* <DEDUP_REMOVED lines=13> */
.L_x_24770:
[----:B------:R-:W2:Y:S02]  /*82b0*/  LDG.E.64 R2, desc[UR36][R2.64] ;  /* 0x0000002402027981 */ /* 0x000ea4000c1e1b00 */
[----:B--2---:R2:W3:Y:S02]  /*82c0*/  F2I.S64.F64.TRUNC R10, R2 ;  /* 0x00000002000a7311 */ /* 0x0044e4000030d900 */
[----:B--23--:R-:W-:Y:S05]  /*82d0*/  BRA `(.L_x_24761) ;  /* 0x0000000800547947 */ /* 0x00cfea0003800000 */
.L_x_24769:
        /* <DEDUP_REMOVED lines=24> */
[----:B------:R2:W3:Y:S02]  /*8460*/  F2I.S64.TRUNC R10, R5 ;  /* 0x00000005000a7311 */ /* 0x0004e4000020d900 */
[----:B--23--:R-:W-:Y:S05]  /*8470*/  BRA `(.L_x_24761) ;  /* 0x0000000400ec7947 */ /* 0x00cfea0003800000 */
.L_x_24772:
        /* <DEDUP_REMOVED lines=13> */
.L_x_24771:
[----:B------:R-:W2:Y:S02]  /*8550*/  LDG.E.U16 R10, desc[UR36][R2.64] ;  /* 0x00000024020a7981 */ /* 0x000ea4000c1e1500 */
[----:B--2---:R-:W-:-:S06]  /*8560*/  SHF.L.U32 R10, R10, 0x10, RZ ;  /* 0x000000100a0a7819 */ /* 0x004fcc00000006ff */
[----:B------:R-:W2:Y:S02]  /*8570*/  F2I.S64.TRUNC R10, R10 ;  /* 0x0000000a000a7311 */ /* 0x000ea4000020d900 */
[----:B--2---:R-:W-:Y:S05]  /*8580*/  BRA `(.L_x_24761) ;  /* 0x0000000400a87947 */ /* 0x004fea0003800000 */
.L_x_24768:
        /* <DEDUP_REMOVED lines=11> */
.L_x_24775:
        /* <DEDUP_REMOVED lines=21> */
.L_x_24779:
[----:B------:R-:W-:Y:S05]  /*8790*/  BSYNC.RECONVERGENT B1 ;  /* 0x0000000000017941 */ /* 0x000fea0003800200 */
.L_x_24778:
[----:B------:R-:W-:Y:S02]  /*87a0*/  SHF.L.U32 R0, R0, 0x14, RZ ;  /* 0x0000001400007819 */ /* 0x000fe400000006ff */
[----:B------:R-:W-:-:S04]  /*87b0*/  LEA R2, R2, 0x3b800000, 0x17 ;  /* 0x3b80000002027811 */ /* 0x000fc800078eb8ff */
[----:B------:R-:W-:-:S07]  /*87c0*/  LOP3.LUT R10, R2, R0, R7, 0xfe, !PT ;  /* 0x00000000020a7212 */ /* 0x000fce00078efe07 */
.L_x_24777:
[----:B------:R-:W-:Y:S05]  /*87d0*/  BSYNC.RECONVERGENT B0 ;  /* 0x0000000000007941 */ /* 0x000fea0003800200 */
.L_x_24776:
[----:B------:R-:W4:Y:S02]  /*87e0*/  F2I.S64.TRUNC R10, R10 ;  /* 0x0000000a000a7311 */ /* 0x000f24000020d900 */
[----:B----4-:R-:W-:Y:S05]  /*87f0*/  BRA `(.L_x_24761) ;  /* 0x00000004000c7947 */ /* 0x010fea0003800000 */
.L_x_24774:
        /* <DEDUP_REMOVED lines=21> */
.L_x_24783:
[----:B------:R-:W-:Y:S05]  /*8950*/  BSYNC.RECONVERGENT B1 ;  /* 0x0000000000017941 */ /* 0x000fea0003800200 */
.L_x_24782:
[----:B------:R-:W-:Y:S01]  /*8960*/  IMAD.SHL.U32 R0, R0, 0x200000, RZ ;  /* 0x0020000000007824 */ /* 0x000fe200078e00ff */
[----:B------:R-:W-:-:S04]  /*8970*/  LEA R2, R2, 0x37800000, 0x17 ;  /* 0x3780000002027811 */ /* 0x000fc800078eb8ff */
[----:B------:R-:W-:-:S07]  /*8980*/  LOP3.LUT R10, R2, R0, R7, 0xfe, !PT ;  /* 0x00000000020a7212 */ /* 0x000fce00078efe07 */
.L_x_24781:
[----:B------:R-:W-:Y:S05]  /*8990*/  BSYNC.RECONVERGENT B0 ;  /* 0x0000000000007941 */ /* 0x000fea0003800200 */
.L_x_24780:
[----:B------:R-:W0:Y:S02]  /*89a0*/  F2I.S64.TRUNC R10, R10 ;  /* 0x0000000a000a7311 */ /* 0x000e24000020d900 */
[----:B0-----:R-:W-:Y:S05]  /*89b0*/  BRA `(.L_x_24761) ;  /* 0x00000000009c7947 */ /* 0x001fea0003800000 */
.L_x_24773:
        /* <DEDUP_REMOVED lines=14> */
.L_x_24787:
[----:B------:R-:W-:Y:S05]  /*8aa0*/  BSYNC.RECONVERGENT B0 ;  /* 0x0000000000007941 */ /* 0x000fea0003800200 */
.L_x_24786:
[----:B------:R-:W2:Y:S02]  /*8ab0*/  F2I.S64.TRUNC R10, R10 ;  /* 0x0000000a000a7311 */ /* 0x000ea4000020d900 */
[----:B--2---:R-:W-:Y:S05]  /*8ac0*/  BRA `(.L_x_24761) ;  /* 0x0000000000587947 */ /* 0x004fea0003800000 */
.L_x_24760:
        /* <DEDUP_REMOVED lines=16> */
.L_x_24788:
[----:B------:R-:W-:Y:S01]  /*8bd0*/  CS2R R10, SRZ ;  /* 0x00000000000a7805 */ /* 0x000fe2000001ff00 */
[----:B------:R-:W-:Y:S06]  /*8be0*/  BRA `(.L_x_24761) ;  /* 0x0000000000107947 */ /* 0x000fec0003800000 */
.L_x_24785:
[----:B------:R2:W5:Y:S01]  /*8bf0*/  LDG.E.64 R10, desc[UR36][R2.64] ;  /* 0x00000024020a7981 */ /* 0x000562000c1e1b00 */
[----:B------:R-:W-:Y:S05]  /*8c00*/  BRA `(.L_x_24761) ;  /* 0x0000000000087947 */ /* 0x000fea0003800000 */
.L_x_24784:
[----:B------:R3:W5:Y:S01]  /*8c10*/  LDG.E R10, desc[UR36][R2.64] ;  /* 0x00000024020a7981 */ /* 0x000762000c1e1900 */
[----:B------:R-:W-:-:S07]  /*8c20*/  MOV R11, RZ ;  /* 0x000000ff000b7202 */ /* 0x000fce0000000f00 */
.L_x_24761:
        /* <DEDUP_REMOVED lines=36> */
.L_x_24792:
[----:B------:R-:W-:Y:S01]  /*8e70*/  IMAD.MOV.U32 R0, RZ, RZ, R10 ;  /* 0x000000ffff007224 */ /* 0x000fe200078e000a */
[----:B------:R-:W-:Y:S02]  /*8e80*/  MOV R9, R11 ;  /* 0x0000000b00097202 */ /* 0x000fe40000000f00 */
[----:B------:R-:W-:-:S07]  /*8e90*/  MOV R8, 0x8eb0 ;  /* 0x00008eb000087802 */ /* 0x000fce0000000f00 */
[----:B------:R-:W-:Y:S05]  /*8ea0*/  CALL.REL.NOINC `($__internal_30_$__cuda_sm20_div_s64) ;  /* 0x00000044006c7944 */ /* 0x000fea0003c00000 */
[----:B------:R-:W0:Y:S01]  /*8eb0*/  LDCU.64 UR4, c[0x0][0x598] ;  /* 0x0000b300ff0477ac */ /* 0x000e220008000a00 */
[-C--:B------:R-:W-:Y:S02]  /*8ec0*/  IADD3 R9, P0, PT, RZ, -R0.reuse, RZ ;  /* 0x80000000ff097210 */ /* 0x080fe40007f1e0ff */
[----:B------:R-:W-:-:S03]  /*8ed0*/  MOV R2, R0 ;  /* 0x0000000000027202 */ /* 0x000fc60000000f00 */
[----:B------:R-:W-:-:S04]  /*8ee0*/  IMAD.X R7, RZ, RZ, ~R3, P0 ;  /* 0x000000ffff077224 */ /* 0x000fc800000e0e03 */
[----:B------:R-:W-:-:S04]  /*8ef0*/  IMAD R7, R7, R10, RZ ;  /* 0x0000000a07077224 */ /* 0x000fc800078e02ff */
[-C--:B------:R-:W-:Y:S02]  /*8f00*/  IMAD R7, R11, R9.reuse, R7 ;  /* 0x000000090b077224 */ /* 0x080fe400078e0207 */
[----:B0-----:R-:W-:-:S03]  /*8f10*/  IMAD.WIDE.U32 R4, R10, R9, UR4 ;  /* 0x000000040a047e25 */ /* 0x001fc6000f8e0009 */
[----:B------:R-:W-:Y:S01]  /*8f20*/  ISETP.NE.U32.AND P0, PT, R4, RZ, PT ;  /* 0x000000ff0400720c */ /* 0x000fe20003f05070 */
[----:B------:R-:W-:-:S05]  /*8f30*/  IMAD.IADD R4, R5, 0x1, R7 ;  /* 0x0000000105047824 */ /* 0x000fca00078e0207 */
[----:B------:R-:W-:-:S13]  /*8f40*/  ISETP.NE.AND.EX P0, PT, R4, RZ, PT, P0 ;  /* 0x000000ff0400720c */ /* 0x000fda0003f05300 */
.L_x_24793:
[----:B------:R-:W-:Y:S05]  /*8f50*/  BSYNC.RECONVERGENT B1 ;  /* 0x0000000000017941 */ /* 0x000fea0003800200 */
.L_x_24791:
[----:B------:R-:W-:-:S04]  /*8f60*/  SEL R5, RZ, 0xffffffff, !P0 ;  /* 0xffffffffff057807 */ /* 0x000fc80004000000 */
[----:B------:R-:W-:-:S05]  /*8f70*/  IADD3 R4, P0, PT, R2, R5, RZ ;  /* 0x0000000502047210 */ /* 0x000fca0007f1e0ff */
[----:B------:R-:W-:Y:S01]  /*8f80*/  IMAD.X R5, R3, 0x1, R5, P0 ;  /* 0x0000000103057824 */ /* 0x000fe200000e0605 */
[----:B------:R-:W-:Y:S07]  /*8f90*/  BRA `(.L_x_24794) ;  /* 0x0000000000787947 */ /* 0x000fee0003800000 */
.L_x_24790:
        /* <DEDUP_REMOVED lines=24> */
.L_x_24795:
[----:B------:R-:W-:Y:S01]  /*9120*/  IMAD.MOV.U32 R0, RZ, RZ, R10 ;  /* 0x000000ffff007224 */ /* 0x000fe200078e000a */
[----:B------:R-:W-:Y:S02]  /*9130*/  MOV R9, R11 ;  /* 0x0000000b00097202 */ /* 0x000fe40000000f00 */
[----:B------:R-:W-:-:S07]  /*9140*/  MOV R8, 0x9160 ;  /* 0x0000916000087802 */ /* 0x000fce0000000f00 */
[----:B------:R-:W-:Y:S05]  /*9150*/  CALL.REL.NOINC `($__internal_30_$__cuda_sm20_div_s64) ;  /* 0x0000004000c07944 */ /* 0x000fea0003c00000 */
[----:B------:R-:W-:Y:S02]  /*9160*/  IMAD.MOV.U32 R4, RZ, RZ, R0 ;  /* 0x000000ffff047224 */ /* 0x000fe400078e0000 */
[----:B------:R-:W-:-:S07]  /*9170*/  IMAD.MOV.U32 R5, RZ, RZ, R3 ;  /* 0x000000ffff057224 */ /* 0x000fce00078e0003 */
.L_x_24794:
[----:B------:R-:W-:Y:S05]  /*9180*/  BSYNC.RECONVERGENT B0 ;  /* 0x0000000000007941 */ /* 0x000fea0003800200 */
.L_x_24789:
        /* <DEDUP_REMOVED lines=16> */
.L_x_24799:
[----:B------:R0:W-:Y:S01]  /*9290*/  STG.E.U8 desc[UR36][R2.64], R4 ;  /* 0x0000000402007986 */ /* 0x0001e2000c101124 */
[----:B------:R-:W-:Y:S05]  /*92a0*/  BRA `(.L_x_24801) ;  /* 0x0000000c00387947 */ /* 0x000fea0003800000 */
.L_x_24798:
        /* <DEDUP_REMOVED lines=8> */
.L_x_24803:
[----:B------:R0:W-:Y:S01]  /*9330*/  STG.E desc[UR36][R2.64], R4 ;  /* 0x0000000402007986 */ /* 0x0001e2000c101924 */
[----:B------:R-:W-:Y:S05]  /*9340*/  BRA `(.L_x_24801) ;  /* 0x0000000c00107947 */ /* 0x000fea0003800000 */
.L_x_24802:
[----:B------:R0:W-:Y:S01]  /*9350*/  STG.E.U16 desc[UR36][R2.64], R4 ;  /* 0x0000000402007986 */ /* 0x0001e2000c101524 */
[----:B------:R-:W-:Y:S05]  /*9360*/  BRA `(.L_x_24801) ;  /* 0x0000000c00087947 */ /* 0x000fea0003800000 */
.L_x_24797:
        /* <DEDUP_REMOVED lines=9> */
.L_x_24805:
[----:B------:R-:W0:Y:S02]  /*9400*/  I2F.S64 R0, R4 ;  /* 0x0000000400007312 */ /* 0x000e240000301400 */
[----:B0-----:R-:W-:-:S05]  /*9410*/  F2FP.F16.F32.PACK_AB R0, RZ, R0 ;  /* 0x00000000ff00723e */ /* 0x001fca00000000ff */
[----:B------:R0:W-:Y:S01]  /*9420*/  STG.E.U16 desc[UR36][R2.64], R0 ;  /* 0x0000000002007986 */ /* 0x0001e2000c101524 */
[----:B------:R-:W-:Y:S05]  /*9430*/  BRA `(.L_x_24801) ;  /* 0x0000000800d47947 */ /* 0x000fea0003800000 */
.L_x_24804:
        /* <DEDUP_REMOVED lines=10> */
.L_x_24807:
[----:B------:R-:W0:Y:S02]  /*94e0*/  I2F.S64 R4, R4 ;  /* 0x0000000400047312 */ /* 0x000e240000301400 */
[----:B0-----:R-:W-:-:S04]  /*94f0*/  F2FP.F16.F32.PACK_AB R5, RZ, R4 ;  /* 0x00000004ff05723e */ /* 0x001fc800000000ff */
[----:B------:R-:W-:-:S05]  /*9500*/  PRMT R5, R5, 0x5410, RZ ;  /* 0x0000541005057816 */ /* 0x000fca00000000ff */
[----:B------:R0:W-:Y:S01]  /*9510*/  STG.E desc[UR36][R2.64], R5 ;  /* 0x0000000502007986 */ /* 0x0001e2000c101924 */
[----:B------:R-:W-:Y:S05]  /*9520*/  BRA `(.L_x_24801) ;  /* 0x0000000800987947 */ /* 0x000fea0003800000 */
.L_x_24806:
[----:B------:R-:W0:Y:S02]  /*9530*/  I2F.F64.S64 R4, R4 ;  /* 0x0000000400047312 */ /* 0x000e240000301c00 */
[----:B0-----:R0:W-:Y:S01]  /*9540*/  STG.E.64 desc[UR36][R2.64], R4 ;  /* 0x0000000402007986 */ /* 0x0011e2000c101b24 */
[----:B------:R-:W-:Y:S05]  /*9550*/  BRA `(.L_x_24801) ;  /* 0x00000008008c7947 */ /* 0x000fea0003800000 */
.L_x_24796:
        /* <DEDUP_REMOVED lines=12> */
.L_x_24811:
        /* <DEDUP_REMOVED lines=18> */
.L_x_24814:
[----:B------:R-:W-:-:S04]  /*9740*/  SHF.R.U32.HI R5, RZ, 0x18, R5 ;  /* 0x00000018ff057819 */ /* 0x000fc80000011605 */
[----:B------:R-:W-:-:S07]  /*9750*/  LOP3.LUT R0, R0, 0x80, R5, 0xf8, !PT ;  /* 0x0000008000007812 */ /* 0x000fce00078ef805 */
.L_x_24813:
[----:B------:R-:W-:Y:S05]  /*9760*/  BSYNC.RECONVERGENT B0 ;  /* 0x0000000000007941 */ /* 0x000fea0003800200 */
.L_x_24812:
[----:B------:R0:W-:Y:S01]  /*9770*/  STG.E.U8 desc[UR36][R2.64], R0 ;  /* 0x0000000002007986 */ /* 0x0001e2000c101124 */
[----:B------:R-:W-:Y:S05]  /*9780*/  BRA `(.L_x_24801) ;  /* 0x0000000800007947 */ /* 0x000fea0003800000 */
.L_x_24810:
        /* <DEDUP_REMOVED lines=18> */
.L_x_24817:
[----:B------:R-:W-:-:S04]  /*98b0*/  SHF.R.U32.HI R5, RZ, 0x18, R5 ;  /* 0x00000018ff057819 */ /* 0x000fc80000011605 */
[----:B------:R-:W-:-:S07]  /*98c0*/  LOP3.LUT R0, R0, 0x80, R5, 0xf8, !PT ;  /* 0x0000008000007812 */ /* 0x000fce00078ef805 */
.L_x_24816:
[----:B------:R-:W-:Y:S05]  /*98d0*/  BSYNC.RECONVERGENT B0 ;  /* 0x0000000000007941 */ /* 0x000fea0003800200 */
.L_x_24815:
[----:B------:R0:W-:Y:S01]  /*98e0*/  STG.E.U8 desc[UR36][R2.64], R0 ;  /* 0x0000000002007986 */ /* 0x0001e2000c101124 */
[----:B------:R-:W-:Y:S05]  /*98f0*/  BRA `(.L_x_24801) ;  /* 0x0000000400a47947 */ /* 0x000fea0003800000 */
.L_x_24809:
        /* <DEDUP_REMOVED lines=23> */
.L_x_24819:
[----:B------:R0:W-:Y:S01]  /*9a70*/  STG.E.64 desc[UR36][R2.64], R4 ;  /* 0x0000000402007986 */ /* 0x0001e2000c101b24 */
[----:B------:R-:W-:Y:S05]  /*9a80*/  BRA `(.L_x_24801) ;  /* 0x0000000400407947 */ /* 0x000fea0003800000 */
.L_x_24818:
[----:B------:R0:W-:Y:S01]  /*9a90*/  STG.E desc[UR36][R2.64], R4 ;  /* 0x0000000402007986 */ /* 0x0001e2000c101924 */
[----:B------:R-:W-:Y:S05]  /*9aa0*/  BRA `(.L_x_24801) ;  /* 0x0000000400387947 */ /* 0x000fea0003800000 */
.L_x_24808:
        /* <DEDUP_REMOVED lines=11> */
.L_x_24821:
[----:B------:R-:W-:Y:S01]  /*9b60*/  CS2R R6, SRZ ;  /* 0x0000000000067805 */ /* 0x000fe2000001ff00 */
[----:B------:R-:W0:Y:S04]  /*9b70*/  I2F.F64.S64 R4, R4 ;  /* 0x0000000400047312 */ /* 0x000e280000301c00 */
[----:B0-----:R0:W-:Y:S01]  /*9b80*/  STG.E.128 desc[UR36][R2.64], R4 ;  /* 0x0000000402007986 */ /* 0x0011e2000c101d24 */
[----:B------:R-:W-:Y:S05]  /*9b90*/  BRA `(.L_x_24801) ;  /* 0x0000000000fc7947 */ /* 0x000fea0003800000 */
.L_x_24820:
[----:B------:R-:W-:-:S09]  /*9ba0*/  UISETP.NE.AND UP0, UPT, UR4, 0xf, UPT ;  /* 0x0000000f0400788c */ /* 0x000fd2000bf05270 */
[----:B------:R-:W-:Y:S05]  /*9bb0*/  BRA.U !UP0, `(.L_x_24822) ;  /* 0x0000000108e87547 */ /* 0x000fea000b800000 */
[----:B------:R-:W-:-:S09]  /*9bc0*/  UISETP.NE.AND UP0, UPT, UR4, 0x17, UPT ;  /* 0x000000170400788c */ /* 0x000fd2000bf05270 */
[----:B------:R-:W-:Y:S05]  /*9bd0*/  BRA.U !UP0, `(.L_x_24823) ;  /* 0x0000000108907547 */ /* 0x000fea000b800000 */
[----:B------:R-:W-:-:S09]  /*9be0*/  UISETP.NE.AND UP0, UPT, UR4, 0x18, UPT ;  /* 0x000000180400788c */ /* 0x000fd2000bf05270 */
[----:B------:R-:W-:Y:S05]  /*9bf0*/  BRA.U !UP0, `(.L_x_24824) ;  /* 0x0000000108447547 */ /* 0x000fea000b800000 */
.L_x_24800:
        /* <DEDUP_REMOVED lines=16> */
.L_x_24825:
[----:B------:R-:W-:Y:S05]  /*9d00*/  BRA `(.L_x_24801) ;  /* 0x0000000000a07947 */ /* 0x000fea0003800000 */
.L_x_24824:
        /* <DEDUP_REMOVED lines=13> */
.L_x_24827:
[----:B------:R-:W-:Y:S05]  /*9de0*/  BSYNC.RECONVERGENT B0 ;  /* 0x0000000000007941 */ /* 0x000fea0003800200 */
.L_x_24826:
[----:B------:R-:W-:-:S05]  /*9df0*/  LOP3.LUT R7, R0, 0x80, R7, 0xf8, !PT ;  /* 0x0000008000077812 */ /* 0x000fca00078ef807 */
[----:B------:R3:W-:Y:S01]  /*9e00*/  STG.E.U8 desc[UR36][R2.64], R7 ;  /* 0x0000000702007986 */ /* 0x0007e2000c101124 */
[----:B------:R-:W-:Y:S05]  /*9e10*/  BRA `(.L_x_24801) ;  /* 0x00000000005c7947 */ /* 0x000fea0003800000 */
.L_x_24823:
        /* <DEDUP_REMOVED lines=12> */
.L_x_24829:
[----:B------:R-:W-:Y:S01]  /*9ee0*/  IMAD.MOV.U32 R0, RZ, RZ, 0x7f ;  /* 0x0000007fff007424 */ /* 0x000fe200078e00ff */
[----:B------:R-:W-:-:S04]  /*9ef0*/  ISETP.GT.U32.AND P0, PT, R6, 0x7f800000, PT ;  /* 0x7f8000000600780c */ /* 0x000fc80003f04070 */
[----:B------:R-:W-:-:S09]  /*9f00*/  SEL R0, R0, 0x7c, P0 ;  /* 0x0000007c00007807 */ /* 0x000fd20000000000 */
.L_x_24830:
[----:B------:R-:W-:Y:S05]  /*9f10*/  BSYNC.RECONVERGENT B0 ;  /* 0x0000000000007941 */ /* 0x000fea0003800200 */
.L_x_24828:
[----:B------:R-:W-:-:S04]  /*9f20*/  SHF.R.U32.HI R5, RZ, 0x18, R5 ;  /* 0x00000018ff057819 */ /* 0x000fc80000011605 */
[----:B------:R-:W-:-:S05]  /*9f30*/  LOP3.LUT R5, R0, 0x80, R5, 0xf8, !PT ;  /* 0x0000008000057812 */ /* 0x000fca00078ef805 */
[----:B------:R2:W-:Y:S01]  /*9f40*/  STG.E.U8 desc[UR36][R2.64], R5 ;  /* 0x0000000502007986 */ /* 0x0005e2000c101124 */
[----:B------:R-:W-:Y:S05]  /*9f50*/  BRA `(.L_x_24801) ;  /* 0x00000000000c7947 */ /* 0x000fea0003800000 */
.L_x_24822:
[----:B------:R-:W0:Y:S02]  /*9f60*/  I2F.S64 R0, R4 ;  /* 0x0000000400007312 */ /* 0x000e240000301400 */
[----:B0-----:R-:W-:-:S05]  /*9f70*/  F2FP.BF16.F32.PACK_AB R0, RZ, R0 ;  /* 0x00000000ff00723e */ /* 0x001fca00000010ff */
[----:B------:R4:W-:Y:S02]  /*9f80*/  STG.E.U16 desc[UR36][R2.64], R0 ;  /* 0x0000000002007986 */ /* 0x0009e4000c101524 */
.L_x_24801:
[----:B------:R-:W-:-:S07]  /*9f90*/  IADD3 R17, PT, PT, R17, 0x80, RZ ;  /* 0x0000008011117810 */ /* 0x000fce0007ffe0ff */
.L_x_24754:
[----:B------:R-:W-:Y:S05]  /*9fa0*/  BSYNC.RECONVERGENT B6 ;  /* 0x0000000000067941 */ /* 0x000fea0003800200 */
.L_x_24753:
[----:B------:R-:W5:Y:S02]  /*9fb0*/  LDCU UR4, c[0x0][0x380] ;  /* 0x00007000ff0477ac */ /* 0x000f640008000800 */
[----:B-----5:R-:W-:-:S13]  /*9fc0*/  ISETP.GE.AND P0, PT, R17, UR4, PT ;  /* 0x0000000411007c0c */ /* 0x020fda000bf06270 */
[----:B------:R-:W-:Y:S05]  /*9fd0*/  @P0 EXIT ;  /* 0x000000000000094d */ /* 0x000fea0003800000 */
[----:B------:R-:W5:Y:S01]  /*9fe0*/  LDCU UR4, c[0x0][0x388] ;  /* 0x00007100ff0477ac */ /* 0x000f620008000800 */
[----:B0--34-:R-:W-:Y:S02]  /*9ff0*/  IMAD.MOV.U32 R0, RZ, RZ, RZ ;  /* 0x000000ffff007224 */ /* 0x019fe400078e00ff */
[----:B------:R-:W-:Y:S01]  /*a000*/  IMAD.MOV.U32 R16, RZ, RZ, RZ ;  /* 0x000000ffff107224 */ /* 0x000fe200078e00ff */
[----:B-----5:R-:W-:-:S09]  /*a010*/  UISETP.NE.AND UP0, UPT, UR4, URZ, UPT ;  /* 0x000000ff0400728c */ /* 0x020fd2000bf05270 */
[----:B------:R-:W-:Y:S05]  /*a020*/  BRA.U !UP0, `(.L_x_24831) ;  /* 0x0000001108a87547 */ /* 0x000fea000b800000 */
[----:B------:R-:W1:Y:S01]  /*a030*/  LDCU.64 UR4, c[0x0][0x390] ;  /* 0x00007200ff0477ac */ /* 0x000e620008000a00 */
[----:B------:R-:W-:Y:S01]  /*a040*/  MOV R16, RZ ;  /* 0x000000ff00107202 */ /* 0x000fe20000000f00 */
[----:B------:R-:W0:Y:S01]  /*a050*/  LDCU UR6, c[0x0][0x38c] ;  /* 0x00007180ff0677ac */ /* 0x000e220008000800 */
[----:B------:R-:W3:Y:S01]  /*a060*/  LDCU.64 UR8, c[0x0][0x4b8] ;  /* 0x00009700ff0877ac */ /* 0x000ee20008000a00 */
[----:B------:R-:W-:Y:S02]  /*a070*/  UISETP.NE.AND UP0, UPT, UR43, URZ, UPT ;  /* 0x000000ff2b00728c */ /* 0x000fe4000bf05270 */
        /* <DEDUP_REMOVED lines=293> */
.L_x_24831:
[----:B------:R-:W0:Y:S01]  /*b2d0*/  LDCU.128 UR8, c[0x0][0x580] ;  /* 0x0000b000ff0877ac */ /* 0x000e220008000c00 */
[----:B------:R-:W-:-:S04]  /*b2e0*/  UPRMT UR4, UR44, 0x9910, URZ ;  /* 0x000099102c047896 */ /* 0x000fc800080000ff */
[----:B------:R-:W-:Y:S01]  /*b2f0*/  UISETP.GT.AND UP0, UPT, UR4, 0x9, UPT ;  /* 0x000000090400788c */ /* 0x000fe2000bf04270 */
[----:B0-----:R-:W-:Y:S02]  /*b300*/  IADD3 R16, P0, PT, R16, UR8, RZ ;  /* 0x0000000810107c10 */ /* 0x001fe4000ff1e0ff */
[----:B-12---:R-:W-:-:S03]  /*b310*/  IADD3 R2, P1, PT, R0, UR10, RZ ;  /* 0x0000000a00027c10 */ /* 0x006fc6000ff3e0ff */
        /* <DEDUP_REMOVED lines=14> */
.L_x_24835:
[----:B------:R0:W5:Y:S01]  /*b400*/  LDG.E.U8 R10, desc[UR36][R2.64] ;  /* 0x00000024020a7981 */ /* 0x000162000c1e1100 */
[----:B------:R-:W-:Y:S01]  /*b410*/  IMAD.MOV.U32 R11, RZ, RZ, RZ ;  /* 0x000000ffff0b7224 */ /* 0x000fe200078e00ff */
[----:B------:R-:W-:Y:S06]  /*b420*/  BRA `(.L_x_24837) ;  /* 0x0000000c00407947 */ /* 0x000fec0003800000 */
.L_x_24834:
        /* <DEDUP_REMOVED lines=8> */
.L_x_24839:
[----:B------:R-:W2:Y:S02]  /*b4b0*/  LDG.E R10, desc[UR36][R2.64] ;  /* 0x00000024020a7981 */ /* 0x000ea4000c1e1900 */
[----:B--2---:R-:W-:Y:S01]  /*b4c0*/  SHF.R.S32.HI R11, RZ, 0x1f, R10 ;  /* 0x0000001fff0b7819 */ /* 0x004fe2000001140a */
[----:B------:R-:W-:Y:S06]  /*b4d0*/  BRA `(.L_x_24837) ;  /* 0x0000000c00147947 */ /* 0x000fec0003800000 */
.L_x_24838:
[----:B------:R-:W2:Y:S02]  /*b4e0*/  LDG.E.S16 R10, desc[UR36][R2.64] ;  /* 0x00000024020a7981 */ /* 0x000ea4000c1e1700 */
[----:B--2---:R-:W-:Y:S01]  /*b4f0*/  SHF.R.S32.HI R11, RZ, 0x1f, R10 ;  /* 0x0000001fff0b7819 */ /* 0x004fe2000001140a */
[----:B------:R-:W-:Y:S06]  /*b500*/  BRA `(.L_x_24837) ;  /* 0x0000000c00087947 */ /* 0x000fec0003800000 */
.L_x_24833:
        /* <DEDUP_REMOVED lines=9> */
.L_x_24841:
[----:B------:R-:W2:Y:S02]  /*b5a0*/  LDG.E.U16 R2, desc[UR36][R2.64] ;  /* 0x0000002402027981 */ /* 0x000ea4000c1e1500 */
[----:B--2---:R-:W-:-:S06]  /*b5b0*/  HADD2.F32 R10, -RZ, R2.H0_H0 ;  /* 0x20000002ff0a7230 */ /* 0x004fcc0000004100 */
[----:B------:R-:W0:Y:S02]  /*b5c0*/  F2I.S64.TRUNC R10, R10 ;  /* 0x0000000a000a7311 */ /* 0x000e24000020d900 */
[----:B0-----:R-:W-:Y:S05]  /*b5d0*/  BRA `(.L_x_24837) ;  /* 0x0000000800d47947 */ /* 0x001fea0003800000 */
.L_x_24840:
        /* <DEDUP_REMOVED lines=9> */
.L_x_24843:
[----:B------:R-:W2:Y:S02]  /*b670*/  LDG.E.U16 R2, desc[UR36][R2.64] ;  /* 0x0000002402027981 */ /* 0x000ea4000c1e1500 */
[----:B--2---:R-:W-:-:S06]  /*b680*/  HADD2.F32 R10, -RZ, R2.H0_H0 ;  /* 0x20000002ff0a7230 */ /* 0x004fcc0000004100 */
[----:B------:R-:W0:Y:S02]  /*b690*/  F2I.S64.TRUNC R10, R10 ;  /* 0x0000000a000a7311 */ /* 0x000e24000020d900 */
[----:B0-----:R-:W-:Y:S05]  /*b6a0*/  BRA `(.L_x_24837) ;  /* 0x0000000800a07947 */ /* 0x001fea0003800000 */
.L_x_24842:
[----:B------:R-:W2:Y:S02]  /*b6b0*/  LDG.E.64 R2, desc[UR36][R2.64] ;  /* 0x0000002402027981 */ /* 0x000ea4000c1e1b00 */
[----:B--2---:R0:W1:Y:S02]  /*b6c0*/  F2I.S64.F64.TRUNC R10, R2 ;  /* 0x00000002000a7311 */ /* 0x004064000030d900 */
[----:B01----:R-:W-:Y:S05]  /*b6d0*/  BRA `(.L_x_24837) ;  /* 0x0000000800947947 */ /* 0x003fea0003800000 */
.L_x_24832:
        /* <DEDUP_REMOVED lines=13> */
.L_x_24846:
[----:B------:R-:W2:Y:S02]  /*b7b0*/  LDG.E.64 R2, desc[UR36][R2.64] ;  /* 0x0000002402027981 */ /* 0x000ea4000c1e1b00 */
[----:B--2---:R2:W3:Y:S02]  /*b7c0*/  F2I.S64.F64.TRUNC R10, R2 ;  /* 0x00000002000a7311 */ /* 0x0044e4000030d900 */
[----:B--23--:R-:W-:Y:S05]  /*b7d0*/  BRA `(.L_x_24837) ;  /* 0x0000000800547947 */ /* 0x00cfea0003800000 */
.L_x_24845:
        /* <DEDUP_REMOVED lines=26> */
.L_x_24848:
        /* <DEDUP_REMOVED lines=13> */
.L_x_24847:
[----:B------:R-:W2:Y:S02]  /*ba50*/  LDG.E.U16 R10, desc[UR36][R2.64] ;  /* 0x00000024020a7981 */ /* 0x000ea4000c1e1500 */
[----:B--2---:R-:W-:-:S06]  /*ba60*/  SHF.L.U32 R10, R10, 0x10, RZ ;  /* 0x000000100a0a7819 */ /* 0x004fcc00000006ff */
[----:B------:R-:W2:Y:S02]  /*ba70*/  F2I.S64.TRUNC R10, R10 ;  /* 0x0000000a000a7311 */ /* 0x000ea4000020d900 */
[----:B--2---:R-:W-:Y:S05]  /*ba80*/  BRA `(.L_x_24837) ;  /* 0x0000000400a87947 */ /* 0x004fea0003800000 */
.L_x_24844:
        /* <DEDUP_REMOVED lines=11> */
.L_x_24851:
        /* <DEDUP_REMOVED lines=21> */
.L_x_24855:
[----:B------:R-:W-:Y:S05]  /*bc90*/  BSYNC.RECONVERGENT B1 ;  /* 0x0000000000017941 */ /* 0x000fea0003800200 */
.L_x_24854:
[----:B------:R-:W-:Y:S02]  /*bca0*/  SHF.L.U32 R0, R0, 0x14, RZ ;  /* 0x0000001400007819 */ /* 0x000fe400000006ff */
[----:B------:R-:W-:-:S04]  /*bcb0*/  LEA R2, R2, 0x3b800000, 0x17 ;  /* 0x3b80000002027811 */ /* 0x000fc800078eb8ff */
[----:B------:R-:W-:-:S07]  /*bcc0*/  LOP3.LUT R10, R2, R0, R7, 0xfe, !PT ;  /* 0x00000000020a7212 */ /* 0x000fce00078efe07 */
.L_x_24853:
[----:B------:R-:W-:Y:S05]  /*bcd0*/  BSYNC.RECONVERGENT B0 ;  /* 0x0000000000007941 */ /* 0x000fea0003800200 */
.L_x_24852:
[----:B------:R-:W4:Y:S02]  /*bce0*/  F2I.S64.TRUNC R10, R10 ;  /* 0x0000000a000a7311 */ /* 0x000f24000020d900 */
[----:B----4-:R-:W-:Y:S05]  /*bcf0*/  BRA `(.L_x_24837) ;  /* 0x00000004000c7947 */ /* 0x010fea0003800000 */
.L_x_24850:
        /* <DEDUP_REMOVED lines=21> */
.L_x_24859:
[----:B------:R-:W-:Y:S05]  /*be50*/  BSYNC.RECONVERGENT B1 ;  /* 0x0000000000017941 */ /* 0x000fea0003800200 */
.L_x_24858:
[----:B------:R-:W-:Y:S01]  /*be60*/  IMAD.SHL.U32 R0, R0, 0x200000, RZ ;  /* 0x0020000000007824 */ /* 0x000fe200078e00ff */
[----:B------:R-:W-:-:S04]  /*be70*/  LEA R2, R2, 0x37800000, 0x17 ;  /* 0x3780000002027811 */ /* 0x000fc800078eb8ff */
[----:B------:R-:W-:-:S07]  /*be80*/  LOP3.LUT R10, R2, R0, R7, 0xfe, !PT ;  /* 0x00000000020a7212 */ /* 0x000fce00078efe07 */
.L_x_24857:
[----:B------:R-:W-:Y:S05]  /*be90*/  BSYNC.RECONVERGENT B0 ;  /* 0x0000000000007941 */ /* 0x000fea0003800200 */
.L_x_24856:
[----:B------:R-:W4:Y:S02]  /*bea0*/  F2I.S64.TRUNC R10, R10 ;  /* 0x0000000a000a7311 */ /* 0x000f24000020d900 */
[----:B----4-:R-:W-:Y:S05]  /*beb0*/  BRA `(.L_x_24837) ;  /* 0x00000000009c7947 */ /* 0x010fea0003800000 */
.L_x_24849:
        /* <DEDUP_REMOVED lines=14> */
.L_x_24863:
[----:B------:R-:W-:Y:S05]  /*bfa0*/  BSYNC.RECONVERGENT B0 ;  /* 0x0000000000007941 */ /* 0x000fea0003800200 */
.L_x_24862:
[----:B------:R-:W3:Y:S02]  /*bfb0*/  F2I.S64.TRUNC R10, R10 ;  /* 0x0000000a000a7311 */ /* 0x000ee4000020d900 */
[----:B---3--:R-:W-:Y:S05]  /*bfc0*/  BRA `(.L_x_24837) ;  /* 0x0000000000587947 */ /* 0x008fea0003800000 */
.L_x_24836:
[----:B------:R-:W-:Y:S01]  /*bfd0*/  MOV R0, 0x0 ;  /* 0x0000000000007802 */ /* 0x000fe20000000f00 */
[----:B------:R-:W0:Y:S01]  /*bfe0*/  LDCU.64 UR4, c[0x4][0x178] ;  /* 0x01002f00ff0477ac */ /* 0x000e220008000a00 */
[----:B------:R-:W-:Y:S02]  /*bff0*/  HFMA2 R8, -RZ, RZ, 0, 4.64916229248046875e-06 ;  /* 0x0000004eff087431 */ /* 0x000fe400000001ff */
        /* <DEDUP_REMOVED lines=13> */
.L_x_24864:
[----:B------:R-:W-:Y:S01]  /*c0d0*/  CS2R R10, SRZ ;  /* 0x00000000000a7805 */ /* 0x000fe2000001ff00 */
[----:B------:R-:W-:Y:S06]  /*c0e0*/  BRA `(.L_x_24837) ;  /* 0x0000000000107947 */ /* 0x000fec0003800000 */
.L_x_24861:
[----:B------:R3:W5:Y:S01]  /*c0f0*/  LDG.E.64 R10, desc[UR36][R2.64] ;  /* 0x00000024020a7981 */ /* 0x000762000c1e1b00 */
[----:B------:R-:W-:Y:S05]  /*c100*/  BRA `(.L_x_24837) ;  /* 0x0000000000087947 */ /* 0x000fea0003800000 */
.L_x_24860:
[----:B------:R2:W5:Y:S01]  /*c110*/  LDG.E R10, desc[UR36][R2.64] ;  /* 0x00000024020a7981 */ /* 0x000562000c1e1900 */
[----:B------:R-:W-:-:S07]  /*c120*/  MOV R11, RZ ;  /* 0x000000ff000b7202 */ /* 0x000fce0000000f00 */
.L_x_24837:
        /* <DEDUP_REMOVED lines=36> */
.L_x_24868:
        /* <DEDUP_REMOVED lines=14> */
.L_x_24869:
[----:B------:R-:W-:Y:S05]  /*c450*/  BSYNC.RECONVERGENT B1 ;  /* 0x0000000000017941 */ /* 0x000fea0003800200 */
.L_x_24867:
[----:B------:R-:W-:-:S04]  /*c460*/  SEL R5, RZ, 0xffffffff, !P0 ;  /* 0xffffffffff057807 */ /* 0x000fc80004000000 */
[----:B------:R-:W-:-:S05]  /*c470*/  IADD3 R2, P0, PT, R2, R5, RZ ;  /* 0x0000000502027210 */ /* 0x000fca0007f1e0ff */
[----:B------:R-:W-:Y:S01]  /*c480*/  IMAD.X R3, R3, 0x1, R5, P0 ;  /* 0x0000000103037824 */ /* 0x000fe200000e0605 */
[----:B------:R-:W-:Y:S07]  /*c490*/  BRA `(.L_x_24870) ;  /* 0x0000000000747947 */ /* 0x000fee0003800000 */
.L_x_24866:
        /* <DEDUP_REMOVED lines=24> */
.L_x_24871:
[----:B------:R-:W-:Y:S01]  /*c620*/  IMAD.MOV.U32 R0, RZ, RZ, R10 ;  /* 0x000000ffff007224 */ /* 0x000fe200078e000a */
[----:B------:R-:W-:Y:S02]  /*c630*/  MOV R9, R11 ;  /* 0x0000000b00097202 */ /* 0x000fe40000000f00 */
[----:B------:R-:W-:-:S07]  /*c640*/  MOV R8, 0xc660 ;  /* 0x0000c66000087802 */ /* 0x000fce0000000f00 */
[----:B------:R-:W-:Y:S05]  /*c650*/  CALL.REL.NOINC `($__internal_30_$__cuda_sm20_div_s64) ;  /* 0x0000000c00807944 */ /* 0x000fea0003c00000 */
[----:B------:R-:W-:-:S07]  /*c660*/  IMAD.MOV.U32 R2, RZ, RZ, R0 ;  /* 0x000000ffff027224 */ /* 0x000fce00078e0000 */
.L_x_24870:
[----:B------:R-:W-:Y:S05]  /*c670*/  BSYNC.RECONVERGENT B0 ;  /* 0x0000000000007941 */ /* 0x000fea0003800200 */
.L_x_24865:
        /* <DEDUP_REMOVED lines=13> */
.L_x_24875:
[----:B------:R-:W-:Y:S01]  /*c750*/  STG.E.U8 desc[UR36][R16.64], R2 ;  /* 0x0000000210007986 */ /* 0x000fe2000c101124 */
[----:B------:R-:W-:Y:S05]  /*c760*/  EXIT ;  /* 0x000000000000794d */ /* 0x000fea0003800000 */
.L_x_24874:
        /* <DEDUP_REMOVED lines=8> */
.L_x_24878:
[----:B------:R-:W-:Y:S01]  /*c7f0*/  STG.E desc[UR36][R16.64], R2 ;  /* 0x0000000210007986 */ /* 0x000fe2000c101924 */
[----:B------:R-:W-:Y:S05]  /*c800*/  EXIT ;  /* 0x000000000000794d */ /* 0x000fea0003800000 */
.L_x_24877:
[----:B------:R-:W-:Y:S01]  /*c810*/  STG.E.U16 desc[UR36][R16.64], R2 ;  /* 0x0000000210007986 */ /* 0x000fe2000c101524 */
[----:B------:R-:W-:Y:S05]  /*c820*/  EXIT ;  /* 0x000000000000794d */ /* 0x000fea0003800000 */
.L_x_24873:
        /* <DEDUP_REMOVED lines=9> */
.L_x_24880:
[----:B------:R-:W0:Y:S02]  /*c8c0*/  I2F.S64 R0, R2 ;  /* 0x0000000200007312 */ /* 0x000e240000301400 */
[----:B0-----:R-:W-:-:S05]  /*c8d0*/  F2FP.F16.F32.PACK_AB R0, RZ, R0 ;  /* 0x00000000ff00723e */ /* 0x001fca00000000ff */
[----:B------:R-:W-:Y:S01]  /*c8e0*/  STG.E.U16 desc[UR36][R16.64], R0 ;  /* 0x0000000010007986 */ /* 0x000fe2000c101524 */
[----:B------:R-:W-:Y:S05]  /*c8f0*/  EXIT ;  /* 0x000000000000794d */ /* 0x000fea0003800000 */
.L_x_24879:
        /* <DEDUP_REMOVED lines=10> */
.L_x_24882:
[----:B------:R-:W0:Y:S02]  /*c9a0*/  I2F.S64 R2, R2 ;  /* 0x0000000200027312 */ /* 0x000e240000301400 */
[----:B0-----:R-:W-:-:S04]  /*c9b0*/  F2FP.F16.F32.PACK_AB R3, RZ, R2 ;  /* 0x00000002ff03723e */ /* 0x001fc800000000ff */
[----:B------:R-:W-:-:S05]  /*c9c0*/  PRMT R3, R3, 0x5410, RZ ;  /* 0x0000541003037816 */ /* 0x000fca00000000ff */
[----:B------:R-:W-:Y:S01]  /*c9d0*/  STG.E desc[UR36][R16.64], R3 ;  /* 0x0000000310007986 */ /* 0x000fe2000c101924 */
[----:B------:R-:W-:Y:S05]  /*c9e0*/  EXIT ;  /* 0x000000000000794d */ /* 0x000fea0003800000 */
.L_x_24881:
[----:B------:R-:W0:Y:S02]  /*c9f0*/  I2F.F64.S64 R2, R2 ;  /* 0x0000000200027312 */ /* 0x000e240000301c00 */
[----:B0-----:R-:W-:Y:S01]  /*ca00*/  STG.E.64 desc[UR36][R16.64], R2 ;  /* 0x0000000210007986 */ /* 0x001fe2000c101b24 */
[----:B------:R-:W-:Y:S05]  /*ca10*/  EXIT ;  /* 0x000000000000794d */ /* 0x000fea0003800000 */
.L_x_24872:
        /* <DEDUP_REMOVED lines=12> */
.L_x_24886:
        /* <DEDUP_REMOVED lines=17> */
.L_x_24889:
[----:B------:R-:W-:-:S04]  /*cbf0*/  SHF.R.U32.HI R3, RZ, 0x18, R3 ;  /* 0x00000018ff037819 */ /* 0x000fc80000011603 */
[----:B------:R-:W-:-:S04]  /*cc00*/  LOP3.LUT R0, R0, 0x80, R3, 0xf8, !PT ;  /* 0x0000008000007812 */ /* 0x000fc800078ef803 */
[----:B------:R-:W-:-:S07]  /*cc10*/  PRMT R8, R0, 0x7610, R8 ;  /* 0x0000761000087816 */ /* 0x000fce0000000008 */
.L_x_24888:
[----:B------:R-:W-:Y:S05]  /*cc20*/  BSYNC.RECONVERGENT B0 ;  /* 0x0000000000007941 */ /* 0x000fea0003800200 */
.L_x_24887:
[----:B------:R-:W-:Y:S01]  /*cc30*/  STG.E.U8 desc[UR36][R16.64], R8 ;  /* 0x0000000810007986 */ /* 0x000fe2000c101124 */
[----:B------:R-:W-:Y:S05]  /*cc40*/  EXIT ;  /* 0x000000000000794d */ /* 0x000fea0003800000 */
.L_x_24885:
        /* <DEDUP_REMOVED lines=17> */
.L_x_24892:
[----:B------:R-:W-:-:S04]  /*cd60*/  SHF.R.U32.HI R3, RZ, 0x18, R3 ;  /* 0x00000018ff037819 */ /* 0x000fc80000011603 */
[----:B------:R-:W-:-:S04]  /*cd70*/  LOP3.LUT R0, R0, 0x80, R3, 0xf8, !PT ;  /* 0x0000008000007812 */ /* 0x000fc800078ef803 */
[----:B------:R-:W-:-:S07]  /*cd80*/  PRMT R8, R0, 0x7610, R8 ;  /* 0x0000761000087816 */ /* 0x000fce0000000008 */
.L_x_24891:
[----:B------:R-:W-:Y:S05]  /*cd90*/  BSYNC.RECONVERGENT B0 ;  /* 0x0000000000007941 */ /* 0x000fea0003800200 */
.L_x_24890:
[----:B------:R-:W-:Y:S01]  /*cda0*/  STG.E.U8 desc[UR36][R16.64], R8 ;  /* 0x0000000810007986 */ /* 0x000fe2000c101124 */
[----:B------:R-:W-:Y:S05]  /*cdb0*/  EXIT ;  /* 0x000000000000794d */ /* 0x000fea0003800000 */
.L_x_24884:
        /* <DEDUP_REMOVED lines=21> */
[----:B------:R-:W-:Y:S01]  /*cf10*/  STG.E.U8 desc[UR36][R16.64], R3 ;  /* 0x0000000310007986 */ /* 0x000fe2000c101124 */
[----:B------:R-:W-:Y:S05]  /*cf20*/  EXIT ;  /* 0x000000000000794d */ /* 0x000fea0003800000 */
.L_x_24894:
[----:B------:R-:W-:Y:S01]  /*cf30*/  STG.E.64 desc[UR36][R16.64], R2 ;  /* 0x0000000210007986 */ /* 0x000fe2000c101b24 */
[----:B------:R-:W-:Y:S05]  /*cf40*/  EXIT ;  /* 0x000000000000794d */ /* 0x000fea0003800000 */
.L_x_24893:
[----:B------:R-:W-:Y:S01]  /*cf50*/  STG.E desc[UR36][R16.64], R2 ;  /* 0x0000000210007986 */ /* 0x000fe2000c101924 */
[----:B------:R-:W-:Y:S05]  /*cf60*/  EXIT ;  /* 0x000000000000794d */ /* 0x000fea0003800000 */
.L_x_24883:
        /* <DEDUP_REMOVED lines=11> */
.L_x_24896:
[----:B------:R-:W-:Y:S01]  /*d020*/  CS2R R6, SRZ ;  /* 0x0000000000067805 */ /* 0x000fe2000001ff00 */
[----:B------:R-:W0:Y:S04]  /*d030*/  I2F.F64.S64 R4, R2 ;  /* 0x0000000200047312 */ /* 0x000e280000301c00 */
[----:B0-----:R-:W-:Y:S01]  /*d040*/  STG.E.128 desc[UR36][R16.64], R4 ;  /* 0x0000000410007986 */ /* 0x001fe2000c101d24 */
[----:B------:R-:W-:Y:S05]  /*d050*/  EXIT ;  /* 0x000000000000794d */ /* 0x000fea0003800000 */
.L_x_24895:
[----:B------:R-:W-:-:S09]  /*d060*/  UISETP.NE.AND UP0, UPT, UR4, 0xf, UPT ;  /* 0x0000000f0400788c */ /* 0x000fd2000bf05270 */
[----:B------:R-:W-:Y:S05]  /*d070*/  BRA.U !UP0, `(.L_x_24897) ;  /* 0x0000000108e87547 */ /* 0x000fea000b800000 */
[----:B------:R-:W-:-:S09]  /*d080*/  UISETP.NE.AND UP0, UPT, UR4, 0x17, UPT ;  /* 0x000000170400788c */ /* 0x000fd2000bf05270 */
[----:B------:R-:W-:Y:S05]  /*d090*/  BRA.U !UP0, `(.L_x_24898) ;  /* 0x0000000108907547 */ /* 0x000fea000b800000 */
[----:B------:R-:W-:-:S09]  /*d0a0*/  UISETP.NE.AND UP0, UPT, UR4, 0x18, UPT ;  /* 0x000000180400788c */ /* 0x000fd2000bf05270 */
[----:B------:R-:W-:Y:S05]  /*d0b0*/  BRA.U !UP0, `(.L_x_24899) ;  /* 0x0000000108447547 */ /* 0x000fea000b800000 */
.L_x_24876:
        /* <DEDUP_REMOVED lines=16> */
.L_x_24900:
[----:B------:R-:W-:Y:S05]  /*d1c0*/  EXIT ;  /* 0x000000000000794d */ /* 0x000fea0003800000 */
.L_x_24899:
        /* <DEDUP_REMOVED lines=13> */
.L_x_24902:
[----:B------:R-:W-:Y:S05]  /*d2a0*/  BSYNC.RECONVERGENT B0 ;  /* 0x0000000000007941 */ /* 0x000fea0003800200 */
.L_x_24901:
[----:B------:R-:W-:-:S05]  /*d2b0*/  LOP3.LUT R5, R0, 0x80, R5, 0xf8, !PT ;  /* 0x0000008000057812 */ /* 0x000fca00078ef805 */
[----:B------:R-:W-:Y:S01]  /*d2c0*/  STG.E.U8 desc[UR36][R16.64], R5 ;  /* 0x0000000510007986 */ /* 0x000fe2000c101124 */
[----:B------:R-:W-:Y:S05]  /*d2d0*/  EXIT ;  /* 0x000000000000794d */ /* 0x000fea0003800000 */
.L_x_24898:
        /* <DEDUP_REMOVED lines=12> */
.L_x_24904:
[----:B------:R-:W-:Y:S01]  /*d3a0*/  IMAD.MOV.U32 R0, RZ, RZ, 0x7f ;  /* 0x0000007fff007424 */ /* 0x000fe200078e00ff */
[----:B------:R-:W-:-:S04]  /*d3b0*/  ISETP.GT.U32.AND P0, PT, R4, 0x7f800000, PT ;  /* 0x7f8000000400780c */ /* 0x000fc80003f04070 */
[----:B------:R-:W-:-:S09]  /*d3c0*/  SEL R0, R0, 0x7c, P0 ;  /* 0x0000007c00007807 */ /* 0x000fd20000000000 */
.L_x_24905:
[----:B------:R-:W-:Y:S05]  /*d3d0*/  BSYNC.RECONVERGENT B0 ;  /* 0x0000000000007941 */ /* 0x000fea0003800200 */
.L_x_24903:
[----:B------:R-:W-:-:S04]  /*d3e0*/  SHF.R.U32.HI R3, RZ, 0x18, R3 ;  /* 0x00000018ff037819 */ /* 0x000fc80000011603 */
[----:B------:R-:W-:-:S05]  /*d3f0*/  LOP3.LUT R3, R0, 0x80, R3, 0xf8, !PT ;  /* 0x0000008000037812 */ /* 0x000fca00078ef803 */
[----:B------:R-:W-:Y:S01]  /*d400*/  STG.E.U8 desc[UR36][R16.64], R3 ;  /* 0x0000000310007986 */ /* 0x000fe2000c101124 */
[----:B------:R-:W-:Y:S05]  /*d410*/  EXIT ;  /* 0x000000000000794d */ /* 0x000fea0003800000 */
.L_x_24897:
[----:B------:R-:W0:Y:S02]  /*d420*/  I2F.S64 R0, R2 ;  /* 0x0000000200007312 */ /* 0x000e240000301400 */
[----:B0-----:R-:W-:-:S05]  /*d430*/  F2FP.BF16.F32.PACK_AB R0, RZ, R0 ;  /* 0x00000000ff00723e */ /* 0x001fca00000010ff */
[----:B------:R-:W-:Y:S01]  /*d440*/  STG.E.U16 desc[UR36][R16.64], R0 ;  /* 0x0000000010007986 */ /* 0x000fe2000c101524 */
[----:B------:R-:W-:Y:S05]  /*d450*/  EXIT ;  /* 0x000000000000794d */ /* 0x000fea0003800000 */
        .weak           $__internal_30_$__cuda_sm20_div_s64
        .type           $__internal_30_$__cuda_sm20_div_s64,@function
        .size           $__internal_30_$__cuda_sm20_div_s64,(.L_x_32781 - $__internal_30_$__cuda_sm20_div_s64)
$__internal_30_$__cuda_sm20_div_s64:
[-C--:B------:R-:W-:Y:S01]  /*d460*/  IADD3 R3, P1, PT, RZ, -R0.reuse, RZ ;  /* 0x80000000ff037210 */ /* 0x080fe20007f3e0ff */
[----:B------:R-:W-:Y:S01]  /*d470*/  UIADD3 UR4, UP1, UPT, URZ, -UR40, URZ ;  /* 0x80000028ff047290 */ /* 0x000fe2000ff3e0ff */
[----:B------:R-:W-:Y:S01]  /*d480*/  ISETP.GE.AND P0, PT, R9, RZ, PT ;  /* 0x000000ff0900720c */ /* 0x000fe20003f06270 */
[----:B------:R-:W-:Y:S02]  /*d490*/  UISETP.GE.AND UP0, UPT, UR41, URZ, UPT ;  /* 0x000000ff2900728c */ /* 0x000fe4000bf06270 */
[----:B------:R-:W-:Y:S01]  /*d4a0*/  IMAD.X R4, RZ, RZ, ~R9, P1 ;  /* 0x000000ffff047224 */ /* 0x000fe200008e0e09 */
[----:B------:R-:W-:Y:S01]  /*d4b0*/  SEL R2, R3, R0, !P0 ;  /* 0x0000000003027207 */ /* 0x000fe20004000000 */
[----:B------:R-:W-:Y:S02]  /*d4c0*/  USEL UR4, UR4, UR40, !UP0 ;  /* 0x0000002804047287 */ /* 0x000fe4000c000000 */
[----:B------:R-:W-:Y:S01]  /*d4d0*/  UIADD3.X UR5, UPT, UPT, URZ, ~UR41, URZ, UP1, !UPT ;  /* 0x80000029ff057290 */ /* 0x000fe20008ffe4ff */
[----:B------:R-:W-:-:S03]  /*d4e0*/  SEL R3, R4, R9, !P0 ;  /* 0x0000000904037207 */ /* 0x000fc60004000000 */
[----:B------:R-:W-:Y:S01]  /*d4f0*/  USEL UR5, UR5, UR41, !UP0 ;  /* 0x0000002905057287 */ /* 0x000fe2000c000000 */
        /* <DEDUP_REMOVED lines=14> */
[-C--:B------:R-:W-:Y:S02]  /*d5e0*/  IMAD R19, R5, R15.reuse, RZ ;  /* 0x0000000f05137224 */ /* 0x080fe400078e02ff */
[----:B------:R-:W-:-:S04]  /*d5f0*/  IMAD.WIDE.U32 R6, P0, R4, R15, R6 ;  /* 0x0000000f04067225 */ /* 0x000fc80007800006 */
        /* <DEDUP_REMOVED lines=9> */
[----:B------:R-:W-:-:S04]  /*d690*/  IMAD.HI.U32 R6, R7, R15, RZ ;  /* 0x0000000f07067227 */ /* 0x000fc800078e00ff */
[----:B------:R-:W-:Y:S02]  /*d6a0*/  IMAD.X R4, RZ, RZ, ~R5, P0 ;  /* 0x000000ffff047224 */ /* 0x000fe400000e0e05 */
[----:B------:R-:W-:Y:S02]  /*d6b0*/  HFMA2 R5, -RZ, RZ, 0, 0 ;  /* 0x00000000ff057431 */ /* 0x000fe400000001ff */
[----:B------:R-:W-:-:S04]  /*d6c0*/  IMAD.WIDE.U32 R6, P0, R7, R4, R6 ;  /* 0x0000000407067225 */ /* 0x000fc80007800006 */
[----:B------:R-:W-:-:S04]  /*d6d0*/  IMAD.HI.U32 R7, P1, R13, R15, R6 ;  /* 0x0000000f0d077227 */ /* 0x000fc80007820006 */
[CC--:B------:R-:W-:Y:S02]  /*d6e0*/  IMAD R6, R13.reuse, R4.reuse, RZ ;  /* 0x000000040d067224 */ /* 0x0c0fe400078e02ff */
[----:B------:R-:W-:-:S03]  /*d6f0*/  IMAD.HI.U32 R4, R13, R4, RZ ;  /* 0x000000040d047227 */ /* 0x000fc600078e00ff */
[----:B------:R-:W-:Y:S01]  /*d700*/  IADD3 R7, P2, PT, R6, R7, RZ ;  /* 0x0000000706077210 */ /* 0x000fe20007f5e0ff */
[----:B------:R-:W-:-:S04]  /*d710*/  IMAD.X R13, R4, 0x1, R13, P0 ;  /* 0x00000001040d7824 */ /* 0x000fc800000e060d */
[----:B------:R-:W-:Y:S01]  /*d720*/  IMAD.HI.U32 R4, R7, UR4, RZ ;  /* 0x0000000407047c27 */ /* 0x000fe2000f8e00ff */
[----:B------:R-:W-:-:S03]  /*d730*/  IADD3.X R13, PT, PT, RZ, RZ, R13, P2, P1 ;  /* 0x000000ffff0d7210 */ /* 0x000fc600017e240d */
[----:B------:R-:W-:-:S04]  /*d740*/  IMAD.WIDE.U32 R4, R7, UR5, R4 ;  /* 0x0000000507047c25 */ /* 0x000fc8000f8e0004 */
[C---:B------:R-:W-:Y:S02]  /*d750*/  IMAD R15, R13.reuse, UR5, RZ ;  /* 0x000000050d0f7c24 */ /* 0x040fe4000f8e02ff */
[----:B------:R-:W-:-:S04]  /*d760*/  IMAD.HI.U32 R4, P0, R13, UR4, R4 ;  /* 0x000000040d047c27 */ /* 0x000fc8000f800004 */
[----:B------:R-:W-:Y:S01]  /*d770*/  IMAD.HI.U32 R7, R13, UR5, RZ ;  /* 0x000000050d077c27 */ /* 0x000fe2000f8e00ff */
[----:B------:R-:W-:-:S03]  /*d780*/  IADD3 R13, P1, PT, R15, R4, RZ ;  /* 0x000000040f0d7210 */ /* 0x000fc60007f3e0ff */
[----:B------:R-:W-:Y:S02]  /*d790*/  IMAD.X R7, RZ, RZ, R7, P0 ;  /* 0x000000ffff077224 */ /* 0x000fe400000e0607 */
[----:B------:R-:W-:-:S04]  /*d7a0*/  IMAD.WIDE.U32 R4, R13, R2, RZ ;  /* 0x000000020d047225 */ /* 0x000fc800078e00ff */
[----:B------:R-:W-:Y:S01]  /*d7b0*/  IMAD.X R7, RZ, RZ, R7, P1 ;  /* 0x000000ffff077224 */ /* 0x000fe200008e0607 */
[----:B------:R-:W-:Y:S01]  /*d7c0*/  IADD3 R19, P1, PT, -R4, UR4, RZ ;  /* 0x0000000404137c10 */ /* 0x000fe2000ff3e1ff */
[C---:B------:R-:W-:Y:S01]  /*d7d0*/  IMAD R5, R13.reuse, R3, R5 ;  /* 0x000000030d057224 */ /* 0x040fe200078e0205 */
[----:B------:R-:W-:Y:S02]  /*d7e0*/  IADD3 R4, P2, PT, R13, 0x1, RZ ;  /* 0x000000010d047810 */ /* 0x000fe40007f5e0ff */
[-C--:B------:R-:W-:Y:S01]  /*d7f0*/  ISETP.GE.U32.AND P0, PT, R19, R2.reuse, PT ;  /* 0x000000021300720c */ /* 0x080fe20003f06070 */
[----:B------:R-:W-:Y:S02]  /*d800*/  IMAD R5, R7, R2, R5 ;  /* 0x0000000207057224 */ /* 0x000fe400078e0205 */
[----:B------:R-:W-:-:S03]  /*d810*/  IMAD.X R6, RZ, RZ, R7, P2 ;  /* 0x000000ffff067224 */ /* 0x000fc600010e0607 */
[----:B------:R-:W-:Y:S02]  /*d820*/  IADD3.X R21, PT, PT, ~R5, UR5, RZ, P1, !PT ;  /* 0x0000000505157c10 */ /* 0x000fe40008ffe5ff */
[----:B------:R-:W-:Y:S02]  /*d830*/  IADD3 R5, P1, PT, R19, -R2, RZ ;  /* 0x8000000213057210 */ /* 0x000fe40007f3e0ff */
[CC--:B------:R-:W-:Y:S02]  /*d840*/  ISETP.GE.U32.AND.EX P0, PT, R21.reuse, R3.reuse, PT, P0 ;  /* 0x000000031500720c */ /* 0x0c0fe40003f06100 */
[----:B------:R-:W-:Y:S02]  /*d850*/  IADD3.X R15, PT, PT, R21, ~R3, RZ, P1, !PT ;  /* 0x80000003150f7210 */ /* 0x000fe40000ffe4ff */
[----:B------:R-:W-:Y:S02]  /*d860*/  SEL R5, R5, R19, P0 ;  /* 0x0000001305057207 */ /* 0x000fe40000000000 */
[----:B------:R-:W-:-:S02]  /*d870*/  SEL R13, R4, R13, P0 ;  /* 0x0000000d040d7207 */ /* 0x000fc40000000000 */
[----:B------:R-:W-:Y:S02]  /*d880*/  SEL R15, R15, R21, P0 ;  /* 0x000000150f0f7207 */ /* 0x000fe40000000000 */
[----:B------:R-:W-:Y:S02]  /*d890*/  ISETP.GE.U32.AND P1, PT, R5, R2, PT ;  /* 0x000000020500720c */ /* 0x000fe40003f26070 */
[----:B------:R-:W-:Y:S02]  /*d8a0*/  SEL R4, R6, R7, P0 ;  /* 0x0000000706047207 */ /* 0x000fe40000000000 */
[----:B------:R-:W-:Y:S02]  /*d8b0*/  IADD3 R2, P2, PT, R13, 0x1, RZ ;  /* 0x000000010d027810 */ /* 0x000fe40007f5e0ff */
[----:B------:R-:W-:Y:S02]  /*d8c0*/  ISETP.GE.U32.AND.EX P0, PT, R15, R3, PT, P1 ;  /* 0x000000030f00720c */ /* 0x000fe40003f06110 */
[----:B------:R-:W-:Y:S01]  /*d8d0*/  LOP3.LUT R6, R9, UR41, RZ, 0x3c, !PT ;  /* 0x0000002909067c12 */ /* 0x000fe2000f8e3cff */
[----:B------:R-:W-:Y:S01]  /*d8e0*/  IMAD.X R3, RZ, RZ, R4, P2 ;  /* 0x000000ffff037224 */ /* 0x000fe200010e0604 */
[----:B------:R-:W-:-:S02]  /*d8f0*/  SEL R2, R2, R13, P0 ;  /* 0x0000000d02027207 */ /* 0x000fc40000000000 */
[----:B------:R-:W-:Y:S02]  /*d900*/  ISETP.GE.AND P1, PT, R6, RZ, PT ;  /* 0x000000ff0600720c */ /* 0x000fe40003f26270 */
[----:B------:R-:W-:Y:S02]  /*d910*/  SEL R3, R3, R4, P0 ;  /* 0x0000000403037207 */ /* 0x000fe40000000000 */
[-C--:B------:R-:W-:Y:S02]  /*d920*/  IADD3 R5, P2, PT, RZ, -R2.reuse, RZ ;  /* 0x80000002ff057210 */ /* 0x080fe40007f5e0ff */
[----:B------:R-:W-:Y:S02]  /*d930*/  ISETP.NE.U32.AND P0, PT, R0, RZ, PT ;  /* 0x000000ff0000720c */ /* 0x000fe40003f05070 */
[----:B------:R-:W-:Y:S02]  /*d940*/  IADD3.X R4, PT, PT, RZ, ~R3, RZ, P2, !PT ;  /* 0x80000003ff047210 */ /* 0x000fe400017fe4ff */
[----:B------:R-:W-:Y:S01]  /*d950*/  ISETP.NE.AND.EX P0, PT, R9, RZ, PT, P0 ;  /* 0x000000ff0900720c */ /* 0x000fe20003f05300 */
[----:B------:R-:W-:Y:S01]  /*d960*/  IMAD.MOV.U32 R9, RZ, RZ, 0x0 ;  /* 0x00000000ff097424 */ /* 0x000fe200078e00ff */
[----:B------:R-:W-:-:S02]  /*d970*/  SEL R0, R5, R2, !P1 ;  /* 0x0000000205007207 */ /* 0x000fc40004800000 */
[----:B------:R-:W-:Y:S02]  /*d980*/  SEL R3, R4, R3, !P1 ;  /* 0x0000000304037207 */ /* 0x000fe40004800000 */
[----:B------:R-:W-:Y:S02]  /*d990*/  SEL R0, R0, 0xffffffff, P0 ;  /* 0xffffffff00007807 */ /* 0x000fe40000000000 */
[----:B------:R-:W-:Y:S01]  /*d9a0*/  SEL R3, R3, 0xffffffff, P0 ;  /* 0xffffffff03037807 */ /* 0x000fe20000000000 */
[----:B------:R-:W-:Y:S06]  /*d9b0*/  RET.REL.NODEC R8 `(_ZN2at6native18elementwise_kernelILi128ELi4EZNS0_15gpu_kernel_implINS0_13AUnaryFunctorIlllZZZNS0_15binary_internal21div_floor_kernel_cudaERNS_18TensorIteratorBaseEENKUlvE_clEvENKUlvE2_clEvEUlllE_EEEEvS6_RKT_EUliE_EEviT1_) ;  /* 0xffffff2408907950 */ /* 0x000fec0003c3ffff */
.L_x_24906:
        /* <DEDUP_REMOVED lines=12> */
.L_x_32781:


//--------------------- .text._ZN2at6native27unrolled_elementwise_kernelINS0_13AUnaryFunctorIlllZZZNS0_15binary_internal21div_floor_kernel_cudaERNS_18TensorIteratorBaseEENKUlvE_clEvENKUlvE2_clEvEUlllE_EESt5arrayIPcLm2EELi4E23TrivialOffsetCalculatorILi1EjESE_NS0_6memory12LoadWithCastILi1EEENSF_13StoreWithCastILi1EEEEEviT_T0_T2_T3_T4_T5_ --------------------------
	.section	.text._ZN2at6native27unrolled_elementwise_kernelINS0_13AUnaryFunctorIlllZZZNS0_15binary_internal21div_floor_kernel_cudaERNS_18TensorIteratorBaseEENKUlvE_clEvENKUlvE2_clEvEUlllE_EESt5arrayIPcLm2EELi4E23TrivialOffsetCalculatorILi1EjESE_NS0_6memory12LoadWithCastILi1EEENSF_13StoreWithCastILi1EEEEEviT_T0_T2_T3_T4_T5_,"ax",@progbits
	.align	128
        .global         _ZN2at6native27unrolled_elementwise_kernelINS0_13AUnaryFunctorIlllZZZNS0_15binary_internal21div_floor_kernel_cudaERNS_18TensorIteratorBaseEENKUlvE_clEvENKUlvE2_clEvEUlllE_EESt5arrayIPcLm2EELi4E23TrivialOffsetCalculatorILi1EjESE_NS0_6memory12LoadWithCastILi1EEENSF_13StoreWithCastILi1EEEEEviT_T0_T2_T3_T4_T5_
        .type           _ZN2at6native27unrolled_elementwise_kernelINS0_13AUnaryFunctorIlllZZZNS0_15binary_internal21div_floor_kernel_cudaERNS_18TensorIteratorBaseEENKUlvE_clEvENKUlvE2_clEvEUlllE_EESt5arrayIPcLm2EELi4E23TrivialOffsetCalculatorILi1EjESE_NS0_6memory12LoadWithCastILi1EEENSF_13StoreWithCastILi1EEEEEviT_T0_T2_T3_T4_T5_,@function
        .size           _ZN2at6native27unrolled_elementwise_kernelINS0_13AUnaryFunctorIlllZZZNS0_15binary_internal21div_floor_kernel_cudaERNS_18TensorIteratorBaseEENKUlvE_clEvENKUlvE2_clEvEUlllE_EESt5arrayIPcLm2EELi4E23TrivialOffsetCalculatorILi1EjESE_NS0_6memory12LoadWithCastILi1EEENSF_13StoreWithCastILi1EEEEEviT_T0_T2_T3_T4_T5_,(.L_x_32782 - _ZN2at6native27unrolled_elementwise_kernelINS0_13AUnaryFunctorIlllZZZNS0_15binary_internal21div_floor_kernel_cudaERNS_18TensorIteratorBaseEENKUlvE_clEvENKUlvE2_clEvEUlllE_EESt5arrayIPcLm2EELi4E23TrivialOffsetCalculatorILi1EjESE_NS0_6memory12LoadWithCastILi1EEENSF_13StoreWithCastILi1EEEEEviT_T0_T2_T3_T4_T5_)
        .other          _ZN2at6native27unrolled_elementwise_kernelINS0_13AUnaryFunctorIlllZZZNS0_15binary_internal21div_floor_kernel_cudaERNS_18TensorIteratorBaseEENKUlvE_clEvENKUlvE2_clEvEUlllE_EESt5arrayIPcLm2EELi4E23TrivialOffsetCalculatorILi1EjESE_NS0_6memory12LoadWithCastILi1EEENSF_13StoreWithCastILi1EEEEEviT_T0_T2_T3_T4_T5_,@"STO_CUDA_ENTRY STV_DEFAULT"
_ZN2at6native27unrolled_elementwise_kernelINS0_13AUnaryFunctorIlllZZZNS0_15binary_internal21div_floor_kernel_cudaERNS_18TensorIteratorBaseEENKUlvE_clEvENKUlvE2_clEvEUlllE_EESt5arrayIPcLm2EELi4E23TrivialOffsetCalculatorILi1EjESE_NS0_6memory12LoadWithCastILi1EEENSF_13StoreWithCastILi1EEEEEviT_T0_T2_T3_T4_T5_:
.text._ZN2at6native27unrolled_elementwise_kernelINS0_13AUnaryFunctorIlllZZZNS0_15binary_internal21div_floor_kernel_cudaERNS_18TensorIteratorBaseEENKUlvE_clEvENKUlvE2_clEvEUlllE_EESt5arrayIPcLm2EELi4E23TrivialOffsetCalculatorILi1EjESE_NS0_6memory12LoadWithCastILi1EEENSF_13StoreWithCastILi1EEEEEviT_T0_T2_T3_T4_T5_:
        /* <DEDUP_REMOVED lines=32> */
.L_x_24912:
[----:B------:R1:W5:Y:S01]  /*0200*/  LDG.E.U8 R28, desc[UR36][R4.64] ;  /* 0x00000024041c7981 */ /* 0x000362000c1e1100 */
[----:B------:R-:W-:Y:S01]  /*0210*/  IMAD.MOV.U32 R29, RZ, RZ, RZ ;  /* 0x000000ffff1d7224 */ /* 0x000fe200078e00ff */
[----:B------:R-:W-:Y:S06]  /*0220*/  BRA `(.L_x_24914) ;  /* 0x0000000c00447947 */ /* 0x000fec0003800000 */
.L_x_24911:
        /* <DEDUP_REMOVED lines=8> */
.L_x_24916:
[----:B------:R-:W2:Y:S02]  /*02b0*/  LDG.E R28, desc[UR36][R4.64] ;  /* 0x00000024041c7981 */ /* 0x000ea4000c1e1900 */
[----:B--2---:R-:W-:Y:S01]  /*02c0*/  SHF.R.S32.HI R29, RZ, 0x1f, R28 ;  /* 0x0000001fff1d7819 */ /* 0x004fe2000001141c */
[----:B------:R-:W-:Y:S06]  /*02d0*/  BRA `(.L_x_24914) ;  /* 0x0000000c00187947 */ /* 0x000fec0003800000 */
.L_x_24915:
[----:B------:R-:W2:Y:S02]  /*02e0*/  LDG.E.S16 R28, desc[UR36][R4.64] ;  /* 0x00000024041c7981 */ /* 0x000ea4000c1e1700 */
[----:B--2---:R-:W-:Y:S01]  /*02f0*/  SHF.R.S32.HI R29, RZ, 0x1f, R28 ;  /* 0x0000001fff1d7819 */ /* 0x004fe2000001141c */
[----:B------:R-:W-:Y:S06]  /*0300*/  BRA `(.L_x_24914) ;  /* 0x0000000c000c7947 */ /* 0x000fec0003800000 */
.L_x_24910:
        /* <DEDUP_REMOVED lines=9> */
.L_x_24918:
[----:B------:R-:W2:Y:S02]  /*03a0*/  LDG.E.U16 R4, desc[UR36][R4.64] ;  /* 0x0000002404047981 */ /* 0x000ea4000c1e1500 */
[----:B--2---:R-:W-:-:S06]  /*03b0*/  HADD2.F32 R28, -RZ, R4.H0_H0 ;  /* 0x20000004ff1c7230 */ /* 0x004fcc0000004100 */
[----:B------:R-:W2:Y:S02]  /*03c0*/  F2I.S64.TRUNC R28, R28 ;  /* 0x0000001c001c7311 */ /* 0x000ea4000020d900 */
[----:B--2---:R-:W-:Y:S05]  /*03d0*/  BRA `(.L_x_24914) ;  /* 0x0000000800d87947 */ /* 0x004fea0003800000 */
.L_x_24917:
        /* <DEDUP_REMOVED lines=9> */
.L_x_24920:
[----:B------:R-:W2:Y:S02]  /*0470*/  LDG.E.U16 R4, desc[UR36][R4.64] ;  /* 0x0000002404047981 */ /* 0x000ea4000c1e1500 */
[----:B--2---:R-:W-:-:S06]  /*0480*/  HADD2.F32 R28, -RZ, R4.H0_H0 ;  /* 0x20000004ff1c7230 */ /* 0x004fcc0000004100 */
[----:B------:R-:W2:Y:S02]  /*0490*/  F2I.S64.TRUNC R28, R28 ;  /* 0x0000001c001c7311 */ /* 0x000ea4000020d900 */
[----:B--2---:R-:W-:Y:S05]  /*04a0*/  BRA `(.L_x_24914) ;  /* 0x0000000800a47947 */ /* 0x004fea0003800000 */
.L_x_24919:
[----:B------:R-:W2:Y:S02]  /*04b0*/  LDG.E.64 R4, desc[UR36][R4.64] ;  /* 0x0000002404047981 */ /* 0x000ea4000c1e1b00 */
[----:B--2---:R2:W3:Y:S02]  /*04c0*/  F2I.S64.F64.TRUNC R28, R4 ;  /* 0x00000004001c7311 */ /* 0x0044e4000030d900 */
[----:B--23--:R-:W-:Y:S05]  /*04d0*/  BRA `(.L_x_24914) ;  /* 0x0000000800987947 */ /* 0x00cfea0003800000 */
.L_x_24909:
        /* <DEDUP_REMOVED lines=13> */
.L_x_24923:
[----:B------:R-:W2:Y:S02]  /*05b0*/  LDG.E.64 R4, desc[UR36][R4.64] ;  /* 0x0000002404047981 */ /* 0x000ea4000c1e1b00 */
[----:B--2---:R2:W3:Y:S02]  /*05c0*/  F2I.S64.F64.TRUNC R28, R4 ;  /* 0x00000004001c7311 */ /* 0x0044e4000030d900 */
[----:B--23--:R-:W-:Y:S05]  /*05d0*/  BRA `(.L_x_24914) ;  /* 0x0000000800587947 */ /* 0x00cfea0003800000 */
.L_x_24922:
        /* <DEDUP_REMOVED lines=26> */
.L_x_24925:
        /* <DEDUP_REMOVED lines=14> */
.L_x_24924:
[----:B------:R-:W2:Y:S02]  /*0860*/  LDG.E.U16 R28, desc[UR36][R4.64] ;  /* 0x00000024041c7981 */ /* 0x000ea4000c1e1500 */
[----:B--2---:R-:W-:-:S06]  /*0870*/  IMAD.U32 R28, R28, 0x10000, RZ ;  /* 0x000100001c1c7824 */ /* 0x004fcc00078e00ff */
[----:B------:R-:W2:Y:S02]  /*0880*/  F2I.S64.TRUNC R28, R28 ;  /* 0x0000001c001c7311 */ /* 0x000ea4000020d900 */
[----:B--2---:R-:W-:Y:S05]  /*0890*/  BRA `(.L_x_24914) ;  /* 0x0000000400a87947 */ /* 0x004fea0003800000 */
.L_x_24921:
        /* <DEDUP_REMOVED lines=11> */
.L_x_24928:
        /* <DEDUP_REMOVED lines=21> */
.L_x_24932:
[----:B------:R-:W-:Y:S05]  /*0aa0*/  BSYNC.RECONVERGENT B1 ;  /* 0x0000000000017941 */ /* 0x000fea0003800200 */
.L_x_24931:
[----:B------:R-:W-:Y:S01]  /*0ab0*/  IMAD.SHL.U32 R0, R0, 0x100000, RZ ;  /* 0x0010000000007824 */ /* 0x000fe200078e00ff */
[----:B------:R-:W-:-:S04]  /*0ac0*/  LEA R3, R3, 0x3b800000, 0x17 ;  /* 0x3b80000003037811 */ /* 0x000fc800078eb8ff */
[----:B------:R-:W-:-:S07]  /*0ad0*/  LOP3.LUT R28, R3, R0, R7, 0xfe, !PT ;  /* 0x00000000031c7212 */ /* 0x000fce00078efe07 */
.L_x_24930:
[----:B------:R-:W-:Y:S05]  /*0ae0*/  BSYNC.RECONVERGENT B0 ;  /* 0x0000000000007941 */ /* 0x000fea0003800200 */
.L_x_24929:
[----:B------:R-:W4:Y:S02]  /*0af0*/  F2I.S64.TRUNC R28, R28 ;  /* 0x0000001c001c7311 */ /* 0x000f24000020d900 */
[----:B----4-:R-:W-:Y:S05]  /*0b00*/  BRA `(.L_x_24914) ;  /* 0x00000004000c7947 */ /* 0x010fea0003800000 */
.L_x_24927:
        /* <DEDUP_REMOVED lines=21> */
.L_x_24936:
[----:B------:R-:W-:Y:S05]  /*0c60*/  BSYNC.RECONVERGENT B1 ;  /* 0x0000000000017941 */ /* 0x000fea0003800200 */
.L_x_24935:
[----:B------:R-:W-:Y:S01]  /*0c70*/  IMAD.SHL.U32 R0, R0, 0x200000, RZ ;  /* 0x0020000000007824 */ /* 0x000fe200078e00ff */
[----:B------:R-:W-:-:S04]  /*0c80*/  LEA R3, R3, 0x37800000, 0x17 ;  /* 0x3780000003037811 */ /* 0x000fc800078eb8ff */
[----:B------:R-:W-:-:S07]  /*0c90*/  LOP3.LUT R28, R3, R0, R7, 0xfe, !PT ;  /* 0x00000000031c7212 */ /* 0x000fce00078efe07 */
.L_x_24934:
[----:B------:R-:W-:Y:S05]  /*0ca0*/  BSYNC.RECONVERGENT B0 ;  /* 0x0000000000007941 */ /* 0x000fea0003800200 */
.L_x_24933:
[----:B------:R-:W4:Y:S02]  /*0cb0*/  F2I.S64.TRUNC R28, R28 ;  /* 0x0000001c001c7311 */ /* 0x000f24000020d900 */
[----:B----4-:R-:W-:Y:S05]  /*0cc0*/  BRA `(.L_x_24914) ;  /* 0x00000000009c7947 */ /* 0x010fea0003800000 */
.L_x_24926:
[----:B------:R-:W-:-:S09]  /*0cd0*/  UISETP.NE.AND UP0, UPT, UR4, 0x1c, UPT ;  /* 0x0000001c0400788c */ /* 0x000fd2000bf05270 */
[----:B------:R-:W-:Y:S05]  /*0ce0*/  BRA.U !UP0, `(.L_x_24937) ;  /* 0x00000001088c7547 */ /* 0x000fea000b800000 */
[----:B------:R-:W-:-:S09]  /*0cf0*/  UISETP.NE.AND UP0, UPT, UR4, 0x1d, UPT ;  /* 0x0000001d0400788c */ /* 0x000fd2000bf05270 */
[----:B------:R-:W-:Y:S05]  /*0d00*/  BRA.U !UP0, `(.L_x_24938) ;  /* 0x00000001087c7547 */ /* 0x000fea000b800000 */
[----:B------:R-:W-:-:S09]  /*0d10*/  UISETP.NE.AND UP0, UPT, UR4, 0x2c, UPT ;  /* 0x0000002c0400788c */ /* 0x000fd2000bf05270 */
[----:B------:R-:W-:Y:S05]  /*0d20*/  BRA.U !UP0, `(.L_x_24939) ;  /* 0x0000000108487547 */ /* 0x000fea000b800000 */
.L_x_24913:
        /* <DEDUP_REMOVED lines=16> */
.L_x_24940:
[----:B------:R-:W-:Y:S01]  /*0e30*/  CS2R R28, SRZ ;  /* 0x00000000001c7805 */ /* 0x000fe2000001ff00 */
[----:B------:R-:W-:Y:S06]  /*0e40*/  BRA `(.L_x_24914) ;  /* 0x00000000003c7947 */ /* 0x000fec0003800000 */
.L_x_24939:
        /* <DEDUP_REMOVED lines=8> */
.L_x_24942:
[----:B------:R-:W-:Y:S05]  /*0ed0*/  BSYNC.RECONVERGENT B0 ;  /* 0x0000000000007941 */ /* 0x000fea0003800200 */
.L_x_24941:
[----:B------:R-:W2:Y:S02]  /*0ee0*/  F2I.S64.TRUNC R28, R28 ;  /* 0x0000001c001c7311 */ /* 0x000ea4000020d900 */
[----:B--2---:R-:W-:Y:S05]  /*0ef0*/  BRA `(.L_x_24914) ;  /* 0x0000000000107947 */ /* 0x004fea0003800000 */
.L_x_24938:
[----:B------:R2:W5:Y:S01]  /*0f00*/  LDG.E.64 R28, desc[UR36][R4.64] ;  /* 0x00000024041c7981 */ /* 0x000562000c1e1b00 */
[----:B------:R-:W-:Y:S05]  /*0f10*/  BRA `(.L_x_24914) ;  /* 0x0000000000087947 */ /* 0x000fea0003800000 */
.L_x_24937:
[----:B------:R3:W5:Y:S01]  /*0f20*/  LDG.E R28, desc[UR36][R4.64] ;  /* 0x00000024041c7981 */ /* 0x000762000c1e1900 */
[----:B------:R-:W-:-:S07]  /*0f30*/  IMAD.MOV.U32 R29, RZ, RZ, RZ ;  /* 0x000000ffff1d7224 */ /* 0x000fce00078e00ff */
.L_x_24914:
[----:B------:R-:W-:-:S07]  /*0f40*/  VIADD R19, R22, 0x80 ;  /* 0x0000008016137836 */ /* 0x000fce0000000000 */
.L_x_24908:
[----:B------:R-:W-:Y:S05]  /*0f50*/  BSYNC.RECONVERGENT B6 ;  /* 0x0000000000067941 */ /* 0x000fea0003800200 */
.L_x_24907:
        /* <DEDUP_REMOVED lines=24> */
.L_x_24948:
[----:B------:R4:W5:Y:S01]  /*10e0*/  LDG.E.U8 R26, desc[UR36][R4.64] ;  /* 0x00000024041a7981 */ /* 0x000962000c1e1100 */
[----:B------:R-:W-:Y:S01]  /*10f0*/  IMAD.MOV.U32 R27, RZ, RZ, RZ ;  /* 0x000000ffff1b7224 */ /* 0x000fe200078e00ff */
[----:B------:R-:W-:Y:S06]  /*1100*/  BRA `(.L_x_24950) ;  /* 0x0000000c00447947 */ /* 0x000fec0003800000 */
.L_x_24947:
        /* <DEDUP_REMOVED lines=8> */
.L_x_24952:
[----:B------:R-:W2:Y:S02]  /*1190*/  LDG.E R26, desc[UR36][R4.64] ;  /* 0x00000024041a7981 */ /* 0x000ea4000c1e1900 */
[----:B--2---:R-:W-:Y:S01]  /*11a0*/  SHF.R.S32.HI R27, RZ, 0x1f, R26 ;  /* 0x0000001fff1b7819 */ /* 0x004fe2000001141a */
[----:B------:R-:W-:Y:S06]  /*11b0*/  BRA `(.L_x_24950) ;  /* 0x0000000c00187947 */ /* 0x000fec0003800000 */
.L_x_24951:
[----:B------:R-:W2:Y:S02]  /*11c0*/  LDG.E.S16 R26, desc[UR36][R4.64] ;  /* 0x00000024041a7981 */ /* 0x000ea4000c1e1700 */
[----:B--2---:R-:W-:Y:S01]  /*11d0*/  SHF.R.S32.HI R27, RZ, 0x1f, R26 ;  /* 0x0000001fff1b7819 */ /* 0x004fe2000001141a */
[----:B------:R-:W-:Y:S06]  /*11e0*/  BRA `(.L_x_24950) ;  /* 0x0000000c000c7947 */ /* 0x000fec0003800000 */
.L_x_24946:
        /* <DEDUP_REMOVED lines=9> */
.L_x_24954:
[----:B------:R-:W2:Y:S02]  /*1280*/  LDG.E.U16 R4, desc[UR36][R4.64] ;  /* 0x0000002404047981 */ /* 0x000ea4000c1e1500 */
[----:B--2---:R-:W-:-:S06]  /*1290*/  HADD2.F32 R26, -RZ, R4.H0_H0 ;  /* 0x20000004ff1a7230 */ /* 0x004fcc0000004100 */
[----:B------:R-:W3:Y:S02]  /*12a0*/  F2I.S64.TRUNC R26, R26 ;  /* 0x0000001a001a7311 */ /* 0x000ee4000020d900 */
[----:B---3--:R-:W-:Y:S05]  /*12b0*/  BRA `(.L_x_24950) ;  /* 0x0000000800d87947 */ /* 0x008fea0003800000 */
.L_x_24953:
        /* <DEDUP_REMOVED lines=9> */
.L_x_24956:
[----:B------:R-:W2:Y:S02]  /*1350*/  LDG.E.U16 R4, desc[UR36][R4.64] ;  /* 0x0000002404047981 */ /* 0x000ea4000c1e1500 */
[----:B--2---:R-:W-:-:S06]  /*1360*/  HADD2.F32 R26, -RZ, R4.H0_H0 ;  /* 0x20000004ff1a7230 */ /* 0x004fcc0000004100 */
[----:B------:R-:W3:Y:S02]  /*1370*/  F2I.S64.TRUNC R26, R26 ;  /* 0x0000001a001a7311 */ /* 0x000ee4000020d900 */
[----:B---3--:R-:W-:Y:S05]  /*1380*/  BRA `(.L_x_24950) ;  /* 0x0000000800a47947 */ /* 0x008fea0003800000 */
.L_x_24955:
[----:B------:R-:W2:Y:S02]  /*1390*/  LDG.E.64 R4, desc[UR36][R4.64] ;  /* 0x0000002404047981 */ /* 0x000ea4000c1e1b00 */
[----:B--2---:R3:W4:Y:S02]  /*13a0*/  F2I.S64.F64.TRUNC R26, R4 ;  /* 0x00000004001a7311 */ /* 0x004724000030d900 */
[----:B---34-:R-:W-:Y:S05]  /*13b0*/  BRA `(.L_x_24950) ;  /* 0x0000000800987947 */ /* 0x018fea0003800000 */
.L_x_24945:
        /* <DEDUP_REMOVED lines=13> */
.L_x_24959:
[----:B------:R-:W2:Y:S02]  /*1490*/  LDG.E.64 R4, desc[UR36][R4.64] ;  /* 0x0000002404047981 */ /* 0x000ea4000c1e1b00 */
[----:B--2---:R0:W1:Y:S02]  /*14a0*/  F2I.S64.F64.TRUNC R26, R4 ;  /* 0x00000004001a7311 */ /* 0x004064000030d900 */
[----:B01----:R-:W-:Y:S05]  /*14b0*/  BRA `(.L_x_24950) ;  /* 0x0000000800587947 */ /* 0x003fea0003800000 */
.L_x_24958:
        /* <DEDUP_REMOVED lines=26> */
.L_x_24961:
        /* <DEDUP_REMOVED lines=14> */
.L_x_24960:
[----:B------:R-:W2:Y:S02]  /*1740*/  LDG.E.U16 R26, desc[UR36][R4.64] ;  /* 0x00000024041a7981 */ /* 0x000ea4000c1e1500 */
[----:B--2---:R-:W-:-:S06]  /*1750*/  IMAD.U32 R26, R26, 0x10000, RZ ;  /* 0x000100001a1a7824 */ /* 0x004fcc00078e00ff */
[----:B------:R-:W0:Y:S02]  /*1760*/  F2I.S64.TRUNC R26, R26 ;  /* 0x0000001a001a7311 */ /* 0x000e24000020d900 */
[----:B0-----:R-:W-:Y:S05]  /*1770*/  BRA `(.L_x_24950) ;  /* 0x0000000400a87947 */ /* 0x001fea0003800000 */
.L_x_24957:
        /* <DEDUP_REMOVED lines=11> */
.L_x_24964:
        /* <DEDUP_REMOVED lines=21> */
.L_x_24968:
[----:B------:R-:W-:Y:S05]  /*1980*/  BSYNC.RECONVERGENT B1 ;  /* 0x0000000000017941 */ /* 0x000fea0003800200 */
.L_x_24967:
[----:B------:R-:W-:Y:S01]  /*1990*/  IMAD.SHL.U32 R0, R0, 0x100000, RZ ;  /* 0x0010000000007824 */ /* 0x000fe200078e00ff */
[----:B------:R-:W-:-:S04]  /*19a0*/  LEA R3, R3, 0x3b800000, 0x17 ;  /* 0x3b80000003037811 */ /* 0x000fc800078eb8ff */
[----:B------:R-:W-:-:S07]  /*19b0*/  LOP3.LUT R26, R3, R0, R7, 0xfe, !PT ;  /* 0x00000000031a7212 */ /* 0x000fce00078efe07 */
.L_x_24966:
[----:B------:R-:W-:Y:S05]  /*19c0*/  BSYNC.RECONVERGENT B0 ;  /* 0x0000000000007941 */ /* 0x000fea0003800200 */
.L_x_24965:
[----:B------:R-:W2:Y:S02]  /*19d0*/  F2I.S64.TRUNC R26, R26 ;  /* 0x0000001a001a7311 */ /* 0x000ea4000020d900 */
[----:B--2---:R-:W-:Y:S05]  /*19e0*/  BRA `(.L_x_24950) ;  /* 0x00000004000c7947 */ /* 0x004fea0003800000 */
.L_x_24963:
        /* <DEDUP_REMOVED lines=21> */
.L_x_24972:
[----:B------:R-:W-:Y:S05]  /*1b40*/  BSYNC.RECONVERGENT B1 ;  /* 0x0000000000017941 */ /* 0x000fea0003800200 */
.L_x_24971:
[----:B------:R-:W-:Y:S01]  /*1b50*/  IMAD.SHL.U32 R0, R0, 0x200000, RZ ;  /* 0x0020000000007824 */ /* 0x000fe200078e00ff */
[----:B------:R-:W-:-:S04]  /*1b60*/  LEA R3, R3, 0x37800000, 0x17 ;  /* 0x3780000003037811 */ /* 0x000fc800078eb8ff */
[----:B------:R-:W-:-:S07]  /*1b70*/  LOP3.LUT R26, R3, R0, R7, 0xfe, !PT ;  /* 0x00000000031a7212 */ /* 0x000fce00078efe07 */
.L_x_24970:
[----:B------:R-:W-:Y:S05]  /*1b80*/  BSYNC.RECONVERGENT B0 ;  /* 0x0000000000007941 */ /* 0x000fea0003800200 */
.L_x_24969:
[----:B------:R-:W2:Y:S02]  /*1b90*/  F2I.S64.TRUNC R26, R26 ;  /* 0x0000001a001a7311 */ /* 0x000ea4000020d900 */
[----:B--2---:R-:W-:Y:S05]  /*1ba0*/  BRA `(.L_x_24950) ;  /* 0x00000000009c7947 */ /* 0x004fea0003800000 */
.L_x_24962:
        /* <DEDUP_REMOVED lines=14> */
.L_x_24976:
[----:B------:R-:W-:Y:S05]  /*1c90*/  BSYNC.RECONVERGENT B0 ;  /* 0x0000000000007941 */ /* 0x000fea0003800200 */
.L_x_24975:
[----:B------:R-:W2:Y:S02]  /*1ca0*/  F2I.S64.TRUNC R26, R26 ;  /* 0x0000001a001a7311 */ /* 0x000ea4000020d900 */
[----:B--2---:R-:W-:Y:S05]  /*1cb0*/  BRA `(.L_x_24950) ;  /* 0x0000000000587947 */ /* 0x004fea0003800000 */
.L_x_24949:
        /* <DEDUP_REMOVED lines=16> */
.L_x_24977:
[----:B------:R-:W-:Y:S01]  /*1dc0*/  CS2R R26, SRZ ;  /* 0x00000000001a7805 */ /* 0x000fe2000001ff00 */
[----:B------:R-:W-:Y:S06]  /*1dd0*/  BRA `(.L_x_24950) ;  /* 0x0000000000107947 */ /* 0x000fec0003800000 */
.L_x_24974:
[----:B------:R1:W5:Y:S01]  /*1de0*/  LDG.E.64 R26, desc[UR36][R4.64] ;  /* 0x00000024041a7981 */ /* 0x000362000c1e1b00 */
[----:B------:R-:W-:Y:S05]  /*1df0*/  BRA `(.L_x_24950) ;  /* 0x0000000000087947 */ /* 0x000fea0003800000 */
.L_x_24973:
[----:B------:R0:W5:Y:S01]  /*1e00*/  LDG.E R26, desc[UR36][R4.64] ;  /* 0x00000024041a7981 */ /* 0x000162000c1e1900 */
[----:B------:R-:W-:-:S07]  /*1e10*/  IMAD.MOV.U32 R27, RZ, RZ, RZ ;  /* 0x000000ffff1b7224 */ /* 0x000fce00078e00ff */
.L_x_24950:
[----:B------:R-:W-:-:S07]  /*1e20*/  VIADD R19, R19, 0x80 ;  /* 0x0000008013137836 */ /* 0x000fce0000000000 */
.L_x_24944:
[----:B------:R-:W-:Y:S05]  /*1e30*/  BSYNC.RECONVERGENT B6 ;  /* 0x0000000000067941 */ /* 0x000fea0003800200 */
.L_x_24943:
        /* <DEDUP_REMOVED lines=24> */
.L_x_24983:
[----:B------:R4:W5:Y:S01]  /*1fc0*/  LDG.E.U8 R24, desc[UR36][R4.64] ;  /* 0x0000002404187981 */ /* 0x000962000c1e1100 */
[----:B------:R-:W-:Y:S01]  /*1fd0*/  IMAD.MOV.U32 R25, RZ, RZ, RZ ;  /* 0x000000ffff197224 */ /* 0x000fe200078e00ff */
[----:B------:R-:W-:Y:S06]  /*1fe0*/  BRA `(.L_x_24985) ;  /* 0x0000000c00447947 */ /* 0x000fec0003800000 */
.L_x_24982:
        /* <DEDUP_REMOVED lines=8> */
.L_x_24987:
[----:B------:R-:W2:Y:S02]  /*2070*/  LDG.E R24, desc[UR36][R4.64] ;  /* 0x0000002404187981 */ /* 0x000ea4000c1e1900 */
[----:B--2---:R-:W-:Y:S01]  /*2080*/  SHF.R.S32.HI R25, RZ, 0x1f, R24 ;  /* 0x0000001fff197819 */ /* 0x004fe20000011418 */
[----:B------:R-:W-:Y:S06]  /*2090*/  BRA `(.L_x_24985) ;  /* 0x0000000c00187947 */ /* 0x000fec0003800000 */
.L_x_24986:
[----:B------:R-:W2:Y:S02]  /*20a0*/  LDG.E.S16 R24, desc[UR36][R4.64] ;  /* 0x0000002404187981 */ /* 0x000ea4000c1e1700 */
[----:B--2---:R-:W-:Y:S01]  /*20b0*/  SHF.R.S32.HI R25, RZ, 0x1f, R24 ;  /* 0x0000001fff197819 */ /* 0x004fe20000011418 */
[----:B------:R-:W-:Y:S06]  /*20c0*/  BRA `(.L_x_24985) ;  /* 0x0000000c000c7947 */ /* 0x000fec0003800000 */
.L_x_24981:
        /* <DEDUP_REMOVED lines=9> */
.L_x_24989:
[----:B------:R-:W2:Y:S02]  /*2160*/  LDG.E.U16 R4, desc[UR36][R4.64] ;  /* 0x0000002404047981 */ /* 0x000ea4000c1e1500 */
[----:B--2---:R-:W-:-:S06]  /*2170*/  HADD2.F32 R24, -RZ, R4.H0_H0 ;  /* 0x20000004ff187230 */ /* 0x004fcc0000004100 */
[----:B------:R-:W3:Y:S02]  /*2180*/  F2I.S64.TRUNC R24, R24 ;  /* 0x0000001800187311 */ /* 0x000ee4000020d900 */
[----:B---3--:R-:W-:Y:S05]  /*2190*/  BRA `(.L_x_24985) ;  /* 0x0000000800d87947 */ /* 0x008fea0003800000 */
.L_x_24988:
        /* <DEDUP_REMOVED lines=9> */
.L_x_24991:
[----:B------:R-:W2:Y:S02]  /*2230*/  LDG.E.U16 R4, desc[UR36][R4.64] ;  /* 0x0000002404047981 */ /* 0x000ea4000c1e1500 */
[----:B--2---:R-:W-:-:S06]  /*2240*/  HADD2.F32 R24, -RZ, R4.H0_H0 ;  /* 0x20000004ff187230 */ /* 0x004fcc0000004100 */
[----:B------:R-:W3:Y:S02]  /*2250*/  F2I.S64.TRUNC R24, R24 ;  /* 0x0000001800187311 */ /* 0x000ee4000020d900 */
[----:B---3--:R-:W-:Y:S05]  /*2260*/  BRA `(.L_x_24985) ;  /* 0x0000000800a47947 */ /* 0x008fea0003800000 */
.L_x_24990:
[----:B------:R-:W2:Y:S02]  /*2270*/  LDG.E.64 R4, desc[UR36][R4.64] ;  /* 0x0000002404047981 */ /* 0x000ea4000c1e1b00 */
[----:B--2---:R3:W4:Y:S02]  /*2280*/  F2I.S64.F64.TRUNC R24, R4 ;  /* 0x0000000400187311 */ /* 0x004724000030d900 */
[----:B---34-:R-:W-:Y:S05]  /*2290*/  BRA `(.L_x_24985) ;  /* 0x0000000800987947 */ /* 0x018fea0003800000 */
.L_x_24980:
        /* <DEDUP_REMOVED lines=13> */
.L_x_24994:
[----:B------:R-:W2:Y:S02]  /*2370*/  LDG.E.64 R4, desc[UR36][R4.64] ;  /* 0x0000002404047981 */ /* 0x000ea4000c1e1b00 */
[----:B--2---:R3:W4:Y:S02]  /*2380*/  F2I.S64.F64.TRUNC R24, R4 ;  /* 0x0000000400187311 */ /* 0x004724000030d900 */
[----:B---34-:R-:W-:Y:S05]  /*2390*/  BRA `(.L_x_24985) ;  /* 0x0000000800587947 */ /* 0x018fea0003800000 */
.L_x_24993:
        /* <DEDUP_REMOVED lines=26> */
.L_x_24996:
        /* <DEDUP_REMOVED lines=14> */
.L_x_24995:
[----:B------:R-:W2:Y:S02]  /*2620*/  LDG.E.U16 R24, desc[UR36][R4.64] ;  /* 0x0000002404187981 */ /* 0x000ea4000c1e1500 */
[----:B--2---:R-:W-:-:S06]  /*2630*/  IMAD.U32 R24, R24, 0x10000, RZ ;  /* 0x0001000018187824 */ /* 0x004fcc00078e00ff */
[----:B------:R-:W3:Y:S02]  /*2640*/  F2I.S64.TRUNC R24, R24 ;  /* 0x0000001800187311 */ /* 0x000ee4000020d900 */
[----:B---3--:R-:W-:Y:S05]  /*2650*/  BRA `(.L_x_24985) ;  /* 0x0000000400a87947 */ /* 0x008fea0003800000 */
.L_x_24992:
        /* <DEDUP_REMOVED lines=11> */
.L_x_24999:
        /* <DEDUP_REMOVED lines=21> */
.L_x_25003:
[----:B------:R-:W-:Y:S05]  /*2860*/  BSYNC.RECONVERGENT B1 ;  /* 0x0000000000017941 */ /* 0x000fea0003800200 */
.L_x_25002:
[----:B------:R-:W-:Y:S01]  /*2870*/  IMAD.SHL.U32 R0, R0, 0x100000, RZ ;  /* 0x0010000000007824 */ /* 0x000fe200078e00ff */
[----:B------:R-:W-:-:S04]  /*2880*/  LEA R3, R3, 0x3b800000, 0x17 ;  /* 0x3b80000003037811 */ /* 0x000fc800078eb8ff */
[----:B------:R-:W-:-:S07]  /*2890*/  LOP3.LUT R24, R3, R0, R7, 0xfe, !PT ;  /* 0x0000000003187212 */ /* 0x000fce00078efe07 */
.L_x_25001:
[----:B------:R-:W-:Y:S05]  /*28a0*/  BSYNC.RECONVERGENT B0 ;  /* 0x0000000000007941 */ /* 0x000fea0003800200 */
.L_x_25000:
[----:B------:R-:W1:Y:S02]  /*28b0*/  F2I.S64.TRUNC R24, R24 ;  /* 0x0000001800187311 */ /* 0x000e64000020d900 */
[----:B-1----:R-:W-:Y:S05]  /*28c0*/  BRA `(.L_x_24985) ;  /* 0x00000004000c7947 */ /* 0x002fea0003800000 */
.L_x_24998:
        /* <DEDUP_REMOVED lines=21> */
.L_x_25007:
[----:B------:R-:W-:Y:S05]  /*2a20*/  BSYNC.RECONVERGENT B1 ;  /* 0x0000000000017941 */ /* 0x000fea0003800200 */
.L_x_25006:
[----:B------:R-:W-:Y:S01]  /*2a30*/  IMAD.SHL.U32 R0, R0, 0x200000, RZ ;  /* 0x0020000000007824 */ /* 0x000fe200078e00ff */
[----:B------:R-:W-:-:S04]  /*2a40*/  LEA R3, R3, 0x37800000, 0x17 ;  /* 0x3780000003037811 */ /* 0x000fc800078eb8ff */
[----:B------:R-:W-:-:S07]  /*2a50*/  LOP3.LUT R24, R3, R0, R7, 0xfe, !PT ;  /* 0x0000000003187212 */ /* 0x000fce00078efe07 */
.L_x_25005:
[----:B------:R-:W-:Y:S05]  /*2a60*/  BSYNC.RECONVERGENT B0 ;  /* 0x0000000000007941 */ /* 0x000fea0003800200 */
.L_x_25004:
[----:B------:R-:W1:Y:S02]  /*2a70*/  F2I.S64.TRUNC R24, R24 ;  /* 0x0000001800187311 */ /* 0x000e64000020d900 */
[----:B-1----:R-:W-:Y:S05]  /*2a80*/  BRA `(.L_x_24985) ;  /* 0x00000000009c7947 */ /* 0x002fea0003800000 */
.L_x_24997:
        /* <DEDUP_REMOVED lines=14> */
.L_x_25011:
[----:B------:R-:W-:Y:S05]  /*2b70*/  BSYNC.RECONVERGENT B0 ;  /* 0x0000000000007941 */ /* 0x000fea0003800200 */
.L_x_25010:
[----:B------:R-:W2:Y:S02]  /*2b80*/  F2I.S64.TRUNC R24, R24 ;  /* 0x0000001800187311 */ /* 0x000ea4000020d900 */
[----:B--2---:R-:W-:Y:S05]  /*2b90*/  BRA `(.L_x_24985) ;  /* 0x0000000000587947 */ /* 0x004fea0003800000 */
.L_x_24984:
        /* <DEDUP_REMOVED lines=16> */
.L_x_25012:
[----:B------:R-:W-:Y:S01]  /*2ca0*/  CS2R R24, SRZ ;  /* 0x0000000000187805 */ /* 0x000fe2000001ff00 */
[----:B------:R-:W-:Y:S06]  /*2cb0*/  BRA `(.L_x_24985) ;  /* 0x0000000000107947 */ /* 0x000fec0003800000 */
.L_x_25009:
[----:B------:R2:W5:Y:S01]  /*2cc0*/  LDG.E.64 R24, desc[UR36][R4.64] ;  /* 0x0000002404187981 */ /* 0x000562000c1e1b00 */
[----:B------:R-:W-:Y:S05]  /*2cd0*/  BRA `(.L_x_24985) ;  /* 0x0000000000087947 */ /* 0x000fea0003800000 */
.L_x_25008:
[----:B------:R1:W5:Y:S01]  /*2ce0*/  LDG.E R24, desc[UR36][R4.64] ;  /* 0x0000002404187981 */ /* 0x000362000c1e1900 */
[----:B------:R-:W-:-:S07]  /*2cf0*/  IMAD.MOV.U32 R25, RZ, RZ, RZ ;  /* 0x000000ffff197224 */ /* 0x000fce00078e00ff */
.L_x_24985:
[----:B------:R-:W-:-:S07]  /*2d00*/  VIADD R19, R19, 0x80 ;  /* 0x0000008013137836 */ /* 0x000fce0000000000 */
.L_x_24979:
[----:B------:R-:W-:Y:S05]  /*2d10*/  BSYNC.RECONVERGENT B6 ;  /* 0x0000000000067941 */ /* 0x000fea0003800200 */
.L_x_24978:
        /* <DEDUP_REMOVED lines=24> */
.L_x_25018:
[----:B------:R0:W5:Y:S01]  /*2ea0*/  LDG.E.U8 R16, desc[UR36][R4.64] ;  /* 0x0000002404107981 */ /* 0x000162000c1e1100 */
[----:B------:R-:W-:Y:S01]  /*2eb0*/  IMAD.MOV.U32 R17, RZ, RZ, RZ ;  /* 0x000000ffff117224 */ /* 0x000fe200078e00ff */
[----:B------:R-:W-:Y:S06]  /*2ec0*/  BRA `(.L_x_25014) ;  /* 0x0000000c00407947 */ /* 0x000fec0003800000 */
.L_x_25017:
        /* <DEDUP_REMOVED lines=8> */
.L_x_25021:
[----:B------:R-:W2:Y:S02]  /*2f50*/  LDG.E R16, desc[UR36][R4.64] ;  /* 0x0000002404107981 */ /* 0x000ea4000c1e1900 */
[----:B--2---:R-:W-:Y:S01]  /*2f60*/  SHF.R.S32.HI R17, RZ, 0x1f, R16 ;  /* 0x0000001fff117819 */ /* 0x004fe20000011410 */
[----:B------:R-:W-:Y:S06]  /*2f70*/  BRA `(.L_x_25014) ;  /* 0x0000000c00147947 */ /* 0x000fec0003800000 */
.L_x_25020:
[----:B------:R-:W2:Y:S02]  /*2f80*/  LDG.E.S16 R16, desc[UR36][R4.64] ;  /* 0x0000002404107981 */ /* 0x000ea4000c1e1700 */
[----:B--2---:R-:W-:Y:S01]  /*2f90*/  SHF.R.S32.HI R17, RZ, 0x1f, R16 ;  /* 0x0000001fff117819 */ /* 0x004fe20000011410 */
[----:B------:R-:W-:Y:S06]  /*2fa0*/  BRA `(.L_x_25014) ;  /* 0x0000000c00087947 */ /* 0x000fec0003800000 */
.L_x_25016:
        /* <DEDUP_REMOVED lines=9> */
.L_x_25023:
[----:B------:R-:W2:Y:S02]  /*3040*/  LDG.E.U16 R4, desc[UR36][R4.64] ;  /* 0x0000002404047981 */ /* 0x000ea4000c1e1500 */
[----:B--2---:R-:W-:-:S06]  /*3050*/  HADD2.F32 R16, -RZ, R4.H0_H0 ;  /* 0x20000004ff107230 */ /* 0x004fcc0000004100 */
[----:B------:R-:W0:Y:S02]  /*3060*/  F2I.S64.TRUNC R16, R16 ;  /* 0x0000001000107311 */ /* 0x000e24000020d900 */
[----:B0-----:R-:W-:Y:S05]  /*3070*/  BRA `(.L_x_25014) ;  /* 0x0000000800d47947 */ /* 0x001fea0003800000 */
.L_x_25022:
        /* <DEDUP_REMOVED lines=9> */
.L_x_25025:
[----:B------:R-:W2:Y:S02]  /*3110*/  LDG.E.U16 R4, desc[UR36][R4.64] ;  /* 0x0000002404047981 */ /* 0x000ea4000c1e1500 */
[----:B--2---:R-:W-:-:S06]  /*3120*/  HADD2.F32 R16, -RZ, R4.H0_H0 ;  /* 0x20000004ff107230 */ /* 0x004fcc0000004100 */
[----:B------:R-:W0:Y:S02]  /*3130*/  F2I.S64.TRUNC R16, R16 ;  /* 0x0000001000107311 */ /* 0x000e24000020d900 */
[----:B0-----:R-:W-:Y:S05]  /*3140*/  BRA `(.L_x_25014) ;  /* 0x0000000800a07947 */ /* 0x001fea0003800000 */
.L_x_25024:
[----:B------:R-:W2:Y:S02]  /*3150*/  LDG.E.64 R4, desc[UR36][R4.64] ;  /* 0x0000002404047981 */ /* 0x000ea4000c1e1b00 */
[----:B--2---:R0:W1:Y:S02]  /*3160*/  F2I.S64.F64.TRUNC R16, R4 ;  /* 0x0000000400107311 */ /* 0x004064000030d900 */
[----:B01----:R-:W-:Y:S05]  /*3170*/  BRA `(.L_x_25014) ;  /* 0x0000000800947947 */ /* 0x003fea0003800000 */
.L_x_25015:
        /* <DEDUP_REMOVED lines=13> */
.L_x_25028:
[----:B------:R-:W2:Y:S02]  /*3250*/  LDG.E.64 R4, desc[UR36][R4.64] ;  /* 0x0000002404047981 */ /* 0x000ea4000c1e1b00 */
[----:B--2---:R0:W1:Y:S02]  /*3260*/  F2I.S64.F64.TRUNC R16, R4 ;  /* 0x0000000400107311 */ /* 0x004064000030d900 */
[----:B01----:R-:W-:Y:S05]  /*3270*/  BRA `(.L_x_25014) ;  /* 0x0000000800547947 */ /* 0x003fea0003800000 */
.L_x_25027:
        /* <DEDUP_REMOVED lines=26> */
.L_x_25030:
        /* <DEDUP_REMOVED lines=14> */
.L_x_25029:
[----:B------:R-:W2:Y:S02]  /*3500*/  LDG.E.U16 R16, desc[UR36][R4.64] ;  /* 0x0000002404107981 */ /* 0x000ea4000c1e1500 */
[----:B--2---:R-:W-:-:S06]  /*3510*/  IMAD.U32 R16, R16, 0x10000, RZ ;  /* 0x0001000010107824 */ /* 0x004fcc00078e00ff */
[----:B------:R-:W0:Y:S02]  /*3520*/  F2I.S64.TRUNC R16, R16 ;  /* 0x0000001000107311 */ /* 0x000e24000020d900 */
[----:B0-----:R-:W-:Y:S05]  /*3530*/  BRA `(.L_x_25014) ;  /* 0x0000000400a47947 */ /* 0x001fea0003800000 */
.L_x_25026:
        /* <DEDUP_REMOVED lines=11> */
.L_x_25033:
        /* <DEDUP_REMOVED lines=21> */
.L_x_25037:
[----:B------:R-:W-:Y:S05]  /*3740*/  BSYNC.RECONVERGENT B1 ;  /* 0x0000000000017941 */ /* 0x000fea0003800200 */
.L_x_25036:
[----:B------:R-:W-:Y:S01]  /*3750*/  IMAD.SHL.U32 R0, R0, 0x100000, RZ ;  /* 0x0010000000007824 */ /* 0x000fe200078e00ff */
[----:B------:R-:W-:-:S04]  /*3760*/  LEA R3, R3, 0x3b800000, 0x17 ;  /* 0x3b80000003037811 */ /* 0x000fc800078eb8ff */
[----:B------:R-:W-:-:S07]  /*3770*/  LOP3.LUT R16, R3, R0, R7, 0xfe, !PT ;  /* 0x0000000003107212 */ /* 0x000fce00078efe07 */
.L_x_25035:
[----:B------:R-:W-:Y:S05]  /*3780*/  BSYNC.RECONVERGENT B0 ;  /* 0x0000000000007941 */ /* 0x000fea0003800200 */
.L_x_25034:
[----:B------:R-:W0:Y:S02]  /*3790*/  F2I.S64.TRUNC R16, R16 ;  /* 0x0000001000107311 */ /* 0x000e24000020d900 */
[----:B0-----:R-:W-:Y:S05]  /*37a0*/  BRA `(.L_x_25014) ;  /* 0x0000000400087947 */ /* 0x001fea0003800000 */
.L_x_25032:
        /* <DEDUP_REMOVED lines=21> */
.L_x_25041:
[----:B------:R-:W-:Y:S05]  /*3900*/  BSYNC.RECONVERGENT B1 ;  /* 0x0000000000017941 */ /* 0x000fea0003800200 */
.L_x_25040:
[----:B------:R-:W-:Y:S01]  /*3910*/  IMAD.SHL.U32 R0, R0, 0x200000, RZ ;  /* 0x0020000000007824 */ /* 0x000fe200078e00ff */
[----:B------:R-:W-:-:S04]  /*3920*/  LEA R3, R3, 0x37800000, 0x17 ;  /* 0x3780000003037811 */ /* 0x000fc800078eb8ff */
[----:B------:R-:W-:-:S07]  /*3930*/  LOP3.LUT R16, R3, R0, R7, 0xfe, !PT ;  /* 0x0000000003107212 */ /* 0x000fce00078efe07 */
.L_x_25039:
[----:B------:R-:W-:Y:S05]  /*3940*/  BSYNC.RECONVERGENT B0 ;  /* 0x0000000000007941 */ /* 0x000fea0003800200 */
.L_x_25038:
[----:B------:R-:W0:Y:S02]  /*3950*/  F2I.S64.TRUNC R16, R16 ;  /* 0x0000001000107311 */ /* 0x000e24000020d900 */
[----:B0-----:R-:W-:Y:S05]  /*3960*/  BRA `(.L_x_25014) ;  /* 0x0000000000987947 */ /* 0x001fea0003800000 */
.L_x_25031:
        /* <DEDUP_REMOVED lines=14> */
.L_x_25045:
[----:B------:R-:W-:Y:S05]  /*3a50*/  BSYNC.RECONVERGENT B0 ;  /* 0x0000000000007941 */ /* 0x000fea0003800200 */
.L_x_25044:
[----:B------:R-:W0:Y:S02]  /*3a60*/  F2I.S64.TRUNC R16, R16 ;  /* 0x0000001000107311 */ /* 0x000e24000020d900 */
[----:B0-----:R-:W-:Y:S05]  /*3a70*/  BRA `(.L_x_25014) ;  /* 0x0000000000547947 */ /* 0x001fea0003800000 */
.L_x_25019:
        /* <DEDUP_REMOVED lines=16> */
.L_x_25046:
[----:B------:R-:W-:Y:S05]  /*3b80*/  BRA `(.L_x_25014) ;  /* 0x0000000000107947 */ /* 0x000fea0003800000 */
.L_x_25043:
[----:B------:R0:W5:Y:S01]  /*3b90*/  LDG.E.64 R16, desc[UR36][R4.64] ;  /* 0x0000002404107981 */ /* 0x000162000c1e1b00 */
[----:B------:R-:W-:Y:S05]  /*3ba0*/  BRA `(.L_x_25014) ;  /* 0x0000000000087947 */ /* 0x000fea0003800000 */
.L_x_25042:
[----:B------:R0:W5:Y:S01]  /*3bb0*/  LDG.E R16, desc[UR36][R4.64] ;  /* 0x0000002404107981 */ /* 0x000162000c1e1900 */
[----:B------:R-:W-:-:S07]  /*3bc0*/  IMAD.MOV.U32 R17, RZ, RZ, RZ ;  /* 0x000000ffff117224 */ /* 0x000fce00078e00ff */
.L_x_25014:
[----:B------:R-:W-:Y:S05]  /*3bd0*/  BSYNC.RECONVERGENT B6 ;  /* 0x0000000000067941 */ /* 0x000fea0003800200 */
.L_x_25013:
        /* <DEDUP_REMOVED lines=39> */
.L_x_25051:
[----:B------:R-:W-:Y:S01]  /*3e50*/  IMAD.MOV.U32 R8, RZ, RZ, R28 ;  /* 0x000000ffff087224 */ /* 0x000fe200078e001c */
[----:B------:R-:W-:Y:S01]  /*3e60*/  MOV R6, 0x3e90 ;  /* 0x00003e9000067802 */ /* 0x000fe20000000f00 */
[----:B------:R-:W-:-:S07]  /*3e70*/  IMAD.MOV.U32 R7, RZ, RZ, R29 ;  /* 0x000000ffff077224 */ /* 0x000fce00078e001d */
[----:B------:R-:W-:Y:S05]  /*3e80*/  CALL.REL.NOINC `($__internal_31_$__cuda_sm20_div_s64) ;  /* 0x0000004c00907944 */ /* 0x000fea0003c00000 */
[----:B------:R-:W0:Y:S01]  /*3e90*/  LDCU.64 UR4, c[0x0][0x390] ;  /* 0x00007200ff0477ac */ /* 0x000e220008000a00 */
[----:B------:R-:W-:-:S05]  /*3ea0*/  IADD3 R11, P0, PT, RZ, -R8, RZ ;  /* 0x80000008ff0b7210 */ /* 0x000fca0007f1e0ff */
[----:B------:R-:W-:-:S04]  /*3eb0*/  IMAD.X R7, RZ, RZ, ~R9, P0 ;  /* 0x000000ffff077224 */ /* 0x000fc800000e0e09 */
[----:B------:R-:W-:-:S04]  /*3ec0*/  IMAD R7, R7, R28, RZ ;  /* 0x0000001c07077224 */ /* 0x000fc800078e02ff */
[-C--:B------:R-:W-:Y:S02]  /*3ed0*/  IMAD R7, R29, R11.reuse, R7 ;  /* 0x0000000b1d077224 */ /* 0x080fe400078e0207 */
[----:B0-----:R-:W-:-:S03]  /*3ee0*/  IMAD.WIDE.U32 R4, R28, R11, UR4 ;  /* 0x000000041c047e25 */ /* 0x001fc6000f8e000b */
[----:B------:R-:W-:Y:S01]  /*3ef0*/  ISETP.NE.U32.AND P0, PT, R4, RZ, PT ;  /* 0x000000ff0400720c */ /* 0x000fe20003f05070 */
[----:B------:R-:W-:-:S05]  /*3f00*/  IMAD.IADD R4, R5, 0x1, R7 ;  /* 0x0000000105047824 */ /* 0x000fca00078e0207 */
[----:B------:R-:W-:-:S13]  /*3f10*/  ISETP.NE.AND.EX P0, PT, R4, RZ, PT, P0 ;  /* 0x000000ff0400720c */ /* 0x000fda0003f05300 */
.L_x_25052:
[----:B------:R-:W-:Y:S05]  /*3f20*/  BSYNC.RECONVERGENT B1 ;  /* 0x0000000000017941 */ /* 0x000fea0003800200 */
.L_x_25050:
[----:B------:R-:W-:-:S04]  /*3f30*/  SEL R5, RZ, 0xffffffff, !P0 ;  /* 0xffffffffff057807 */ /* 0x000fc80004000000 */
[----:B------:R-:W-:-:S05]  /*3f40*/  IADD3 R4, P0, PT, R8, R5, RZ ;  /* 0x0000000508047210 */ /* 0x000fca0007f1e0ff */
[----:B------:R-:W-:Y:S01]  /*3f50*/  IMAD.X R5, R9, 0x1, R5, P0 ;  /* 0x0000000109057824 */ /* 0x000fe200000e0605 */
[----:B------:R-:W-:Y:S07]  /*3f60*/  BRA `(.L_x_25048) ;  /* 0x0000000000787947 */ /* 0x000fee0003800000 */
.L_x_25049:
[----:B------:R-:W-:-:S04]  /*3f70*/  LOP3.LUT R5, R29, R5, RZ, 0xfc, !PT ;  /* 0x000000051d057212 */ /* 0x000fc800078efcff */
[----:B------:R-:W-:-:S13]  /*3f80*/  ISETP.NE.U32.AND P0, PT, R5, RZ, PT ;  /* 0x000000ff0500720c */ /* 0x000fda0003f05070 */
[----:B------:R-:W-:Y:S05]  /*3f90*/  @P0 BRA `(.L_x_25053) ;  /* 0x0000000000540947 */ /* 0x000fea0003800000 */
[----:B------:R-:W0:Y:S01]  /*3fa0*/  I2F.U32.RP R5, R28 ;  /* 0x0000001c00057306 */ /* 0x000e220000209000 */
[----:B------:R-:W-:-:S07]  /*3fb0*/  ISETP.NE.U32.AND P2, PT, R28, RZ, PT ;  /* 0x000000ff1c00720c */ /* 0x000fce0003f45070 */
[----:B0-----:R-:W0:Y:S02]  /*3fc0*/  MUFU.RCP R5, R5 ;  /* 0x0000000500057308 */ /* 0x001e240000001000 */
[----:B0-----:R-:W-:Y:S02]  /*3fd0*/  VIADD R6, R5, 0xffffffe ;  /* 0x0ffffffe05067836 */ /* 0x001fe40000000000 */
[----:B------:R-:W-:-:S04]  /*3fe0*/  IMAD.MOV.U32 R5, RZ, RZ, RZ ;  /* 0x000000ffff057224 */ /* 0x000fc800078e00ff */
        /* <DEDUP_REMOVED lines=16> */
.L_x_25053:
[----:B------:R-:W-:Y:S01]  /*40f0*/  IMAD.MOV.U32 R8, RZ, RZ, R28 ;  /* 0x000000ffff087224 */ /* 0x000fe200078e001c */
[----:B------:R-:W-:Y:S01]  /*4100*/  MOV R6, 0x4130 ;  /* 0x0000413000067802 */ /* 0x000fe20000000f00 */
[----:B------:R-:W-:-:S07]  /*4110*/  IMAD.MOV.U32 R7, RZ, RZ, R29 ;  /* 0x000000ffff077224 */ /* 0x000fce00078e001d */
[----:B------:R-:W-:Y:S05]  /*4120*/  CALL.REL.NOINC `($__internal_31_$__cuda_sm20_div_s64) ;  /* 0x0000004800e87944 */ /* 0x000fea0003c00000 */
[----:B------:R-:W-:Y:S02]  /*4130*/  IMAD.MOV.U32 R4, RZ, RZ, R8 ;  /* 0x000000ffff047224 */ /* 0x000fe400078e0008 */
[----:B------:R-:W-:-:S07]  /*4140*/  IMAD.MOV.U32 R5, RZ, RZ, R9 ;  /* 0x000000ffff057224 */ /* 0x000fce00078e0009 */
.L_x_25048:
[----:B------:R-:W-:Y:S05]  /*4150*/  BSYNC.RECONVERGENT B0 ;  /* 0x0000000000007941 */ /* 0x000fea0003800200 */
.L_x_25047:
[----:B------:R-:W-:Y:S01]  /*4160*/  VIADD R23, R22, 0x80 ;  /* 0x0000008016177836 */ /* 0x000fe20000000000 */
[----:B------:R-:W-:Y:S04]  /*4170*/  BSSY.RECONVERGENT B0, `(.L_x_25054) ;  /* 0x0000055000007945 */ /* 0x000fe80003800200 */
[----:B------:R-:W-:-:S13]  /*4180*/  ISETP.GE.AND P0, PT, R23, R18, PT ;  /* 0x000000121700720c */ /* 0x000fda0003f06270 */
[----:B------:R-:W-:Y:S05]  /*4190*/  @P0 BRA `(.L_x_25055) ;  /* 0x0000000400480947 */ /* 0x000fea0003800000 */
[----:B------:R-:W1:Y:S02]  /*41a0*/  LDC.64 R6, c[0x0][0x390] ;  /* 0x0000e400ff067b82 */ /* 0x000e640000000a00 */
[----:B-1---5:R-:W-:Y:S02]  /*41b0*/  LOP3.LUT R8, R26, R6, RZ, 0x3c, !PT ;  /* 0x000000061a087212 */ /* 0x022fe400078e3cff */
        /* <DEDUP_REMOVED lines=12> */
[----:B------:R1:W5:Y:S02]  /*4280*/  F2I.FTZ.U32.TRUNC.NTZ R9, R8 ;  /* 0x0000000800097305 */ /* 0x000364000021f000 */
[----:B-1----:R-:W-:Y:S02]  /*4290*/  IMAD.MOV.U32 R8, RZ, RZ, RZ ;  /* 0x000000ffff087224 */ /* 0x002fe400078e00ff */
[----:B-----5:R-:W-:-:S04]  /*42a0*/  IMAD.MOV R11, RZ, RZ, -R9 ;  /* 0x000000ffff0b7224 */ /* 0x020fc800078e0a09 */
        /* <DEDUP_REMOVED lines=12> */
[----:B------:R-:W-:-:S04]  /*4370*/  IMAD.MOV R7, RZ, RZ, -R8 ;  /* 0x000000ffff077224 */ /* 0x000fc800078e0a08 */
[----:B------:R-:W-:-:S05]  /*4380*/  IMAD R6, R26, R7, R6 ;  /* 0x000000071a067224 */ /* 0x000fca00078e0206 */
[----:B------:R-:W-:-:S04]  /*4390*/  ISETP.NE.U32.AND P0, PT, R6, RZ, PT ;  /* 0x000000ff0600720c */ /* 0x000fc80003f05070 */
[----:B------:R-:W-:Y:S01]  /*43a0*/  ISETP.NE.AND.EX P0, PT, RZ, RZ, PT, P0 ;  /* 0x000000ffff00720c */ /* 0x000fe20003f05300 */
[----:B------:R-:W-:-:S12]  /*43b0*/  BRA `(.L_x_25059) ;  /* 0x0000000000347947 */ /* 0x000fd80003800000 */
.L_x_25058:
[----:B------:R-:W-:Y:S01]  /*43c0*/  IMAD.MOV.U32 R8, RZ, RZ, R26 ;  /* 0x000000ffff087224 */ /* 0x000fe200078e001a */
[----:B------:R-:W-:Y:S01]  /*43d0*/  MOV R6, 0x4400 ;  /* 0x0000440000067802 */ /* 0x000fe20000000f00 */
[----:B------:R-:W-:-:S07]  /*43e0*/  IMAD.MOV.U32 R7, RZ, RZ, R27 ;  /* 0x000000ffff077224 */ /* 0x000fce00078e001b */
[----:B0-234-:R-:W-:Y:S05]  /*43f0*/  CALL.REL.NOINC `($__internal_31_$__cuda_sm20_div_s64) ;  /* 0x0000004800347944 */ /* 0x01dfea0003c00000 */
        /* <DEDUP_REMOVED lines=9> */
.L_x_25059:
[----:B------:R-:W-:Y:S05]  /*4490*/  BSYNC.RECONVERGENT B1 ;  /* 0x0000000000017941 */ /* 0x000fea0003800200 */
.L_x_25057:
[----:B------:R-:W-:-:S04]  /*44a0*/  SEL R7, RZ, 0xffffffff, !P0 ;  /* 0xffffffffff077807 */ /* 0x000fc80004000000 */
[----:B------:R-:W-:-:S05]  /*44b0*/  IADD3 R26, P0, PT, R8, R7, RZ ;  /* 0x00000007081a7210 */ /* 0x000fca0007f1e0ff */
[----:B------:R-:W-:Y:S01]  /*44c0*/  IMAD.X R27, R9, 0x1, R7, P0 ;  /* 0x00000001091b7824 */ /* 0x000fe200000e0607 */
[----:B------:R-:W-:Y:S07]  /*44d0*/  BRA `(.L_x_25055) ;  /* 0x0000000000787947 */ /* 0x000fee0003800000 */
.L_x_25056:
[----:B------:R-:W-:-:S04]  /*44e0*/  LOP3.LUT R7, R27, R7, RZ, 0xfc, !PT ;  /* 0x000000071b077212 */ /* 0x000fc800078efcff */
[----:B------:R-:W-:-:S13]  /*44f0*/  ISETP.NE.U32.AND P0, PT, R7, RZ, PT ;  /* 0x000000ff0700720c */ /* 0x000fda0003f05070 */
[----:B------:R-:W-:Y:S05]  /*4500*/  @P0 BRA `(.L_x_25060) ;  /* 0x0000000000540947 */ /* 0x000fea0003800000 */
[----:B------:R-:W1:Y:S01]  /*4510*/  I2F.U32.RP R7, R26 ;  /* 0x0000001a00077306 */ /* 0x000e620000209000 */
[----:B------:R-:W-:Y:S01]  /*4520*/  ISETP.NE.U32.AND P2, PT, R26, RZ, PT ;  /* 0x000000ff1a00720c */ /* 0x000fe20003f45070 */
[----:B------:R-:W-:-:S06]  /*4530*/  IMAD.MOV.U32 R27, RZ, RZ, RZ ;  /* 0x000000ffff1b7224 */ /* 0x000fcc00078e00ff */
        /* <DEDUP_REMOVED lines=18> */
.L_x_25060:
[----:B------:R-:W-:Y:S01]  /*4660*/  IMAD.MOV.U32 R8, RZ, RZ, R26 ;  /* 0x000000ffff087224 */ /* 0x000fe200078e001a */
[----:B------:R-:W-:Y:S01]  /*4670*/  MOV R6, 0x46a0 ;  /* 0x000046a000067802 */ /* 0x000fe20000000f00 */
[----:B------:R-:W-:-:S07]  /*4680*/  IMAD.MOV.U32 R7, RZ, RZ, R27 ;  /* 0x000000ffff077224 */ /* 0x000fce00078e001b */
[----:B0-234-:R-:W-:Y:S05]  /*4690*/  CALL.REL.NOINC `($__internal_31_$__cuda_sm20_div_s64) ;  /* 0x00000044008c7944 */ /* 0x01dfea0003c00000 */
[----:B------:R-:W-:Y:S02]  /*46a0*/  IMAD.MOV.U32 R26, RZ, RZ, R8 ;  /* 0x000000ffff1a7224 */ /* 0x000fe400078e0008 */
[----:B------:R-:W-:-:S07]  /*46b0*/  IMAD.MOV.U32 R27, RZ, RZ, R9 ;  /* 0x000000ffff1b7224 */ /* 0x000fce00078e0009 */
.L_x_25055:
[----:B------:R-:W-:Y:S05]  /*46c0*/  BSYNC.RECONVERGENT B0 ;  /* 0x0000000000007941 */ /* 0x000fea0003800200 */
.L_x_25054:
        /* <DEDUP_REMOVED lines=18> */
[----:B------:R0:W5:Y:S02]  /*47f0*/  F2I.FTZ.U32.TRUNC.NTZ R9, R8 ;  /* 0x0000000800097305 */ /* 0x000164000021f000 */
[----:B0-----:R-:W-:Y:S02]  /*4800*/  IMAD.MOV.U32 R8, RZ, RZ, RZ ;  /* 0x000000ffff087224 */ /* 0x001fe400078e00ff */
        /* <DEDUP_REMOVED lines=18> */
.L_x_25065:
[----:B------:R-:W-:Y:S01]  /*4930*/  IMAD.MOV.U32 R8, RZ, RZ, R24 ;  /* 0x000000ffff087224 */ /* 0x000fe200078e0018 */
[----:B------:R-:W-:Y:S01]  /*4940*/  MOV R6, 0x4970 ;  /* 0x0000497000067802 */ /* 0x000fe20000000f00 */
[----:B------:R-:W-:-:S07]  /*4950*/  IMAD.MOV.U32 R7, RZ, RZ, R25 ;  /* 0x000000ffff077224 */ /* 0x000fce00078e0019 */
[----:B-1234-:R-:W-:Y:S05]  /*4960*/  CALL.REL.NOINC `($__internal_31_$__cuda_sm20_div_s64) ;  /* 0x0000004000d87944 */ /* 0x01efea0003c00000 */
        /* <DEDUP_REMOVED lines=9> */
.L_x_25066:
[----:B------:R-:W-:Y:S05]  /*4a00*/  BSYNC.RECONVERGENT B1 ;  /* 0x0000000000017941 */ /* 0x000fea0003800200 */
.L_x_25064:
[----:B------:R-:W-:-:S04]  /*4a10*/  SEL R7, RZ, 0xffffffff, !P0 ;  /* 0xffffffffff077807 */ /* 0x000fc80004000000 */
[----:B------:R-:W-:-:S05]  /*4a20*/  IADD3 R24, P0, PT, R8, R7, RZ ;  /* 0x0000000708187210 */ /* 0x000fca0007f1e0ff */
[----:B------:R-:W-:Y:S01]  /*4a30*/  IMAD.X R25, R9, 0x1, R7, P0 ;  /* 0x0000000109197824 */ /* 0x000fe200000e0607 */
[----:B------:R-:W-:Y:S07]  /*4a40*/  BRA `(.L_x_25062) ;  /* 0x0000000000787947 */ /* 0x000fee0003800000 */
.L_x_25063:
        /* <DEDUP_REMOVED lines=24> */
.L_x_25067:
[----:B------:R-:W-:Y:S01]  /*4bd0*/  IMAD.MOV.U32 R8, RZ, RZ, R24 ;  /* 0x000000ffff087224 */ /* 0x000fe200078e0018 */
[----:B------:R-:W-:Y:S01]  /*4be0*/  MOV R6, 0x4c10 ;  /* 0x00004c1000067802 */ /* 0x000fe20000000f00 */
[----:B------:R-:W-:-:S07]  /*4bf0*/  IMAD.MOV.U32 R7, RZ, RZ, R25 ;  /* 0x000000ffff077224 */ /* 0x000fce00078e0019 */
[----:B-1234-:R-:W-:Y:S05]  /*4c00*/  CALL.REL.NOINC `($__internal_31_$__cuda_sm20_div_s64) ;  /* 0x0000004000307944 */ /* 0x01efea0003c00000 */
[----:B------:R-:W-:Y:S02]  /*4c10*/  IMAD.MOV.U32 R24, RZ, RZ, R8 ;  /* 0x000000ffff187224 */ /* 0x000fe400078e0008 */
[----:B------:R-:W-:-:S07]  /*4c20*/  IMAD.MOV.U32 R25, RZ, RZ, R9 ;  /* 0x000000ffff197224 */ /* 0x000fce00078e0009 */
.L_x_25062:
[----:B------:R-:W-:Y:S05]  /*4c30*/  BSYNC.RECONVERGENT B0 ;  /* 0x0000000000007941 */ /* 0x000fea0003800200 */
.L_x_25061:
        /* <DEDUP_REMOVED lines=38> */
.L_x_25072:
        /* <DEDUP_REMOVED lines=13> */
.L_x_25073:
[----:B------:R-:W-:Y:S05]  /*4f70*/  BSYNC.RECONVERGENT B1 ;  /* 0x0000000000017941 */ /* 0x000fea0003800200 */
.L_x_25071:
[----:B------:R-:W-:-:S04]  /*4f80*/  SEL R3, RZ, 0xffffffff, !P0 ;  /* 0xffffffffff037807 */ /* 0x000fc80004000000 */
[----:B------:R-:W-:-:S05]  /*4f90*/  IADD3 R16, P0, PT, R8, R3, RZ ;  /* 0x0000000308107210 */ /* 0x000fca0007f1e0ff */
[----:B------:R-:W-:Y:S01]  /*4fa0*/  IMAD.X R17, R9, 0x1, R3, P0 ;  /* 0x0000000109117824 */ /* 0x000fe200000e0603 */
[----:B------:R-:W-:Y:S07]  /*4fb0*/  BRA `(.L_x_25069) ;  /* 0x0000000000787947 */ /* 0x000fee0003800000 */
.L_x_25070:
        /* <DEDUP_REMOVED lines=24> */
.L_x_25074:
[----:B------:R-:W-:Y:S01]  /*5140*/  IMAD.MOV.U32 R8, RZ, RZ, R16 ;  /* 0x000000ffff087224 */ /* 0x000fe200078e0010 */
[----:B------:R-:W-:Y:S01]  /*5150*/  MOV R6, 0x5180 ;  /* 0x0000518000067802 */ /* 0x000fe20000000f00 */
[----:B------:R-:W-:-:S07]  /*5160*/  IMAD.MOV.U32 R7, RZ, RZ, R17 ;  /* 0x000000ffff077224 */ /* 0x000fce00078e0011 */
[----:B-1234-:R-:W-:Y:S05]  /*5170*/  CALL.REL.NOINC `($__internal_31_$__cuda_sm20_div_s64) ;  /* 0x0000003800d47944 */ /* 0x01efea0003c00000 */
[----:B------:R-:W-:Y:S02]  /*5180*/  IMAD.MOV.U32 R16, RZ, RZ, R8 ;  /* 0x000000ffff107224 */ /* 0x000fe400078e0008 */
[----:B------:R-:W-:-:S07]  /*5190*/  IMAD.MOV.U32 R17, RZ, RZ, R9 ;  /* 0x000000ffff117224 */ /* 0x000fce00078e0009 */
.L_x_25069:
[----:B------:R-:W-:Y:S05]  /*51a0*/  BSYNC.RECONVERGENT B0 ;  /* 0x0000000000007941 */ /* 0x000fea0003800200 */
.L_x_25068:
[----:B------:R-:W0:Y:S01]  /*51b0*/  LDC.U8 R19, c[0x0][0x3b4] ;  /* 0x0000ed00ff137b82 */ /* 0x000e220000000000 */
[----:B------:R-:W-:Y:S01]  /*51c0*/  ISETP.GE.AND P0, PT, R22, R18, PT ;  /* 0x000000121600720c */ /* 0x000fe20003f06270 */
[----:B------:R-:W-:Y:S04]  /*51d0*/  BSSY.RECONVERGENT B7, `(.L_x_25075) ;  /* 0x00002ca000077945 */ /* 0x000fe80003800200 */
[----:B------:R-:W-:Y:S08]  /*51e0*/  BSSY.RELIABLE B6, `(.L_x_25076) ;  /* 0x00001e4000067945 */ /* 0x000ff00003800100 */
[----:B------:R-:W-:Y:S05]  /*51f0*/  @P0 BRA `(.L_x_25077) ;  /* 0x0000001c007c0947 */ /* 0x000fea0003800000 */
[----:B------:R-:W1:Y:S01]  /*5200*/  LDCU UR4, c[0x0][0x3b8] ;  /* 0x00007700ff0477ac */ /* 0x000e620008000800 */
[----:B------:R-:W2:Y:S01]  /*5210*/  LDC.64 R8, c[0x0][0x398] ;  /* 0x0000e600ff087b82 */ /* 0x000ea20000000a00 */
[----:B0-----:R-:W-:Y:S01]  /*5220*/  IMAD R0, R2, 0x200, R22 ;  /* 0x0000020002007824 */ /* 0x001fe200078e0216 */
[----:B------:R-:W-:-:S03]  /*5230*/  PRMT R6, R19, 0x9910, RZ ;  /* 0x0000991013067816 */ /* 0x000fc600000000ff */
        /* <DEDUP_REMOVED lines=17> */
.L_x_25081:
[----:B------:R0:W-:Y:S01]  /*5350*/  STG.E.U8 desc[UR36][R8.64], R4 ;  /* 0x0000000408007986 */ /* 0x0001e2000c101124 */
[----:B------:R-:W-:Y:S01]  /*5360*/  IMAD.MOV.U32 R22, RZ, RZ, R23 ;  /* 0x000000ffff167224 */ /* 0x000fe200078e0017 */
[----:B------:R-:W-:Y:S06]  /*5370*/  BRA `(.L_x_25083) ;  /* 0x0000000c00807947 */ /* 0x000fec0003800000 */
.L_x_25080:
        /* <DEDUP_REMOVED lines=9> */
.L_x_25085:
[----:B------:R2:W-:Y:S01]  /*5410*/  STG.E desc[UR36][R8.64], R4 ;  /* 0x0000000408007986 */ /* 0x0005e2000c101924 */
[----:B------:R-:W-:Y:S01]  /*5420*/  IMAD.MOV.U32 R22, RZ, RZ, R23 ;  /* 0x000000ffff167224 */ /* 0x000fe200078e0017 */
[----:B------:R-:W-:Y:S06]  /*5430*/  BRA `(.L_x_25083) ;  /* 0x0000000c00507947 */ /* 0x000fec0003800000 */
.L_x_25084:
[----:B------:R0:W-:Y:S01]  /*5440*/  STG.E.U16 desc[UR36][R8.64], R4 ;  /* 0x0000000408007986 */ /* 0x0001e2000c101524 */
[----:B------:R-:W-:Y:S01]  /*5450*/  IMAD.MOV.U32 R22, RZ, RZ, R23 ;  /* 0x000000ffff167224 */ /* 0x000fe200078e0017 */
[----:B------:R-:W-:Y:S06]  /*5460*/  BRA `(.L_x_25083) ;  /* 0x0000000c00447947 */ /* 0x000fec0003800000 */
.L_x_25079:
[----:B------:R-:W-:-:S13]  /*5470*/  ISETP.GT.AND P0, PT, R0, 0x6, PT ;  /* 0x000000060000780c */ /* 0x000fda0003f04270 */
[----:B------:R-:W-:Y:S05]  /*5480*/  @P0 BRA `(.L_x_25086) ;  /* 0x0000000000340947 */ /* 0x000fea0003800000 */
[----:B------:R-:W-:-:S13]  /*5490*/  ISETP.NE.AND P0, PT, R0, 0x5, PT ;  /* 0x000000050000780c */ /* 0x000fda0003f05270 */
[----:B------:R-:W-:Y:S05]  /*54a0*/  @!P0 BRA `(.L_x_25087) ;  /* 0x0000000000188947 */ /* 0x000fea0003800000 */
[----:B------:R-:W-:-:S13]  /*54b0*/  ISETP.NE.AND P0, PT, R0, 0x6, PT ;  /* 0x000000060000780c */ /* 0x000fda0003f05270 */
[----:B------:R-:W-:Y:S05]  /*54c0*/  @P0 BRA `(.L_x_25082) ;  /* 0x00000008008c0947 */ /* 0x000fea0003800000 */
[----:B---34-:R-:W0:Y:S01]  /*54d0*/  I2F.S64 R5, R4 ;  /* 0x0000000400057312 */ /* 0x018e220000301400 */
[----:B------:R-:W-:Y:S01]  /*54e0*/  IMAD.MOV.U32 R22, RZ, RZ, R23 ;  /* 0x000000ffff167224 */ /* 0x000fe200078e0017 */
[----:B0-----:R0:W-:Y:S01]  /*54f0*/  STG.E desc[UR36][R8.64], R5 ;  /* 0x0000000508007986 */ /* 0x0011e2000c101924 */
[----:B------:R-:W-:Y:S05]  /*5500*/  BRA `(.L_x_25083) ;  /* 0x0000000c001c7947 */ /* 0x000fea0003800000 */
.L_x_25087:
[----:B------:R-:W0:Y:S01]  /*5510*/  I2F.S64 R0, R4 ;  /* 0x0000000400007312 */ /* 0x000e220000301400 */
[----:B------:R-:W-:Y:S01]  /*5520*/  IMAD.MOV.U32 R22, RZ, RZ, R23 ;  /* 0x000000ffff167224 */ /* 0x000fe200078e0017 */
[----:B0-----:R-:W-:-:S05]  /*5530*/  F2FP.F16.F32.PACK_AB R0, RZ, R0 ;  /* 0x00000000ff00723e */ /* 0x001fca00000000ff */
[----:B------:R0:W-:Y:S01]  /*5540*/  STG.E.U16 desc[UR36][R8.64], R0 ;  /* 0x0000000008007986 */ /* 0x0001e2000c101524 */
[----:B------:R-:W-:Y:S05]  /*5550*/  BRA `(.L_x_25083) ;  /* 0x0000000c00087947 */ /* 0x000fea0003800000 */
.L_x_25086:
        /* <DEDUP_REMOVED lines=11> */
.L_x_25089:
[----:B---34-:R-:W0:Y:S01]  /*5610*/  I2F.S64 R4, R4 ;  /* 0x0000000400047312 */ /* 0x018e220000301400 */
[----:B------:R-:W-:Y:S01]  /*5620*/  IMAD.MOV.U32 R22, RZ, RZ, R23 ;  /* 0x000000ffff167224 */ /* 0x000fe200078e0017 */
[----:B0-----:R-:W-:-:S04]  /*5630*/  F2FP.F16.F32.PACK_AB R3, RZ, R4 ;  /* 0x00000004ff03723e */ /* 0x001fc800000000ff */
[----:B------:R-:W-:-:S05]  /*5640*/  PRMT R3, R3, 0x5410, RZ ;  /* 0x0000541003037816 */ /* 0x000fca00000000ff */
[----:B------:R0:W-:Y:S01]  /*5650*/  STG.E desc[UR36][R8.64], R3 ;  /* 0x0000000308007986 */ /* 0x0001e2000c101924 */
[----:B------:R-:W-:Y:S05]  /*5660*/  BRA `(.L_x_25083) ;  /* 0x0000000800c47947 */ /* 0x000fea0003800000 */
.L_x_25088:
[----:B---34-:R-:W0:Y:S01]  /*5670*/  I2F.F64.S64 R4, R4 ;  /* 0x0000000400047312 */ /* 0x018e220000301c00 */
[----:B------:R-:W-:Y:S01]  /*5680*/  IMAD.MOV.U32 R22, RZ, RZ, R23 ;  /* 0x000000ffff167224 */ /* 0x000fe200078e0017 */
[----:B0-----:R0:W-:Y:S01]  /*5690*/  STG.E.64 desc[UR36][R8.64], R4 ;  /* 0x0000000408007986 */ /* 0x0011e2000c101b24 */
[----:B------:R-:W-:Y:S05]  /*56a0*/  BRA `(.L_x_25083) ;  /* 0x0000000800b47947 */ /* 0x000fea0003800000 */
.L_x_25078:
        /* <DEDUP_REMOVED lines=14> */
.L_x_25092:
[----:B------:R-:W-:Y:S01]  /*5790*/  CS2R R6, SRZ ;  /* 0x0000000000067805 */ /* 0x000fe2000001ff00 */
[----:B---34-:R-:W0:Y:S01]  /*57a0*/  I2F.F64.S64 R4, R4 ;  /* 0x0000000400047312 */ /* 0x018e220000301c00 */
[----:B------:R-:W-:-:S03]  /*57b0*/  IMAD.MOV.U32 R22, RZ, RZ, R23 ;  /* 0x000000ffff167224 */ /* 0x000fc600078e0017 */
[----:B0-----:R0:W-:Y:S01]  /*57c0*/  STG.E.128 desc[UR36][R8.64], R4 ;  /* 0x0000000408007986 */ /* 0x0011e2000c101d24 */
[----:B------:R-:W-:Y:S05]  /*57d0*/  BRA `(.L_x_25083) ;  /* 0x0000000800687947 */ /* 0x000fea0003800000 */
.L_x_25091:
[----:B------:R-:W-:-:S13]  /*57e0*/  ISETP.NE.AND P0, PT, R0, 0xf, PT ;  /* 0x0000000f0000780c */ /* 0x000fda0003f05270 */
[----:B------:R-:W-:Y:S05]  /*57f0*/  @!P0 BRA `(.L_x_25093) ;  /* 0x0000000000a88947 */ /* 0x000fea0003800000 */
[----:B------:R-:W-:-:S13]  /*5800*/  ISETP.NE.AND P0, PT, R0, 0x17, PT ;  /* 0x000000170000780c */ /* 0x000fda0003f05270 */
[----:B------:R-:W-:Y:S05]  /*5810*/  @!P0 BRA `(.L_x_25094) ;  /* 0x0000000000508947 */ /* 0x000fea0003800000 */
[----:B------:R-:W-:-:S13]  /*5820*/  ISETP.NE.AND P0, PT, R0, 0x18, PT ;  /* 0x000000180000780c */ /* 0x000fda0003f05270 */
[----:B------:R-:W-:Y:S05]  /*5830*/  @P0 BRA `(.L_x_25082) ;  /* 0x0000000400b00947 */ /* 0x000fea0003800000 */
[----:B---34-:R-:W0:Y:S01]  /*5840*/  I2F.S64 R4, R4 ;  /* 0x0000000400047312 */ /* 0x018e220000301400 */
        /* <DEDUP_REMOVED lines=12> */
.L_x_25096:
[----:B------:R-:W-:Y:S05]  /*5910*/  BSYNC.RECONVERGENT B0 ;  /* 0x0000000000007941 */ /* 0x000fea0003800200 */
.L_x_25095:
[----:B------:R-:W-:Y:S01]  /*5920*/  LOP3.LUT R7, R0, 0x80, R7, 0xf8, !PT ;  /* 0x0000008000077812 */ /* 0x000fe200078ef807 */
[----:B------:R-:W-:-:S04]  /*5930*/  IMAD.MOV.U32 R22, RZ, RZ, R23 ;  /* 0x000000ffff167224 */ /* 0x000fc800078e0017 */
[----:B------:R0:W-:Y:S01]  /*5940*/  STG.E.U8 desc[UR36][R8.64], R7 ;  /* 0x0000000708007986 */ /* 0x0001e2000c101124 */
[----:B------:R-:W-:Y:S05]  /*5950*/  BRA `(.L_x_25083) ;  /* 0x0000000800087947 */ /* 0x000fea0003800000 */
.L_x_25094:
[----:B---34-:R-:W0:Y:S01]  /*5960*/  I2F.S64 R4, R4 ;  /* 0x0000000400047312 */ /* 0x018e220000301400 */
        /* <DEDUP_REMOVED lines=14> */
.L_x_25098:
[----:B------:R-:W-:Y:S05]  /*5a50*/  BSYNC.RECONVERGENT B0 ;  /* 0x0000000000007941 */ /* 0x000fea0003800200 */
.L_x_25097:
[----:B------:R-:W-:Y:S01]  /*5a60*/  LOP3.LUT R7, R0, 0x80, R7, 0xf8, !PT ;  /* 0x0000008000077812 */ /* 0x000fe200078ef807 */
[----:B------:R-:W-:-:S04]  /*5a70*/  IMAD.MOV.U32 R22, RZ, RZ, R23 ;  /* 0x000000ffff167224 */ /* 0x000fc800078e0017 */
[----:B------:R0:W-:Y:S01]  /*5a80*/  STG.E.U8 desc[UR36][R8.64], R7 ;  /* 0x0000000708007986 */ /* 0x0001e2000c101124 */
[----:B------:R-:W-:Y:S05]  /*5a90*/  BRA `(.L_x_25083) ;  /* 0x0000000400b87947 */ /* 0x000fea0003800000 */
.L_x_25093:
[----:B------:R-:W0:Y:S01]  /*5aa0*/  I2F.S64 R0, R4 ;  /* 0x0000000400007312 */ /* 0x000e220000301400 */
[----:B------:R-:W-:Y:S01]  /*5ab0*/  IMAD.MOV.U32 R22, RZ, RZ, R23 ;  /* 0x000000ffff167224 */ /* 0x000fe200078e0017 */
[----:B0-----:R-:W-:-:S05]  /*5ac0*/  F2FP.BF16.F32.PACK_AB R0, RZ, R0 ;  /* 0x00000000ff00723e */ /* 0x001fca00000010ff */
[----:B------:R0:W-:Y:S01]  /*5ad0*/  STG.E.U16 desc[UR36][R8.64], R0 ;  /* 0x0000000008007986 */ /* 0x0001e2000c101524 */
[----:B------:R-:W-:Y:S05]  /*5ae0*/  BRA `(.L_x_25083) ;  /* 0x0000000400a47947 */ /* 0x000fea0003800000 */
.L_x_25090:
        /* <DEDUP_REMOVED lines=11> */
.L_x_25101:
[----:B---34-:R-:W0:Y:S01]  /*5ba0*/  I2F.S64 R5, R4 ;  /* 0x0000000400057312 */ /* 0x018e220000301400 */
        /* <DEDUP_REMOVED lines=12> */
.L_x_25104:
[----:B------:R-:W-:-:S04]  /*5c70*/  SHF.R.U32.HI R0, RZ, 0x14, R5 ;  /* 0x00000014ff007819 */ /* 0x000fc80000011605 */
[----:B------:R-:W-:-:S04]  /*5c80*/  LOP3.LUT R0, R0, 0x1, RZ, 0xc0, !PT ;  /* 0x0000000100007812 */ /* 0x000fc800078ec0ff */
[----:B------:R-:W-:-:S04]  /*5c90*/  IADD3 R0, PT, PT, R5, 0x487ffff, R0 ;  /* 0x0487ffff05007810 */ /* 0x000fc80007ffe000 */
[----:B------:R-:W-:-:S04]  /*5ca0*/  SHF.R.U32.HI R0, RZ, 0x14, R0 ;  /* 0x00000014ff007819 */ /* 0x000fc80000011600 */
[----:B------:R-:W-:-:S07]  /*5cb0*/  LOP3.LUT R3, R0, 0xff, RZ, 0xc0, !PT ;  /* 0x000000ff00037812 */ /* 0x000fce00078ec0ff */
.L_x_25105:
[----:B------:R-:W-:-:S04]  /*5cc0*/  SHF.R.U32.HI R0, RZ, 0x18, R5 ;  /* 0x00000018ff007819 */ /* 0x000fc80000011605 */
[----:B------:R-:W-:-:S07]  /*5cd0*/  LOP3.LUT R0, R3, 0x80, R0, 0xf8, !PT ;  /* 0x0000008003007812 */ /* 0x000fce00078ef800 */
.L_x_25103:
[----:B------:R-:W-:Y:S05]  /*5ce0*/  BSYNC.RECONVERGENT B0 ;  /* 0x0000000000007941 */ /* 0x000fea0003800200 */
.L_x_25102:
[----:B------:R0:W-:Y:S01]  /*5cf0*/  STG.E.U8 desc[UR36][R8.64], R0 ;  /* 0x0000000008007986 */ /* 0x0001e2000c101124 */
[----:B------:R-:W-:Y:S01]  /*5d00*/  IMAD.MOV.U32 R22, RZ, RZ, R23 ;  /* 0x000000ffff167224 */ /* 0x000fe200078e0017 */
[----:B------:R-:W-:Y:S06]  /*5d10*/  BRA `(.L_x_25083) ;  /* 0x0000000400187947 */ /* 0x000fec0003800000 */
.L_x_25100:
        /* <DEDUP_REMOVED lines=13> */
.L_x_25108:
[----:B------:R-:W-:-:S04]  /*5df0*/  SHF.R.U32.HI R0, RZ, 0x15, R5 ;  /* 0x00000015ff007819 */ /* 0x000fc80000011605 */
[----:B------:R-:W-:-:S04]  /*5e00*/  LOP3.LUT R0, R0, 0x1, RZ, 0xc0, !PT ;  /* 0x0000000100007812 */ /* 0x000fc800078ec0ff */
[----:B------:R-:W-:-:S04]  /*5e10*/  IADD3 R0, PT, PT, R5, 0x88fffff, R0 ;  /* 0x088fffff05007810 */ /* 0x000fc80007ffe000 */
[----:B------:R-:W-:-:S04]  /*5e20*/  SHF.R.U32.HI R0, RZ, 0x15, R0 ;  /* 0x00000015ff007819 */ /* 0x000fc80000011600 */
[----:B------:R-:W-:-:S07]  /*5e30*/  LOP3.LUT R3, R0, 0xff, RZ, 0xc0, !PT ;  /* 0x000000ff00037812 */ /* 0x000fce00078ec0ff */
.L_x_25109:
[----:B------:R-:W-:-:S04]  /*5e40*/  SHF.R.U32.HI R0, RZ, 0x18, R5 ;  /* 0x00000018ff007819 */ /* 0x000fc80000011605 */
[----:B------:R-:W-:-:S07]  /*5e50*/  LOP3.LUT R0, R3, 0x80, R0, 0xf8, !PT ;  /* 0x0000008003007812 */ /* 0x000fce00078ef800 */
.L_x_25107:
[----:B------:R-:W-:Y:S05]  /*5e60*/  BSYNC.RECONVERGENT B0 ;  /* 0x0000000000007941 */ /* 0x000fea0003800200 */
.L_x_25106:
[----:B------:R0:W-:Y:S01]  /*5e70*/  STG.E.U8 desc[UR36][R8.64], R0 ;  /* 0x0000000008007986 */ /* 0x0001e2000c101124 */
[----:B------:R-:W-:Y:S01]  /*5e80*/  IMAD.MOV.U32 R22, RZ, RZ, R23 ;  /* 0x000000ffff167224 */ /* 0x000fe200078e0017 */
[----:B------:R-:W-:Y:S06]  /*5e90*/  BRA `(.L_x_25083) ;  /* 0x0000000000b87947 */ /* 0x000fec0003800000 */
.L_x_25099:
[----:B------:R-:W-:-:S13]  /*5ea0*/  ISETP.NE.AND P0, PT, R0, 0x1c, PT ;  /* 0x0000001c0000780c */ /* 0x000fda0003f05270 */
[----:B------:R-:W-:Y:S05]  /*5eb0*/  @!P0 BRA `(.L_x_25110) ;  /* 0x0000000000a88947 */ /* 0x000fea0003800000 */
[----:B------:R-:W-:-:S13]  /*5ec0*/  ISETP.NE.AND P0, PT, R0, 0x1d, PT ;  /* 0x0000001d0000780c */ /* 0x000fda0003f05270 */
[----:B------:R-:W-:Y:S05]  /*5ed0*/  @!P0 BRA `(.L_x_25111) ;  /* 0x0000000000948947 */ /* 0x000fea0003800000 */
[----:B------:R-:W-:-:S13]  /*5ee0*/  ISETP.NE.AND P0, PT, R0, 0x2c, PT ;  /* 0x0000002c0000780c */ /* 0x000fda0003f05270 */
[----:B------:R-:W-:Y:S05]  /*5ef0*/  @!P0 BRA `(.L_x_25112) ;  /* 0x0000000000488947 */ /* 0x000fea0003800000 */
.L_x_25082:
[----:B------:R-:W-:Y:S01]  /*5f00*/  MOV R14, 0x0 ;  /* 0x00000000000e7802 */ /* 0x000fe20000000f00 */
[----:B------:R-:W3:Y:S01]  /*5f10*/  LDCU.64 UR6, c[0x4][0x178] ;  /* 0x01002f00ff0677ac */ /* 0x000ee20008000a00 */
[----:B------:R-:W-:Y:S02]  /*5f20*/  IMAD.MOV.U32 R8, RZ, RZ, 0x65 ;  /* 0x00000065ff087424 */ /* 0x000fe400078e00ff */
[----:B------:R-:W-:Y:S01]  /*5f30*/  IMAD.MOV.U32 R12, RZ, RZ, 0x1 ;  /* 0x00000001ff0c7424 */ /* 0x000fe200078e00ff */
[----:B------:R-:W0:Y:S01]  /*5f40*/  LDCU.64 UR8, c[0x4][0x180] ;  /* 0x01003000ff0877ac */ /* 0x000e220008000a00 */
[----:B------:R-:W1:Y:S01]  /*5f50*/  LDC.64 R14, c[0x4][R14] ;  /* 0x010000000e0e7b82 */ /* 0x000e620000000a00 */
[----:B------:R-:W-:Y:S01]  /*5f60*/  IMAD.MOV.U32 R13, RZ, RZ, RZ ;  /* 0x000000ffff0d7224 */ /* 0x000fe200078e00ff */
[----:B------:R-:W2:Y:S01]  /*5f70*/  LDCU.64 UR4, c[0x4][0x40] ;  /* 0x01000800ff0477ac */ /* 0x000ea20008000a00 */
[----:B---34-:R-:W-:Y:S02]  /*5f80*/  IMAD.U32 R4, RZ, RZ, UR6 ;  /* 0x00000006ff047e24 */ /* 0x018fe4000f8e00ff */
[----:B------:R-:W-:-:S02]  /*5f90*/  IMAD.U32 R5, RZ, RZ, UR7 ;  /* 0x00000007ff057e24 */ /* 0x000fc4000f8e00ff */
[----:B0-----:R-:W-:Y:S02]  /*5fa0*/  IMAD.U32 R6, RZ, RZ, UR8 ;  /* 0x00000008ff067e24 */ /* 0x001fe4000f8e00ff */
[----:B------:R-:W-:Y:S02]  /*5fb0*/  IMAD.U32 R7, RZ, RZ, UR9 ;  /* 0x00000009ff077e24 */ /* 0x000fe4000f8e00ff */
[----:B--2---:R-:W-:Y:S02]  /*5fc0*/  IMAD.U32 R10, RZ, RZ, UR4 ;  /* 0x00000004ff0a7e24 */ /* 0x004fe4000f8e00ff */
[----:B------:R-:W-:-:S07]  /*5fd0*/  IMAD.U32 R11, RZ, RZ, UR5 ;  /* 0x00000005ff0b7e24 */ /* 0x000fce000f8e00ff */
[----:B------:R-:W-:-:S07]  /*5fe0*/  LEPC R20, `(.L_x_25113) ;  /* 0x000000001014794e */ /* 0x000fce0000000000 */
[----:B-1---5:R-:W-:Y:S05]  /*5ff0*/  CALL.ABS.NOINC R14 ;  /* 0x000000000e007343 */ /* 0x022fea0003c00000 */
.L_x_25113:
[----:B------:R-:W-:Y:S01]  /*6000*/  IMAD.MOV.U32 R22, RZ, RZ, R23 ;  /* 0x000000ffff167224 */ /* 0x000fe200078e0017 */
[----:B------:R-:W-:Y:S06]  /*6010*/  BRA `(.L_x_25083) ;  /* 0x0000000000587947 */ /* 0x000fec0003800000 */
.L_x_25112:
[----:B---34-:R-:W0:Y:S01]  /*6020*/  I2F.S64 R4, R4 ;  /* 0x0000000400047312 */ /* 0x018e220000301400 */
        /* <DEDUP_REMOVED lines=16> */
.L_x_25111:
[----:B------:R0:W-:Y:S01]  /*6130*/  STG.E.64 desc[UR36][R8.64], R4 ;  /* 0x0000000408007986 */ /* 0x0001e2000c101b24 */
[----:B------:R-:W-:Y:S01]  /*6140*/  IMAD.MOV.U32 R22, RZ, RZ, R23 ;  /* 0x000000ffff167224 */ /* 0x000fe200078e0017 */
[----:B------:R-:W-:Y:S06]  /*6150*/  BRA `(.L_x_25083) ;  /* 0x0000000000087947 */ /* 0x000fec0003800000 */
.L_x_25110:
[----:B------:R0:W-:Y:S01]  /*6160*/  STG.E desc[UR36][R8.64], R4 ;  /* 0x0000000408007986 */ /* 0x0001e2000c101924 */
[----:B------:R-:W-:-:S07]  /*6170*/  IMAD.MOV.U32 R22, RZ, RZ, R23 ;  /* 0x000000ffff167224 */ /* 0x000fce00078e0017 */
.L_x_25083:
[----:B------:R-:W-:-:S13]  /*6180*/  ISETP.GE.AND P0, PT, R22, R18, PT ;  /* 0x000000121600720c */ /* 0x000fda0003f06270 */
[----:B------:R-:W-:Y:S05]  /*6190*/  @P0 BREAK.RELIABLE B6 ;  /* 0x0000000000060942 */ /* 0x000fea0003800100 */
[----:B------:R-:W-:Y:S05]  /*61a0*/  @P0 BRA `(.L_x_25114) ;  /* 0x0000001c00300947 */ /* 0x000fea0003800000 */
[----:B------:R-:W3:Y:S01]  /*61b0*/  LDCU UR4, c[0x0][0x3b8] ;  /* 0x00007700ff0477ac */ /* 0x000ee20008000800 */
[----:B012---:R-:W0:Y:S01]  /*61c0*/  LDC.64 R8, c[0x0][0x398] ;  /* 0x0000e600ff087b82 */ /* 0x007e220000000a00 */
[----:B------:R-:W-:Y:S01]  /*61d0*/  IMAD R0, R2, 0x200, R22 ;  /* 0x0000020002007824 */ /* 0x000fe200078e0216 */
[----:B---34-:R-:W-:-:S03]  /*61e0*/  PRMT R4, R19, 0x9910, RZ ;  /* 0x0000991013047816 */ /* 0x018fc600000000ff */
[----:B------:R-:W-:Y:S02]  /*61f0*/  IMAD R3, R0, UR4, RZ ;  /* 0x0000000400037c24 */ /* 0x000fe4000f8e02ff */
        /* <DEDUP_REMOVED lines=13> */
[----:B-----5:R0:W-:Y:S01]  /*62d0*/  STG.E.U8 desc[UR36][R8.64], R26 ;  /* 0x0000001a08007986 */ /* 0x0201e2000c101124 */
[----:B------:R-:W-:Y:S05]  /*62e0*/  BRA `(.L_x_25120) ;  /* 0x0000000c003c7947 */ /* 0x000fea0003800000 */
.L_x_25118:
[----:B-----5:R0:W-:Y:S01]  /*62f0*/  STG.E.U8 desc[UR36][R8.64], R26 ;  /* 0x0000001a08007986 */ /* 0x0201e2000c101124 */
[----:B------:R-:W-:Y:S05]  /*6300*/  BRA `(.L_x_25120) ;  /* 0x0000000c00347947 */ /* 0x000fea0003800000 */
.L_x_25117:
[----:B------:R-:W-:-:S13]  /*6310*/  ISETP.NE.AND P0, PT, R0, 0x2, PT ;  /* 0x000000020000780c */ /* 0x000fda0003f05270 */
[----:B------:R-:W-:Y:S05]  /*6320*/  @!P0 BRA `(.L_x_25121) ;  /* 0x0000000000208947 */ /* 0x000fea0003800000 */
[----:B------:R-:W-:-:S13]  /*6330*/  ISETP.NE.AND P0, PT, R0, 0x3, PT ;  /* 0x000000030000780c */ /* 0x000fda0003f05270 */
[----:B------:R-:W-:Y:S05]  /*6340*/  @!P0 BRA `(.L_x_25122) ;  /* 0x0000000000108947 */ /* 0x000fea0003800000 */
[----:B------:R-:W-:-:S13]  /*6350*/  ISETP.NE.AND P0, PT, R0, 0x4, PT ;  /* 0x000000040000780c */ /* 0x000fda0003f05270 */
[----:B------:R-:W-:Y:S05]  /*6360*/  @P0 BRA `(.L_x_25119) ;  /* 0x0000000800380947 */ /* 0x000fea0003800000 */
[----:B-----5:R0:W-:Y:S01]  /*6370*/  STG.E.64 desc[UR36][R8.64], R26 ;  /* 0x0000001a08007986 */ /* 0x0201e2000c101b24 */
[----:B------:R-:W-:Y:S05]  /*6380*/  BRA `(.L_x_25120) ;  /* 0x0000000c00147947 */ /* 0x000fea0003800000 */
.L_x_25122:
[----:B-----5:R0:W-:Y:S01]  /*6390*/  STG.E desc[UR36][R8.64], R26 ;  /* 0x0000001a08007986 */ /* 0x0201e2000c101924 */
[----:B------:R-:W-:Y:S05]  /*63a0*/  BRA `(.L_x_25120) ;  /* 0x0000000c000c7947 */ /* 0x000fea0003800000 */
.L_x_25121:
[----:B-----5:R0:W-:Y:S01]  /*63b0*/  STG.E.U16 desc[UR36][R8.64], R26 ;  /* 0x0000001a08007986 */ /* 0x0201e2000c101524 */
[----:B------:R-:W-:Y:S05]  /*63c0*/  BRA `(.L_x_25120) ;  /* 0x0000000c00047947 */ /* 0x000fea0003800000 */
.L_x_25116:
[----:B------:R-:W-:-:S13]  /*63d0*/  ISETP.GT.AND P0, PT, R0, 0x6, PT ;  /* 0x000000060000780c */ /* 0x000fda0003f04270 */
[----:B------:R-:W-:Y:S05]  /*63e0*/  @P0 BRA `(.L_x_25123) ;  /* 0x00000000002c0947 */ /* 0x000fea0003800000 */
[----:B------:R-:W-:-:S13]  /*63f0*/  ISETP.NE.AND P0, PT, R0, 0x5, PT ;  /* 0x000000050000780c */ /* 0x000fda0003f05270 */
[----:B------:R-:W-:Y:S05]  /*6400*/  @!P0 BRA `(.L_x_25124) ;  /* 0x0000000000148947 */ /* 0x000fea0003800000 */
[----:B------:R-:W-:-:S13]  /*6410*/  ISETP.NE.AND P0, PT, R0, 0x6, PT ;  /* 0x000000060000780c */ /* 0x000fda0003f05270 */
[----:B------:R-:W-:Y:S05]  /*6420*/  @P0 BRA `(.L_x_25119) ;  /* 0x0000000800080947 */ /* 0x000fea0003800000 */
[----:B-----5:R-:W0:Y:S02]  /*6430*/  I2F.S64 R27, R26 ;  /* 0x0000001a001b7312 */ /* 0x020e240000301400 */
[----:B0-----:R0:W-:Y:S01]  /*6440*/  STG.E desc[UR36][R8.64], R27 ;  /* 0x0000001b08007986 */ /* 0x0011e2000c101924 */
[----:B------:R-:W-:Y:S05]  /*6450*/  BRA `(.L_x_25120) ;  /* 0x0000000800e07947 */ /* 0x000fea0003800000 */
.L_x_25124:
[----:B-----5:R-:W0:Y:S02]  /*6460*/  I2F.S64 R0, R26 ;  /* 0x0000001a00007312 */ /* 0x020e240000301400 */
[----:B0-----:R-:W-:-:S05]  /*6470*/  F2FP.F16.F32.PACK_AB R0, RZ, R0 ;  /* 0x00000000ff00723e */ /* 0x001fca00000000ff */
[----:B------:R0:W-:Y:S01]  /*6480*/  STG.E.U16 desc[UR36][R8.64], R0 ;  /* 0x0000000008007986 */ /* 0x0001e2000c101524 */
[----:B------:R-:W-:Y:S05]  /*6490*/  BRA `(.L_x_25120) ;  /* 0x0000000800d07947 */ /* 0x000fea0003800000 */
.L_x_25123:
[----:B------:R-:W-:-:S13]  /*64a0*/  ISETP.NE.AND P0, PT, R0, 0x7, PT ;  /* 0x000000070000780c */ /* 0x000fda0003f05270 */
[----:B------:R-:W-:Y:S05]  /*64b0*/  @!P0 BRA `(.L_x_25125) ;  /* 0x0000000000348947 */ /* 0x000fea0003800000 */
[----:B------:R-:W-:-:S13]  /*64c0*/  ISETP.NE.AND P0, PT, R0, 0x8, PT ;  /* 0x000000080000780c */ /* 0x000fda0003f05270 */
[----:B------:R-:W-:Y:S05]  /*64d0*/  @!P0 BRA `(.L_x_25126) ;  /* 0x0000000000188947 */ /* 0x000fea0003800000 */
[----:B------:R-:W-:-:S13]  /*64e0*/  ISETP.NE.AND P0, PT, R0, 0x9, PT ;  /* 0x000000090000780c */ /* 0x000fda0003f05270 */
[----:B------:R-:W-:Y:S05]  /*64f0*/  @P0 BRA `(.L_x_25119) ;  /* 0x0000000400d40947 */ /* 0x000fea0003800000 */
[----:B------:R-:W-:Y:S01]  /*6500*/  IMAD.MOV.U32 R5, RZ, RZ, RZ ;  /* 0x000000ffff057224 */ /* 0x000fe200078e00ff */
[----:B-----5:R-:W0:Y:S04]  /*6510*/  I2F.S64 R4, R26 ;  /* 0x0000001a00047312 */ /* 0x020e280000301400 */
[----:B0-----:R0:W-:Y:S01]  /*6520*/  STG.E.64 desc[UR36][R8.64], R4 ;  /* 0x0000000408007986 */ /* 0x0011e2000c101b24 */
[----:B------:R-:W-:Y:S05]  /*6530*/  BRA `(.L_x_25120) ;  /* 0x0000000800a87947 */ /* 0x000fea0003800000 */
.L_x_25126:
[----:B-----5:R-:W0:Y:S02]  /*6540*/  I2F.S64 R26, R26 ;  /* 0x0000001a001a7312 */ /* 0x020e240000301400 */
[----:B0-----:R-:W-:-:S04]  /*6550*/  F2FP.F16.F32.PACK_AB R3, RZ, R26 ;  /* 0x0000001aff03723e */ /* 0x001fc800000000ff */
[----:B------:R-:W-:-:S05]  /*6560*/  PRMT R3, R3, 0x5410, RZ ;  /* 0x0000541003037816 */ /* 0x000fca00000000ff */
[----:B------:R0:W-:Y:S01]  /*6570*/  STG.E desc[UR36][R8.64], R3 ;  /* 0x0000000308007986 */ /* 0x0001e2000c101924 */
[----:B------:R-:W-:Y:S05]  /*6580*/  BRA `(.L_x_25120) ;  /* 0x0000000800947947 */ /* 0x000fea0003800000 */
.L_x_25125:
[----:B-----5:R-:W0:Y:S02]  /*6590*/  I2F.F64.S64 R26, R26 ;  /* 0x0000001a001a7312 */ /* 0x020e240000301c00 */
[----:B0-----:R0:W-:Y:S01]  /*65a0*/  STG.E.64 desc[UR36][R8.64], R26 ;  /* 0x0000001a08007986 */ /* 0x0011e2000c101b24 */
[----:B------:R-:W-:Y:S05]  /*65b0*/  BRA `(.L_x_25120) ;  /* 0x0000000800887947 */ /* 0x000fea0003800000 */
.L_x_25115:
        /* <DEDUP_REMOVED lines=10> */
[----:B-----5:R0:W-:Y:S01]  /*6660*/  STG.E.U16 desc[UR36][R8.64], R26 ;  /* 0x0000001a08007986 */ /* 0x0201e2000c101524 */
[----:B------:R-:W-:Y:S05]  /*6670*/  BRA `(.L_x_25120) ;  /* 0x0000000800587947 */ /* 0x000fea0003800000 */
.L_x_25130:
[----:B-----5:R-:W0:Y:S01]  /*6680*/  I2F.S64 R27, R26 ;  /* 0x0000001a001b7312 */ /* 0x020e220000301400 */
        /* <DEDUP_REMOVED lines=16> */
.L_x_25133:
[----:B------:R-:W-:-:S04]  /*6790*/  SHF.R.U32.HI R3, RZ, 0x18, R27 ;  /* 0x00000018ff037819 */ /* 0x000fc8000001161b */
[----:B------:R-:W-:-:S04]  /*67a0*/  LOP3.LUT R0, R0, 0x80, R3, 0xf8, !PT ;  /* 0x0000008000007812 */ /* 0x000fc800078ef803 */
[----:B------:R-:W-:-:S07]  /*67b0*/  PRMT R4, R0, 0x7610, R4 ;  /* 0x0000761000047816 */ /* 0x000fce0000000004 */
.L_x_25132:
[----:B------:R-:W-:Y:S05]  /*67c0*/  BSYNC.RECONVERGENT B0 ;  /* 0x0000000000007941 */ /* 0x000fea0003800200 */
.L_x_25131:
[----:B------:R0:W-:Y:S01]  /*67d0*/  STG.E.U8 desc[UR36][R8.64], R4 ;  /* 0x0000000408007986 */ /* 0x0001e2000c101124 */
[----:B------:R-:W-:Y:S05]  /*67e0*/  BRA `(.L_x_25120) ;  /* 0x0000000400fc7947 */ /* 0x000fea0003800000 */
.L_x_25129:
        /* <DEDUP_REMOVED lines=17> */
.L_x_25136:
[----:B------:R-:W-:-:S04]  /*6900*/  SHF.R.U32.HI R3, RZ, 0x18, R27 ;  /* 0x00000018ff037819 */ /* 0x000fc8000001161b */
[----:B------:R-:W-:-:S04]  /*6910*/  LOP3.LUT R0, R0, 0x80, R3, 0xf8, !PT ;  /* 0x0000008000007812 */ /* 0x000fc800078ef803 */
[----:B------:R-:W-:-:S07]  /*6920*/  PRMT R4, R0, 0x7610, R4 ;  /* 0x0000761000047816 */ /* 0x000fce0000000004 */
.L_x_25135:
[----:B------:R-:W-:Y:S05]  /*6930*/  BSYNC.RECONVERGENT B0 ;  /* 0x0000000000007941 */ /* 0x000fea0003800200 */
.L_x_25134:
[----:B------:R0:W-:Y:S01]  /*6940*/  STG.E.U8 desc[UR36][R8.64], R4 ;  /* 0x0000000408007986 */ /* 0x0001e2000c101124 */
[----:B------:R-:W-:Y:S05]  /*6950*/  BRA `(.L_x_25120) ;  /* 0x0000000400a07947 */ /* 0x000fea0003800000 */
.L_x_25128:
[----:B------:R-:W-:-:S13]  /*6960*/  ISETP.NE.AND P0, PT, R0, 0x1c, PT ;  /* 0x0000001c0000780c */ /* 0x000fda0003f05270 */
[----:B------:R-:W-:Y:S05]  /*6970*/  @!P0 BRA `(.L_x_25137) ;  /* 0x0000000000588947 */ /* 0x000fea0003800000 */
[----:B------:R-:W-:-:S13]  /*6980*/  ISETP.NE.AND P0, PT, R0, 0x1d, PT ;  /* 0x0000001d0000780c */ /* 0x000fda0003f05270 */
[----:B------:R-:W-:Y:S05]  /*6990*/  @!P0 BRA `(.L_x_25138) ;  /* 0x0000000000488947 */ /* 0x000fea0003800000 */
[----:B------:R-:W-:-:S13]  /*69a0*/  ISETP.NE.AND P0, PT, R0, 0x2c, PT ;  /* 0x0000002c0000780c */ /* 0x000fda0003f05270 */
[----:B------:R-:W-:Y:S05]  /*69b0*/  @P0 BRA `(.L_x_25119) ;  /* 0x0000000000a40947 */ /* 0x000fea0003800000 */
[----:B-----5:R-:W0:Y:S02]  /*69c0*/  I2F.S64 R26, R26 ;  /* 0x0000001a001a7312 */ /* 0x020e240000301400 */
        /* <DEDUP_REMOVED lines=15> */
.L_x_25138:
[----:B-----5:R0:W-:Y:S01]  /*6ac0*/  STG.E.64 desc[UR36][R8.64], R26 ;  /* 0x0000001a08007986 */ /* 0x0201e2000c101b24 */
[----:B------:R-:W-:Y:S05]  /*6ad0*/  BRA `(.L_x_25120) ;  /* 0x0000000400407947 */ /* 0x000fea0003800000 */
.L_x_25137:
[----:B-----5:R0:W-:Y:S01]  /*6ae0*/  STG.E desc[UR36][R8.64], R26 ;  /* 0x0000001a08007986 */ /* 0x0201e2000c101924 */
[----:B------:R-:W-:Y:S05]  /*6af0*/  BRA `(.L_x_25120) ;  /* 0x0000000400387947 */ /* 0x000fea0003800000 */
.L_x_25127:
[----:B------:R-:W-:-:S13]  /*6b00*/  ISETP.GT.AND P0, PT, R0, 0xe, PT ;  /* 0x0000000e0000780c */ /* 0x000fda0003f04270 */
[----:B------:R-:W-:Y:S05]  /*6b10*/  @P0 BRA `(.L_x_25139) ;  /* 0x0000000000340947 */ /* 0x000fea0003800000 */
[----:B------:R-:W-:-:S13]  /*6b20*/  ISETP.NE.AND P0, PT, R0, 0xa, PT ;  /* 0x0000000a0000780c */ /* 0x000fda0003f05270 */
[----:B------:R-:W-:Y:S05]  /*6b30*/  @!P0 BRA `(.L_x_25140) ;  /* 0x00000000001c8947 */ /* 0x000fea0003800000 */
[----:B------:R-:W-:-:S13]  /*6b40*/  ISETP.NE.AND P0, PT, R0, 0xb, PT ;  /* 0x0000000b0000780c */ /* 0x000fda0003f05270 */
[----:B------:R-:W-:Y:S05]  /*6b50*/  @P0 BRA `(.L_x_25119) ;  /* 0x00000000003c0947 */ /* 0x000fea0003800000 */
[----:B-----5:R-:W-:-:S04]  /*6b60*/  ISETP.NE.U32.AND P0, PT, R26, RZ, PT ;  /* 0x000000ff1a00720c */ /* 0x020fc80003f05070 */
[----:B------:R-:W-:-:S04]  /*6b70*/  ISETP.NE.AND.EX P0, PT, R27, RZ, PT, P0 ;  /* 0x000000ff1b00720c */ /* 0x000fc80003f05300 */
[----:B------:R-:W-:-:S05]  /*6b80*/  SEL R3, RZ, 0x1, !P0 ;  /* 0x00000001ff037807 */ /* 0x000fca0004000000 */
[----:B------:R3:W-:Y:S01]  /*6b90*/  STG.E.U8 desc[UR36][R8.64], R3 ;  /* 0x0000000308007986 */ /* 0x0007e2000c101124 */
[----:B------:R-:W-:Y:S05]  /*6ba0*/  BRA `(.L_x_25120) ;  /* 0x00000004000c7947 */ /* 0x000fea0003800000 */
.L_x_25140:
[----:B------:R-:W-:Y:S01]  /*6bb0*/  CS2R R6, SRZ ;  /* 0x0000000000067805 */ /* 0x000fe2000001ff00 */
[----:B-----5:R-:W0:Y:S04]  /*6bc0*/  I2F.F64.S64 R4, R26 ;  /* 0x0000001a00047312 */ /* 0x020e280000301c00 */
[----:B0-----:R4:W-:Y:S01]  /*6bd0*/  STG.E.128 desc[UR36][R8.64], R4 ;  /* 0x0000000408007986 */ /* 0x0019e2000c101d24 */
[----:B------:R-:W-:Y:S05]  /*6be0*/  BRA `(.L_x_25120) ;  /* 0x0000000000fc7947 */ /* 0x000fea0003800000 */
.L_x_25139:
[----:B------:R-:W-:-:S13]  /*6bf0*/  ISETP.NE.AND P0, PT, R0, 0xf, PT ;  /* 0x0000000f0000780c */ /* 0x000fda0003f05270 */
[----:B------:R-:W-:Y:S05]  /*6c00*/  @!P0 BRA `(.L_x_25141) ;  /* 0x0000000000e88947 */ /* 0x000fea0003800000 */
[----:B------:R-:W-:-:S13]  /*6c10*/  ISETP.NE.AND P0, PT, R0, 0x17, PT ;  /* 0x000000170000780c */ /* 0x000fda0003f05270 */
[----:B------:R-:W-:Y:S05]  /*6c20*/  @!P0 BRA `(.L_x_25142) ;  /* 0x0000000000908947 */ /* 0x000fea0003800000 */
[----:B------:R-:W-:-:S13]  /*6c30*/  ISETP.NE.AND P0, PT, R0, 0x18, PT ;  /* 0x000000180000780c */ /* 0x000fda0003f05270 */
[----:B------:R-:W-:Y:S05]  /*6c40*/  @!P0 BRA `(.L_x_25143) ;  /* 0x0000000000448947 */ /* 0x000fea0003800000 */
.L_x_25119:
        /* <DEDUP_REMOVED lines=16> */
.L_x_25144:
[----:B------:R-:W-:Y:S05]  /*6d50*/  BRA `(.L_x_25120) ;  /* 0x0000000000a07947 */ /* 0x000fea0003800000 */
.L_x_25143:
[----:B-----5:R-:W0:Y:S01]  /*6d60*/  I2F.S64 R27, R26 ;  /* 0x0000001a001b7312 */ /* 0x020e220000301400 */
        /* <DEDUP_REMOVED lines=12> */
.L_x_25146:
[----:B------:R-:W-:Y:S05]  /*6e30*/  BSYNC.RECONVERGENT B0 ;  /* 0x0000000000007941 */ /* 0x000fea0003800200 */
.L_x_25145:
[----:B------:R-:W-:-:S05]  /*6e40*/  LOP3.LUT R3, R0, 0x80, R3, 0xf8, !PT ;  /* 0x0000008000037812 */ /* 0x000fca00078ef803 */
[----:B------:R1:W-:Y:S01]  /*6e50*/  STG.E.U8 desc[UR36][R8.64], R3 ;  /* 0x0000000308007986 */ /* 0x0003e2000c101124 */
[----:B------:R-:W-:Y:S05]  /*6e60*/  BRA `(.L_x_25120) ;  /* 0x00000000005c7947 */ /* 0x000fea0003800000 */
.L_x_25142:
[----:B-----5:R-:W0:Y:S01]  /*6e70*/  I2F.S64 R27, R26 ;  /* 0x0000001a001b7312 */ /* 0x020e220000301400 */
        /* <DEDUP_REMOVED lines=11> */
.L_x_25148:
[----:B------:R-:W-:Y:S01]  /*6f30*/  IMAD.MOV.U32 R0, RZ, RZ, 0x7f ;  /* 0x0000007fff007424 */ /* 0x000fe200078e00ff */
[----:B------:R-:W-:-:S04]  /*6f40*/  ISETP.GT.U32.AND P0, PT, R3, 0x7f800000, PT ;  /* 0x7f8000000300780c */ /* 0x000fc80003f04070 */
[----:B------:R-:W-:-:S09]  /*6f50*/  SEL R0, R0, 0x7c, P0 ;  /* 0x0000007c00007807 */ /* 0x000fd20000000000 */
.L_x_25149:
[----:B------:R-:W-:Y:S05]  /*6f60*/  BSYNC.RECONVERGENT B0 ;  /* 0x0000000000007941 */ /* 0x000fea0003800200 */
.L_x_25147:
[----:B------:R-:W-:-:S04]  /*6f70*/  SHF.R.U32.HI R3, RZ, 0x18, R27 ;  /* 0x00000018ff037819 */ /* 0x000fc8000001161b */
[----:B------:R-:W-:-:S05]  /*6f80*/  LOP3.LUT R3, R0, 0x80, R3, 0xf8, !PT ;  /* 0x0000008000037812 */ /* 0x000fca00078ef803 */
[----:B------:R2:W-:Y:S01]  /*6f90*/  STG.E.U8 desc[UR36][R8.64], R3 ;  /* 0x0000000308007986 */ /* 0x0005e2000c101124 */
[----:B------:R-:W-:Y:S05]  /*6fa0*/  BRA `(.L_x_25120) ;  /* 0x00000000000c7947 */ /* 0x000fea0003800000 */
.L_x_25141:
[----:B-----5:R-:W0:Y:S02]  /*6fb0*/  I2F.S64 R0, R26 ;  /* 0x0000001a00007312 */ /* 0x020e240000301400 */
[----:B0-----:R-:W-:-:S05]  /*6fc0*/  F2FP.BF16.F32.PACK_AB R0, RZ, R0 ;  /* 0x00000000ff00723e */ /* 0x001fca00000010ff */
[----:B------:R0:W-:Y:S02]  /*6fd0*/  STG.E.U16 desc[UR36][R8.64], R0 ;  /* 0x0000000008007986 */ /* 0x0001e4000c101524 */
.L_x_25120:
[----:B------:R-:W-:-:S07]  /*6fe0*/  VIADD R22, R22, 0x80 ;  /* 0x0000008016167836 */ /* 0x000fce0000000000 */
.L_x_25077:
[----:B------:R-:W-:-:S13]  /*6ff0*/  ISETP.GE.AND P0, PT, R22, R18, PT ;  /* 0x000000121600720c */ /* 0x000fda0003f06270 */
[----:B------:R-:W-:Y:S05]  /*7000*/  @P0 BREAK.RELIABLE B6 ;  /* 0x0000000000060942 */ /* 0x000fea0003800100 */
[----:B------:R-:W-:Y:S05]  /*7010*/  @P0 BRA `(.L_x_25114) ;  /* 0x0000000c00940947 */ /* 0x000fea0003800000 */
[----:B------:R-:W-:Y:S05]  /*7020*/  BSYNC.RELIABLE B6 ;  /* 0x0000000000067941 */ /* 0x000fea0003800100 */
.L_x_25076:
[----:B------:R-:W0:Y:S02]  /*7030*/  LDCU UR4, c[0x0][0x3b8] ;  /* 0x00007700ff0477ac */ /* 0x000e240008000800 */
[----:B01234-:R-:W0:Y:S01]  /*7040*/  LDC.64 R8, c[0x0][0x398] ;  /* 0x0000e600ff087b82 */ /* 0x01fe220000000a00 */
[----:B------:R-:W-:Y:S01]  /*7050*/  IMAD R0, R2, 0x200, R22 ;  /* 0x0000020002007824 */ /* 0x000fe200078e0216 */
[----:B------:R-:W-:-:S03]  /*7060*/  PRMT R4, R19, 0x9910, RZ ;  /* 0x0000991013047816 */ /* 0x000fc600000000ff */
        /* <DEDUP_REMOVED lines=16> */
.L_x_25153:
[----:B-----5:R0:W-:Y:S01]  /*7170*/  STG.E.U8 desc[UR36][R8.64], R24 ;  /* 0x0000001808007986 */ /* 0x0201e2000c101124 */
[----:B------:R-:W-:Y:S05]  /*7180*/  BRA `(.L_x_25155) ;  /* 0x0000000c00347947 */ /* 0x000fea0003800000 */
.L_x_25152:
        /* <DEDUP_REMOVED lines=8> */
.L_x_25157:
[----:B-----5:R0:W-:Y:S01]  /*7210*/  STG.E desc[UR36][R8.64], R24 ;  /* 0x0000001808007986 */ /* 0x0201e2000c101924 */
[----:B------:R-:W-:Y:S05]  /*7220*/  BRA `(.L_x_25155) ;  /* 0x0000000c000c7947 */ /* 0x000fea0003800000 */
.L_x_25156:
[----:B-----5:R0:W-:Y:S01]  /*7230*/  STG.E.U16 desc[UR36][R8.64], R24 ;  /* 0x0000001808007986 */ /* 0x0201e2000c101524 */
[----:B------:R-:W-:Y:S05]  /*7240*/  BRA `(.L_x_25155) ;  /* 0x0000000c00047947 */ /* 0x000fea0003800000 */
.L_x_25151:
        /* <DEDUP_REMOVED lines=9> */
.L_x_25159:
[----:B-----5:R-:W0:Y:S02]  /*72e0*/  I2F.S64 R0, R24 ;  /* 0x0000001800007312 */ /* 0x020e240000301400 */
[----:B0-----:R-:W-:-:S05]  /*72f0*/  F2FP.F16.F32.PACK_AB R0, RZ, R0 ;  /* 0x00000000ff00723e */ /* 0x001fca00000000ff */
[----:B------:R4:W-:Y:S01]  /*7300*/  STG.E.U16 desc[UR36][R8.64], R0 ;  /* 0x0000000008007986 */ /* 0x0009e2000c101524 */
[----:B------:R-:W-:Y:S05]  /*7310*/  BRA `(.L_x_25155) ;  /* 0x0000000800d07947 */ /* 0x000fea0003800000 */
.L_x_25158:
        /* <DEDUP_REMOVED lines=10> */
.L_x_25161:
[----:B-----5:R-:W0:Y:S02]  /*73c0*/  I2F.S64 R24, R24 ;  /* 0x0000001800187312 */ /* 0x020e240000301400 */
[----:B0-----:R-:W-:-:S04]  /*73d0*/  F2FP.F16.F32.PACK_AB R3, RZ, R24 ;  /* 0x00000018ff03723e */ /* 0x001fc800000000ff */
[----:B------:R-:W-:-:S05]  /*73e0*/  PRMT R3, R3, 0x5410, RZ ;  /* 0x0000541003037816 */ /* 0x000fca00000000ff */
[----:B------:R2:W-:Y:S01]  /*73f0*/  STG.E desc[UR36][R8.64], R3 ;  /* 0x0000000308007986 */ /* 0x0005e2000c101924 */
[----:B------:R-:W-:Y:S05]  /*7400*/  BRA `(.L_x_25155) ;  /* 0x0000000800947947 */ /* 0x000fea0003800000 */
.L_x_25160:
[----:B-----5:R-:W0:Y:S02]  /*7410*/  I2F.F64.S64 R24, R24 ;  /* 0x0000001800187312 */ /* 0x020e240000301c00 */
[----:B0-----:R0:W-:Y:S01]  /*7420*/  STG.E.64 desc[UR36][R8.64], R24 ;  /* 0x0000001808007986 */ /* 0x0011e2000c101b24 */
[----:B------:R-:W-:Y:S05]  /*7430*/  BRA `(.L_x_25155) ;  /* 0x0000000800887947 */ /* 0x000fea0003800000 */
.L_x_25150:
        /* <DEDUP_REMOVED lines=12> */
.L_x_25165:
        /* <DEDUP_REMOVED lines=17> */
.L_x_25168:
[----:B------:R-:W-:-:S04]  /*7610*/  SHF.R.U32.HI R3, RZ, 0x18, R25 ;  /* 0x00000018ff037819 */ /* 0x000fc80000011619 */
[----:B------:R-:W-:-:S04]  /*7620*/  LOP3.LUT R0, R0, 0x80, R3, 0xf8, !PT ;  /* 0x0000008000007812 */ /* 0x000fc800078ef803 */
[----:B------:R-:W-:-:S07]  /*7630*/  PRMT R4, R0, 0x7610, R4 ;  /* 0x0000761000047816 */ /* 0x000fce0000000004 */
.L_x_25167:
[----:B------:R-:W-:Y:S05]  /*7640*/  BSYNC.RECONVERGENT B0 ;  /* 0x0000000000007941 */ /* 0x000fea0003800200 */
.L_x_25166:
[----:B------:R0:W-:Y:S01]  /*7650*/  STG.E.U8 desc[UR36][R8.64], R4 ;  /* 0x0000000408007986 */ /* 0x0001e2000c101124 */
[----:B------:R-:W-:Y:S05]  /*7660*/  BRA `(.L_x_25155) ;  /* 0x0000000400fc7947 */ /* 0x000fea0003800000 */
.L_x_25164:
        /* <DEDUP_REMOVED lines=17> */
.L_x_25171:
[----:B------:R-:W-:-:S04]  /*7780*/  SHF.R.U32.HI R3, RZ, 0x18, R25 ;  /* 0x00000018ff037819 */ /* 0x000fc80000011619 */
[----:B------:R-:W-:-:S04]  /*7790*/  LOP3.LUT R0, R0, 0x80, R3, 0xf8, !PT ;  /* 0x0000008000007812 */ /* 0x000fc800078ef803 */
[----:B------:R-:W-:-:S07]  /*77a0*/  PRMT R4, R0, 0x7610, R4 ;  /* 0x0000761000047816 */ /* 0x000fce0000000004 */
.L_x_25170:
[----:B------:R-:W-:Y:S05]  /*77b0*/  BSYNC.RECONVERGENT B0 ;  /* 0x0000000000007941 */ /* 0x000fea0003800200 */
.L_x_25169:
[----:B------:R0:W-:Y:S01]  /*77c0*/  STG.E.U8 desc[UR36][R8.64], R4 ;  /* 0x0000000408007986 */ /* 0x0001e2000c101124 */
[----:B------:R-:W-:Y:S05]  /*77d0*/  BRA `(.L_x_25155) ;  /* 0x0000000400a07947 */ /* 0x000fea0003800000 */
.L_x_25163:
        /* <DEDUP_REMOVED lines=22> */
.L_x_25173:
[----:B-----5:R0:W-:Y:S01]  /*7940*/  STG.E.64 desc[UR36][R8.64], R24 ;  /* 0x0000001808007986 */ /* 0x0201e2000c101b24 */
[----:B------:R-:W-:Y:S05]  /*7950*/  BRA `(.L_x_25155) ;  /* 0x0000000400407947 */ /* 0x000fea0003800000 */
.L_x_25172:
[----:B-----5:R0:W-:Y:S01]  /*7960*/  STG.E desc[UR36][R8.64], R24 ;  /* 0x0000001808007986 */ /* 0x0201e2000c101924 */
[----:B------:R-:W-:Y:S05]  /*7970*/  BRA `(.L_x_25155) ;  /* 0x0000000400387947 */ /* 0x000fea0003800000 */
.L_x_25162:
        /* <DEDUP_REMOVED lines=11> */
.L_x_25175:
[----:B------:R-:W-:Y:S01]  /*7a30*/  CS2R R6, SRZ ;  /* 0x0000000000067805 */ /* 0x000fe2000001ff00 */
[----:B-----5:R-:W0:Y:S04]  /*7a40*/  I2F.F64.S64 R4, R24 ;  /* 0x0000001800047312 */ /* 0x020e280000301c00 */
[----:B0-----:R0:W-:Y:S01]  /*7a50*/  STG.E.128 desc[UR36][R8.64], R4 ;  /* 0x0000000408007986 */ /* 0x0011e2000c101d24 */
[----:B------:R-:W-:Y:S05]  /*7a60*/  BRA `(.L_x_25155) ;  /* 0x0000000000fc7947 */ /* 0x000fea0003800000 */
.L_x_25174:
[----:B------:R-:W-:-:S13]  /*7a70*/  ISETP.NE.AND P0, PT, R0, 0xf, PT ;  /* 0x0000000f0000780c */ /* 0x000fda0003f05270 */
[----:B------:R-:W-:Y:S05]  /*7a80*/  @!P0 BRA `(.L_x_25176) ;  /* 0x0000000000e88947 */ /* 0x000fea0003800000 */
[----:B------:R-:W-:-:S13]  /*7a90*/  ISETP.NE.AND P0, PT, R0, 0x17, PT ;  /* 0x000000170000780c */ /* 0x000fda0003f05270 */
[----:B------:R-:W-:Y:S05]  /*7aa0*/  @!P0 BRA `(.L_x_25177) ;  /* 0x0000000000908947 */ /* 0x000fea0003800000 */
[----:B------:R-:W-:-:S13]  /*7ab0*/  ISETP.NE.AND P0, PT, R0, 0x18, PT ;  /* 0x000000180000780c */ /* 0x000fda0003f05270 */
[----:B------:R-:W-:Y:S05]  /*7ac0*/  @!P0 BRA `(.L_x_25178) ;  /* 0x0000000000448947 */ /* 0x000fea0003800000 */
.L_x_25154:
        /* <DEDUP_REMOVED lines=16> */
.L_x_25179:
[----:B------:R-:W-:Y:S05]  /*7bd0*/  BRA `(.L_x_25155) ;  /* 0x0000000000a07947 */ /* 0x000fea0003800000 */
.L_x_25178:
        /* <DEDUP_REMOVED lines=13> */
.L_x_25181:
[----:B------:R-:W-:Y:S05]  /*7cb0*/  BSYNC.RECONVERGENT B0 ;  /* 0x0000000000007941 */ /* 0x000fea0003800200 */
.L_x_25180:
[----:B------:R-:W-:-:S05]  /*7cc0*/  LOP3.LUT R3, R0, 0x80, R3, 0xf8, !PT ;  /* 0x0000008000037812 */ /* 0x000fca00078ef803 */
[----:B------:R0:W-:Y:S01]  /*7cd0*/  STG.E.U8 desc[UR36][R8.64], R3 ;  /* 0x0000000308007986 */ /* 0x0001e2000c101124 */
[----:B------:R-:W-:Y:S05]  /*7ce0*/  BRA `(.L_x_25155) ;  /* 0x00000000005c7947 */ /* 0x000fea0003800000 */
.L_x_25177:
        /* <DEDUP_REMOVED lines=12> */
.L_x_25183:
[----:B------:R-:W-:Y:S01]  /*7db0*/  IMAD.MOV.U32 R0, RZ, RZ, 0x7f ;  /* 0x0000007fff007424 */ /* 0x000fe200078e00ff */
[----:B------:R-:W-:-:S04]  /*7dc0*/  ISETP.GT.U32.AND P0, PT, R3, 0x7f800000, PT ;  /* 0x7f8000000300780c */ /* 0x000fc80003f04070 */
[----:B------:R-:W-:-:S09]  /*7dd0*/  SEL R0, R0, 0x7c, P0 ;  /* 0x0000007c00007807 */ /* 0x000fd20000000000 */
.L_x_25184:
[----:B------:R-:W-:Y:S05]  /*7de0*/  BSYNC.RECONVERGENT B0 ;  /* 0x0000000000007941 */ /* 0x000fea0003800200 */
.L_x_25182:
[----:B------:R-:W-:-:S04]  /*7df0*/  SHF.R.U32.HI R3, RZ, 0x18, R25 ;  /* 0x00000018ff037819 */ /* 0x000fc80000011619 */
[----:B------:R-:W-:-:S05]  /*7e00*/  LOP3.LUT R3, R0, 0x80, R3, 0xf8, !PT ;  /* 0x0000008000037812 */ /* 0x000fca00078ef803 */
[----:B------:R0:W-:Y:S01]  /*7e10*/  STG.E.U8 desc[UR36][R8.64], R3 ;  /* 0x0000000308007986 */ /* 0x0001e2000c101124 */
[----:B------:R-:W-:Y:S05]  /*7e20*/  BRA `(.L_x_25155) ;  /* 0x00000000000c7947 */ /* 0x000fea0003800000 */
.L_x_25176:
[----:B-----5:R-:W0:Y:S02]  /*7e30*/  I2F.S64 R0, R24 ;  /* 0x0000001800007312 */ /* 0x020e240000301400 */
[----:B0-----:R-:W-:-:S05]  /*7e40*/  F2FP.BF16.F32.PACK_AB R0, RZ, R0 ;  /* 0x00000000ff00723e */ /* 0x001fca00000010ff */
[----:B------:R0:W-:Y:S02]  /*7e50*/  STG.E.U16 desc[UR36][R8.64], R0 ;  /* 0x0000000008007986 */ /* 0x0001e4000c101524 */
.L_x_25155:
[----:B------:R-:W-:-:S07]  /*7e60*/  VIADD R22, R22, 0x80 ;  /* 0x0000008016167836 */ /* 0x000fce0000000000 */
.L_x_25114:
[----:B------:R-:W-:Y:S05]  /*7e70*/  BSYNC.RECONVERGENT B7 ;  /* 0x0000000000077941 */ /* 0x000fea0003800200 */
.L_x_25075:
        /* <DEDUP_REMOVED lines=19> */
[----:B-----5:R-:W-:Y:S01]  /*7fb0*/  STG.E.U8 desc[UR36][R2.64], R16 ;  /* 0x0000001002007986 */ /* 0x020fe2000c101124 */
[----:B------:R-:W-:Y:S05]  /*7fc0*/  EXIT ;  /* 0x000000000000794d */ /* 0x000fea0003800000 */
.L_x_25188:
[----:B-----5:R-:W-:Y:S01]  /*7fd0*/  STG.E.U8 desc[UR36][R2.64], R16 ;  /* 0x0000001002007986 */ /* 0x020fe2000c101124 */
[----:B------:R-:W-:Y:S05]  /*7fe0*/  EXIT ;  /* 0x000000000000794d */ /* 0x000fea0003800000 */
.L_x_25187:
[----:B------:R-:W-:-:S13]  /*7ff0*/  ISETP.NE.AND P0, PT, R0, 0x2, PT ;  /* 0x000000020000780c */ /* 0x000fda0003f05270 */
[----:B------:R-:W-:Y:S05]  /*8000*/  @!P0 BRA `(.L_x_25190) ;  /* 0x0000000000208947 */ /* 0x000fea0003800000 */
[----:B------:R-:W-:-:S13]  /*8010*/  ISETP.NE.AND P0, PT, R0, 0x3, PT ;  /* 0x000000030000780c */ /* 0x000fda0003f05270 */
[----:B------:R-:W-:Y:S05]  /*8020*/  @!P0 BRA `(.L_x_25191) ;  /* 0x0000000000108947 */ /* 0x000fea0003800000 */
[----:B------:R-:W-:-:S13]  /*8030*/  ISETP.NE.AND P0, PT, R0, 0x4, PT ;  /* 0x000000040000780c */ /* 0x000fda0003f05270 */
[----:B------:R-:W-:Y:S05]  /*8040*/  @P0 BRA `(.L_x_25189) ;  /* 0x0000000800380947 */ /* 0x000fea0003800000 */
[----:B-----5:R-:W-:Y:S01]  /*8050*/  STG.E.64 desc[UR36][R2.64], R16 ;  /* 0x0000001002007986 */ /* 0x020fe2000c101b24 */
[----:B------:R-:W-:Y:S05]  /*8060*/  EXIT ;  /* 0x000000000000794d */ /* 0x000fea0003800000 */
.L_x_25191:
[----:B-----5:R-:W-:Y:S01]  /*8070*/  STG.E desc[UR36][R2.64], R16 ;  /* 0x0000001002007986 */ /* 0x020fe2000c101924 */
[----:B------:R-:W-:Y:S05]  /*8080*/  EXIT ;  /* 0x000000000000794d */ /* 0x000fea0003800000 */
.L_x_25190:
[----:B-----5:R-:W-:Y:S01]  /*8090*/  STG.E.U16 desc[UR36][R2.64], R16 ;  /* 0x0000001002007986 */ /* 0x020fe2000c101524 */
[----:B------:R-:W-:Y:S05]  /*80a0*/  EXIT ;  /* 0x000000000000794d */ /* 0x000fea0003800000 */
.L_x_25186:
[----:B------:R-:W-:-:S13]  /*80b0*/  ISETP.GT.AND P0, PT, R0, 0x6, PT ;  /* 0x000000060000780c */ /* 0x000fda0003f04270 */
[----:B------:R-:W-:Y:S05]  /*80c0*/  @P0 BRA `(.L_x_25192) ;  /* 0x00000000002c0947 */ /* 0x000fea0003800000 */
[----:B------:R-:W-:-:S13]  /*80d0*/  ISETP.NE.AND P0, PT, R0, 0x5, PT ;  /* 0x000000050000780c */ /* 0x000fda0003f05270 */
[----:B------:R-:W-:Y:S05]  /*80e0*/  @!P0 BRA `(.L_x_25193) ;  /* 0x0000000000148947 */ /* 0x000fea0003800000 */
[----:B------:R-:W-:-:S13]  /*80f0*/  ISETP.NE.AND P0, PT, R0, 0x6, PT ;  /* 0x000000060000780c */ /* 0x000fda0003f05270 */
[----:B------:R-:W-:Y:S05]  /*8100*/  @P0 BRA `(.L_x_25189) ;  /* 0x0000000800080947 */ /* 0x000fea0003800000 */
[----:B-----5:R-:W0:Y:S02]  /*8110*/  I2F.S64 R17, R16 ;  /* 0x0000001000117312 */ /* 0x020e240000301400 */
[----:B0-----:R-:W-:Y:S01]  /*8120*/  STG.E desc[UR36][R2.64], R17 ;  /* 0x0000001102007986 */ /* 0x001fe2000c101924 */
[----:B------:R-:W-:Y:S05]  /*8130*/  EXIT ;  /* 0x000000000000794d */ /* 0x000fea0003800000 */
.L_x_25193:
[----:B-----5:R-:W0:Y:S02]  /*8140*/  I2F.S64 R0, R16 ;  /* 0x0000001000007312 */ /* 0x020e240000301400 */
[----:B0-----:R-:W-:-:S05]  /*8150*/  F2FP.F16.F32.PACK_AB R0, RZ, R0 ;  /* 0x00000000ff00723e */ /* 0x001fca00000000ff */
[----:B------:R-:W-:Y:S01]  /*8160*/  STG.E.U16 desc[UR36][R2.64], R0 ;  /* 0x0000000002007986 */ /* 0x000fe2000c101524 */
[----:B------:R-:W-:Y:S05]  /*8170*/  EXIT ;  /* 0x000000000000794d */ /* 0x000fea0003800000 */
.L_x_25192:
        /* <DEDUP_REMOVED lines=8> */
[----:B0-----:R-:W-:Y:S01]  /*8200*/  STG.E.64 desc[UR36][R2.64], R4 ;  /* 0x0000000402007986 */ /* 0x001fe2000c101b24 */
[----:B------:R-:W-:Y:S05]  /*8210*/  EXIT ;  /* 0x000000000000794d */ /* 0x000fea0003800000 */
.L_x_25195:
[----:B-----5:R-:W0:Y:S02]  /*8220*/  I2F.S64 R16, R16 ;  /* 0x0000001000107312 */ /* 0x020e240000301400 */
[----:B0-----:R-:W-:-:S04]  /*8230*/  F2FP.F16.F32.PACK_AB R5, RZ, R16 ;  /* 0x00000010ff05723e */ /* 0x001fc800000000ff */
[----:B------:R-:W-:-:S05]  /*8240*/  PRMT R5, R5, 0x5410, RZ ;  /* 0x0000541005057816 */ /* 0x000fca00000000ff */
[----:B------:R-:W-:Y:S01]  /*8250*/  STG.E desc[UR36][R2.64], R5 ;  /* 0x0000000502007986 */ /* 0x000fe2000c101924 */
[----:B------:R-:W-:Y:S05]  /*8260*/  EXIT ;  /* 0x000000000000794d */ /* 0x000fea0003800000 */
.L_x_25194:
[----:B-----5:R-:W0:Y:S02]  /*8270*/  I2F.F64.S64 R16, R16 ;  /* 0x0000001000107312 */ /* 0x020e240000301c00 */
[----:B0-----:R-:W-:Y:S01]  /*8280*/  STG.E.64 desc[UR36][R2.64], R16 ;  /* 0x0000001002007986 */ /* 0x001fe2000c101b24 */
[----:B------:R-:W-:Y:S05]  /*8290*/  EXIT ;  /* 0x000000000000794d */ /* 0x000fea0003800000 */
.L_x_25185:
        /* <DEDUP_REMOVED lines=10> */
[----:B-----5:R-:W-:Y:S01]  /*8340*/  STG.E.U16 desc[UR36][R2.64], R16 ;  /* 0x0000001002007986 */ /* 0x020fe2000c101524 */
[----:B------:R-:W-:Y:S05]  /*8350*/  EXIT ;  /* 0x000000000000794d */ /* 0x000fea0003800000 */
.L_x_25199:
        /* <DEDUP_REMOVED lines=18> */
.L_x_25202:
[----:B------:R-:W-:-:S04]  /*8480*/  SHF.R.U32.HI R5, RZ, 0x18, R5 ;  /* 0x00000018ff057819 */ /* 0x000fc80000011605 */
[----:B------:R-:W-:-:S07]  /*8490*/  LOP3.LUT R0, R0, 0x80, R5, 0xf8, !PT ;  /* 0x0000008000007812 */ /* 0x000fce00078ef805 */
.L_x_25201:
[----:B------:R-:W-:Y:S05]  /*84a0*/  BSYNC.RECONVERGENT B0 ;  /* 0x0000000000007941 */ /* 0x000fea0003800200 */
.L_x_25200:
[----:B------:R-:W-:Y:S01]  /*84b0*/  STG.E.U8 desc[UR36][R2.64], R0 ;  /* 0x0000000002007986 */ /* 0x000fe2000c101124 */
[----:B------:R-:W-:Y:S05]  /*84c0*/  EXIT ;  /* 0x000000000000794d */ /* 0x000fea0003800000 */
.L_x_25198:
        /* <DEDUP_REMOVED lines=18> */
.L_x_25205:
[----:B------:R-:W-:-:S04]  /*85f0*/  SHF.R.U32.HI R5, RZ, 0x18, R5 ;  /* 0x00000018ff057819 */ /* 0x000fc80000011605 */
[----:B------:R-:W-:-:S07]  /*8600*/  LOP3.LUT R0, R0, 0x80, R5, 0xf8, !PT ;  /* 0x0000008000007812 */ /* 0x000fce00078ef805 */
.L_x_25204:
[----:B------:R-:W-:Y:S05]  /*8610*/  BSYNC.RECONVERGENT B0 ;  /* 0x0000000000007941 */ /* 0x000fea0003800200 */
.L_x_25203:
[----:B------:R-:W-:Y:S01]  /*8620*/  STG.E.U8 desc[UR36][R2.64], R0 ;  /* 0x0000000002007986 */ /* 0x000fe2000c101124 */
[----:B------:R-:W-:Y:S05]  /*8630*/  EXIT ;  /* 0x000000000000794d */ /* 0x000fea0003800000 */
.L_x_25197:
        /* <DEDUP_REMOVED lines=22> */
.L_x_25207:
[----:B-----5:R-:W-:Y:S01]  /*87a0*/  STG.E.64 desc[UR36][R2.64], R16 ;  /* 0x0000001002007986 */ /* 0x020fe2000c101b24 */
[----:B------:R-:W-:Y:S05]  /*87b0*/  EXIT ;  /* 0x000000000000794d */ /* 0x000fea0003800000 */
.L_x_25206:
[----:B-----5:R-:W-:Y:S01]  /*87c0*/  STG.E desc[UR36][R2.64], R16 ;  /* 0x0000001002007986 */ /* 0x020fe2000c101924 */
[----:B------:R-:W-:Y:S05]  /*87d0*/  EXIT ;  /* 0x000000000000794d */ /* 0x000fea0003800000 */
.L_x_25196:
        /* <DEDUP_REMOVED lines=9> */
[----:B------:R-:W-:Y:S01]  /*8870*/  STG.E.U8 desc[UR36][R2.64], R5 ;  /* 0x0000000502007986 */ /* 0x000fe2000c101124 */
[----:B------:R-:W-:Y:S05]  /*8880*/  EXIT ;  /* 0x000000000000794d */ /* 0x000fea0003800000 */
.L_x_25209:
[----:B------:R-:W-:Y:S01]  /*8890*/  CS2R R18, SRZ ;  /* 0x0000000000127805 */ /* 0x000fe2000001ff00 */
[----:B-----5:R-:W0:Y:S04]  /*88a0*/  I2F.F64.S64 R16, R16 ;  /* 0x0000001000107312 */ /* 0x020e280000301c00 */
[----:B0-----:R-:W-:Y:S01]  /*88b0*/  STG.E.128 desc[UR36][R2.64], R16 ;  /* 0x0000001002007986 */ /* 0x001fe2000c101d24 */
[----:B------:R-:W-:Y:S05]  /*88c0*/  EXIT ;  /* 0x000000000000794d */ /* 0x000fea0003800000 */
.L_x_25208:
[----:B------:R-:W-:-:S13]  /*88d0*/  ISETP.NE.AND P0, PT, R0, 0xf, PT ;  /* 0x0000000f0000780c */ /* 0x000fda0003f05270 */
[----:B------:R-:W-:Y:S05]  /*88e0*/  @!P0 BRA `(.L_x_25210) ;  /* 0x0000000000e88947 */ /* 0x000fea0003800000 */
[----:B------:R-:W-:-:S13]  /*88f0*/  ISETP.NE.AND P0, PT, R0, 0x17, PT ;  /* 0x000000170000780c */ /* 0x000fda0003f05270 */
[----:B------:R-:W-:Y:S05]  /*8900*/  @!P0 BRA `(.L_x_25211) ;  /* 0x0000000000908947 */ /* 0x000fea0003800000 */
[----:B------:R-:W-:-:S13]  /*8910*/  ISETP.NE.AND P0, PT, R0, 0x18, PT ;  /* 0x000000180000780c */ /* 0x000fda0003f05270 */
[----:B------:R-:W-:Y:S05]  /*8920*/  @!P0 BRA `(.L_x_25212) ;  /* 0x0000000000448947 */ /* 0x000fea0003800000 */
.L_x_25189:
        /* <DEDUP_REMOVED lines=16> */
.L_x_25213:
[----:B------:R-:W-:Y:S05]  /*8a30*/  EXIT ;  /* 0x000000000000794d */ /* 0x000fea0003800000 */
.L_x_25212:
        /* <DEDUP_REMOVED lines=13> */
.L_x_25215:
[----:B------:R-:W-:Y:S05]  /*8b10*/  BSYNC.RECONVERGENT B0 ;  /* 0x0000000000007941 */ /* 0x000fea0003800200 */
.L_x_25214:
[----:B------:R-:W-:-:S05]  /*8b20*/  LOP3.LUT R5, R0, 0x80, R5, 0xf8, !PT ;  /* 0x0000008000057812 */ /* 0x000fca00078ef805 */
[----:B------:R-:W-:Y:S01]  /*8b30*/  STG.E.U8 desc[UR36][R2.64], R5 ;  /* 0x0000000502007986 */ /* 0x000fe2000c101124 */
[----:B------:R-:W-:Y:S05]  /*8b40*/  EXIT ;  /* 0x000000000000794d */ /* 0x000fea0003800000 */
.L_x_25211:
        /* <DEDUP_REMOVED lines=12> */
.L_x_25217:
[----:B------:R-:W-:Y:S01]  /*8c10*/  IMAD.MOV.U32 R0, RZ, RZ, 0x7f ;  /* 0x0000007fff007424 */ /* 0x000fe200078e00ff */
[----:B------:R-:W-:-:S04]  /*8c20*/  ISETP.GT.U32.AND P0, PT, R4, 0x7f800000, PT ;  /* 0x7f8000000400780c */ /* 0x000fc80003f04070 */
[----:B------:R-:W-:-:S09]  /*8c30*/  SEL R0, R0, 0x7c, P0 ;  /* 0x0000007c00007807 */ /* 0x000fd20000000000 */
.L_x_25218:
[----:B------:R-:W-:Y:S05]  /*8c40*/  BSYNC.RECONVERGENT B0 ;  /* 0x0000000000007941 */ /* 0x000fea0003800200 */
.L_x_25216:
[----:B------:R-:W-:-:S04]  /*8c50*/  SHF.R.U32.HI R5, RZ, 0x18, R5 ;  /* 0x00000018ff057819 */ /* 0x000fc80000011605 */
[----:B------:R-:W-:-:S05]  /*8c60*/  LOP3.LUT R5, R0, 0x80, R5, 0xf8, !PT ;  /* 0x0000008000057812 */ /* 0x000fca00078ef805 */
[----:B------:R-:W-:Y:S01]  /*8c70*/  STG.E.U8 desc[UR36][R2.64], R5 ;  /* 0x0000000502007986 */ /* 0x000fe2000c101124 */
[----:B------:R-:W-:Y:S05]  /*8c80*/  EXIT ;  /* 0x000000000000794d */ /* 0x000fea0003800000 */
.L_x_25210:
[----:B-----5:R-:W0:Y:S02]  /*8c90*/  I2F.S64 R0, R16 ;  /* 0x0000001000007312 */ /* 0x020e240000301400 */
[----:B0-----:R-:W-:-:S05]  /*8ca0*/  F2FP.BF16.F32.PACK_AB R0, RZ, R0 ;  /* 0x00000000ff00723e */ /* 0x001fca00000010ff */
[----:B------:R-:W-:Y:S01]  /*8cb0*/  STG.E.U16 desc[UR36][R2.64], R0 ;  /* 0x0000000002007986 */ /* 0x000fe2000c101524 */
[----:B------:R-:W-:Y:S05]  /*8cc0*/  EXIT ;  /* 0x000000000000794d */ /* 0x000fea0003800000 */
        .weak           $__internal_31_$__cuda_sm20_div_s64
        .type           $__internal_31_$__cuda_sm20_div_s64,@function
        .size           $__internal_31_$__cuda_sm20_div_s64,(.L_x_32782 - $__internal_31_$__cuda_sm20_div_s64)
$__internal_31_$__cuda_sm20_div_s64:
        /* <DEDUP_REMOVED lines=21> */
[----:B------:R-:W-:Y:S01]  /*8e20*/  IMAD.HI.U32 R20, P1, R11, R20, R12 ;  /* 0x000000140b147227 */ /* 0x000fe2000782000c */
[----:B------:R-:W-:-:S03]  /*8e30*/  IADD3 R12, P3, PT, RZ, -R0, RZ ;  /* 0x80000000ff0c7210 */ /* 0x000fc60007f7e0ff */
[----:B------:R-:W-:Y:S01]  /*8e40*/  IMAD.HI.U32 R9, R11, R9, RZ ;  /* 0x000000090b097227 */ /* 0x000fe200078e00ff */
[----:B------:R-:W-:-:S03]  /*8e50*/  IADD3 R21, P2, PT, R21, R20, RZ ;  /* 0x0000001415157210 */ /* 0x000fc60007f5e0ff */
[----:B------:R-:W-:Y:S02]  /*8e60*/  IMAD.X R9, R9, 0x1, R11, P0 ;  /* 0x0000000109097824 */ /* 0x000fe400000e060b */
[----:B------:R-:W-:-:S03]  /*8e70*/  IMAD.WIDE.U32 R10, R21, R14, RZ ;  /* 0x0000000e150a7225 */ /* 0x000fc600078e00ff */
[----:B------:R-:W-:Y:S01]  /*8e80*/  IADD3.X R13, PT, PT, RZ, RZ, R9, P2, P1 ;  /* 0x000000ffff0d7210 */ /* 0x000fe200017e2409 */
[----:B------:R-:W-:Y:S01]  /*8e90*/  IMAD R9, R21, R15, R11 ;  /* 0x0000000f15097224 */ /* 0x000fe200078e020b */
[----:B------:R-:W-:Y:S02]  /*8ea0*/  IADD3 R10, P0, PT, RZ, -R10, RZ ;  /* 0x8000000aff0a7210 */ /* 0x000fe40007f1e0ff */
[----:B------:R-:W-:Y:S01]  /*8eb0*/  ISETP.GE.AND P2, PT, R3, RZ, PT ;  /* 0x000000ff0300720c */ /* 0x000fe20003f46270 */
[----:B------:R-:W-:Y:S02]  /*8ec0*/  IMAD R9, R13, R14, R9 ;  /* 0x0000000e0d097224 */ /* 0x000fe400078e0209 */
[----:B------:R-:W-:Y:S01]  /*8ed0*/  IMAD.HI.U32 R20, R21, R10, RZ ;  /* 0x0000000a15147227 */ /* 0x000fe200078e00ff */
[----:B------:R-:W-:-:S03]  /*8ee0*/  SEL R12, R12, R0, !P2 ;  /* 0x000000000c0c7207 */ /* 0x000fc60005000000 */
[----:B------:R-:W-:-:S04]  /*8ef0*/  IMAD.X R9, RZ, RZ, ~R9, P0 ;  /* 0x000000ffff097224 */ /* 0x000fc800000e0e09 */
[----:B------:R-:W-:-:S04]  /*8f00*/  IMAD.WIDE.U32 R20, P1, R21, R9, R20 ;  /* 0x0000000915147225 */ /* 0x000fc80007820014 */
[----:B------:R-:W-:-:S04]  /*8f10*/  IMAD.HI.U32 R11, R13, R9, RZ ;  /* 0x000000090d0b7227 */ /* 0x000fc800078e00ff */
[----:B------:R-:W-:-:S04]  /*8f20*/  IMAD.HI.U32 R10, P0, R13, R10, R20 ;  /* 0x0000000a0d0a7227 */ /* 0x000fc80007800014 */
[----:B------:R-:W-:Y:S02]  /*8f30*/  IMAD R9, R13, R9, RZ ;  /* 0x000000090d097224 */ /* 0x000fe400078e02ff */
[----:B------:R-:W-:Y:S02]  /*8f40*/  IMAD.X R13, R11, 0x1, R13, P1 ;  /* 0x000000010b0d7824 */ /* 0x000fe400008e060d */
[----:B------:R-:W-:Y:S01]  /*8f50*/  IMAD.X R20, RZ, RZ, ~R3, P3 ;  /* 0x000000ffff147224 */ /* 0x000fe200018e0e03 */
[----:B------:R-:W-:Y:S01]  /*8f60*/  IADD3 R10, P1, PT, R9, R10, RZ ;  /* 0x0000000a090a7210 */ /* 0x000fe20007f3e0ff */
[----:B------:R-:W-:-:S03]  /*8f70*/  IMAD.MOV.U32 R21, RZ, RZ, RZ ;  /* 0x000000ffff157224 */ /* 0x000fc600078e00ff */
[----:B------:R-:W-:Y:S01]  /*8f80*/  SEL R9, R20, R3, !P2 ;  /* 0x0000000314097207 */ /* 0x000fe20005000000 */
[----:B------:R-:W-:Y:S01]  /*8f90*/  IMAD.HI.U32 R20, R10, R12, RZ ;  /* 0x0000000c0a147227 */ /* 0x000fe200078e00ff */
[----:B------:R-:W-:-:S03]  /*8fa0*/  IADD3.X R13, PT, PT, RZ, RZ, R13, P1, P0 ;  /* 0x000000ffff0d7210 */ /* 0x000fc60000fe040d */
[----:B------:R-:W-:-:S04]  /*8fb0*/  IMAD.WIDE.U32 R10, R10, R9, R20 ;  /* 0x000000090a0a7225 */ /* 0x000fc800078e0014 */
[----:B------:R-:W-:-:S04]  /*8fc0*/  IMAD.HI.U32 R11, P0, R13, R12, R10 ;  /* 0x0000000c0d0b7227 */ /* 0x000fc8000780000a */
[CC--:B------:R-:W-:Y:S02]  /*8fd0*/  IMAD R10, R13.reuse, R9.reuse, RZ ;  /* 0x000000090d0a7224 */ /* 0x0c0fe400078e02ff */
[----:B------:R-:W-:-:S03]  /*8fe0*/  IMAD.HI.U32 R13, R13, R9, RZ ;  /* 0x000000090d0d7227 */ /* 0x000fc600078e00ff */
[----:B------:R-:W-:Y:S01]  /*8ff0*/  IADD3 R10, P1, PT, R10, R11, RZ ;  /* 0x0000000b0a0a7210 */ /* 0x000fe20007f3e0ff */
[----:B------:R-:W-:-:S04]  /*9000*/  IMAD.X R13, RZ, RZ, R13, P0 ;  /* 0x000000ffff0d7224 */ /* 0x000fc800000e060d */
        /* <DEDUP_REMOVED lines=33> */
[----:B------:R-:W-:Y:S06]  /*9220*/  RET.REL.NODEC R6 `(_ZN2at6native27unrolled_elementwise_kernelINS0_13AUnaryFunctorIlllZZZNS0_15binary_internal21div_floor_kernel_cudaERNS_18TensorIteratorBaseEENKUlvE_clEvENKUlvE2_clEvEUlllE_EESt5arrayIPcLm2EELi4E23TrivialOffsetCalculatorILi1EjESE_NS0_6memory12LoadWithCastILi1EEENSF_13StoreWithCastILi1EEEEEviT_T0_T2_T3_T4_T5_) ;  /* 0xffffff6c06747950 */ /* 0x000fec0003c3ffff */
.L_x_25219:
        /* <DEDUP_REMOVED lines=13> */
.L_x_32782:


//--------------------- .text._ZN2at6native18elementwise_kernelILi128ELi2EZNS0_22gpu_kernel_impl_nocastINS0_13AUnaryFunctorIlllZZZNS0_15binary_internal21div_floor_kernel_cudaERNS_18TensorIteratorBaseEENKUlvE_clEvENKUlvE2_clEvEUlllE_EEEEvS6_RKT_EUliE_EEviT1_ --------------------------
	.section	.text._ZN2at6native18elementwise_kernelILi128ELi2EZNS0_22gpu_kernel_impl_nocastINS0_13AUnaryFunctorIlllZZZNS0_15binary_internal21div_floor_kernel_cudaERNS_18TensorIteratorBaseEENKUlvE_clEvENKUlvE2_clEvEUlllE_EEEEvS6_RKT_EUliE_EEviT1_,"ax",@progbits
	.align	128
        .global         _ZN2at6native18elementwise_kernelILi128ELi2EZNS0_22gpu_kernel_impl_nocastINS0_13AUnaryFunctorIlllZZZNS0_15binary_internal21div_floor_kernel_cudaERNS_18TensorIteratorBaseEENKUlvE_clEvENKUlvE2_clEvEUlllE_EEEEvS6_RKT_EUliE_EEviT1_
        .type           _ZN2at6native18elementwise_kernelILi128ELi2EZNS0_22gpu_kernel_impl_nocastINS0_13AUnaryFunctorIlllZZZNS0_15binary_internal21div_floor_kernel_cudaERNS_18TensorIteratorBaseEENKUlvE_clEvENKUlvE2_clEvEUlllE_EEEEvS6_RKT_EUliE_EEviT1_,@function
        .size           _ZN2at6native18elementwise_kernelILi128ELi2EZNS0_22gpu_kernel_impl_nocastINS0_13AUnaryFunctorIlllZZZNS0_15binary_internal21div_floor_kernel_cudaERNS_18TensorIteratorBaseEENKUlvE_clEvENKUlvE2_clEvEUlllE_EEEEvS6_RKT_EUliE_EEviT1_,(.L_x_32783 - _ZN2at6native18elementwise_kernelILi128ELi2EZNS0_22gpu_kernel_impl_nocastINS0_13AUnaryFunctorIlllZZZNS0_15binary_internal21div_floor_kernel_cudaERNS_18TensorIteratorBaseEENKUlvE_clEvENKUlvE2_clEvEUlllE_EEEEvS6_RKT_EUliE_EEviT1_)
        .other          _ZN2at6native18elementwise_kernelILi128ELi2EZNS0_22gpu_kernel_impl_nocastINS0_13AUnaryFunctorIlllZZZNS0_15binary_internal21div_floor_kernel_cudaERNS_18TensorIteratorBaseEENKUlvE_clEvENKUlvE2_clEvEUlllE_EEEEvS6_RKT_EUliE_EEviT1_,@"STO_CUDA_ENTRY STV_DEFAULT"
_ZN2at6native18elementwise_kernelILi128ELi2EZNS0_22gpu_kernel_impl_nocastINS0_13AUnaryFunctorIlllZZZNS0_15binary_internal21div_floor_kernel_cudaERNS_18TensorIteratorBaseEENKUlvE_clEvENKUlvE2_clEvEUlllE_EEEEvS6_RKT_EUliE_EEviT1_:
.text._ZN2at6native18elementwise_kernelILi128ELi2EZNS0_22gpu_kernel_impl_nocastINS0_13AUnaryFunctorIlllZZZNS0_15binary_internal21div_floor_kernel_cudaERNS_18TensorIteratorBaseEENKUlvE_clEvENKUlvE2_clEvEUlllE_EEEEvS6_RKT_EUliE_EEviT1_:
        /* <DEDUP_REMOVED lines=34> */
[----:B------:R-:W-:-:S04]  /*0220*/  IMAD.HI.U32 R2, R3, UR4, RZ ;  /* 0x0000000403027c27 */ /* 0x000fc8000f8e00ff */
[----:B------:R-:W-:-:S04]  /*0230*/  IMAD.MOV R3, RZ, RZ, -R2 ;  /* 0x000000ffff037224 */ /* 0x000fc800078e0a02 */
[----:B------:R-:W-:-:S05]  /*0240*/  IMAD R3, R10, R3, UR4 ;  /* 0x000000040a037e24 */ /* 0x000fca000f8e0203 */
[----:B------:R-:W-:-:S13]  /*0250*/  ISETP.GE.U32.AND P0, PT, R3, R10, PT ;  /* 0x0000000a0300720c */ /* 0x000fda0003f06070 */
[----:B------:R-:W-:Y:S01]  /*0260*/  @P0 IADD3 R3, PT, PT, -R10, R3, RZ ;  /* 0x000000030a030210 */ /* 0x000fe20007ffe1ff */
[----:B------:R-:W-:-:S03]  /*0270*/  @P0 VIADD R2, R2, 0x1 ;  /* 0x0000000102020836 */ /* 0x000fc60000000000 */
[----:B------:R-:W-:-:S13]  /*0280*/  ISETP.GE.U32.AND P1, PT, R3, R10, PT ;  /* 0x0000000a0300720c */ /* 0x000fda0003f26070 */
[----:B------:R-:W-:Y:S02]  /*0290*/  @P1 IADD3 R2, PT, PT, R2, 0x1, RZ ;  /* 0x0000000102021810 */ /* 0x000fe40007ffe0ff */
[----:B------:R-:W-:-:S05]  /*02a0*/  @!P2 LOP3.LUT R2, RZ, R10, RZ, 0x33, !PT ;  /* 0x0000000aff02a212 */ /* 0x000fca00078e33ff */
[----:B------:R-:W-:-:S04]  /*02b0*/  IMAD.MOV R3, RZ, RZ, -R2 ;  /* 0x000000ffff037224 */ /* 0x000fc800078e0a02 */
[----:B------:R-:W-:Y:S01]  /*02c0*/  IMAD R10, R10, R3, UR4 ;  /* 0x000000040a0a7e24 */ /* 0x000fe2000f8e0203 */
[----:B------:R-:W-:-:S04]  /*02d0*/  MOV R3, RZ ;  /* 0x000000ff00037202 */ /* 0x000fc80000000f00 */
[----:B------:R-:W-:-:S04]  /*02e0*/  ISETP.NE.U32.AND P0, PT, R10, RZ, PT ;  /* 0x000000ff0a00720c */ /* 0x000fc80003f05070 */
[----:B------:R-:W-:Y:S01]  /*02f0*/  ISETP.NE.AND.EX P0, PT, RZ, RZ, PT, P0 ;  /* 0x000000ffff00720c */ /* 0x000fe20003f05300 */
[----:B------:R-:W-:-:S12]  /*0300*/  BRA `(.L_x_25225) ;  /* 0x00000000002c7947 */ /* 0x000fd80003800000 */
.L_x_25224:
[----:B------:R-:W-:-:S07]  /*0310*/  MOV R0, 0x330 ;  /* 0x0000033000007802 */ /* 0x000fce0000000f00 */
[----:B------:R-:W-:Y:S05]  /*0320*/  CALL.REL.NOINC `($__internal_32_$__cuda_sm20_div_s64) ;  /* 0x00000038004c7944 */ /* 0x000fea0003c00000 */
[----:B------:R-:W0:Y:S01]  /*0330*/  LDCU.64 UR4, c[0x0][0x598] ;  /* 0x0000b300ff0477ac */ /* 0x000e220008000a00 */
[----:B------:R-:W-:-:S05]  /*0340*/  IADD3 R7, P0, PT, RZ, -R2, RZ ;  /* 0x80000002ff077210 */ /* 0x000fca0007f1e0ff */
[----:B------:R-:W-:-:S04]  /*0350*/  IMAD.X R5, RZ, RZ, ~R3, P0 ;  /* 0x000000ffff057224 */ /* 0x000fc800000e0e03 */
[----:B------:R-:W-:-:S04]  /*0360*/  IMAD R0, R5, R10, RZ ;  /* 0x0000000a05007224 */ /* 0x000fc800078e02ff */
[-C--:B------:R-:W-:Y:S02]  /*0370*/  IMAD R11, R11, R7.reuse, R0 ;  /* 0x000000070b0b7224 */ /* 0x080fe400078e0200 */
[----:B0-----:R-:W-:-:S03]  /*0380*/  IMAD.WIDE.U32 R4, R10, R7, UR4 ;  /* 0x000000040a047e25 */ /* 0x001fc6000f8e0007 */
[----:B------:R-:W-:Y:S02]  /*0390*/  ISETP.NE.U32.AND P0, PT, R4, RZ, PT ;  /* 0x000000ff0400720c */ /* 0x000fe40003f05070 */
[----:B------:R-:W-:-:S04]  /*03a0*/  IADD3 R4, PT, PT, R5, R11, RZ ;  /* 0x0000000b05047210 */ /* 0x000fc80007ffe0ff */
[----:B------:R-:W-:-:S13]  /*03b0*/  ISETP.NE.AND.EX P0, PT, R4, RZ, PT, P0 ;  /* 0x000000ff0400720c */ /* 0x000fda0003f05300 */
.L_x_25225:
[----:B------:R-:W-:-:S04]  /*03c0*/  SEL R5, RZ, 0xffffffff, !P0 ;  /* 0xffffffffff057807 */ /* 0x000fc80004000000 */
[----:B------:R-:W-:-:S05]  /*03d0*/  IADD3 R2, P0, PT, R2, R5, RZ ;  /* 0x0000000502027210 */ /* 0x000fca0007f1e0ff */
[----:B------:R-:W-:Y:S01]  /*03e0*/  IMAD.X R3, R3, 0x1, R5, P0 ;  /* 0x0000000103037824 */ /* 0x000fe200000e0605 */
[----:B------:R-:W-:Y:S07]  /*03f0*/  BRA `(.L_x_25226) ;  /* 0x0000000000647947 */ /* 0x000fee0003800000 */
.L_x_25223:
        /* <DEDUP_REMOVED lines=18> */
[----:B------:R-:W-:Y:S01]  /*0520*/  ISETP.GE.U32.AND P1, PT, R3, R10, PT ;  /* 0x0000000a0300720c */ /* 0x000fe20003f26070 */
[----:B------:R-:W-:-:S12]  /*0530*/  IMAD.MOV.U32 R3, RZ, RZ, RZ ;  /* 0x000000ffff037224 */ /* 0x000fd800078e00ff */
[----:B------:R-:W-:Y:S02]  /*0540*/  @P1 IADD3 R2, PT, PT, R2, 0x1, RZ ;  /* 0x0000000102021810 */ /* 0x000fe40007ffe0ff */
[----:B------:R-:W-:Y:S01]  /*0550*/  @!P2 LOP3.LUT R2, RZ, R10, RZ, 0x33, !PT ;  /* 0x0000000aff02a212 */ /* 0x000fe200078e33ff */
[----:B------:R-:W-:Y:S06]  /*0560*/  BRA `(.L_x_25226) ;  /* 0x0000000000087947 */ /* 0x000fec0003800000 */
.L_x_25227:
[----:B------:R-:W-:-:S07]  /*0570*/  MOV R0, 0x590 ;  /* 0x0000059000007802 */ /* 0x000fce0000000f00 */
[----:B------:R-:W-:Y:S05]  /*0580*/  CALL.REL.NOINC `($__internal_32_$__cuda_sm20_div_s64) ;  /* 0x0000003400b47944 */ /* 0x000fea0003c00000 */
.L_x_25226:
[----:B------:R-:W0:Y:S01]  /*0590*/  LDC.64 R4, c[0x0][0x580] ;  /* 0x00016000ff047b82 */ /* 0x000e220000000a00 */
[----:B------:R-:W-:Y:S01]  /*05a0*/  IADD3 R13, PT, PT, R13, 0x80, RZ ;  /* 0x000000800d0d7810 */ /* 0x000fe20007ffe0ff */
[----:B0-----:R0:W-:Y:S06]  /*05b0*/  STG.E.64 desc[UR6][R4.64], R2 ;  /* 0x0000000204007986 */ /* 0x0011ec000c101b06 */
.L_x_25222:
[----:B------:R-:W-:Y:S05]  /*05c0*/  BSYNC.RECONVERGENT B0 ;  /* 0x0000000000007941 */ /* 0x000fea0003800200 */
.L_x_25221:
        /* <DEDUP_REMOVED lines=23> */
[----:B------:R-:W-:-:S05]  /*0740*/  IMAD.HI.U32 R2, R3, UR4, RZ ;  /* 0x0000000403027c27 */ /* 0x000fca000f8e00ff */
[----:B------:R-:W-:-:S05]  /*0750*/  IADD3 R3, PT, PT, -R2, RZ, RZ ;  /* 0x000000ff02037210 */ /* 0x000fca0007ffe1ff */
[----:B------:R-:W-:-:S05]  /*0760*/  IMAD R3, R10, R3, UR4 ;  /* 0x000000040a037e24 */ /* 0x000fca000f8e0203 */
[----:B------:R-:W-:-:S13]  /*0770*/  ISETP.GE.U32.AND P0, PT, R3, R10, PT ;  /* 0x0000000a0300720c */ /* 0x000fda0003f06070 */
[----:B------:R-:W-:Y:S01]  /*0780*/  @P0 IMAD.IADD R3, R3, 0x1, -R10 ;  /* 0x0000000103030824 */ /* 0x000fe200078e0a0a */
[----:B------:R-:W-:-:S04]  /*0790*/  @P0 IADD3 R2, PT, PT, R2, 0x1, RZ ;  /* 0x0000000102020810 */ /* 0x000fc80007ffe0ff */
[----:B------:R-:W-:-:S13]  /*07a0*/  ISETP.GE.U32.AND P1, PT, R3, R10, PT ;  /* 0x0000000a0300720c */ /* 0x000fda0003f26070 */
[----:B------:R-:W-:Y:S01]  /*07b0*/  @P1 VIADD R2, R2, 0x1 ;  /* 0x0000000102021836 */ /* 0x000fe20000000000 */
[----:B------:R-:W-:-:S04]  /*07c0*/  @!P2 LOP3.LUT R2, RZ, R10, RZ, 0x33, !PT ;  /* 0x0000000aff02a212 */ /* 0x000fc800078e33ff */
[----:B------:R-:W-:-:S05]  /*07d0*/  IADD3 R3, PT, PT, -R2, RZ, RZ ;  /* 0x000000ff02037210 */ /* 0x000fca0007ffe1ff */
[----:B------:R-:W-:Y:S02]  /*07e0*/  IMAD R10, R10, R3, UR4 ;  /* 0x000000040a0a7e24 */ /* 0x000fe4000f8e0203 */
[----:B------:R-:W-:-:S03]  /*07f0*/  IMAD.MOV.U32 R3, RZ, RZ, RZ ;  /* 0x000000ffff037224 */ /* 0x000fc600078e00ff */
[----:B------:R-:W-:-:S04]  /*0800*/  ISETP.NE.U32.AND P0, PT, R10, RZ, PT ;  /* 0x000000ff0a00720c */ /* 0x000fc80003f05070 */
[----:B------:R-:W-:Y:S01]  /*0810*/  ISETP.NE.AND.EX P0, PT, RZ, RZ, PT, P0 ;  /* 0x000000ffff00720c */ /* 0x000fe20003f05300 */
[----:B------:R-:W-:-:S12]  /*0820*/  BRA `(.L_x_25230) ;  /* 0x00000000002c7947 */ /* 0x000fd80003800000 */
.L_x_25229:
[----:B------:R-:W-:-:S07]  /*0830*/  MOV R0, 0x850 ;  /* 0x0000085000007802 */ /* 0x000fce0000000f00 */
[----:B------:R-:W-:Y:S05]  /*0840*/  CALL.REL.NOINC `($__internal_32_$__cuda_sm20_div_s64) ;  /* 0x0000003400047944 */ /* 0x000fea0003c00000 */
[----:B------:R-:W0:Y:S01]  /*0850*/  LDCU.64 UR4, c[0x0][0x598] ;  /* 0x0000b300ff0477ac */ /* 0x000e220008000a00 */
[----:B------:R-:W-:-:S04]  /*0860*/  IADD3 R7, P0, PT, RZ, -R2, RZ ;  /* 0x80000002ff077210 */ /* 0x000fc80007f1e0ff */
[----:B------:R-:W-:-:S05]  /*0870*/  IADD3.X R5, PT, PT, RZ, ~R3, RZ, P0, !PT ;  /* 0x80000003ff057210 */ /* 0x000fca00007fe4ff */
[----:B------:R-:W-:-:S04]  /*0880*/  IMAD R0, R5, R10, RZ ;  /* 0x0000000a05007224 */ /* 0x000fc800078e02ff */
[-C--:B------:R-:W-:Y:S02]  /*0890*/  IMAD R11, R11, R7.reuse, R0 ;  /* 0x000000070b0b7224 */ /* 0x080fe400078e0200 */
[----:B0-----:R-:W-:-:S03]  /*08a0*/  IMAD.WIDE.U32 R4, R10, R7, UR4 ;  /* 0x000000040a047e25 */ /* 0x001fc6000f8e0007 */
[----:B------:R-:W-:Y:S01]  /*08b0*/  ISETP.NE.U32.AND P0, PT, R4, RZ, PT ;  /* 0x000000ff0400720c */ /* 0x000fe20003f05070 */
[----:B------:R-:W-:-:S05]  /*08c0*/  IMAD.IADD R4, R5, 0x1, R11 ;  /* 0x0000000105047824 */ /* 0x000fca00078e020b */
[----:B------:R-:W-:-:S13]  /*08d0*/  ISETP.NE.AND.EX P0, PT, R4, RZ, PT, P0 ;  /* 0x000000ff0400720c */ /* 0x000fda0003f05300 */
.L_x_25230:
[----:B------:R-:W0:Y:S01]  /*08e0*/  LDC.64 R4, c[0x0][0x580] ;  /* 0x00016000ff047b82 */ /* 0x000e220000000a00 */
[----:B------:R-:W-:-:S04]  /*08f0*/  SEL R7, RZ, 0xffffffff, !P0 ;  /* 0xffffffffff077807 */ /* 0x000fc80004000000 */
[----:B------:R-:W-:-:S04]  /*0900*/  IADD3 R2, P0, PT, R2, R7, RZ ;  /* 0x0000000702027210 */ /* 0x000fc80007f1e0ff */
[----:B------:R-:W-:-:S05]  /*0910*/  IADD3.X R3, PT, PT, R3, R7, RZ, P0, !PT ;  /* 0x0000000703037210 */ /* 0x000fca00007fe4ff */
[----:B0-----:R-:W-:Y:S01]  /*0920*/  STG.E.64 desc[UR6][R4.64], R2 ;  /* 0x0000000204007986 */ /* 0x001fe2000c101b06 */
[----:B------:R-:W-:Y:S05]  /*0930*/  EXIT ;  /* 0x000000000000794d */ /* 0x000fea0003800000 */
.L_x_25228:
        /* <DEDUP_REMOVED lines=12> */
[----:B------:R-:W-:Y:S02]  /*0a00*/  IMAD.HI.U32 R2, R5, UR4, RZ ;  /* 0x0000000405027c27 */ /* 0x000fe4000f8e00ff */
[----:B------:R-:W0:Y:S03]  /*0a10*/  LDC.64 R4, c[0x0][0x580] ;  /* 0x00016000ff047b82 */ /* 0x000e260000000a00 */
[----:B------:R-:W-:-:S05]  /*0a20*/  IADD3 R3, PT, PT, -R2, RZ, RZ ;  /* 0x000000ff02037210 */ /* 0x000fca0007ffe1ff */
[----:B------:R-:W-:-:S05]  /*0a30*/  IMAD R3, R10, R3, UR4 ;  /* 0x000000040a037e24 */ /* 0x000fca000f8e0203 */
[----:B------:R-:W-:-:S13]  /*0a40*/  ISETP.GE.U32.AND P0, PT, R3, R10, PT ;  /* 0x0000000a0300720c */ /* 0x000fda0003f06070 */
[----:B------:R-:W-:Y:S01]  /*0a50*/  @P0 IMAD.IADD R3, R3, 0x1, -R10 ;  /* 0x0000000103030824 */ /* 0x000fe200078e0a0a */
[----:B------:R-:W-:-:S04]  /*0a60*/  @P0 IADD3 R2, PT, PT, R2, 0x1, RZ ;  /* 0x0000000102020810 */ /* 0x000fc80007ffe0ff */
[----:B------:R-:W-:Y:S01]  /*0a70*/  ISETP.GE.U32.AND P1, PT, R3, R10, PT ;  /* 0x0000000a0300720c */ /* 0x000fe20003f26070 */
[----:B------:R-:W-:-:S12]  /*0a80*/  HFMA2 R3, -RZ, RZ, 0, 0 ;  /* 0x00000000ff037431 */ /* 0x000fd800000001ff */
[----:B------:R-:W-:Y:S01]  /*0a90*/  @P1 VIADD R2, R2, 0x1 ;  /* 0x0000000102021836 */ /* 0x000fe20000000000 */
[----:B------:R-:W-:-:S05]  /*0aa0*/  @!P2 LOP3.LUT R2, RZ, R10, RZ, 0x33, !PT ;  /* 0x0000000aff02a212 */ /* 0x000fca00078e33ff */
[----:B0-----:R-:W-:Y:S01]  /*0ab0*/  STG.E.64 desc[UR6][R4.64], R2 ;  /* 0x0000000204007986 */ /* 0x001fe2000c101b06 */
[----:B------:R-:W-:Y:S05]  /*0ac0*/  EXIT ;  /* 0x000000000000794d */ /* 0x000fea0003800000 */
.L_x_25231:
[----:B------:R-:W-:-:S07]  /*0ad0*/  MOV R0, 0xaf0 ;  /* 0x00000af000007802 */ /* 0x000fce0000000f00 */
[----:B------:R-:W-:Y:S05]  /*0ae0*/  CALL.REL.NOINC `($__internal_32_$__cuda_sm20_div_s64) ;  /* 0x00000030005c7944 */ /* 0x000fea0003c00000 */
[----:B------:R-:W0:Y:S02]  /*0af0*/  LDC.64 R4, c[0x0][0x580] ;  /* 0x00016000ff047b82 */ /* 0x000e240000000a00 */
[----:B0-----:R-:W-:Y:S01]  /*0b00*/  STG.E.64 desc[UR6][R4.64], R2 ;  /* 0x0000000204007986 */ /* 0x001fe2000c101b06 */
[----:B------:R-:W-:Y:S05]  /*0b10*/  EXIT ;  /* 0x000000000000794d */ /* 0x000fea0003800000 */
.L_x_25220:
        /* <DEDUP_REMOVED lines=305> */
.L_x_25234:
        /* <DEDUP_REMOVED lines=40> */
.L_x_25238:
[----:B------:R-:W-:Y:S01]  /*20b0*/  IMAD.MOV.U32 R10, RZ, RZ, R6 ;  /* 0x000000ffff0a7224 */ /* 0x000fe200078e0006 */
[----:B------:R-:W-:Y:S02]  /*20c0*/  MOV R11, R7 ;  /* 0x00000007000b7202 */ /* 0x000fe40000000f00 */
        /* <DEDUP_REMOVED lines=11> */
.L_x_25239:
[----:B------:R-:W-:Y:S05]  /*2180*/  BSYNC.RECONVERGENT B2 ;  /* 0x0000000000027941 */ /* 0x000fea0003800200 */
.L_x_25237:
[----:B------:R-:W-:-:S04]  /*2190*/  SEL R5, RZ, 0xffffffff, !P0 ;  /* 0xffffffffff057807 */ /* 0x000fc80004000000 */
[----:B------:R-:W-:-:S05]  /*21a0*/  IADD3 R2, P0, PT, R2, R5, RZ ;  /* 0x0000000502027210 */ /* 0x000fca0007f1e0ff */
[----:B------:R-:W-:Y:S01]  /*21b0*/  IMAD.X R3, R3, 0x1, R5, P0 ;  /* 0x0000000103037824 */ /* 0x000fe200000e0605 */
[----:B------:R-:W-:Y:S07]  /*21c0*/  BRA `(.L_x_25240) ;  /* 0x0000000000707947 */ /* 0x000fee0003800000 */
.L_x_25236:
        /* <DEDUP_REMOVED lines=18> */
[----:B------:R-:W-:Y:S02]  /*22f0*/  ISETP.GE.U32.AND P1, PT, R3, R6, PT ;  /* 0x000000060300720c */ /* 0x000fe40003f26070 */
[----:B------:R-:W-:-:S11]  /*2300*/  MOV R3, RZ ;  /* 0x000000ff00037202 */ /* 0x000fd60000000f00 */
[----:B------:R-:W-:Y:S02]  /*2310*/  @P1 IADD3 R5, PT, PT, R5, 0x1, RZ ;  /* 0x0000000105051810 */ /* 0x000fe40007ffe0ff */
[----:B------:R-:W-:-:S05]  /*2320*/  @!P2 LOP3.LUT R5, RZ, R6, RZ, 0x33, !PT ;  /* 0x00000006ff05a212 */ /* 0x000fca00078e33ff */
[----:B------:R-:W-:Y:S01]  /*2330*/  IMAD.MOV.U32 R2, RZ, RZ, R5 ;  /* 0x000000ffff027224 */ /* 0x000fe200078e0005 */
[----:B------:R-:W-:Y:S06]  /*2340*/  BRA `(.L_x_25240) ;  /* 0x0000000000107947 */ /* 0x000fec0003800000 */
.L_x_25241:
[----:B------:R-:W-:Y:S01]  /*2350*/  IMAD.MOV.U32 R10, RZ, RZ, R6 ;  /* 0x000000ffff0a7224 */ /* 0x000fe200078e0006 */
[----:B------:R-:W-:Y:S02]  /*2360*/  MOV R11, R7 ;  /* 0x00000007000b7202 */ /* 0x000fe40000000f00 */
[----:B------:R-:W-:-:S07]  /*2370*/  MOV R0, 0x2390 ;  /* 0x0000239000007802 */ /* 0x000fce0000000f00 */
[----:B------:R-:W-:Y:S05]  /*2380*/  CALL.REL.NOINC `($__internal_32_$__cuda_sm20_div_s64) ;  /* 0x0000001800347944 */ /* 0x000fea0003c00000 */
.L_x_25240:
[----:B------:R-:W-:Y:S05]  /*2390*/  BSYNC.RECONVERGENT B1 ;  /* 0x0000000000017941 */ /* 0x000fea0003800200 */
.L_x_25235:
[----:B------:R-:W0:Y:S01]  /*23a0*/  LDCU.64 UR4, c[0x0][0x580] ;  /* 0x0000b000ff0477ac */ /* 0x000e220008000a00 */
[----:B------:R-:W-:Y:S02]  /*23b0*/  IADD3 R13, PT, PT, R13, 0x80, RZ ;  /* 0x000000800d0d7810 */ /* 0x000fe40007ffe0ff */
[----:B0-----:R-:W-:-:S05]  /*23c0*/  IADD3 R4, P0, PT, R15, UR4, RZ ;  /* 0x000000040f047c10 */ /* 0x001fca000ff1e0ff */
[----:B------:R-:W-:-:S05]  /*23d0*/  IMAD.X R5, RZ, RZ, UR5, P0 ;  /* 0x00000005ff057e24 */ /* 0x000fca00080e06ff */
[----:B------:R0:W-:Y:S03]  /*23e0*/  STG.E.64 desc[UR6][R4.64], R2 ;  /* 0x0000000204007986 */ /* 0x0001e6000c101b06 */
.L_x_25233:
[----:B------:R-:W-:Y:S05]  /*23f0*/  BSYNC.RECONVERGENT B0 ;  /* 0x0000000000007941 */ /* 0x000fea0003800200 */
.L_x_25232:
        /* <DEDUP_REMOVED lines=301> */
.L_x_25242:
        /* <DEDUP_REMOVED lines=41> */
.L_x_25246:
[----:B------:R-:W-:Y:S01]  /*3960*/  MOV R10, R6 ;  /* 0x00000006000a7202 */ /* 0x000fe20000000f00 */
[----:B------:R-:W-:Y:S01]  /*3970*/  IMAD.MOV.U32 R11, RZ, RZ, R7 ;  /* 0x000000ffff0b7224 */ /* 0x000fe200078e0007 */
        /* <DEDUP_REMOVED lines=8> */
[----:B------:R-:W-:Y:S02]  /*3a00*/  ISETP.NE.U32.AND P0, PT, R4, RZ, PT ;  /* 0x000000ff0400720c */ /* 0x000fe40003f05070 */
[----:B------:R-:W-:-:S04]  /*3a10*/  IADD3 R4, PT, PT, R5, R9, RZ ;  /* 0x0000000905047210 */ /* 0x000fc80007ffe0ff */
[----:B------:R-:W-:-:S13]  /*3a20*/  ISETP.NE.AND.EX P0, PT, R4, RZ, PT, P0 ;  /* 0x000000ff0400720c */ /* 0x000fda0003f05300 */
.L_x_25247:
[----:B------:R-:W-:Y:S05]  /*3a30*/  BSYNC.RECONVERGENT B1 ;  /* 0x0000000000017941 */ /* 0x000fea0003800200 */
.L_x_25245:
[----:B------:R-:W-:-:S04]  /*3a40*/  SEL R5, RZ, 0xffffffff, !P0 ;  /* 0xffffffffff057807 */ /* 0x000fc80004000000 */
[----:B------:R-:W-:-:S05]  /*3a50*/  IADD3 R2, P0, PT, R2, R5, RZ ;  /* 0x0000000502027210 */ /* 0x000fca0007f1e0ff */
[----:B------:R-:W-:Y:S01]  /*3a60*/  IMAD.X R3, R3, 0x1, R5, P0 ;  /* 0x0000000103037824 */ /* 0x000fe200000e0605 */
[----:B------:R-:W-:Y:S07]  /*3a70*/  BRA `(.L_x_25248) ;  /* 0x00000000006c7947 */ /* 0x000fee0003800000 */
.L_x_25244:
[----:B------:R-:W-:-:S04]  /*3a80*/  LOP3.LUT R0, R7, UR11, RZ, 0xfc, !PT ;  /* 0x0000000b07007c12 */ /* 0x000fc8000f8efcff */
        /* <DEDUP_REMOVED lines=15> */
[----:B------:R-:W-:Y:S01]  /*3b80*/  @P0 IADD3 R3, PT, PT, -R6, R3, RZ ;  /* 0x0000000306030210 */ /* 0x000fe20007ffe1ff */
[----:B------:R-:W-:-:S03]  /*3b90*/  @P0 VIADD R2, R2, 0x1 ;  /* 0x0000000102020836 */ /* 0x000fc60000000000 */
[----:B------:R-:W-:Y:S01]  /*3ba0*/  ISETP.GE.U32.AND P1, PT, R3, R6, PT ;  /* 0x000000060300720c */ /* 0x000fe20003f26070 */
[----:B------:R-:W-:-:S12]  /*3bb0*/  HFMA2 R3, -RZ, RZ, 0, 0 ;  /* 0x00000000ff037431 */ /* 0x000fd800000001ff */
[----:B------:R-:W-:Y:S02]  /*3bc0*/  @P1 IADD3 R2, PT, PT, R2, 0x1, RZ ;  /* 0x0000000102021810 */ /* 0x000fe40007ffe0ff */
[----:B------:R-:W-:Y:S01]  /*3bd0*/  @!P2 LOP3.LUT R2, RZ, R6, RZ, 0x33, !PT ;  /* 0x00000006ff02a212 */ /* 0x000fe200078e33ff */
[----:B------:R-:W-:Y:S06]  /*3be0*/  BRA `(.L_x_25248) ;  /* 0x0000000000107947 */ /* 0x000fec0003800000 */
.L_x_25249:
[----:B------:R-:W-:Y:S01]  /*3bf0*/  IMAD.MOV.U32 R10, RZ, RZ, R6 ;  /* 0x000000ffff0a7224 */ /* 0x000fe200078e0006 */
[----:B------:R-:W-:Y:S02]  /*3c00*/  MOV R11, R7 ;  /* 0x00000007000b7202 */ /* 0x000fe40000000f00 */
[----:B------:R-:W-:-:S07]  /*3c10*/  MOV R0, 0x3c30 ;  /* 0x00003c3000007802 */ /* 0x000fce0000000f00 */
[----:B------:R-:W-:Y:S05]  /*3c20*/  CALL.REL.NOINC `($__internal_32_$__cuda_sm20_div_s64) ;  /* 0x00000000000c7944 */ /* 0x000fea0003c00000 */
.L_x_25248:
[----:B------:R-:W-:Y:S05]  /*3c30*/  BSYNC.RECONVERGENT B0 ;  /* 0x0000000000007941 */ /* 0x000fea0003800200 */
.L_x_25243:
[----:B------:R-:W-:Y:S01]  /*3c40*/  STG.E.64 desc[UR6][R12.64], R2 ;  /* 0x000000020c007986 */ /* 0x000fe2000c101b06 */
[----:B------:R-:W-:Y:S05]  /*3c50*/  EXIT ;  /* 0x000000000000794d */ /* 0x000fea0003800000 */
        .weak           $__internal_32_$__cuda_sm20_div_s64
        .type           $__internal_32_$__cuda_sm20_div_s64,@function
        .size           $__internal_32_$__cuda_sm20_div_s64,(.L_x_32783 - $__internal_32_$__cuda_sm20_div_s64)
$__internal_32_$__cuda_sm20_div_s64:
[-C--:B------:R-:W-:Y:S01]  /*3c60*/  IADD3 R3, P1, PT, RZ, -R10.reuse, RZ ;  /* 0x8000000aff037210 */ /* 0x080fe20007f3e0ff */
[----:B------:R-:W-:Y:S01]  /*3c70*/  UIADD3 UR4, UP1, UPT, URZ, -UR8, URZ ;  /* 0x80000008ff047290 */ /* 0x000fe2000ff3e0ff */
[----:B------:R-:W-:Y:S01]  /*3c80*/  ISETP.GE.AND P0, PT, R11, RZ, PT ;  /* 0x000000ff0b00720c */ /* 0x000fe20003f06270 */
[----:B------:R-:W-:Y:S01]  /*3c90*/  UISETP.GE.AND UP0, UPT, UR9, URZ, UPT ;  /* 0x000000ff0900728c */ /* 0x000fe2000bf06270 */
[-C--:B------:R-:W-:Y:S01]  /*3ca0*/  IADD3.X R4, PT, PT, RZ, ~R11.reuse, RZ, P1, !PT ;  /* 0x8000000bff047210 */ /* 0x080fe20000ffe4ff */
[----:B------:R-:W-:Y:S01]  /*3cb0*/  UIADD3.X UR5, UPT, UPT, URZ, ~UR9, URZ, UP1, !UPT ;  /* 0x80000009ff057290 */ /* 0x000fe20008ffe4ff */
[----:B------:R-:W-:Y:S01]  /*3cc0*/  SEL R2, R3, R10, !P0 ;  /* 0x0000000a03027207 */ /* 0x000fe20004000000 */
[----:B------:R-:W-:Y:S01]  /*3cd0*/  USEL UR4, UR4, UR8, !UP0 ;  /* 0x0000000804047287 */ /* 0x000fe2000c000000 */
[----:B------:R-:W-:Y:S01]  /*3ce0*/  SEL R3, R4, R11, !P0 ;  /* 0x0000000b04037207 */ /* 0x000fe20004000000 */
[----:B------:R-:W-:-:S03]  /*3cf0*/  USEL UR5, UR5, UR9, !UP0 ;  /* 0x0000000905057287 */ /* 0x000fc6000c000000 */
        /* <DEDUP_REMOVED lines=11> */
[----:B------:R-:W-:-:S03]  /*3db0*/  IMAD.HI.U32 R8, R4, R17, RZ ;  /* 0x0000001104087227 */ /* 0x000fc600078e00ff */
[----:B------:R-:W-:Y:S02]  /*3dc0*/  IADD3.X R19, PT, PT, RZ, ~R9, RZ, P0, !PT ;  /* 0x80000009ff137210 */ /* 0x000fe400007fe4ff */
[----:B------:R-:W-:-:S03]  /*3dd0*/  MOV R9, R4 ;  /* 0x0000000400097202 */ /* 0x000fc60000000f00 */
[-C--:B------:R-:W-:Y:S02]  /*3de0*/  IMAD R21, R5, R19.reuse, RZ ;  /* 0x0000001305157224 */ /* 0x080fe400078e02ff */
[----:B------:R-:W-:-:S04]  /*3df0*/  IMAD.WIDE.U32 R8, P0, R4, R19, R8 ;  /* 0x0000001304087225 */ /* 0x000fc80007800008 */
        /* <DEDUP_REMOVED lines=9> */
[----:B------:R-:W-:-:S03]  /*3e90*/  IMAD.HI.U32 R8, R9, R19, RZ ;  /* 0x0000001309087227 */ /* 0x000fc600078e00ff */
[----:B------:R-:W-:Y:S01]  /*3ea0*/  IADD3.X R4, PT, PT, RZ, ~R5, RZ, P0, !PT ;  /* 0x80000005ff047210 */ /* 0x000fe200007fe4ff */
[----:B------:R-:W-:-:S04]  /*3eb0*/  IMAD.MOV.U32 R5, RZ, RZ, RZ ;  /* 0x000000ffff057224 */ /* 0x000fc800078e00ff */
[----:B------:R-:W-:-:S04]  /*3ec0*/  IMAD.WIDE.U32 R8, P0, R9, R4, R8 ;  /* 0x0000000409087225 */ /* 0x000fc80007800008 */
[----:B------:R-:W-:-:S04]  /*3ed0*/  IMAD.HI.U32 R9, P1, R17, R19, R8 ;  /* 0x0000001311097227 */ /* 0x000fc80007820008 */
[CC--:B------:R-:W-:Y:S02]  /*3ee0*/  IMAD R8, R17.reuse, R4.reuse, RZ ;  /* 0x0000000411087224 */ /* 0x0c0fe400078e02ff */
[----:B------:R-:W-:-:S03]  /*3ef0*/  IMAD.HI.U32 R4, R17, R4, RZ ;  /* 0x0000000411047227 */ /* 0x000fc600078e00ff */
[----:B------:R-:W-:Y:S02]  /*3f00*/  IADD3 R9, P2, PT, R8, R9, RZ ;  /* 0x0000000908097210 */ /* 0x000fe40007f5e0ff */
[----:B------:R-:W-:-:S03]  /*3f10*/  IADD3.X R17, PT, PT, R4, R17, RZ, P0, !PT ;  /* 0x0000001104117210 */ /* 0x000fc600007fe4ff */
[----:B------:R-:W-:Y:S01]  /*3f20*/  IMAD.HI.U32 R4, R9, UR4, RZ ;  /* 0x0000000409047c27 */ /* 0x000fe2000f8e00ff */
[----:B------:R-:W-:-:S03]  /*3f30*/  IADD3.X R17, PT, PT, RZ, RZ, R17, P2, P1 ;  /* 0x000000ffff117210 */ /* 0x000fc600017e2411 */
[----:B------:R-:W-:-:S04]  /*3f40*/  IMAD.WIDE.U32 R4, R9, UR5, R4 ;  /* 0x0000000509047c25 */ /* 0x000fc8000f8e0004 */
[C---:B------:R-:W-:Y:S02]  /*3f50*/  IMAD R19, R17.reuse, UR5, RZ ;  /* 0x0000000511137c24 */ /* 0x040fe4000f8e02ff */
[----:B------:R-:W-:-:S04]  /*3f60*/  IMAD.HI.U32 R4, P0, R17, UR4, R4 ;  /* 0x0000000411047c27 */ /* 0x000fc8000f800004 */
[----:B------:R-:W-:Y:S01]  /*3f70*/  IMAD.HI.U32 R9, R17, UR5, RZ ;  /* 0x0000000511097c27 */ /* 0x000fe2000f8e00ff */
[----:B------:R-:W-:-:S04]  /*3f80*/  IADD3 R17, P1, PT, R19, R4, RZ ;  /* 0x0000000413117210 */ /* 0x000fc80007f3e0ff */
[----:B------:R-:W-:Y:S01]  /*3f90*/  IADD3.X R9, PT, PT, R9, RZ, RZ, P0, !PT ;  /* 0x000000ff09097210 */ /* 0x000fe200007fe4ff */
[----:B------:R-:W-:-:S03]  /*3fa0*/  IMAD.WIDE.U32 R4, R17, R2, RZ ;  /* 0x0000000211047225 */ /* 0x000fc600078e00ff */
[----:B------:R-:W-:Y:S01]  /*3fb0*/  IADD3.X R9, PT, PT, RZ, R9, RZ, P1, !PT ;  /* 0x00000009ff097210 */ /* 0x000fe20000ffe4ff */
[C---:B------:R-:W-:Y:S01]  /*3fc0*/  IMAD R5, R17.reuse, R3, R5 ;  /* 0x0000000311057224 */ /* 0x040fe200078e0205 */
[----:B------:R-:W-:Y:S02]  /*3fd0*/  IADD3 R21, P1, PT, -R4, UR4, RZ ;  /* 0x0000000404157c10 */ /* 0x000fe4000ff3e1ff */
[----:B------:R-:W-:Y:S01]  /*3fe0*/  IADD3 R4, P2, PT, R17, 0x1, RZ ;  /* 0x0000000111047810 */ /* 0x000fe20007f5e0ff */
[-C--:B------:R-:W-:Y:S01]  /*3ff0*/  IMAD R5, R9, R2.reuse, R5 ;  /* 0x0000000209057224 */ /* 0x080fe200078e0205 */
[----:B------:R-:W-:Y:S02]  /*4000*/  ISETP.GE.U32.AND P0, PT, R21, R2, PT ;  /* 0x000000021500720c */ /* 0x000fe40003f06070 */
[----:B------:R-:W-:Y:S02]  /*4010*/  IADD3.X R8, PT, PT, RZ, R9, RZ, P2, !PT ;  /* 0x00000009ff087210 */ /* 0x000fe400017fe4ff */
[----:B------:R-:W-:-:S02]  /*4020*/  IADD3.X R23, PT, PT, ~R5, UR5, RZ, P1, !PT ;  /* 0x0000000505177c10 */ /* 0x000fc40008ffe5ff */
[----:B------:R-:W-:Y:S02]  /*4030*/  IADD3 R5, P1, PT, R21, -R2, RZ ;  /* 0x8000000215057210 */ /* 0x000fe40007f3e0ff */
[----:B------:R-:W-:-:S03]  /*4040*/  ISETP.GE.U32.AND.EX P0, PT, R23, R3, PT, P0 ;  /* 0x000000031700720c */ /* 0x000fc60003f06100 */
[----:B------:R-:W-:Y:S01]  /*4050*/  IMAD.X R19, R23, 0x1, ~R3, P1 ;  /* 0x0000000117137824 */ /* 0x000fe200008e0e03 */
[----:B------:R-:W-:Y:S02]  /*4060*/  SEL R5, R5, R21, P0 ;  /* 0x0000001505057207 */ /* 0x000fe40000000000 */
[----:B------:R-:W-:Y:S02]  /*4070*/  SEL R17, R4, R17, P0 ;  /* 0x0000001104117207 */ /* 0x000fe40000000000 */
[----:B------:R-:W-:Y:S02]  /*4080*/  SEL R19, R19, R23, P0 ;  /* 0x0000001713137207 */ /* 0x000fe40000000000 */
[----:B------:R-:W-:Y:S02]  /*4090*/  ISETP.GE.U32.AND P1, PT, R5, R2, PT ;  /* 0x000000020500720c */ /* 0x000fe40003f26070 */
[----:B------:R-:W-:Y:S02]  /*40a0*/  SEL R4, R8, R9, P0 ;  /* 0x0000000908047207 */ /* 0x000fe40000000000 */
[----:B------:R-:W-:-:S02]  /*40b0*/  IADD3 R2, P2, PT, R17, 0x1, RZ ;  /* 0x0000000111027810 */ /* 0x000fc40007f5e0ff */
[----:B------:R-:W-:Y:S02]  /*40c0*/  ISETP.GE.U32.AND.EX P0, PT, R19, R3, PT, P1 ;  /* 0x000000031300720c */ /* 0x000fe40003f06110 */
[-C--:B------:R-:W-:Y:S02]  /*40d0*/  IADD3.X R3, PT, PT, RZ, R4.reuse, RZ, P2, !PT ;  /* 0x00000004ff037210 */ /* 0x080fe400017fe4ff */
[----:B------:R-:W-:Y:S02]  /*40e0*/  SEL R2, R2, R17, P0 ;  /* 0x0000001102027207 */ /* 0x000fe40000000000 */
[----:B------:R-:W-:Y:S02]  /*40f0*/  SEL R3, R3, R4, P0 ;  /* 0x0000000403037207 */ /* 0x000fe40000000000 */
[----:B------:R-:W-:Y:S02]  /*4100*/  IADD3 R5, P2, PT, RZ, -R2, RZ ;  /* 0x80000002ff057210 */ /* 0x000fe40007f5e0ff */
[----:B------:R-:W-:-:S02]  /*4110*/  LOP3.LUT R8, R11, UR9, RZ, 0x3c, !PT ;  /* 0x000000090b087c12 */ /* 0x000fc4000f8e3cff */
[----:B------:R-:W-:Y:S01]  /*4120*/  ISETP.NE.U32.AND P0, PT, R10, RZ, PT ;  /* 0x000000ff0a00720c */ /* 0x000fe20003f05070 */
[----:B------:R-:W-:Y:S01]  /*4130*/  IMAD.X R4, RZ, RZ, ~R3, P2 ;  /* 0x000000ffff047224 */ /* 0x000fe200010e0e03 */
[----:B------:R-:W-:Y:S02]  /*4140*/  ISETP.GE.AND P1, PT, R8, RZ, PT ;  /* 0x000000ff0800720c */ /* 0x000fe40003f26270 */
[----:B------:R-:W-:Y:S02]  /*4150*/  ISETP.NE.AND.EX P0, PT, R11, RZ, PT, P0 ;  /* 0x000000ff0b00720c */ /* 0x000fe40003f05300 */
[----:B------:R-:W-:Y:S01]  /*4160*/  SEL R2, R5, R2, !P1 ;  /* 0x0000000205027207 */ /* 0x000fe20004800000 */
[----:B------:R-:W-:Y:S01]  /*4170*/  HFMA2 R5, -RZ, RZ, 0, 0 ;  /* 0x00000000ff057431 */ /* 0x000fe200000001ff */
[----:B------:R-:W-:Y:S02]  /*4180*/  SEL R3, R4, R3, !P1 ;  /* 0x0000000304037207 */ /* 0x000fe40004800000 */
[----:B------:R-:W-:-:S02]  /*4190*/  MOV R4, R0 ;  /* 0x0000000000047202 */ /* 0x000fc40000000f00 */
[----:B------:R-:W-:Y:S02]  /*41a0*/  SEL R2, R2, 0xffffffff, P0 ;  /* 0xffffffff02027807 */ /* 0x000fe40000000000 */
[----:B------:R-:W-:Y:S01]  /*41b0*/  SEL R3, R3, 0xffffffff, P0 ;  /* 0xffffffff03037807 */ /* 0x000fe20000000000 */
[----:B------:R-:W-:Y:S06]  /*41c0*/  RET.REL.NODEC R4 `(_ZN2at6native18elementwise_kernelILi128ELi2EZNS0_22gpu_kernel_impl_nocastINS0_13AUnaryFunctorIlllZZZNS0_15binary_internal21div_floor_kernel_cudaERNS_18TensorIteratorBaseEENKUlvE_clEvENKUlvE2_clEvEUlllE_EEEEvS6_RKT_EUliE_EEviT1_) ;  /* 0xffffffbc048c7950 */ /* 0x000fec0003c3ffff */
.L_x_25250:
        /* <DEDUP_REMOVED lines=11> */
.L_x_32783:


//--------------------- .text._ZN2at6native27unrolled_elementwise_kernelINS0_13AUnaryFunctorIlllZZZNS0_15binary_internal21div_floor_kernel_cudaERNS_18TensorIteratorBaseEENKUlvE_clEvENKUlvE2_clEvEUlllE_EESt5arrayIPcLm2EELi4E23TrivialOffsetCalculatorILi1EjESE_NS0_6memory15LoadWithoutCastENSF_16StoreWithoutCastEEEviT_T0_T2_T3_T4_T5_ --------------------------
	.section	.text._ZN2at6native27unrolled_elementwise_kernelINS0_13AUnaryFunctorIlllZZZNS0_15binary_internal21div_floor_kernel_cudaERNS_18TensorIteratorBaseEENKUlvE_clEvENKUlvE2_clEvEUlllE_EESt5arrayIPcLm2EELi4E23TrivialOffsetCalculatorILi1EjESE_NS0_6memory15LoadWithoutCastENSF_16StoreWithoutCastEEEviT_T0_T2_T3_T4_T5_,"ax",@progbits
	.align	128
        .global         _ZN2at6native27unrolled_elementwise_kernelINS0_13AUnaryFunctorIlllZZZNS0_15binary_internal21div_floor_kernel_cudaERNS_18TensorIteratorBaseEENKUlvE_clEvENKUlvE2_clEvEUlllE_EESt5arrayIPcLm2EELi4E23TrivialOffsetCalculatorILi1EjESE_NS0_6memory15LoadWithoutCastENSF_16StoreWithoutCastEEEviT_T0_T2_T3_T4_T5_
        .type           _ZN2at6native27unrolled_elementwise_kernelINS0_13AUnaryFunctorIlllZZZNS0_15binary_internal21div_floor_kernel_cudaERNS_18TensorIteratorBaseEENKUlvE_clEvENKUlvE2_clEvEUlllE_EESt5arrayIPcLm2EELi4E23TrivialOffsetCalculatorILi1EjESE_NS0_6memory15LoadWithoutCastENSF_16StoreWithoutCastEEEviT_T0_T2_T3_T4_T5_,@function
        .size           _ZN2at6native27unrolled_elementwise_kernelINS0_13AUnaryFunctorIlllZZZNS0_15binary_internal21div_floor_kernel_cudaERNS_18TensorIteratorBaseEENKUlvE_clEvENKUlvE2_clEvEUlllE_EESt5arrayIPcLm2EELi4E23TrivialOffsetCalculatorILi1EjESE_NS0_6memory15LoadWithoutCastENSF_16StoreWithoutCastEEEviT_T0_T2_T3_T4_T5_,(.L_x_32784 - _ZN2at6native27unrolled_elementwise_kernelINS0_13AUnaryFunctorIlllZZZNS0_15binary_internal21div_floor_kernel_cudaERNS_18TensorIteratorBaseEENKUlvE_clEvENKUlvE2_clEvEUlllE_EESt5arrayIPcLm2EELi4E23TrivialOffsetCalculatorILi1EjESE_NS0_6memory15LoadWithoutCastENSF_16StoreWithoutCastEEEviT_T0_T2_T3_T4_T5_)
        .other          _ZN2at6native27unrolled_elementwise_kernelINS0_13AUnaryFunctorIlllZZZNS0_15binary_internal21div_floor_kernel_cudaERNS_18TensorIteratorBaseEENKUlvE_clEvENKUlvE2_clEvEUlllE_EESt5arrayIPcLm2EELi4E23TrivialOffsetCalculatorILi1EjESE_NS0_6memory15LoadWithoutCastENSF_16StoreWithoutCastEEEviT_T0_T2_T3_T4_T5_,@"STO_CUDA_ENTRY STV_DEFAULT"
_ZN2at6native27unrolled_elementwise_kernelINS0_13AUnaryFunctorIlllZZZNS0_15binary_internal21div_floor_kernel_cudaERNS_18TensorIteratorBaseEENKUlvE_clEvENKUlvE2_clEvEUlllE_EESt5arrayIPcLm2EELi4E23TrivialOffsetCalculatorILi1EjESE_NS0_6memory15LoadWithoutCastENSF_16StoreWithoutCastEEEviT_T0_T2_T3_T4_T5_:
.text._ZN2at6native27unrolled_elementwise_kernelINS0_13AUnaryFunctorIlllZZZNS0_15binary_internal21div_floor_kernel_cudaERNS_18TensorIteratorBaseEENKUlvE_clEvENKUlvE2_clEvEUlllE_EESt5arrayIPcLm2EELi4E23TrivialOffsetCalculatorILi1EjESE_NS0_6memory15LoadWithoutCastENSF_16StoreWithoutCastEEEviT_T0_T2_T3_T4_T5_:
[----:B------:R-:W-:Y:S01]  /*0000*/  LDC R1, c[0x0][0x37c] ;  /* 0x0000df00ff017b82 */ /* 0x000fe20000000800 */
[----:B------:R-:W0:Y:S07]  /*0010*/  S2R R0, SR_CTAID.X ;  /* 0x0000000000007919 */ /* 0x000e2e0000002500 */
[----:B------:R-:W0:Y:S01]  /*0020*/  LDC R3, c[0x0][0x380] ;  /* 0x0000e000ff037b82 */ /* 0x000e220000000800 */
[----:B------:R-:W1:Y:S01]  /*0030*/  LDCU.64 UR6, c[0x0][0x358] ;  /* 0x00006b00ff0677ac */ /* 0x000e620008000a00 */
[----:B------:R-:W-:Y:S01]  /*0040*/  CS2R R20, SRZ ;  /* 0x0000000000147805 */ /* 0x000fe2000001ff00 */
        /* <DEDUP_REMOVED lines=18> */
[----:B--2---:R-:W-:-:S05]  /*0170*/  @!P1 IMAD.WIDE.U32 R12, R17, 0x8, R12 ;  /* 0x00000008110c9825 */ /* 0x004fca00078e000c */
[----:B-1----:R1:W5:Y:S07]  /*0180*/  @!P1 LDG.E.64 R20, desc[UR6][R12.64] ;  /* 0x000000060c149981 */ /* 0x00236e000c1e1b00 */
[----:B------:R-:W2:Y:S01]  /*0190*/  @!P2 LDC.64 R6, c[0x0][0x3a0] ;  /* 0x0000e800ff06ab82 */ /* 0x000ea20000000a00 */
[----:B------:R-:W-:Y:S01]  /*01a0*/  @!P2 LEA R11, R0, R11, 0x9 ;  /* 0x0000000b000ba211 */ /* 0x000fe200078e48ff */
[----:B0-----:R-:W-:Y:S01]  /*01b0*/  @!P3 IMAD.WIDE.U32 R14, R19, 0x8, R8 ;  /* 0x00000008130eb825 */ /* 0x001fe200078e0008 */
[----:B------:R-:W-:-:S02]  /*01c0*/  CS2R R18, SRZ ;  /* 0x0000000000127805 */ /* 0x000fc4000001ff00 */
        /* <DEDUP_REMOVED lines=38> */
[----:B------:R-:W-:-:S05]  /*0430*/  IADD3 R5, PT, PT, -R6, RZ, RZ ;  /* 0x000000ff06057210 */ /* 0x000fca0007ffe1ff */
[----:B------:R-:W-:-:S05]  /*0440*/  IMAD R4, R8, R5, R4 ;  /* 0x0000000508047224 */ /* 0x000fca00078e0204 */
[----:B------:R-:W-:-:S04]  /*0450*/  ISETP.NE.U32.AND P0, PT, R4, RZ, PT ;  /* 0x000000ff0400720c */ /* 0x000fc80003f05070 */
[----:B------:R-:W-:Y:S01]  /*0460*/  ISETP.NE.AND.EX P0, PT, RZ, RZ, PT, P0 ;  /* 0x000000ffff00720c */ /* 0x000fe20003f05300 */
[----:B------:R-:W-:-:S12]  /*0470*/  BRA `(.L_x_25256) ;  /* 0x0000000000347947 */ /* 0x000fd80003800000 */
.L_x_25255:
[----:B------:R-:W-:Y:S01]  /*0480*/  IMAD.MOV.U32 R6, RZ, RZ, R8 ;  /* 0x000000ffff067224 */ /* 0x000fe200078e0008 */
[----:B------:R-:W-:Y:S01]  /*0490*/  MOV R4, 0x4c0 ;  /* 0x000004c000047802 */ /* 0x000fe20000000f00 */
[----:B------:R-:W-:-:S07]  /*04a0*/  IMAD.MOV.U32 R7, RZ, RZ, R9 ;  /* 0x000000ffff077224 */ /* 0x000fce00078e0009 */
[----:B------:R-:W-:Y:S05]  /*04b0*/  CALL.REL.NOINC `($__internal_33_$__cuda_sm20_div_s64) ;  /* 0x0000001400507944 */ /* 0x000fea0003c00000 */
        /* <DEDUP_REMOVED lines=9> */
.L_x_25256:
[----:B------:R-:W-:Y:S05]  /*0550*/  BSYNC.RECONVERGENT B1 ;  /* 0x0000000000017941 */ /* 0x000fea0003800200 */
.L_x_25254:
[----:B------:R-:W-:-:S04]  /*0560*/  SEL R5, RZ, 0xffffffff, !P0 ;  /* 0xffffffffff057807 */ /* 0x000fc80004000000 */
[----:B------:R-:W-:-:S05]  /*0570*/  IADD3 R8, P0, PT, R6, R5, RZ ;  /* 0x0000000506087210 */ /* 0x000fca0007f1e0ff */
[----:B------:R-:W-:Y:S01]  /*0580*/  IMAD.X R9, R7, 0x1, R5, P0 ;  /* 0x0000000107097824 */ /* 0x000fe200000e0605 */
[----:B------:R-:W-:Y:S07]  /*0590*/  BRA `(.L_x_25252) ;  /* 0x0000000000787947 */ /* 0x000fee0003800000 */
.L_x_25253:
        /* <DEDUP_REMOVED lines=24> */
.L_x_25257:
[----:B------:R-:W-:Y:S01]  /*0720*/  MOV R6, R8 ;  /* 0x0000000800067202 */ /* 0x000fe20000000f00 */
[----:B------:R-:W-:Y:S01]  /*0730*/  IMAD.MOV.U32 R7, RZ, RZ, R9 ;  /* 0x000000ffff077224 */ /* 0x000fe200078e0009 */
[----:B------:R-:W-:-:S07]  /*0740*/  MOV R4, 0x760 ;  /* 0x0000076000047802 */ /* 0x000fce0000000f00 */
[----:B------:R-:W-:Y:S05]  /*0750*/  CALL.REL.NOINC `($__internal_33_$__cuda_sm20_div_s64) ;  /* 0x0000001000a87944 */ /* 0x000fea0003c00000 */
[----:B------:R-:W-:Y:S02]  /*0760*/  IMAD.MOV.U32 R8, RZ, RZ, R6 ;  /* 0x000000ffff087224 */ /* 0x000fe400078e0006 */
[----:B------:R-:W-:-:S07]  /*0770*/  IMAD.MOV.U32 R9, RZ, RZ, R7 ;  /* 0x000000ffff097224 */ /* 0x000fce00078e0007 */
.L_x_25252:
[----:B------:R-:W-:Y:S05]  /*0780*/  BSYNC.RECONVERGENT B0 ;  /* 0x0000000000007941 */ /* 0x000fea0003800200 */
.L_x_25251:
[----:B------:R-:W-:Y:S01]  /*0790*/  IADD3 R5, PT, PT, R3, 0x80, RZ ;  /* 0x0000008003057810 */ /* 0x000fe20007ffe0ff */
[----:B------:R-:W-:Y:S03]  /*07a0*/  BSSY.RECONVERGENT B0, `(.L_x_25258) ;  /* 0x0000056000007945 */ /* 0x000fe60003800200 */
        /* <DEDUP_REMOVED lines=37> */
.L_x_25262:
[----:B------:R-:W-:Y:S01]  /*0a00*/  IMAD.MOV.U32 R6, RZ, RZ, R20 ;  /* 0x000000ffff067224 */ /* 0x000fe200078e0014 */
[----:B------:R-:W-:Y:S02]  /*0a10*/  MOV R7, R21 ;  /* 0x0000001500077202 */ /* 0x000fe40000000f00 */
[----:B------:R-:W-:-:S07]  /*0a20*/  MOV R4, 0xa40 ;  /* 0x00000a4000047802 */ /* 0x000fce0000000f00 */
[----:B------:R-:W-:Y:S05]  /*0a30*/  CALL.REL.NOINC `($__internal_33_$__cuda_sm20_div_s64) ;  /* 0x0000000c00f07944 */ /* 0x000fea0003c00000 */
        /* <DEDUP_REMOVED lines=9> */
.L_x_25263:
[----:B------:R-:W-:Y:S05]  /*0ad0*/  BSYNC.RECONVERGENT B1 ;  /* 0x0000000000017941 */ /* 0x000fea0003800200 */
.L_x_25261:
[----:B------:R-:W-:-:S04]  /*0ae0*/  SEL R13, RZ, 0xffffffff, !P0 ;  /* 0xffffffffff0d7807 */ /* 0x000fc80004000000 */
[----:B------:R-:W-:-:S05]  /*0af0*/  IADD3 R20, P0, PT, R6, R13, RZ ;  /* 0x0000000d06147210 */ /* 0x000fca0007f1e0ff */
[----:B------:R-:W-:Y:S01]  /*0b00*/  IMAD.X R21, R7, 0x1, R13, P0 ;  /* 0x0000000107157824 */ /* 0x000fe200000e060d */
[----:B------:R-:W-:Y:S07]  /*0b10*/  BRA `(.L_x_25259) ;  /* 0x0000000000787947 */ /* 0x000fee0003800000 */
.L_x_25260:
        /* <DEDUP_REMOVED lines=24> */
.L_x_25264:
[----:B------:R-:W-:Y:S01]  /*0ca0*/  IMAD.MOV.U32 R6, RZ, RZ, R20 ;  /* 0x000000ffff067224 */ /* 0x000fe200078e0014 */
[----:B------:R-:W-:Y:S01]  /*0cb0*/  MOV R4, 0xce0 ;  /* 0x00000ce000047802 */ /* 0x000fe20000000f00 */
[----:B------:R-:W-:-:S07]  /*0cc0*/  IMAD.MOV.U32 R7, RZ, RZ, R21 ;  /* 0x000000ffff077224 */ /* 0x000fce00078e0015 */
[----:B------:R-:W-:Y:S05]  /*0cd0*/  CALL.REL.NOINC `($__internal_33_$__cuda_sm20_div_s64) ;  /* 0x0000000c00487944 */ /* 0x000fea0003c00000 */
[----:B------:R-:W-:Y:S01]  /*0ce0*/  IMAD.MOV.U32 R20, RZ, RZ, R6 ;  /* 0x000000ffff147224 */ /* 0x000fe200078e0006 */
[----:B------:R-:W-:-:S07]  /*0cf0*/  MOV R21, R7 ;  /* 0x0000000700157202 */ /* 0x000fce0000000f00 */
.L_x_25259:
[----:B------:R-:W-:Y:S05]  /*0d00*/  BSYNC.RECONVERGENT B0 ;  /* 0x0000000000007941 */ /* 0x000fea0003800200 */
.L_x_25258:
        /* <DEDUP_REMOVED lines=35> */
[----:B------:R-:W-:Y:S01]  /*0f40*/  ISETP.NE.U32.AND P0, PT, R6, RZ, PT ;  /* 0x000000ff0600720c */ /* 0x000fe20003f05070 */
[----:B------:R-:W-:-:S03]  /*0f50*/  IMAD.MOV.U32 R6, RZ, RZ, R13 ;  /* 0x000000ffff067224 */ /* 0x000fc600078e000d */
[----:B------:R-:W-:Y:S01]  /*0f60*/  ISETP.NE.AND.EX P0, PT, RZ, RZ, PT, P0 ;  /* 0x000000ffff00720c */ /* 0x000fe20003f05300 */
[----:B------:R-:W-:-:S12]  /*0f70*/  BRA `(.L_x_25270) ;  /* 0x0000000000347947 */ /* 0x000fd80003800000 */
.L_x_25269:
[----:B------:R-:W-:Y:S01]  /*0f80*/  MOV R6, R18 ;  /* 0x0000001200067202 */ /* 0x000fe20000000f00 */
[----:B------:R-:W-:Y:S01]  /*0f90*/  IMAD.MOV.U32 R7, RZ, RZ, R19 ;  /* 0x000000ffff077224 */ /* 0x000fe200078e0013 */
        /* <DEDUP_REMOVED lines=11> */
.L_x_25270:
[----:B------:R-:W-:Y:S05]  /*1050*/  BSYNC.RECONVERGENT B1 ;  /* 0x0000000000017941 */ /* 0x000fea0003800200 */
.L_x_25268:
[----:B------:R-:W-:-:S04]  /*1060*/  SEL R13, RZ, 0xffffffff, !P0 ;  /* 0xffffffffff0d7807 */ /* 0x000fc80004000000 */
[----:B------:R-:W-:-:S04]  /*1070*/  IADD3 R18, P0, PT, R6, R13, RZ ;  /* 0x0000000d06127210 */ /* 0x000fc80007f1e0ff */
[----:B------:R-:W-:Y:S01]  /*1080*/  IADD3.X R19, PT, PT, R7, R13, RZ, P0, !PT ;  /* 0x0000000d07137210 */ /* 0x000fe200007fe4ff */
[----:B------:R-:W-:Y:S08]  /*1090*/  BRA `(.L_x_25266) ;  /* 0x0000000000787947 */ /* 0x000ff00003800000 */
.L_x_25267:
        /* <DEDUP_REMOVED lines=24> */
.L_x_25271:
[----:B------:R-:W-:Y:S01]  /*1220*/  IMAD.MOV.U32 R6, RZ, RZ, R18 ;  /* 0x000000ffff067224 */ /* 0x000fe200078e0012 */
[----:B------:R-:W-:Y:S01]  /*1230*/  MOV R4, 0x1260 ;  /* 0x0000126000047802 */ /* 0x000fe20000000f00 */
[----:B------:R-:W-:-:S07]  /*1240*/  IMAD.MOV.U32 R7, RZ, RZ, R19 ;  /* 0x000000ffff077224 */ /* 0x000fce00078e0013 */
[----:B------:R-:W-:Y:S05]  /*1250*/  CALL.REL.NOINC `($__internal_33_$__cuda_sm20_div_s64) ;  /* 0x0000000400e87944 */ /* 0x000fea0003c00000 */
[----:B------:R-:W-:Y:S01]  /*1260*/  MOV R18, R6 ;  /* 0x0000000600127202 */ /* 0x000fe20000000f00 */
[----:B------:R-:W-:-:S07]  /*1270*/  IMAD.MOV.U32 R19, RZ, RZ, R7 ;  /* 0x000000ffff137224 */ /* 0x000fce00078e0007 */
.L_x_25266:
[----:B------:R-:W-:Y:S05]  /*1280*/  BSYNC.RECONVERGENT B0 ;  /* 0x0000000000007941 */ /* 0x000fea0003800200 */
.L_x_25265:
        /* <DEDUP_REMOVED lines=39> */
.L_x_25276:
[----:B------:R-:W-:Y:S01]  /*1500*/  IMAD.MOV.U32 R6, RZ, RZ, R10 ;  /* 0x000000ffff067224 */ /* 0x000fe200078e000a */
[----:B------:R-:W-:Y:S01]  /*1510*/  MOV R4, 0x1540 ;  /* 0x0000154000047802 */ /* 0x000fe20000000f00 */
[----:B------:R-:W-:-:S07]  /*1520*/  IMAD.MOV.U32 R7, RZ, RZ, R11 ;  /* 0x000000ffff077224 */ /* 0x000fce00078e000b */
[----:B------:R-:W-:Y:S05]  /*1530*/  CALL.REL.NOINC `($__internal_33_$__cuda_sm20_div_s64) ;  /* 0x0000000400307944 */ /* 0x000fea0003c00000 */
        /* <DEDUP_REMOVED lines=9> */
.L_x_25277:
[----:B------:R-:W-:Y:S05]  /*15d0*/  BSYNC.RECONVERGENT B1 ;  /* 0x0000000000017941 */ /* 0x000fea0003800200 */
.L_x_25275:
[----:B------:R-:W-:-:S04]  /*15e0*/  SEL R11, RZ, 0xffffffff, !P0 ;  /* 0xffffffffff0b7807 */ /* 0x000fc80004000000 */
[----:B------:R-:W-:-:S05]  /*15f0*/  IADD3 R6, P0, PT, R6, R11, RZ ;  /* 0x0000000b06067210 */ /* 0x000fca0007f1e0ff */
[----:B------:R-:W-:Y:S01]  /*1600*/  IMAD.X R7, R7, 0x1, R11, P0 ;  /* 0x0000000107077824 */ /* 0x000fe200000e060b */
[----:B------:R-:W-:Y:S07]  /*1610*/  BRA `(.L_x_25273) ;  /* 0x0000000000707947 */ /* 0x000fee0003800000 */
.L_x_25274:
        /* <DEDUP_REMOVED lines=19> */
[----:B------:R-:W-:-:S12]  /*1750*/  HFMA2 R7, -RZ, RZ, 0, 0 ;  /* 0x00000000ff077431 */ /* 0x000fd800000001ff */
[----:B------:R-:W-:Y:S01]  /*1760*/  @P1 VIADD R11, R11, 0x1 ;  /* 0x000000010b0b1836 */ /* 0x000fe20000000000 */
[----:B------:R-:W-:-:S05]  /*1770*/  @!P2 LOP3.LUT R11, RZ, R10, RZ, 0x33, !PT ;  /* 0x0000000aff0ba212 */ /* 0x000fca00078e33ff */
[----:B------:R-:W-:Y:S01]  /*1780*/  IMAD.MOV.U32 R6, RZ, RZ, R11 ;  /* 0x000000ffff067224 */ /* 0x000fe200078e000b */
[----:B------:R-:W-:Y:S06]  /*1790*/  BRA `(.L_x_25273) ;  /* 0x0000000000107947 */ /* 0x000fec0003800000 */
.L_x_25278:
[----:B------:R-:W-:Y:S01]  /*17a0*/  IMAD.MOV.U32 R6, RZ, RZ, R10 ;  /* 0x000000ffff067224 */ /* 0x000fe200078e000a */
[----:B------:R-:W-:Y:S01]  /*17b0*/  MOV R4, 0x17e0 ;  /* 0x000017e000047802 */ /* 0x000fe20000000f00 */
[----:B------:R-:W-:-:S07]  /*17c0*/  IMAD.MOV.U32 R7, RZ, RZ, R11 ;  /* 0x000000ffff077224 */ /* 0x000fce00078e000b */
[----:B------:R-:W-:Y:S05]  /*17d0*/  CALL.REL.NOINC `($__internal_33_$__cuda_sm20_div_s64) ;  /* 0x0000000000887944 */ /* 0x000fea0003c00000 */
.L_x_25273:
[----:B------:R-:W-:Y:S05]  /*17e0*/  BSYNC.RECONVERGENT B0 ;  /* 0x0000000000007941 */ /* 0x000fea0003800200 */
.L_x_25272:
        /* <DEDUP_REMOVED lines=17> */
.L_x_25281:
[----:B------:R-:W-:Y:S05]  /*1900*/  BSYNC.RELIABLE B1 ;  /* 0x0000000000017941 */ /* 0x000fea0003800100 */
.L_x_25280:
[----:B------:R-:W-:-:S13]  /*1910*/  ISETP.GE.AND P0, PT, R3, R2, PT ;  /* 0x000000020300720c */ /* 0x000fda0003f06270 */
[----:B0-----:R-:W0:Y:S01]  /*1920*/  @!P0 LDC.64 R4, c[0x0][0x398] ;  /* 0x0000e600ff048b82 */ /* 0x001e220000000a00 */
[----:B-----5:R-:W-:Y:S02]  /*1930*/  @!P0 IMAD R9, R0, 0x200, R3 ;  /* 0x0000020000098824 */ /* 0x020fe400078e0203 */
[----:B------:R-:W-:Y:S02]  /*1940*/  @!P0 VIADD R3, R3, 0x80 ;  /* 0x0000008003038836 */ /* 0x000fe40000000000 */
[----:B0-----:R-:W-:-:S05]  /*1950*/  @!P0 IMAD.WIDE.U32 R4, R9, 0x8, R4 ;  /* 0x0000000809048825 */ /* 0x001fca00078e0004 */
[----:B------:R0:W-:Y:S02]  /*1960*/  @!P0 STG.E.64 desc[UR6][R4.64], R18 ;  /* 0x0000001204008986 */ /* 0x0001e4000c101b06 */
.L_x_25282:
[----:B------:R-:W-:Y:S05]  /*1970*/  BSYNC.RECONVERGENT B0 ;  /* 0x0000000000007941 */ /* 0x000fea0003800200 */
.L_x_25279:
        /* <DEDUP_REMOVED lines=8> */
        .weak           $__internal_33_$__cuda_sm20_div_s64
        .type           $__internal_33_$__cuda_sm20_div_s64,@function
        .size           $__internal_33_$__cuda_sm20_div_s64,(.L_x_32784 - $__internal_33_$__cuda_sm20_div_s64)
$__internal_33_$__cuda_sm20_div_s64:
        /* <DEDUP_REMOVED lines=22> */
[----:B------:R-:W-:Y:S01]  /*1b60*/  IADD3.X R25, PT, PT, RZ, ~R15, RZ, P0, !PT ;  /* 0x8000000fff197210 */ /* 0x000fe200007fe4ff */
[----:B------:R-:W-:-:S04]  /*1b70*/  IMAD.MOV.U32 R15, RZ, RZ, R16 ;  /* 0x000000ffff0f7224 */ /* 0x000fc800078e0010 */
        /* <DEDUP_REMOVED lines=11> */
[----:B------:R-:W-:-:S03]  /*1c30*/  IMAD.HI.U32 R14, R15, R17, RZ ;  /* 0x000000110f0e7227 */ /* 0x000fc600078e00ff */
[----:B------:R-:W-:-:S05]  /*1c40*/  IADD3.X R16, PT, PT, RZ, ~R16, RZ, P0, !PT ;  /* 0x80000010ff107210 */ /* 0x000fca00007fe4ff */
[----:B------:R-:W-:-:S04]  /*1c50*/  IMAD.WIDE.U32 R14, P0, R15, R16, R14 ;  /* 0x000000100f0e7225 */ /* 0x000fc8000780000e */
[C---:B------:R-:W-:Y:S02]  /*1c60*/  IMAD R25, R23.reuse, R16, RZ ;  /* 0x0000001017197224 */ /* 0x040fe400078e02ff */
[----:B------:R-:W-:-:S04]  /*1c70*/  IMAD.HI.U32 R14, P1, R23, R17, R14 ;  /* 0x00000011170e7227 */ /* 0x000fc8000782000e */
[----:B------:R-:W-:Y:S01]  /*1c80*/  IMAD.HI.U32 R16, R23, R16, RZ ;  /* 0x0000001017107227 */ /* 0x000fe200078e00ff */
[----:B------:R-:W-:-:S03]  /*1c90*/  IADD3 R25, P2, PT, R25, R14, RZ ;  /* 0x0000000e19197210 */ /* 0x000fc60007f5e0ff */
[----:B------:R-:W-:Y:S02]  /*1ca0*/  IMAD.X R17, R16, 0x1, R23, P0 ;  /* 0x0000000110117824 */ /* 0x000fe400000e0617 */
[----:B------:R-:W-:-:S03]  /*1cb0*/  IMAD.HI.U32 R14, R25, UR4, RZ ;  /* 0x00000004190e7c27 */ /* 0x000fc6000f8e00ff */
[----:B------:R-:W-:Y:S01]  /*1cc0*/  IADD3.X R17, PT, PT, RZ, RZ, R17, P2, P1 ;  /* 0x000000ffff117210 */ /* 0x000fe200017e2411 */
[----:B------:R-:W-:Y:S02]  /*1cd0*/  IMAD.MOV.U32 R15, RZ, RZ, RZ ;  /* 0x000000ffff0f7224 */ /* 0x000fe400078e00ff */
[----:B------:R-:W-:-:S04]  /*1ce0*/  IMAD.WIDE.U32 R14, R25, UR5, R14 ;  /* 0x00000005190e7c25 */ /* 0x000fc8000f8e000e */
[C---:B------:R-:W-:Y:S02]  /*1cf0*/  IMAD R23, R17.reuse, UR5, RZ ;  /* 0x0000000511177c24 */ /* 0x040fe4000f8e02ff */
[----:B------:R-:W-:-:S04]  /*1d00*/  IMAD.HI.U32 R14, P0, R17, UR4, R14 ;  /* 0x00000004110e7c27 */ /* 0x000fc8000f80000e */
[----:B------:R-:W-:Y:S01]  /*1d10*/  IMAD.HI.U32 R17, R17, UR5, RZ ;  /* 0x0000000511117c27 */ /* 0x000fe2000f8e00ff */
[----:B------:R-:W-:-:S04]  /*1d20*/  IADD3 R23, P1, PT, R23, R14, RZ ;  /* 0x0000000e17177210 */ /* 0x000fc80007f3e0ff */
[----:B------:R-:W-:Y:S01]  /*1d30*/  IADD3.X R17, PT, PT, R17, RZ, RZ, P0, !PT ;  /* 0x000000ff11117210 */ /* 0x000fe200007fe4ff */
[----:B------:R-:W-:-:S04]  /*1d40*/  IMAD.WIDE.U32 R14, R23, R12, RZ ;  /* 0x0000000c170e7225 */ /* 0x000fc800078e00ff */
[----:B------:R-:W-:Y:S02]  /*1d50*/  IMAD.X R17, RZ, RZ, R17, P1 ;  /* 0x000000ffff117224 */ /* 0x000fe400008e0611 */
[----:B------:R-:W-:Y:S01]  /*1d60*/  IMAD R16, R23, R13, R15 ;  /* 0x0000000d17107224 */ /* 0x000fe200078e020f */
[----:B------:R-:W-:-:S03]  /*1d70*/  IADD3 R15, P1, PT, -R14, UR4, RZ ;  /* 0x000000040e0f7c10 */ /* 0x000fc6000ff3e1ff */
[-C--:B------:R-:W-:Y:S01]  /*1d80*/  IMAD R16, R17, R12.reuse, R16 ;  /* 0x0000000c11107224 */ /* 0x080fe200078e0210 */
[----:B------:R-:W-:-:S04]  /*1d90*/  ISETP.GE.U32.AND P0, PT, R15, R12, PT ;  /* 0x0000000c0f00720c */ /* 0x000fc80003f06070 */
[----:B------:R-:W-:Y:S02]  /*1da0*/  IADD3.X R25, PT, PT, ~R16, UR5, RZ, P1, !PT ;  /* 0x0000000510197c10 */ /* 0x000fe40008ffe5ff */
[----:B------:R-:W-:Y:S02]  /*1db0*/  IADD3 R14, P1, PT, R15, -R12, RZ ;  /* 0x8000000c0f0e7210 */ /* 0x000fe40007f3e0ff */
[----:B------:R-:W-:Y:S02]  /*1dc0*/  ISETP.GE.U32.AND.EX P0, PT, R25, R13, PT, P0 ;  /* 0x0000000d1900720c */ /* 0x000fe40003f06100 */
[----:B------:R-:W-:Y:S02]  /*1dd0*/  IADD3 R16, P2, PT, R23, 0x1, RZ ;  /* 0x0000000117107810 */ /* 0x000fe40007f5e0ff */
[----:B------:R-:W-:Y:S01]  /*1de0*/  SEL R15, R14, R15, P0 ;  /* 0x0000000f0e0f7207 */ /* 0x000fe20000000000 */
[----:B------:R-:W-:Y:S01]  /*1df0*/  IMAD.X R14, R25, 0x1, ~R13, P1 ;  /* 0x00000001190e7824 */ /* 0x000fe200008e0e0d */
[----:B------:R-:W-:-:S02]  /*1e00*/  SEL R16, R16, R23, P0 ;  /* 0x0000001710107207 */ /* 0x000fc40000000000 */
[----:B------:R-:W-:Y:S02]  /*1e10*/  IADD3.X R22, PT, PT, RZ, R17, RZ, P2, !PT ;  /* 0x00000011ff167210 */ /* 0x000fe400017fe4ff */
[----:B------:R-:W-:Y:S02]  /*1e20*/  SEL R25, R14, R25, P0 ;  /* 0x000000190e197207 */ /* 0x000fe40000000000 */
[----:B------:R-:W-:Y:S02]  /*1e30*/  ISETP.GE.U32.AND P1, PT, R15, R12, PT ;  /* 0x0000000c0f00720c */ /* 0x000fe40003f26070 */
[----:B------:R-:W-:Y:S02]  /*1e40*/  SEL R22, R22, R17, P0 ;  /* 0x0000001116167207 */ /* 0x000fe40000000000 */
[----:B------:R-:W-:Y:S02]  /*1e50*/  IADD3 R15, P2, PT, R16, 0x1, RZ ;  /* 0x00000001100f7810 */ /* 0x000fe40007f5e0ff */
[----:B------:R-:W-:-:S02]  /*1e60*/  ISETP.GE.U32.AND.EX P0, PT, R25, R13, PT, P1 ;  /* 0x0000000d1900720c */ /* 0x000fc40003f06110 */
[----:B------:R-:W-:Y:S01]  /*1e70*/  LOP3.LUT R12, R7, UR9, RZ, 0x3c, !PT ;  /* 0x00000009070c7c12 */ /* 0x000fe2000f8e3cff */
[----:B------:R-:W-:Y:S01]  /*1e80*/  IMAD.X R13, RZ, RZ, R22, P2 ;  /* 0x000000ffff0d7224 */ /* 0x000fe200010e0616 */
[----:B------:R-:W-:Y:S02]  /*1e90*/  SEL R16, R15, R16, P0 ;  /* 0x000000100f107207 */ /* 0x000fe40000000000 */
[----:B------:R-:W-:Y:S02]  /*1ea0*/  ISETP.GE.AND P1, PT, R12, RZ, PT ;  /* 0x000000ff0c00720c */ /* 0x000fe40003f26270 */
[----:B------:R-:W-:Y:S02]  /*1eb0*/  SEL R22, R13, R22, P0 ;  /* 0x000000160d167207 */ /* 0x000fe40000000000 */
[----:B------:R-:W-:Y:S02]  /*1ec0*/  IADD3 R13, P2, PT, RZ, -R16, RZ ;  /* 0x80000010ff0d7210 */ /* 0x000fe40007f5e0ff */
[----:B------:R-:W-:-:S02]  /*1ed0*/  ISETP.NE.U32.AND P0, PT, R6, RZ, PT ;  /* 0x000000ff0600720c */ /* 0x000fc40003f05070 */
[----:B------:R-:W-:Y:S01]  /*1ee0*/  SEL R6, R13, R16, !P1 ;  /* 0x000000100d067207 */ /* 0x000fe20004800000 */
[----:B------:R-:W-:Y:S01]  /*1ef0*/  IMAD.X R15, RZ, RZ, ~R22, P2 ;  /* 0x000000ffff0f7224 */ /* 0x000fe200010e0e16 */
[----:B------:R-:W-:Y:S01]  /*1f00*/  MOV R12, R4 ;  /* 0x00000004000c7202 */ /* 0x000fe20000000f00 */
[----:B------:R-:W-:Y:S01]  /*1f10*/  IMAD.MOV.U32 R13, RZ, RZ, 0x0 ;  /* 0x00000000ff0d7424 */ /* 0x000fe200078e00ff */
[----:B------:R-:W-:Y:S02]  /*1f20*/  ISETP.NE.AND.EX P0, PT, R7, RZ, PT, P0 ;  /* 0x000000ff0700720c */ /* 0x000fe40003f05300 */
[----:B------:R-:W-:Y:S02]  /*1f30*/  SEL R7, R15, R22, !P1 ;  /* 0x000000160f077207 */ /* 0x000fe40004800000 */
[----:B------:R-:W-:Y:S02]  /*1f40*/  SEL R6, R6, 0xffffffff, P0 ;  /* 0xffffffff06067807 */ /* 0x000fe40000000000 */
[----:B------:R-:W-:Y:S01]  /*1f50*/  SEL R7, R7, 0xffffffff, P0 ;  /* 0xffffffff07077807 */ /* 0x000fe20000000000 */
[----:B------:R-:W-:Y:S06]  /*1f60*/  RET.REL.NODEC R12 `(_ZN2at6native27unrolled_elementwise_kernelINS0_13AUnaryFunctorIlllZZZNS0_15binary_internal21div_floor_kernel_cudaERNS_18TensorIteratorBaseEENKUlvE_clEvENKUlvE2_clEvEUlllE_EESt5arrayIPcLm2EELi4E23TrivialOffsetCalculatorILi1EjESE_NS0_6memory15LoadWithoutCastENSF_16StoreWithoutCastEEEviT_T0_T2_T3_T4_T5_) ;  /* 0xffffffe00c247950 */ /* 0x000fec0003c3ffff */
.L_x_25283:
        /* <DEDUP_REMOVED lines=9> */
.L_x_32784:


//--------------------- .text._ZN2at6native29vectorized_elementwise_kernelILi2ENS0_13AUnaryFunctorIlllZZZNS0_15binary_internal21div_floor_kernel_cudaERNS_18TensorIteratorBaseEENKUlvE_clEvENKUlvE2_clEvEUlllE_EESt5arrayIPcLm2EEEEviT0_T1_ --------------------------
	.section	.text._ZN2at6native29vectorized_elementwise_kernelILi2ENS0_13AUnaryFunctorIlllZZZNS0_15binary_internal21div_floor_kernel_cudaERNS_18TensorIteratorBaseEENKUlvE_clEvENKUlvE2_clEvEUlllE_EESt5arrayIPcLm2EEEEviT0_T1_,"ax",@progbits
	.align	128
        .global         _ZN2at6native29vectorized_elementwise_kernelILi2ENS0_13AUnaryFunctorIlllZZZNS0_15binary_internal21div_floor_kernel_cudaERNS_18TensorIteratorBaseEENKUlvE_clEvENKUlvE2_clEvEUlllE_EESt5arrayIPcLm2EEEEviT0_T1_
        .type           _ZN2at6native29vectorized_elementwise_kernelILi2ENS0_13AUnaryFunctorIlllZZZNS0_15binary_internal21div_floor_kernel_cudaERNS_18TensorIteratorBaseEENKUlvE_clEvENKUlvE2_clEvEUlllE_EESt5arrayIPcLm2EEEEviT0_T1_,@function
        .size           _ZN2at6native29vectorized_elementwise_kernelILi2ENS0_13AUnaryFunctorIlllZZZNS0_15binary_internal21div_floor_kernel_cudaERNS_18TensorIteratorBaseEENKUlvE_clEvENKUlvE2_clEvEUlllE_EESt5arrayIPcLm2EEEEviT0_T1_,(.L_x_32785 - _ZN2at6native29vectorized_elementwise_kernelILi2ENS0_13AUnaryFunctorIlllZZZNS0_15binary_internal21div_floor_kernel_cudaERNS_18TensorIteratorBaseEENKUlvE_clEvENKUlvE2_clEvEUlllE_EESt5arrayIPcLm2EEEEviT0_T1_)
        .other          _ZN2at6native29vectorized_elementwise_kernelILi2ENS0_13AUnaryFunctorIlllZZZNS0_15binary_internal21div_floor_kernel_cudaERNS_18TensorIteratorBaseEENKUlvE_clEvENKUlvE2_clEvEUlllE_EESt5arrayIPcLm2EEEEviT0_T1_,@"STO_CUDA_ENTRY STV_DEFAULT"
_ZN2at6native29vectorized_elementwise_kernelILi2ENS0_13AUnaryFunctorIlllZZZNS0_15binary_internal21div_floor_kernel_cudaERNS_18TensorIteratorBaseEENKUlvE_clEvENKUlvE2_clEvEUlllE_EESt5arrayIPcLm2EEEEviT0_T1_:
.text._ZN2at6native29vectorized_elementwise_kernelILi2ENS0_13AUnaryFunctorIlllZZZNS0_15binary_internal21div_floor_kernel_cudaERNS_18TensorIteratorBaseEENKUlvE_clEvENKUlvE2_clEvEUlllE_EESt5arrayIPcLm2EEEEviT0_T1_:
        /* <DEDUP_REMOVED lines=54> */
[----:B------:R-:W-:-:S02]  /*0360*/  CS2R R14, SRZ ;  /* 0x00000000000e7805 */ /* 0x000fc4000001ff00 */
[----:B------:R-:W-:Y:S01]  /*0370*/  CS2R R32, SRZ ;  /* 0x0000000000207805 */ /* 0x000fe2000001ff00 */
[----:B------:R2:W5:Y:S01]  /*0380*/  @!P4 LDG.E.64 R20, desc[UR6][R28.64] ;  /* 0x000000061c14c981 */ /* 0x000562000c1e1b00 */
[----:B------:R-:W-:-:S03]  /*0390*/  @!P1 IMAD.WIDE.U32 R34, R35, 0x8, R8 ;  /* 0x0000000823229825 */ /* 0x000fc600078e0008 */
        /* <DEDUP_REMOVED lines=45> */
.L_x_25289:
[----:B------:R-:W-:Y:S01]  /*0670*/  IMAD.MOV.U32 R26, RZ, RZ, R12 ;  /* 0x000000ffff1a7224 */ /* 0x000fe200078e000c */
[----:B------:R-:W-:Y:S02]  /*0680*/  MOV R27, R13 ;  /* 0x0000000d001b7202 */ /* 0x000fe40000000f00 */
[----:B------:R-:W-:-:S07]  /*0690*/  MOV R4, 0x6b0 ;  /* 0x000006b000047802 */ /* 0x000fce0000000f00 */
[----:B------:R-:W-:Y:S05]  /*06a0*/  CALL.REL.NOINC `($__internal_34_$__cuda_sm20_div_s64) ;  /* 0x0000005400e07944 */ /* 0x000fea0003c00000 */
        /* <DEDUP_REMOVED lines=9> */
.L_x_25290:
[----:B------:R-:W-:Y:S05]  /*0740*/  BSYNC.RECONVERGENT B1 ;  /* 0x0000000000017941 */ /* 0x000fea0003800200 */
.L_x_25288:
[----:B------:R-:W-:-:S04]  /*0750*/  SEL R3, RZ, 0xffffffff, !P0 ;  /* 0xffffffffff037807 */ /* 0x000fc80004000000 */
[----:B------:R-:W-:-:S05]  /*0760*/  IADD3 R30, P0, PT, R6, R3, RZ ;  /* 0x00000003061e7210 */ /* 0x000fca0007f1e0ff */
[----:B------:R-:W-:Y:S01]  /*0770*/  IMAD.X R31, R7, 0x1, R3, P0 ;  /* 0x00000001071f7824 */ /* 0x000fe200000e0603 */
[----:B------:R-:W-:Y:S07]  /*0780*/  BRA `(.L_x_25286) ;  /* 0x0000000000747947 */ /* 0x000fee0003800000 */
.L_x_25287:
        /* <DEDUP_REMOVED lines=23> */
.L_x_25291:
[----:B------:R-:W-:Y:S01]  /*0900*/  MOV R26, R12 ;  /* 0x0000000c001a7202 */ /* 0x000fe20000000f00 */
[----:B------:R-:W-:Y:S01]  /*0910*/  IMAD.MOV.U32 R27, RZ, RZ, R13 ;  /* 0x000000ffff1b7224 */ /* 0x000fe200078e000d */
[----:B------:R-:W-:-:S07]  /*0920*/  MOV R4, 0x940 ;  /* 0x0000094000047802 */ /* 0x000fce0000000f00 */
[----:B------:R-:W-:Y:S05]  /*0930*/  CALL.REL.NOINC `($__internal_34_$__cuda_sm20_div_s64) ;  /* 0x00000054003c7944 */ /* 0x000fea0003c00000 */
[----:B------:R-:W-:Y:S02]  /*0940*/  IMAD.MOV.U32 R30, RZ, RZ, R6 ;  /* 0x000000ffff1e7224 */ /* 0x000fe400078e0006 */
[----:B------:R-:W-:-:S07]  /*0950*/  IMAD.MOV.U32 R31, RZ, RZ, R7 ;  /* 0x000000ffff1f7224 */ /* 0x000fce00078e0007 */
.L_x_25286:
[----:B------:R-:W-:Y:S05]  /*0960*/  BSYNC.RECONVERGENT B0 ;  /* 0x0000000000007941 */ /* 0x000fea0003800200 */
.L_x_25285:
[----:B-----5:R-:W-:Y:S01]  /*0970*/  IADD3 R13, PT, PT, R11, 0x80, RZ ;  /* 0x000000800b0d7810 */ /* 0x020fe20007ffe0ff */
        /* <DEDUP_REMOVED lines=23> */
[----:B------:R-:W-:Y:S01]  /*0af0*/  IMAD.MOV.U32 R7, RZ, RZ, RZ ;  /* 0x000000ffff077224 */ /* 0x000fe200078e00ff */
        /* <DEDUP_REMOVED lines=13> */
.L_x_25296:
[----:B------:R-:W-:Y:S01]  /*0bd0*/  IMAD.MOV.U32 R26, RZ, RZ, R22 ;  /* 0x000000ffff1a7224 */ /* 0x000fe200078e0016 */
[----:B------:R-:W-:Y:S01]  /*0be0*/  MOV R4, 0xc10 ;  /* 0x00000c1000047802 */ /* 0x000fe20000000f00 */
[----:B------:R-:W-:-:S07]  /*0bf0*/  IMAD.MOV.U32 R27, RZ, RZ, R23 ;  /* 0x000000ffff1b7224 */ /* 0x000fce00078e0017 */
[----:B------:R-:W-:Y:S05]  /*0c00*/  CALL.REL.NOINC `($__internal_34_$__cuda_sm20_div_s64) ;  /* 0x0000005000887944 */ /* 0x000fea0003c00000 */
        /* <DEDUP_REMOVED lines=9> */
.L_x_25297:
[----:B------:R-:W-:Y:S05]  /*0ca0*/  BSYNC.RECONVERGENT B1 ;  /* 0x0000000000017941 */ /* 0x000fea0003800200 */
.L_x_25295:
[----:B------:R-:W-:-:S04]  /*0cb0*/  SEL R3, RZ, 0xffffffff, !P0 ;  /* 0xffffffffff037807 */ /* 0x000fc80004000000 */
[----:B------:R-:W-:-:S05]  /*0cc0*/  IADD3 R22, P0, PT, R6, R3, RZ ;  /* 0x0000000306167210 */ /* 0x000fca0007f1e0ff */
[----:B------:R-:W-:Y:S01]  /*0cd0*/  IMAD.X R23, R7, 0x1, R3, P0 ;  /* 0x0000000107177824 */ /* 0x000fe200000e0603 */
[----:B------:R-:W-:Y:S07]  /*0ce0*/  BRA `(.L_x_25293) ;  /* 0x0000000000787947 */ /* 0x000fee0003800000 */
.L_x_25294:
        /* <DEDUP_REMOVED lines=24> */
.L_x_25298:
[----:B------:R-:W-:Y:S01]  /*0e70*/  MOV R26, R22 ;  /* 0x00000016001a7202 */ /* 0x000fe20000000f00 */
[----:B------:R-:W-:Y:S01]  /*0e80*/  IMAD.MOV.U32 R27, RZ, RZ, R23 ;  /* 0x000000ffff1b7224 */ /* 0x000fe200078e0017 */
[----:B------:R-:W-:-:S07]  /*0e90*/  MOV R4, 0xeb0 ;  /* 0x00000eb000047802 */ /* 0x000fce0000000f00 */
[----:B------:R-:W-:Y:S05]  /*0ea0*/  CALL.REL.NOINC `($__internal_34_$__cuda_sm20_div_s64) ;  /* 0x0000004c00e07944 */ /* 0x000fea0003c00000 */
[----:B------:R-:W-:Y:S02]  /*0eb0*/  IMAD.MOV.U32 R22, RZ, RZ, R6 ;  /* 0x000000ffff167224 */ /* 0x000fe400078e0006 */
[----:B------:R-:W-:-:S07]  /*0ec0*/  IMAD.MOV.U32 R23, RZ, RZ, R7 ;  /* 0x000000ffff177224 */ /* 0x000fce00078e0007 */
.L_x_25293:
[----:B------:R-:W-:Y:S05]  /*0ed0*/  BSYNC.RECONVERGENT B0 ;  /* 0x0000000000007941 */ /* 0x000fea0003800200 */
.L_x_25292:
        /* <DEDUP_REMOVED lines=38> */
.L_x_25303:
        /* <DEDUP_REMOVED lines=13> */
.L_x_25304:
[----:B------:R-:W-:Y:S05]  /*1210*/  BSYNC.RECONVERGENT B1 ;  /* 0x0000000000017941 */ /* 0x000fea0003800200 */
.L_x_25302:
[----:B------:R-:W-:-:S04]  /*1220*/  SEL R3, RZ, 0xffffffff, !P0 ;  /* 0xffffffffff037807 */ /* 0x000fc80004000000 */
[----:B------:R-:W-:-:S05]  /*1230*/  IADD3 R20, P0, PT, R6, R3, RZ ;  /* 0x0000000306147210 */ /* 0x000fca0007f1e0ff */
[----:B------:R-:W-:Y:S01]  /*1240*/  IMAD.X R21, R7, 0x1, R3, P0 ;  /* 0x0000000107157824 */ /* 0x000fe200000e0603 */
[----:B------:R-:W-:Y:S07]  /*1250*/  BRA `(.L_x_25300) ;  /* 0x0000000000787947 */ /* 0x000fee0003800000 */
.L_x_25301:
        /* <DEDUP_REMOVED lines=24> */
.L_x_25305:
[----:B------:R-:W-:Y:S01]  /*13e0*/  MOV R26, R20 ;  /* 0x00000014001a7202 */ /* 0x000fe20000000f00 */
[----:B------:R-:W-:Y:S01]  /*13f0*/  IMAD.MOV.U32 R27, RZ, RZ, R21 ;  /* 0x000000ffff1b7224 */ /* 0x000fe200078e0015 */
[----:B------:R-:W-:-:S07]  /*1400*/  MOV R4, 0x1420 ;  /* 0x0000142000047802 */ /* 0x000fce0000000f00 */
[----:B------:R-:W-:Y:S05]  /*1410*/  CALL.REL.NOINC `($__internal_34_$__cuda_sm20_div_s64) ;  /* 0x0000004800847944 */ /* 0x000fea0003c00000 */
[----:B------:R-:W-:Y:S02]  /*1420*/  IMAD.MOV.U32 R20, RZ, RZ, R6 ;  /* 0x000000ffff147224 */ /* 0x000fe400078e0006 */
[----:B------:R-:W-:-:S07]  /*1430*/  IMAD.MOV.U32 R21, RZ, RZ, R7 ;  /* 0x000000ffff157224 */ /* 0x000fce00078e0007 */
.L_x_25300:
[----:B------:R-:W-:Y:S05]  /*1440*/  BSYNC.RECONVERGENT B0 ;  /* 0x0000000000007941 */ /* 0x000fea0003800200 */
.L_x_25299:
        /* <DEDUP_REMOVED lines=38> */
.L_x_25310:
        /* <DEDUP_REMOVED lines=13> */
.L_x_25311:
[----:B------:R-:W-:Y:S05]  /*1780*/  BSYNC.RECONVERGENT B1 ;  /* 0x0000000000017941 */ /* 0x000fea0003800200 */
.L_x_25309:
[----:B------:R-:W-:-:S04]  /*1790*/  SEL R3, RZ, 0xffffffff, !P0 ;  /* 0xffffffffff037807 */ /* 0x000fc80004000000 */
[----:B------:R-:W-:-:S05]  /*17a0*/  IADD3 R18, P0, PT, R6, R3, RZ ;  /* 0x0000000306127210 */ /* 0x000fca0007f1e0ff */
[----:B------:R-:W-:Y:S01]  /*17b0*/  IMAD.X R19, R7, 0x1, R3, P0 ;  /* 0x0000000107137824 */ /* 0x000fe200000e0603 */
[----:B------:R-:W-:Y:S07]  /*17c0*/  BRA `(.L_x_25307) ;  /* 0x0000000000787947 */ /* 0x000fee0003800000 */
.L_x_25308:
        /* <DEDUP_REMOVED lines=24> */
.L_x_25312:
[----:B------:R-:W-:Y:S01]  /*1950*/  MOV R26, R18 ;  /* 0x00000012001a7202 */ /* 0x000fe20000000f00 */
[----:B------:R-:W-:Y:S01]  /*1960*/  IMAD.MOV.U32 R27, RZ, RZ, R19 ;  /* 0x000000ffff1b7224 */ /* 0x000fe200078e0013 */
[----:B------:R-:W-:-:S07]  /*1970*/  MOV R4, 0x1990 ;  /* 0x0000199000047802 */ /* 0x000fce0000000f00 */
[----:B------:R-:W-:Y:S05]  /*1980*/  CALL.REL.NOINC `($__internal_34_$__cuda_sm20_div_s64) ;  /* 0x0000004400287944 */ /* 0x000fea0003c00000 */
[----:B------:R-:W-:Y:S02]  /*1990*/  IMAD.MOV.U32 R18, RZ, RZ, R6 ;  /* 0x000000ffff127224 */ /* 0x000fe400078e0006 */
[----:B------:R-:W-:-:S07]  /*19a0*/  IMAD.MOV.U32 R19, RZ, RZ, R7 ;  /* 0x000000ffff137224 */ /* 0x000fce00078e0007 */
.L_x_25307:
[----:B------:R-:W-:Y:S05]  /*19b0*/  BSYNC.RECONVERGENT B0 ;  /* 0x0000000000007941 */ /* 0x000fea0003800200 */
.L_x_25306:
        /* <DEDUP_REMOVED lines=38> */
.L_x_25317:
        /* <DEDUP_REMOVED lines=13> */
.L_x_25318:
[----:B------:R-:W-:Y:S05]  /*1cf0*/  BSYNC.RECONVERGENT B1 ;  /* 0x0000000000017941 */ /* 0x000fea0003800200 */
.L_x_25316:
[----:B------:R-:W-:-:S04]  /*1d00*/  SEL R3, RZ, 0xffffffff, !P0 ;  /* 0xffffffffff037807 */ /* 0x000fc80004000000 */
[----:B------:R-:W-:-:S05]  /*1d10*/  IADD3 R16, P0, PT, R6, R3, RZ ;  /* 0x0000000306107210 */ /* 0x000fca0007f1e0ff */
[----:B------:R-:W-:Y:S01]  /*1d20*/  IMAD.X R17, R7, 0x1, R3, P0 ;  /* 0x0000000107117824 */ /* 0x000fe200000e0603 */
[----:B------:R-:W-:Y:S07]  /*1d30*/  BRA `(.L_x_25314) ;  /* 0x0000000000787947 */ /* 0x000fee0003800000 */
.L_x_25315:
        /* <DEDUP_REMOVED lines=24> */
.L_x_25319:
[----:B------:R-:W-:Y:S01]  /*1ec0*/  MOV R26, R16 ;  /* 0x00000010001a7202 */ /* 0x000fe20000000f00 */
[----:B------:R-:W-:Y:S01]  /*1ed0*/  IMAD.MOV.U32 R27, RZ, RZ, R17 ;  /* 0x000000ffff1b7224 */ /* 0x000fe200078e0011 */
[----:B------:R-:W-:-:S07]  /*1ee0*/  MOV R4, 0x1f00 ;  /* 0x00001f0000047802 */ /* 0x000fce0000000f00 */
[----:B------:R-:W-:Y:S05]  /*1ef0*/  CALL.REL.NOINC `($__internal_34_$__cuda_sm20_div_s64) ;  /* 0x0000003c00cc7944 */ /* 0x000fea0003c00000 */
[----:B------:R-:W-:Y:S02]  /*1f00*/  IMAD.MOV.U32 R16, RZ, RZ, R6 ;  /* 0x000000ffff107224 */ /* 0x000fe400078e0006 */
[----:B------:R-:W-:-:S07]  /*1f10*/  IMAD.MOV.U32 R17, RZ, RZ, R7 ;  /* 0x000000ffff117224 */ /* 0x000fce00078e0007 */
.L_x_25314:
[----:B------:R-:W-:Y:S05]  /*1f20*/  BSYNC.RECONVERGENT B0 ;  /* 0x0000000000007941 */ /* 0x000fea0003800200 */
.L_x_25313:
        /* <DEDUP_REMOVED lines=38> */
.L_x_25324:
        /* <DEDUP_REMOVED lines=13> */
.L_x_25325:
[----:B------:R-:W-:Y:S05]  /*2260*/  BSYNC.RECONVERGENT B1 ;  /* 0x0000000000017941 */ /* 0x000fea0003800200 */
.L_x_25323:
[----:B------:R-:W-:-:S04]  /*2270*/  SEL R3, RZ, 0xffffffff, !P0 ;  /* 0xffffffffff037807 */ /* 0x000fc80004000000 */
[----:B------:R-:W-:-:S05]  /*2280*/  IADD3 R14, P0, PT, R6, R3, RZ ;  /* 0x00000003060e7210 */ /* 0x000fca0007f1e0ff */
[----:B------:R-:W-:Y:S01]  /*2290*/  IMAD.X R15, R7, 0x1, R3, P0 ;  /* 0x00000001070f7824 */ /* 0x000fe200000e0603 */
[----:B------:R-:W-:Y:S07]  /*22a0*/  BRA `(.L_x_25321) ;  /* 0x0000000000787947 */ /* 0x000fee0003800000 */
.L_x_25322:
        /* <DEDUP_REMOVED lines=24> */
.L_x_25326:
[----:B------:R-:W-:Y:S01]  /*2430*/  MOV R26, R14 ;  /* 0x0000000e001a7202 */ /* 0x000fe20000000f00 */
[----:B------:R-:W-:Y:S01]  /*2440*/  IMAD.MOV.U32 R27, RZ, RZ, R15 ;  /* 0x000000ffff1b7224 */ /* 0x000fe200078e000f */
[----:B------:R-:W-:-:S07]  /*2450*/  MOV R4, 0x2470 ;  /* 0x0000247000047802 */ /* 0x000fce0000000f00 */
[----:B------:R-:W-:Y:S05]  /*2460*/  CALL.REL.NOINC `($__internal_34_$__cuda_sm20_div_s64) ;  /* 0x0000003800707944 */ /* 0x000fea0003c00000 */
[----:B------:R-:W-:Y:S02]  /*2470*/  IMAD.MOV.U32 R14, RZ, RZ, R6 ;  /* 0x000000ffff0e7224 */ /* 0x000fe400078e0006 */
[----:B------:R-:W-:-:S07]  /*2480*/  IMAD.MOV.U32 R15, RZ, RZ, R7 ;  /* 0x000000ffff0f7224 */ /* 0x000fce00078e0007 */
.L_x_25321:
[----:B------:R-:W-:Y:S05]  /*2490*/  BSYNC.RECONVERGENT B0 ;  /* 0x0000000000007941 */ /* 0x000fea0003800200 */
.L_x_25320:
        /* <DEDUP_REMOVED lines=38> */
.L_x_25331:
        /* <DEDUP_REMOVED lines=13> */
.L_x_25332:
[----:B------:R-:W-:Y:S05]  /*27d0*/  BSYNC.RECONVERGENT B1 ;  /* 0x0000000000017941 */ /* 0x000fea0003800200 */
.L_x_25330:
[----:B------:R-:W-:-:S04]  /*27e0*/  SEL R3, RZ, 0xffffffff, !P0 ;  /* 0xffffffffff037807 */ /* 0x000fc80004000000 */
[----:B------:R-:W-:-:S05]  /*27f0*/  IADD3 R8, P0, PT, R6, R3, RZ ;  /* 0x0000000306087210 */ /* 0x000fca0007f1e0ff */
[----:B------:R-:W-:Y:S01]  /*2800*/  IMAD.X R9, R7, 0x1, R3, P0 ;  /* 0x0000000107097824 */ /* 0x000fe200000e0603 */
[----:B------:R-:W-:Y:S07]  /*2810*/  BRA `(.L_x_25328) ;  /* 0x0000000000787947 */ /* 0x000fee0003800000 */
.L_x_25329:
        /* <DEDUP_REMOVED lines=24> */
.L_x_25333:
[----:B------:R-:W-:Y:S01]  /*29a0*/  MOV R26, R8 ;  /* 0x00000008001a7202 */ /* 0x000fe20000000f00 */
[----:B------:R-:W-:Y:S01]  /*29b0*/  IMAD.MOV.U32 R27, RZ, RZ, R9 ;  /* 0x000000ffff1b7224 */ /* 0x000fe200078e0009 */
[----:B------:R-:W-:-:S07]  /*29c0*/  MOV R4, 0x29e0 ;  /* 0x000029e000047802 */ /* 0x000fce0000000f00 */
[----:B------:R-:W-:Y:S05]  /*29d0*/  CALL.REL.NOINC `($__internal_34_$__cuda_sm20_div_s64) ;  /* 0x0000003400147944 */ /* 0x000fea0003c00000 */
[----:B------:R-:W-:Y:S02]  /*29e0*/  IMAD.MOV.U32 R8, RZ, RZ, R6 ;  /* 0x000000ffff087224 */ /* 0x000fe400078e0006 */
[----:B------:R-:W-:-:S07]  /*29f0*/  IMAD.MOV.U32 R9, RZ, RZ, R7 ;  /* 0x000000ffff097224 */ /* 0x000fce00078e0007 */
.L_x_25328:
[----:B------:R-:W-:Y:S05]  /*2a00*/  BSYNC.RECONVERGENT B0 ;  /* 0x0000000000007941 */ /* 0x000fea0003800200 */
.L_x_25327:
        /* <DEDUP_REMOVED lines=38> */
.L_x_25338:
        /* <DEDUP_REMOVED lines=13> */
.L_x_25339:
[----:B------:R-:W-:Y:S05]  /*2d40*/  BSYNC.RECONVERGENT B1 ;  /* 0x0000000000017941 */ /* 0x000fea0003800200 */
.L_x_25337:
[----:B------:R-:W-:-:S04]  /*2d50*/  SEL R3, RZ, 0xffffffff, !P0 ;  /* 0xffffffffff037807 */ /* 0x000fc80004000000 */
[----:B------:R-:W-:-:S05]  /*2d60*/  IADD3 R6, P0, PT, R6, R3, RZ ;  /* 0x0000000306067210 */ /* 0x000fca0007f1e0ff */
[----:B------:R-:W-:Y:S01]  /*2d70*/  IMAD.X R7, R7, 0x1, R3, P0 ;  /* 0x0000000107077824 */ /* 0x000fe200000e0603 */
[----:B------:R-:W-:Y:S07]  /*2d80*/  BRA `(.L_x_25335) ;  /* 0x0000000000707947 */ /* 0x000fee0003800000 */
.L_x_25336:
        /* <DEDUP_REMOVED lines=24> */
.L_x_25340:
[----:B------:R-:W-:Y:S01]  /*2f10*/  MOV R26, R32 ;  /* 0x00000020001a7202 */ /* 0x000fe20000000f00 */
[----:B------:R-:W-:Y:S01]  /*2f20*/  IMAD.MOV.U32 R27, RZ, RZ, R33 ;  /* 0x000000ffff1b7224 */ /* 0x000fe200078e0021 */
[----:B------:R-:W-:-:S07]  /*2f30*/  MOV R4, 0x2f50 ;  /* 0x00002f5000047802 */ /* 0x000fce0000000f00 */
[----:B------:R-:W-:Y:S05]  /*2f40*/  CALL.REL.NOINC `($__internal_34_$__cuda_sm20_div_s64) ;  /* 0x0000002c00b87944 */ /* 0x000fea0003c00000 */
.L_x_25335:
[----:B------:R-:W-:Y:S05]  /*2f50*/  BSYNC.RECONVERGENT B0 ;  /* 0x0000000000007941 */ /* 0x000fea0003800200 */
.L_x_25334:
        /* <DEDUP_REMOVED lines=16> */
.L_x_25343:
[----:B------:R-:W-:-:S13]  /*3060*/  ISETP.GE.U32.AND P0, PT, R11, R2, PT ;  /* 0x000000020b00720c */ /* 0x000fda0003f06070 */
[----:B------:R-:W-:Y:S05]  /*3070*/  @P0 BRA `(.L_x_25345) ;  /* 0x0000000000300947 */ /* 0x000fea0003800000 */
[----:B0-----:R-:W0:Y:S01]  /*3080*/  LDC.64 R4, c[0x0][0x398] ;  /* 0x0000e600ff047b82 */ /* 0x001e220000000a00 */
[----:B------:R-:W-:Y:S02]  /*3090*/  IMAD.IADD R3, R0, 0x1, R11 ;  /* 0x0000000100037824 */ /* 0x000fe400078e020b */
[----:B------:R-:W-:Y:S02]  /*30a0*/  VIADD R11, R11, 0x80 ;  /* 0x000000800b0b7836 */ /* 0x000fe40000000000 */
[----:B0-----:R-:W-:-:S05]  /*30b0*/  IMAD.WIDE.U32 R4, R3, 0x8, R4 ;  /* 0x0000000803047825 */ /* 0x001fca00078e0004 */
[----:B------:R1:W-:Y:S02]  /*30c0*/  STG.E.64 desc[UR6][R4.64], R20 ;  /* 0x0000001404007986 */ /* 0x0003e4000c101b06 */
.L_x_25344:
[----:B------:R-:W-:-:S13]  /*30d0*/  ISETP.GE.U32.AND P0, PT, R11, R2, PT ;  /* 0x000000020b00720c */ /* 0x000fda0003f06070 */
[----:B------:R-:W-:Y:S05]  /*30e0*/  @P0 BRA `(.L_x_25346) ;  /* 0x0000000000300947 */ /* 0x000fea0003800000 */
[----:B01----:R-:W0:Y:S01]  /*30f0*/  LDC.64 R4, c[0x0][0x398] ;  /* 0x0000e600ff047b82 */ /* 0x003e220000000a00 */
[----:B------:R-:W-:Y:S01]  /*3100*/  IADD3 R3, PT, PT, R0, R11, RZ ;  /* 0x0000000b00037210 */ /* 0x000fe20007ffe0ff */
[----:B------:R-:W-:-:S04]  /*3110*/  VIADD R11, R11, 0x80 ;  /* 0x000000800b0b7836 */ /* 0x000fc80000000000 */
[----:B0-----:R-:W-:-:S05]  /*3120*/  IMAD.WIDE.U32 R4, R3, 0x8, R4 ;  /* 0x0000000803047825 */ /* 0x001fca00078e0004 */
[----:B------:R1:W-:Y:S02]  /*3130*/  STG.E.64 desc[UR6][R4.64], R18 ;  /* 0x0000001204007986 */ /* 0x0003e4000c101b06 */
.L_x_25345:
[----:B------:R-:W-:-:S13]  /*3140*/  ISETP.GE.U32.AND P0, PT, R11, R2, PT ;  /* 0x000000020b00720c */ /* 0x000fda0003f06070 */
[----:B------:R-:W-:Y:S05]  /*3150*/  @P0 BRA `(.L_x_25347) ;  /* 0x0000000000340947 */ /* 0x000fea0003800000 */
[----:B01----:R-:W0:Y:S01]  /*3160*/  LDC.64 R4, c[0x0][0x398] ;  /* 0x0000e600ff047b82 */ /* 0x003e220000000a00 */
[----:B------:R-:W-:Y:S02]  /*3170*/  IMAD.IADD R3, R0, 0x1, R11 ;  /* 0x0000000100037824 */ /* 0x000fe400078e020b */
[----:B------:R-:W-:Y:S02]  /*3180*/  VIADD R11, R11, 0x80 ;  /* 0x000000800b0b7836 */ /* 0x000fe40000000000 */
[----:B0-----:R-:W-:-:S05]  /*3190*/  IMAD.WIDE.U32 R4, R3, 0x8, R4 ;  /* 0x0000000803047825 */ /* 0x001fca00078e0004 */
[----:B------:R2:W-:Y:S02]  /*31a0*/  STG.E.64 desc[UR6][R4.64], R16 ;  /* 0x0000001004007986 */ /* 0x0005e4000c101b06 */
.L_x_25346:
        /* <DEDUP_REMOVED lines=8> */
.L_x_25347:
[----:B------:R-:W-:Y:S05]  /*3230*/  BSYNC.RELIABLE B1 ;  /* 0x0000000000017941 */ /* 0x000fea0003800100 */
.L_x_25342:
[----:B------:R-:W-:-:S13]  /*3240*/  ISETP.GE.U32.AND P0, PT, R11, R2, PT ;  /* 0x000000020b00720c */ /* 0x000fda0003f06070 */
[----:B012---:R-:W0:Y:S01]  /*3250*/  @!P0 LDC.64 R4, c[0x0][0x398] ;  /* 0x0000e600ff048b82 */ /* 0x007e220000000a00 */
[----:B------:R-:W-:Y:S02]  /*3260*/  @!P0 IMAD.IADD R3, R0, 0x1, R11 ;  /* 0x0000000100038824 */ /* 0x000fe400078e020b */
[----:B------:R-:W-:Y:S02]  /*3270*/  @!P0 VIADD R11, R11, 0x80 ;  /* 0x000000800b0b8836 */ /* 0x000fe40000000000 */
[----:B0-----:R-:W-:-:S05]  /*3280*/  @!P0 IMAD.WIDE.U32 R4, R3, 0x8, R4 ;  /* 0x0000000803048825 */ /* 0x001fca00078e0004 */
[----:B------:R3:W-:Y:S02]  /*3290*/  @!P0 STG.E.64 desc[UR6][R4.64], R8 ;  /* 0x0000000804008986 */ /* 0x0007e4000c101b06 */
.L_x_25348:
[----:B------:R-:W-:Y:S05]  /*32a0*/  BSYNC.RECONVERGENT B0 ;  /* 0x0000000000007941 */ /* 0x000fea0003800200 */
.L_x_25341:
        /* <DEDUP_REMOVED lines=8> */
.L_x_25284:
        /* <DEDUP_REMOVED lines=25> */
[----:B0-----:R-:W-:Y:S02]  /*34c0*/  IMAD.MOV.U32 R4, RZ, RZ, RZ ;  /* 0x000000ffff047224 */ /* 0x001fe400078e00ff */
[----:B-1----:R-:W-:-:S04]  /*34d0*/  IMAD R7, R7, R5, RZ ;  /* 0x0000000507077224 */ /* 0x002fc800078e02ff */
[----:B------:R-:W-:-:S04]  /*34e0*/  IMAD.HI.U32 R5, R5, R7, R4 ;  /* 0x0000000705057227 */ /* 0x000fc800078e0004 */
[----:B------:R-:W-:Y:S02]  /*34f0*/  IMAD.MOV.U32 R7, RZ, RZ, RZ ;  /* 0x000000ffff077224 */ /* 0x000fe400078e00ff */
[----:B------:R-:W-:-:S05]  /*3500*/  IMAD.HI.U32 R6, R5, UR10, RZ ;  /* 0x0000000a05067c27 */ /* 0x000fca000f8e00ff */
[----:B------:R-:W-:-:S05]  /*3510*/  IADD3 R5, PT, PT, -R6, RZ, RZ ;  /* 0x000000ff06057210 */ /* 0x000fca0007ffe1ff */
[----:B------:R-:W-:-:S05]  /*3520*/  IMAD R5, R16, R5, UR10 ;  /* 0x0000000a10057e24 */ /* 0x000fca000f8e0205 */
[----:B------:R-:W-:-:S13]  /*3530*/  ISETP.GE.U32.AND P0, PT, R5, R16, PT ;  /* 0x000000100500720c */ /* 0x000fda0003f06070 */
[----:B------:R-:W-:Y:S02]  /*3540*/  @P0 IMAD.IADD R5, R5, 0x1, -R16 ;  /* 0x0000000105050824 */ /* 0x000fe400078e0a10 */
[----:B------:R-:W-:-:S03]  /*3550*/  @P0 VIADD R6, R6, 0x1 ;  /* 0x0000000106060836 */ /* 0x000fc60000000000 */
[----:B------:R-:W-:-:S13]  /*3560*/  ISETP.GE.U32.AND P1, PT, R5, R16, PT ;  /* 0x000000100500720c */ /* 0x000fda0003f26070 */
[----:B------:R-:W-:Y:S01]  /*3570*/  @P1 VIADD R6, R6, 0x1 ;  /* 0x0000000106061836 */ /* 0x000fe20000000000 */
[----:B------:R-:W-:-:S04]  /*3580*/  @!P2 LOP3.LUT R6, RZ, R16, RZ, 0x33, !PT ;  /* 0x00000010ff06a212 */ /* 0x000fc800078e33ff */
[----:B------:R-:W-:-:S05]  /*3590*/  IADD3 R3, PT, PT, -R6, RZ, RZ ;  /* 0x000000ff06037210 */ /* 0x000fca0007ffe1ff */
[----:B------:R-:W-:-:S05]  /*35a0*/  IMAD R16, R16, R3, UR10 ;  /* 0x0000000a10107e24 */ /* 0x000fca000f8e0203 */
[----:B------:R-:W-:-:S04]  /*35b0*/  ISETP.NE.U32.AND P0, PT, R16, RZ, PT ;  /* 0x000000ff1000720c */ /* 0x000fc80003f05070 */
[----:B------:R-:W-:Y:S01]  /*35c0*/  ISETP.NE.AND.EX P0, PT, RZ, RZ, PT, P0 ;  /* 0x000000ffff00720c */ /* 0x000fe20003f05300 */
[----:B------:R-:W-:-:S12]  /*35d0*/  BRA `(.L_x_25353) ;  /* 0x0000000000347947 */ /* 0x000fd80003800000 */
.L_x_25352:
[----:B------:R-:W-:Y:S01]  /*35e0*/  IMAD.MOV.U32 R26, RZ, RZ, R16 ;  /* 0x000000ffff1a7224 */ /* 0x000fe200078e0010 */
[----:B------:R-:W-:Y:S01]  /*35f0*/  MOV R4, 0x3620 ;  /* 0x0000362000047802 */ /* 0x000fe20000000f00 */
[----:B------:R-:W-:-:S07]  /*3600*/  IMAD.MOV.U32 R27, RZ, RZ, R17 ;  /* 0x000000ffff1b7224 */ /* 0x000fce00078e0011 */
[----:B-----5:R-:W-:Y:S05]  /*3610*/  CALL.REL.NOINC `($__internal_34_$__cuda_sm20_div_s64) ;  /* 0x0000002800047944 */ /* 0x020fea0003c00000 */
        /* <DEDUP_REMOVED lines=9> */
.L_x_25353:
[----:B------:R-:W-:Y:S05]  /*36b0*/  BSYNC.RECONVERGENT B1 ;  /* 0x0000000000017941 */ /* 0x000fea0003800200 */
.L_x_25351:
[----:B------:R-:W-:-:S04]  /*36c0*/  SEL R17, RZ, 0xffffffff, !P0 ;  /* 0xffffffffff117807 */ /* 0x000fc80004000000 */
[----:B------:R-:W-:-:S05]  /*36d0*/  IADD3 R16, P0, PT, R6, R17, RZ ;  /* 0x0000001106107210 */ /* 0x000fca0007f1e0ff */
[----:B------:R-:W-:Y:S01]  /*36e0*/  IMAD.X R17, R7, 0x1, R17, P0 ;  /* 0x0000000107117824 */ /* 0x000fe200000e0611 */
[----:B------:R-:W-:Y:S07]  /*36f0*/  BRA `(.L_x_25354) ;  /* 0x0000000000787947 */ /* 0x000fee0003800000 */
.L_x_25350:
[----:B------:R-:W-:-:S04]  /*3700*/  LOP3.LUT R3, R17, UR11, RZ, 0xfc, !PT ;  /* 0x0000000b11037c12 */ /* 0x000fc8000f8efcff */
        /* <DEDUP_REMOVED lines=12> */
[----:B------:R-:W-:-:S04]  /*37d0*/  IMAD.HI.U32 R7, R7, UR10, RZ ;  /* 0x0000000a07077c27 */ /* 0x000fc8000f8e00ff */
[----:B------:R-:W-:-:S04]  /*37e0*/  IMAD.MOV R5, RZ, RZ, -R7 ;  /* 0x000000ffff057224 */ /* 0x000fc800078e0a07 */
[----:B------:R-:W-:-:S05]  /*37f0*/  IMAD R5, R16, R5, UR10 ;  /* 0x0000000a10057e24 */ /* 0x000fca000f8e0205 */
        /* <DEDUP_REMOVED lines=8> */
.L_x_25355:
[----:B------:R-:W-:Y:S01]  /*3880*/  MOV R26, R16 ;  /* 0x00000010001a7202 */ /* 0x000fe20000000f00 */
[----:B------:R-:W-:Y:S01]  /*3890*/  IMAD.MOV.U32 R27, RZ, RZ, R17 ;  /* 0x000000ffff1b7224 */ /* 0x000fe200078e0011 */
[----:B------:R-:W-:-:S07]  /*38a0*/  MOV R4, 0x38c0 ;  /* 0x000038c000047802 */ /* 0x000fce0000000f00 */
[----:B-----5:R-:W-:Y:S05]  /*38b0*/  CALL.REL.NOINC `($__internal_34_$__cuda_sm20_div_s64) ;  /* 0x00000024005c7944 */ /* 0x020fea0003c00000 */
[----:B------:R-:W-:Y:S02]  /*38c0*/  IMAD.MOV.U32 R16, RZ, RZ, R6 ;  /* 0x000000ffff107224 */ /* 0x000fe400078e0006 */
[----:B------:R-:W-:-:S07]  /*38d0*/  IMAD.MOV.U32 R17, RZ, RZ, R7 ;  /* 0x000000ffff117224 */ /* 0x000fce00078e0007 */
.L_x_25354:
[----:B------:R-:W-:Y:S05]  /*38e0*/  BSYNC.RECONVERGENT B0 ;  /* 0x0000000000007941 */ /* 0x000fea0003800200 */
.L_x_25349:
        /* <DEDUP_REMOVED lines=19> */
[----:B------:R-:W-:-:S04]  /*3a20*/  IMAD.HI.U32 R5, R5, R7, R4 ;  /* 0x0000000705057227 */ /* 0x000fc800078e0004 */
[----:B------:R-:W-:Y:S02]  /*3a30*/  HFMA2 R7, -RZ, RZ, 0, 0 ;  /* 0x00000000ff077431 */ /* 0x000fe400000001ff */
[----:B------:R-:W-:-:S04]  /*3a40*/  IMAD.HI.U32 R6, R5, UR10, RZ ;  /* 0x0000000a05067c27 */ /* 0x000fc8000f8e00ff */
[----:B------:R-:W-:-:S04]  /*3a50*/  IMAD.MOV R5, RZ, RZ, -R6 ;  /* 0x000000ffff057224 */ /* 0x000fc800078e0a06 */
[----:B------:R-:W-:-:S05]  /*3a60*/  IMAD R5, R18, R5, UR10 ;  /* 0x0000000a12057e24 */ /* 0x000fca000f8e0205 */
[----:B------:R-:W-:-:S13]  /*3a70*/  ISETP.GE.U32.AND P0, PT, R5, R18, PT ;  /* 0x000000120500720c */ /* 0x000fda0003f06070 */
[----:B------:R-:W-:Y:S01]  /*3a80*/  @P0 IADD3 R5, PT, PT, -R18, R5, RZ ;  /* 0x0000000512050210 */ /* 0x000fe20007ffe1ff */
[----:B------:R-:W-:-:S03]  /*3a90*/  @P0 VIADD R6, R6, 0x1 ;  /* 0x0000000106060836 */ /* 0x000fc60000000000 */
[----:B------:R-:W-:-:S13]  /*3aa0*/  ISETP.GE.U32.AND P1, PT, R5, R18, PT ;  /* 0x000000120500720c */ /* 0x000fda0003f26070 */
[----:B------:R-:W-:Y:S01]  /*3ab0*/  @P1 VIADD R6, R6, 0x1 ;  /* 0x0000000106061836 */ /* 0x000fe20000000000 */
[----:B------:R-:W-:-:S05]  /*3ac0*/  @!P2 LOP3.LUT R6, RZ, R18, RZ, 0x33, !PT ;  /* 0x00000012ff06a212 */ /* 0x000fca00078e33ff */
[----:B------:R-:W-:-:S04]  /*3ad0*/  IMAD.MOV R3, RZ, RZ, -R6 ;  /* 0x000000ffff037224 */ /* 0x000fc800078e0a06 */
[----:B------:R-:W-:-:S05]  /*3ae0*/  IMAD R18, R18, R3, UR10 ;  /* 0x0000000a12127e24 */ /* 0x000fca000f8e0203 */
[----:B------:R-:W-:-:S04]  /*3af0*/  ISETP.NE.U32.AND P0, PT, R18, RZ, PT ;  /* 0x000000ff1200720c */ /* 0x000fc80003f05070 */
[----:B------:R-:W-:Y:S01]  /*3b00*/  ISETP.NE.AND.EX P0, PT, RZ, RZ, PT, P0 ;  /* 0x000000ffff00720c */ /* 0x000fe20003f05300 */
[----:B------:R-:W-:-:S12]  /*3b10*/  BRA `(.L_x_25360) ;  /* 0x0000000000347947 */ /* 0x000fd80003800000 */
.L_x_25359:
[----:B------:R-:W-:Y:S01]  /*3b20*/  IMAD.MOV.U32 R26, RZ, RZ, R18 ;  /* 0x000000ffff1a7224 */ /* 0x000fe200078e0012 */
[----:B------:R-:W-:Y:S01]  /*3b30*/  MOV R4, 0x3b60 ;  /* 0x00003b6000047802 */ /* 0x000fe20000000f00 */
[----:B------:R-:W-:-:S07]  /*3b40*/  IMAD.MOV.U32 R27, RZ, RZ, R19 ;  /* 0x000000ffff1b7224 */ /* 0x000fce00078e0013 */
[----:B-----5:R-:W-:Y:S05]  /*3b50*/  CALL.REL.NOINC `($__internal_34_$__cuda_sm20_div_s64) ;  /* 0x0000002000b47944 */ /* 0x020fea0003c00000 */
        /* <DEDUP_REMOVED lines=9> */
.L_x_25360:
[----:B------:R-:W-:Y:S05]  /*3bf0*/  BSYNC.RECONVERGENT B1 ;  /* 0x0000000000017941 */ /* 0x000fea0003800200 */
.L_x_25358:
[----:B------:R-:W-:-:S04]  /*3c00*/  SEL R19, RZ, 0xffffffff, !P0 ;  /* 0xffffffffff137807 */ /* 0x000fc80004000000 */
[----:B------:R-:W-:-:S05]  /*3c10*/  IADD3 R18, P0, PT, R6, R19, RZ ;  /* 0x0000001306127210 */ /* 0x000fca0007f1e0ff */
[----:B------:R-:W-:Y:S01]  /*3c20*/  IMAD.X R19, R7, 0x1, R19, P0 ;  /* 0x0000000107137824 */ /* 0x000fe200000e0613 */
[----:B------:R-:W-:Y:S07]  /*3c30*/  BRA `(.L_x_25361) ;  /* 0x0000000000787947 */ /* 0x000fee0003800000 */
.L_x_25357:
[----:B------:R-:W-:-:S04]  /*3c40*/  LOP3.LUT R3, R19, UR11, RZ, 0xfc, !PT ;  /* 0x0000000b13037c12 */ /* 0x000fc8000f8efcff */
[----:B------:R-:W-:-:S13]  /*3c50*/  ISETP.NE.U32.AND P0, PT, R3, RZ, PT ;  /* 0x000000ff0300720c */ /* 0x000fda0003f05070 */
[----:B------:R-:W-:Y:S05]  /*3c60*/  @P0 BRA `(.L_x_25362) ;  /* 0x0000000000540947 */ /* 0x000fea0003800000 */
[----:B------:R-:W0:Y:S01]  /*3c70*/  I2F.U32.RP R3, R18 ;  /* 0x0000001200037306 */ /* 0x000e220000209000 */
[----:B------:R-:W-:Y:S01]  /*3c80*/  IMAD.MOV R7, RZ, RZ, -R18 ;  /* 0x000000ffff077224 */ /* 0x000fe200078e0a12 */
[----:B------:R-:W-:Y:S01]  /*3c90*/  ISETP.NE.U32.AND P2, PT, R18, RZ, PT ;  /* 0x000000ff1200720c */ /* 0x000fe20003f45070 */
[----:B------:R-:W-:-:S05]  /*3ca0*/  IMAD.MOV.U32 R19, RZ, RZ, RZ ;  /* 0x000000ffff137224 */ /* 0x000fca00078e00ff */
[----:B0-----:R-:W0:Y:S02]  /*3cb0*/  MUFU.RCP R3, R3 ;  /* 0x0000000300037308 */ /* 0x001e240000001000 */
[----:B0-----:R-:W-:-:S06]  /*3cc0*/  VIADD R4, R3, 0xffffffe ;  /* 0x0ffffffe03047836 */ /* 0x001fcc0000000000 */
[----:B------:R0:W1:Y:S02]  /*3cd0*/  F2I.FTZ.U32.TRUNC.NTZ R5, R4 ;  /* 0x0000000400057305 */ /* 0x000064000021f000 */
[----:B0-----:R-:W-:Y:S01]  /*3ce0*/  MOV R4, RZ ;  /* 0x000000ff00047202 */ /* 0x001fe20000000f00 */
[----:B-1----:R-:W-:-:S04]  /*3cf0*/  IMAD R7, R7, R5, RZ ;  /* 0x0000000507077224 */ /* 0x002fc800078e02ff */
[----:B------:R-:W-:-:S06]  /*3d00*/  IMAD.HI.U32 R7, R5, R7, R4 ;  /* 0x0000000705077227 */ /* 0x000fcc00078e0004 */
[----:B------:R-:W-:-:S04]  /*3d10*/  IMAD.HI.U32 R7, R7, UR10, RZ ;  /* 0x0000000a07077c27 */ /* 0x000fc8000f8e00ff */
[----:B------:R-:W-:-:S04]  /*3d20*/  IMAD.MOV R5, RZ, RZ, -R7 ;  /* 0x000000ffff057224 */ /* 0x000fc800078e0a07 */
[----:B------:R-:W-:-:S05]  /*3d30*/  IMAD R5, R18, R5, UR10 ;  /* 0x0000000a12057e24 */ /* 0x000fca000f8e0205 */
        /* <DEDUP_REMOVED lines=8> */
.L_x_25362:
[----:B------:R-:W-:Y:S01]  /*3dc0*/  IMAD.MOV.U32 R26, RZ, RZ, R18 ;  /* 0x000000ffff1a7224 */ /* 0x000fe200078e0012 */
[----:B------:R-:W-:Y:S02]  /*3dd0*/  MOV R27, R19 ;  /* 0x00000013001b7202 */ /* 0x000fe40000000f00 */
[----:B------:R-:W-:-:S07]  /*3de0*/  MOV R4, 0x3e00 ;  /* 0x00003e0000047802 */ /* 0x000fce0000000f00 */
[----:B-----5:R-:W-:Y:S05]  /*3df0*/  CALL.REL.NOINC `($__internal_34_$__cuda_sm20_div_s64) ;  /* 0x00000020000c7944 */ /* 0x020fea0003c00000 */
[----:B------:R-:W-:Y:S02]  /*3e00*/  IMAD.MOV.U32 R18, RZ, RZ, R6 ;  /* 0x000000ffff127224 */ /* 0x000fe400078e0006 */
[----:B------:R-:W-:-:S07]  /*3e10*/  IMAD.MOV.U32 R19, RZ, RZ, R7 ;  /* 0x000000ffff137224 */ /* 0x000fce00078e0007 */
.L_x_25361:
[----:B------:R-:W-:Y:S05]  /*3e20*/  BSYNC.RECONVERGENT B0 ;  /* 0x0000000000007941 */ /* 0x000fea0003800200 */
.L_x_25356:
        /* <DEDUP_REMOVED lines=19> */
[----:B------:R-:W-:-:S04]  /*3f60*/  IMAD.HI.U32 R5, R5, R7, R4 ;  /* 0x0000000705057227 */ /* 0x000fc800078e0004 */
[----:B------:R-:W-:Y:S02]  /*3f70*/  IMAD.MOV.U32 R7, RZ, RZ, RZ ;  /* 0x000000ffff077224 */ /* 0x000fe400078e00ff */
        /* <DEDUP_REMOVED lines=14> */
.L_x_25366:
[----:B------:R-:W-:Y:S01]  /*4060*/  MOV R26, R20 ;  /* 0x00000014001a7202 */ /* 0x000fe20000000f00 */
[----:B------:R-:W-:Y:S01]  /*4070*/  IMAD.MOV.U32 R27, RZ, RZ, R21 ;  /* 0x000000ffff1b7224 */ /* 0x000fe200078e0015 */
        /* <DEDUP_REMOVED lines=11> */
.L_x_25367:
[----:B------:R-:W-:Y:S05]  /*4130*/  BSYNC.RECONVERGENT B1 ;  /* 0x0000000000017941 */ /* 0x000fea0003800200 */
.L_x_25365:
[----:B------:R-:W-:-:S04]  /*4140*/  SEL R21, RZ, 0xffffffff, !P0 ;  /* 0xffffffffff157807 */ /* 0x000fc80004000000 */
[----:B------:R-:W-:-:S04]  /*4150*/  IADD3 R20, P0, PT, R6, R21, RZ ;  /* 0x0000001506147210 */ /* 0x000fc80007f1e0ff */
[----:B------:R-:W-:Y:S01]  /*4160*/  IADD3.X R21, PT, PT, R7, R21, RZ, P0, !PT ;  /* 0x0000001507157210 */ /* 0x000fe200007fe4ff */
[----:B------:R-:W-:Y:S08]  /*4170*/  BRA `(.L_x_25368) ;  /* 0x0000000000787947 */ /* 0x000ff00003800000 */
.L_x_25364:
        /* <DEDUP_REMOVED lines=24> */
.L_x_25369:
[----:B------:R-:W-:Y:S01]  /*4300*/  IMAD.MOV.U32 R26, RZ, RZ, R20 ;  /* 0x000000ffff1a7224 */ /* 0x000fe200078e0014 */
[----:B------:R-:W-:Y:S01]  /*4310*/  MOV R4, 0x4340 ;  /* 0x0000434000047802 */ /* 0x000fe20000000f00 */
[----:B------:R-:W-:-:S07]  /*4320*/  IMAD.MOV.U32 R27, RZ, RZ, R21 ;  /* 0x000000ffff1b7224 */ /* 0x000fce00078e0015 */
[----:B------:R-:W-:Y:S05]  /*4330*/  CALL.REL.NOINC `($__internal_34_$__cuda_sm20_div_s64) ;  /* 0x0000001800bc7944 */ /* 0x000fea0003c00000 */
[----:B------:R-:W-:Y:S01]  /*4340*/  MOV R20, R6 ;  /* 0x0000000600147202 */ /* 0x000fe20000000f00 */
[----:B------:R-:W-:-:S07]  /*4350*/  IMAD.MOV.U32 R21, RZ, RZ, R7 ;  /* 0x000000ffff157224 */ /* 0x000fce00078e0007 */
.L_x_25368:
[----:B------:R-:W-:Y:S05]  /*4360*/  BSYNC.RECONVERGENT B0 ;  /* 0x0000000000007941 */ /* 0x000fea0003800200 */
.L_x_25363:
        /* <DEDUP_REMOVED lines=19> */
[----:B------:R-:W-:-:S04]  /*44a0*/  IMAD.HI.U32 R5, R5, R7, R4 ;  /* 0x0000000705057227 */ /* 0x000fc800078e0004 */
[----:B------:R-:W-:Y:S02]  /*44b0*/  IMAD.MOV.U32 R7, RZ, RZ, RZ ;  /* 0x000000ffff077224 */ /* 0x000fe400078e00ff */
        /* <DEDUP_REMOVED lines=9> */
[----:B------:R-:W-:-:S04]  /*4550*/  IMAD.MOV R3, RZ, RZ, -R6 ;  /* 0x000000ffff037224 */ /* 0x000fc800078e0a06 */
[----:B------:R-:W-:-:S05]  /*4560*/  IMAD R22, R22, R3, UR10 ;  /* 0x0000000a16167e24 */ /* 0x000fca000f8e0203 */
[----:B------:R-:W-:-:S04]  /*4570*/  ISETP.NE.U32.AND P0, PT, R22, RZ, PT ;  /* 0x000000ff1600720c */ /* 0x000fc80003f05070 */
[----:B------:R-:W-:Y:S01]  /*4580*/  ISETP.NE.AND.EX P0, PT, RZ, RZ, PT, P0 ;  /* 0x000000ffff00720c */ /* 0x000fe20003f05300 */
[----:B------:R-:W-:-:S12]  /*4590*/  BRA `(.L_x_25374) ;  /* 0x0000000000347947 */ /* 0x000fd80003800000 */
.L_x_25373:
        /* <DEDUP_REMOVED lines=13> */
.L_x_25374:
[----:B------:R-:W-:Y:S05]  /*4670*/  BSYNC.RECONVERGENT B1 ;  /* 0x0000000000017941 */ /* 0x000fea0003800200 */
.L_x_25372:
[----:B------:R-:W-:-:S04]  /*4680*/  SEL R23, RZ, 0xffffffff, !P0 ;  /* 0xffffffffff177807 */ /* 0x000fc80004000000 */
[----:B------:R-:W-:-:S05]  /*4690*/  IADD3 R22, P0, PT, R6, R23, RZ ;  /* 0x0000001706167210 */ /* 0x000fca0007f1e0ff */
[----:B------:R-:W-:Y:S01]  /*46a0*/  IMAD.X R23, R7, 0x1, R23, P0 ;  /* 0x0000000107177824 */ /* 0x000fe200000e0617 */
[----:B------:R-:W-:Y:S07]  /*46b0*/  BRA `(.L_x_25375) ;  /* 0x0000000000787947 */ /* 0x000fee0003800000 */
.L_x_25371:
[----:B------:R-:W-:-:S04]  /*46c0*/  LOP3.LUT R3, R23, UR11, RZ, 0xfc, !PT ;  /* 0x0000000b17037c12 */ /* 0x000fc8000f8efcff */
[----:B------:R-:W-:-:S13]  /*46d0*/  ISETP.NE.U32.AND P0, PT, R3, RZ, PT ;  /* 0x000000ff0300720c */ /* 0x000fda0003f05070 */
[----:B------:R-:W-:Y:S05]  /*46e0*/  @P0 BRA `(.L_x_25376) ;  /* 0x0000000000540947 */ /* 0x000fea0003800000 */
[----:B------:R-:W0:Y:S01]  /*46f0*/  I2F.U32.RP R3, R22 ;  /* 0x0000001600037306 */ /* 0x000e220000209000 */
[----:B------:R-:W-:Y:S01]  /*4700*/  IMAD.MOV R7, RZ, RZ, -R22 ;  /* 0x000000ffff077224 */ /* 0x000fe200078e0a16 */
[----:B------:R-:W-:Y:S01]  /*4710*/  ISETP.NE.U32.AND P2, PT, R22, RZ, PT ;  /* 0x000000ff1600720c */ /* 0x000fe20003f45070 */
[----:B------:R-:W-:-:S05]  /*4720*/  HFMA2 R23, -RZ, RZ, 0, 0 ;  /* 0x00000000ff177431 */ /* 0x000fca00000001ff */
[----:B0-----:R-:W0:Y:S02]  /*4730*/  MUFU.RCP R3, R3 ;  /* 0x0000000300037308 */ /* 0x001e240000001000 */
[----:B0-----:R-:W-:-:S06]  /*4740*/  IADD3 R4, PT, PT, R3, 0xffffffe, RZ ;  /* 0x0ffffffe03047810 */ /* 0x001fcc0007ffe0ff */
        /* <DEDUP_REMOVED lines=13> */
[----:B------:R-:W-:Y:S01]  /*4820*/  IMAD.MOV.U32 R22, RZ, RZ, R7 ;  /* 0x000000ffff167224 */ /* 0x000fe200078e0007 */
[----:B------:R-:W-:Y:S06]  /*4830*/  BRA `(.L_x_25375) ;  /* 0x0000000000187947 */ /* 0x000fec0003800000 */
.L_x_25376:
[----:B------:R-:W-:Y:S01]  /*4840*/  IMAD.MOV.U32 R26, RZ, RZ, R22 ;  /* 0x000000ffff1a7224 */ /* 0x000fe200078e0016 */
[----:B------:R-:W-:Y:S01]  /*4850*/  MOV R4, 0x4880 ;  /* 0x0000488000047802 */ /* 0x000fe20000000f00 */
[----:B------:R-:W-:-:S07]  /*4860*/  IMAD.MOV.U32 R27, RZ, RZ, R23 ;  /* 0x000000ffff1b7224 */ /* 0x000fce00078e0017 */
[----:B------:R-:W-:Y:S05]  /*4870*/  CALL.REL.NOINC `($__internal_34_$__cuda_sm20_div_s64) ;  /* 0x00000014006c7944 */ /* 0x000fea0003c00000 */
[----:B------:R-:W-:Y:S01]  /*4880*/  IMAD.MOV.U32 R22, RZ, RZ, R6 ;  /* 0x000000ffff167224 */ /* 0x000fe200078e0006 */
[----:B------:R-:W-:-:S07]  /*4890*/  MOV R23, R7 ;  /* 0x0000000700177202 */ /* 0x000fce0000000f00 */
.L_x_25375:
[----:B------:R-:W-:Y:S05]  /*48a0*/  BSYNC.RECONVERGENT B0 ;  /* 0x0000000000007941 */ /* 0x000fea0003800200 */
.L_x_25370:
        /* <DEDUP_REMOVED lines=35> */
.L_x_25380:
        /* <DEDUP_REMOVED lines=13> */
.L_x_25381:
[----:B------:R-:W-:Y:S05]  /*4bb0*/  BSYNC.RECONVERGENT B1 ;  /* 0x0000000000017941 */ /* 0x000fea0003800200 */
.L_x_25379:
[----:B------:R-:W-:-:S04]  /*4bc0*/  SEL R9, RZ, 0xffffffff, !P0 ;  /* 0xffffffffff097807 */ /* 0x000fc80004000000 */
[----:B------:R-:W-:-:S05]  /*4bd0*/  IADD3 R8, P0, PT, R6, R9, RZ ;  /* 0x0000000906087210 */ /* 0x000fca0007f1e0ff */
[----:B------:R-:W-:Y:S01]  /*4be0*/  IMAD.X R9, R7, 0x1, R9, P0 ;  /* 0x0000000107097824 */ /* 0x000fe200000e0609 */
[----:B------:R-:W-:Y:S07]  /*4bf0*/  BRA `(.L_x_25382) ;  /* 0x0000000000787947 */ /* 0x000fee0003800000 */
.L_x_25378:
        /* <DEDUP_REMOVED lines=24> */
.L_x_25383:
[----:B------:R-:W-:Y:S01]  /*4d80*/  MOV R26, R8 ;  /* 0x00000008001a7202 */ /* 0x000fe20000000f00 */
[----:B------:R-:W-:Y:S01]  /*4d90*/  IMAD.MOV.U32 R27, RZ, RZ, R9 ;  /* 0x000000ffff1b7224 */ /* 0x000fe200078e0009 */
[----:B------:R-:W-:-:S07]  /*4da0*/  MOV R4, 0x4dc0 ;  /* 0x00004dc000047802 */ /* 0x000fce0000000f00 */
[----:B------:R-:W-:Y:S05]  /*4db0*/  CALL.REL.NOINC `($__internal_34_$__cuda_sm20_div_s64) ;  /* 0x00000010001c7944 */ /* 0x000fea0003c00000 */
[----:B------:R-:W-:Y:S02]  /*4dc0*/  IMAD.MOV.U32 R8, RZ, RZ, R6 ;  /* 0x000000ffff087224 */ /* 0x000fe400078e0006 */
[----:B------:R-:W-:-:S07]  /*4dd0*/  IMAD.MOV.U32 R9, RZ, RZ, R7 ;  /* 0x000000ffff097224 */ /* 0x000fce00078e0007 */
.L_x_25382:
[----:B------:R-:W-:Y:S05]  /*4de0*/  BSYNC.RECONVERGENT B0 ;  /* 0x0000000000007941 */ /* 0x000fea0003800200 */
.L_x_25377:
        /* <DEDUP_REMOVED lines=35> */
.L_x_25387:
[----:B------:R-:W-:Y:S01]  /*5020*/  IMAD.MOV.U32 R26, RZ, RZ, R10 ;  /* 0x000000ffff1a7224 */ /* 0x000fe200078e000a */
[----:B------:R-:W-:Y:S01]  /*5030*/  MOV R4, 0x5060 ;  /* 0x0000506000047802 */ /* 0x000fe20000000f00 */
[----:B------:R-:W-:-:S07]  /*5040*/  IMAD.MOV.U32 R27, RZ, RZ, R11 ;  /* 0x000000ffff1b7224 */ /* 0x000fce00078e000b */
[----:B------:R-:W-:Y:S05]  /*5050*/  CALL.REL.NOINC `($__internal_34_$__cuda_sm20_div_s64) ;  /* 0x0000000c00747944 */ /* 0x000fea0003c00000 */
        /* <DEDUP_REMOVED lines=9> */
.L_x_25388:
[----:B------:R-:W-:Y:S05]  /*50f0*/  BSYNC.RECONVERGENT B1 ;  /* 0x0000000000017941 */ /* 0x000fea0003800200 */
.L_x_25386:
[----:B------:R-:W-:-:S04]  /*5100*/  SEL R11, RZ, 0xffffffff, !P0 ;  /* 0xffffffffff0b7807 */ /* 0x000fc80004000000 */
[----:B------:R-:W-:-:S05]  /*5110*/  IADD3 R10, P0, PT, R6, R11, RZ ;  /* 0x0000000b060a7210 */ /* 0x000fca0007f1e0ff */
[----:B------:R-:W-:Y:S01]  /*5120*/  IMAD.X R11, R7, 0x1, R11, P0 ;  /* 0x00000001070b7824 */ /* 0x000fe200000e060b */
[----:B------:R-:W-:Y:S07]  /*5130*/  BRA `(.L_x_25389) ;  /* 0x0000000000787947 */ /* 0x000fee0003800000 */
.L_x_25385:
        /* <DEDUP_REMOVED lines=24> */
.L_x_25390:
[----:B------:R-:W-:Y:S01]  /*52c0*/  IMAD.MOV.U32 R26, RZ, RZ, R10 ;  /* 0x000000ffff1a7224 */ /* 0x000fe200078e000a */
[----:B------:R-:W-:Y:S02]  /*52d0*/  MOV R27, R11 ;  /* 0x0000000b001b7202 */ /* 0x000fe40000000f00 */
[----:B------:R-:W-:-:S07]  /*52e0*/  MOV R4, 0x5300 ;  /* 0x0000530000047802 */ /* 0x000fce0000000f00 */
[----:B------:R-:W-:Y:S05]  /*52f0*/  CALL.REL.NOINC `($__internal_34_$__cuda_sm20_div_s64) ;  /* 0x0000000800cc7944 */ /* 0x000fea0003c00000 */
[----:B------:R-:W-:Y:S02]  /*5300*/  IMAD.MOV.U32 R10, RZ, RZ, R6 ;  /* 0x000000ffff0a7224 */ /* 0x000fe400078e0006 */
[----:B------:R-:W-:-:S07]  /*5310*/  IMAD.MOV.U32 R11, RZ, RZ, R7 ;  /* 0x000000ffff0b7224 */ /* 0x000fce00078e0007 */
.L_x_25389:
[----:B------:R-:W-:Y:S05]  /*5320*/  BSYNC.RECONVERGENT B0 ;  /* 0x0000000000007941 */ /* 0x000fea0003800200 */
.L_x_25384:
        /* <DEDUP_REMOVED lines=35> */
.L_x_25394:
        /* <DEDUP_REMOVED lines=13> */
.L_x_25395:
[----:B------:R-:W-:Y:S05]  /*5630*/  BSYNC.RECONVERGENT B1 ;  /* 0x0000000000017941 */ /* 0x000fea0003800200 */
.L_x_25393:
[----:B------:R-:W-:-:S04]  /*5640*/  SEL R13, RZ, 0xffffffff, !P0 ;  /* 0xffffffffff0d7807 */ /* 0x000fc80004000000 */
[----:B------:R-:W-:-:S04]  /*5650*/  IADD3 R12, P0, PT, R6, R13, RZ ;  /* 0x0000000d060c7210 */ /* 0x000fc80007f1e0ff */
[----:B------:R-:W-:Y:S01]  /*5660*/  IADD3.X R13, PT, PT, R7, R13, RZ, P0, !PT ;  /* 0x0000000d070d7210 */ /* 0x000fe200007fe4ff */
[----:B------:R-:W-:Y:S08]  /*5670*/  BRA `(.L_x_25396) ;  /* 0x0000000000787947 */ /* 0x000ff00003800000 */
.L_x_25392:
[----:B------:R-:W-:-:S04]  /*5680*/  LOP3.LUT R3, R13, UR11, RZ, 0xfc, !PT ;  /* 0x0000000b0d037c12 */ /* 0x000fc8000f8efcff */
        /* <DEDUP_REMOVED lines=23> */
.L_x_25397:
[----:B------:R-:W-:Y:S01]  /*5800*/  IMAD.MOV.U32 R26, RZ, RZ, R12 ;  /* 0x000000ffff1a7224 */ /* 0x000fe200078e000c */
[----:B------:R-:W-:Y:S01]  /*5810*/  MOV R4, 0x5840 ;  /* 0x0000584000047802 */ /* 0x000fe20000000f00 */
[----:B------:R-:W-:-:S07]  /*5820*/  IMAD.MOV.U32 R27, RZ, RZ, R13 ;  /* 0x000000ffff1b7224 */ /* 0x000fce00078e000d */
[----:B------:R-:W-:Y:S05]  /*5830*/  CALL.REL.NOINC `($__internal_34_$__cuda_sm20_div_s64) ;  /* 0x00000004007c7944 */ /* 0x000fea0003c00000 */
[----:B------:R-:W-:Y:S01]  /*5840*/  MOV R12, R6 ;  /* 0x00000006000c7202 */ /* 0x000fe20000000f00 */
[----:B------:R-:W-:-:S07]  /*5850*/  IMAD.MOV.U32 R13, RZ, RZ, R7 ;  /* 0x000000ffff0d7224 */ /* 0x000fce00078e0007 */
.L_x_25396:
[----:B------:R-:W-:Y:S05]  /*5860*/  BSYNC.RECONVERGENT B0 ;  /* 0x0000000000007941 */ /* 0x000fea0003800200 */
.L_x_25391:
        /* <DEDUP_REMOVED lines=35> */
.L_x_25401:
        /* <DEDUP_REMOVED lines=13> */
.L_x_25402:
[----:B------:R-:W-:Y:S05]  /*5b70*/  BSYNC.RECONVERGENT B1 ;  /* 0x0000000000017941 */ /* 0x000fea0003800200 */
.L_x_25400:
[----:B------:R-:W-:-:S04]  /*5b80*/  SEL R15, RZ, 0xffffffff, !P0 ;  /* 0xffffffffff0f7807 */ /* 0x000fc80004000000 */
[----:B------:R-:W-:-:S04]  /*5b90*/  IADD3 R14, P0, PT, R6, R15, RZ ;  /* 0x0000000f060e7210 */ /* 0x000fc80007f1e0ff */
[----:B------:R-:W-:Y:S01]  /*5ba0*/  IADD3.X R15, PT, PT, R7, R15, RZ, P0, !PT ;  /* 0x0000000f070f7210 */ /* 0x000fe200007fe4ff */
[----:B------:R-:W-:Y:S08]  /*5bb0*/  BRA `(.L_x_25403) ;  /* 0x0000000000787947 */ /* 0x000ff00003800000 */
.L_x_25399:
        /* <DEDUP_REMOVED lines=24> */
.L_x_25404:
[----:B------:R-:W-:Y:S01]  /*5d40*/  IMAD.MOV.U32 R26, RZ, RZ, R14 ;  /* 0x000000ffff1a7224 */ /* 0x000fe200078e000e */
[----:B------:R-:W-:Y:S01]  /*5d50*/  MOV R4, 0x5d80 ;  /* 0x00005d8000047802 */ /* 0x000fe20000000f00 */
[----:B------:R-:W-:-:S07]  /*5d60*/  IMAD.MOV.U32 R27, RZ, RZ, R15 ;  /* 0x000000ffff1b7224 */ /* 0x000fce00078e000f */
[----:B------:R-:W-:Y:S05]  /*5d70*/  CALL.REL.NOINC `($__internal_34_$__cuda_sm20_div_s64) ;  /* 0x00000000002c7944 */ /* 0x000fea0003c00000 */
[----:B------:R-:W-:Y:S01]  /*5d80*/  MOV R14, R6 ;  /* 0x00000006000e7202 */ /* 0x000fe20000000f00 */
[----:B------:R-:W-:-:S07]  /*5d90*/  IMAD.MOV.U32 R15, RZ, RZ, R7 ;  /* 0x000000ffff0f7224 */ /* 0x000fce00078e0007 */
.L_x_25403:
[----:B------:R-:W-:Y:S05]  /*5da0*/  BSYNC.RECONVERGENT B0 ;  /* 0x0000000000007941 */ /* 0x000fea0003800200 */
.L_x_25398:
        /* <DEDUP_REMOVED lines=8> */
        .weak           $__internal_34_$__cuda_sm20_div_s64
        .type           $__internal_34_$__cuda_sm20_div_s64,@function
        .size           $__internal_34_$__cuda_sm20_div_s64,(.L_x_32785 - $__internal_34_$__cuda_sm20_div_s64)
$__internal_34_$__cuda_sm20_div_s64:
[-C--:B------:R-:W-:Y:S01]  /*5e30*/  IADD3 R25, P1, PT, RZ, -R26.reuse, RZ ;  /* 0x8000001aff197210 */ /* 0x080fe20007f3e0ff */
[----:B------:R-:W-:Y:S01]  /*5e40*/  UIADD3 UR4, UPT, UPT, URZ, -UR8, URZ ;  /* 0x80000008ff047290 */ /* 0x000fe2000fffe0ff */
[----:B------:R-:W-:Y:S01]  /*5e50*/  ISETP.GE.AND P0, PT, R27, RZ, PT ;  /* 0x000000ff1b00720c */ /* 0x000fe20003f06270 */
[----:B------:R-:W-:Y:S02]  /*5e60*/  UISETP.GE.AND UP2, UPT, UR9, URZ, UPT ;  /* 0x000000ff0900728c */ /* 0x000fe4000bf46270 */
[----:B------:R-:W-:Y:S01]  /*5e70*/  IMAD.X R6, RZ, RZ, ~R27, P1 ;  /* 0x000000ffff067224 */ /* 0x000fe200008e0e1b */
[----:B------:R-:W-:Y:S01]  /*5e80*/  SEL R24, R25, R26, !P0 ;  /* 0x0000001a19187207 */ /* 0x000fe20004000000 */
[----:B------:R-:W-:Y:S02]  /*5e90*/  UIADD3 URZ, UP1, UPT, URZ, -UR8, URZ ;  /* 0x80000008ffff7290 */ /* 0x000fe4000ff3e0ff */
[----:B------:R-:W-:Y:S01]  /*5ea0*/  USEL UR5, UR4, UR8, !UP2 ;  /* 0x0000000804057287 */ /* 0x000fe2000d000000 */
[----:B------:R-:W-:Y:S01]  /*5eb0*/  SEL R25, R6, R27, !P0 ;  /* 0x0000001b06197207 */ /* 0x000fe20004000000 */
[----:B------:R-:W-:-:S02]  /*5ec0*/  UISETP.GE.AND UP0, UPT, UR9, URZ, UPT ;  /* 0x000000ff0900728c */ /* 0x000fc4000bf06270 */
[----:B------:R-:W-:Y:S01]  /*5ed0*/  UIADD3.X UR4, UPT, UPT, URZ, ~UR9, URZ, UP1, !UPT ;  /* 0x80000009ff047290 */ /* 0x000fe20008ffe4ff */
[----:B------:R-:W0:Y:S03]  /*5ee0*/  I2F.U64.RP R6, R24 ;  /* 0x0000001800067312 */ /* 0x000e260000309000 */
[----:B------:R-:W-:Y:S01]  /*5ef0*/  USEL UR4, UR4, UR9, !UP0 ;  /* 0x0000000904047287 */ /* 0x000fe2000c000000 */
[----:B0-----:R-:W0:Y:S02]  /*5f00*/  MUFU.RCP R7, R6 ;  /* 0x0000000600077308 */ /* 0x001e240000001000 */
[----:B0-----:R-:W-:-:S15]  /*5f10*/  IADD3 R7, PT, PT, R7, 0x1ffffffe, RZ ;  /* 0x1ffffffe07077810 */ /* 0x001fde0007ffe0ff */
[----:B------:R-:W-:-:S15]  /*5f20*/  NOP ;  /* 0x0000000000007918 */ /* 0x000fde0000000000 */
[----:B------:R-:W-:-:S15]  /*5f30*/  NOP ;  /* 0x0000000000007918 */ /* 0x000fde0000000000 */
[----:B------:R-:W-:-:S13]  /*5f40*/  NOP ;  /* 0x0000000000007918 */ /* 0x000fda0000000000 */
[----:B------:R-:W0:Y:S02]  /*5f50*/  F2I.U64.TRUNC R28, R7 ;  /* 0x00000007001c7311 */ /* 0x000e24000020d800 */
[----:B0-----:R-:W-:-:S04]  /*5f60*/  IMAD.WIDE.U32 R34, R28, R24, RZ ;  /* 0x000000181c227225 */ /* 0x001fc800078e00ff */
[----:B------:R-:W-:Y:S02]  /*5f70*/  HFMA2 R7, -RZ, RZ, 0, 0 ;  /* 0x00000000ff077431 */ /* 0x000fe400000001ff */
        /* <DEDUP_REMOVED lines=36> */
[----:B------:R-:W-:-:S03]  /*61c0*/  IMAD R5, R6, R25, R29 ;  /* 0x0000001906057224 */ /* 0x000fc600078e021d */
[-C--:B------:R-:W-:Y:S01]  /*61d0*/  ISETP.GE.U32.AND P0, PT, R7, R24.reuse, PT ;  /* 0x000000180700720c */ /* 0x080fe20003f06070 */
[-C--:B------:R-:W-:Y:S01]  /*61e0*/  IMAD R5, R3, R24.reuse, R5 ;  /* 0x0000001803057224 */ /* 0x080fe200078e0205 */
[----:B------:R-:W-:-:S04]  /*61f0*/  IADD3 R28, P2, PT, R7, -R24, RZ ;  /* 0x80000018071c7210 */ /* 0x000fc80007f5e0ff */
[----:B------:R-:W-:-:S04]  /*6200*/  IADD3.X R5, PT, PT, ~R5, UR4, RZ, P1, !PT ;  /* 0x0000000405057c10 */ /* 0x000fc80008ffe5ff */
[----:B------:R-:W-:-:S04]  /*6210*/  ISETP.GE.U32.AND.EX P0, PT, R5, R25, PT, P0 ;  /* 0x000000190500720c */ /* 0x000fc80003f06100 */
[----:B------:R-:W-:Y:S02]  /*6220*/  SEL R29, R28, R7, P0 ;  /* 0x000000071c1d7207 */ /* 0x000fe40000000000 */
[----:B------:R-:W-:Y:S02]  /*6230*/  IADD3 R7, P3, PT, R6, 0x1, RZ ;  /* 0x0000000106077810 */ /* 0x000fe40007f7e0ff */
[----:B------:R-:W-:Y:S02]  /*6240*/  ISETP.GE.U32.AND P1, PT, R29, R24, PT ;  /* 0x000000181d00720c */ /* 0x000fe40003f26070 */
[----:B------:R-:W-:Y:S01]  /*6250*/  SEL R7, R7, R6, P0 ;  /* 0x0000000607077207 */ /* 0x000fe20000000000 */
[----:B------:R-:W-:Y:S01]  /*6260*/  IMAD.X R6, RZ, RZ, R3, P3 ;  /* 0x000000ffff067224 */ /* 0x000fe200018e0603 */
[----:B------:R-:W-:Y:S02]  /*6270*/  IADD3.X R24, PT, PT, R5, ~R25, RZ, P2, !PT ;  /* 0x8000001905187210 */ /* 0x000fe400017fe4ff */
[----:B------:R-:W-:-:S02]  /*6280*/  IADD3 R28, P2, PT, R7, 0x1, RZ ;  /* 0x00000001071c7810 */ /* 0x000fc40007f5e0ff */
[----:B------:R-:W-:Y:S02]  /*6290*/  SEL R24, R24, R5, P0 ;  /* 0x0000000518187207 */ /* 0x000fe40000000000 */
[----:B------:R-:W-:Y:S02]  /*62a0*/  SEL R6, R6, R3, P0 ;  /* 0x0000000306067207 */ /* 0x000fe40000000000 */
[----:B------:R-:W-:Y:S02]  /*62b0*/  ISETP.GE.U32.AND.EX P0, PT, R24, R25, PT, P1 ;  /* 0x000000191800720c */ /* 0x000fe40003f06110 */
[----:B------:R-:W-:Y:S01]  /*62c0*/  LOP3.LUT R5, R27, UR9, RZ, 0x3c, !PT ;  /* 0x000000091b057c12 */ /* 0x000fe2000f8e3cff */
[----:B------:R-:W-:Y:S01]  /*62d0*/  IMAD.X R3, RZ, RZ, R6, P2 ;  /* 0x000000ffff037224 */ /* 0x000fe200010e0606 */
[----:B------:R-:W-:Y:S02]  /*62e0*/  SEL R28, R28, R7, P0 ;  /* 0x000000071c1c7207 */ /* 0x000fe40000000000 */
[----:B------:R-:W-:-:S02]  /*62f0*/  ISETP.GE.AND P1, PT, R5, RZ, PT ;  /* 0x000000ff0500720c */ /* 0x000fc40003f26270 */
[----:B------:R-:W-:Y:S02]  /*6300*/  SEL R6, R3, R6, P0 ;  /* 0x0000000603067207 */ /* 0x000fe40000000000 */
[----:B------:R-:W-:Y:S02]  /*6310*/  IADD3 R3, P2, PT, RZ, -R28, RZ ;  /* 0x8000001cff037210 */ /* 0x000fe40007f5e0ff */
[----:B------:R-:W-:Y:S02]  /*6320*/  ISETP.NE.U32.AND P0, PT, R26, RZ, PT ;  /* 0x000000ff1a00720c */ /* 0x000fe40003f05070 */
[-C--:B------:R-:W-:Y:S02]  /*6330*/  IADD3.X R5, PT, PT, RZ, ~R6.reuse, RZ, P2, !PT ;  /* 0x80000006ff057210 */ /* 0x080fe400017fe4ff */
[----:B------:R-:W-:Y:S02]  /*6340*/  ISETP.NE.AND.EX P0, PT, R27, RZ, PT, P0 ;  /* 0x000000ff1b00720c */ /* 0x000fe40003f05300 */
[----:B------:R-:W-:-:S02]  /*6350*/  SEL R5, R5, R6, !P1 ;  /* 0x0000000605057207 */ /* 0x000fc40004800000 */
[----:B------:R-:W-:Y:S02]  /*6360*/  SEL R3, R3, R28, !P1 ;  /* 0x0000001c03037207 */ /* 0x000fe40004800000 */
[----:B------:R-:W-:Y:S01]  /*6370*/  SEL R7, R5, 0xffffffff, P0 ;  /* 0xffffffff05077807 */ /* 0x000fe20000000000 */
[----:B------:R-:W-:Y:S01]  /*6380*/  IMAD.MOV.U32 R5, RZ, RZ, 0x0 ;  /* 0x00000000ff057424 */ /* 0x000fe200078e00ff */
[----:B------:R-:W-:-:S03]  /*6390*/  SEL R6, R3, 0xffffffff, P0 ;  /* 0xffffffff03067807 */ /* 0x000fc60000000000 */
[----:B------:R-:W-:Y:S05]  /*63a0*/  RET.REL.NODEC R4 `(_ZN2at6native29vectorized_elementwise_kernelILi2ENS0_13AUnaryFunctorIlllZZZNS0_15binary_internal21div_floor_kernel_cudaERNS_18TensorIteratorBaseEENKUlvE_clEvENKUlvE2_clEvEUlllE_EESt5arrayIPcLm2EEEEviT0_T1_) ;  /* 0xffffff9c04147950 */ /* 0x000fea0003c3ffff */
.L_x_25405:
        /* <DEDUP_REMOVED lines=13> */
.L_x_32785:


//--------------------- .text._ZN2at6native29vectorized_elementwise_kernelILi4ENS0_13AUnaryFunctorIlllZZZNS0_15binary_internal21div_floor_kernel_cudaERNS_18TensorIteratorBaseEENKUlvE_clEvENKUlvE2_clEvEUlllE_EESt5arrayIPcLm2EEEEviT0_T1_ --------------------------
	.section	.text._ZN2at6native29vectorized_elementwise_kernelILi4ENS0_13AUnaryFunctorIlllZZZNS0_15binary_internal21div_floor_kernel_cudaERNS_18TensorIteratorBaseEENKUlvE_clEvENKUlvE2_clEvEUlllE_EESt5arrayIPcLm2EEEEviT0_T1_,"ax",@progbits
	.align	128
        .global         _ZN2at6native29vectorized_elementwise_kernelILi4ENS0_13AUnaryFunctorIlllZZZNS0_15binary_internal21div_floor_kernel_cudaERNS_18TensorIteratorBaseEENKUlvE_clEvENKUlvE2_clEvEUlllE_EESt5arrayIPcLm2EEEEviT0_T1_
        .type           _ZN2at6native29vectorized_elementwise_kernelILi4ENS0_13AUnaryFunctorIlllZZZNS0_15binary_internal21div_floor_kernel_cudaERNS_18TensorIteratorBaseEENKUlvE_clEvENKUlvE2_clEvEUlllE_EESt5arrayIPcLm2EEEEviT0_T1_,@function
        .size           _ZN2at6native29vectorized_elementwise_kernelILi4ENS0_13AUnaryFunctorIlllZZZNS0_15binary_internal21div_floor_kernel_cudaERNS_18TensorIteratorBaseEENKUlvE_clEvENKUlvE2_clEvEUlllE_EESt5arrayIPcLm2EEEEviT0_T1_,(.L_x_32786 - _ZN2at6native29vectorized_elementwise_kernelILi4ENS0_13AUnaryFunctorIlllZZZNS0_15binary_internal21div_floor_kernel_cudaERNS_18TensorIteratorBaseEENKUlvE_clEvENKUlvE2_clEvEUlllE_EESt5arrayIPcLm2EEEEviT0_T1_)
        .other          _ZN2at6native29vectorized_elementwise_kernelILi4ENS0_13AUnaryFunctorIlllZZZNS0_15binary_internal21div_floor_kernel_cudaERNS_18TensorIteratorBaseEENKUlvE_clEvENKUlvE2_clEvEUlllE_EESt5arrayIPcLm2EEEEviT0_T1_,@"STO_CUDA_ENTRY STV_DEFAULT"
_ZN2at6native29vectorized_elementwise_kernelILi4ENS0_13AUnaryFunctorIlllZZZNS0_15binary_internal21div_floor_kernel_cudaERNS_18TensorIteratorBaseEENKUlvE_clEvENKUlvE2_clEvEUlllE_EESt5arrayIPcLm2EEEEviT0_T1_:
.text._ZN2at6native29vectorized_elementwise_kernelILi4ENS0_13AUnaryFunctorIlllZZZNS0_15binary_internal21div_floor_kernel_cudaERNS_18TensorIteratorBaseEENKUlvE_clEvENKUlvE2_clEvEUlllE_EESt5arrayIPcLm2EEEEviT0_T1_:
        /* <DEDUP_REMOVED lines=103> */
.L_x_25411:
[----:B------:R-:W-:Y:S01]  /*0670*/  IMAD.MOV.U32 R26, RZ, RZ, R12 ;  /* 0x000000ffff1a7224 */ /* 0x000fe200078e000c */
[----:B------:R-:W-:Y:S02]  /*0680*/  MOV R27, R13 ;  /* 0x0000000d001b7202 */ /* 0x000fe40000000f00 */
[----:B------:R-:W-:-:S07]  /*0690*/  MOV R4, 0x6b0 ;  /* 0x000006b000047802 */ /* 0x000fce0000000f00 */
[----:B------:R-:W-:Y:S05]  /*06a0*/  CALL.REL.NOINC `($__internal_35_$__cuda_sm20_div_s64) ;  /* 0x0000005400d07944 */ /* 0x000fea0003c00000 */
        /* <DEDUP_REMOVED lines=9> */
.L_x_25412:
[----:B------:R-:W-:Y:S05]  /*0740*/  BSYNC.RECONVERGENT B1 ;  /* 0x0000000000017941 */ /* 0x000fea0003800200 */
.L_x_25410:
[----:B------:R-:W-:-:S04]  /*0750*/  SEL R3, RZ, 0xffffffff, !P0 ;  /* 0xffffffffff037807 */ /* 0x000fc80004000000 */
[----:B------:R-:W-:-:S05]  /*0760*/  IADD3 R30, P0, PT, R6, R3, RZ ;  /* 0x00000003061e7210 */ /* 0x000fca0007f1e0ff */
[----:B------:R-:W-:Y:S01]  /*0770*/  IMAD.X R31, R7, 0x1, R3, P0 ;  /* 0x00000001071f7824 */ /* 0x000fe200000e0603 */
[----:B------:R-:W-:Y:S07]  /*0780*/  BRA `(.L_x_25408) ;  /* 0x0000000000747947 */ /* 0x000fee0003800000 */
.L_x_25409:
        /* <DEDUP_REMOVED lines=23> */
.L_x_25413:
[----:B------:R-:W-:Y:S01]  /*0900*/  MOV R26, R12 ;  /* 0x0000000c001a7202 */ /* 0x000fe20000000f00 */
[----:B------:R-:W-:Y:S01]  /*0910*/  IMAD.MOV.U32 R27, RZ, RZ, R13 ;  /* 0x000000ffff1b7224 */ /* 0x000fe200078e000d */
[----:B------:R-:W-:-:S07]  /*0920*/  MOV R4, 0x940 ;  /* 0x0000094000047802 */ /* 0x000fce0000000f00 */
[----:B------:R-:W-:Y:S05]  /*0930*/  CALL.REL.NOINC `($__internal_35_$__cuda_sm20_div_s64) ;  /* 0x00000054002c7944 */ /* 0x000fea0003c00000 */
[----:B------:R-:W-:Y:S02]  /*0940*/  IMAD.MOV.U32 R30, RZ, RZ, R6 ;  /* 0x000000ffff1e7224 */ /* 0x000fe400078e0006 */
[----:B------:R-:W-:-:S07]  /*0950*/  IMAD.MOV.U32 R31, RZ, RZ, R7 ;  /* 0x000000ffff1f7224 */ /* 0x000fce00078e0007 */
.L_x_25408:
[----:B------:R-:W-:Y:S05]  /*0960*/  BSYNC.RECONVERGENT B0 ;  /* 0x0000000000007941 */ /* 0x000fea0003800200 */
.L_x_25407:
        /* <DEDUP_REMOVED lines=38> */
.L_x_25418:
[----:B------:R-:W-:Y:S01]  /*0bd0*/  IMAD.MOV.U32 R26, RZ, RZ, R22 ;  /* 0x000000ffff1a7224 */ /* 0x000fe200078e0016 */
[----:B------:R-:W-:Y:S01]  /*0be0*/  MOV R4, 0xc10 ;  /* 0x00000c1000047802 */ /* 0x000fe20000000f00 */
[----:B------:R-:W-:-:S07]  /*0bf0*/  IMAD.MOV.U32 R27, RZ, RZ, R23 ;  /* 0x000000ffff1b7224 */ /* 0x000fce00078e0017 */
[----:B------:R-:W-:Y:S05]  /*0c00*/  CALL.REL.NOINC `($__internal_35_$__cuda_sm20_div_s64) ;  /* 0x0000005000787944 */ /* 0x000fea0003c00000 */
        /* <DEDUP_REMOVED lines=9> */
.L_x_25419:
[----:B------:R-:W-:Y:S05]  /*0ca0*/  BSYNC.RECONVERGENT B1 ;  /* 0x0000000000017941 */ /* 0x000fea0003800200 */
.L_x_25417:
[----:B------:R-:W-:-:S04]  /*0cb0*/  SEL R3, RZ, 0xffffffff, !P0 ;  /* 0xffffffffff037807 */ /* 0x000fc80004000000 */
[----:B------:R-:W-:-:S05]  /*0cc0*/  IADD3 R22, P0, PT, R6, R3, RZ ;  /* 0x0000000306167210 */ /* 0x000fca0007f1e0ff */
[----:B------:R-:W-:Y:S01]  /*0cd0*/  IMAD.X R23, R7, 0x1, R3, P0 ;  /* 0x0000000107177824 */ /* 0x000fe200000e0603 */
[----:B------:R-:W-:Y:S07]  /*0ce0*/  BRA `(.L_x_25415) ;  /* 0x0000000000787947 */ /* 0x000fee0003800000 */
.L_x_25416:
        /* <DEDUP_REMOVED lines=24> */
.L_x_25420:
[----:B------:R-:W-:Y:S01]  /*0e70*/  MOV R26, R22 ;  /* 0x00000016001a7202 */ /* 0x000fe20000000f00 */
[----:B------:R-:W-:Y:S01]  /*0e80*/  IMAD.MOV.U32 R27, RZ, RZ, R23 ;  /* 0x000000ffff1b7224 */ /* 0x000fe200078e0017 */
[----:B------:R-:W-:-:S07]  /*0e90*/  MOV R4, 0xeb0 ;  /* 0x00000eb000047802 */ /* 0x000fce0000000f00 */
[----:B------:R-:W-:Y:S05]  /*0ea0*/  CALL.REL.NOINC `($__internal_35_$__cuda_sm20_div_s64) ;  /* 0x0000004c00d07944 */ /* 0x000fea0003c00000 */
[----:B------:R-:W-:Y:S02]  /*0eb0*/  IMAD.MOV.U32 R22, RZ, RZ, R6 ;  /* 0x000000ffff167224 */ /* 0x000fe400078e0006 */
[----:B------:R-:W-:-:S07]  /*0ec0*/  IMAD.MOV.U32 R23, RZ, RZ, R7 ;  /* 0x000000ffff177224 */ /* 0x000fce00078e0007 */
.L_x_25415:
[----:B------:R-:W-:Y:S05]  /*0ed0*/  BSYNC.RECONVERGENT B0 ;  /* 0x0000000000007941 */ /* 0x000fea0003800200 */
.L_x_25414:
        /* <DEDUP_REMOVED lines=38> */
.L_x_25425:
        /* <DEDUP_REMOVED lines=13> */
.L_x_25426:
[----:B------:R-:W-:Y:S05]  /*1210*/  BSYNC.RECONVERGENT B1 ;  /* 0x0000000000017941 */ /* 0x000fea0003800200 */
.L_x_25424:
[----:B------:R-:W-:-:S04]  /*1220*/  SEL R3, RZ, 0xffffffff, !P0 ;  /* 0xffffffffff037807 */ /* 0x000fc80004000000 */
[----:B------:R-:W-:-:S05]  /*1230*/  IADD3 R20, P0, PT, R6, R3, RZ ;  /* 0x0000000306147210 */ /* 0x000fca0007f1e0ff */
[----:B------:R-:W-:Y:S01]  /*1240*/  IMAD.X R21, R7, 0x1, R3, P0 ;  /* 0x0000000107157824 */ /* 0x000fe200000e0603 */
[----:B------:R-:W-:Y:S07]  /*1250*/  BRA `(.L_x_25422) ;  /* 0x0000000000787947 */ /* 0x000fee0003800000 */
.L_x_25423:
        /* <DEDUP_REMOVED lines=24> */
.L_x_25427:
[----:B------:R-:W-:Y:S01]  /*13e0*/  MOV R26, R20 ;  /* 0x00000014001a7202 */ /* 0x000fe20000000f00 */
[----:B------:R-:W-:Y:S01]  /*13f0*/  IMAD.MOV.U32 R27, RZ, RZ, R21 ;  /* 0x000000ffff1b7224 */ /* 0x000fe200078e0015 */
[----:B------:R-:W-:-:S07]  /*1400*/  MOV R4, 0x1420 ;  /* 0x0000142000047802 */ /* 0x000fce0000000f00 */
[----:B------:R-:W-:Y:S05]  /*1410*/  CALL.REL.NOINC `($__internal_35_$__cuda_sm20_div_s64) ;  /* 0x0000004800747944 */ /* 0x000fea0003c00000 */
[----:B------:R-:W-:Y:S02]  /*1420*/  IMAD.MOV.U32 R20, RZ, RZ, R6 ;  /* 0x000000ffff147224 */ /* 0x000fe400078e0006 */
[----:B------:R-:W-:-:S07]  /*1430*/  IMAD.MOV.U32 R21, RZ, RZ, R7 ;  /* 0x000000ffff157224 */ /* 0x000fce00078e0007 */
.L_x_25422:
[----:B------:R-:W-:Y:S05]  /*1440*/  BSYNC.RECONVERGENT B0 ;  /* 0x0000000000007941 */ /* 0x000fea0003800200 */
.L_x_25421:
        /* <DEDUP_REMOVED lines=38> */
.L_x_25432:
        /* <DEDUP_REMOVED lines=13> */
.L_x_25433:
[----:B------:R-:W-:Y:S05]  /*1780*/  BSYNC.RECONVERGENT B1 ;  /* 0x0000000000017941 */ /* 0x000fea0003800200 */
.L_x_25431:
[----:B------:R-:W-:-:S04]  /*1790*/  SEL R3, RZ, 0xffffffff, !P0 ;  /* 0xffffffffff037807 */ /* 0x000fc80004000000 */
[----:B------:R-:W-:-:S05]  /*17a0*/  IADD3 R18, P0, PT, R6, R3, RZ ;  /* 0x0000000306127210 */ /* 0x000fca0007f1e0ff */
[----:B------:R-:W-:Y:S01]  /*17b0*/  IMAD.X R19, R7, 0x1, R3, P0 ;  /* 0x0000000107137824 */ /* 0x000fe200000e0603 */
[----:B------:R-:W-:Y:S07]  /*17c0*/  BRA `(.L_x_25429) ;  /* 0x0000000000787947 */ /* 0x000fee0003800000 */
.L_x_25430:
        /* <DEDUP_REMOVED lines=24> */
.L_x_25434:
[----:B------:R-:W-:Y:S01]  /*1950*/  MOV R26, R18 ;  /* 0x00000012001a7202 */ /* 0x000fe20000000f00 */
[----:B------:R-:W-:Y:S01]  /*1960*/  IMAD.MOV.U32 R27, RZ, RZ, R19 ;  /* 0x000000ffff1b7224 */ /* 0x000fe200078e0013 */
[----:B------:R-:W-:-:S07]  /*1970*/  MOV R4, 0x1990 ;  /* 0x0000199000047802 */ /* 0x000fce0000000f00 */
[----:B------:R-:W-:Y:S05]  /*1980*/  CALL.REL.NOINC `($__internal_35_$__cuda_sm20_div_s64) ;  /* 0x0000004400187944 */ /* 0x000fea0003c00000 */
[----:B------:R-:W-:Y:S02]  /*1990*/  IMAD.MOV.U32 R18, RZ, RZ, R6 ;  /* 0x000000ffff127224 */ /* 0x000fe400078e0006 */
[----:B------:R-:W-:-:S07]  /*19a0*/  IMAD.MOV.U32 R19, RZ, RZ, R7 ;  /* 0x000000ffff137224 */ /* 0x000fce00078e0007 */
.L_x_25429:
[----:B------:R-:W-:Y:S05]  /*19b0*/  BSYNC.RECONVERGENT B0 ;  /* 0x0000000000007941 */ /* 0x000fea0003800200 */
.L_x_25428:
        /* <DEDUP_REMOVED lines=38> */
.L_x_25439:
        /* <DEDUP_REMOVED lines=13> */
.L_x_25440:
[----:B------:R-:W-:Y:S05]  /*1cf0*/  BSYNC.RECONVERGENT B1 ;  /* 0x0000000000017941 */ /* 0x000fea0003800200 */
.L_x_25438:
[----:B------:R-:W-:-:S04]  /*1d00*/  SEL R3, RZ, 0xffffffff, !P0 ;  /* 0xffffffffff037807 */ /* 0x000fc80004000000 */
[----:B------:R-:W-:-:S05]  /*1d10*/  IADD3 R16, P0, PT, R6, R3, RZ ;  /* 0x0000000306107210 */ /* 0x000fca0007f1e0ff */
[----:B------:R-:W-:Y:S01]  /*1d20*/  IMAD.X R17, R7, 0x1, R3, P0 ;  /* 0x0000000107117824 */ /* 0x000fe200000e0603 */
[----:B------:R-:W-:Y:S07]  /*1d30*/  BRA `(.L_x_25436) ;  /* 0x0000000000787947 */ /* 0x000fee0003800000 */
.L_x_25437:
        /* <DEDUP_REMOVED lines=24> */
.L_x_25441:
[----:B------:R-:W-:Y:S01]  /*1ec0*/  MOV R26, R16 ;  /* 0x00000010001a7202 */ /* 0x000fe20000000f00 */
[----:B------:R-:W-:Y:S01]  /*1ed0*/  IMAD.MOV.U32 R27, RZ, RZ, R17 ;  /* 0x000000ffff1b7224 */ /* 0x000fe200078e0011 */
[----:B------:R-:W-:-:S07]  /*1ee0*/  MOV R4, 0x1f00 ;  /* 0x00001f0000047802 */ /* 0x000fce0000000f00 */
[----:B------:R-:W-:Y:S05]  /*1ef0*/  CALL.REL.NOINC `($__internal_35_$__cuda_sm20_div_s64) ;  /* 0x0000003c00bc7944 */ /* 0x000fea0003c00000 */
[----:B------:R-:W-:Y:S02]  /*1f00*/  IMAD.MOV.U32 R16, RZ, RZ, R6 ;  /* 0x000000ffff107224 */ /* 0x000fe400078e0006 */
[----:B------:R-:W-:-:S07]  /*1f10*/  IMAD.MOV.U32 R17, RZ, RZ, R7 ;  /* 0x000000ffff117224 */ /* 0x000fce00078e0007 */
.L_x_25436:
[----:B------:R-:W-:Y:S05]  /*1f20*/  BSYNC.RECONVERGENT B0 ;  /* 0x0000000000007941 */ /* 0x000fea0003800200 */
.L_x_25435:
        /* <DEDUP_REMOVED lines=38> */
.L_x_25446:
        /* <DEDUP_REMOVED lines=13> */
.L_x_25447:
[----:B------:R-:W-:Y:S05]  /*2260*/  BSYNC.RECONVERGENT B1 ;  /* 0x0000000000017941 */ /* 0x000fea0003800200 */
.L_x_25445:
[----:B------:R-:W-:-:S04]  /*2270*/  SEL R3, RZ, 0xffffffff, !P0 ;  /* 0xffffffffff037807 */ /* 0x000fc80004000000 */
[----:B------:R-:W-:-:S05]  /*2280*/  IADD3 R14, P0, PT, R6, R3, RZ ;  /* 0x00000003060e7210 */ /* 0x000fca0007f1e0ff */
[----:B------:R-:W-:Y:S01]  /*2290*/  IMAD.X R15, R7, 0x1, R3, P0 ;  /* 0x00000001070f7824 */ /* 0x000fe200000e0603 */
[----:B------:R-:W-:Y:S07]  /*22a0*/  BRA `(.L_x_25443) ;  /* 0x0000000000787947 */ /* 0x000fee0003800000 */
.L_x_25444:
        /* <DEDUP_REMOVED lines=24> */
.L_x_25448:
[----:B------:R-:W-:Y:S01]  /*2430*/  MOV R26, R14 ;  /* 0x0000000e001a7202 */ /* 0x000fe20000000f00 */
[----:B------:R-:W-:Y:S01]  /*2440*/  IMAD.MOV.U32 R27, RZ, RZ, R15 ;  /* 0x000000ffff1b7224 */ /* 0x000fe200078e000f */
[----:B------:R-:W-:-:S07]  /*2450*/  MOV R4, 0x2470 ;  /* 0x0000247000047802 */ /* 0x000fce0000000f00 */
[----:B------:R-:W-:Y:S05]  /*2460*/  CALL.REL.NOINC `($__internal_35_$__cuda_sm20_div_s64) ;  /* 0x0000003800607944 */ /* 0x000fea0003c00000 */
[----:B------:R-:W-:Y:S02]  /*2470*/  IMAD.MOV.U32 R14, RZ, RZ, R6 ;  /* 0x000000ffff0e7224 */ /* 0x000fe400078e0006 */
[----:B------:R-:W-:-:S07]  /*2480*/  IMAD.MOV.U32 R15, RZ, RZ, R7 ;  /* 0x000000ffff0f7224 */ /* 0x000fce00078e0007 */
.L_x_25443:
[----:B------:R-:W-:Y:S05]  /*2490*/  BSYNC.RECONVERGENT B0 ;  /* 0x0000000000007941 */ /* 0x000fea0003800200 */
.L_x_25442:
        /* <DEDUP_REMOVED lines=38> */
.L_x_25453:
        /* <DEDUP_REMOVED lines=13> */
.L_x_25454:
[----:B------:R-:W-:Y:S05]  /*27d0*/  BSYNC.RECONVERGENT B1 ;  /* 0x0000000000017941 */ /* 0x000fea0003800200 */
.L_x_25452:
[----:B------:R-:W-:-:S04]  /*27e0*/  SEL R3, RZ, 0xffffffff, !P0 ;  /* 0xffffffffff037807 */ /* 0x000fc80004000000 */
[----:B------:R-:W-:-:S05]  /*27f0*/  IADD3 R8, P0, PT, R6, R3, RZ ;  /* 0x0000000306087210 */ /* 0x000fca0007f1e0ff */
[----:B------:R-:W-:Y:S01]  /*2800*/  IMAD.X R9, R7, 0x1, R3, P0 ;  /* 0x0000000107097824 */ /* 0x000fe200000e0603 */
[----:B------:R-:W-:Y:S07]  /*2810*/  BRA `(.L_x_25450) ;  /* 0x0000000000787947 */ /* 0x000fee0003800000 */
.L_x_25451:
        /* <DEDUP_REMOVED lines=24> */
.L_x_25455:
[----:B------:R-:W-:Y:S01]  /*29a0*/  MOV R26, R8 ;  /* 0x00000008001a7202 */ /* 0x000fe20000000f00 */
[----:B------:R-:W-:Y:S01]  /*29b0*/  IMAD.MOV.U32 R27, RZ, RZ, R9 ;  /* 0x000000ffff1b7224 */ /* 0x000fe200078e0009 */
[----:B------:R-:W-:-:S07]  /*29c0*/  MOV R4, 0x29e0 ;  /* 0x000029e000047802 */ /* 0x000fce0000000f00 */
[----:B------:R-:W-:Y:S05]  /*29d0*/  CALL.REL.NOINC `($__internal_35_$__cuda_sm20_div_s64) ;  /* 0x0000003400047944 */ /* 0x000fea0003c00000 */
[----:B------:R-:W-:Y:S02]  /*29e0*/  IMAD.MOV.U32 R8, RZ, RZ, R6 ;  /* 0x000000ffff087224 */ /* 0x000fe400078e0006 */
[----:B------:R-:W-:-:S07]  /*29f0*/  IMAD.MOV.U32 R9, RZ, RZ, R7 ;  /* 0x000000ffff097224 */ /* 0x000fce00078e0007 */
.L_x_25450:
[----:B------:R-:W-:Y:S05]  /*2a00*/  BSYNC.RECONVERGENT B0 ;  /* 0x0000000000007941 */ /* 0x000fea0003800200 */
.L_x_25449:
        /* <DEDUP_REMOVED lines=38> */
.L_x_25460:
        /* <DEDUP_REMOVED lines=13> */
.L_x_25461:
[----:B------:R-:W-:Y:S05]  /*2d40*/  BSYNC.RECONVERGENT B1 ;  /* 0x0000000000017941 */ /* 0x000fea0003800200 */
.L_x_25459:
[----:B------:R-:W-:-:S04]  /*2d50*/  SEL R3, RZ, 0xffffffff, !P0 ;  /* 0xffffffffff037807 */ /* 0x000fc80004000000 */
[----:B------:R-:W-:-:S05]  /*2d60*/  IADD3 R6, P0, PT, R6, R3, RZ ;  /* 0x0000000306067210 */ /* 0x000fca0007f1e0ff */
[----:B------:R-:W-:Y:S01]  /*2d70*/  IMAD.X R7, R7, 0x1, R3, P0 ;  /* 0x0000000107077824 */ /* 0x000fe200000e0603 */
[----:B------:R-:W-:Y:S07]  /*2d80*/  BRA `(.L_x_25457) ;  /* 0x0000000000707947 */ /* 0x000fee0003800000 */
.L_x_25458:
        /* <DEDUP_REMOVED lines=24> */
.L_x_25462:
[----:B------:R-:W-:Y:S01]  /*2f10*/  MOV R26, R32 ;  /* 0x00000020001a7202 */ /* 0x000fe20000000f00 */
[----:B------:R-:W-:Y:S01]  /*2f20*/  IMAD.MOV.U32 R27, RZ, RZ, R33 ;  /* 0x000000ffff1b7224 */ /* 0x000fe200078e0021 */
[----:B------:R-:W-:-:S07]  /*2f30*/  MOV R4, 0x2f50 ;  /* 0x00002f5000047802 */ /* 0x000fce0000000f00 */
[----:B------:R-:W-:Y:S05]  /*2f40*/  CALL.REL.NOINC `($__internal_35_$__cuda_sm20_div_s64) ;  /* 0x0000002c00a87944 */ /* 0x000fea0003c00000 */
.L_x_25457:
[----:B------:R-:W-:Y:S05]  /*2f50*/  BSYNC.RECONVERGENT B0 ;  /* 0x0000000000007941 */ /* 0x000fea0003800200 */
.L_x_25456:
        /* <DEDUP_REMOVED lines=16> */
.L_x_25465:
[----:B------:R-:W-:-:S13]  /*3060*/  ISETP.GE.U32.AND P0, PT, R11, R2, PT ;  /* 0x000000020b00720c */ /* 0x000fda0003f06070 */
[----:B------:R-:W-:Y:S05]  /*3070*/  @P0 BRA `(.L_x_25467) ;  /* 0x0000000000300947 */ /* 0x000fea0003800000 */
[----:B0-----:R-:W0:Y:S01]  /*3080*/  LDC.64 R4, c[0x0][0x398] ;  /* 0x0000e600ff047b82 */ /* 0x001e220000000a00 */
[----:B------:R-:W-:Y:S02]  /*3090*/  IMAD.IADD R3, R0, 0x1, R11 ;  /* 0x0000000100037824 */ /* 0x000fe400078e020b */
[----:B------:R-:W-:Y:S02]  /*30a0*/  VIADD R11, R11, 0x80 ;  /* 0x000000800b0b7836 */ /* 0x000fe40000000000 */
[----:B0-----:R-:W-:-:S05]  /*30b0*/  IMAD.WIDE.U32 R4, R3, 0x8, R4 ;  /* 0x0000000803047825 */ /* 0x001fca00078e0004 */
[----:B------:R1:W-:Y:S02]  /*30c0*/  STG.E.64 desc[UR6][R4.64], R20 ;  /* 0x0000001404007986 */ /* 0x0003e4000c101b06 */
.L_x_25466:
[----:B------:R-:W-:-:S13]  /*30d0*/  ISETP.GE.U32.AND P0, PT, R11, R2, PT ;  /* 0x000000020b00720c */ /* 0x000fda0003f06070 */
[----:B------:R-:W-:Y:S05]  /*30e0*/  @P0 BRA `(.L_x_25468) ;  /* 0x0000000000300947 */ /* 0x000fea0003800000 */
[----:B01----:R-:W0:Y:S01]  /*30f0*/  LDC.64 R4, c[0x0][0x398] ;  /* 0x0000e600ff047b82 */ /* 0x003e220000000a00 */
[----:B------:R-:W-:Y:S01]  /*3100*/  IADD3 R3, PT, PT, R0, R11, RZ ;  /* 0x0000000b00037210 */ /* 0x000fe20007ffe0ff */
[----:B------:R-:W-:-:S04]  /*3110*/  VIADD R11, R11, 0x80 ;  /* 0x000000800b0b7836 */ /* 0x000fc80000000000 */
[----:B0-----:R-:W-:-:S05]  /*3120*/  IMAD.WIDE.U32 R4, R3, 0x8, R4 ;  /* 0x0000000803047825 */ /* 0x001fca00078e0004 */
[----:B------:R1:W-:Y:S02]  /*3130*/  STG.E.64 desc[UR6][R4.64], R18 ;  /* 0x0000001204007986 */ /* 0x0003e4000c101b06 */
.L_x_25467:
[----:B------:R-:W-:-:S13]  /*3140*/  ISETP.GE.U32.AND P0, PT, R11, R2, PT ;  /* 0x000000020b00720c */ /* 0x000fda0003f06070 */
[----:B------:R-:W-:Y:S05]  /*3150*/  @P0 BRA `(.L_x_25469) ;  /* 0x0000000000340947 */ /* 0x000fea0003800000 */
[----:B01----:R-:W0:Y:S01]  /*3160*/  LDC.64 R4, c[0x0][0x398] ;  /* 0x0000e600ff047b82 */ /* 0x003e220000000a00 */
[----:B------:R-:W-:Y:S02]  /*3170*/  IMAD.IADD R3, R0, 0x1, R11 ;  /* 0x0000000100037824 */ /* 0x000fe400078e020b */
[----:B------:R-:W-:Y:S02]  /*3180*/  VIADD R11, R11, 0x80 ;  /* 0x000000800b0b7836 */ /* 0x000fe40000000000 */
[----:B0-----:R-:W-:-:S05]  /*3190*/  IMAD.WIDE.U32 R4, R3, 0x8, R4 ;  /* 0x0000000803047825 */ /* 0x001fca00078e0004 */
[----:B------:R2:W-:Y:S02]  /*31a0*/  STG.E.64 desc[UR6][R4.64], R16 ;  /* 0x0000001004007986 */ /* 0x0005e4000c101b06 */
.L_x_25468:
        /* <DEDUP_REMOVED lines=8> */
.L_x_25469:
[----:B------:R-:W-:Y:S05]  /*3230*/  BSYNC.RELIABLE B1 ;  /* 0x0000000000017941 */ /* 0x000fea0003800100 */
.L_x_25464:
[----:B------:R-:W-:-:S13]  /*3240*/  ISETP.GE.U32.AND P0, PT, R11, R2, PT ;  /* 0x000000020b00720c */ /* 0x000fda0003f06070 */
[----:B012---:R-:W0:Y:S01]  /*3250*/  @!P0 LDC.64 R4, c[0x0][0x398] ;  /* 0x0000e600ff048b82 */ /* 0x007e220000000a00 */
[----:B------:R-:W-:Y:S02]  /*3260*/  @!P0 IMAD.IADD R3, R0, 0x1, R11 ;  /* 0x0000000100038824 */ /* 0x000fe400078e020b */
[----:B------:R-:W-:Y:S02]  /*3270*/  @!P0 VIADD R11, R11, 0x80 ;  /* 0x000000800b0b8836 */ /* 0x000fe40000000000 */
[----:B0-----:R-:W-:-:S05]  /*3280*/  @!P0 IMAD.WIDE.U32 R4, R3, 0x8, R4 ;  /* 0x0000000803048825 */ /* 0x001fca00078e0004 */
[----:B------:R3:W-:Y:S02]  /*3290*/  @!P0 STG.E.64 desc[UR6][R4.64], R8 ;  /* 0x0000000804008986 */ /* 0x0007e4000c101b06 */
.L_x_25470:
[----:B------:R-:W-:Y:S05]  /*32a0*/  BSYNC.RECONVERGENT B0 ;  /* 0x0000000000007941 */ /* 0x000fea0003800200 */
.L_x_25463:
        /* <DEDUP_REMOVED lines=8> */
.L_x_25406:
        /* <DEDUP_REMOVED lines=41> */
.L_x_25474:
[----:B------:R-:W-:Y:S01]  /*35c0*/  IMAD.MOV.U32 R26, RZ, RZ, R16 ;  /* 0x000000ffff1a7224 */ /* 0x000fe200078e0010 */
[----:B------:R-:W-:Y:S01]  /*35d0*/  MOV R4, 0x3600 ;  /* 0x0000360000047802 */ /* 0x000fe20000000f00 */
[----:B------:R-:W-:-:S07]  /*35e0*/  IMAD.MOV.U32 R27, RZ, RZ, R17 ;  /* 0x000000ffff1b7224 */ /* 0x000fce00078e0011 */
[----:B-----5:R-:W-:Y:S05]  /*35f0*/  CALL.REL.NOINC `($__internal_35_$__cuda_sm20_div_s64) ;  /* 0x0000002400fc7944 */ /* 0x020fea0003c00000 */
        /* <DEDUP_REMOVED lines=9> */
.L_x_25475:
[----:B------:R-:W-:Y:S05]  /*3690*/  BSYNC.RECONVERGENT B1 ;  /* 0x0000000000017941 */ /* 0x000fea0003800200 */
.L_x_25473:
[----:B------:R-:W-:-:S04]  /*36a0*/  SEL R17, RZ, 0xffffffff, !P0 ;  /* 0xffffffffff117807 */ /* 0x000fc80004000000 */
[----:B------:R-:W-:-:S05]  /*36b0*/  IADD3 R16, P0, PT, R6, R17, RZ ;  /* 0x0000001106107210 */ /* 0x000fca0007f1e0ff */
[----:B------:R-:W-:Y:S01]  /*36c0*/  IMAD.X R17, R7, 0x1, R17, P0 ;  /* 0x0000000107117824 */ /* 0x000fe200000e0611 */
[----:B------:R-:W-:Y:S07]  /*36d0*/  BRA `(.L_x_25476) ;  /* 0x0000000000787947 */ /* 0x000fee0003800000 */
.L_x_25472:
        /* <DEDUP_REMOVED lines=24> */
.L_x_25477:
[----:B------:R-:W-:Y:S01]  /*3860*/  MOV R26, R16 ;  /* 0x00000010001a7202 */ /* 0x000fe20000000f00 */
[----:B------:R-:W-:Y:S01]  /*3870*/  IMAD.MOV.U32 R27, RZ, RZ, R17 ;  /* 0x000000ffff1b7224 */ /* 0x000fe200078e0011 */
[----:B------:R-:W-:-:S07]  /*3880*/  MOV R4, 0x38a0 ;  /* 0x000038a000047802 */ /* 0x000fce0000000f00 */
[----:B-----5:R-:W-:Y:S05]  /*3890*/  CALL.REL.NOINC `($__internal_35_$__cuda_sm20_div_s64) ;  /* 0x0000002400547944 */ /* 0x020fea0003c00000 */
[----:B------:R-:W-:Y:S02]  /*38a0*/  IMAD.MOV.U32 R16, RZ, RZ, R6 ;  /* 0x000000ffff107224 */ /* 0x000fe400078e0006 */
[----:B------:R-:W-:-:S07]  /*38b0*/  IMAD.MOV.U32 R17, RZ, RZ, R7 ;  /* 0x000000ffff117224 */ /* 0x000fce00078e0007 */
.L_x_25476:
[----:B------:R-:W-:Y:S05]  /*38c0*/  BSYNC.RECONVERGENT B0 ;  /* 0x0000000000007941 */ /* 0x000fea0003800200 */
.L_x_25471:
        /* <DEDUP_REMOVED lines=35> */
.L_x_25481:
[----:B------:R-:W-:Y:S01]  /*3b00*/  IMAD.MOV.U32 R26, RZ, RZ, R18 ;  /* 0x000000ffff1a7224 */ /* 0x000fe200078e0012 */
[----:B------:R-:W-:Y:S01]  /*3b10*/  MOV R4, 0x3b40 ;  /* 0x00003b4000047802 */ /* 0x000fe20000000f00 */
[----:B------:R-:W-:-:S07]  /*3b20*/  IMAD.MOV.U32 R27, RZ, RZ, R19 ;  /* 0x000000ffff1b7224 */ /* 0x000fce00078e0013 */
[----:B-----5:R-:W-:Y:S05]  /*3b30*/  CALL.REL.NOINC `($__internal_35_$__cuda_sm20_div_s64) ;  /* 0x0000002000ac7944 */ /* 0x020fea0003c00000 */
        /* <DEDUP_REMOVED lines=9> */
.L_x_25482:
[----:B------:R-:W-:Y:S05]  /*3bd0*/  BSYNC.RECONVERGENT B1 ;  /* 0x0000000000017941 */ /* 0x000fea0003800200 */
.L_x_25480:
[----:B------:R-:W-:-:S04]  /*3be0*/  SEL R19, RZ, 0xffffffff, !P0 ;  /* 0xffffffffff137807 */ /* 0x000fc80004000000 */
[----:B------:R-:W-:-:S05]  /*3bf0*/  IADD3 R18, P0, PT, R6, R19, RZ ;  /* 0x0000001306127210 */ /* 0x000fca0007f1e0ff */
[----:B------:R-:W-:Y:S01]  /*3c00*/  IMAD.X R19, R7, 0x1, R19, P0 ;  /* 0x0000000107137824 */ /* 0x000fe200000e0613 */
[----:B------:R-:W-:Y:S07]  /*3c10*/  BRA `(.L_x_25483) ;  /* 0x0000000000787947 */ /* 0x000fee0003800000 */
.L_x_25479:
        /* <DEDUP_REMOVED lines=24> */
.L_x_25484:
[----:B------:R-:W-:Y:S01]  /*3da0*/  IMAD.MOV.U32 R26, RZ, RZ, R18 ;  /* 0x000000ffff1a7224 */ /* 0x000fe200078e0012 */
[----:B------:R-:W-:Y:S02]  /*3db0*/  MOV R27, R19 ;  /* 0x00000013001b7202 */ /* 0x000fe40000000f00 */
[----:B------:R-:W-:-:S07]  /*3dc0*/  MOV R4, 0x3de0 ;  /* 0x00003de000047802 */ /* 0x000fce0000000f00 */
[----:B-----5:R-:W-:Y:S05]  /*3dd0*/  CALL.REL.NOINC `($__internal_35_$__cuda_sm20_div_s64) ;  /* 0x0000002000047944 */ /* 0x020fea0003c00000 */
[----:B------:R-:W-:Y:S02]  /*3de0*/  IMAD.MOV.U32 R18, RZ, RZ, R6 ;  /* 0x000000ffff127224 */ /* 0x000fe400078e0006 */
[----:B------:R-:W-:-:S07]  /*3df0*/  IMAD.MOV.U32 R19, RZ, RZ, R7 ;  /* 0x000000ffff137224 */ /* 0x000fce00078e0007 */
.L_x_25483:
[----:B------:R-:W-:Y:S05]  /*3e00*/  BSYNC.RECONVERGENT B0 ;  /* 0x0000000000007941 */ /* 0x000fea0003800200 */
.L_x_25478:
        /* <DEDUP_REMOVED lines=35> */
.L_x_25488:
[----:B------:R-:W-:Y:S01]  /*4040*/  MOV R26, R20 ;  /* 0x00000014001a7202 */ /* 0x000fe20000000f00 */
[----:B------:R-:W-:Y:S01]  /*4050*/  IMAD.MOV.U32 R27, RZ, RZ, R21 ;  /* 0x000000ffff1b7224 */ /* 0x000fe200078e0015 */
[----:B------:R-:W-:-:S07]  /*4060*/  MOV R4, 0x4080 ;  /* 0x0000408000047802 */ /* 0x000fce0000000f00 */
[----:B-----5:R-:W-:Y:S05]  /*4070*/  CALL.REL.NOINC `($__internal_35_$__cuda_sm20_div_s64) ;  /* 0x0000001c005c7944 */ /* 0x020fea0003c00000 */
        /* <DEDUP_REMOVED lines=9> */
.L_x_25489:
[----:B------:R-:W-:Y:S05]  /*4110*/  BSYNC.RECONVERGENT B1 ;  /* 0x0000000000017941 */ /* 0x000fea0003800200 */
.L_x_25487:
[----:B------:R-:W-:-:S04]  /*4120*/  SEL R21, RZ, 0xffffffff, !P0 ;  /* 0xffffffffff157807 */ /* 0x000fc80004000000 */
[----:B------:R-:W-:-:S04]  /*4130*/  IADD3 R20, P0, PT, R6, R21, RZ ;  /* 0x0000001506147210 */ /* 0x000fc80007f1e0ff */
[----:B------:R-:W-:Y:S01]  /*4140*/  IADD3.X R21, PT, PT, R7, R21, RZ, P0, !PT ;  /* 0x0000001507157210 */ /* 0x000fe200007fe4ff */
[----:B------:R-:W-:Y:S08]  /*4150*/  BRA `(.L_x_25490) ;  /* 0x0000000000787947 */ /* 0x000ff00003800000 */
.L_x_25486:
        /* <DEDUP_REMOVED lines=24> */
.L_x_25491:
[----:B------:R-:W-:Y:S01]  /*42e0*/  IMAD.MOV.U32 R26, RZ, RZ, R20 ;  /* 0x000000ffff1a7224 */ /* 0x000fe200078e0014 */
[----:B------:R-:W-:Y:S01]  /*42f0*/  MOV R4, 0x4320 ;  /* 0x0000432000047802 */ /* 0x000fe20000000f00 */
[----:B------:R-:W-:-:S07]  /*4300*/  IMAD.MOV.U32 R27, RZ, RZ, R21 ;  /* 0x000000ffff1b7224 */ /* 0x000fce00078e0015 */
[----:B-----5:R-:W-:Y:S05]  /*4310*/  CALL.REL.NOINC `($__internal_35_$__cuda_sm20_div_s64) ;  /* 0x0000001800b47944 */ /* 0x020fea0003c00000 */
[----:B------:R-:W-:Y:S01]  /*4320*/  MOV R20, R6 ;  /* 0x0000000600147202 */ /* 0x000fe20000000f00 */
[----:B------:R-:W-:-:S07]  /*4330*/  IMAD.MOV.U32 R21, RZ, RZ, R7 ;  /* 0x000000ffff157224 */ /* 0x000fce00078e0007 */
.L_x_25490:
[----:B------:R-:W-:Y:S05]  /*4340*/  BSYNC.RECONVERGENT B0 ;  /* 0x0000000000007941 */ /* 0x000fea0003800200 */
.L_x_25485:
        /* <DEDUP_REMOVED lines=35> */
.L_x_25495:
[----:B------:R-:W-:Y:S01]  /*4580*/  IMAD.MOV.U32 R26, RZ, RZ, R22 ;  /* 0x000000ffff1a7224 */ /* 0x000fe200078e0016 */
[----:B------:R-:W-:Y:S02]  /*4590*/  MOV R27, R23 ;  /* 0x00000017001b7202 */ /* 0x000fe40000000f00 */
        /* <DEDUP_REMOVED lines=11> */
.L_x_25496:
[----:B------:R-:W-:Y:S05]  /*4650*/  BSYNC.RECONVERGENT B1 ;  /* 0x0000000000017941 */ /* 0x000fea0003800200 */
.L_x_25494:
[----:B------:R-:W-:-:S04]  /*4660*/  SEL R23, RZ, 0xffffffff, !P0 ;  /* 0xffffffffff177807 */ /* 0x000fc80004000000 */
[----:B------:R-:W-:-:S05]  /*4670*/  IADD3 R22, P0, PT, R6, R23, RZ ;  /* 0x0000001706167210 */ /* 0x000fca0007f1e0ff */
[----:B------:R-:W-:Y:S01]  /*4680*/  IMAD.X R23, R7, 0x1, R23, P0 ;  /* 0x0000000107177824 */ /* 0x000fe200000e0617 */
[----:B------:R-:W-:Y:S07]  /*4690*/  BRA `(.L_x_25497) ;  /* 0x0000000000787947 */ /* 0x000fee0003800000 */
.L_x_25493:
        /* <DEDUP_REMOVED lines=24> */
.L_x_25498:
[----:B------:R-:W-:Y:S01]  /*4820*/  IMAD.MOV.U32 R26, RZ, RZ, R22 ;  /* 0x000000ffff1a7224 */ /* 0x000fe200078e0016 */
[----:B------:R-:W-:Y:S01]  /*4830*/  MOV R4, 0x4860 ;  /* 0x0000486000047802 */ /* 0x000fe20000000f00 */
[----:B------:R-:W-:-:S07]  /*4840*/  IMAD.MOV.U32 R27, RZ, RZ, R23 ;  /* 0x000000ffff1b7224 */ /* 0x000fce00078e0017 */
[----:B-----5:R-:W-:Y:S05]  /*4850*/  CALL.REL.NOINC `($__internal_35_$__cuda_sm20_div_s64) ;  /* 0x0000001400647944 */ /* 0x020fea0003c00000 */
[----:B------:R-:W-:Y:S01]  /*4860*/  IMAD.MOV.U32 R22, RZ, RZ, R6 ;  /* 0x000000ffff167224 */ /* 0x000fe200078e0006 */
[----:B------:R-:W-:-:S07]  /*4870*/  MOV R23, R7 ;  /* 0x0000000700177202 */ /* 0x000fce0000000f00 */
.L_x_25497:
[----:B------:R-:W-:Y:S05]  /*4880*/  BSYNC.RECONVERGENT B0 ;  /* 0x0000000000007941 */ /* 0x000fea0003800200 */
.L_x_25492:
        /* <DEDUP_REMOVED lines=35> */
.L_x_25502:
        /* <DEDUP_REMOVED lines=13> */
.L_x_25503:
[----:B------:R-:W-:Y:S05]  /*4b90*/  BSYNC.RECONVERGENT B1 ;  /* 0x0000000000017941 */ /* 0x000fea0003800200 */
.L_x_25501:
[----:B------:R-:W-:-:S04]  /*4ba0*/  SEL R9, RZ, 0xffffffff, !P0 ;  /* 0xffffffffff097807 */ /* 0x000fc80004000000 */
[----:B------:R-:W-:-:S05]  /*4bb0*/  IADD3 R8, P0, PT, R6, R9, RZ ;  /* 0x0000000906087210 */ /* 0x000fca0007f1e0ff */
[----:B------:R-:W-:Y:S01]  /*4bc0*/  IMAD.X R9, R7, 0x1, R9, P0 ;  /* 0x0000000107097824 */ /* 0x000fe200000e0609 */
[----:B------:R-:W-:Y:S07]  /*4bd0*/  BRA `(.L_x_25504) ;  /* 0x0000000000787947 */ /* 0x000fee0003800000 */
.L_x_25500:
        /* <DEDUP_REMOVED lines=24> */
.L_x_25505:
[----:B------:R-:W-:Y:S01]  /*4d60*/  MOV R26, R8 ;  /* 0x00000008001a7202 */ /* 0x000fe20000000f00 */
[----:B------:R-:W-:Y:S01]  /*4d70*/  IMAD.MOV.U32 R27, RZ, RZ, R9 ;  /* 0x000000ffff1b7224 */ /* 0x000fe200078e0009 */
[----:B------:R-:W-:-:S07]  /*4d80*/  MOV R4, 0x4da0 ;  /* 0x00004da000047802 */ /* 0x000fce0000000f00 */
[----:B------:R-:W-:Y:S05]  /*4d90*/  CALL.REL.NOINC `($__internal_35_$__cuda_sm20_div_s64) ;  /* 0x0000001000147944 */ /* 0x000fea0003c00000 */
[----:B------:R-:W-:Y:S02]  /*4da0*/  IMAD.MOV.U32 R8, RZ, RZ, R6 ;  /* 0x000000ffff087224 */ /* 0x000fe400078e0006 */
[----:B------:R-:W-:-:S07]  /*4db0*/  IMAD.MOV.U32 R9, RZ, RZ, R7 ;  /* 0x000000ffff097224 */ /* 0x000fce00078e0007 */
.L_x_25504:
[----:B------:R-:W-:Y:S05]  /*4dc0*/  BSYNC.RECONVERGENT B0 ;  /* 0x0000000000007941 */ /* 0x000fea0003800200 */
.L_x_25499:
        /* <DEDUP_REMOVED lines=35> */
.L_x_25509:
[----:B------:R-:W-:Y:S01]  /*5000*/  IMAD.MOV.U32 R26, RZ, RZ, R10 ;  /* 0x000000ffff1a7224 */ /* 0x000fe200078e000a */
[----:B------:R-:W-:Y:S01]  /*5010*/  MOV R4, 0x5040 ;  /* 0x0000504000047802 */ /* 0x000fe20000000f00 */
[----:B------:R-:W-:-:S07]  /*5020*/  IMAD.MOV.U32 R27, RZ, RZ, R11 ;  /* 0x000000ffff1b7224 */ /* 0x000fce00078e000b */
[----:B------:R-:W-:Y:S05]  /*5030*/  CALL.REL.NOINC `($__internal_35_$__cuda_sm20_div_s64) ;  /* 0x0000000c006c7944 */ /* 0x000fea0003c00000 */
        /* <DEDUP_REMOVED lines=9> */
.L_x_25510:
[----:B------:R-:W-:Y:S05]  /*50d0*/  BSYNC.RECONVERGENT B1 ;  /* 0x0000000000017941 */ /* 0x000fea0003800200 */
.L_x_25508:
[----:B------:R-:W-:-:S04]  /*50e0*/  SEL R11, RZ, 0xffffffff, !P0 ;  /* 0xffffffffff0b7807 */ /* 0x000fc80004000000 */
[----:B------:R-:W-:-:S05]  /*50f0*/  IADD3 R10, P0, PT, R6, R11, RZ ;  /* 0x0000000b060a7210 */ /* 0x000fca0007f1e0ff */
[----:B------:R-:W-:Y:S01]  /*5100*/  IMAD.X R11, R7, 0x1, R11, P0 ;  /* 0x00000001070b7824 */ /* 0x000fe200000e060b */
[----:B------:R-:W-:Y:S07]  /*5110*/  BRA `(.L_x_25511) ;  /* 0x0000000000787947 */ /* 0x000fee0003800000 */
.L_x_25507:
        /* <DEDUP_REMOVED lines=24> */
.L_x_25512:
[----:B------:R-:W-:Y:S01]  /*52a0*/  IMAD.MOV.U32 R26, RZ, RZ, R10 ;  /* 0x000000ffff1a7224 */ /* 0x000fe200078e000a */
[----:B------:R-:W-:Y:S02]  /*52b0*/  MOV R27, R11 ;  /* 0x0000000b001b7202 */ /* 0x000fe40000000f00 */
[----:B------:R-:W-:-:S07]  /*52c0*/  MOV R4, 0x52e0 ;  /* 0x000052e000047802 */ /* 0x000fce0000000f00 */
[----:B------:R-:W-:Y:S05]  /*52d0*/  CALL.REL.NOINC `($__internal_35_$__cuda_sm20_div_s64) ;  /* 0x0000000800c47944 */ /* 0x000fea0003c00000 */
[----:B------:R-:W-:Y:S02]  /*52e0*/  IMAD.MOV.U32 R10, RZ, RZ, R6 ;  /* 0x000000ffff0a7224 */ /* 0x000fe400078e0006 */
[----:B------:R-:W-:-:S07]  /*52f0*/  IMAD.MOV.U32 R11, RZ, RZ, R7 ;  /* 0x000000ffff0b7224 */ /* 0x000fce00078e0007 */
.L_x_25511:
[----:B------:R-:W-:Y:S05]  /*5300*/  BSYNC.RECONVERGENT B0 ;  /* 0x0000000000007941 */ /* 0x000fea0003800200 */
.L_x_25506:
        /* <DEDUP_REMOVED lines=35> */
.L_x_25516:
        /* <DEDUP_REMOVED lines=13> */
.L_x_25517:
[----:B------:R-:W-:Y:S05]  /*5610*/  BSYNC.RECONVERGENT B1 ;  /* 0x0000000000017941 */ /* 0x000fea0003800200 */
.L_x_25515:
[----:B------:R-:W-:-:S04]  /*5620*/  SEL R13, RZ, 0xffffffff, !P0 ;  /* 0xffffffffff0d7807 */ /* 0x000fc80004000000 */
[----:B------:R-:W-:-:S04]  /*5630*/  IADD3 R12, P0, PT, R6, R13, RZ ;  /* 0x0000000d060c7210 */ /* 0x000fc80007f1e0ff */
[----:B------:R-:W-:Y:S01]  /*5640*/  IADD3.X R13, PT, PT, R7, R13, RZ, P0, !PT ;  /* 0x0000000d070d7210 */ /* 0x000fe200007fe4ff */
[----:B------:R-:W-:Y:S08]  /*5650*/  BRA `(.L_x_25518) ;  /* 0x0000000000787947 */ /* 0x000ff00003800000 */
.L_x_25514:
        /* <DEDUP_REMOVED lines=24> */
.L_x_25519:
[----:B------:R-:W-:Y:S01]  /*57e0*/  IMAD.MOV.U32 R26, RZ, RZ, R12 ;  /* 0x000000ffff1a7224 */ /* 0x000fe200078e000c */
[----:B------:R-:W-:Y:S01]  /*57f0*/  MOV R4, 0x5820 ;  /* 0x0000582000047802 */ /* 0x000fe20000000f00 */
[----:B------:R-:W-:-:S07]  /*5800*/  IMAD.MOV.U32 R27, RZ, RZ, R13 ;  /* 0x000000ffff1b7224 */ /* 0x000fce00078e000d */
[----:B------:R-:W-:Y:S05]  /*5810*/  CALL.REL.NOINC `($__internal_35_$__cuda_sm20_div_s64) ;  /* 0x0000000400747944 */ /* 0x000fea0003c00000 */
[----:B------:R-:W-:Y:S01]  /*5820*/  MOV R12, R6 ;  /* 0x00000006000c7202 */ /* 0x000fe20000000f00 */
[----:B------:R-:W-:-:S07]  /*5830*/  IMAD.MOV.U32 R13, RZ, RZ, R7 ;  /* 0x000000ffff0d7224 */ /* 0x000fce00078e0007 */
.L_x_25518:
[----:B------:R-:W-:Y:S05]  /*5840*/  BSYNC.RECONVERGENT B0 ;  /* 0x0000000000007941 */ /* 0x000fea0003800200 */
.L_x_25513:
        /* <DEDUP_REMOVED lines=35> */
.L_x_25523:
        /* <DEDUP_REMOVED lines=13> */
.L_x_25524:
[----:B------:R-:W-:Y:S05]  /*5b50*/  BSYNC.RECONVERGENT B1 ;  /* 0x0000000000017941 */ /* 0x000fea0003800200 */
.L_x_25522:
[----:B------:R-:W-:-:S04]  /*5b60*/  SEL R15, RZ, 0xffffffff, !P0 ;  /* 0xffffffffff0f7807 */ /* 0x000fc80004000000 */
[----:B------:R-:W-:-:S04]  /*5b70*/  IADD3 R14, P0, PT, R6, R15, RZ ;  /* 0x0000000f060e7210 */ /* 0x000fc80007f1e0ff */
[----:B------:R-:W-:Y:S01]  /*5b80*/  IADD3.X R15, PT, PT, R7, R15, RZ, P0, !PT ;  /* 0x0000000f070f7210 */ /* 0x000fe200007fe4ff */
[----:B------:R-:W-:Y:S08]  /*5b90*/  BRA `(.L_x_25525) ;  /* 0x0000000000787947 */ /* 0x000ff00003800000 */
.L_x_25521:
        /* <DEDUP_REMOVED lines=24> */
.L_x_25526:
[----:B------:R-:W-:Y:S01]  /*5d20*/  IMAD.MOV.U32 R26, RZ, RZ, R14 ;  /* 0x000000ffff1a7224 */ /* 0x000fe200078e000e */
[----:B------:R-:W-:Y:S01]  /*5d30*/  MOV R4, 0x5d60 ;  /* 0x00005d6000047802 */ /* 0x000fe20000000f00 */
[----:B------:R-:W-:-:S07]  /*5d40*/  IMAD.MOV.U32 R27, RZ, RZ, R15 ;  /* 0x000000ffff1b7224 */ /* 0x000fce00078e000f */
[----:B------:R-:W-:Y:S05]  /*5d50*/  CALL.REL.NOINC `($__internal_35_$__cuda_sm20_div_s64) ;  /* 0x0000000000247944 */ /* 0x000fea0003c00000 */
[----:B------:R-:W-:Y:S01]  /*5d60*/  MOV R14, R6 ;  /* 0x00000006000e7202 */ /* 0x000fe20000000f00 */
[----:B------:R-:W-:-:S07]  /*5d70*/  IMAD.MOV.U32 R15, RZ, RZ, R7 ;  /* 0x000000ffff0f7224 */ /* 0x000fce00078e0007 */
.L_x_25525:
[----:B------:R-:W-:Y:S05]  /*5d80*/  BSYNC.RECONVERGENT B0 ;  /* 0x0000000000007941 */ /* 0x000fea0003800200 */
.L_x_25520:
[----:B------:R-:W0:Y:S02]  /*5d90*/  LDC.64 R4, c[0x0][0x398] ;  /* 0x0000e600ff047b82 */ /* 0x000e240000000a00 */
[----:B0-----:R-:W-:-:S04]  /*5da0*/  IMAD.WIDE.U32 R4, R0, 0x8, R4 ;  /* 0x0000000800047825 */ /* 0x001fc800078e0004 */
[----:B------:R-:W-:-:S05]  /*5db0*/  IMAD.WIDE.U32 R4, R2, 0x20, R4 ;  /* 0x0000002002047825 */ /* 0x000fca00078e0004 */
[----:B------:R-:W-:Y:S04]  /*5dc0*/  STG.E.ENL2.256 desc[UR6][R4.64], R16, R20 ;  /* 0xf80000100414797f */ /* 0x000fe8000f121806 */
[----:B------:R-:W-:Y:S01]  /*5dd0*/  STG.E.ENL2.256 desc[UR6][R4.64+0x1000], R8, R12 ;  /* 0xf8008008040c797f */ /* 0x000fe2000f121806 */
[----:B------:R-:W-:Y:S05]  /*5de0*/  EXIT ;  /* 0x000000000000794d */ /* 0x000fea0003800000 */
        .weak           $__internal_35_$__cuda_sm20_div_s64
        .type           $__internal_35_$__cuda_sm20_div_s64,@function
        .size           $__internal_35_$__cuda_sm20_div_s64,(.L_x_32786 - $__internal_35_$__cuda_sm20_div_s64)
$__internal_35_$__cuda_sm20_div_s64:
        /* <DEDUP_REMOVED lines=87> */
[----:B------:R-:W-:Y:S05]  /*6360*/  RET.REL.NODEC R4 `(_ZN2at6native29vectorized_elementwise_kernelILi4ENS0_13AUnaryFunctorIlllZZZNS0_15binary_internal21div_floor_kernel_cudaERNS_18TensorIteratorBaseEENKUlvE_clEvENKUlvE2_clEvEUlllE_EESt5arrayIPcLm2EEEEviT0_T1_) ;  /* 0xffffff9c04247950 */ /* 0x000fea0003c3ffff */
.L_x_25527:
        /* <DEDUP_REMOVED lines=9> */
.L_x_32786:


//--------------------- .text._ZN2at6native29vectorized_elementwise_kernelILi8ENS0_13AUnaryFunctorIlllZZZNS0_15binary_internal21div_floor_kernel_cudaERNS_18TensorIteratorBaseEENKUlvE_clEvENKUlvE2_clEvEUlllE_EESt5arrayIPcLm2EEEEviT0_T1_ --------------------------
	.section	.text._ZN2at6native29vectorized_elementwise_kernelILi8ENS0_13AUnaryFunctorIlllZZZNS0_15binary_internal21div_floor_kernel_cudaERNS_18TensorIteratorBaseEENKUlvE_clEvENKUlvE2_clEvEUlllE_EESt5arrayIPcLm2EEEEviT0_T1_,"ax",@progbits
	.align	128
        .global         _ZN2at6native29vectorized_elementwise_kernelILi8ENS0_13AUnaryFunctorIlllZZZNS0_15binary_internal21div_floor_kernel_cudaERNS_18TensorIteratorBaseEENKUlvE_clEvENKUlvE2_clEvEUlllE_EESt5arrayIPcLm2EEEEviT0_T1_
        .type           _ZN2at6native29vectorized_elementwise_kernelILi8ENS0_13AUnaryFunctorIlllZZZNS0_15binary_internal21div_floor_kernel_cudaERNS_18TensorIteratorBaseEENKUlvE_clEvENKUlvE2_clEvEUlllE_EESt5arrayIPcLm2EEEEviT0_T1_,@function
        .size           _ZN2at6native29vectorized_elementwise_kernelILi8ENS0_13AUnaryFunctorIlllZZZNS0_15binary_internal21div_floor_kernel_cudaERNS_18TensorIteratorBaseEENKUlvE_clEvENKUlvE2_clEvEUlllE_EESt5arrayIPcLm2EEEEviT0_T1_,(.L_x_32976 - _ZN2at6native29vectorized_elementwise_kernelILi8ENS0_13AUnaryFunctorIlllZZZNS0_15binary_internal21div_floor_kernel_cudaERNS_18TensorIteratorBaseEENKUlvE_clEvENKUlvE2_clEvEUlllE_EESt5arrayIPcLm2EEEEviT0_T1_)
        .other          _ZN2at6native29vectorized_elementwise_kernelILi8ENS0_13AUnaryFunctorIlllZZZNS0_15binary_internal21div_floor_kernel_cudaERNS_18TensorIteratorBaseEENKUlvE_clEvENKUlvE2_clEvEUlllE_EESt5arrayIPcLm2EEEEviT0_T1_,@"STO_CUDA_ENTRY STV_DEFAULT"
_ZN2at6native29vectorized_elementwise_kernelILi8ENS0_13AUnaryFunctorIlllZZZNS0_15binary_internal21div_floor_kernel_cudaERNS_18TensorIteratorBaseEENKUlvE_clEvENKUlvE2_clEvEUlllE_EESt5arrayIPcLm2EEEEviT0_T1_:
.text._ZN2at6native29vectorized_elementwise_kernelILi8ENS0_13AUnaryFunctorIlllZZZNS0_15binary_internal21div_floor_kernel_cudaERNS_18TensorIteratorBaseEENKUlvE_clEvENKUlvE2_clEvEUlllE_EESt5arrayIPcLm2EEEEviT0_T1_:
[----:B------:R-:W-:Y:S01]  /*0000*/  LDC R1, c[0x0][0x37c] ;  /* 0x0000df00ff017b82 */ /* 0x000fe20000000800 */
[----:B------:R-:W-:Y:S05]  /*0010*/  EXIT ;  /* 0x000000000000794d */ /* 0x000fea0003800000 */
.L_x_25528:
        /* <DEDUP_REMOVED lines=14> */
.L_x_32976:


//--------------------- .text._ZN2at6native18elementwise_kernelILi128ELi4EZNS0_15gpu_kernel_implINS0_13BinaryFunctorIiiiZZZNS0_15binary_internal21div_floor_kernel_cudaERNS_18TensorIteratorBaseEENKUlvE_clEvENKUlvE1_clEvEUliiE_EEEEvS6_RKT_EUliE_EEviT1_ --------------------------
	.section	.text._ZN2at6native18elementwise_kernelILi128ELi4EZNS0_15gpu_kernel_implINS0_13BinaryFunctorIiiiZZZNS0_15binary_internal21div_floor_kernel_cudaERNS_18TensorIteratorBaseEENKUlvE_clEvENKUlvE1_clEvEUliiE_EEEEvS6_RKT_EUliE_EEviT1_,"ax",@progbits
	.align	128
        .global         _ZN2at6native18elementwise_kernelILi128ELi4EZNS0_15gpu_kernel_implINS0_13BinaryFunctorIiiiZZZNS0_15binary_internal21div_floor_kernel_cudaERNS_18TensorIteratorBaseEENKUlvE_clEvENKUlvE1_clEvEUliiE_EEEEvS6_RKT_EUliE_EEviT1_
        .type           _ZN2at6native18elementwise_kernelILi128ELi4EZNS0_15gpu_kernel_implINS0_13BinaryFunctorIiiiZZZNS0_15binary_internal21div_floor_kernel_cudaERNS_18TensorIteratorBaseEENKUlvE_clEvENKUlvE1_clEvEUliiE_EEEEvS6_RKT_EUliE_EEviT1_,@function
        .size           _ZN2at6native18elementwise_kernelILi128ELi4EZNS0_15gpu_kernel_implINS0_13BinaryFunctorIiiiZZZNS0_15binary_internal21div_floor_kernel_cudaERNS_18TensorIteratorBaseEENKUlvE_clEvENKUlvE1_clEvEUliiE_EEEEvS6_RKT_EUliE_EEviT1_,(.L_x_32977 - _ZN2at6native18elementwise_kernelILi128ELi4EZNS0_15gpu_kernel_implINS0_13BinaryFunctorIiiiZZZNS0_15binary_internal21div_floor_kernel_cudaERNS_18TensorIteratorBaseEENKUlvE_clEvENKUlvE1_clEvEUliiE_EEEEvS6_RKT_EUliE_EEviT1_)
        .other          _ZN2at6native18elementwise_kernelILi128ELi4EZNS0_15gpu_kernel_implINS0_13BinaryFunctorIiiiZZZNS0_15binary_internal21div_floor_kernel_cudaERNS_18TensorIteratorBaseEENKUlvE_clEvENKUlvE1_clEvEUliiE_EEEEvS6_RKT_EUliE_EEviT1_,@"STO_CUDA_ENTRY STV_DEFAULT"
_ZN2at6native18elementwise_kernelILi128ELi4EZNS0_15gpu_kernel_implINS0_13BinaryFunctorIiiiZZZNS0_15binary_internal21div_floor_kernel_cudaERNS_18TensorIteratorBaseEENKUlvE_clEvENKUlvE1_clEvEUliiE_EEEEvS6_RKT_EUliE_EEviT1_:
.text._ZN2at6native18elementwise_kernelILi128ELi4EZNS0_15gpu_kernel_implINS0_13BinaryFunctorIiiiZZZNS0_15binary_internal21div_floor_kernel_cudaERNS_18TensorIteratorBaseEENKUlvE_clEvENKUlvE1_clEvEUliiE_EEEEvS6_RKT_EUliE_EEviT1_:
        /* <DEDUP_REMOVED lines=371> */
.L_x_25531:
        /* <DEDUP_REMOVED lines=16> */
.L_x_25535:
[----:B------:R0:W5:Y:S01]  /*1830*/  LDG.E.U8 R19, desc[UR36][R2.64] ;  /* 0x0000002402137981 */ /* 0x000162000c1e1100 */
[----:B------:R-:W-:Y:S05]  /*1840*/  BRA `(.L_x_25537) ;  /* 0x0000000c002c7947 */ /* 0x000fea0003800000 */
.L_x_25534:
        /* <DEDUP_REMOVED lines=8> */
.L_x_25539:
[----:B------:R0:W5:Y:S01]  /*18d0*/  LDG.E R19, desc[UR36][R2.64] ;  /* 0x0000002402137981 */ /* 0x000162000c1e1900 */
[----:B------:R-:W-:Y:S05]  /*18e0*/  BRA `(.L_x_25537) ;  /* 0x0000000c00047947 */ /* 0x000fea0003800000 */
.L_x_25538:
[----:B------:R0:W5:Y:S01]  /*18f0*/  LDG.E.S16 R19, desc[UR36][R2.64] ;  /* 0x0000002402137981 */ /* 0x000162000c1e1700 */
[----:B------:R-:W-:Y:S05]  /*1900*/  BRA `(.L_x_25537) ;  /* 0x0000000800fc7947 */ /* 0x000fea0003800000 */
.L_x_25533:
        /* <DEDUP_REMOVED lines=9> */
.L_x_25541:
[----:B------:R-:W2:Y:S02]  /*19a0*/  LDG.E.U16 R2, desc[UR36][R2.64] ;  /* 0x0000002402027981 */ /* 0x000ea4000c1e1500 */
[----:B--2---:R-:W-:-:S06]  /*19b0*/  HADD2.F32 R19, -RZ, R2.H0_H0 ;  /* 0x20000002ff137230 */ /* 0x004fcc0000004100 */
[----:B------:R-:W0:Y:S01]  /*19c0*/  F2I.FTZ.TRUNC.NTZ R19, R19 ;  /* 0x0000001300137305 */ /* 0x000e22000021f100 */
[----:B------:R-:W-:Y:S05]  /*19d0*/  BRA `(.L_x_25537) ;  /* 0x0000000800c87947 */ /* 0x000fea0003800000 */
.L_x_25540:
        /* <DEDUP_REMOVED lines=9> */
.L_x_25543:
[----:B------:R-:W2:Y:S02]  /*1a70*/  LDG.E.U16 R2, desc[UR36][R2.64] ;  /* 0x0000002402027981 */ /* 0x000ea4000c1e1500 */
[----:B--2---:R-:W-:-:S06]  /*1a80*/  HADD2.F32 R19, -RZ, R2.H0_H0 ;  /* 0x20000002ff137230 */ /* 0x004fcc0000004100 */
[----:B------:R-:W0:Y:S01]  /*1a90*/  F2I.FTZ.TRUNC.NTZ R19, R19 ;  /* 0x0000001300137305 */ /* 0x000e22000021f100 */
[----:B------:R-:W-:Y:S05]  /*1aa0*/  BRA `(.L_x_25537) ;  /* 0x0000000800947947 */ /* 0x000fea0003800000 */
.L_x_25542:
[----:B------:R-:W2:Y:S02]  /*1ab0*/  LDG.E.64 R2, desc[UR36][R2.64] ;  /* 0x0000002402027981 */ /* 0x000ea4000c1e1b00 */
[----:B--2---:R0:W1:Y:S02]  /*1ac0*/  F2I.F64.TRUNC R19, R2 ;  /* 0x0000000200137311 */ /* 0x004064000030d100 */
[----:B01----:R-:W-:Y:S05]  /*1ad0*/  BRA `(.L_x_25537) ;  /* 0x0000000800887947 */ /* 0x003fea0003800000 */
.L_x_25532:
        /* <DEDUP_REMOVED lines=12> */
.L_x_25546:
[----:B------:R-:W2:Y:S02]  /*1ba0*/  LDG.E.64 R2, desc[UR36][R2.64] ;  /* 0x0000002402027981 */ /* 0x000ea4000c1e1b00 */
[----:B--2---:R0:W1:Y:S02]  /*1bb0*/  F2I.F64.TRUNC R19, R2 ;  /* 0x0000000200137311 */ /* 0x004064000030d100 */
[----:B01----:R-:W-:Y:S05]  /*1bc0*/  BRA `(.L_x_25537) ;  /* 0x00000008004c7947 */ /* 0x003fea0003800000 */
.L_x_25545:
        /* <DEDUP_REMOVED lines=24> */
[----:B------:R0:W1:Y:S01]  /*1d50*/  F2I.FTZ.TRUNC.NTZ R19, R5 ;  /* 0x0000000500137305 */ /* 0x000062000021f100 */
[----:B------:R-:W-:Y:S05]  /*1d60*/  BRA `(.L_x_25537) ;  /* 0x0000000400e47947 */ /* 0x000fea0003800000 */
.L_x_25548:
        /* <DEDUP_REMOVED lines=11> */
[----:B------:R0:W1:Y:S01]  /*1e20*/  F2I.FTZ.TRUNC.NTZ R19, R0 ;  /* 0x0000000000137305 */ /* 0x000062000021f100 */
[----:B------:R-:W-:Y:S05]  /*1e30*/  BRA `(.L_x_25537) ;  /* 0x0000000400b07947 */ /* 0x000fea0003800000 */
.L_x_25547:
[----:B------:R-:W2:Y:S02]  /*1e40*/  LDG.E.U16 R19, desc[UR36][R2.64] ;  /* 0x0000002402137981 */ /* 0x000ea4000c1e1500 */
[----:B--2---:R-:W-:-:S06]  /*1e50*/  SHF.L.U32 R19, R19, 0x10, RZ ;  /* 0x0000001013137819 */ /* 0x004fcc00000006ff */
[----:B------:R-:W0:Y:S01]  /*1e60*/  F2I.FTZ.TRUNC.NTZ R19, R19 ;  /* 0x0000001300137305 */ /* 0x000e22000021f100 */
[----:B------:R-:W-:Y:S05]  /*1e70*/  BRA `(.L_x_25537) ;  /* 0x0000000400a07947 */ /* 0x000fea0003800000 */
.L_x_25544:
        /* <DEDUP_REMOVED lines=10> */
.L_x_25551:
        /* <DEDUP_REMOVED lines=21> */
.L_x_25555:
[----:B------:R-:W-:Y:S05]  /*2070*/  BSYNC.RECONVERGENT B1 ;  /* 0x0000000000017941 */ /* 0x000fea0003800200 */
.L_x_25554:
[----:B------:R-:W-:Y:S01]  /*2080*/  IMAD.SHL.U32 R0, R0, 0x100000, RZ ;  /* 0x0010000000007824 */ /* 0x000fe200078e00ff */
[----:B------:R-:W-:-:S04]  /*2090*/  LEA R2, R2, 0x3b800000, 0x17 ;  /* 0x3b80000002027811 */ /* 0x000fc800078eb8ff */
[----:B------:R-:W-:-:S07]  /*20a0*/  LOP3.LUT R19, R2, R0, R19, 0xfe, !PT ;  /* 0x0000000002137212 */ /* 0x000fce00078efe13 */
.L_x_25553:
[----:B------:R-:W-:Y:S05]  /*20b0*/  BSYNC.RECONVERGENT B0 ;  /* 0x0000000000007941 */ /* 0x000fea0003800200 */
.L_x_25552:
[----:B------:R-:W1:Y:S01]  /*20c0*/  F2I.FTZ.TRUNC.NTZ R19, R19 ;  /* 0x0000001300137305 */ /* 0x000e62000021f100 */
[----:B------:R-:W-:Y:S05]  /*20d0*/  BRA `(.L_x_25537) ;  /* 0x0000000400087947 */ /* 0x000fea0003800000 */
.L_x_25550:
        /* <DEDUP_REMOVED lines=21> */
.L_x_25559:
[----:B------:R-:W-:Y:S05]  /*2230*/  BSYNC.RECONVERGENT B1 ;  /* 0x0000000000017941 */ /* 0x000fea0003800200 */
.L_x_25558:
[----:B------:R-:W-:Y:S01]  /*2240*/  IMAD.SHL.U32 R0, R0, 0x200000, RZ ;  /* 0x0020000000007824 */ /* 0x000fe200078e00ff */
[----:B------:R-:W-:-:S04]  /*2250*/  LEA R2, R2, 0x37800000, 0x17 ;  /* 0x3780000002027811 */ /* 0x000fc800078eb8ff */
[----:B------:R-:W-:-:S07]  /*2260*/  LOP3.LUT R19, R2, R0, R19, 0xfe, !PT ;  /* 0x0000000002137212 */ /* 0x000fce00078efe13 */
.L_x_25557:
[----:B------:R-:W-:Y:S05]  /*2270*/  BSYNC.RECONVERGENT B0 ;  /* 0x0000000000007941 */ /* 0x000fea0003800200 */
.L_x_25556:
[----:B------:R-:W2:Y:S01]  /*2280*/  F2I.FTZ.TRUNC.NTZ R19, R19 ;  /* 0x0000001300137305 */ /* 0x000ea2000021f100 */
[----:B------:R-:W-:Y:S05]  /*2290*/  BRA `(.L_x_25537) ;  /* 0x0000000000987947 */ /* 0x000fea0003800000 */
.L_x_25549:
[----:B------:R-:W-:-:S09]  /*22a0*/  UISETP.NE.AND UP0, UPT, UR4, 0x1c, UPT ;  /* 0x0000001c0400788c */ /* 0x000fd2000bf05270 */
[----:B------:R-:W-:Y:S05]  /*22b0*/  BRA.U !UP0, `(.L_x_25560) ;  /* 0x00000001088c7547 */ /* 0x000fea000b800000 */
[----:B------:R-:W-:-:S09]  /*22c0*/  UISETP.NE.AND UP0, UPT, UR4, 0x1d, UPT ;  /* 0x0000001d0400788c */ /* 0x000fd2000bf05270 */
[----:B------:R-:W-:Y:S05]  /*22d0*/  BRA.U !UP0, `(.L_x_25561) ;  /* 0x00000001087c7547 */ /* 0x000fea000b800000 */
[----:B------:R-:W-:-:S09]  /*22e0*/  UISETP.NE.AND UP0, UPT, UR4, 0x2c, UPT ;  /* 0x0000002c0400788c */ /* 0x000fd2000bf05270 */
[----:B------:R-:W-:Y:S05]  /*22f0*/  BRA.U !UP0, `(.L_x_25562) ;  /* 0x0000000108487547 */ /* 0x000fea000b800000 */
.L_x_25536:
        /* <DEDUP_REMOVED lines=16> */
.L_x_25563:
[----:B------:R-:W-:Y:S01]  /*2400*/  HFMA2 R19, -RZ, RZ, 0, 0 ;  /* 0x00000000ff137431 */ /* 0x000fe200000001ff */
[----:B------:R-:W-:Y:S06]  /*2410*/  BRA `(.L_x_25537) ;  /* 0x0000000000387947 */ /* 0x000fec0003800000 */
.L_x_25562:
        /* <DEDUP_REMOVED lines=8> */
.L_x_25565:
[----:B------:R-:W-:Y:S05]  /*24a0*/  BSYNC.RECONVERGENT B0 ;  /* 0x0000000000007941 */ /* 0x000fea0003800200 */
.L_x_25564:
[----:B------:R-:W4:Y:S01]  /*24b0*/  F2I.FTZ.TRUNC.NTZ R19, R19 ;  /* 0x0000001300137305 */ /* 0x000f22000021f100 */
[----:B------:R-:W-:Y:S05]  /*24c0*/  BRA `(.L_x_25537) ;  /* 0x00000000000c7947 */ /* 0x000fea0003800000 */
.L_x_25561:
[----:B------:R0:W5:Y:S01]  /*24d0*/  LDG.E R19, desc[UR36][R2.64] ;  /* 0x0000002402137981 */ /* 0x000162000c1e1900 */
[----:B------:R-:W-:Y:S05]  /*24e0*/  BRA `(.L_x_25537) ;  /* 0x0000000000047947 */ /* 0x000fea0003800000 */
.L_x_25560:
[----:B------:R3:W5:Y:S02]  /*24f0*/  LDG.E R19, desc[UR36][R2.64] ;  /* 0x0000002402137981 */ /* 0x000764000c1e1900 */
.L_x_25537:
[----:B------:R-:W0:Y:S01]  /*2500*/  LDCU.64 UR6, c[0x0][0x5f8] ;  /* 0x0000bf00ff0677ac */ /* 0x000e220008000a00 */
[----:B------:R-:W-:-:S04]  /*2510*/  UPRMT UR4, UR42, 0x9910, URZ ;  /* 0x000099102a047896 */ /* 0x000fc800080000ff */
[----:B------:R-:W-:Y:S01]  /*2520*/  UISETP.GT.AND UP0, UPT, UR4, 0x9, UPT ;  /* 0x000000090400788c */ /* 0x000fe2000bf04270 */
[----:B0--3--:R-:W-:-:S04]  /*2530*/  IADD3 R2, P0, PT, R18, UR6, RZ ;  /* 0x0000000612027c10 */ /* 0x009fc8000ff1e0ff */
        /* <DEDUP_REMOVED lines=12> */
.L_x_25569:
[----:B------:R0:W5:Y:S01]  /*2600*/  LDG.E.U8 R0, desc[UR36][R2.64] ;  /* 0x0000002402007981 */ /* 0x000162000c1e1100 */
[----:B------:R-:W-:Y:S05]  /*2610*/  BRA `(.L_x_25571) ;  /* 0x0000000c002c7947 */ /* 0x000fea0003800000 */
.L_x_25568:
        /* <DEDUP_REMOVED lines=8> */
.L_x_25573:
[----:B------:R3:W5:Y:S01]  /*26a0*/  LDG.E R0, desc[UR36][R2.64] ;  /* 0x0000002402007981 */ /* 0x000762000c1e1900 */
[----:B------:R-:W-:Y:S05]  /*26b0*/  BRA `(.L_x_25571) ;  /* 0x0000000c00047947 */ /* 0x000fea0003800000 */
.L_x_25572:
[----:B------:R0:W5:Y:S01]  /*26c0*/  LDG.E.S16 R0, desc[UR36][R2.64] ;  /* 0x0000002402007981 */ /* 0x000162000c1e1700 */
[----:B------:R-:W-:Y:S05]  /*26d0*/  BRA `(.L_x_25571) ;  /* 0x0000000800fc7947 */ /* 0x000fea0003800000 */
.L_x_25567:
[----:B------:R-:W-:-:S09]  /*26e0*/  UISETP.GT.AND UP0, UPT, UR4, 0x6, UPT ;  /* 0x000000060400788c */ /* 0x000fd2000bf04270 */
[----:B------:R-:W-:Y:S05]  /*26f0*/  BRA.U UP0, `(.L_x_25574) ;  /* 0x00000001002c7547 */ /* 0x000fea000b800000 */
[----:B------:R-:W-:-:S09]  /*2700*/  UISETP.NE.AND UP0, UPT, UR4, 0x5, UPT ;  /* 0x000000050400788c */ /* 0x000fd2000bf05270 */
[----:B------:R-:W-:Y:S05]  /*2710*/  BRA.U !UP0, `(.L_x_25575) ;  /* 0x0000000108147547 */ /* 0x000fea000b800000 */
[----:B------:R-:W-:-:S09]  /*2720*/  UISETP.NE.AND UP0, UPT, UR4, 0x6, UPT ;  /* 0x000000060400788c */ /* 0x000fd2000bf05270 */
[----:B------:R-:W-:Y:S05]  /*2730*/  BRA.U UP0, `(.L_x_25570) ;  /* 0x0000000900647547 */ /* 0x000fea000b800000 */
[----:B------:R-:W3:Y:S02]  /*2740*/  LDG.E R0, desc[UR36][R2.64] ;  /* 0x0000002402007981 */ /* 0x000ee4000c1e1900 */
[----:B---3--:R-:W0:Y:S01]  /*2750*/  F2I.FTZ.TRUNC.NTZ R0, R0 ;  /* 0x0000000000007305 */ /* 0x008e22000021f100 */
[----:B------:R-:W-:Y:S05]  /*2760*/  BRA `(.L_x_25571) ;  /* 0x0000000800d87947 */ /* 0x000fea0003800000 */
.L_x_25575:
[----:B------:R-:W3:Y:S02]  /*2770*/  LDG.E.U16 R2, desc[UR36][R2.64] ;  /* 0x0000002402027981 */ /* 0x000ee4000c1e1500 */
[----:B---3--:R-:W-:-:S06]  /*2780*/  HADD2.F32 R0, -RZ, R2.H0_H0 ;  /* 0x20000002ff007230 */ /* 0x008fcc0000004100 */
[----:B------:R-:W0:Y:S01]  /*2790*/  F2I.FTZ.TRUNC.NTZ R0, R0 ;  /* 0x0000000000007305 */ /* 0x000e22000021f100 */
[----:B------:R-:W-:Y:S05]  /*27a0*/  BRA `(.L_x_25571) ;  /* 0x0000000800c87947 */ /* 0x000fea0003800000 */
.L_x_25574:
[----:B------:R-:W-:-:S09]  /*27b0*/  UISETP.NE.AND UP0, UPT, UR4, 0x7, UPT ;  /* 0x000000070400788c */ /* 0x000fd2000bf05270 */
[----:B------:R-:W-:Y:S05]  /*27c0*/  BRA.U !UP0, `(.L_x_25576) ;  /* 0x00000001082c7547 */ /* 0x000fea000b800000 */
[----:B------:R-:W-:-:S09]  /*27d0*/  UISETP.NE.AND UP0, UPT, UR4, 0x8, UPT ;  /* 0x000000080400788c */ /* 0x000fd2000bf05270 */
[----:B------:R-:W-:Y:S05]  /*27e0*/  BRA.U !UP0, `(.L_x_25577) ;  /* 0x0000000108147547 */ /* 0x000fea000b800000 */
[----:B------:R-:W-:-:S09]  /*27f0*/  UISETP.NE.AND UP0, UPT, UR4, 0x9, UPT ;  /* 0x000000090400788c */ /* 0x000fd2000bf05270 */
[----:B------:R-:W-:Y:S05]  /*2800*/  BRA.U UP0, `(.L_x_25570) ;  /* 0x0000000900307547 */ /* 0x000fea000b800000 */
[----:B------:R-:W3:Y:S02]  /*2810*/  LDG.E R0, desc[UR36][R2.64] ;  /* 0x0000002402007981 */ /* 0x000ee4000c1e1900 */
[----:B---3--:R-:W0:Y:S01]  /*2820*/  F2I.FTZ.TRUNC.NTZ R0, R0 ;  /* 0x0000000000007305 */ /* 0x008e22000021f100 */
[----:B------:R-:W-:Y:S05]  /*2830*/  BRA `(.L_x_25571) ;  /* 0x0000000800a47947 */ /* 0x000fea0003800000 */
.L_x_25577:
[----:B------:R-:W3:Y:S02]  /*2840*/  LDG.E.U16 R2, desc[UR36][R2.64] ;  /* 0x0000002402027981 */ /* 0x000ee4000c1e1500 */
[----:B---3--:R-:W-:-:S06]  /*2850*/  HADD2.F32 R0, -RZ, R2.H0_H0 ;  /* 0x20000002ff007230 */ /* 0x008fcc0000004100 */
[----:B------:R-:W0:Y:S01]  /*2860*/  F2I.FTZ.TRUNC.NTZ R0, R0 ;  /* 0x0000000000007305 */ /* 0x000e22000021f100 */
[----:B------:R-:W-:Y:S05]  /*2870*/  BRA `(.L_x_25571) ;  /* 0x0000000800947947 */ /* 0x000fea0003800000 */
.L_x_25576:
[----:B------:R-:W3:Y:S02]  /*2880*/  LDG.E.64 R2, desc[UR36][R2.64] ;  /* 0x0000002402027981 */ /* 0x000ee4000c1e1b00 */
[----:B---3--:R0:W3:Y:S02]  /*2890*/  F2I.F64.TRUNC R0, R2 ;  /* 0x0000000200007311 */ /* 0x0080e4000030d100 */
[----:B0--3--:R-:W-:Y:S05]  /*28a0*/  BRA `(.L_x_25571) ;  /* 0x0000000800887947 */ /* 0x009fea0003800000 */
.L_x_25566:
        /* <DEDUP_REMOVED lines=10> */
[----:B------:R-:W-:Y:S01]  /*2950*/  SEL R0, RZ, 0x1, !P0 ;  /* 0x00000001ff007807 */ /* 0x000fe20004000000 */
[----:B------:R-:W-:Y:S08]  /*2960*/  BRA `(.L_x_25571) ;  /* 0x0000000800587947 */ /* 0x000ff00003800000 */
.L_x_25580:
[----:B------:R-:W3:Y:S02]  /*2970*/  LDG.E.64 R2, desc[UR36][R2.64] ;  /* 0x0000002402027981 */ /* 0x000ee4000c1e1b00 */
[----:B---3--:R0:W3:Y:S02]  /*2980*/  F2I.F64.TRUNC R0, R2 ;  /* 0x0000000200007311 */ /* 0x0080e4000030d100 */
[----:B0--3--:R-:W-:Y:S05]  /*2990*/  BRA `(.L_x_25571) ;  /* 0x00000008004c7947 */ /* 0x009fea0003800000 */
.L_x_25579:
        /* <DEDUP_REMOVED lines=24> */
[----:B------:R-:W0:Y:S01]  /*2b20*/  F2I.FTZ.TRUNC.NTZ R0, R0 ;  /* 0x0000000000007305 */ /* 0x000e22000021f100 */
[----:B------:R-:W-:Y:S05]  /*2b30*/  BRA `(.L_x_25571) ;  /* 0x0000000400e47947 */ /* 0x000fea0003800000 */
.L_x_25582:
[----:B------:R-:W3:Y:S02]  /*2b40*/  LDG.E.U8 R2, desc[UR36][R2.64] ;  /* 0x0000002402027981 */ /* 0x000ee4000c1e1100 */
[C---:B---3--:R-:W-:Y:S01]  /*2b50*/  SHF.L.U32 R4, R2.reuse, 0x19, RZ ;  /* 0x0000001902047819 */ /* 0x048fe200000006ff */
        /* <DEDUP_REMOVED lines=9> */
[----:B------:R-:W0:Y:S01]  /*2bf0*/  F2I.FTZ.TRUNC.NTZ R0, R0 ;  /* 0x0000000000007305 */ /* 0x000e22000021f100 */
[----:B------:R-:W-:Y:S05]  /*2c00*/  BRA `(.L_x_25571) ;  /* 0x0000000400b07947 */ /* 0x000fea0003800000 */
.L_x_25581:
[----:B------:R-:W3:Y:S02]  /*2c10*/  LDG.E.U16 R0, desc[UR36][R2.64] ;  /* 0x0000002402007981 */ /* 0x000ee4000c1e1500 */
[----:B---3--:R-:W-:-:S06]  /*2c20*/  IMAD.U32 R0, R0, 0x10000, RZ ;  /* 0x0001000000007824 */ /* 0x008fcc00078e00ff */
[----:B------:R-:W0:Y:S01]  /*2c30*/  F2I.FTZ.TRUNC.NTZ R0, R0 ;  /* 0x0000000000007305 */ /* 0x000e22000021f100 */
[----:B------:R-:W-:Y:S05]  /*2c40*/  BRA `(.L_x_25571) ;  /* 0x0000000400a07947 */ /* 0x000fea0003800000 */
.L_x_25578:
        /* <DEDUP_REMOVED lines=10> */
.L_x_25585:
[----:B------:R-:W3:Y:S01]  /*2cf0*/  LDG.E.U8 R3, desc[UR36][R2.64] ;  /* 0x0000002402037981 */ /* 0x000ee2000c1e1100 */
[----:B------:R-:W-:Y:S01]  /*2d00*/  BSSY.RECONVERGENT B0, `(.L_x_25586) ;  /* 0x0000018000007945 */ /* 0x000fe20003800200 */
        /* <DEDUP_REMOVED lines=19> */
.L_x_25589:
[----:B------:R-:W-:Y:S05]  /*2e40*/  BSYNC.RECONVERGENT B1 ;  /* 0x0000000000017941 */ /* 0x000fea0003800200 */
.L_x_25588:
[----:B------:R-:W-:Y:S01]  /*2e50*/  IMAD.SHL.U32 R0, R0, 0x100000, RZ ;  /* 0x0010000000007824 */ /* 0x000fe200078e00ff */
[----:B------:R-:W-:-:S04]  /*2e60*/  LEA R2, R2, 0x3b800000, 0x17 ;  /* 0x3b80000002027811 */ /* 0x000fc800078eb8ff */
[----:B------:R-:W-:-:S07]  /*2e70*/  LOP3.LUT R0, R2, R0, R7, 0xfe, !PT ;  /* 0x0000000002007212 */ /* 0x000fce00078efe07 */
.L_x_25587:
[----:B------:R-:W-:Y:S05]  /*2e80*/  BSYNC.RECONVERGENT B0 ;  /* 0x0000000000007941 */ /* 0x000fea0003800200 */
.L_x_25586:
[----:B------:R-:W0:Y:S01]  /*2e90*/  F2I.FTZ.TRUNC.NTZ R0, R0 ;  /* 0x0000000000007305 */ /* 0x000e22000021f100 */
[----:B------:R-:W-:Y:S05]  /*2ea0*/  BRA `(.L_x_25571) ;  /* 0x0000000400087947 */ /* 0x000fea0003800000 */
.L_x_25584:
[----:B------:R-:W3:Y:S01]  /*2eb0*/  LDG.E.U8 R3, desc[UR36][R2.64] ;  /* 0x0000002402037981 */ /* 0x000ee2000c1e1100 */
[----:B------:R-:W-:Y:S01]  /*2ec0*/  BSSY.RECONVERGENT B0, `(.L_x_25590) ;  /* 0x0000018000007945 */ /* 0x000fe20003800200 */
        /* <DEDUP_REMOVED lines=19> */
.L_x_25593:
[----:B------:R-:W-:Y:S05]  /*3000*/  BSYNC.RECONVERGENT B1 ;  /* 0x0000000000017941 */ /* 0x000fea0003800200 */
.L_x_25592:
[----:B------:R-:W-:Y:S02]  /*3010*/  SHF.L.U32 R0, R0, 0x15, RZ ;  /* 0x0000001500007819 */ /* 0x000fe400000006ff */
[----:B------:R-:W-:-:S04]  /*3020*/  LEA R2, R2, 0x37800000, 0x17 ;  /* 0x3780000002027811 */ /* 0x000fc800078eb8ff */
[----:B------:R-:W-:-:S07]  /*3030*/  LOP3.LUT R0, R2, R0, R7, 0xfe, !PT ;  /* 0x0000000002007212 */ /* 0x000fce00078efe07 */
.L_x_25591:
[----:B------:R-:W-:Y:S05]  /*3040*/  BSYNC.RECONVERGENT B0 ;  /* 0x0000000000007941 */ /* 0x000fea0003800200 */
.L_x_25590:
[----:B------:R-:W0:Y:S01]  /*3050*/  F2I.FTZ.TRUNC.NTZ R0, R0 ;  /* 0x0000000000007305 */ /* 0x000e22000021f100 */
[----:B------:R-:W-:Y:S05]  /*3060*/  BRA `(.L_x_25571) ;  /* 0x0000000000987947 */ /* 0x000fea0003800000 */
.L_x_25583:
[----:B------:R-:W-:-:S09]  /*3070*/  UISETP.NE.AND UP0, UPT, UR4, 0x1c, UPT ;  /* 0x0000001c0400788c */ /* 0x000fd2000bf05270 */
[----:B------:R-:W-:Y:S05]  /*3080*/  BRA.U !UP0, `(.L_x_25594) ;  /* 0x00000001088c7547 */ /* 0x000fea000b800000 */
[----:B------:R-:W-:-:S09]  /*3090*/  UISETP.NE.AND UP0, UPT, UR4, 0x1d, UPT ;  /* 0x0000001d0400788c */ /* 0x000fd2000bf05270 */
[----:B------:R-:W-:Y:S05]  /*30a0*/  BRA.U !UP0, `(.L_x_25595) ;  /* 0x00000001087c7547 */ /* 0x000fea000b800000 */
[----:B------:R-:W-:-:S09]  /*30b0*/  UISETP.NE.AND UP0, UPT, UR4, 0x2c, UPT ;  /* 0x0000002c0400788c */ /* 0x000fd2000bf05270 */
[----:B------:R-:W-:Y:S05]  /*30c0*/  BRA.U !UP0, `(.L_x_25596) ;  /* 0x0000000108487547 */ /* 0x000fea000b800000 */
.L_x_25570:
[----:B------:R-:W-:Y:S01]  /*30d0*/  MOV R2, 0x0 ;  /* 0x0000000000027802 */ /* 0x000fe20000000f00 */
[----:B------:R-:W0:Y:S01]  /*30e0*/  LDCU.64 UR4, c[0x4][0x178] ;  /* 0x01002f00ff0477ac */ /* 0x000e220008000a00 */
[----:B------:R-:W-:Y:S02]  /*30f0*/  HFMA2 R12, -RZ, RZ, 0, 5.9604644775390625e-08 ;  /* 0x00000001ff0c7431 */ /* 0x000fe400000001ff */
[----:B------:R-:W-:Y:S01]  /*3100*/  IMAD.MOV.U32 R8, RZ, RZ, 0x4e ;  /* 0x0000004eff087424 */ /* 0x000fe200078e00ff */
[----:B------:R-:W3:Y:S01]  /*3110*/  LDCU.64 UR6, c[0x4][0x180] ;  /* 0x01003000ff0677ac */ /* 0x000ee20008000a00 */
[----:B------:R-:W1:Y:S01]  /*3120*/  LDC.64 R2, c[0x4][R2] ;  /* 0x0100000002027b82 */ /* 0x000e620000000a00 */
[----:B------:R-:W-:Y:S01]  /*3130*/  IMAD.MOV.U32 R13, RZ, RZ, RZ ;  /* 0x000000ffff0d7224 */ /* 0x000fe200078e00ff */
[----:B------:R-:W2:Y:S01]  /*3140*/  LDCU.64 UR8, c[0x4][0x28] ;  /* 0x01000500ff0877ac */ /* 0x000ea20008000a00 */
[----:B0-----:R-:W-:Y:S02]  /*3150*/  IMAD.U32 R4, RZ, RZ, UR4 ;  /* 0x00000004ff047e24 */ /* 0x001fe4000f8e00ff */
[----:B------:R-:W-:-:S02]  /*3160*/  IMAD.U32 R5, RZ, RZ, UR5 ;  /* 0x00000005ff057e24 */ /* 0x000fc4000f8e00ff */
[----:B---3--:R-:W-:Y:S01]  /*3170*/  IMAD.U32 R6, RZ, RZ, UR6 ;  /* 0x00000006ff067e24 */ /* 0x008fe2000f8e00ff */
[----:B------:R-:W-:Y:S01]  /*3180*/  MOV R7, UR7 ;  /* 0x0000000700077c02 */ /* 0x000fe20008000f00 */
[----:B--2---:R-:W-:Y:S02]  /*3190*/  IMAD.U32 R10, RZ, RZ, UR8 ;  /* 0x00000008ff0a7e24 */ /* 0x004fe4000f8e00ff */
[----:B------:R-:W-:-:S07]  /*31a0*/  IMAD.U32 R11, RZ, RZ, UR9 ;  /* 0x00000009ff0b7e24 */ /* 0x000fce000f8e00ff */
[----:B------:R-:W-:-:S07]  /*31b0*/  LEPC R20, `(.L_x_25597) ;  /* 0x000000001014794e */ /* 0x000fce0000000000 */
[----:B-1--45:R-:W-:Y:S05]  /*31c0*/  CALL.ABS.NOINC R2 ;  /* 0x0000000002007343 */ /* 0x032fea0003c00000 */
.L_x_25597:
[----:B------:R-:W-:Y:S01]  /*31d0*/  IMAD.MOV.U32 R0, RZ, RZ, RZ ;  /* 0x000000ffff007224 */ /* 0x000fe200078e00ff */
[----:B------:R-:W-:Y:S06]  /*31e0*/  BRA `(.L_x_25571) ;  /* 0x0000000000387947 */ /* 0x000fec0003800000 */
.L_x_25596:
[----:B------:R-:W3:Y:S01]  /*31f0*/  LDG.E.U8 R2, desc[UR36][R2.64] ;  /* 0x0000002402027981 */ /* 0x000ee2000c1e1100 */
[----:B------:R-:W-:Y:S01]  /*3200*/  BSSY.RECONVERGENT B0, `(.L_x_25598) ;  /* 0x0000007000007945 */ /* 0x000fe20003800200 */
[----:B------:R-:W-:Y:S01]  /*3210*/  IMAD.MOV.U32 R0, RZ, RZ, 0x400000 ;  /* 0x00400000ff007424 */ /* 0x000fe200078e00ff */
[----:B---3--:R-:W-:-:S13]  /*3220*/  ISETP.NE.AND P0, PT, R2, RZ, PT ;  /* 0x000000ff0200720c */ /* 0x008fda0003f05270 */
[----:B------:R-:W-:Y:S05]  /*3230*/  @!P0 BRA `(.L_x_25599) ;  /* 0x00000000000c8947 */ /* 0x000fea0003800000 */
[----:B------:R-:W-:-:S13]  /*3240*/  ISETP.NE.AND P0, PT, R2, 0xff, PT ;  /* 0x000000ff0200780c */ /* 0x000fda0003f05270 */
[----:B------:R-:W-:Y:S01]  /*3250*/  @!P0 MOV R0, 0x7f800001 ;  /* 0x7f80000100008802 */ /* 0x000fe20000000f00 */
[----:B------:R-:W-:-:S07]  /*3260*/  @P0 IMAD.SHL.U32 R0, R2, 0x800000, RZ ;  /* 0x0080000002000824 */ /* 0x000fce00078e00ff */
.L_x_25599:
[----:B------:R-:W-:Y:S05]  /*3270*/  BSYNC.RECONVERGENT B0 ;  /* 0x0000000000007941 */ /* 0x000fea0003800200 */
.L_x_25598:
[----:B------:R-:W0:Y:S01]  /*3280*/  F2I.FTZ.TRUNC.NTZ R0, R0 ;  /* 0x0000000000007305 */ /* 0x000e22000021f100 */
[----:B------:R-:W-:Y:S05]  /*3290*/  BRA `(.L_x_25571) ;  /* 0x00000000000c7947 */ /* 0x000fea0003800000 */
.L_x_25595:
[----:B------:R0:W5:Y:S01]  /*32a0*/  LDG.E R0, desc[UR36][R2.64] ;  /* 0x0000002402007981 */ /* 0x000162000c1e1900 */
[----:B------:R-:W-:Y:S05]  /*32b0*/  BRA `(.L_x_25571) ;  /* 0x0000000000047947 */ /* 0x000fea0003800000 */
.L_x_25594:
[----:B------:R0:W5:Y:S02]  /*32c0*/  LDG.E R0, desc[UR36][R2.64] ;  /* 0x0000002402007981 */ /* 0x000164000c1e1900 */
.L_x_25571:
[----:B012345:R-:W-:Y:S01]  /*32d0*/  LOP3.LUT R2, R0, R19, RZ, 0x3c, !PT ;  /* 0x0000001300027212 */ /* 0x03ffe200078e3cff */
[----:B------:R-:W-:Y:S03]  /*32e0*/  BSSY.RECONVERGENT B0, `(.L_x_25600) ;  /* 0x000003b000007945 */ /* 0x000fe60003800200 */
[----:B------:R-:W-:-:S13]  /*32f0*/  ISETP.GT.AND P0, PT, R2, -0x1, PT ;  /* 0xffffffff0200780c */ /* 0x000fda0003f04270 */
[----:B------:R-:W-:Y:S05]  /*3300*/  @P0 BRA `(.L_x_25601) ;  /* 0x00000000007c0947 */ /* 0x000fea0003800000 */
        /* <DEDUP_REMOVED lines=31> */
.L_x_25601:
        /* <DEDUP_REMOVED lines=25> */
.L_x_25602:
[----:B------:R-:W-:Y:S05]  /*3690*/  BSYNC.RECONVERGENT B0 ;  /* 0x0000000000007941 */ /* 0x000fea0003800200 */
.L_x_25600:
        /* <DEDUP_REMOVED lines=16> */
.L_x_25606:
[----:B------:R0:W-:Y:S01]  /*37a0*/  STG.E.U8 desc[UR36][R2.64], R4 ;  /* 0x0000000402007986 */ /* 0x0001e2000c101124 */
[----:B------:R-:W-:Y:S05]  /*37b0*/  BRA `(.L_x_25608) ;  /* 0x0000000c003c7947 */ /* 0x000fea0003800000 */
.L_x_25605:
[----:B------:R-:W-:-:S09]  /*37c0*/  UISETP.NE.AND UP0, UPT, UR4, 0x2, UPT ;  /* 0x000000020400788c */ /* 0x000fd2000bf05270 */
[----:B------:R-:W-:Y:S05]  /*37d0*/  BRA.U !UP0, `(.L_x_25609) ;  /* 0x0000000108247547 */ /* 0x000fea000b800000 */
[----:B------:R-:W-:-:S09]  /*37e0*/  UISETP.NE.AND UP0, UPT, UR4, 0x3, UPT ;  /* 0x000000030400788c */ /* 0x000fd2000bf05270 */
[----:B------:R-:W-:Y:S05]  /*37f0*/  BRA.U !UP0, `(.L_x_25610) ;  /* 0x0000000108147547 */ /* 0x000fea000b800000 */
[----:B------:R-:W-:-:S09]  /*3800*/  UISETP.NE.AND UP0, UPT, UR4, 0x4, UPT ;  /* 0x000000040400788c */ /* 0x000fd2000bf05270 */
[----:B------:R-:W-:Y:S05]  /*3810*/  BRA.U UP0, `(.L_x_25607) ;  /* 0x0000000900907547 */ /* 0x000fea000b800000 */
[----:B------:R-:W-:-:S05]  /*3820*/  SHF.R.S32.HI R5, RZ, 0x1f, R4 ;  /* 0x0000001fff057819 */ /* 0x000fca0000011404 */
[----:B------:R0:W-:Y:S01]  /*3830*/  STG.E.64 desc[UR36][R2.64], R4 ;  /* 0x0000000402007986 */ /* 0x0001e2000c101b24 */
[----:B------:R-:W-:Y:S05]  /*3840*/  BRA `(.L_x_25608) ;  /* 0x0000000c00187947 */ /* 0x000fea0003800000 */
.L_x_25610:
[----:B------:R0:W-:Y:S01]  /*3850*/  STG.E desc[UR36][R2.64], R4 ;  /* 0x0000000402007986 */ /* 0x0001e2000c101924 */
[----:B------:R-:W-:Y:S05]  /*3860*/  BRA `(.L_x_25608) ;  /* 0x0000000c00107947 */ /* 0x000fea0003800000 */
.L_x_25609:
[----:B------:R0:W-:Y:S01]  /*3870*/  STG.E.U16 desc[UR36][R2.64], R4 ;  /* 0x0000000402007986 */ /* 0x0001e2000c101524 */
[----:B------:R-:W-:Y:S05]  /*3880*/  BRA `(.L_x_25608) ;  /* 0x0000000c00087947 */ /* 0x000fea0003800000 */
.L_x_25604:
[----:B------:R-:W-:-:S09]  /*3890*/  UISETP.GT.AND UP0, UPT, UR4, 0x6, UPT ;  /* 0x000000060400788c */ /* 0x000fd2000bf04270 */
[----:B------:R-:W-:Y:S05]  /*38a0*/  BRA.U UP0, `(.L_x_25611) ;  /* 0x00000001002c7547 */ /* 0x000fea000b800000 */
[----:B------:R-:W-:-:S09]  /*38b0*/  UISETP.NE.AND UP0, UPT, UR4, 0x5, UPT ;  /* 0x000000050400788c */ /* 0x000fd2000bf05270 */
[----:B------:R-:W-:Y:S05]  /*38c0*/  BRA.U !UP0, `(.L_x_25612) ;  /* 0x0000000108147547 */ /* 0x000fea000b800000 */
[----:B------:R-:W-:-:S09]  /*38d0*/  UISETP.NE.AND UP0, UPT, UR4, 0x6, UPT ;  /* 0x000000060400788c */ /* 0x000fd2000bf05270 */
[----:B------:R-:W-:Y:S05]  /*38e0*/  BRA.U UP0, `(.L_x_25607) ;  /* 0x00000009005c7547 */ /* 0x000fea000b800000 */
[----:B------:R-:W-:-:S05]  /*38f0*/  I2FP.F32.S32 R5, R4 ;  /* 0x0000000400057245 */ /* 0x000fca0000201400 */
[----:B------:R0:W-:Y:S01]  /*3900*/  STG.E desc[UR36][R2.64], R5 ;  /* 0x0000000502007986 */ /* 0x0001e2000c101924 */
[----:B------:R-:W-:Y:S05]  /*3910*/  BRA `(.L_x_25608) ;  /* 0x0000000800e47947 */ /* 0x000fea0003800000 */
.L_x_25612:
[----:B------:R-:W-:-:S04]  /*3920*/  I2FP.F32.S32 R0, R4 ;  /* 0x0000000400007245 */ /* 0x000fc80000201400 */
[----:B------:R-:W-:-:S05]  /*3930*/  F2FP.F16.F32.PACK_AB R0, RZ, R0 ;  /* 0x00000000ff00723e */ /* 0x000fca00000000ff */
[----:B------:R0:W-:Y:S01]  /*3940*/  STG.E.U16 desc[UR36][R2.64], R0 ;  /* 0x0000000002007986 */ /* 0x0001e2000c101524 */
[----:B------:R-:W-:Y:S05]  /*3950*/  BRA `(.L_x_25608) ;  /* 0x0000000800d47947 */ /* 0x000fea0003800000 */
.L_x_25611:
[----:B------:R-:W-:-:S09]  /*3960*/  UISETP.NE.AND UP0, UPT, UR4, 0x7, UPT ;  /* 0x000000070400788c */ /* 0x000fd2000bf05270 */
[----:B------:R-:W-:Y:S05]  /*3970*/  BRA.U !UP0, `(.L_x_25613) ;  /* 0x0000000108347547 */ /* 0x000fea000b800000 */
[----:B------:R-:W-:-:S09]  /*3980*/  UISETP.NE.AND UP0, UPT, UR4, 0x8, UPT ;  /* 0x000000080400788c */ /* 0x000fd2000bf05270 */
[----:B------:R-:W-:Y:S05]  /*3990*/  BRA.U !UP0, `(.L_x_25614) ;  /* 0x0000000108187547 */ /* 0x000fea000b800000 */
[----:B------:R-:W-:-:S09]  /*39a0*/  UISETP.NE.AND UP0, UPT, UR4, 0x9, UPT ;  /* 0x000000090400788c */ /* 0x000fd2000bf05270 */
[----:B------:R-:W-:Y:S05]  /*39b0*/  BRA.U UP0, `(.L_x_25607) ;  /* 0x0000000900287547 */ /* 0x000fea000b800000 */
[----:B------:R-:W-:Y:S02]  /*39c0*/  I2FP.F32.S32 R4, R4 ;  /* 0x0000000400047245 */ /* 0x000fe40000201400 */
[----:B------:R-:W-:-:S05]  /*39d0*/  MOV R5, RZ ;  /* 0x000000ff00057202 */ /* 0x000fca0000000f00 */
[----:B------:R0:W-:Y:S01]  /*39e0*/  STG.E.64 desc[UR36][R2.64], R4 ;  /* 0x0000000402007986 */ /* 0x0001e2000c101b24 */
[----:B------:R-:W-:Y:S05]  /*39f0*/  BRA `(.L_x_25608) ;  /* 0x0000000800ac7947 */ /* 0x000fea0003800000 */
.L_x_25614:
[----:B------:R-:W-:-:S04]  /*3a00*/  I2FP.F32.S32 R4, R4 ;  /* 0x0000000400047245 */ /* 0x000fc80000201400 */
[----:B------:R-:W-:-:S04]  /*3a10*/  F2FP.F16.F32.PACK_AB R5, RZ, R4 ;  /* 0x00000004ff05723e */ /* 0x000fc800000000ff */
[----:B------:R-:W-:-:S05]  /*3a20*/  PRMT R5, R5, 0x5410, RZ ;  /* 0x0000541005057816 */ /* 0x000fca00000000ff */
[----:B------:R0:W-:Y:S01]  /*3a30*/  STG.E desc[UR36][R2.64], R5 ;  /* 0x0000000502007986 */ /* 0x0001e2000c101924 */
[----:B------:R-:W-:Y:S05]  /*3a40*/  BRA `(.L_x_25608) ;  /* 0x0000000800987947 */ /* 0x000fea0003800000 */
.L_x_25613:
[----:B------:R-:W0:Y:S02]  /*3a50*/  I2F.F64 R4, R4 ;  /* 0x0000000400047312 */ /* 0x000e240000201c00 */
[----:B0-----:R0:W-:Y:S01]  /*3a60*/  STG.E.64 desc[UR36][R2.64], R4 ;  /* 0x0000000402007986 */ /* 0x0011e2000c101b24 */
[----:B------:R-:W-:Y:S05]  /*3a70*/  BRA `(.L_x_25608) ;  /* 0x00000008008c7947 */ /* 0x000fea0003800000 */
.L_x_25603:
        /* <DEDUP_REMOVED lines=8> */
[----:B------:R-:W-:-:S04]  /*3b00*/  ISETP.NE.AND P0, PT, R4, RZ, PT ;  /* 0x000000ff0400720c */ /* 0x000fc80003f05270 */
[----:B------:R-:W-:-:S05]  /*3b10*/  SEL R5, RZ, 0x1, !P0 ;  /* 0x00000001ff057807 */ /* 0x000fca0004000000 */
[----:B------:R4:W-:Y:S01]  /*3b20*/  STG.E.U8 desc[UR36][R2.64], R5 ;  /* 0x0000000502007986 */ /* 0x0009e2000c101124 */
[----:B------:R-:W-:Y:S05]  /*3b30*/  BRA `(.L_x_25608) ;  /* 0x00000008005c7947 */ /* 0x000fea0003800000 */
.L_x_25617:
[----:B------:R-:W-:Y:S01]  /*3b40*/  CS2R R6, SRZ ;  /* 0x0000000000067805 */ /* 0x000fe2000001ff00 */
[----:B------:R-:W0:Y:S04]  /*3b50*/  I2F.F64 R4, R4 ;  /* 0x0000000400047312 */ /* 0x000e280000201c00 */
[----:B0-----:R3:W-:Y:S01]  /*3b60*/  STG.E.128 desc[UR36][R2.64], R4 ;  /* 0x0000000402007986 */ /* 0x0017e2000c101d24 */
[----:B------:R-:W-:Y:S05]  /*3b70*/  BRA `(.L_x_25608) ;  /* 0x00000008004c7947 */ /* 0x000fea0003800000 */
.L_x_25616:
[----:B------:R-:W-:-:S09]  /*3b80*/  UISETP.NE.AND UP0, UPT, UR4, 0xf, UPT ;  /* 0x0000000f0400788c */ /* 0x000fd2000bf05270 */
[----:B------:R-:W-:Y:S05]  /*3b90*/  BRA.U !UP0, `(.L_x_25618) ;  /* 0x0000000108a07547 */ /* 0x000fea000b800000 */
[----:B------:R-:W-:-:S09]  /*3ba0*/  UISETP.NE.AND UP0, UPT, UR4, 0x17, UPT ;  /* 0x000000170400788c */ /* 0x000fd2000bf05270 */
[----:B------:R-:W-:Y:S05]  /*3bb0*/  BRA.U !UP0, `(.L_x_25619) ;  /* 0x00000001084c7547 */ /* 0x000fea000b800000 */
[----:B------:R-:W-:-:S09]  /*3bc0*/  UISETP.NE.AND UP0, UPT, UR4, 0x18, UPT ;  /* 0x000000180400788c */ /* 0x000fd2000bf05270 */
[----:B------:R-:W-:Y:S05]  /*3bd0*/  BRA.U UP0, `(.L_x_25607) ;  /* 0x0000000500a07547 */ /* 0x000fea000b800000 */
[----:B------:R-:W-:Y:S01]  /*3be0*/  I2FP.F32.S32 R7, R4 ;  /* 0x0000000400077245 */ /* 0x000fe20000201400 */
        /* <DEDUP_REMOVED lines=12> */
.L_x_25621:
[----:B------:R-:W-:Y:S05]  /*3cb0*/  BSYNC.RECONVERGENT B0 ;  /* 0x0000000000007941 */ /* 0x000fea0003800200 */
.L_x_25620:
[----:B------:R-:W-:-:S05]  /*3cc0*/  LOP3.LUT R5, R0, 0x80, R5, 0xf8, !PT ;  /* 0x0000008000057812 */ /* 0x000fca00078ef805 */
[----:B------:R0:W-:Y:S01]  /*3cd0*/  STG.E.U8 desc[UR36][R2.64], R5 ;  /* 0x0000000502007986 */ /* 0x0001e2000c101124 */
[----:B------:R-:W-:Y:S05]  /*3ce0*/  BRA `(.L_x_25608) ;  /* 0x0000000400f07947 */ /* 0x000fea0003800000 */
.L_x_25619:
[----:B------:R-:W-:Y:S01]  /*3cf0*/  I2FP.F32.S32 R7, R4 ;  /* 0x0000000400077245 */ /* 0x000fe20000201400 */
        /* <DEDUP_REMOVED lines=14> */
.L_x_25623:
[----:B------:R-:W-:Y:S05]  /*3de0*/  BSYNC.RECONVERGENT B0 ;  /* 0x0000000000007941 */ /* 0x000fea0003800200 */
.L_x_25622:
[----:B------:R-:W-:-:S05]  /*3df0*/  LOP3.LUT R5, R0, 0x80, R5, 0xf8, !PT ;  /* 0x0000008000057812 */ /* 0x000fca00078ef805 */
[----:B------:R1:W-:Y:S01]  /*3e00*/  STG.E.U8 desc[UR36][R2.64], R5 ;  /* 0x0000000502007986 */ /* 0x0003e2000c101124 */
[----:B------:R-:W-:Y:S05]  /*3e10*/  BRA `(.L_x_25608) ;  /* 0x0000000400a47947 */ /* 0x000fea0003800000 */
.L_x_25618:
[----:B------:R-:W-:-:S04]  /*3e20*/  I2FP.F32.S32 R0, R4 ;  /* 0x0000000400007245 */ /* 0x000fc80000201400 */
[----:B------:R-:W-:-:S05]  /*3e30*/  F2FP.BF16.F32.PACK_AB R0, RZ, R0 ;  /* 0x00000000ff00723e */ /* 0x000fca00000010ff */
[----:B------:R2:W-:Y:S01]  /*3e40*/  STG.E.U16 desc[UR36][R2.64], R0 ;  /* 0x0000000002007986 */ /* 0x0005e2000c101524 */
[----:B------:R-:W-:Y:S05]  /*3e50*/  BRA `(.L_x_25608) ;  /* 0x0000000400947947 */ /* 0x000fea0003800000 */
.L_x_25615:
        /* <DEDUP_REMOVED lines=10> */
.L_x_25626:
[----:B------:R-:W-:Y:S01]  /*3f00*/  I2FP.F32.S32 R5, R4 ;  /* 0x0000000400057245 */ /* 0x000fe20000201400 */
        /* <DEDUP_REMOVED lines=12> */
.L_x_25629:
[----:B------:R-:W-:-:S04]  /*3fd0*/  SHF.R.U32.HI R0, RZ, 0x14, R5 ;  /* 0x00000014ff007819 */ /* 0x000fc80000011605 */
[----:B------:R-:W-:-:S04]  /*3fe0*/  LOP3.LUT R0, R0, 0x1, RZ, 0xc0, !PT ;  /* 0x0000000100007812 */ /* 0x000fc800078ec0ff */
[----:B------:R-:W-:-:S04]  /*3ff0*/  IADD3 R0, PT, PT, R5, 0x487ffff, R0 ;  /* 0x0487ffff05007810 */ /* 0x000fc80007ffe000 */
[----:B------:R-:W-:-:S04]  /*4000*/  SHF.R.U32.HI R0, RZ, 0x14, R0 ;  /* 0x00000014ff007819 */ /* 0x000fc80000011600 */
[----:B------:R-:W-:-:S07]  /*4010*/  LOP3.LUT R4, R0, 0xff, RZ, 0xc0, !PT ;  /* 0x000000ff00047812 */ /* 0x000fce00078ec0ff */
.L_x_25630:
[----:B------:R-:W-:-:S04]  /*4020*/  SHF.R.U32.HI R5, RZ, 0x18, R5 ;  /* 0x00000018ff057819 */ /* 0x000fc80000011605 */
[----:B------:R-:W-:-:S04]  /*4030*/  LOP3.LUT R4, R4, 0x80, R5, 0xf8, !PT ;  /* 0x0000008004047812 */ /* 0x000fc800078ef805 */
[----:B------:R-:W-:-:S07]  /*4040*/  PRMT R0, R4, 0x7610, R0 ;  /* 0x0000761004007816 */ /* 0x000fce0000000000 */
.L_x_25628:
[----:B------:R-:W-:Y:S05]  /*4050*/  BSYNC.RECONVERGENT B0 ;  /* 0x0000000000007941 */ /* 0x000fea0003800200 */
.L_x_25627:
[----:B------:R0:W-:Y:S01]  /*4060*/  STG.E.U8 desc[UR36][R2.64], R0 ;  /* 0x0000000002007986 */ /* 0x0001e2000c101124 */
[----:B------:R-:W-:Y:S05]  /*4070*/  BRA `(.L_x_25608) ;  /* 0x00000004000c7947 */ /* 0x000fea0003800000 */
.L_x_25625:
[----:B------:R-:W-:Y:S01]  /*4080*/  I2FP.F32.S32 R5, R4 ;  /* 0x0000000400057245 */ /* 0x000fe20000201400 */
[----:B------:R-:W-:Y:S01]  /*4090*/  BSSY.RECONVERGENT B0, `(.L_x_25631) ;  /* 0x0000014000007945 */ /* 0x000fe20003800200 */
[----:B------:R-:W-:Y:S02]  /*40a0*/  HFMA2 R0, -RZ, RZ, 0, 7.62939453125e-06 ;  /* 0x00000080ff007431 */ /* 0x000fe400000001ff */
        /* <DEDUP_REMOVED lines=10> */
.L_x_25633:
[----:B------:R-:W-:-:S04]  /*4150*/  SHF.R.U32.HI R0, RZ, 0x15, R5 ;  /* 0x00000015ff007819 */ /* 0x000fc80000011605 */
[----:B------:R-:W-:-:S04]  /*4160*/  LOP3.LUT R0, R0, 0x1, RZ, 0xc0, !PT ;  /* 0x0000000100007812 */ /* 0x000fc800078ec0ff */
[----:B------:R-:W-:-:S04]  /*4170*/  IADD3 R0, PT, PT, R5, 0x88fffff, R0 ;  /* 0x088fffff05007810 */ /* 0x000fc80007ffe000 */
[----:B------:R-:W-:-:S04]  /*4180*/  SHF.R.U32.HI R0, RZ, 0x15, R0 ;  /* 0x00000015ff007819 */ /* 0x000fc80000011600 */
[----:B------:R-:W-:-:S07]  /*4190*/  LOP3.LUT R4, R0, 0xff, RZ, 0xc0, !PT ;  /* 0x000000ff00047812 */ /* 0x000fce00078ec0ff */
.L_x_25634:
[----:B------:R-:W-:-:S04]  /*41a0*/  SHF.R.U32.HI R5, RZ, 0x18, R5 ;  /* 0x00000018ff057819 */ /* 0x000fc80000011605 */
[----:B------:R-:W-:-:S04]  /*41b0*/  LOP3.LUT R4, R4, 0x80, R5, 0xf8, !PT ;  /* 0x0000008004047812 */ /* 0x000fc800078ef805 */
[----:B------:R-:W-:-:S07]  /*41c0*/  PRMT R0, R4, 0x7610, R0 ;  /* 0x0000761004007816 */ /* 0x000fce0000000000 */
.L_x_25632:
[----:B------:R-:W-:Y:S05]  /*41d0*/  BSYNC.RECONVERGENT B0 ;  /* 0x0000000000007941 */ /* 0x000fea0003800200 */
.L_x_25631:
[----:B------:R0:W-:Y:S01]  /*41e0*/  STG.E.U8 desc[UR36][R2.64], R0 ;  /* 0x0000000002007986 */ /* 0x0001e2000c101124 */
[----:B------:R-:W-:Y:S05]  /*41f0*/  BRA `(.L_x_25608) ;  /* 0x0000000000ac7947 */ /* 0x000fea0003800000 */
.L_x_25624:
[----:B------:R-:W-:-:S09]  /*4200*/  UISETP.NE.AND UP0, UPT, UR4, 0x1c, UPT ;  /* 0x0000001c0400788c */ /* 0x000fd2000bf05270 */
[----:B------:R-:W-:Y:S05]  /*4210*/  BRA.U !UP0, `(.L_x_25635) ;  /* 0x0000000108a07547 */ /* 0x000fea000b800000 */
[----:B------:R-:W-:-:S09]  /*4220*/  UISETP.NE.AND UP0, UPT, UR4, 0x1d, UPT ;  /* 0x0000001d0400788c */ /* 0x000fd2000bf05270 */
[----:B------:R-:W-:Y:S05]  /*4230*/  BRA.U !UP0, `(.L_x_25636) ;  /* 0x00000001088c7547 */ /* 0x000fea000b800000 */
[----:B------:R-:W-:-:S09]  /*4240*/  UISETP.NE.AND UP0, UPT, UR4, 0x2c, UPT ;  /* 0x0000002c0400788c */ /* 0x000fd2000bf05270 */
[----:B------:R-:W-:Y:S05]  /*4250*/  BRA.U !UP0, `(.L_x_25637) ;  /* 0x0000000108447547 */ /* 0x000fea000b800000 */
.L_x_25607:
        /* <DEDUP_REMOVED lines=8> */
[----:B0-----:R-:W-:Y:S02]  /*42e0*/  IMAD.U32 R4, RZ, RZ, UR6 ;  /* 0x00000006ff047e24 */ /* 0x001fe4000f8e00ff */
[----:B------:R-:W-:-:S02]  /*42f0*/  IMAD.U32 R5, RZ, RZ, UR7 ;  /* 0x00000007ff057e24 */ /* 0x000fc4000f8e00ff */
[----:B---3--:R-:W-:Y:S01]  /*4300*/  IMAD.U32 R6, RZ, RZ, UR8 ;  /* 0x00000008ff067e24 */ /* 0x008fe2000f8e00ff */
[----:B------:R-:W-:Y:S01]  /*4310*/  MOV R7, UR9 ;  /* 0x0000000900077c02 */ /* 0x000fe20008000f00 */
[----:B----4-:R-:W-:Y:S02]  /*4320*/  IMAD.U32 R10, RZ, RZ, UR4 ;  /* 0x00000004ff0a7e24 */ /* 0x010fe4000f8e00ff */
[----:B-1----:R-:W-:-:S07]  /*4330*/  IMAD.U32 R11, RZ, RZ, UR5 ;  /* 0x00000005ff0b7e24 */ /* 0x002fce000f8e00ff */
[----:B------:R-:W-:-:S07]  /*4340*/  LEPC R20, `(.L_x_25638) ;  /* 0x000000001014794e */ /* 0x000fce0000000000 */
[----:B--2---:R-:W-:Y:S05]  /*4350*/  CALL.ABS.NOINC R2 ;  /* 0x0000000002007343 */ /* 0x004fea0003c00000 */
.L_x_25638:
[----:B------:R-:W-:Y:S05]  /*4360*/  BRA `(.L_x_25608) ;  /* 0x0000000000507947 */ /* 0x000fea0003800000 */
.L_x_25637:
[----:B------:R-:W-:-:S04]  /*4370*/  I2FP.F32.S32 R5, R4 ;  /* 0x0000000400057245 */ /* 0x000fc80000201400 */
        /* <DEDUP_REMOVED lines=15> */
.L_x_25636:
[----:B------:R-:W-:-:S05]  /*4470*/  SHF.R.S32.HI R5, RZ, 0x1f, R4 ;  /* 0x0000001fff057819 */ /* 0x000fca0000011404 */
[----:B------:R0:W-:Y:S01]  /*4480*/  STG.E.64 desc[UR36][R2.64], R4 ;  /* 0x0000000402007986 */ /* 0x0001e2000c101b24 */
[----:B------:R-:W-:Y:S05]  /*4490*/  BRA `(.L_x_25608) ;  /* 0x0000000000047947 */ /* 0x000fea0003800000 */
.L_x_25635:
[----:B------:R0:W-:Y:S02]  /*44a0*/  STG.E desc[UR36][R2.64], R4 ;  /* 0x0000000402007986 */ /* 0x0001e4000c101924 */
.L_x_25608:
[----:B------:R-:W-:-:S07]  /*44b0*/  VIADD R17, R17, 0x80 ;  /* 0x0000008011117836 */ /* 0x000fce0000000000 */
.L_x_25530:
[----:B------:R-:W-:Y:S05]  /*44c0*/  BSYNC.RECONVERGENT B6 ;  /* 0x0000000000067941 */ /* 0x000fea0003800200 */
.L_x_25529:
        /* <DEDUP_REMOVED lines=358> */
.L_x_25641:
        /* <DEDUP_REMOVED lines=16> */
.L_x_25645:
[----:B------:R0:W5:Y:S01]  /*5c30*/  LDG.E.U8 R19, desc[UR36][R2.64] ;  /* 0x0000002402137981 */ /* 0x000162000c1e1100 */
[----:B------:R-:W-:Y:S05]  /*5c40*/  BRA `(.L_x_25647) ;  /* 0x0000000c002c7947 */ /* 0x000fea0003800000 */
.L_x_25644:
        /* <DEDUP_REMOVED lines=8> */
.L_x_25649:
[----:B------:R0:W5:Y:S01]  /*5cd0*/  LDG.E R19, desc[UR36][R2.64] ;  /* 0x0000002402137981 */ /* 0x000162000c1e1900 */
[----:B------:R-:W-:Y:S05]  /*5ce0*/  BRA `(.L_x_25647) ;  /* 0x0000000c00047947 */ /* 0x000fea0003800000 */
.L_x_25648:
[----:B------:R0:W5:Y:S01]  /*5cf0*/  LDG.E.S16 R19, desc[UR36][R2.64] ;  /* 0x0000002402137981 */ /* 0x000162000c1e1700 */
[----:B------:R-:W-:Y:S05]  /*5d00*/  BRA `(.L_x_25647) ;  /* 0x0000000800fc7947 */ /* 0x000fea0003800000 */
.L_x_25643:
        /* <DEDUP_REMOVED lines=9> */
.L_x_25651:
[----:B------:R-:W2:Y:S02]  /*5da0*/  LDG.E.U16 R2, desc[UR36][R2.64] ;  /* 0x0000002402027981 */ /* 0x000ea4000c1e1500 */
[----:B--2---:R-:W-:-:S06]  /*5db0*/  HADD2.F32 R19, -RZ, R2.H0_H0 ;  /* 0x20000002ff137230 */ /* 0x004fcc0000004100 */
[----:B------:R-:W0:Y:S01]  /*5dc0*/  F2I.FTZ.TRUNC.NTZ R19, R19 ;  /* 0x0000001300137305 */ /* 0x000e22000021f100 */
[----:B------:R-:W-:Y:S05]  /*5dd0*/  BRA `(.L_x_25647) ;  /* 0x0000000800c87947 */ /* 0x000fea0003800000 */
.L_x_25650:
        /* <DEDUP_REMOVED lines=9> */
.L_x_25653:
[----:B------:R-:W2:Y:S02]  /*5e70*/  LDG.E.U16 R2, desc[UR36][R2.64] ;  /* 0x0000002402027981 */ /* 0x000ea4000c1e1500 */
[----:B--2---:R-:W-:-:S06]  /*5e80*/  HADD2.F32 R19, -RZ, R2.H0_H0 ;  /* 0x20000002ff137230 */ /* 0x004fcc0000004100 */
[----:B------:R-:W0:Y:S01]  /*5e90*/  F2I.FTZ.TRUNC.NTZ R19, R19 ;  /* 0x0000001300137305 */ /* 0x000e22000021f100 */
[----:B------:R-:W-:Y:S05]  /*5ea0*/  BRA `(.L_x_25647) ;  /* 0x0000000800947947 */ /* 0x000fea0003800000 */
.L_x_25652:
[----:B------:R-:W2:Y:S02]  /*5eb0*/  LDG.E.64 R2, desc[UR36][R2.64] ;  /* 0x0000002402027981 */ /* 0x000ea4000c1e1b00 */
[----:B--2---:R0:W1:Y:S02]  /*5ec0*/  F2I.F64.TRUNC R19, R2 ;  /* 0x0000000200137311 */ /* 0x004064000030d100 */
[----:B01----:R-:W-:Y:S05]  /*5ed0*/  BRA `(.L_x_25647) ;  /* 0x0000000800887947 */ /* 0x003fea0003800000 */
.L_x_25642:
        /* <DEDUP_REMOVED lines=12> */
.L_x_25656:
[----:B------:R-:W2:Y:S02]  /*5fa0*/  LDG.E.64 R2, desc[UR36][R2.64] ;  /* 0x0000002402027981 */ /* 0x000ea4000c1e1b00 */
[----:B--2---:R0:W1:Y:S02]  /*5fb0*/  F2I.F64.TRUNC R19, R2 ;  /* 0x0000000200137311 */ /* 0x004064000030d100 */
[----:B01----:R-:W-:Y:S05]  /*5fc0*/  BRA `(.L_x_25647) ;  /* 0x00000008004c7947 */ /* 0x003fea0003800000 */
.L_x_25655:
        /* <DEDUP_REMOVED lines=24> */
[----:B------:R1:W2:Y:S01]  /*6150*/  F2I.FTZ.TRUNC.NTZ R19, R5 ;  /* 0x0000000500137305 */ /* 0x0002a2000021f100 */
[----:B------:R-:W-:Y:S05]  /*6160*/  BRA `(.L_x_25647) ;  /* 0x0000000400e47947 */ /* 0x000fea0003800000 */
.L_x_25658:
        /* <DEDUP_REMOVED lines=11> */
[----:B------:R3:W4:Y:S01]  /*6220*/  F2I.FTZ.TRUNC.NTZ R19, R0 ;  /* 0x0000000000137305 */ /* 0x000722000021f100 */
[----:B------:R-:W-:Y:S05]  /*6230*/  BRA `(.L_x_25647) ;  /* 0x0000000400b07947 */ /* 0x000fea0003800000 */
.L_x_25657:
[----:B------:R-:W2:Y:S02]  /*6240*/  LDG.E.U16 R19, desc[UR36][R2.64] ;  /* 0x0000002402137981 */ /* 0x000ea4000c1e1500 */
[----:B--2---:R-:W-:-:S06]  /*6250*/  IMAD.U32 R19, R19, 0x10000, RZ ;  /* 0x0001000013137824 */ /* 0x004fcc00078e00ff */
[----:B------:R-:W0:Y:S01]  /*6260*/  F2I.FTZ.TRUNC.NTZ R19, R19 ;  /* 0x0000001300137305 */ /* 0x000e22000021f100 */
[----:B------:R-:W-:Y:S05]  /*6270*/  BRA `(.L_x_25647) ;  /* 0x0000000400a07947 */ /* 0x000fea0003800000 */
.L_x_25654:
        /* <DEDUP_REMOVED lines=10> */
.L_x_25661:
        /* <DEDUP_REMOVED lines=21> */
.L_x_25665:
[----:B------:R-:W-:Y:S05]  /*6470*/  BSYNC.RECONVERGENT B1 ;  /* 0x0000000000017941 */ /* 0x000fea0003800200 */
.L_x_25664:
[----:B------:R-:W-:Y:S01]  /*6480*/  IMAD.SHL.U32 R0, R0, 0x100000, RZ ;  /* 0x0010000000007824 */ /* 0x000fe200078e00ff */
[----:B------:R-:W-:-:S04]  /*6490*/  LEA R2, R2, 0x3b800000, 0x17 ;  /* 0x3b80000002027811 */ /* 0x000fc800078eb8ff */
[----:B------:R-:W-:-:S07]  /*64a0*/  LOP3.LUT R19, R2, R0, R19, 0xfe, !PT ;  /* 0x0000000002137212 */ /* 0x000fce00078efe13 */
.L_x_25663:
[----:B------:R-:W-:Y:S05]  /*64b0*/  BSYNC.RECONVERGENT B0 ;  /* 0x0000000000007941 */ /* 0x000fea0003800200 */
.L_x_25662:
[----:B------:R-:W0:Y:S01]  /*64c0*/  F2I.FTZ.TRUNC.NTZ R19, R19 ;  /* 0x0000001300137305 */ /* 0x000e22000021f100 */
[----:B------:R-:W-:Y:S05]  /*64d0*/  BRA `(.L_x_25647) ;  /* 0x0000000400087947 */ /* 0x000fea0003800000 */
.L_x_25660:
        /* <DEDUP_REMOVED lines=21> */
.L_x_25669:
[----:B------:R-:W-:Y:S05]  /*6630*/  BSYNC.RECONVERGENT B1 ;  /* 0x0000000000017941 */ /* 0x000fea0003800200 */
.L_x_25668:
[----:B------:R-:W-:Y:S02]  /*6640*/  SHF.L.U32 R0, R0, 0x15, RZ ;  /* 0x0000001500007819 */ /* 0x000fe400000006ff */
[----:B------:R-:W-:-:S04]  /*6650*/  LEA R2, R2, 0x37800000, 0x17 ;  /* 0x3780000002027811 */ /* 0x000fc800078eb8ff */
[----:B------:R-:W-:-:S07]  /*6660*/  LOP3.LUT R19, R2, R0, R19, 0xfe, !PT ;  /* 0x0000000002137212 */ /* 0x000fce00078efe13 */
.L_x_25667:
[----:B------:R-:W-:Y:S05]  /*6670*/  BSYNC.RECONVERGENT B0 ;  /* 0x0000000000007941 */ /* 0x000fea0003800200 */
.L_x_25666:
[----:B------:R-:W0:Y:S01]  /*6680*/  F2I.FTZ.TRUNC.NTZ R19, R19 ;  /* 0x0000001300137305 */ /* 0x000e22000021f100 */
[----:B------:R-:W-:Y:S05]  /*6690*/  BRA `(.L_x_25647) ;  /* 0x0000000000987947 */ /* 0x000fea0003800000 */
.L_x_25659:
        /* <DEDUP_REMOVED lines=14> */
.L_x_25673:
[----:B------:R-:W-:Y:S05]  /*6780*/  BSYNC.RECONVERGENT B0 ;  /* 0x0000000000007941 */ /* 0x000fea0003800200 */
.L_x_25672:
[----:B------:R-:W0:Y:S01]  /*6790*/  F2I.FTZ.TRUNC.NTZ R19, R19 ;  /* 0x0000001300137305 */ /* 0x000e22000021f100 */
[----:B------:R-:W-:Y:S05]  /*67a0*/  BRA `(.L_x_25647) ;  /* 0x0000000000547947 */ /* 0x000fea0003800000 */
.L_x_25646:
        /* <DEDUP_REMOVED lines=16> */
.L_x_25674:
[----:B------:R-:W-:Y:S01]  /*68b0*/  IMAD.MOV.U32 R19, RZ, RZ, RZ ;  /* 0x000000ffff137224 */ /* 0x000fe200078e00ff */
[----:B------:R-:W-:Y:S06]  /*68c0*/  BRA `(.L_x_25647) ;  /* 0x00000000000c7947 */ /* 0x000fec0003800000 */
.L_x_25671:
[----:B------:R0:W5:Y:S01]  /*68d0*/  LDG.E R19, desc[UR36][R2.64] ;  /* 0x0000002402137981 */ /* 0x000162000c1e1900 */
[----:B------:R-:W-:Y:S05]  /*68e0*/  BRA `(.L_x_25647) ;  /* 0x0000000000047947 */ /* 0x000fea0003800000 */
.L_x_25670:
[----:B------:R0:W5:Y:S02]  /*68f0*/  LDG.E R19, desc[UR36][R2.64] ;  /* 0x0000002402137981 */ /* 0x000164000c1e1900 */
.L_x_25647:
        /* <DEDUP_REMOVED lines=14> */
[----:B---3--:R0:W5:Y:S01]  /*69e0*/  LDG.E.S8 R0, desc[UR36][R2.64] ;  /* 0x0000002402007981 */ /* 0x008162000c1e1300 */
[----:B------:R-:W-:Y:S05]  /*69f0*/  BRA `(.L_x_25680) ;  /* 0x0000000c00347947 */ /* 0x000fea0003800000 */
.L_x_25678:
[----:B---3--:R0:W5:Y:S01]  /*6a00*/  LDG.E.U8 R0, desc[UR36][R2.64] ;  /* 0x0000002402007981 */ /* 0x008162000c1e1100 */
[----:B------:R-:W-:Y:S05]  /*6a10*/  BRA `(.L_x_25680) ;  /* 0x0000000c002c7947 */ /* 0x000fea0003800000 */
.L_x_25677:
[----:B------:R-:W-:-:S09]  /*6a20*/  UISETP.NE.AND UP0, UPT, UR4, 0x2, UPT ;  /* 0x000000020400788c */ /* 0x000fd2000bf05270 */
[----:B------:R-:W-:Y:S05]  /*6a30*/  BRA.U !UP0, `(.L_x_25681) ;  /* 0x0000000108207547 */ /* 0x000fea000b800000 */
[----:B------:R-:W-:-:S09]  /*6a40*/  UISETP.NE.AND UP0, UPT, UR4, 0x3, UPT ;  /* 0x000000030400788c */ /* 0x000fd2000bf05270 */
[----:B------:R-:W-:Y:S05]  /*6a50*/  BRA.U !UP0, `(.L_x_25682) ;  /* 0x0000000108107547 */ /* 0x000fea000b800000 */
[----:B------:R-:W-:-:S09]  /*6a60*/  UISETP.NE.AND UP0, UPT, UR4, 0x4, UPT ;  /* 0x000000040400788c */ /* 0x000fd2000bf05270 */
[----:B------:R-:W-:Y:S05]  /*6a70*/  BRA.U UP0, `(.L_x_25679) ;  /* 0x0000000900c07547 */ /* 0x000fea000b800000 */
[----:B---3--:R0:W5:Y:S01]  /*6a80*/  LDG.E R0, desc[UR36][R2.64] ;  /* 0x0000002402007981 */ /* 0x008162000c1e1900 */
[----:B------:R-:W-:Y:S05]  /*6a90*/  BRA `(.L_x_25680) ;  /* 0x0000000c000c7947 */ /* 0x000fea0003800000 */
.L_x_25682:
[----:B---3--:R0:W5:Y:S01]  /*6aa0*/  LDG.E R0, desc[UR36][R2.64] ;  /* 0x0000002402007981 */ /* 0x008162000c1e1900 */
[----:B------:R-:W-:Y:S05]  /*6ab0*/  BRA `(.L_x_25680) ;  /* 0x0000000c00047947 */ /* 0x000fea0003800000 */
.L_x_25681:
[----:B---3--:R0:W5:Y:S01]  /*6ac0*/  LDG.E.S16 R0, desc[UR36][R2.64] ;  /* 0x0000002402007981 */ /* 0x008162000c1e1700 */
[----:B------:R-:W-:Y:S05]  /*6ad0*/  BRA `(.L_x_25680) ;  /* 0x0000000800fc7947 */ /* 0x000fea0003800000 */
.L_x_25676:
[----:B------:R-:W-:-:S09]  /*6ae0*/  UISETP.GT.AND UP0, UPT, UR4, 0x6, UPT ;  /* 0x000000060400788c */ /* 0x000fd2000bf04270 */
[----:B------:R-:W-:Y:S05]  /*6af0*/  BRA.U UP0, `(.L_x_25683) ;  /* 0x00000001002c7547 */ /* 0x000fea000b800000 */
[----:B------:R-:W-:-:S09]  /*6b00*/  UISETP.NE.AND UP0, UPT, UR4, 0x5, UPT ;  /* 0x000000050400788c */ /* 0x000fd2000bf05270 */
[----:B------:R-:W-:Y:S05]  /*6b10*/  BRA.U !UP0, `(.L_x_25684) ;  /* 0x0000000108147547 */ /* 0x000fea000b800000 */
[----:B------:R-:W-:-:S09]  /*6b20*/  UISETP.NE.AND UP0, UPT, UR4, 0x6, UPT ;  /* 0x000000060400788c */ /* 0x000fd2000bf05270 */
[----:B------:R-:W-:Y:S05]  /*6b30*/  BRA.U UP0, `(.L_x_25679) ;  /* 0x0000000900907547 */ /* 0x000fea000b800000 */
[----:B---3--:R-:W3:Y:S02]  /*6b40*/  LDG.E R0, desc[UR36][R2.64] ;  /* 0x0000002402007981 */ /* 0x008ee4000c1e1900 */
[----:B---3--:R-:W0:Y:S01]  /*6b50*/  F2I.FTZ.TRUNC.NTZ R0, R0 ;  /* 0x0000000000007305 */ /* 0x008e22000021f100 */
[----:B------:R-:W-:Y:S05]  /*6b60*/  BRA `(.L_x_25680) ;  /* 0x0000000800d87947 */ /* 0x000fea0003800000 */
.L_x_25684:
[----:B------:R-:W3:Y:S02]  /*6b70*/  LDG.E.U16 R2, desc[UR36][R2.64] ;  /* 0x0000002402027981 */ /* 0x000ee4000c1e1500 */
[----:B---3--:R-:W-:-:S06]  /*6b80*/  HADD2.F32 R0, -RZ, R2.H0_H0 ;  /* 0x20000002ff007230 */ /* 0x008fcc0000004100 */
[----:B------:R-:W0:Y:S01]  /*6b90*/  F2I.FTZ.TRUNC.NTZ R0, R0 ;  /* 0x0000000000007305 */ /* 0x000e22000021f100 */
[----:B------:R-:W-:Y:S05]  /*6ba0*/  BRA `(.L_x_25680) ;  /* 0x0000000800c87947 */ /* 0x000fea0003800000 */
.L_x_25683:
[----:B------:R-:W-:-:S09]  /*6bb0*/  UISETP.NE.AND UP0, UPT, UR4, 0x7, UPT ;  /* 0x000000070400788c */ /* 0x000fd2000bf05270 */
[----:B------:R-:W-:Y:S05]  /*6bc0*/  BRA.U !UP0, `(.L_x_25685) ;  /* 0x00000001082c7547 */ /* 0x000fea000b800000 */
[----:B------:R-:W-:-:S09]  /*6bd0*/  UISETP.NE.AND UP0, UPT, UR4, 0x8, UPT ;  /* 0x000000080400788c */ /* 0x000fd2000bf05270 */
[----:B------:R-:W-:Y:S05]  /*6be0*/  BRA.U !UP0, `(.L_x_25686) ;  /* 0x0000000108147547 */ /* 0x000fea000b800000 */
[----:B------:R-:W-:-:S09]  /*6bf0*/  UISETP.NE.AND UP0, UPT, UR4, 0x9, UPT ;  /* 0x000000090400788c */ /* 0x000fd2000bf05270 */
[----:B------:R-:W-:Y:S05]  /*6c00*/  BRA.U UP0, `(.L_x_25679) ;  /* 0x00000009005c7547 */ /* 0x000fea000b800000 */
[----:B---3--:R-:W3:Y:S02]  /*6c10*/  LDG.E R0, desc[UR36][R2.64] ;  /* 0x0000002402007981 */ /* 0x008ee4000c1e1900 */
[----:B---3--:R-:W0:Y:S01]  /*6c20*/  F2I.FTZ.TRUNC.NTZ R0, R0 ;  /* 0x0000000000007305 */ /* 0x008e22000021f100 */
[----:B------:R-:W-:Y:S05]  /*6c30*/  BRA `(.L_x_25680) ;  /* 0x0000000800a47947 */ /* 0x000fea0003800000 */
.L_x_25686:
[----:B------:R-:W3:Y:S02]  /*6c40*/  LDG.E.U16 R2, desc[UR36][R2.64] ;  /* 0x0000002402027981 */ /* 0x000ee4000c1e1500 */
[----:B---3--:R-:W-:-:S06]  /*6c50*/  HADD2.F32 R0, -RZ, R2.H0_H0 ;  /* 0x20000002ff007230 */ /* 0x008fcc0000004100 */
[----:B------:R-:W0:Y:S01]  /*6c60*/  F2I.FTZ.TRUNC.NTZ R0, R0 ;  /* 0x0000000000007305 */ /* 0x000e22000021f100 */
[----:B------:R-:W-:Y:S05]  /*6c70*/  BRA `(.L_x_25680) ;  /* 0x0000000800947947 */ /* 0x000fea0003800000 */
.L_x_25685:
[----:B------:R-:W3:Y:S02]  /*6c80*/  LDG.E.64 R2, desc[UR36][R2.64] ;  /* 0x0000002402027981 */ /* 0x000ee4000c1e1b00 */
[----:B---3--:R0:W3:Y:S02]  /*6c90*/  F2I.F64.TRUNC R0, R2 ;  /* 0x0000000200007311 */ /* 0x0080e4000030d100 */
[----:B0--3--:R-:W-:Y:S05]  /*6ca0*/  BRA `(.L_x_25680) ;  /* 0x0000000800887947 */ /* 0x009fea0003800000 */
.L_x_25675:
        /* <DEDUP_REMOVED lines=10> */
[----:B---3--:R-:W-:Y:S01]  /*6d50*/  SEL R0, RZ, 0x1, !P0 ;  /* 0x00000001ff007807 */ /* 0x008fe20004000000 */
[----:B------:R-:W-:Y:S08]  /*6d60*/  BRA `(.L_x_25680) ;  /* 0x0000000800587947 */ /* 0x000ff00003800000 */
.L_x_25689:
[----:B------:R-:W3:Y:S02]  /*6d70*/  LDG.E.64 R2, desc[UR36][R2.64] ;  /* 0x0000002402027981 */ /* 0x000ee4000c1e1b00 */
[----:B---3--:R0:W3:Y:S02]  /*6d80*/  F2I.F64.TRUNC R0, R2 ;  /* 0x0000000200007311 */ /* 0x0080e4000030d100 */
[----:B0--3--:R-:W-:Y:S05]  /*6d90*/  BRA `(.L_x_25680) ;  /* 0x00000008004c7947 */ /* 0x009fea0003800000 */
.L_x_25688:
[----:B------:R-:W-:-:S09]  /*6da0*/  UISETP.NE.AND UP0, UPT, UR4, 0xf, UPT ;  /* 0x0000000f0400788c */ /* 0x000fd2000bf05270 */
[----:B------:R-:W-:Y:S05]  /*6db0*/  BRA.U !UP0, `(.L_x_25690) ;  /* 0x0000000108947547 */ /* 0x000fea000b800000 */
[----:B------:R-:W-:-:S09]  /*6dc0*/  UISETP.NE.AND UP0, UPT, UR4, 0x17, UPT ;  /* 0x000000170400788c */ /* 0x000fd2000bf05270 */
[----:B------:R-:W-:Y:S05]  /*6dd0*/  BRA.U !UP0, `(.L_x_25691) ;  /* 0x0000000108587547 */ /* 0x000fea000b800000 */
[----:B------:R-:W-:-:S09]  /*6de0*/  UISETP.NE.AND UP0, UPT, UR4, 0x18, UPT ;  /* 0x000000180400788c */ /* 0x000fd2000bf05270 */
[----:B------:R-:W-:Y:S05]  /*6df0*/  BRA.U UP0, `(.L_x_25679) ;  /* 0x0000000500e07547 */ /* 0x000fea000b800000 */
[----:B---3--:R-:W3:Y:S01]  /*6e00*/  LDG.E.U8 R0, desc[UR36][R2.64] ;  /* 0x0000002402007981 */ /* 0x008ee2000c1e1100 */
[----:B------:R-:W-:Y:S01]  /*6e10*/  MOV R6, 0x1f ;  /* 0x0000001f00067802 */ /* 0x000fe20000000f00 */
[----:B---3--:R-:W-:-:S05]  /*6e20*/  IMAD.SHL.U32 R0, R0, 0x1000000, RZ ;  /* 0x0100000000007824 */ /* 0x008fca00078e00ff */
[C---:B------:R-:W-:Y:S02]  /*6e30*/  LOP3.LUT R4, R0.reuse, 0x7f000000, RZ, 0xc0, !PT ;  /* 0x7f00000000047812 */ /* 0x040fe400078ec0ff */
[----:B------:R-:W-:Y:S02]  /*6e40*/  LOP3.LUT P0, RZ, R0, 0x7f000000, RZ, 0xc0, !PT ;  /* 0x7f00000000ff7812 */ /* 0x000fe4000780c0ff */
[----:B-1----:R-:W0:Y:S02]  /*6e50*/  FLO.U32 R5, R4 ;  /* 0x0000000400057300 */ /* 0x002e2400000e0000 */
        /* <DEDUP_REMOVED lines=14> */
.L_x_25691:
[----:B------:R-:W3:Y:S02]  /*6f40*/  LDG.E.U8 R2, desc[UR36][R2.64] ;  /* 0x0000002402027981 */ /* 0x000ee4000c1e1100 */
[C---:B---3--:R-:W-:Y:S02]  /*6f50*/  IMAD.SHL.U32 R0, R2.reuse, 0x2000000, RZ ;  /* 0x0200000002007824 */ /* 0x048fe400078e00ff */
[----:B-1----:R-:W-:-:S03]  /*6f60*/  IMAD.SHL.U32 R5, R2, 0x100, RZ ;  /* 0x0000010002057824 */ /* 0x002fc600078e00ff */
        /* <DEDUP_REMOVED lines=8> */
[----:B------:R-:W3:Y:S01]  /*6ff0*/  F2I.FTZ.TRUNC.NTZ R0, R0 ;  /* 0x0000000000007305 */ /* 0x000ee2000021f100 */
[----:B------:R-:W-:Y:S05]  /*7000*/  BRA `(.L_x_25680) ;  /* 0x0000000400b07947 */ /* 0x000fea0003800000 */
.L_x_25690:
[----:B---3--:R-:W3:Y:S02]  /*7010*/  LDG.E.U16 R0, desc[UR36][R2.64] ;  /* 0x0000002402007981 */ /* 0x008ee4000c1e1500 */
[----:B---3--:R-:W-:-:S06]  /*7020*/  SHF.L.U32 R0, R0, 0x10, RZ ;  /* 0x0000001000007819 */ /* 0x008fcc00000006ff */
[----:B------:R-:W0:Y:S01]  /*7030*/  F2I.FTZ.TRUNC.NTZ R0, R0 ;  /* 0x0000000000007305 */ /* 0x000e22000021f100 */
[----:B------:R-:W-:Y:S05]  /*7040*/  BRA `(.L_x_25680) ;  /* 0x0000000400a07947 */ /* 0x000fea0003800000 */
.L_x_25687:
        /* <DEDUP_REMOVED lines=8> */
[----:B---3--:R0:W5:Y:S01]  /*70d0*/  LDG.E.U16 R0, desc[UR36][R2.64] ;  /* 0x0000002402007981 */ /* 0x008162000c1e1500 */
[----:B------:R-:W-:Y:S05]  /*70e0*/  BRA `(.L_x_25680) ;  /* 0x0000000400787947 */ /* 0x000fea0003800000 */
.L_x_25694:
[----:B------:R-:W2:Y:S01]  /*70f0*/  LDG.E.U8 R3, desc[UR36][R2.64] ;  /* 0x0000002402037981 */ /* 0x000ea2000c1e1100 */
[----:B------:R-:W-:Y:S01]  /*7100*/  BSSY.RECONVERGENT B0, `(.L_x_25695) ;  /* 0x0000018000007945 */ /* 0x000fe20003800200 */
[----:B---3--:R-:W-:Y:S01]  /*7110*/  IMAD.MOV.U32 R0, RZ, RZ, RZ ;  /* 0x000000ffff007224 */ /* 0x008fe200078e00ff */
        /* <DEDUP_REMOVED lines=14> */
[----:B-1----:R-:W-:Y:S02]  /*7200*/  IADD3 R5, PT, PT, R3, -0x1c, RZ ;  /* 0xffffffe403057810 */ /* 0x002fe40007ffe0ff */
[----:B------:R-:W-:Y:S02]  /*7210*/  IADD3 R2, PT, PT, R2, 0x1d, -R3 ;  /* 0x0000001d02027810 */ /* 0x000fe40007ffe803 */
[----:B------:R-:W-:-:S04]  /*7220*/  SHF.L.U32 R5, R0, R5, RZ ;  /* 0x0000000500057219 */ /* 0x000fc800000006ff */
[----:B------:R-:W-:-:S07]  /*7230*/  LOP3.LUT R0, R5, 0x7, RZ, 0xc0, !PT ;  /* 0x0000000705007812 */ /* 0x000fce00078ec0ff */
.L_x_25698:
[----:B------:R-:W-:Y:S05]  /*7240*/  BSYNC.RECONVERGENT B1 ;  /* 0x0000000000017941 */ /* 0x000fea0003800200 */
.L_x_25697:
[----:B------:R-:W-:Y:S01]  /*7250*/  IMAD.SHL.U32 R0, R0, 0x100000, RZ ;  /* 0x0010000000007824 */ /* 0x000fe200078e00ff */
[----:B------:R-:W-:-:S04]  /*7260*/  LEA R2, R2, 0x3b800000, 0x17 ;  /* 0x3b80000002027811 */ /* 0x000fc800078eb8ff */
[----:B------:R-:W-:-:S07]  /*7270*/  LOP3.LUT R0, R2, R0, R7, 0xfe, !PT ;  /* 0x0000000002007212 */ /* 0x000fce00078efe07 */
.L_x_25696:
[----:B------:R-:W-:Y:S05]  /*7280*/  BSYNC.RECONVERGENT B0 ;  /* 0x0000000000007941 */ /* 0x000fea0003800200 */
.L_x_25695:
[----:B------:R-:W0:Y:S01]  /*7290*/  F2I.FTZ.TRUNC.NTZ R0, R0 ;  /* 0x0000000000007305 */ /* 0x000e22000021f100 */
[----:B------:R-:W-:Y:S05]  /*72a0*/  BRA `(.L_x_25680) ;  /* 0x0000000400087947 */ /* 0x000fea0003800000 */
.L_x_25693:
        /* <DEDUP_REMOVED lines=18> */
[----:B-1----:R-:W-:-:S05]  /*73d0*/  VIADD R5, R3, 0xffffffe3 ;  /* 0xffffffe303057836 */ /* 0x002fca0000000000 */
[----:B------:R-:W-:-:S04]  /*73e0*/  SHF.L.U32 R5, R0, R5, RZ ;  /* 0x0000000500057219 */ /* 0x000fc800000006ff */
[----:B------:R-:W-:-:S07]  /*73f0*/  LOP3.LUT R0, R5, 0x3, RZ, 0xc0, !PT ;  /* 0x0000000305007812 */ /* 0x000fce00078ec0ff */
.L_x_25702:
[----:B------:R-:W-:Y:S05]  /*7400*/  BSYNC.RECONVERGENT B1 ;  /* 0x0000000000017941 */ /* 0x000fea0003800200 */
.L_x_25701:
[----:B------:R-:W-:Y:S01]  /*7410*/  IMAD.SHL.U32 R0, R0, 0x200000, RZ ;  /* 0x0020000000007824 */ /* 0x000fe200078e00ff */
[----:B------:R-:W-:-:S04]  /*7420*/  LEA R2, R2, 0x37800000, 0x17 ;  /* 0x3780000002027811 */ /* 0x000fc800078eb8ff */
[----:B------:R-:W-:-:S07]  /*7430*/  LOP3.LUT R0, R2, R0, R7, 0xfe, !PT ;  /* 0x0000000002007212 */ /* 0x000fce00078efe07 */
.L_x_25700:
[----:B------:R-:W-:Y:S05]  /*7440*/  BSYNC.RECONVERGENT B0 ;  /* 0x0000000000007941 */ /* 0x000fea0003800200 */
.L_x_25699:
[----:B------:R-:W0:Y:S01]  /*7450*/  F2I.FTZ.TRUNC.NTZ R0, R0 ;  /* 0x0000000000007305 */ /* 0x000e22000021f100 */
[----:B------:R-:W-:Y:S05]  /*7460*/  BRA `(.L_x_25680) ;  /* 0x0000000000987947 */ /* 0x000fea0003800000 */
.L_x_25692:
        /* <DEDUP_REMOVED lines=8> */
[----:B---3--:R-:W-:Y:S01]  /*74f0*/  IMAD.MOV.U32 R0, RZ, RZ, 0x400000 ;  /* 0x00400000ff007424 */ /* 0x008fe200078e00ff */
[----:B--2---:R-:W-:-:S13]  /*7500*/  ISETP.NE.AND P0, PT, R2, RZ, PT ;  /* 0x000000ff0200720c */ /* 0x004fda0003f05270 */
[----:B------:R-:W-:Y:S05]  /*7510*/  @!P0 BRA `(.L_x_25706) ;  /* 0x00000000000c8947 */ /* 0x000fea0003800000 */
[----:B------:R-:W-:-:S13]  /*7520*/  ISETP.NE.AND P0, PT, R2, 0xff, PT ;  /* 0x000000ff0200780c */ /* 0x000fda0003f05270 */
[----:B------:R-:W-:Y:S01]  /*7530*/  @!P0 MOV R0, 0x7f800001 ;  /* 0x7f80000100008802 */ /* 0x000fe20000000f00 */
[----:B------:R-:W-:-:S07]  /*7540*/  @P0 IMAD.SHL.U32 R0, R2, 0x800000, RZ ;  /* 0x0080000002000824 */ /* 0x000fce00078e00ff */
.L_x_25706:
[----:B------:R-:W-:Y:S05]  /*7550*/  BSYNC.RECONVERGENT B0 ;  /* 0x0000000000007941 */ /* 0x000fea0003800200 */
.L_x_25705:
[----:B------:R-:W0:Y:S01]  /*7560*/  F2I.FTZ.TRUNC.NTZ R0, R0 ;  /* 0x0000000000007305 */ /* 0x000e22000021f100 */
[----:B------:R-:W-:Y:S05]  /*7570*/  BRA `(.L_x_25680) ;  /* 0x0000000000547947 */ /* 0x000fea0003800000 */
.L_x_25679:
[----:B------:R-:W-:Y:S01]  /*7580*/  MOV R2, 0x0 ;  /* 0x0000000000027802 */ /* 0x000fe20000000f00 */
[----:B------:R-:W0:Y:S01]  /*7590*/  LDCU.64 UR4, c[0x4][0x178] ;  /* 0x01002f00ff0477ac */ /* 0x000e220008000a00 */
[----:B------:R-:W-:Y:S02]  /*75a0*/  HFMA2 R8, -RZ, RZ, 0, 4.64916229248046875e-06 ;  /* 0x0000004eff087431 */ /* 0x000fe400000001ff */
[----:B------:R-:W-:Y:S01]  /*75b0*/  IMAD.MOV.U32 R12, RZ, RZ, 0x1 ;  /* 0x00000001ff0c7424 */ /* 0x000fe200078e00ff */
[----:B------:R-:W2:Y:S01]  /*75c0*/  LDCU.64 UR6, c[0x4][0x180] ;  /* 0x01003000ff0677ac */ /* 0x000ea20008000a00 */
[----:B------:R-:W3:Y:S01]  /*75d0*/  LDC.64 R2, c[0x4][R2] ;  /* 0x0100000002027b82 */ /* 0x000ee20000000a00 */
[----:B------:R-:W-:Y:S01]  /*75e0*/  IMAD.MOV.U32 R13, RZ, RZ, RZ ;  /* 0x000000ffff0d7224 */ /* 0x000fe200078e00ff */
[----:B------:R-:W4:Y:S01]  /*75f0*/  LDCU.64 UR8, c[0x4][0x28] ;  /* 0x01000500ff0877ac */ /* 0x000f220008000a00 */
[----:B0-----:R-:W-:Y:S02]  /*7600*/  IMAD.U32 R4, RZ, RZ, UR4 ;  /* 0x00000004ff047e24 */ /* 0x001fe4000f8e00ff */
[----:B-1----:R-:W-:Y:S01]  /*7610*/  IMAD.U32 R5, RZ, RZ, UR5 ;  /* 0x00000005ff057e24 */ /* 0x002fe2000f8e00ff */
[----:B--2---:R-:W-:Y:S01]  /*7620*/  MOV R6, UR6 ;  /* 0x0000000600067c02 */ /* 0x004fe20008000f00 */
[----:B------:R-:W-:-:S02]  /*7630*/  IMAD.U32 R7, RZ, RZ, UR7 ;  /* 0x00000007ff077e24 */ /* 0x000fc4000f8e00ff */
[----:B----4-:R-:W-:Y:S02]  /*7640*/  IMAD.U32 R10, RZ, RZ, UR8 ;  /* 0x00000008ff0a7e24 */ /* 0x010fe4000f8e00ff */
[----:B------:R-:W-:-:S07]  /*7650*/  IMAD.U32 R11, RZ, RZ, UR9 ;  /* 0x00000009ff0b7e24 */ /* 0x000fce000f8e00ff */
[----:B------:R-:W-:-:S07]  /*7660*/  LEPC R20, `(.L_x_25707) ;  /* 0x000000001014794e */ /* 0x000fce0000000000 */
[----:B---3-5:R-:W-:Y:S05]  /*7670*/  CALL.ABS.NOINC R2 ;  /* 0x0000000002007343 */ /* 0x028fea0003c00000 */
.L_x_25707:
[----:B------:R-:W-:Y:S01]  /*7680*/  IMAD.MOV.U32 R0, RZ, RZ, RZ ;  /* 0x000000ffff007224 */ /* 0x000fe200078e00ff */
[----:B------:R-:W-:Y:S06]  /*7690*/  BRA `(.L_x_25680) ;  /* 0x00000000000c7947 */ /* 0x000fec0003800000 */
.L_x_25704:
[----:B---3--:R0:W5:Y:S01]  /*76a0*/  LDG.E R0, desc[UR36][R2.64] ;  /* 0x0000002402007981 */ /* 0x008162000c1e1900 */
[----:B------:R-:W-:Y:S05]  /*76b0*/  BRA `(.L_x_25680) ;  /* 0x0000000000047947 */ /* 0x000fea0003800000 */
.L_x_25703:
[----:B---3--:R0:W5:Y:S02]  /*76c0*/  LDG.E R0, desc[UR36][R2.64] ;  /* 0x0000002402007981 */ /* 0x008164000c1e1900 */
.L_x_25680:
        /* <DEDUP_REMOVED lines=35> */
.L_x_25709:
        /* <DEDUP_REMOVED lines=22> */
[----:B------:R-:W-:-:S05]  /*7a60*/  IMAD.MOV.U32 R4, RZ, RZ, R7 ;  /* 0x000000ffff047224 */ /* 0x000fca00078e0007 */
[----:B------:R-:W-:Y:S02]  /*7a70*/  @!P0 IADD3 R4, PT, PT, -R4, RZ, RZ ;  /* 0x000000ff04048210 */ /* 0x000fe40007ffe1ff */
[----:B------:R-:W-:-:S07]  /*7a80*/  @!P2 LOP3.LUT R4, RZ, R0, RZ, 0x33, !PT ;  /* 0x00000000ff04a212 */ /* 0x000fce00078e33ff */
.L_x_25710:
[----:B------:R-:W-:Y:S05]  /*7a90*/  BSYNC.RECONVERGENT B0 ;  /* 0x0000000000007941 */ /* 0x000fea0003800200 */
.L_x_25708:
        /* <DEDUP_REMOVED lines=16> */
.L_x_25714:
[----:B------:R0:W-:Y:S01]  /*7ba0*/  STG.E.U8 desc[UR36][R2.64], R4 ;  /* 0x0000000402007986 */ /* 0x0001e2000c101124 */
[----:B------:R-:W-:Y:S05]  /*7bb0*/  BRA `(.L_x_25716) ;  /* 0x0000000c00387947 */ /* 0x000fea0003800000 */
.L_x_25713:
        /* <DEDUP_REMOVED lines=9> */
.L_x_25718:
[----:B------:R0:W-:Y:S01]  /*7c50*/  STG.E desc[UR36][R2.64], R4 ;  /* 0x0000000402007986 */ /* 0x0001e2000c101924 */
[----:B------:R-:W-:Y:S05]  /*7c60*/  BRA `(.L_x_25716) ;  /* 0x0000000c000c7947 */ /* 0x000fea0003800000 */
.L_x_25717:
[----:B------:R0:W-:Y:S01]  /*7c70*/  STG.E.U16 desc[UR36][R2.64], R4 ;  /* 0x0000000402007986 */ /* 0x0001e2000c101524 */
[----:B------:R-:W-:Y:S05]  /*7c80*/  BRA `(.L_x_25716) ;  /* 0x0000000c00047947 */ /* 0x000fea0003800000 */
.L_x_25712:
        /* <DEDUP_REMOVED lines=9> */
.L_x_25720:
[----:B------:R-:W-:-:S04]  /*7d20*/  I2FP.F32.S32 R0, R4 ;  /* 0x0000000400007245 */ /* 0x000fc80000201400 */
[----:B------:R-:W-:-:S05]  /*7d30*/  F2FP.F16.F32.PACK_AB R0, RZ, R0 ;  /* 0x00000000ff00723e */ /* 0x000fca00000000ff */
[----:B------:R0:W-:Y:S01]  /*7d40*/  STG.E.U16 desc[UR36][R2.64], R0 ;  /* 0x0000000002007986 */ /* 0x0001e2000c101524 */
[----:B------:R-:W-:Y:S05]  /*7d50*/  BRA `(.L_x_25716) ;  /* 0x0000000800d07947 */ /* 0x000fea0003800000 */
.L_x_25719:
[----:B------:R-:W-:-:S09]  /*7d60*/  UISETP.NE.AND UP0, UPT, UR4, 0x7, UPT ;  /* 0x000000070400788c */ /* 0x000fd2000bf05270 */
[----:B------:R-:W-:Y:S05]  /*7d70*/  BRA.U !UP0, `(.L_x_25721) ;  /* 0x0000000108347547 */ /* 0x000fea000b800000 */
[----:B------:R-:W-:-:S09]  /*7d80*/  UISETP.NE.AND UP0, UPT, UR4, 0x8, UPT ;  /* 0x000000080400788c */ /* 0x000fd2000bf05270 */
[----:B------:R-:W-:Y:S05]  /*7d90*/  BRA.U !UP0, `(.L_x_25722) ;  /* 0x0000000108187547 */ /* 0x000fea000b800000 */
[----:B------:R-:W-:-:S09]  /*7da0*/  UISETP.NE.AND UP0, UPT, UR4, 0x9, UPT ;  /* 0x000000090400788c */ /* 0x000fd2000bf05270 */
[----:B------:R-:W-:Y:S05]  /*7db0*/  BRA.U UP0, `(.L_x_25715) ;  /* 0x0000000500d47547 */ /* 0x000fea000b800000 */
[----:B------:R-:W-:Y:S01]  /*7dc0*/  I2FP.F32.S32 R4, R4 ;  /* 0x0000000400047245 */ /* 0x000fe20000201400 */
[----:B------:R-:W-:-:S05]  /*7dd0*/  IMAD.MOV.U32 R5, RZ, RZ, RZ ;  /* 0x000000ffff057224 */ /* 0x000fca00078e00ff */
[----:B------:R0:W-:Y:S01]  /*7de0*/  STG.E.64 desc[UR36][R2.64], R4 ;  /* 0x0000000402007986 */ /* 0x0001e2000c101b24 */
[----:B------:R-:W-:Y:S05]  /*7df0*/  BRA `(.L_x_25716) ;  /* 0x0000000800a87947 */ /* 0x000fea0003800000 */
.L_x_25722:
[----:B------:R-:W-:-:S04]  /*7e00*/  I2FP.F32.S32 R4, R4 ;  /* 0x0000000400047245 */ /* 0x000fc80000201400 */
[----:B------:R-:W-:-:S04]  /*7e10*/  F2FP.F16.F32.PACK_AB R5, RZ, R4 ;  /* 0x00000004ff05723e */ /* 0x000fc800000000ff */
[----:B------:R-:W-:-:S05]  /*7e20*/  PRMT R5, R5, 0x5410, RZ ;  /* 0x0000541005057816 */ /* 0x000fca00000000ff */
[----:B------:R0:W-:Y:S01]  /*7e30*/  STG.E desc[UR36][R2.64], R5 ;  /* 0x0000000502007986 */ /* 0x0001e2000c101924 */
[----:B------:R-:W-:Y:S05]  /*7e40*/  BRA `(.L_x_25716) ;  /* 0x0000000800947947 */ /* 0x000fea0003800000 */
.L_x_25721:
[----:B------:R-:W0:Y:S02]  /*7e50*/  I2F.F64 R4, R4 ;  /* 0x0000000400047312 */ /* 0x000e240000201c00 */
[----:B0-----:R0:W-:Y:S01]  /*7e60*/  STG.E.64 desc[UR36][R2.64], R4 ;  /* 0x0000000402007986 */ /* 0x0011e2000c101b24 */
[----:B------:R-:W-:Y:S05]  /*7e70*/  BRA `(.L_x_25716) ;  /* 0x0000000800887947 */ /* 0x000fea0003800000 */
.L_x_25711:
        /* <DEDUP_REMOVED lines=12> */
.L_x_25726:
[----:B------:R-:W-:Y:S01]  /*7f40*/  I2FP.F32.S32 R5, R4 ;  /* 0x0000000400057245 */ /* 0x000fe20000201400 */
        /* <DEDUP_REMOVED lines=17> */
.L_x_25729:
[----:B------:R-:W-:-:S04]  /*8060*/  SHF.R.U32.HI R5, RZ, 0x18, R5 ;  /* 0x00000018ff057819 */ /* 0x000fc80000011605 */
[----:B------:R-:W-:-:S07]  /*8070*/  LOP3.LUT R0, R0, 0x80, R5, 0xf8, !PT ;  /* 0x0000008000007812 */ /* 0x000fce00078ef805 */
.L_x_25728:
[----:B------:R-:W-:Y:S05]  /*8080*/  BSYNC.RECONVERGENT B0 ;  /* 0x0000000000007941 */ /* 0x000fea0003800200 */
.L_x_25727:
[----:B------:R3:W-:Y:S01]  /*8090*/  STG.E.U8 desc[UR36][R2.64], R0 ;  /* 0x0000000002007986 */ /* 0x0007e2000c101124 */
[----:B------:R-:W-:Y:S05]  /*80a0*/  BRA `(.L_x_25716) ;  /* 0x0000000400fc7947 */ /* 0x000fea0003800000 */
.L_x_25725:
        /* <DEDUP_REMOVED lines=18> */
.L_x_25732:
[----:B------:R-:W-:-:S04]  /*81d0*/  SHF.R.U32.HI R5, RZ, 0x18, R5 ;  /* 0x00000018ff057819 */ /* 0x000fc80000011605 */
[----:B------:R-:W-:-:S07]  /*81e0*/  LOP3.LUT R0, R0, 0x80, R5, 0xf8, !PT ;  /* 0x0000008000007812 */ /* 0x000fce00078ef805 */
.L_x_25731:
[----:B------:R-:W-:Y:S05]  /*81f0*/  BSYNC.RECONVERGENT B0 ;  /* 0x0000000000007941 */ /* 0x000fea0003800200 */
.L_x_25730:
[----:B------:R0:W-:Y:S01]  /*8200*/  STG.E.U8 desc[UR36][R2.64], R0 ;  /* 0x0000000002007986 */ /* 0x0001e2000c101124 */
[----:B------:R-:W-:Y:S05]  /*8210*/  BRA `(.L_x_25716) ;  /* 0x0000000400a07947 */ /* 0x000fea0003800000 */
.L_x_25724:
[----:B------:R-:W-:-:S09]  /*8220*/  UISETP.NE.AND UP0, UPT, UR4, 0x1c, UPT ;  /* 0x0000001c0400788c */ /* 0x000fd2000bf05270 */
[----:B------:R-:W-:Y:S05]  /*8230*/  BRA.U !UP0, `(.L_x_25733) ;  /* 0x00000001085c7547 */ /* 0x000fea000b800000 */
[----:B------:R-:W-:-:S09]  /*8240*/  UISETP.NE.AND UP0, UPT, UR4, 0x1d, UPT ;  /* 0x0000001d0400788c */ /* 0x000fd2000bf05270 */
[----:B------:R-:W-:Y:S05]  /*8250*/  BRA.U !UP0, `(.L_x_25734) ;  /* 0x0000000108487547 */ /* 0x000fea000b800000 */
[----:B------:R-:W-:-:S09]  /*8260*/  UISETP.NE.AND UP0, UPT, UR4, 0x2c, UPT ;  /* 0x0000002c0400788c */ /* 0x000fd2000bf05270 */
[----:B------:R-:W-:Y:S05]  /*8270*/  BRA.U UP0, `(.L_x_25715) ;  /* 0x0000000100a47547 */ /* 0x000fea000b800000 */
        /* <DEDUP_REMOVED lines=16> */
.L_x_25734:
[----:B------:R-:W-:-:S05]  /*8380*/  SHF.R.S32.HI R5, RZ, 0x1f, R4 ;  /* 0x0000001fff057819 */ /* 0x000fca0000011404 */
[----:B------:R1:W-:Y:S01]  /*8390*/  STG.E.64 desc[UR36][R2.64], R4 ;  /* 0x0000000402007986 */ /* 0x0003e2000c101b24 */
[----:B------:R-:W-:Y:S05]  /*83a0*/  BRA `(.L_x_25716) ;  /* 0x00000004003c7947 */ /* 0x000fea0003800000 */
.L_x_25733:
[----:B------:R0:W-:Y:S01]  /*83b0*/  STG.E desc[UR36][R2.64], R4 ;  /* 0x0000000402007986 */ /* 0x0001e2000c101924 */
[----:B------:R-:W-:Y:S05]  /*83c0*/  BRA `(.L_x_25716) ;  /* 0x0000000400347947 */ /* 0x000fea0003800000 */
.L_x_25723:
        /* <DEDUP_REMOVED lines=10> */
.L_x_25736:
[----:B------:R-:W-:Y:S01]  /*8470*/  CS2R R6, SRZ ;  /* 0x0000000000067805 */ /* 0x000fe2000001ff00 */
[----:B------:R-:W0:Y:S04]  /*8480*/  I2F.F64 R4, R4 ;  /* 0x0000000400047312 */ /* 0x000e280000201c00 */
[----:B0-----:R0:W-:Y:S01]  /*8490*/  STG.E.128 desc[UR36][R2.64], R4 ;  /* 0x0000000402007986 */ /* 0x0011e2000c101d24 */
[----:B------:R-:W-:Y:S05]  /*84a0*/  BRA `(.L_x_25716) ;  /* 0x0000000000fc7947 */ /* 0x000fea0003800000 */
.L_x_25735:
[----:B------:R-:W-:-:S09]  /*84b0*/  UISETP.NE.AND UP0, UPT, UR4, 0xf, UPT ;  /* 0x0000000f0400788c */ /* 0x000fd2000bf05270 */
[----:B------:R-:W-:Y:S05]  /*84c0*/  BRA.U !UP0, `(.L_x_25737) ;  /* 0x0000000108e87547 */ /* 0x000fea000b800000 */
[----:B------:R-:W-:-:S09]  /*84d0*/  UISETP.NE.AND UP0, UPT, UR4, 0x17, UPT ;  /* 0x000000170400788c */ /* 0x000fd2000bf05270 */
[----:B------:R-:W-:Y:S05]  /*84e0*/  BRA.U !UP0, `(.L_x_25738) ;  /* 0x0000000108907547 */ /* 0x000fea000b800000 */
[----:B------:R-:W-:-:S09]  /*84f0*/  UISETP.NE.AND UP0, UPT, UR4, 0x18, UPT ;  /* 0x000000180400788c */ /* 0x000fd2000bf05270 */
[----:B------:R-:W-:Y:S05]  /*8500*/  BRA.U !UP0, `(.L_x_25739) ;  /* 0x0000000108447547 */ /* 0x000fea000b800000 */
.L_x_25715:
        /* <DEDUP_REMOVED lines=16> */
.L_x_25740:
[----:B------:R-:W-:Y:S05]  /*8610*/  BRA `(.L_x_25716) ;  /* 0x0000000000a07947 */ /* 0x000fea0003800000 */
.L_x_25739:
[----:B------:R-:W-:Y:S01]  /*8620*/  I2FP.F32.S32 R7, R4 ;  /* 0x0000000400077245 */ /* 0x000fe20000201400 */
[----:B------:R-:W-:Y:S01]  /*8630*/  BSSY.RECONVERGENT B0, `(.L_x_25741) ;  /* 0x000000c000007945 */ /* 0x000fe20003800200 */
[----:B------:R-:W-:Y:S02]  /*8640*/  HFMA2 R0, -RZ, RZ, 0, 7.569789886474609375e-06 ;  /* 0x0000007fff007431 */ /* 0x000fe400000001ff */
        /* <DEDUP_REMOVED lines=10> */
.L_x_25742:
[----:B------:R-:W-:Y:S05]  /*86f0*/  BSYNC.RECONVERGENT B0 ;  /* 0x0000000000007941 */ /* 0x000fea0003800200 */
.L_x_25741:
[----:B------:R-:W-:-:S05]  /*8700*/  LOP3.LUT R5, R0, 0x80, R5, 0xf8, !PT ;  /* 0x0000008000057812 */ /* 0x000fca00078ef805 */
[----:B------:R0:W-:Y:S01]  /*8710*/  STG.E.U8 desc[UR36][R2.64], R5 ;  /* 0x0000000502007986 */ /* 0x0001e2000c101124 */
[----:B------:R-:W-:Y:S05]  /*8720*/  BRA `(.L_x_25716) ;  /* 0x00000000005c7947 */ /* 0x000fea0003800000 */
.L_x_25738:
[----:B------:R-:W-:Y:S01]  /*8730*/  I2FP.F32.S32 R5, R4 ;  /* 0x0000000400057245 */ /* 0x000fe20000201400 */
        /* <DEDUP_REMOVED lines=11> */
.L_x_25744:
[----:B------:R-:W-:Y:S01]  /*87f0*/  IMAD.MOV.U32 R0, RZ, RZ, 0x7f ;  /* 0x0000007fff007424 */ /* 0x000fe200078e00ff */
[----:B------:R-:W-:-:S04]  /*8800*/  ISETP.GT.U32.AND P0, PT, R4, 0x7f800000, PT ;  /* 0x7f8000000400780c */ /* 0x000fc80003f04070 */
[----:B------:R-:W-:-:S09]  /*8810*/  SEL R0, R0, 0x7c, P0 ;  /* 0x0000007c00007807 */ /* 0x000fd20000000000 */
.L_x_25745:
[----:B------:R-:W-:Y:S05]  /*8820*/  BSYNC.RECONVERGENT B0 ;  /* 0x0000000000007941 */ /* 0x000fea0003800200 */
.L_x_25743:
[----:B------:R-:W-:-:S04]  /*8830*/  SHF.R.U32.HI R5, RZ, 0x18, R5 ;  /* 0x00000018ff057819 */ /* 0x000fc80000011605 */
[----:B------:R-:W-:-:S05]  /*8840*/  LOP3.LUT R5, R0, 0x80, R5, 0xf8, !PT ;  /* 0x0000008000057812 */ /* 0x000fca00078ef805 */
[----:B------:R0:W-:Y:S01]  /*8850*/  STG.E.U8 desc[UR36][R2.64], R5 ;  /* 0x0000000502007986 */ /* 0x0001e2000c101124 */
[----:B------:R-:W-:Y:S05]  /*8860*/  BRA `(.L_x_25716) ;  /* 0x00000000000c7947 */ /* 0x000fea0003800000 */
.L_x_25737:
[----:B------:R-:W-:-:S04]  /*8870*/  I2FP.F32.S32 R0, R4 ;  /* 0x0000000400007245 */ /* 0x000fc80000201400 */
[----:B------:R-:W-:-:S05]  /*8880*/  F2FP.BF16.F32.PACK_AB R0, RZ, R0 ;  /* 0x00000000ff00723e */ /* 0x000fca00000010ff */
[----:B------:R0:W-:Y:S02]  /*8890*/  STG.E.U16 desc[UR36][R2.64], R0 ;  /* 0x0000000002007986 */ /* 0x0001e4000c101524 */
.L_x_25716:
[----:B------:R-:W-:-:S07]  /*88a0*/  VIADD R17, R17, 0x80 ;  /* 0x0000008011117836 */ /* 0x000fce0000000000 */
.L_x_25640:
[----:B------:R-:W-:Y:S05]  /*88b0*/  BSYNC.RECONVERGENT B6 ;  /* 0x0000000000067941 */ /* 0x000fea0003800200 */
.L_x_25639:
[----:B------:R-:W5:Y:S01]  /*88c0*/  LDCU UR4, c[0x0][0x380] ;  /* 0x00007000ff0477ac */ /* 0x000f620008000800 */
[----:B------:R-:W-:Y:S01]  /*88d0*/  BSSY.RECONVERGENT B6, `(.L_x_25746) ;  /* 0x000043d000067945 */ /* 0x000fe20003800200 */
[----:B-----5:R-:W-:-:S13]  /*88e0*/  ISETP.GE.AND P0, PT, R17, UR4, PT ;  /* 0x0000000411007c0c */ /* 0x020fda000bf06270 */
[----:B------:R-:W-:Y:S05]  /*88f0*/  @P0 BRA `(.L_x_25747) ;  /* 0x0000004000e80947 */ /* 0x000fea0003800000 */
        /* <DEDUP_REMOVED lines=354> */
.L_x_25748:
        /* <DEDUP_REMOVED lines=16> */
.L_x_25752:
[----:B------:R4:W5:Y:S01]  /*a020*/  LDG.E.U8 R19, desc[UR36][R2.64] ;  /* 0x0000002402137981 */ /* 0x000962000c1e1100 */
[----:B------:R-:W-:Y:S05]  /*a030*/  BRA `(.L_x_25754) ;  /* 0x0000000c002c7947 */ /* 0x000fea0003800000 */
.L_x_25751:
        /* <DEDUP_REMOVED lines=8> */
.L_x_25756:
[----:B------:R2:W5:Y:S01]  /*a0c0*/  LDG.E R19, desc[UR36][R2.64] ;  /* 0x0000002402137981 */ /* 0x000562000c1e1900 */
[----:B------:R-:W-:Y:S05]  /*a0d0*/  BRA `(.L_x_25754) ;  /* 0x0000000c00047947 */ /* 0x000fea0003800000 */
.L_x_25755:
[----:B------:R0:W5:Y:S01]  /*a0e0*/  LDG.E.S16 R19, desc[UR36][R2.64] ;  /* 0x0000002402137981 */ /* 0x000162000c1e1700 */
[----:B------:R-:W-:Y:S05]  /*a0f0*/  BRA `(.L_x_25754) ;  /* 0x0000000800fc7947 */ /* 0x000fea0003800000 */
.L_x_25750:
        /* <DEDUP_REMOVED lines=9> */
.L_x_25758:
[----:B------:R-:W2:Y:S02]  /*a190*/  LDG.E.U16 R2, desc[UR36][R2.64] ;  /* 0x0000002402027981 */ /* 0x000ea4000c1e1500 */
[----:B--2---:R-:W-:-:S06]  /*a1a0*/  HADD2.F32 R19, -RZ, R2.H0_H0 ;  /* 0x20000002ff137230 */ /* 0x004fcc0000004100 */
[----:B------:R-:W0:Y:S01]  /*a1b0*/  F2I.FTZ.TRUNC.NTZ R19, R19 ;  /* 0x0000001300137305 */ /* 0x000e22000021f100 */
[----:B------:R-:W-:Y:S05]  /*a1c0*/  BRA `(.L_x_25754) ;  /* 0x0000000800c87947 */ /* 0x000fea0003800000 */
.L_x_25757:
        /* <DEDUP_REMOVED lines=9> */
.L_x_25760:
[----:B------:R-:W2:Y:S02]  /*a260*/  LDG.E.U16 R2, desc[UR36][R2.64] ;  /* 0x0000002402027981 */ /* 0x000ea4000c1e1500 */
[----:B--2---:R-:W-:-:S06]  /*a270*/  HADD2.F32 R19, -RZ, R2.H0_H0 ;  /* 0x20000002ff137230 */ /* 0x004fcc0000004100 */
[----:B------:R-:W0:Y:S01]  /*a280*/  F2I.FTZ.TRUNC.NTZ R19, R19 ;  /* 0x0000001300137305 */ /* 0x000e22000021f100 */
[----:B------:R-:W-:Y:S05]  /*a290*/  BRA `(.L_x_25754) ;  /* 0x0000000800947947 */ /* 0x000fea0003800000 */
.L_x_25759:
[----:B------:R-:W2:Y:S02]  /*a2a0*/  LDG.E.64 R2, desc[UR36][R2.64] ;  /* 0x0000002402027981 */ /* 0x000ea4000c1e1b00 */
[----:B--2---:R0:W1:Y:S02]  /*a2b0*/  F2I.F64.TRUNC R19, R2 ;  /* 0x0000000200137311 */ /* 0x004064000030d100 */
[----:B01----:R-:W-:Y:S05]  /*a2c0*/  BRA `(.L_x_25754) ;  /* 0x0000000800887947 */ /* 0x003fea0003800000 */
.L_x_25749:
        /* <DEDUP_REMOVED lines=12> */
.L_x_25763:
[----:B------:R-:W2:Y:S02]  /*a390*/  LDG.E.64 R2, desc[UR36][R2.64] ;  /* 0x0000002402027981 */ /* 0x000ea4000c1e1b00 */
[----:B--2---:R0:W1:Y:S02]  /*a3a0*/  F2I.F64.TRUNC R19, R2 ;  /* 0x0000000200137311 */ /* 0x004064000030d100 */
[----:B01----:R-:W-:Y:S05]  /*a3b0*/  BRA `(.L_x_25754) ;  /* 0x00000008004c7947 */ /* 0x003fea0003800000 */
.L_x_25762:
        /* <DEDUP_REMOVED lines=26> */
.L_x_25765:
        /* <DEDUP_REMOVED lines=11> */
[----:B------:R0:W1:Y:S01]  /*a610*/  F2I.FTZ.TRUNC.NTZ R19, R0 ;  /* 0x0000000000137305 */ /* 0x000062000021f100 */
[----:B------:R-:W-:Y:S05]  /*a620*/  BRA `(.L_x_25754) ;  /* 0x0000000400b07947 */ /* 0x000fea0003800000 */
.L_x_25764:
[----:B------:R-:W2:Y:S02]  /*a630*/  LDG.E.U16 R19, desc[UR36][R2.64] ;  /* 0x0000002402137981 */ /* 0x000ea4000c1e1500 */
[----:B--2---:R-:W-:-:S06]  /*a640*/  IMAD.U32 R19, R19, 0x10000, RZ ;  /* 0x0001000013137824 */ /* 0x004fcc00078e00ff */
[----:B------:R-:W0:Y:S01]  /*a650*/  F2I.FTZ.TRUNC.NTZ R19, R19 ;  /* 0x0000001300137305 */ /* 0x000e22000021f100 */
[----:B------:R-:W-:Y:S05]  /*a660*/  BRA `(.L_x_25754) ;  /* 0x0000000400a07947 */ /* 0x000fea0003800000 */
.L_x_25761:
        /* <DEDUP_REMOVED lines=10> */
.L_x_25768:
        /* <DEDUP_REMOVED lines=21> */
.L_x_25772:
[----:B------:R-:W-:Y:S05]  /*a860*/  BSYNC.RECONVERGENT B1 ;  /* 0x0000000000017941 */ /* 0x000fea0003800200 */
.L_x_25771:
[----:B------:R-:W-:Y:S01]  /*a870*/  IMAD.SHL.U32 R0, R0, 0x100000, RZ ;  /* 0x0010000000007824 */ /* 0x000fe200078e00ff */
[----:B------:R-:W-:-:S04]  /*a880*/  LEA R2, R2, 0x3b800000, 0x17 ;  /* 0x3b80000002027811 */ /* 0x000fc800078eb8ff */
[----:B------:R-:W-:-:S07]  /*a890*/  LOP3.LUT R19, R2, R0, R19, 0xfe, !PT ;  /* 0x0000000002137212 */ /* 0x000fce00078efe13 */
.L_x_25770:
[----:B------:R-:W-:Y:S05]  /*a8a0*/  BSYNC.RECONVERGENT B0 ;  /* 0x0000000000007941 */ /* 0x000fea0003800200 */
.L_x_25769:
[----:B------:R-:W0:Y:S01]  /*a8b0*/  F2I.FTZ.TRUNC.NTZ R19, R19 ;  /* 0x0000001300137305 */ /* 0x000e22000021f100 */
[----:B------:R-:W-:Y:S05]  /*a8c0*/  BRA `(.L_x_25754) ;  /* 0x0000000400087947 */ /* 0x000fea0003800000 */
.L_x_25767:
        /* <DEDUP_REMOVED lines=21> */
.L_x_25776:
[----:B------:R-:W-:Y:S05]  /*aa20*/  BSYNC.RECONVERGENT B1 ;  /* 0x0000000000017941 */ /* 0x000fea0003800200 */
.L_x_25775:
[----:B------:R-:W-:Y:S02]  /*aa30*/  SHF.L.U32 R0, R0, 0x15, RZ ;  /* 0x0000001500007819 */ /* 0x000fe400000006ff */
[----:B------:R-:W-:-:S04]  /*aa40*/  LEA R2, R2, 0x37800000, 0x17 ;  /* 0x3780000002027811 */ /* 0x000fc800078eb8ff */
[----:B------:R-:W-:-:S07]  /*aa50*/  LOP3.LUT R19, R2, R0, R19, 0xfe, !PT ;  /* 0x0000000002137212 */ /* 0x000fce00078efe13 */
.L_x_25774:
[----:B------:R-:W-:Y:S05]  /*aa60*/  BSYNC.RECONVERGENT B0 ;  /* 0x0000000000007941 */ /* 0x000fea0003800200 */
.L_x_25773:
[----:B------:R-:W0:Y:S01]  /*aa70*/  F2I.FTZ.TRUNC.NTZ R19, R19 ;  /* 0x0000001300137305 */ /* 0x000e22000021f100 */
[----:B------:R-:W-:Y:S05]  /*aa80*/  BRA `(.L_x_25754) ;  /* 0x0000000000987947 */ /* 0x000fea0003800000 */
.L_x_25766:
        /* <DEDUP_REMOVED lines=14> */
.L_x_25780:
[----:B------:R-:W-:Y:S05]  /*ab70*/  BSYNC.RECONVERGENT B0 ;  /* 0x0000000000007941 */ /* 0x000fea0003800200 */
.L_x_25779:
[----:B------:R-:W0:Y:S01]  /*ab80*/  F2I.FTZ.TRUNC.NTZ R19, R19 ;  /* 0x0000001300137305 */ /* 0x000e22000021f100 */
[----:B------:R-:W-:Y:S05]  /*ab90*/  BRA `(.L_x_25754) ;  /* 0x0000000000547947 */ /* 0x000fea0003800000 */
.L_x_25753:
        /* <DEDUP_REMOVED lines=16> */
.L_x_25781:
[----:B------:R-:W-:Y:S01]  /*aca0*/  IMAD.MOV.U32 R19, RZ, RZ, RZ ;  /* 0x000000ffff137224 */ /* 0x000fe200078e00ff */
[----:B------:R-:W-:Y:S06]  /*acb0*/  BRA `(.L_x_25754) ;  /* 0x00000000000c7947 */ /* 0x000fec0003800000 */
.L_x_25778:
[----:B------:R0:W5:Y:S01]  /*acc0*/  LDG.E R19, desc[UR36][R2.64] ;  /* 0x0000002402137981 */ /* 0x000162000c1e1900 */
[----:B------:R-:W-:Y:S05]  /*acd0*/  BRA `(.L_x_25754) ;  /* 0x0000000000047947 */ /* 0x000fea0003800000 */
.L_x_25777:
[----:B------:R0:W5:Y:S02]  /*ace0*/  LDG.E R19, desc[UR36][R2.64] ;  /* 0x0000002402137981 */ /* 0x000164000c1e1900 */
.L_x_25754:
        /* <DEDUP_REMOVED lines=16> */
.L_x_25785:
[----:B------:R0:W5:Y:S01]  /*adf0*/  LDG.E.U8 R0, desc[UR36][R2.64] ;  /* 0x0000002402007981 */ /* 0x000162000c1e1100 */
[----:B------:R-:W-:Y:S05]  /*ae00*/  BRA `(.L_x_25787) ;  /* 0x0000000c002c7947 */ /* 0x000fea0003800000 */
.L_x_25784:
        /* <DEDUP_REMOVED lines=8> */
.L_x_25789:
[----:B------:R0:W5:Y:S01]  /*ae90*/  LDG.E R0, desc[UR36][R2.64] ;  /* 0x0000002402007981 */ /* 0x000162000c1e1900 */
[----:B------:R-:W-:Y:S05]  /*aea0*/  BRA `(.L_x_25787) ;  /* 0x0000000c00047947 */ /* 0x000fea0003800000 */
.L_x_25788:
[----:B------:R0:W5:Y:S01]  /*aeb0*/  LDG.E.S16 R0, desc[UR36][R2.64] ;  /* 0x0000002402007981 */ /* 0x000162000c1e1700 */
[----:B------:R-:W-:Y:S05]  /*aec0*/  BRA `(.L_x_25787) ;  /* 0x0000000800fc7947 */ /* 0x000fea0003800000 */
.L_x_25783:
[----:B------:R-:W-:-:S09]  /*aed0*/  UISETP.GT.AND UP0, UPT, UR4, 0x6, UPT ;  /* 0x000000060400788c */ /* 0x000fd2000bf04270 */
[----:B------:R-:W-:Y:S05]  /*aee0*/  BRA.U UP0, `(.L_x_25790) ;  /* 0x00000001002c7547 */ /* 0x000fea000b800000 */
[----:B------:R-:W-:-:S09]  /*aef0*/  UISETP.NE.AND UP0, UPT, UR4, 0x5, UPT ;  /* 0x000000050400788c */ /* 0x000fd2000bf05270 */
[----:B------:R-:W-:Y:S05]  /*af00*/  BRA.U !UP0, `(.L_x_25791) ;  /* 0x0000000108147547 */ /* 0x000fea000b800000 */
[----:B------:R-:W-:-:S09]  /*af10*/  UISETP.NE.AND UP0, UPT, UR4, 0x6, UPT ;  /* 0x000000060400788c */ /* 0x000fd2000bf05270 */
[----:B------:R-:W-:Y:S05]  /*af20*/  BRA.U UP0, `(.L_x_25786) ;  /* 0x0000000900907547 */ /* 0x000fea000b800000 */
[----:B------:R-:W2:Y:S02]  /*af30*/  LDG.E R0, desc[UR36][R2.64] ;  /* 0x0000002402007981 */ /* 0x000ea4000c1e1900 */
[----:B--2---:R-:W1:Y:S01]  /*af40*/  F2I.FTZ.TRUNC.NTZ R0, R0 ;  /* 0x0000000000007305 */ /* 0x004e62000021f100 */
[----:B------:R-:W-:Y:S05]  /*af50*/  BRA `(.L_x_25787) ;  /* 0x0000000800d87947 */ /* 0x000fea0003800000 */
.L_x_25791:
[----:B------:R-:W2:Y:S02]  /*af60*/  LDG.E.U16 R2, desc[UR36][R2.64] ;  /* 0x0000002402027981 */ /* 0x000ea4000c1e1500 */
[----:B--2---:R-:W-:-:S06]  /*af70*/  HADD2.F32 R0, -RZ, R2.H0_H0 ;  /* 0x20000002ff007230 */ /* 0x004fcc0000004100 */
[----:B------:R-:W0:Y:S01]  /*af80*/  F2I.FTZ.TRUNC.NTZ R0, R0 ;  /* 0x0000000000007305 */ /* 0x000e22000021f100 */
[----:B------:R-:W-:Y:S05]  /*af90*/  BRA `(.L_x_25787) ;  /* 0x0000000800c87947 */ /* 0x000fea0003800000 */
.L_x_25790:
[----:B------:R-:W-:-:S09]  /*afa0*/  UISETP.NE.AND UP0, UPT, UR4, 0x7, UPT ;  /* 0x000000070400788c */ /* 0x000fd2000bf05270 */
[----:B------:R-:W-:Y:S05]  /*afb0*/  BRA.U !UP0, `(.L_x_25792) ;  /* 0x00000001082c7547 */ /* 0x000fea000b800000 */
[----:B------:R-:W-:-:S09]  /*afc0*/  UISETP.NE.AND UP0, UPT, UR4, 0x8, UPT ;  /* 0x000000080400788c */ /* 0x000fd2000bf05270 */
[----:B------:R-:W-:Y:S05]  /*afd0*/  BRA.U !UP0, `(.L_x_25793) ;  /* 0x0000000108147547 */ /* 0x000fea000b800000 */
[----:B------:R-:W-:-:S09]  /*afe0*/  UISETP.NE.AND UP0, UPT, UR4, 0x9, UPT ;  /* 0x000000090400788c */ /* 0x000fd2000bf05270 */
[----:B------:R-:W-:Y:S05]  /*aff0*/  BRA.U UP0, `(.L_x_25786) ;  /* 0x00000009005c7547 */ /* 0x000fea000b800000 */
[----:B------:R-:W2:Y:S02]  /*b000*/  LDG.E R0, desc[UR36][R2.64] ;  /* 0x0000002402007981 */ /* 0x000ea4000c1e1900 */
[----:B--2---:R-:W2:Y:S01]  /*b010*/  F2I.FTZ.TRUNC.NTZ R0, R0 ;  /* 0x0000000000007305 */ /* 0x004ea2000021f100 */
[----:B------:R-:W-:Y:S05]  /*b020*/  BRA `(.L_x_25787) ;  /* 0x0000000800a47947 */ /* 0x000fea0003800000 */
.L_x_25793:
[----:B------:R-:W2:Y:S02]  /*b030*/  LDG.E.U16 R2, desc[UR36][R2.64] ;  /* 0x0000002402027981 */ /* 0x000ea4000c1e1500 */
[----:B--2---:R-:W-:-:S06]  /*b040*/  HADD2.F32 R0, -RZ, R2.H0_H0 ;  /* 0x20000002ff007230 */ /* 0x004fcc0000004100 */
[----:B------:R-:W3:Y:S01]  /*b050*/  F2I.FTZ.TRUNC.NTZ R0, R0 ;  /* 0x0000000000007305 */ /* 0x000ee2000021f100 */
[----:B------:R-:W-:Y:S05]  /*b060*/  BRA `(.L_x_25787) ;  /* 0x0000000800947947 */ /* 0x000fea0003800000 */
.L_x_25792:
[----:B------:R-:W2:Y:S02]  /*b070*/  LDG.E.64 R2, desc[UR36][R2.64] ;  /* 0x0000002402027981 */ /* 0x000ea4000c1e1b00 */
[----:B--2---:R4:W0:Y:S02]  /*b080*/  F2I.F64.TRUNC R0, R2 ;  /* 0x0000000200007311 */ /* 0x004824000030d100 */
[----:B0---4-:R-:W-:Y:S05]  /*b090*/  BRA `(.L_x_25787) ;  /* 0x0000000800887947 */ /* 0x011fea0003800000 */
.L_x_25782:
        /* <DEDUP_REMOVED lines=12> */
.L_x_25796:
[----:B------:R-:W2:Y:S02]  /*b160*/  LDG.E.64 R2, desc[UR36][R2.64] ;  /* 0x0000002402027981 */ /* 0x000ea4000c1e1b00 */
[----:B--2---:R0:W1:Y:S02]  /*b170*/  F2I.F64.TRUNC R0, R2 ;  /* 0x0000000200007311 */ /* 0x004064000030d100 */
[----:B01----:R-:W-:Y:S05]  /*b180*/  BRA `(.L_x_25787) ;  /* 0x00000008004c7947 */ /* 0x003fea0003800000 */
.L_x_25795:
        /* <DEDUP_REMOVED lines=23> */
[----:B------:R-:W-:-:S06]  /*b300*/  LOP3.LUT R0, R5, 0x80000000, R0, 0xf8, !PT ;  /* 0x8000000005007812 */ /* 0x000fcc00078ef800 */
[----:B------:R-:W0:Y:S01]  /*b310*/  F2I.FTZ.TRUNC.NTZ R0, R0 ;  /* 0x0000000000007305 */ /* 0x000e22000021f100 */
[----:B------:R-:W-:Y:S05]  /*b320*/  BRA `(.L_x_25787) ;  /* 0x0000000400e47947 */ /* 0x000fea0003800000 */
.L_x_25798:
        /* <DEDUP_REMOVED lines=11> */
[----:B------:R-:W0:Y:S01]  /*b3e0*/  F2I.FTZ.TRUNC.NTZ R0, R0 ;  /* 0x0000000000007305 */ /* 0x000e22000021f100 */
[----:B------:R-:W-:Y:S05]  /*b3f0*/  BRA `(.L_x_25787) ;  /* 0x0000000400b07947 */ /* 0x000fea0003800000 */
.L_x_25797:
[----:B------:R-:W2:Y:S02]  /*b400*/  LDG.E.U16 R0, desc[UR36][R2.64] ;  /* 0x0000002402007981 */ /* 0x000ea4000c1e1500 */
[----:B--2---:R-:W-:-:S06]  /*b410*/  SHF.L.U32 R0, R0, 0x10, RZ ;  /* 0x0000001000007819 */ /* 0x004fcc00000006ff */
[----:B------:R-:W0:Y:S01]  /*b420*/  F2I.FTZ.TRUNC.NTZ R0, R0 ;  /* 0x0000000000007305 */ /* 0x000e22000021f100 */
[----:B------:R-:W-:Y:S05]  /*b430*/  BRA `(.L_x_25787) ;  /* 0x0000000400a07947 */ /* 0x000fea0003800000 */
.L_x_25794:
        /* <DEDUP_REMOVED lines=10> */
.L_x_25801:
        /* <DEDUP_REMOVED lines=21> */
.L_x_25805:
[----:B------:R-:W-:Y:S05]  /*b630*/  BSYNC.RECONVERGENT B1 ;  /* 0x0000000000017941 */ /* 0x000fea0003800200 */
.L_x_25804:
[----:B------:R-:W-:Y:S01]  /*b640*/  IMAD.SHL.U32 R0, R0, 0x100000, RZ ;  /* 0x0010000000007824 */ /* 0x000fe200078e00ff */
[----:B------:R-:W-:-:S04]  /*b650*/  LEA R2, R2, 0x3b800000, 0x17 ;  /* 0x3b80000002027811 */ /* 0x000fc800078eb8ff */
[----:B------:R-:W-:-:S07]  /*b660*/  LOP3.LUT R0, R2, R0, R7, 0xfe, !PT ;  /* 0x0000000002007212 */ /* 0x000fce00078efe07 */
.L_x_25803:
[----:B------:R-:W-:Y:S05]  /*b670*/  BSYNC.RECONVERGENT B0 ;  /* 0x0000000000007941 */ /* 0x000fea0003800200 */
.L_x_25802:
[----:B------:R-:W0:Y:S01]  /*b680*/  F2I.FTZ.TRUNC.NTZ R0, R0 ;  /* 0x0000000000007305 */ /* 0x000e22000021f100 */
[----:B------:R-:W-:Y:S05]  /*b690*/  BRA `(.L_x_25787) ;  /* 0x0000000400087947 */ /* 0x000fea0003800000 */
.L_x_25800:
        /* <DEDUP_REMOVED lines=21> */
.L_x_25809:
[----:B------:R-:W-:Y:S05]  /*b7f0*/  BSYNC.RECONVERGENT B1 ;  /* 0x0000000000017941 */ /* 0x000fea0003800200 */
.L_x_25808:
[----:B------:R-:W-:Y:S01]  /*b800*/  IMAD.SHL.U32 R0, R0, 0x200000, RZ ;  /* 0x0020000000007824 */ /* 0x000fe200078e00ff */
[----:B------:R-:W-:-:S04]  /*b810*/  LEA R2, R2, 0x37800000, 0x17 ;  /* 0x3780000002027811 */ /* 0x000fc800078eb8ff */
[----:B------:R-:W-:-:S07]  /*b820*/  LOP3.LUT R0, R2, R0, R7, 0xfe, !PT ;  /* 0x0000000002007212 */ /* 0x000fce00078efe07 */
.L_x_25807:
[----:B------:R-:W-:Y:S05]  /*b830*/  BSYNC.RECONVERGENT B0 ;  /* 0x0000000000007941 */ /* 0x000fea0003800200 */
.L_x_25806:
[----:B------:R-:W0:Y:S01]  /*b840*/  F2I.FTZ.TRUNC.NTZ R0, R0 ;  /* 0x0000000000007305 */ /* 0x000e22000021f100 */
[----:B------:R-:W-:Y:S05]  /*b850*/  BRA `(.L_x_25787) ;  /* 0x0000000000987947 */ /* 0x000fea0003800000 */
.L_x_25799:
        /* <DEDUP_REMOVED lines=14> */
.L_x_25813:
[----:B------:R-:W-:Y:S05]  /*b940*/  BSYNC.RECONVERGENT B0 ;  /* 0x0000000000007941 */ /* 0x000fea0003800200 */
.L_x_25812:
[----:B------:R-:W0:Y:S01]  /*b950*/  F2I.FTZ.TRUNC.NTZ R0, R0 ;  /* 0x0000000000007305 */ /* 0x000e22000021f100 */
[----:B------:R-:W-:Y:S05]  /*b960*/  BRA `(.L_x_25787) ;  /* 0x0000000000547947 */ /* 0x000fea0003800000 */
.L_x_25786:
        /* <DEDUP_REMOVED lines=15> */
[----:B--2--5:R-:W-:Y:S05]  /*ba60*/  CALL.ABS.NOINC R2 ;  /* 0x0000000002007343 */ /* 0x024fea0003c00000 */
.L_x_25814:
[----:B------:R-:W-:Y:S01]  /*ba70*/  IMAD.MOV.U32 R0, RZ, RZ, RZ ;  /* 0x000000ffff007224 */ /* 0x000fe200078e00ff */
[----:B------:R-:W-:Y:S06]  /*ba80*/  BRA `(.L_x_25787) ;  /* 0x00000000000c7947 */ /* 0x000fec0003800000 */
.L_x_25811:
[----:B------:R0:W5:Y:S01]  /*ba90*/  LDG.E R0, desc[UR36][R2.64] ;  /* 0x0000002402007981 */ /* 0x000162000c1e1900 */
[----:B------:R-:W-:Y:S05]  /*baa0*/  BRA `(.L_x_25787) ;  /* 0x0000000000047947 */ /* 0x000fea0003800000 */
.L_x_25810:
[----:B------:R0:W5:Y:S02]  /*bab0*/  LDG.E R0, desc[UR36][R2.64] ;  /* 0x0000002402007981 */ /* 0x000164000c1e1900 */
.L_x_25787:
        /* <DEDUP_REMOVED lines=35> */
.L_x_25816:
        /* <DEDUP_REMOVED lines=25> */
.L_x_25817:
[----:B------:R-:W-:Y:S05]  /*be80*/  BSYNC.RECONVERGENT B0 ;  /* 0x0000000000007941 */ /* 0x000fea0003800200 */
.L_x_25815:
        /* <DEDUP_REMOVED lines=16> */
.L_x_25821:
[----:B------:R4:W-:Y:S01]  /*bf90*/  STG.E.U8 desc[UR36][R2.64], R4 ;  /* 0x0000000402007986 */ /* 0x0009e2000c101124 */
[----:B------:R-:W-:Y:S05]  /*bfa0*/  BRA `(.L_x_25823) ;  /* 0x0000000c00387947 */ /* 0x000fea0003800000 */
.L_x_25820:
        /* <DEDUP_REMOVED lines=9> */
.L_x_25825:
[----:B------:R2:W-:Y:S01]  /*c040*/  STG.E desc[UR36][R2.64], R4 ;  /* 0x0000000402007986 */ /* 0x0005e2000c101924 */
[----:B------:R-:W-:Y:S05]  /*c050*/  BRA `(.L_x_25823) ;  /* 0x0000000c000c7947 */ /* 0x000fea0003800000 */
.L_x_25824:
[----:B------:R0:W-:Y:S01]  /*c060*/  STG.E.U16 desc[UR36][R2.64], R4 ;  /* 0x0000000402007986 */ /* 0x0001e2000c101524 */
[----:B------:R-:W-:Y:S05]  /*c070*/  BRA `(.L_x_25823) ;  /* 0x0000000c00047947 */ /* 0x000fea0003800000 */
.L_x_25819:
        /* <DEDUP_REMOVED lines=9> */
.L_x_25827:
[----:B------:R-:W-:-:S04]  /*c110*/  I2FP.F32.S32 R0, R4 ;  /* 0x0000000400007245 */ /* 0x000fc80000201400 */
[----:B------:R-:W-:-:S05]  /*c120*/  F2FP.F16.F32.PACK_AB R0, RZ, R0 ;  /* 0x00000000ff00723e */ /* 0x000fca00000000ff */
[----:B------:R0:W-:Y:S01]  /*c130*/  STG.E.U16 desc[UR36][R2.64], R0 ;  /* 0x0000000002007986 */ /* 0x0001e2000c101524 */
[----:B------:R-:W-:Y:S05]  /*c140*/  BRA `(.L_x_25823) ;  /* 0x0000000800d07947 */ /* 0x000fea0003800000 */
.L_x_25826:
        /* <DEDUP_REMOVED lines=10> */
.L_x_25829:
[----:B------:R-:W-:-:S04]  /*c1f0*/  I2FP.F32.S32 R4, R4 ;  /* 0x0000000400047245 */ /* 0x000fc80000201400 */
[----:B------:R-:W-:-:S04]  /*c200*/  F2FP.F16.F32.PACK_AB R5, RZ, R4 ;  /* 0x00000004ff05723e */ /* 0x000fc800000000ff */
[----:B------:R-:W-:-:S05]  /*c210*/  PRMT R5, R5, 0x5410, RZ ;  /* 0x0000541005057816 */ /* 0x000fca00000000ff */
[----:B------:R0:W-:Y:S01]  /*c220*/  STG.E desc[UR36][R2.64], R5 ;  /* 0x0000000502007986 */ /* 0x0001e2000c101924 */
[----:B------:R-:W-:Y:S05]  /*c230*/  BRA `(.L_x_25823) ;  /* 0x0000000800947947 */ /* 0x000fea0003800000 */
.L_x_25828:
[----:B------:R-:W0:Y:S02]  /*c240*/  I2F.F64 R4, R4 ;  /* 0x0000000400047312 */ /* 0x000e240000201c00 */
[----:B0-----:R0:W-:Y:S01]  /*c250*/  STG.E.64 desc[UR36][R2.64], R4 ;  /* 0x0000000402007986 */ /* 0x0011e2000c101b24 */
[----:B------:R-:W-:Y:S05]  /*c260*/  BRA `(.L_x_25823) ;  /* 0x0000000800887947 */ /* 0x000fea0003800000 */
.L_x_25818:
        /* <DEDUP_REMOVED lines=12> */
.L_x_25833:
        /* <DEDUP_REMOVED lines=18> */
.L_x_25836:
[----:B------:R-:W-:-:S04]  /*c450*/  SHF.R.U32.HI R5, RZ, 0x18, R5 ;  /* 0x00000018ff057819 */ /* 0x000fc80000011605 */
[----:B------:R-:W-:-:S07]  /*c460*/  LOP3.LUT R0, R0, 0x80, R5, 0xf8, !PT ;  /* 0x0000008000007812 */ /* 0x000fce00078ef805 */
.L_x_25835:
[----:B------:R-:W-:Y:S05]  /*c470*/  BSYNC.RECONVERGENT B0 ;  /* 0x0000000000007941 */ /* 0x000fea0003800200 */
.L_x_25834:
[----:B------:R0:W-:Y:S01]  /*c480*/  STG.E.U8 desc[UR36][R2.64], R0 ;  /* 0x0000000002007986 */ /* 0x0001e2000c101124 */
[----:B------:R-:W-:Y:S05]  /*c490*/  BRA `(.L_x_25823) ;  /* 0x0000000400fc7947 */ /* 0x000fea0003800000 */
.L_x_25832:
        /* <DEDUP_REMOVED lines=18> */
.L_x_25839:
[----:B------:R-:W-:-:S04]  /*c5c0*/  SHF.R.U32.HI R5, RZ, 0x18, R5 ;  /* 0x00000018ff057819 */ /* 0x000fc80000011605 */
[----:B------:R-:W-:-:S07]  /*c5d0*/  LOP3.LUT R0, R0, 0x80, R5, 0xf8, !PT ;  /* 0x0000008000007812 */ /* 0x000fce00078ef805 */
.L_x_25838:
[----:B------:R-:W-:Y:S05]  /*c5e0*/  BSYNC.RECONVERGENT B0 ;  /* 0x0000000000007941 */ /* 0x000fea0003800200 */
.L_x_25837:
[----:B------:R0:W-:Y:S01]  /*c5f0*/  STG.E.U8 desc[UR36][R2.64], R0 ;  /* 0x0000000002007986 */ /* 0x0001e2000c101124 */
[----:B------:R-:W-:Y:S05]  /*c600*/  BRA `(.L_x_25823) ;  /* 0x0000000400a07947 */ /* 0x000fea0003800000 */
.L_x_25831:
        /* <DEDUP_REMOVED lines=22> */
.L_x_25841:
[----:B------:R-:W-:-:S05]  /*c770*/  SHF.R.S32.HI R5, RZ, 0x1f, R4 ;  /* 0x0000001fff057819 */ /* 0x000fca0000011404 */
[----:B------:R0:W-:Y:S01]  /*c780*/  STG.E.64 desc[UR36][R2.64], R4 ;  /* 0x0000000402007986 */ /* 0x0001e2000c101b24 */
[----:B------:R-:W-:Y:S05]  /*c790*/  BRA `(.L_x_25823) ;  /* 0x00000004003c7947 */ /* 0x000fea0003800000 */
.L_x_25840:
[----:B------:R0:W-:Y:S01]  /*c7a0*/  STG.E desc[UR36][R2.64], R4 ;  /* 0x0000000402007986 */ /* 0x0001e2000c101924 */
[----:B------:R-:W-:Y:S05]  /*c7b0*/  BRA `(.L_x_25823) ;  /* 0x0000000400347947 */ /* 0x000fea0003800000 */
.L_x_25830:
        /* <DEDUP_REMOVED lines=10> */
.L_x_25843:
[----:B------:R-:W-:Y:S01]  /*c860*/  CS2R R6, SRZ ;  /* 0x0000000000067805 */ /* 0x000fe2000001ff00 */
[----:B------:R-:W0:Y:S04]  /*c870*/  I2F.F64 R4, R4 ;  /* 0x0000000400047312 */ /* 0x000e280000201c00 */
[----:B0-----:R0:W-:Y:S01]  /*c880*/  STG.E.128 desc[UR36][R2.64], R4 ;  /* 0x0000000402007986 */ /* 0x0011e2000c101d24 */
[----:B------:R-:W-:Y:S05]  /*c890*/  BRA `(.L_x_25823) ;  /* 0x0000000000fc7947 */ /* 0x000fea0003800000 */
.L_x_25842:
[----:B------:R-:W-:-:S09]  /*c8a0*/  UISETP.NE.AND UP0, UPT, UR4, 0xf, UPT ;  /* 0x0000000f0400788c */ /* 0x000fd2000bf05270 */
[----:B------:R-:W-:Y:S05]  /*c8b0*/  BRA.U !UP0, `(.L_x_25844) ;  /* 0x0000000108e87547 */ /* 0x000fea000b800000 */
[----:B------:R-:W-:-:S09]  /*c8c0*/  UISETP.NE.AND UP0, UPT, UR4, 0x17, UPT ;  /* 0x000000170400788c */ /* 0x000fd2000bf05270 */
[----:B------:R-:W-:Y:S05]  /*c8d0*/  BRA.U !UP0, `(.L_x_25845) ;  /* 0x0000000108907547 */ /* 0x000fea000b800000 */
[----:B------:R-:W-:-:S09]  /*c8e0*/  UISETP.NE.AND UP0, UPT, UR4, 0x18, UPT ;  /* 0x000000180400788c */ /* 0x000fd2000bf05270 */
[----:B------:R-:W-:Y:S05]  /*c8f0*/  BRA.U !UP0, `(.L_x_25846) ;  /* 0x0000000108447547 */ /* 0x000fea000b800000 */
.L_x_25822:
        /* <DEDUP_REMOVED lines=16> */
.L_x_25847:
[----:B------:R-:W-:Y:S05]  /*ca00*/  BRA `(.L_x_25823) ;  /* 0x0000000000a07947 */ /* 0x000fea0003800000 */
.L_x_25846:
[----:B------:R-:W-:Y:S01]  /*ca10*/  I2FP.F32.S32 R7, R4 ;  /* 0x0000000400077245 */ /* 0x000fe20000201400 */
        /* <DEDUP_REMOVED lines=12> */
.L_x_25849:
[----:B------:R-:W-:Y:S05]  /*cae0*/  BSYNC.RECONVERGENT B0 ;  /* 0x0000000000007941 */ /* 0x000fea0003800200 */
.L_x_25848:
[----:B------:R-:W-:-:S05]  /*caf0*/  LOP3.LUT R5, R0, 0x80, R5, 0xf8, !PT ;  /* 0x0000008000057812 */ /* 0x000fca00078ef805 */
[----:B------:R0:W-:Y:S01]  /*cb00*/  STG.E.U8 desc[UR36][R2.64], R5 ;  /* 0x0000000502007986 */ /* 0x0001e2000c101124 */
[----:B------:R-:W-:Y:S05]  /*cb10*/  BRA `(.L_x_25823) ;  /* 0x00000000005c7947 */ /* 0x000fea0003800000 */
.L_x_25845:
        /* <DEDUP_REMOVED lines=12> */
.L_x_25851:
[----:B------:R-:W-:Y:S01]  /*cbe0*/  IMAD.MOV.U32 R0, RZ, RZ, 0x7f ;  /* 0x0000007fff007424 */ /* 0x000fe200078e00ff */
[----:B------:R-:W-:-:S04]  /*cbf0*/  ISETP.GT.U32.AND P0, PT, R4, 0x7f800000, PT ;  /* 0x7f8000000400780c */ /* 0x000fc80003f04070 */
[----:B------:R-:W-:-:S09]  /*cc00*/  SEL R0, R0, 0x7c, P0 ;  /* 0x0000007c00007807 */ /* 0x000fd20000000000 */
.L_x_25852:
[----:B------:R-:W-:Y:S05]  /*cc10*/  BSYNC.RECONVERGENT B0 ;  /* 0x0000000000007941 */ /* 0x000fea0003800200 */
.L_x_25850:
[----:B------:R-:W-:-:S04]  /*cc20*/  SHF.R.U32.HI R5, RZ, 0x18, R5 ;  /* 0x00000018ff057819 */ /* 0x000fc80000011605 */
[----:B------:R-:W-:-:S05]  /*cc30*/  LOP3.LUT R5, R0, 0x80, R5, 0xf8, !PT ;  /* 0x0000008000057812 */ /* 0x000fca00078ef805 */
[----:B------:R0:W-:Y:S01]  /*cc40*/  STG.E.U8 desc[UR36][R2.64], R5 ;  /* 0x0000000502007986 */ /* 0x0001e2000c101124 */
[----:B------:R-:W-:Y:S05]  /*cc50*/  BRA `(.L_x_25823) ;  /* 0x00000000000c7947 */ /* 0x000fea0003800000 */
.L_x_25844:
[----:B------:R-:W-:-:S04]  /*cc60*/  I2FP.F32.S32 R0, R4 ;  /* 0x0000000400007245 */ /* 0x000fc80000201400 */
[----:B------:R-:W-:-:S05]  /*cc70*/  F2FP.BF16.F32.PACK_AB R0, RZ, R0 ;  /* 0x00000000ff00723e */ /* 0x000fca00000010ff */
[----:B------:R0:W-:Y:S02]  /*cc80*/  STG.E.U16 desc[UR36][R2.64], R0 ;  /* 0x0000000002007986 */ /* 0x0001e4000c101524 */
.L_x_25823:
[----:B------:R-:W-:-:S07]  /*cc90*/  IADD3 R17, PT, PT, R17, 0x80, RZ ;  /* 0x0000008011117810 */ /* 0x000fce0007ffe0ff */
.L_x_25747:
[----:B------:R-:W-:Y:S05]  /*cca0*/  BSYNC.RECONVERGENT B6 ;  /* 0x0000000000067941 */ /* 0x000fea0003800200 */
.L_x_25746:
[----:B------:R-:W5:Y:S02]  /*ccb0*/  LDCU UR4, c[0x0][0x380] ;  /* 0x00007000ff0477ac */ /* 0x000f640008000800 */
[----:B-----5:R-:W-:-:S13]  /*ccc0*/  ISETP.GE.AND P0, PT, R17, UR4, PT ;  /* 0x0000000411007c0c */ /* 0x020fda000bf06270 */
[----:B------:R-:W-:Y:S05]  /*ccd0*/  @P0 EXIT ;  /* 0x000000000000094d */ /* 0x000fea0003800000 */
[----:B------:R-:W5:Y:S01]  /*cce0*/  LDCU UR4, c[0x0][0x388] ;  /* 0x00007100ff0477ac */ /* 0x000f620008000800 */
[----:B------:R-:W-:Y:S01]  /*ccf0*/  IMAD.MOV.U32 R18, RZ, RZ, RZ ;  /* 0x000000ffff127224 */ /* 0x000fe200078e00ff */
[----:B------:R-:W-:Y:S01]  /*cd00*/  MOV R16, RZ ;  /* 0x000000ff00107202 */ /* 0x000fe20000000f00 */
        /* <DEDUP_REMOVED lines=351> */
.L_x_25853:
        /* <DEDUP_REMOVED lines=19> */
.L_x_25857:
[----:B------:R0:W5:Y:S01]  /*e430*/  LDG.E.U8 R19, desc[UR36][R2.64] ;  /* 0x0000002402137981 */ /* 0x000162000c1e1100 */
[----:B------:R-:W-:Y:S05]  /*e440*/  BRA `(.L_x_25859) ;  /* 0x0000000c002c7947 */ /* 0x000fea0003800000 */
.L_x_25856:
        /* <DEDUP_REMOVED lines=8> */
.L_x_25861:
[----:B------:R0:W5:Y:S01]  /*e4d0*/  LDG.E R19, desc[UR36][R2.64] ;  /* 0x0000002402137981 */ /* 0x000162000c1e1900 */
[----:B------:R-:W-:Y:S05]  /*e4e0*/  BRA `(.L_x_25859) ;  /* 0x0000000c00047947 */ /* 0x000fea0003800000 */
.L_x_25860:
[----:B------:R0:W5:Y:S01]  /*e4f0*/  LDG.E.S16 R19, desc[UR36][R2.64] ;  /* 0x0000002402137981 */ /* 0x000162000c1e1700 */
[----:B------:R-:W-:Y:S05]  /*e500*/  BRA `(.L_x_25859) ;  /* 0x0000000800fc7947 */ /* 0x000fea0003800000 */
.L_x_25855:
        /* <DEDUP_REMOVED lines=9> */
.L_x_25863:
[----:B------:R-:W2:Y:S02]  /*e5a0*/  LDG.E.U16 R2, desc[UR36][R2.64] ;  /* 0x0000002402027981 */ /* 0x000ea4000c1e1500 */
[----:B--2---:R-:W-:-:S06]  /*e5b0*/  HADD2.F32 R19, -RZ, R2.H0_H0 ;  /* 0x20000002ff137230 */ /* 0x004fcc0000004100 */
[----:B------:R-:W0:Y:S01]  /*e5c0*/  F2I.FTZ.TRUNC.NTZ R19, R19 ;  /* 0x0000001300137305 */ /* 0x000e22000021f100 */
[----:B------:R-:W-:Y:S05]  /*e5d0*/  BRA `(.L_x_25859) ;  /* 0x0000000800c87947 */ /* 0x000fea0003800000 */
.L_x_25862:
        /* <DEDUP_REMOVED lines=9> */
.L_x_25865:
[----:B------:R-:W2:Y:S02]  /*e670*/  LDG.E.U16 R2, desc[UR36][R2.64] ;  /* 0x0000002402027981 */ /* 0x000ea4000c1e1500 */
[----:B--2---:R-:W-:-:S06]  /*e680*/  HADD2.F32 R19, -RZ, R2.H0_H0 ;  /* 0x20000002ff137230 */ /* 0x004fcc0000004100 */
[----:B------:R-:W0:Y:S01]  /*e690*/  F2I.FTZ.TRUNC.NTZ R19, R19 ;  /* 0x0000001300137305 */ /* 0x000e22000021f100 */
[----:B------:R-:W-:Y:S05]  /*e6a0*/  BRA `(.L_x_25859) ;  /* 0x0000000800947947 */ /* 0x000fea0003800000 */
.L_x_25864:
[----:B------:R-:W2:Y:S02]  /*e6b0*/  LDG.E.64 R2, desc[UR36][R2.64] ;  /* 0x0000002402027981 */ /* 0x000ea4000c1e1b00 */
[----:B--2---:R0:W1:Y:S02]  /*e6c0*/  F2I.F64.TRUNC R19, R2 ;  /* 0x0000000200137311 */ /* 0x004064000030d100 */
[----:B01----:R-:W-:Y:S05]  /*e6d0*/  BRA `(.L_x_25859) ;  /* 0x0000000800887947 */ /* 0x003fea0003800000 */
.L_x_25854:
        /* <DEDUP_REMOVED lines=12> */
.L_x_25868:
[----:B------:R-:W2:Y:S02]  /*e7a0*/  LDG.E.64 R2, desc[UR36][R2.64] ;  /* 0x0000002402027981 */ /* 0x000ea4000c1e1b00 */
[----:B--2---:R0:W1:Y:S02]  /*e7b0*/  F2I.F64.TRUNC R19, R2 ;  /* 0x0000000200137311 */ /* 0x004064000030d100 */
[----:B01----:R-:W-:Y:S05]  /*e7c0*/  BRA `(.L_x_25859) ;  /* 0x00000008004c7947 */ /* 0x003fea0003800000 */
.L_x_25867:
        /* <DEDUP_REMOVED lines=26> */
.L_x_25870:
        /* <DEDUP_REMOVED lines=13> */
.L_x_25869:
[----:B------:R-:W2:Y:S02]  /*ea40*/  LDG.E.U16 R19, desc[UR36][R2.64] ;  /* 0x0000002402137981 */ /* 0x000ea4000c1e1500 */
[----:B--2---:R-:W-:-:S06]  /*ea50*/  IMAD.U32 R19, R19, 0x10000, RZ ;  /* 0x0001000013137824 */ /* 0x004fcc00078e00ff */
[----:B------:R-:W0:Y:S01]  /*ea60*/  F2I.FTZ.TRUNC.NTZ R19, R19 ;  /* 0x0000001300137305 */ /* 0x000e22000021f100 */
[----:B------:R-:W-:Y:S05]  /*ea70*/  BRA `(.L_x_25859) ;  /* 0x0000000400a07947 */ /* 0x000fea0003800000 */
.L_x_25866:
        /* <DEDUP_REMOVED lines=10> */
.L_x_25873:
        /* <DEDUP_REMOVED lines=21> */
.L_x_25877:
[----:B------:R-:W-:Y:S05]  /*ec70*/  BSYNC.RECONVERGENT B1 ;  /* 0x0000000000017941 */ /* 0x000fea0003800200 */
.L_x_25876:
[----:B------:R-:W-:Y:S01]  /*ec80*/  IMAD.SHL.U32 R0, R0, 0x100000, RZ ;  /* 0x0010000000007824 */ /* 0x000fe200078e00ff */
[----:B------:R-:W-:-:S04]  /*ec90*/  LEA R2, R2, 0x3b800000, 0x17 ;  /* 0x3b80000002027811 */ /* 0x000fc800078eb8ff */
[----:B------:R-:W-:-:S07]  /*eca0*/  LOP3.LUT R19, R2, R0, R19, 0xfe, !PT ;  /* 0x0000000002137212 */ /* 0x000fce00078efe13 */
.L_x_25875:
[----:B------:R-:W-:Y:S05]  /*ecb0*/  BSYNC.RECONVERGENT B0 ;  /* 0x0000000000007941 */ /* 0x000fea0003800200 */
.L_x_25874:
[----:B------:R-:W1:Y:S01]  /*ecc0*/  F2I.FTZ.TRUNC.NTZ R19, R19 ;  /* 0x0000001300137305 */ /* 0x000e62000021f100 */
[----:B------:R-:W-:Y:S05]  /*ecd0*/  BRA `(.L_x_25859) ;  /* 0x0000000400087947 */ /* 0x000fea0003800000 */
.L_x_25872:
        /* <DEDUP_REMOVED lines=21> */
.L_x_25881:
[----:B------:R-:W-:Y:S05]  /*ee30*/  BSYNC.RECONVERGENT B1 ;  /* 0x0000000000017941 */ /* 0x000fea0003800200 */
.L_x_25880:
[----:B------:R-:W-:Y:S02]  /*ee40*/  SHF.L.U32 R0, R0, 0x15, RZ ;  /* 0x0000001500007819 */ /* 0x000fe400000006ff */
[----:B------:R-:W-:-:S04]  /*ee50*/  LEA R2, R2, 0x37800000, 0x17 ;  /* 0x3780000002027811 */ /* 0x000fc800078eb8ff */
[----:B------:R-:W-:-:S07]  /*ee60*/  LOP3.LUT R19, R2, R0, R19, 0xfe, !PT ;  /* 0x0000000002137212 */ /* 0x000fce00078efe13 */
.L_x_25879:
[----:B------:R-:W-:Y:S05]  /*ee70*/  BSYNC.RECONVERGENT B0 ;  /* 0x0000000000007941 */ /* 0x000fea0003800200 */
.L_x_25878:
[----:B------:R-:W2:Y:S01]  /*ee80*/  F2I.FTZ.TRUNC.NTZ R19, R19 ;  /* 0x0000001300137305 */ /* 0x000ea2000021f100 */
[----:B------:R-:W-:Y:S05]  /*ee90*/  BRA `(.L_x_25859) ;  /* 0x0000000000987947 */ /* 0x000fea0003800000 */
.L_x_25871:
        /* <DEDUP_REMOVED lines=14> */
.L_x_25885:
[----:B------:R-:W-:Y:S05]  /*ef80*/  BSYNC.RECONVERGENT B0 ;  /* 0x0000000000007941 */ /* 0x000fea0003800200 */
.L_x_25884:
[----:B------:R-:W0:Y:S01]  /*ef90*/  F2I.FTZ.TRUNC.NTZ R19, R19 ;  /* 0x0000001300137305 */ /* 0x000e22000021f100 */
[----:B------:R-:W-:Y:S05]  /*efa0*/  BRA `(.L_x_25859) ;  /* 0x0000000000547947 */ /* 0x000fea0003800000 */
.L_x_25858:
        /* <DEDUP_REMOVED lines=16> */
.L_x_25886:
[----:B------:R-:W-:Y:S01]  /*f0b0*/  IMAD.MOV.U32 R19, RZ, RZ, RZ ;  /* 0x000000ffff137224 */ /* 0x000fe200078e00ff */
[----:B------:R-:W-:Y:S06]  /*f0c0*/  BRA `(.L_x_25859) ;  /* 0x00000000000c7947 */ /* 0x000fec0003800000 */
.L_x_25883:
[----:B------:R4:W5:Y:S01]  /*f0d0*/  LDG.E R19, desc[UR36][R2.64] ;  /* 0x0000002402137981 */ /* 0x000962000c1e1900 */
[----:B------:R-:W-:Y:S05]  /*f0e0*/  BRA `(.L_x_25859) ;  /* 0x0000000000047947 */ /* 0x000fea0003800000 */
.L_x_25882:
[----:B------:R3:W5:Y:S02]  /*f0f0*/  LDG.E R19, desc[UR36][R2.64] ;  /* 0x0000002402137981 */ /* 0x000764000c1e1900 */
.L_x_25859:
[----:B------:R-:W0:Y:S01]  /*f100*/  LDCU.64 UR6, c[0x0][0x5f8] ;  /* 0x0000bf00ff0677ac */ /* 0x000e220008000a00 */
[----:B------:R-:W-:-:S04]  /*f110*/  UPRMT UR4, UR42, 0x9910, URZ ;  /* 0x000099102a047896 */ /* 0x000fc800080000ff */
[----:B------:R-:W-:Y:S01]  /*f120*/  UISETP.GT.AND UP0, UPT, UR4, 0x9, UPT ;  /* 0x000000090400788c */ /* 0x000fe2000bf04270 */
[----:B0--34-:R-:W-:-:S05]  /*f130*/  IADD3 R2, P0, PT, R18, UR6, RZ ;  /* 0x0000000612027c10 */ /* 0x019fca000ff1e0ff */
        /* <DEDUP_REMOVED lines=12> */
.L_x_25890:
[----:B------:R0:W5:Y:S01]  /*f200*/  LDG.E.U8 R0, desc[UR36][R2.64] ;  /* 0x0000002402007981 */ /* 0x000162000c1e1100 */
[----:B------:R-:W-:Y:S05]  /*f210*/  BRA `(.L_x_25892) ;  /* 0x0000000c002c7947 */ /* 0x000fea0003800000 */
.L_x_25889:
        /* <DEDUP_REMOVED lines=8> */
.L_x_25894:
[----:B------:R0:W5:Y:S01]  /*f2a0*/  LDG.E R0, desc[UR36][R2.64] ;  /* 0x0000002402007981 */ /* 0x000162000c1e1900 */
[----:B------:R-:W-:Y:S05]  /*f2b0*/  BRA `(.L_x_25892) ;  /* 0x0000000c00047947 */ /* 0x000fea0003800000 */
.L_x_25893:
[----:B------:R0:W5:Y:S01]  /*f2c0*/  LDG.E.S16 R0, desc[UR36][R2.64] ;  /* 0x0000002402007981 */ /* 0x000162000c1e1700 */
[----:B------:R-:W-:Y:S05]  /*f2d0*/  BRA `(.L_x_25892) ;  /* 0x0000000800fc7947 */ /* 0x000fea0003800000 */
.L_x_25888:
        /* <DEDUP_REMOVED lines=9> */
.L_x_25896:
[----:B------:R-:W3:Y:S02]  /*f370*/  LDG.E.U16 R2, desc[UR36][R2.64] ;  /* 0x0000002402027981 */ /* 0x000ee4000c1e1500 */
[----:B---3--:R-:W-:-:S06]  /*f380*/  HADD2.F32 R0, -RZ, R2.H0_H0 ;  /* 0x20000002ff007230 */ /* 0x008fcc0000004100 */
[----:B------:R-:W0:Y:S01]  /*f390*/  F2I.FTZ.TRUNC.NTZ R0, R0 ;  /* 0x0000000000007305 */ /* 0x000e22000021f100 */
[----:B------:R-:W-:Y:S05]  /*f3a0*/  BRA `(.L_x_25892) ;  /* 0x0000000800c87947 */ /* 0x000fea0003800000 */
.L_x_25895:
        /* <DEDUP_REMOVED lines=9> */
.L_x_25898:
[----:B------:R-:W3:Y:S02]  /*f440*/  LDG.E.U16 R2, desc[UR36][R2.64] ;  /* 0x0000002402027981 */ /* 0x000ee4000c1e1500 */
[----:B---3--:R-:W-:-:S06]  /*f450*/  HADD2.F32 R0, -RZ, R2.H0_H0 ;  /* 0x20000002ff007230 */ /* 0x008fcc0000004100 */
[----:B------:R-:W0:Y:S01]  /*f460*/  F2I.FTZ.TRUNC.NTZ R0, R0 ;  /* 0x0000000000007305 */ /* 0x000e22000021f100 */
[----:B------:R-:W-:Y:S05]  /*f470*/  BRA `(.L_x_25892) ;  /* 0x0000000800947947 */ /* 0x000fea0003800000 */
.L_x_25897:
[----:B------:R-:W3:Y:S02]  /*f480*/  LDG.E.64 R2, desc[UR36][R2.64] ;  /* 0x0000002402027981 */ /* 0x000ee4000c1e1b00 */
[----:B---3--:R0:W3:Y:S02]  /*f490*/  F2I.F64.TRUNC R0, R2 ;  /* 0x0000000200007311 */ /* 0x0080e4000030d100 */
[----:B0--3--:R-:W-:Y:S05]  /*f4a0*/  BRA `(.L_x_25892) ;  /* 0x0000000800887947 */ /* 0x009fea0003800000 */
.L_x_25887:
        /* <DEDUP_REMOVED lines=12> */
.L_x_25901:
[----:B------:R-:W3:Y:S02]  /*f570*/  LDG.E.64 R2, desc[UR36][R2.64] ;  /* 0x0000002402027981 */ /* 0x000ee4000c1e1b00 */
[----:B---3--:R0:W3:Y:S02]  /*f580*/  F2I.F64.TRUNC R0, R2 ;  /* 0x0000000200007311 */ /* 0x0080e4000030d100 */
[----:B0--3--:R-:W-:Y:S05]  /*f590*/  BRA `(.L_x_25892) ;  /* 0x00000008004c7947 */ /* 0x009fea0003800000 */
.L_x_25900:
        /* <DEDUP_REMOVED lines=26> */
.L_x_25903:
[----:B------:R-:W3:Y:S02]  /*f740*/  LDG.E.U8 R2, desc[UR36][R2.64] ;  /* 0x0000002402027981 */ /* 0x000ee4000c1e1100 */
[C---:B---3--:R-:W-:Y:S02]  /*f750*/  IMAD.SHL.U32 R0, R2.reuse, 0x2000000, RZ ;  /* 0x0200000002007824 */ /* 0x048fe400078e00ff */
        /* <DEDUP_REMOVED lines=11> */
.L_x_25902:
[----:B------:R-:W3:Y:S02]  /*f810*/  LDG.E.U16 R0, desc[UR36][R2.64] ;  /* 0x0000002402007981 */ /* 0x000ee4000c1e1500 */
[----:B---3--:R-:W-:-:S06]  /*f820*/  SHF.L.U32 R0, R0, 0x10, RZ ;  /* 0x0000001000007819 */ /* 0x008fcc00000006ff */
[----:B------:R-:W4:Y:S01]  /*f830*/  F2I.FTZ.TRUNC.NTZ R0, R0 ;  /* 0x0000000000007305 */ /* 0x000f22000021f100 */
[----:B------:R-:W-:Y:S05]  /*f840*/  BRA `(.L_x_25892) ;  /* 0x0000000400a07947 */ /* 0x000fea0003800000 */
.L_x_25899:
        /* <DEDUP_REMOVED lines=10> */
.L_x_25906:
[----:B------:R-:W3:Y:S01]  /*f8f0*/  LDG.E.U8 R3, desc[UR36][R2.64] ;  /* 0x0000002402037981 */ /* 0x000ee2000c1e1100 */
[----:B------:R-:W-:Y:S01]  /*f900*/  BSSY.RECONVERGENT B0, `(.L_x_25907) ;  /* 0x0000018000007945 */ /* 0x000fe20003800200 */
        /* <DEDUP_REMOVED lines=19> */
.L_x_25910:
[----:B------:R-:W-:Y:S05]  /*fa40*/  BSYNC.RECONVERGENT B1 ;  /* 0x0000000000017941 */ /* 0x000fea0003800200 */
.L_x_25909:
[----:B------:R-:W-:Y:S01]  /*fa50*/  IMAD.SHL.U32 R0, R0, 0x100000, RZ ;  /* 0x0010000000007824 */ /* 0x000fe200078e00ff */
[----:B------:R-:W-:-:S04]  /*fa60*/  LEA R2, R2, 0x3b800000, 0x17 ;  /* 0x3b80000002027811 */ /* 0x000fc800078eb8ff */
[----:B------:R-:W-:-:S07]  /*fa70*/  LOP3.LUT R0, R2, R0, R7, 0xfe, !PT ;  /* 0x0000000002007212 */ /* 0x000fce00078efe07 */
.L_x_25908:
[----:B------:R-:W-:Y:S05]  /*fa80*/  BSYNC.RECONVERGENT B0 ;  /* 0x0000000000007941 */ /* 0x000fea0003800200 */
.L_x_25907:
[----:B------:R-:W0:Y:S01]  /*fa90*/  F2I.FTZ.TRUNC.NTZ R0, R0 ;  /* 0x0000000000007305 */ /* 0x000e22000021f100 */
[----:B------:R-:W-:Y:S05]  /*faa0*/  BRA `(.L_x_25892) ;  /* 0x0000000400087947 */ /* 0x000fea0003800000 */
.L_x_25905:
[----:B------:R-:W3:Y:S01]  /*fab0*/  LDG.E.U8 R3, desc[UR36][R2.64] ;  /* 0x0000002402037981 */ /* 0x000ee2000c1e1100 */
[----:B------:R-:W-:Y:S01]  /*fac0*/  BSSY.RECONVERGENT B0, `(.L_x_25911) ;  /* 0x0000018000007945 */ /* 0x000fe20003800200 */
        /* <DEDUP_REMOVED lines=19> */
.L_x_25914:
[----:B------:R-:W-:Y:S05]  /*fc00*/  BSYNC.RECONVERGENT B1 ;  /* 0x0000000000017941 */ /* 0x000fea0003800200 */
.L_x_25913:
[----:B------:R-:W-:Y:S01]  /*fc10*/  IMAD.SHL.U32 R0, R0, 0x200000, RZ ;  /* 0x0020000000007824 */ /* 0x000fe200078e00ff */
[----:B------:R-:W-:-:S04]  /*fc20*/  LEA R2, R2, 0x37800000, 0x17 ;  /* 0x3780000002027811 */ /* 0x000fc800078eb8ff */
[----:B------:R-:W-:-:S07]  /*fc30*/  LOP3.LUT R0, R2, R0, R7, 0xfe, !PT ;  /* 0x0000000002007212 */ /* 0x000fce00078efe07 */
.L_x_25912:
[----:B------:R-:W-:Y:S05]  /*fc40*/  BSYNC.RECONVERGENT B0 ;  /* 0x0000000000007941 */ /* 0x000fea0003800200 */
.L_x_25911:
[----:B------:R-:W0:Y:S01]  /*fc50*/  F2I.FTZ.TRUNC.NTZ R0, R0 ;  /* 0x0000000000007305 */ /* 0x000e22000021f100 */
[----:B------:R-:W-:Y:S05]  /*fc60*/  BRA `(.L_x_25892) ;  /* 0x0000000000987947 */ /* 0x000fea0003800000 */
.L_x_25904:
[----:B------:R-:W-:-:S09]  /*fc70*/  UISETP.NE.AND UP0, UPT, UR4, 0x1c, UPT ;  /* 0x0000001c0400788c */ /* 0x000fd2000bf05270 */
[----:B------:R-:W-:Y:S05]  /*fc80*/  BRA.U !UP0, `(.L_x_25915) ;  /* 0x00000001088c7547 */ /* 0x000fea000b800000 */
[----:B------:R-:W-:-:S09]  /*fc90*/  UISETP.NE.AND UP0, UPT, UR4, 0x1d, UPT ;  /* 0x0000001d0400788c */ /* 0x000fd2000bf05270 */
[----:B------:R-:W-:Y:S05]  /*fca0*/  BRA.U !UP0, `(.L_x_25916) ;  /* 0x00000001087c7547 */ /* 0x000fea000b800000 */
[----:B------:R-:W-:-:S09]  /*fcb0*/  UISETP.NE.AND UP0, UPT, UR4, 0x2c, UPT ;  /* 0x0000002c0400788c */ /* 0x000fd2000bf05270 */
[----:B------:R-:W-:Y:S05]  /*fcc0*/  BRA.U UP0, `(.L_x_25891) ;  /* 0x00000001002c7547 */ /* 0x000fea000b800000 */
        /* <DEDUP_REMOVED lines=8> */
.L_x_25918:
[----:B------:R-:W-:Y:S05]  /*fd50*/  BSYNC.RECONVERGENT B0 ;  /* 0x0000000000007941 */ /* 0x000fea0003800200 */
.L_x_25917:
[----:B------:R-:W0:Y:S01]  /*fd60*/  F2I.FTZ.TRUNC.NTZ R0, R0 ;  /* 0x0000000000007305 */ /* 0x000e22000021f100 */
[----:B------:R-:W-:Y:S05]  /*fd70*/  BRA `(.L_x_25892) ;  /* 0x0000000000547947 */ /* 0x000fea0003800000 */
.L_x_25891:
[----:B------:R-:W-:Y:S01]  /*fd80*/  MOV R2, 0x0 ;  /* 0x0000000000027802 */ /* 0x000fe20000000f00 */
[----:B------:R-:W0:Y:S01]  /*fd90*/  LDCU.64 UR4, c[0x4][0x178] ;  /* 0x01002f00ff0477ac */ /* 0x000e220008000a00 */
[----:B------:R-:W-:Y:S02]  /*fda0*/  HFMA2 R12, -RZ, RZ, 0, 5.9604644775390625e-08 ;  /* 0x00000001ff0c7431 */ /* 0x000fe400000001ff */
[----:B------:R-:W-:Y:S01]  /*fdb0*/  IMAD.MOV.U32 R8, RZ, RZ, 0x4e ;  /* 0x0000004eff087424 */ /* 0x000fe200078e00ff */
[----:B------:R-:W3:Y:S01]  /*fdc0*/  LDCU.64 UR6, c[0x4][0x180] ;  /* 0x01003000ff0677ac */ /* 0x000ee20008000a00 */
[----:B------:R-:W4:Y:S01]  /*fdd0*/  LDC.64 R2, c[0x4][R2] ;  /* 0x0100000002027b82 */ /* 0x000f220000000a00 */
[----:B------:R-:W-:Y:S01]  /*fde0*/  IMAD.MOV.U32 R13, RZ, RZ, RZ ;  /* 0x000000ffff0d7224 */ /* 0x000fe200078e00ff */
[----:B------:R-:W1:Y:S01]  /*fdf0*/  LDCU.64 UR8, c[0x4][0x28] ;  /* 0x01000500ff0877ac */ /* 0x000e620008000a00 */
[----:B0-----:R-:W-:Y:S01]  /*fe00*/  IMAD.U32 R4, RZ, RZ, UR4 ;  /* 0x00000004ff047e24 */ /* 0x001fe2000f8e00ff */
[----:B------:R-:W-:Y:S01]  /*fe10*/  MOV R5, UR5 ;  /* 0x0000000500057c02 */ /* 0x000fe20008000f00 */
[----:B---3--:R-:W-:-:S02]  /*fe20*/  IMAD.U32 R6, RZ, RZ, UR6 ;  /* 0x00000006ff067e24 */ /* 0x008fc4000f8e00ff */
[----:B------:R-:W-:Y:S01]  /*fe30*/  IMAD.U32 R7, RZ, RZ, UR7 ;  /* 0x00000007ff077e24 */ /* 0x000fe2000f8e00ff */
[----:B-1----:R-:W-:Y:S01]  /*fe40*/  MOV R10, UR8 ;  /* 0x00000008000a7c02 */ /* 0x002fe20008000f00 */
[----:B------:R-:W-:-:S07]  /*fe50*/  IMAD.U32 R11, RZ, RZ, UR9 ;  /* 0x00000009ff0b7e24 */ /* 0x000fce000f8e00ff */
[----:B------:R-:W-:-:S07]  /*fe60*/  LEPC R20, `(.L_x_25919) ;  /* 0x000000001014794e */ /* 0x000fce0000000000 */
[----:B--2-45:R-:W-:Y:S05]  /*fe70*/  CALL.ABS.NOINC R2 ;  /* 0x0000000002007343 */ /* 0x034fea0003c00000 */
.L_x_25919:
[----:B------:R-:W-:Y:S01]  /*fe80*/  IMAD.MOV.U32 R0, RZ, RZ, RZ ;  /* 0x000000ffff007224 */ /* 0x000fe200078e00ff */
[----:B------:R-:W-:Y:S06]  /*fe90*/  BRA `(.L_x_25892) ;  /* 0x00000000000c7947 */ /* 0x000fec0003800000 */
.L_x_25916:
[----:B------:R0:W5:Y:S01]  /*fea0*/  LDG.E R0, desc[UR36][R2.64] ;  /* 0x0000002402007981 */ /* 0x000162000c1e1900 */
[----:B------:R-:W-:Y:S05]  /*feb0*/  BRA `(.L_x_25892) ;  /* 0x0000000000047947 */ /* 0x000fea0003800000 */
.L_x_25915:
[----:B------:R0:W5:Y:S02]  /*fec0*/  LDG.E R0, desc[UR36][R2.64] ;  /* 0x0000002402007981 */ /* 0x000164000c1e1900 */
.L_x_25892:
        /* <DEDUP_REMOVED lines=35> */
.L_x_25921:
        /* <DEDUP_REMOVED lines=23> */
[----:B------:R-:W-:-:S07]  /*10270*/  @!P2 LOP3.LUT R2, RZ, R0, RZ, 0x33, !PT ;  /* 0x00000000ff02a212 */ /* 0x000fce00078e33ff */
.L_x_25922:
[----:B------:R-:W-:Y:S05]  /*10280*/  BSYNC.RECONVERGENT B0 ;  /* 0x0000000000007941 */ /* 0x000fea0003800200 */
.L_x_25920:
        /* <DEDUP_REMOVED lines=13> */
.L_x_25926:
[----:B------:R-:W-:Y:S01]  /*10360*/  STG.E.U8 desc[UR36][R16.64], R2 ;  /* 0x0000000210007986 */ /* 0x000fe2000c101124 */
[----:B------:R-:W-:Y:S05]  /*10370*/  EXIT ;  /* 0x000000000000794d */ /* 0x000fea0003800000 */
.L_x_25925:
[----:B------:R-:W-:-:S09]  /*10380*/  UISETP.NE.AND UP0, UPT, UR4, 0x2, UPT ;  /* 0x000000020400788c */ /* 0x000fd2000bf05270 */
[----:B------:R-:W-:Y:S05]  /*10390*/  BRA.U !UP0, `(.L_x_25928) ;  /* 0x0000000108247547 */ /* 0x000fea000b800000 */
[----:B------:R-:W-:-:S09]  /*103a0*/  UISETP.NE.AND UP0, UPT, UR4, 0x3, UPT ;  /* 0x000000030400788c */ /* 0x000fd2000bf05270 */
[----:B------:R-:W-:Y:S05]  /*103b0*/  BRA.U !UP0, `(.L_x_25929) ;  /* 0x0000000108147547 */ /* 0x000fea000b800000 */
[----:B------:R-:W-:-:S09]  /*103c0*/  UISETP.NE.AND UP0, UPT, UR4, 0x4, UPT ;  /* 0x000000040400788c */ /* 0x000fd2000bf05270 */
[----:B------:R-:W-:Y:S05]  /*103d0*/  BRA.U UP0, `(.L_x_25927) ;  /* 0x00000009003c7547 */ /* 0x000fea000b800000 */
[----:B------:R-:W-:-:S05]  /*103e0*/  SHF.R.S32.HI R3, RZ, 0x1f, R2 ;  /* 0x0000001fff037819 */ /* 0x000fca0000011402 */
[----:B------:R-:W-:Y:S01]  /*103f0*/  STG.E.64 desc[UR36][R16.64], R2 ;  /* 0x0000000210007986 */ /* 0x000fe2000c101b24 */
[----:B------:R-:W-:Y:S05]  /*10400*/  EXIT ;  /* 0x000000000000794d */ /* 0x000fea0003800000 */
.L_x_25929:
[----:B------:R-:W-:Y:S01]  /*10410*/  STG.E desc[UR36][R16.64], R2 ;  /* 0x0000000210007986 */ /* 0x000fe2000c101924 */
[----:B------:R-:W-:Y:S05]  /*10420*/  EXIT ;  /* 0x000000000000794d */ /* 0x000fea0003800000 */
.L_x_25928:
[----:B------:R-:W-:Y:S01]  /*10430*/  STG.E.U16 desc[UR36][R16.64], R2 ;  /* 0x0000000210007986 */ /* 0x000fe2000c101524 */
[----:B------:R-:W-:Y:S05]  /*10440*/  EXIT ;  /* 0x000000000000794d */ /* 0x000fea0003800000 */
.L_x_25924:
[----:B------:R-:W-:-:S09]  /*10450*/  UISETP.GT.AND UP0, UPT, UR4, 0x6, UPT ;  /* 0x000000060400788c */ /* 0x000fd2000bf04270 */
[----:B------:R-:W-:Y:S05]  /*10460*/  BRA.U UP0, `(.L_x_25930) ;  /* 0x00000001002c7547 */ /* 0x000fea000b800000 */
[----:B------:R-:W-:-:S09]  /*10470*/  UISETP.NE.AND UP0, UPT, UR4, 0x5, UPT ;  /* 0x000000050400788c */ /* 0x000fd2000bf05270 */
[----:B------:R-:W-:Y:S05]  /*10480*/  BRA.U !UP0, `(.L_x_25931) ;  /* 0x0000000108147547 */ /* 0x000fea000b800000 */
[----:B------:R-:W-:-:S09]  /*10490*/  UISETP.NE.AND UP0, UPT, UR4, 0x6, UPT ;  /* 0x000000060400788c */ /* 0x000fd2000bf05270 */
[----:B------:R-:W-:Y:S05]  /*104a0*/  BRA.U UP0, `(.L_x_25927) ;  /* 0x0000000900087547 */ /* 0x000fea000b800000 */
[----:B------:R-:W-:-:S05]  /*104b0*/  I2FP.F32.S32 R3, R2 ;  /* 0x0000000200037245 */ /* 0x000fca0000201400 */
[----:B------:R-:W-:Y:S01]  /*104c0*/  STG.E desc[UR36][R16.64], R3 ;  /* 0x0000000310007986 */ /* 0x000fe2000c101924 */
[----:B------:R-:W-:Y:S05]  /*104d0*/  EXIT ;  /* 0x000000000000794d */ /* 0x000fea0003800000 */
.L_x_25931:
[----:B------:R-:W-:-:S04]  /*104e0*/  I2FP.F32.S32 R0, R2 ;  /* 0x0000000200007245 */ /* 0x000fc80000201400 */
[----:B------:R-:W-:-:S05]  /*104f0*/  F2FP.F16.F32.PACK_AB R0, RZ, R0 ;  /* 0x00000000ff00723e */ /* 0x000fca00000000ff */
[----:B------:R-:W-:Y:S01]  /*10500*/  STG.E.U16 desc[UR36][R16.64], R0 ;  /* 0x0000000010007986 */ /* 0x000fe2000c101524 */
[----:B------:R-:W-:Y:S05]  /*10510*/  EXIT ;  /* 0x000000000000794d */ /* 0x000fea0003800000 */
.L_x_25930:
        /* <DEDUP_REMOVED lines=8> */
[----:B------:R-:W-:Y:S01]  /*105a0*/  STG.E.64 desc[UR36][R16.64], R2 ;  /* 0x0000000210007986 */ /* 0x000fe2000c101b24 */
[----:B------:R-:W-:Y:S05]  /*105b0*/  EXIT ;  /* 0x000000000000794d */ /* 0x000fea0003800000 */
.L_x_25933:
[----:B------:R-:W-:-:S04]  /*105c0*/  I2FP.F32.S32 R2, R2 ;  /* 0x0000000200027245 */ /* 0x000fc80000201400 */
[----:B------:R-:W-:-:S04]  /*105d0*/  F2FP.F16.F32.PACK_AB R3, RZ, R2 ;  /* 0x00000002ff03723e */ /* 0x000fc800000000ff */
[----:B------:R-:W-:-:S05]  /*105e0*/  PRMT R3, R3, 0x5410, RZ ;  /* 0x0000541003037816 */ /* 0x000fca00000000ff */
[----:B------:R-:W-:Y:S01]  /*105f0*/  STG.E desc[UR36][R16.64], R3 ;  /* 0x0000000310007986 */ /* 0x000fe2000c101924 */
[----:B------:R-:W-:Y:S05]  /*10600*/  EXIT ;  /* 0x000000000000794d */ /* 0x000fea0003800000 */
.L_x_25932:
[----:B------:R-:W0:Y:S02]  /*10610*/  I2F.F64 R2, R2 ;  /* 0x0000000200027312 */ /* 0x000e240000201c00 */
[----:B0-----:R-:W-:Y:S01]  /*10620*/  STG.E.64 desc[UR36][R16.64], R2 ;  /* 0x0000000210007986 */ /* 0x001fe2000c101b24 */
[----:B------:R-:W-:Y:S05]  /*10630*/  EXIT ;  /* 0x000000000000794d */ /* 0x000fea0003800000 */
.L_x_25923:
        /* <DEDUP_REMOVED lines=12> */
.L_x_25937:
[----:B------:R-:W-:Y:S01]  /*10700*/  I2FP.F32.S32 R3, R2 ;  /* 0x0000000200037245 */ /* 0x000fe20000201400 */
[----:B------:R-:W-:Y:S01]  /*10710*/  BSSY.RECONVERGENT B0, `(.L_x_25938) ;  /* 0x0000013000007945 */ /* 0x000fe20003800200 */
[----:B------:R-:W-:Y:S02]  /*10720*/  HFMA2 R8, -RZ, RZ, 0, 7.62939453125e-06 ;  /* 0x00000080ff087431 */ /* 0x000fe400000001ff */
        /* <DEDUP_REMOVED lines=14> */
.L_x_25940:
[----:B------:R-:W-:-:S04]  /*10810*/  SHF.R.U32.HI R3, RZ, 0x18, R3 ;  /* 0x00000018ff037819 */ /* 0x000fc80000011603 */
[----:B------:R-:W-:-:S04]  /*10820*/  LOP3.LUT R0, R0, 0x80, R3, 0xf8, !PT ;  /* 0x0000008000007812 */ /* 0x000fc800078ef803 */
[----:B------:R-:W-:-:S07]  /*10830*/  PRMT R8, R0, 0x7610, R8 ;  /* 0x0000761000087816 */ /* 0x000fce0000000008 */
.L_x_25939:
[----:B------:R-:W-:Y:S05]  /*10840*/  BSYNC.RECONVERGENT B0 ;  /* 0x0000000000007941 */ /* 0x000fea0003800200 */
.L_x_25938:
[----:B------:R-:W-:Y:S01]  /*10850*/  STG.E.U8 desc[UR36][R16.64], R8 ;  /* 0x0000000810007986 */ /* 0x000fe2000c101124 */
[----:B------:R-:W-:Y:S05]  /*10860*/  EXIT ;  /* 0x000000000000794d */ /* 0x000fea0003800000 */
.L_x_25936:
        /* <DEDUP_REMOVED lines=17> */
.L_x_25943:
[----:B------:R-:W-:-:S04]  /*10980*/  SHF.R.U32.HI R3, RZ, 0x18, R3 ;  /* 0x00000018ff037819 */ /* 0x000fc80000011603 */
[----:B------:R-:W-:-:S04]  /*10990*/  LOP3.LUT R0, R0, 0x80, R3, 0xf8, !PT ;  /* 0x0000008000007812 */ /* 0x000fc800078ef803 */
[----:B------:R-:W-:-:S07]  /*109a0*/  PRMT R8, R0, 0x7610, R8 ;  /* 0x0000761000087816 */ /* 0x000fce0000000008 */
.L_x_25942:
[----:B------:R-:W-:Y:S05]  /*109b0*/  BSYNC.RECONVERGENT B0 ;  /* 0x0000000000007941 */ /* 0x000fea0003800200 */
.L_x_25941:
[----:B------:R-:W-:Y:S01]  /*109c0*/  STG.E.U8 desc[UR36][R16.64], R8 ;  /* 0x0000000810007986 */ /* 0x000fe2000c101124 */
[----:B------:R-:W-:Y:S05]  /*109d0*/  EXIT ;  /* 0x000000000000794d */ /* 0x000fea0003800000 */
.L_x_25935:
        /* <DEDUP_REMOVED lines=22> */
.L_x_25945:
[----:B------:R-:W-:-:S05]  /*10b40*/  SHF.R.S32.HI R3, RZ, 0x1f, R2 ;  /* 0x0000001fff037819 */ /* 0x000fca0000011402 */
[----:B------:R-:W-:Y:S01]  /*10b50*/  STG.E.64 desc[UR36][R16.64], R2 ;  /* 0x0000000210007986 */ /* 0x000fe2000c101b24 */
[----:B------:R-:W-:Y:S05]  /*10b60*/  EXIT ;  /* 0x000000000000794d */ /* 0x000fea0003800000 */
.L_x_25944:
[----:B------:R-:W-:Y:S01]  /*10b70*/  STG.E desc[UR36][R16.64], R2 ;  /* 0x0000000210007986 */ /* 0x000fe2000c101924 */
[----:B------:R-:W-:Y:S05]  /*10b80*/  EXIT ;  /* 0x000000000000794d */ /* 0x000fea0003800000 */
.L_x_25934:
        /* <DEDUP_REMOVED lines=8> */
[----:B------:R-:W-:Y:S01]  /*10c10*/  STG.E.U8 desc[UR36][R16.64], R3 ;  /* 0x0000000310007986 */ /* 0x000fe2000c101124 */
[----:B------:R-:W-:Y:S05]  /*10c20*/  EXIT ;  /* 0x000000000000794d */ /* 0x000fea0003800000 */
.L_x_25947:
[----:B------:R-:W-:Y:S01]  /*10c30*/  CS2R R6, SRZ ;  /* 0x0000000000067805 */ /* 0x000fe2000001ff00 */
[----:B------:R-:W0:Y:S04]  /*10c40*/  I2F.F64 R4, R2 ;  /* 0x0000000200047312 */ /* 0x000e280000201c00 */
[----:B0-----:R-:W-:Y:S01]  /*10c50*/  STG.E.128 desc[UR36][R16.64], R4 ;  /* 0x0000000410007986 */ /* 0x001fe2000c101d24 */
[----:B------:R-:W-:Y:S05]  /*10c60*/  EXIT ;  /* 0x000000000000794d */ /* 0x000fea0003800000 */
.L_x_25946:
[----:B------:R-:W-:-:S09]  /*10c70*/  UISETP.NE.AND UP0, UPT, UR4, 0xf, UPT ;  /* 0x0000000f0400788c */ /* 0x000fd2000bf05270 */
[----:B------:R-:W-:Y:S05]  /*10c80*/  BRA.U !UP0, `(.L_x_25948) ;  /* 0x0000000108e87547 */ /* 0x000fea000b800000 */
[----:B------:R-:W-:-:S09]  /*10c90*/  UISETP.NE.AND UP0, UPT, UR4, 0x17, UPT ;  /* 0x000000170400788c */ /* 0x000fd2000bf05270 */
[----:B------:R-:W-:Y:S05]  /*10ca0*/  BRA.U !UP0, `(.L_x_25949) ;  /* 0x0000000108907547 */ /* 0x000fea000b800000 */
[----:B------:R-:W-:-:S09]  /*10cb0*/  UISETP.NE.AND UP0, UPT, UR4, 0x18, UPT ;  /* 0x000000180400788c */ /* 0x000fd2000bf05270 */
[----:B------:R-:W-:Y:S05]  /*10cc0*/  BRA.U !UP0, `(.L_x_25950) ;  /* 0x0000000108447547 */ /* 0x000fea000b800000 */
.L_x_25927:
        /* <DEDUP_REMOVED lines=16> */
.L_x_25951:
[----:B------:R-:W-:Y:S05]  /*10dd0*/  EXIT ;  /* 0x000000000000794d */ /* 0x000fea0003800000 */
.L_x_25950:
[----:B------:R-:W-:Y:S01]  /*10de0*/  I2FP.F32.S32 R5, R2 ;  /* 0x0000000200057245 */ /* 0x000fe20000201400 */
[----:B------:R-:W-:Y:S01]  /*10df0*/  BSSY.RECONVERGENT B0, `(.L_x_25952) ;  /* 0x000000c000007945 */ /* 0x000fe20003800200 */
[----:B------:R-:W-:Y:S02]  /*10e00*/  MOV R0, 0x7f ;  /* 0x0000007f00007802 */ /* 0x000fe40000000f00 */
        /* <DEDUP_REMOVED lines=10> */
.L_x_25953:
[----:B------:R-:W-:Y:S05]  /*10eb0*/  BSYNC.RECONVERGENT B0 ;  /* 0x0000000000007941 */ /* 0x000fea0003800200 */
.L_x_25952:
[----:B------:R-:W-:-:S05]  /*10ec0*/  LOP3.LUT R3, R0, 0x80, R3, 0xf8, !PT ;  /* 0x0000008000037812 */ /* 0x000fca00078ef803 */
[----:B------:R-:W-:Y:S01]  /*10ed0*/  STG.E.U8 desc[UR36][R16.64], R3 ;  /* 0x0000000310007986 */ /* 0x000fe2000c101124 */
[----:B------:R-:W-:Y:S05]  /*10ee0*/  EXIT ;  /* 0x000000000000794d */ /* 0x000fea0003800000 */
.L_x_25949:
        /* <DEDUP_REMOVED lines=12> */
.L_x_25955:
[----:B------:R-:W-:Y:S01]  /*10fb0*/  IMAD.MOV.U32 R0, RZ, RZ, 0x7f ;  /* 0x0000007fff007424 */ /* 0x000fe200078e00ff */
[----:B------:R-:W-:-:S04]  /*10fc0*/  ISETP.GT.U32.AND P0, PT, R2, 0x7f800000, PT ;  /* 0x7f8000000200780c */ /* 0x000fc80003f04070 */
[----:B------:R-:W-:-:S09]  /*10fd0*/  SEL R0, R0, 0x7c, P0 ;  /* 0x0000007c00007807 */ /* 0x000fd20000000000 */
.L_x_25956:
[----:B------:R-:W-:Y:S05]  /*10fe0*/  BSYNC.RECONVERGENT B0 ;  /* 0x0000000000007941 */ /* 0x000fea0003800200 */
.L_x_25954:
[----:B------:R-:W-:-:S04]  /*10ff0*/  SHF.R.U32.HI R3, RZ, 0x18, R3 ;  /* 0x00000018ff037819 */ /* 0x000fc80000011603 */
[----:B------:R-:W-:-:S05]  /*11000*/  LOP3.LUT R3, R0, 0x80, R3, 0xf8, !PT ;  /* 0x0000008000037812 */ /* 0x000fca00078ef803 */
[----:B------:R-:W-:Y:S01]  /*11010*/  STG.E.U8 desc[UR36][R16.64], R3 ;  /* 0x0000000310007986 */ /* 0x000fe2000c101124 */
[----:B------:R-:W-:Y:S05]  /*11020*/  EXIT ;  /* 0x000000000000794d */ /* 0x000fea0003800000 */
.L_x_25948:
[----:B------:R-:W-:-:S04]  /*11030*/  I2FP.F32.S32 R0, R2 ;  /* 0x0000000200007245 */ /* 0x000fc80000201400 */
[----:B------:R-:W-:-:S05]  /*11040*/  F2FP.BF16.F32.PACK_AB R0, RZ, R0 ;  /* 0x00000000ff00723e */ /* 0x000fca00000010ff */
[----:B------:R-:W-:Y:S01]  /*11050*/  STG.E.U16 desc[UR36][R16.64], R0 ;  /* 0x0000000010007986 */ /* 0x000fe2000c101524 */
[----:B------:R-:W-:Y:S05]  /*11060*/  EXIT ;  /* 0x000000000000794d */ /* 0x000fea0003800000 */
.L_x_25957:
        /* <DEDUP_REMOVED lines=9> */
.L_x_32977:


//--------------------- .text._ZN2at6native27unrolled_elementwise_kernelINS0_13BinaryFunctorIiiiZZZNS0_15binary_internal21div_floor_kernel_cudaERNS_18TensorIteratorBaseEENKUlvE_clEvENKUlvE1_clEvEUliiE_EESt5arrayIPcLm3EELi4E23TrivialOffsetCalculatorILi2EjESD_ILi1EjENS0_6memory12LoadWithCastILi2EEENSG_13StoreWithCastILi1EEEEEviT_T0_T2_T3_T4_T5_ --------------------------
	.section	.text._ZN2at6native27unrolled_elementwise_kernelINS0_13BinaryFunctorIiiiZZZNS0_15binary_internal21div_floor_kernel_cudaERNS_18TensorIteratorBaseEENKUlvE_clEvENKUlvE1_clEvEUliiE_EESt5arrayIPcLm3EELi4E23TrivialOffsetCalculatorILi2EjESD_ILi1EjENS0_6memory12LoadWithCastILi2EEENSG_13StoreWithCastILi1EEEEEviT_T0_T2_T3_T4_T5_,"ax",@progbits
	.align	128
        .global         _ZN2at6native27unrolled_elementwise_kernelINS0_13BinaryFunctorIiiiZZZNS0_15binary_internal21div_floor_kernel_cudaERNS_18TensorIteratorBaseEENKUlvE_clEvENKUlvE1_clEvEUliiE_EESt5arrayIPcLm3EELi4E23TrivialOffsetCalculatorILi2EjESD_ILi1EjENS0_6memory12LoadWithCastILi2EEENSG_13StoreWithCastILi1EEEEEviT_T0_T2_T3_T4_T5_
        .type           _ZN2at6native27unrolled_elementwise_kernelINS0_13BinaryFunctorIiiiZZZNS0_15binary_internal21div_floor_kernel_cudaERNS_18TensorIteratorBaseEENKUlvE_clEvENKUlvE1_clEvEUliiE_EESt5arrayIPcLm3EELi4E23TrivialOffsetCalculatorILi2EjESD_ILi1EjENS0_6memory12LoadWithCastILi2EEENSG_13StoreWithCastILi1EEEEEviT_T0_T2_T3_T4_T5_,@function
        .size           _ZN2at6native27unrolled_elementwise_kernelINS0_13BinaryFunctorIiiiZZZNS0_15binary_internal21div_floor_kernel_cudaERNS_18TensorIteratorBaseEENKUlvE_clEvENKUlvE1_clEvEUliiE_EESt5arrayIPcLm3EELi4E23TrivialOffsetCalculatorILi2EjESD_ILi1EjENS0_6memory12LoadWithCastILi2EEENSG_13StoreWithCastILi1EEEEEviT_T0_T2_T3_T4_T5_,(.L_x_32978 - _ZN2at6native27unrolled_elementwise_kernelINS0_13BinaryFunctorIiiiZZZNS0_15binary_internal21div_floor_kernel_cudaERNS_18TensorIteratorBaseEENKUlvE_clEvENKUlvE1_clEvEUliiE_EESt5arrayIPcLm3EELi4E23TrivialOffsetCalculatorILi2EjESD_ILi1EjENS0_6memory12LoadWithCastILi2EEENSG_13StoreWithCastILi1EEEEEviT_T0_T2_T3_T4_T5_)
        .other          _ZN2at6native27unrolled_elementwise_kernelINS0_13BinaryFunctorIiiiZZZNS0_15binary_internal21div_floor_kernel_cudaERNS_18TensorIteratorBaseEENKUlvE_clEvENKUlvE1_clEvEUliiE_EESt5arrayIPcLm3EELi4E23TrivialOffsetCalculatorILi2EjESD_ILi1EjENS0_6memory12LoadWithCastILi2EEENSG_13StoreWithCastILi1EEEEEviT_T0_T2_T3_T4_T5_,@"STO_CUDA_ENTRY STV_DEFAULT"
_ZN2at6native27unrolled_elementwise_kernelINS0_13BinaryFunctorIiiiZZZNS0_15binary_internal21div_floor_kernel_cudaERNS_18TensorIteratorBaseEENKUlvE_clEvENKUlvE1_clEvEUliiE_EESt5arrayIPcLm3EELi4E23TrivialOffsetCalculatorILi2EjESD_ILi1EjENS0_6memory12LoadWithCastILi2EEENSG_13StoreWithCastILi1EEEEEviT_T0_T2_T3_T4_T5_:
.text._ZN2at6native27unrolled_elementwise_kernelINS0_13BinaryFunctorIiiiZZZNS0_15binary_internal21div_floor_kernel_cudaERNS_18TensorIteratorBaseEENKUlvE_clEvENKUlvE1_clEvEUliiE_EESt5arrayIPcLm3EELi4E23TrivialOffsetCalculatorILi2EjESD_ILi1EjENS0_6memory12LoadWithCastILi2EEENSG_13StoreWithCastILi1EEEEEviT_T0_T2_T3_T4_T5_:
        /* <DEDUP_REMOVED lines=33> */
.L_x_25963:
[----:B------:R3:W5:Y:S01]  /*0210*/  LDG.E.U8 R28, desc[UR36][R4.64] ;  /* 0x00000024041c7981 */ /* 0x000762000c1e1100 */
[----:B------:R-:W-:Y:S05]  /*0220*/  BRA `(.L_x_25965) ;  /* 0x0000000c00307947 */ /* 0x000fea0003800000 */
.L_x_25962:
        /* <DEDUP_REMOVED lines=8> */
.L_x_25967:
[----:B------:R1:W5:Y:S01]  /*02b0*/  LDG.E R28, desc[UR36][R4.64] ;  /* 0x00000024041c7981 */ /* 0x000362000c1e1900 */
[----:B------:R-:W-:Y:S05]  /*02c0*/  BRA `(.L_x_25965) ;  /* 0x0000000c00087947 */ /* 0x000fea0003800000 */
.L_x_25966:
[----:B------:R2:W5:Y:S01]  /*02d0*/  LDG.E.S16 R28, desc[UR36][R4.64] ;  /* 0x00000024041c7981 */ /* 0x000562000c1e1700 */
[----:B------:R-:W-:Y:S05]  /*02e0*/  BRA `(.L_x_25965) ;  /* 0x0000000c00007947 */ /* 0x000fea0003800000 */
.L_x_25961:
        /* <DEDUP_REMOVED lines=9> */
.L_x_25969:
[----:B------:R-:W2:Y:S02]  /*0380*/  LDG.E.U16 R4, desc[UR36][R4.64] ;  /* 0x0000002404047981 */ /* 0x000ea4000c1e1500 */
[----:B--2---:R-:W-:-:S06]  /*0390*/  HADD2.F32 R28, -RZ, R4.H0_H0 ;  /* 0x20000004ff1c7230 */ /* 0x004fcc0000004100 */
[----:B------:R-:W0:Y:S01]  /*03a0*/  F2I.FTZ.TRUNC.NTZ R28, R28 ;  /* 0x0000001c001c7305 */ /* 0x000e22000021f100 */
[----:B------:R-:W-:Y:S05]  /*03b0*/  BRA `(.L_x_25965) ;  /* 0x0000000800cc7947 */ /* 0x000fea0003800000 */
.L_x_25968:
        /* <DEDUP_REMOVED lines=9> */
.L_x_25971:
[----:B------:R-:W2:Y:S02]  /*0450*/  LDG.E.U16 R4, desc[UR36][R4.64] ;  /* 0x0000002404047981 */ /* 0x000ea4000c1e1500 */
[----:B--2---:R-:W-:-:S06]  /*0460*/  HADD2.F32 R28, -RZ, R4.H0_H0 ;  /* 0x20000004ff1c7230 */ /* 0x004fcc0000004100 */
[----:B------:R-:W0:Y:S01]  /*0470*/  F2I.FTZ.TRUNC.NTZ R28, R28 ;  /* 0x0000001c001c7305 */ /* 0x000e22000021f100 */
[----:B------:R-:W-:Y:S05]  /*0480*/  BRA `(.L_x_25965) ;  /* 0x0000000800987947 */ /* 0x000fea0003800000 */
.L_x_25970:
[----:B------:R-:W2:Y:S02]  /*0490*/  LDG.E.64 R28, desc[UR36][R4.64] ;  /* 0x00000024041c7981 */ /* 0x000ea4000c1e1b00 */
[----:B--2---:R0:W1:Y:S02]  /*04a0*/  F2I.F64.TRUNC R28, R28 ;  /* 0x0000001c001c7311 */ /* 0x004064000030d100 */
[----:B01----:R-:W-:Y:S05]  /*04b0*/  BRA `(.L_x_25965) ;  /* 0x00000008008c7947 */ /* 0x003fea0003800000 */
.L_x_25960:
        /* <DEDUP_REMOVED lines=12> */
.L_x_25974:
[----:B------:R-:W2:Y:S02]  /*0580*/  LDG.E.64 R4, desc[UR36][R4.64] ;  /* 0x0000002404047981 */ /* 0x000ea4000c1e1b00 */
[----:B--2---:R0:W1:Y:S02]  /*0590*/  F2I.F64.TRUNC R28, R4 ;  /* 0x00000004001c7311 */ /* 0x004064000030d100 */
[----:B01----:R-:W-:Y:S05]  /*05a0*/  BRA `(.L_x_25965) ;  /* 0x0000000800507947 */ /* 0x003fea0003800000 */
.L_x_25973:
        /* <DEDUP_REMOVED lines=26> */
.L_x_25976:
        /* <DEDUP_REMOVED lines=12> */
[----:B------:R0:W1:Y:S01]  /*0810*/  F2I.FTZ.TRUNC.NTZ R28, R0 ;  /* 0x00000000001c7305 */ /* 0x000062000021f100 */
[----:B------:R-:W-:Y:S05]  /*0820*/  BRA `(.L_x_25965) ;  /* 0x0000000400b07947 */ /* 0x000fea0003800000 */
.L_x_25975:
[----:B------:R-:W2:Y:S02]  /*0830*/  LDG.E.U16 R28, desc[UR36][R4.64] ;  /* 0x00000024041c7981 */ /* 0x000ea4000c1e1500 */
[----:B--2---:R-:W-:-:S06]  /*0840*/  IMAD.U32 R28, R28, 0x10000, RZ ;  /* 0x000100001c1c7824 */ /* 0x004fcc00078e00ff */
[----:B------:R-:W0:Y:S01]  /*0850*/  F2I.FTZ.TRUNC.NTZ R28, R28 ;  /* 0x0000001c001c7305 */ /* 0x000e22000021f100 */
[----:B------:R-:W-:Y:S05]  /*0860*/  BRA `(.L_x_25965) ;  /* 0x0000000400a07947 */ /* 0x000fea0003800000 */
.L_x_25972:
        /* <DEDUP_REMOVED lines=10> */
.L_x_25979:
        /* <DEDUP_REMOVED lines=21> */
.L_x_25983:
[----:B------:R-:W-:Y:S05]  /*0a60*/  BSYNC.RECONVERGENT B1 ;  /* 0x0000000000017941 */ /* 0x000fea0003800200 */
.L_x_25982:
[----:B------:R-:W-:Y:S01]  /*0a70*/  IMAD.SHL.U32 R0, R0, 0x100000, RZ ;  /* 0x0010000000007824 */ /* 0x000fe200078e00ff */
[----:B------:R-:W-:-:S04]  /*0a80*/  LEA R3, R3, 0x3b800000, 0x17 ;  /* 0x3b80000003037811 */ /* 0x000fc800078eb8ff */
[----:B------:R-:W-:-:S07]  /*0a90*/  LOP3.LUT R28, R3, R0, R7, 0xfe, !PT ;  /* 0x00000000031c7212 */ /* 0x000fce00078efe07 */
.L_x_25981:
[----:B------:R-:W-:Y:S05]  /*0aa0*/  BSYNC.RECONVERGENT B0 ;  /* 0x0000000000007941 */ /* 0x000fea0003800200 */
.L_x_25980:
[----:B------:R-:W0:Y:S01]  /*0ab0*/  F2I.FTZ.TRUNC.NTZ R28, R28 ;  /* 0x0000001c001c7305 */ /* 0x000e22000021f100 */
[----:B------:R-:W-:Y:S05]  /*0ac0*/  BRA `(.L_x_25965) ;  /* 0x0000000400087947 */ /* 0x000fea0003800000 */
.L_x_25978:
        /* <DEDUP_REMOVED lines=21> */
.L_x_25987:
[----:B------:R-:W-:Y:S05]  /*0c20*/  BSYNC.RECONVERGENT B1 ;  /* 0x0000000000017941 */ /* 0x000fea0003800200 */
.L_x_25986:
[----:B------:R-:W-:Y:S01]  /*0c30*/  IMAD.SHL.U32 R0, R0, 0x200000, RZ ;  /* 0x0020000000007824 */ /* 0x000fe200078e00ff */
[----:B------:R-:W-:-:S04]  /*0c40*/  LEA R3, R3, 0x37800000, 0x17 ;  /* 0x3780000003037811 */ /* 0x000fc800078eb8ff */
[----:B------:R-:W-:-:S07]  /*0c50*/  LOP3.LUT R28, R3, R0, R7, 0xfe, !PT ;  /* 0x00000000031c7212 */ /* 0x000fce00078efe07 */
.L_x_25985:
[----:B------:R-:W-:Y:S05]  /*0c60*/  BSYNC.RECONVERGENT B0 ;  /* 0x0000000000007941 */ /* 0x000fea0003800200 */
.L_x_25984:
[----:B------:R-:W0:Y:S01]  /*0c70*/  F2I.FTZ.TRUNC.NTZ R28, R28 ;  /* 0x0000001c001c7305 */ /* 0x000e22000021f100 */
[----:B------:R-:W-:Y:S05]  /*0c80*/  BRA `(.L_x_25965) ;  /* 0x0000000000987947 */ /* 0x000fea0003800000 */
.L_x_25977:
[----:B------:R-:W-:-:S09]  /*0c90*/  UISETP.NE.AND UP0, UPT, UR4, 0x1c, UPT ;  /* 0x0000001c0400788c */ /* 0x000fd2000bf05270 */
[----:B------:R-:W-:Y:S05]  /*0ca0*/  BRA.U !UP0, `(.L_x_25988) ;  /* 0x00000001088c7547 */ /* 0x000fea000b800000 */
[----:B------:R-:W-:-:S09]  /*0cb0*/  UISETP.NE.AND UP0, UPT, UR4, 0x1d, UPT ;  /* 0x0000001d0400788c */ /* 0x000fd2000bf05270 */
[----:B------:R-:W-:Y:S05]  /*0cc0*/  BRA.U !UP0, `(.L_x_25989) ;  /* 0x00000001087c7547 */ /* 0x000fea000b800000 */
[----:B------:R-:W-:-:S09]  /*0cd0*/  UISETP.NE.AND UP0, UPT, UR4, 0x2c, UPT ;  /* 0x0000002c0400788c */ /* 0x000fd2000bf05270 */
[----:B------:R-:W-:Y:S05]  /*0ce0*/  BRA.U !UP0, `(.L_x_25990) ;  /* 0x0000000108487547 */ /* 0x000fea000b800000 */
.L_x_25964:
        /* <DEDUP_REMOVED lines=16> */
.L_x_25991:
[----:B------:R-:W-:Y:S01]  /*0df0*/  IMAD.MOV.U32 R28, RZ, RZ, RZ ;  /* 0x000000ffff1c7224 */ /* 0x000fe200078e00ff */
[----:B------:R-:W-:Y:S06]  /*0e00*/  BRA `(.L_x_25965) ;  /* 0x0000000000387947 */ /* 0x000fec0003800000 */
.L_x_25990:
        /* <DEDUP_REMOVED lines=8> */
.L_x_25993:
[----:B------:R-:W-:Y:S05]  /*0e90*/  BSYNC.RECONVERGENT B0 ;  /* 0x0000000000007941 */ /* 0x000fea0003800200 */
.L_x_25992:
[----:B------:R-:W0:Y:S01]  /*0ea0*/  F2I.FTZ.TRUNC.NTZ R28, R28 ;  /* 0x0000001c001c7305 */ /* 0x000e22000021f100 */
[----:B------:R-:W-:Y:S05]  /*0eb0*/  BRA `(.L_x_25965) ;  /* 0x00000000000c7947 */ /* 0x000fea0003800000 */
.L_x_25989:
[----:B------:R0:W5:Y:S01]  /*0ec0*/  LDG.E R28, desc[UR36][R4.64] ;  /* 0x00000024041c7981 */ /* 0x000162000c1e1900 */
[----:B------:R-:W-:Y:S05]  /*0ed0*/  BRA `(.L_x_25965) ;  /* 0x0000000000047947 */ /* 0x000fea0003800000 */
.L_x_25988:
[----:B------:R0:W5:Y:S02]  /*0ee0*/  LDG.E R28, desc[UR36][R4.64] ;  /* 0x00000024041c7981 */ /* 0x000164000c1e1900 */
.L_x_25965:
        /* <DEDUP_REMOVED lines=18> */
.L_x_25997:
[----:B------:R1:W5:Y:S01]  /*1010*/  LDG.E.U8 R23, desc[UR36][R4.64] ;  /* 0x0000002404177981 */ /* 0x000362000c1e1100 */
[----:B------:R-:W-:Y:S05]  /*1020*/  BRA `(.L_x_25999) ;  /* 0x0000000c00307947 */ /* 0x000fea0003800000 */
.L_x_25996:
        /* <DEDUP_REMOVED lines=8> */
.L_x_26001:
[----:B------:R3:W5:Y:S01]  /*10b0*/  LDG.E R23, desc[UR36][R4.64] ;  /* 0x0000002404177981 */ /* 0x000762000c1e1900 */
[----:B------:R-:W-:Y:S05]  /*10c0*/  BRA `(.L_x_25999) ;  /* 0x0000000c00087947 */ /* 0x000fea0003800000 */
.L_x_26000:
[----:B------:R2:W5:Y:S01]  /*10d0*/  LDG.E.S16 R23, desc[UR36][R4.64] ;  /* 0x0000002404177981 */ /* 0x000562000c1e1700 */
[----:B------:R-:W-:Y:S05]  /*10e0*/  BRA `(.L_x_25999) ;  /* 0x0000000c00007947 */ /* 0x000fea0003800000 */
.L_x_25995:
        /* <DEDUP_REMOVED lines=9> */
.L_x_26003:
[----:B------:R-:W2:Y:S02]  /*1180*/  LDG.E.U16 R4, desc[UR36][R4.64] ;  /* 0x0000002404047981 */ /* 0x000ea4000c1e1500 */
[----:B--2---:R-:W-:-:S06]  /*1190*/  HADD2.F32 R23, -RZ, R4.H0_H0 ;  /* 0x20000004ff177230 */ /* 0x004fcc0000004100 */
[----:B------:R-:W0:Y:S01]  /*11a0*/  F2I.FTZ.TRUNC.NTZ R23, R23 ;  /* 0x0000001700177305 */ /* 0x000e22000021f100 */
[----:B------:R-:W-:Y:S05]  /*11b0*/  BRA `(.L_x_25999) ;  /* 0x0000000800cc7947 */ /* 0x000fea0003800000 */
.L_x_26002:
        /* <DEDUP_REMOVED lines=9> */
.L_x_26005:
[----:B------:R-:W2:Y:S02]  /*1250*/  LDG.E.U16 R4, desc[UR36][R4.64] ;  /* 0x0000002404047981 */ /* 0x000ea4000c1e1500 */
[----:B--2---:R-:W-:-:S06]  /*1260*/  HADD2.F32 R23, -RZ, R4.H0_H0 ;  /* 0x20000004ff177230 */ /* 0x004fcc0000004100 */
[----:B------:R-:W0:Y:S01]  /*1270*/  F2I.FTZ.TRUNC.NTZ R23, R23 ;  /* 0x0000001700177305 */ /* 0x000e22000021f100 */
[----:B------:R-:W-:Y:S05]  /*1280*/  BRA `(.L_x_25999) ;  /* 0x0000000800987947 */ /* 0x000fea0003800000 */
.L_x_26004:
[----:B------:R-:W2:Y:S02]  /*1290*/  LDG.E.64 R4, desc[UR36][R4.64] ;  /* 0x0000002404047981 */ /* 0x000ea4000c1e1b00 */
[----:B--2---:R0:W1:Y:S02]  /*12a0*/  F2I.F64.TRUNC R23, R4 ;  /* 0x0000000400177311 */ /* 0x004064000030d100 */
[----:B01----:R-:W-:Y:S05]  /*12b0*/  BRA `(.L_x_25999) ;  /* 0x00000008008c7947 */ /* 0x003fea0003800000 */
.L_x_25994:
        /* <DEDUP_REMOVED lines=12> */
.L_x_26008:
[----:B------:R-:W2:Y:S02]  /*1380*/  LDG.E.64 R4, desc[UR36][R4.64] ;  /* 0x0000002404047981 */ /* 0x000ea4000c1e1b00 */
[----:B--2---:R0:W1:Y:S02]  /*1390*/  F2I.F64.TRUNC R23, R4 ;  /* 0x0000000400177311 */ /* 0x004064000030d100 */
[----:B01----:R-:W-:Y:S05]  /*13a0*/  BRA `(.L_x_25999) ;  /* 0x0000000800507947 */ /* 0x003fea0003800000 */
.L_x_26007:
        /* <DEDUP_REMOVED lines=26> */
.L_x_26010:
        /* <DEDUP_REMOVED lines=14> */
.L_x_26009:
[----:B------:R-:W2:Y:S02]  /*1630*/  LDG.E.U16 R23, desc[UR36][R4.64] ;  /* 0x0000002404177981 */ /* 0x000ea4000c1e1500 */
[----:B--2---:R-:W-:-:S06]  /*1640*/  IMAD.U32 R23, R23, 0x10000, RZ ;  /* 0x0001000017177824 */ /* 0x004fcc00078e00ff */
[----:B------:R-:W0:Y:S01]  /*1650*/  F2I.FTZ.TRUNC.NTZ R23, R23 ;  /* 0x0000001700177305 */ /* 0x000e22000021f100 */
[----:B------:R-:W-:Y:S05]  /*1660*/  BRA `(.L_x_25999) ;  /* 0x0000000400a07947 */ /* 0x000fea0003800000 */
.L_x_26006:
        /* <DEDUP_REMOVED lines=10> */
.L_x_26013:
        /* <DEDUP_REMOVED lines=21> */
.L_x_26017:
[----:B------:R-:W-:Y:S05]  /*1860*/  BSYNC.RECONVERGENT B1 ;  /* 0x0000000000017941 */ /* 0x000fea0003800200 */
.L_x_26016:
[----:B------:R-:W-:Y:S01]  /*1870*/  IMAD.SHL.U32 R0, R0, 0x100000, RZ ;  /* 0x0010000000007824 */ /* 0x000fe200078e00ff */
[----:B------:R-:W-:-:S04]  /*1880*/  LEA R3, R3, 0x3b800000, 0x17 ;  /* 0x3b80000003037811 */ /* 0x000fc800078eb8ff */
[----:B------:R-:W-:-:S07]  /*1890*/  LOP3.LUT R23, R3, R0, R23, 0xfe, !PT ;  /* 0x0000000003177212 */ /* 0x000fce00078efe17 */
.L_x_26015:
[----:B------:R-:W-:Y:S05]  /*18a0*/  BSYNC.RECONVERGENT B0 ;  /* 0x0000000000007941 */ /* 0x000fea0003800200 */
.L_x_26014:
[----:B------:R-:W0:Y:S01]  /*18b0*/  F2I.FTZ.TRUNC.NTZ R23, R23 ;  /* 0x0000001700177305 */ /* 0x000e22000021f100 */
[----:B------:R-:W-:Y:S05]  /*18c0*/  BRA `(.L_x_25999) ;  /* 0x0000000400087947 */ /* 0x000fea0003800000 */
.L_x_26012:
        /* <DEDUP_REMOVED lines=21> */
.L_x_26021:
[----:B------:R-:W-:Y:S05]  /*1a20*/  BSYNC.RECONVERGENT B1 ;  /* 0x0000000000017941 */ /* 0x000fea0003800200 */
.L_x_26020:
[----:B------:R-:W-:Y:S01]  /*1a30*/  IMAD.SHL.U32 R0, R0, 0x200000, RZ ;  /* 0x0020000000007824 */ /* 0x000fe200078e00ff */
[----:B------:R-:W-:-:S04]  /*1a40*/  LEA R3, R3, 0x37800000, 0x17 ;  /* 0x3780000003037811 */ /* 0x000fc800078eb8ff */
[----:B------:R-:W-:-:S07]  /*1a50*/  LOP3.LUT R23, R3, R0, R23, 0xfe, !PT ;  /* 0x0000000003177212 */ /* 0x000fce00078efe17 */
.L_x_26019:
[----:B------:R-:W-:Y:S05]  /*1a60*/  BSYNC.RECONVERGENT B0 ;  /* 0x0000000000007941 */ /* 0x000fea0003800200 */
.L_x_26018:
[----:B------:R-:W0:Y:S01]  /*1a70*/  F2I.FTZ.TRUNC.NTZ R23, R23 ;  /* 0x0000001700177305 */ /* 0x000e22000021f100 */
[----:B------:R-:W-:Y:S05]  /*1a80*/  BRA `(.L_x_25999) ;  /* 0x0000000000987947 */ /* 0x000fea0003800000 */
.L_x_26011:
[----:B------:R-:W-:-:S09]  /*1a90*/  UISETP.NE.AND UP0, UPT, UR4, 0x1c, UPT ;  /* 0x0000001c0400788c */ /* 0x000fd2000bf05270 */
[----:B------:R-:W-:Y:S05]  /*1aa0*/  BRA.U !UP0, `(.L_x_26022) ;  /* 0x00000001088c7547 */ /* 0x000fea000b800000 */
[----:B------:R-:W-:-:S09]  /*1ab0*/  UISETP.NE.AND UP0, UPT, UR4, 0x1d, UPT ;  /* 0x0000001d0400788c */ /* 0x000fd2000bf05270 */
[----:B------:R-:W-:Y:S05]  /*1ac0*/  BRA.U !UP0, `(.L_x_26023) ;  /* 0x00000001087c7547 */ /* 0x000fea000b800000 */
[----:B------:R-:W-:-:S09]  /*1ad0*/  UISETP.NE.AND UP0, UPT, UR4, 0x2c, UPT ;  /* 0x0000002c0400788c */ /* 0x000fd2000bf05270 */
[----:B------:R-:W-:Y:S05]  /*1ae0*/  BRA.U !UP0, `(.L_x_26024) ;  /* 0x0000000108487547 */ /* 0x000fea000b800000 */
.L_x_25998:
        /* <DEDUP_REMOVED lines=16> */
.L_x_26025:
[----:B------:R-:W-:Y:S01]  /*1bf0*/  IMAD.MOV.U32 R23, RZ, RZ, RZ ;  /* 0x000000ffff177224 */ /* 0x000fe200078e00ff */
[----:B------:R-:W-:Y:S06]  /*1c00*/  BRA `(.L_x_25999) ;  /* 0x0000000000387947 */ /* 0x000fec0003800000 */
.L_x_26024:
        /* <DEDUP_REMOVED lines=8> */
.L_x_26027:
[----:B------:R-:W-:Y:S05]  /*1c90*/  BSYNC.RECONVERGENT B0 ;  /* 0x0000000000007941 */ /* 0x000fea0003800200 */
.L_x_26026:
[----:B------:R-:W0:Y:S01]  /*1ca0*/  F2I.FTZ.TRUNC.NTZ R23, R23 ;  /* 0x0000001700177305 */ /* 0x000e22000021f100 */
[----:B------:R-:W-:Y:S05]  /*1cb0*/  BRA `(.L_x_25999) ;  /* 0x00000000000c7947 */ /* 0x000fea0003800000 */
.L_x_26023:
[----:B------:R0:W5:Y:S01]  /*1cc0*/  LDG.E R23, desc[UR36][R4.64] ;  /* 0x0000002404177981 */ /* 0x000162000c1e1900 */
[----:B------:R-:W-:Y:S05]  /*1cd0*/  BRA `(.L_x_25999) ;  /* 0x0000000000047947 */ /* 0x000fea0003800000 */
.L_x_26022:
[----:B------:R0:W5:Y:S02]  /*1ce0*/  LDG.E R23, desc[UR36][R4.64] ;  /* 0x0000002404177981 */ /* 0x000164000c1e1900 */
.L_x_25999:
[----:B------:R-:W-:-:S07]  /*1cf0*/  VIADD R29, R17, 0x80 ;  /* 0x00000080111d7836 */ /* 0x000fce0000000000 */
.L_x_25959:
[----:B------:R-:W-:Y:S05]  /*1d00*/  BSYNC.RECONVERGENT B6 ;  /* 0x0000000000067941 */ /* 0x000fea0003800200 */
.L_x_25958:
[----:B------:R-:W-:Y:S01]  /*1d10*/  ISETP.GE.AND P0, PT, R29, R16, PT ;  /* 0x000000101d00720c */ /* 0x000fe20003f06270 */
[----:B------:R-:W-:Y:S01]  /*1d20*/  BSSY.RECONVERGENT B6, `(.L_x_26028) ;  /* 0x00001c6000067945 */ /* 0x000fe20003800200 */
[----:B------:R-:W-:Y:S02]  /*1d30*/  IMAD.MOV.U32 R27, RZ, RZ, RZ ;  /* 0x000000ffff1b7224 */ /* 0x000fe400078e00ff */
[----:B------:R-:W-:-:S09]  /*1d40*/  IMAD.MOV.U32 R24, RZ, RZ, RZ ;  /* 0x000000ffff187224 */ /* 0x000fd200078e00ff */
        /* <DEDUP_REMOVED lines=20> */
.L_x_26033:
[----:B------:R0:W5:Y:S01]  /*1e90*/  LDG.E.U8 R27, desc[UR36][R4.64] ;  /* 0x00000024041b7981 */ /* 0x000162000c1e1100 */
[----:B------:R-:W-:Y:S05]  /*1ea0*/  BRA `(.L_x_26035) ;  /* 0x0000000c00307947 */ /* 0x000fea0003800000 */
.L_x_26032:
        /* <DEDUP_REMOVED lines=8> */
.L_x_26037:
[----:B------:R0:W5:Y:S01]  /*1f30*/  LDG.E R27, desc[UR36][R4.64] ;  /* 0x00000024041b7981 */ /* 0x000162000c1e1900 */
[----:B------:R-:W-:Y:S05]  /*1f40*/  BRA `(.L_x_26035) ;  /* 0x0000000c00087947 */ /* 0x000fea0003800000 */
.L_x_26036:
[----:B------:R0:W5:Y:S01]  /*1f50*/  LDG.E.S16 R27, desc[UR36][R4.64] ;  /* 0x00000024041b7981 */ /* 0x000162000c1e1700 */
[----:B------:R-:W-:Y:S05]  /*1f60*/  BRA `(.L_x_26035) ;  /* 0x0000000c00007947 */ /* 0x000fea0003800000 */
.L_x_26031:
        /* <DEDUP_REMOVED lines=9> */
.L_x_26039:
[----:B------:R-:W2:Y:S02]  /*2000*/  LDG.E.U16 R4, desc[UR36][R4.64] ;  /* 0x0000002404047981 */ /* 0x000ea4000c1e1500 */
[----:B--2---:R-:W-:-:S06]  /*2010*/  HADD2.F32 R27, -RZ, R4.H0_H0 ;  /* 0x20000004ff1b7230 */ /* 0x004fcc0000004100 */
[----:B------:R-:W0:Y:S01]  /*2020*/  F2I.FTZ.TRUNC.NTZ R27, R27 ;  /* 0x0000001b001b7305 */ /* 0x000e22000021f100 */
[----:B------:R-:W-:Y:S05]  /*2030*/  BRA `(.L_x_26035) ;  /* 0x0000000800cc7947 */ /* 0x000fea0003800000 */
.L_x_26038:
        /* <DEDUP_REMOVED lines=9> */
.L_x_26041:
[----:B------:R-:W2:Y:S02]  /*20d0*/  LDG.E.U16 R4, desc[UR36][R4.64] ;  /* 0x0000002404047981 */ /* 0x000ea4000c1e1500 */
[----:B--2---:R-:W-:-:S06]  /*20e0*/  HADD2.F32 R27, -RZ, R4.H0_H0 ;  /* 0x20000004ff1b7230 */ /* 0x004fcc0000004100 */
[----:B------:R-:W0:Y:S01]  /*20f0*/  F2I.FTZ.TRUNC.NTZ R27, R27 ;  /* 0x0000001b001b7305 */ /* 0x000e22000021f100 */
[----:B------:R-:W-:Y:S05]  /*2100*/  BRA `(.L_x_26035) ;  /* 0x0000000800987947 */ /* 0x000fea0003800000 */
.L_x_26040:
[----:B------:R-:W2:Y:S02]  /*2110*/  LDG.E.64 R4, desc[UR36][R4.64] ;  /* 0x0000002404047981 */ /* 0x000ea4000c1e1b00 */
[----:B--2---:R0:W1:Y:S02]  /*2120*/  F2I.F64.TRUNC R27, R4 ;  /* 0x00000004001b7311 */ /* 0x004064000030d100 */
[----:B01----:R-:W-:Y:S05]  /*2130*/  BRA `(.L_x_26035) ;  /* 0x00000008008c7947 */ /* 0x003fea0003800000 */
.L_x_26030:
        /* <DEDUP_REMOVED lines=12> */
.L_x_26044:
[----:B------:R-:W2:Y:S02]  /*2200*/  LDG.E.64 R4, desc[UR36][R4.64] ;  /* 0x0000002404047981 */ /* 0x000ea4000c1e1b00 */
[----:B--2---:R0:W1:Y:S02]  /*2210*/  F2I.F64.TRUNC R27, R4 ;  /* 0x00000004001b7311 */ /* 0x004064000030d100 */
[----:B01----:R-:W-:Y:S05]  /*2220*/  BRA `(.L_x_26035) ;  /* 0x0000000800507947 */ /* 0x003fea0003800000 */
.L_x_26043:
        /* <DEDUP_REMOVED lines=24> */
[----:B------:R3:W4:Y:S01]  /*23b0*/  F2I.FTZ.TRUNC.NTZ R27, R3 ;  /* 0x00000003001b7305 */ /* 0x000722000021f100 */
[----:B------:R-:W-:Y:S05]  /*23c0*/  BRA `(.L_x_26035) ;  /* 0x0000000400e87947 */ /* 0x000fea0003800000 */
.L_x_26046:
        /* <DEDUP_REMOVED lines=12> */
[----:B------:R1:W2:Y:S01]  /*2490*/  F2I.FTZ.TRUNC.NTZ R27, R0 ;  /* 0x00000000001b7305 */ /* 0x0002a2000021f100 */
[----:B------:R-:W-:Y:S05]  /*24a0*/  BRA `(.L_x_26035) ;  /* 0x0000000400b07947 */ /* 0x000fea0003800000 */
.L_x_26045:
[----:B------:R-:W2:Y:S02]  /*24b0*/  LDG.E.U16 R27, desc[UR36][R4.64] ;  /* 0x00000024041b7981 */ /* 0x000ea4000c1e1500 */
[----:B--2---:R-:W-:-:S06]  /*24c0*/  IMAD.U32 R27, R27, 0x10000, RZ ;  /* 0x000100001b1b7824 */ /* 0x004fcc00078e00ff */
[----:B------:R-:W0:Y:S01]  /*24d0*/  F2I.FTZ.TRUNC.NTZ R27, R27 ;  /* 0x0000001b001b7305 */ /* 0x000e22000021f100 */
[----:B------:R-:W-:Y:S05]  /*24e0*/  BRA `(.L_x_26035) ;  /* 0x0000000400a07947 */ /* 0x000fea0003800000 */
.L_x_26042:
        /* <DEDUP_REMOVED lines=10> */
.L_x_26049:
        /* <DEDUP_REMOVED lines=21> */
.L_x_26053:
[----:B------:R-:W-:Y:S05]  /*26e0*/  BSYNC.RECONVERGENT B1 ;  /* 0x0000000000017941 */ /* 0x000fea0003800200 */
.L_x_26052:
[----:B------:R-:W-:Y:S01]  /*26f0*/  IMAD.SHL.U32 R0, R0, 0x100000, RZ ;  /* 0x0010000000007824 */ /* 0x000fe200078e00ff */
[----:B------:R-:W-:-:S04]  /*2700*/  LEA R3, R3, 0x3b800000, 0x17 ;  /* 0x3b80000003037811 */ /* 0x000fc800078eb8ff */
[----:B------:R-:W-:-:S07]  /*2710*/  LOP3.LUT R27, R3, R0, R27, 0xfe, !PT ;  /* 0x00000000031b7212 */ /* 0x000fce00078efe1b */
.L_x_26051:
[----:B------:R-:W-:Y:S05]  /*2720*/  BSYNC.RECONVERGENT B0 ;  /* 0x0000000000007941 */ /* 0x000fea0003800200 */
.L_x_26050:
[----:B------:R-:W0:Y:S01]  /*2730*/  F2I.FTZ.TRUNC.NTZ R27, R27 ;  /* 0x0000001b001b7305 */ /* 0x000e22000021f100 */
[----:B------:R-:W-:Y:S05]  /*2740*/  BRA `(.L_x_26035) ;  /* 0x0000000400087947 */ /* 0x000fea0003800000 */
.L_x_26048:
        /* <DEDUP_REMOVED lines=21> */
.L_x_26057:
[----:B------:R-:W-:Y:S05]  /*28a0*/  BSYNC.RECONVERGENT B1 ;  /* 0x0000000000017941 */ /* 0x000fea0003800200 */
.L_x_26056:
[----:B------:R-:W-:Y:S01]  /*28b0*/  IMAD.SHL.U32 R0, R0, 0x200000, RZ ;  /* 0x0020000000007824 */ /* 0x000fe200078e00ff */
[----:B------:R-:W-:-:S04]  /*28c0*/  LEA R3, R3, 0x37800000, 0x17 ;  /* 0x3780000003037811 */ /* 0x000fc800078eb8ff */
[----:B------:R-:W-:-:S07]  /*28d0*/  LOP3.LUT R27, R3, R0, R27, 0xfe, !PT ;  /* 0x00000000031b7212 */ /* 0x000fce00078efe1b */
.L_x_26055:
[----:B------:R-:W-:Y:S05]  /*28e0*/  BSYNC.RECONVERGENT B0 ;  /* 0x0000000000007941 */ /* 0x000fea0003800200 */
.L_x_26054:
[----:B------:R-:W0:Y:S01]  /*28f0*/  F2I.FTZ.TRUNC.NTZ R27, R27 ;  /* 0x0000001b001b7305 */ /* 0x000e22000021f100 */
[----:B------:R-:W-:Y:S05]  /*2900*/  BRA `(.L_x_26035) ;  /* 0x0000000000987947 */ /* 0x000fea0003800000 */
.L_x_26047:
        /* <DEDUP_REMOVED lines=14> */
.L_x_26061:
[----:B------:R-:W-:Y:S05]  /*29f0*/  BSYNC.RECONVERGENT B0 ;  /* 0x0000000000007941 */ /* 0x000fea0003800200 */
.L_x_26060:
[----:B------:R-:W0:Y:S01]  /*2a00*/  F2I.FTZ.TRUNC.NTZ R27, R27 ;  /* 0x0000001b001b7305 */ /* 0x000e22000021f100 */
[----:B------:R-:W-:Y:S05]  /*2a10*/  BRA `(.L_x_26035) ;  /* 0x0000000000547947 */ /* 0x000fea0003800000 */
.L_x_26034:
        /* <DEDUP_REMOVED lines=16> */
.L_x_26062:
[----:B------:R-:W-:Y:S01]  /*2b20*/  IMAD.MOV.U32 R27, RZ, RZ, RZ ;  /* 0x000000ffff1b7224 */ /* 0x000fe200078e00ff */
[----:B------:R-:W-:Y:S06]  /*2b30*/  BRA `(.L_x_26035) ;  /* 0x00000000000c7947 */ /* 0x000fec0003800000 */
.L_x_26059:
[----:B------:R0:W5:Y:S01]  /*2b40*/  LDG.E R27, desc[UR36][R4.64] ;  /* 0x00000024041b7981 */ /* 0x000162000c1e1900 */
[----:B------:R-:W-:Y:S05]  /*2b50*/  BRA `(.L_x_26035) ;  /* 0x0000000000047947 */ /* 0x000fea0003800000 */
.L_x_26058:
[----:B------:R0:W5:Y:S02]  /*2b60*/  LDG.E R27, desc[UR36][R4.64] ;  /* 0x00000024041b7981 */ /* 0x000164000c1e1900 */
.L_x_26035:
[----:B0-----:R-:W0:Y:S01]  /*2b70*/  LDC.64 R4, c[0x0][0x398] ;  /* 0x0000e600ff047b82 */ /* 0x001e220000000a00 */
[----:B------:R-:W3:Y:S01]  /*2b80*/  LDCU UR5, c[0x0][0x3ac] ;  /* 0x00007580ff0577ac */ /* 0x000ee20008000800 */
[----:B------:R-:W-:-:S04]  /*2b90*/  UPRMT UR4, UR39, 0x9910, URZ ;  /* 0x0000991027047896 */ /* 0x000fc800080000ff */
[----:B------:R-:W-:Y:S01]  /*2ba0*/  UISETP.GT.AND UP0, UPT, UR4, 0x9, UPT ;  /* 0x000000090400788c */ /* 0x000fe2000bf04270 */
[----:B---3--:R-:W-:-:S05]  /*2bb0*/  IMAD R3, R18, UR5, RZ ;  /* 0x0000000512037c24 */ /* 0x008fca000f8e02ff */
        /* <DEDUP_REMOVED lines=13> */
.L_x_26066:
[----:B------:R0:W5:Y:S01]  /*2c90*/  LDG.E.U8 R24, desc[UR36][R4.64] ;  /* 0x0000002404187981 */ /* 0x000162000c1e1100 */
[----:B------:R-:W-:Y:S05]  /*2ca0*/  BRA `(.L_x_26068) ;  /* 0x0000000c00307947 */ /* 0x000fea0003800000 */
.L_x_26065:
        /* <DEDUP_REMOVED lines=8> */
.L_x_26070:
[----:B------:R0:W5:Y:S01]  /*2d30*/  LDG.E R24, desc[UR36][R4.64] ;  /* 0x0000002404187981 */ /* 0x000162000c1e1900 */
[----:B------:R-:W-:Y:S05]  /*2d40*/  BRA `(.L_x_26068) ;  /* 0x0000000c00087947 */ /* 0x000fea0003800000 */
.L_x_26069:
[----:B------:R0:W5:Y:S01]  /*2d50*/  LDG.E.S16 R24, desc[UR36][R4.64] ;  /* 0x0000002404187981 */ /* 0x000162000c1e1700 */
[----:B------:R-:W-:Y:S05]  /*2d60*/  BRA `(.L_x_26068) ;  /* 0x0000000c00007947 */ /* 0x000fea0003800000 */
.L_x_26064:
[----:B------:R-:W-:-:S09]  /*2d70*/  UISETP.GT.AND UP0, UPT, UR4, 0x6, UPT ;  /* 0x000000060400788c */ /* 0x000fd2000bf04270 */
[----:B------:R-:W-:Y:S05]  /*2d80*/  BRA.U UP0, `(.L_x_26071) ;  /* 0x00000001002c7547 */ /* 0x000fea000b800000 */
[----:B------:R-:W-:-:S09]  /*2d90*/  UISETP.NE.AND UP0, UPT, UR4, 0x5, UPT ;  /* 0x000000050400788c */ /* 0x000fd2000bf05270 */
[----:B------:R-:W-:Y:S05]  /*2da0*/  BRA.U !UP0, `(.L_x_26072) ;  /* 0x0000000108147547 */ /* 0x000fea000b800000 */
[----:B------:R-:W-:-:S09]  /*2db0*/  UISETP.NE.AND UP0, UPT, UR4, 0x6, UPT ;  /* 0x000000060400788c */ /* 0x000fd2000bf05270 */
[----:B------:R-:W-:Y:S05]  /*2dc0*/  BRA.U UP0, `(.L_x_26067) ;  /* 0x0000000900947547 */ /* 0x000fea000b800000 */
[----:B------:R-:W3:Y:S02]  /*2dd0*/  LDG.E R4, desc[UR36][R4.64] ;  /* 0x0000002404047981 */ /* 0x000ee4000c1e1900 */
[----:B---3--:R0:W3:Y:S01]  /*2de0*/  F2I.FTZ.TRUNC.NTZ R24, R4 ;  /* 0x0000000400187305 */ /* 0x0080e2000021f100 */
[----:B------:R-:W-:Y:S05]  /*2df0*/  BRA `(.L_x_26068) ;  /* 0x0000000800dc7947 */ /* 0x000fea0003800000 */
.L_x_26072:
[----:B------:R-:W3:Y:S02]  /*2e00*/  LDG.E.U16 R4, desc[UR36][R4.64] ;  /* 0x0000002404047981 */ /* 0x000ee4000c1e1500 */
[----:B---3--:R-:W-:-:S06]  /*2e10*/  HADD2.F32 R24, -RZ, R4.H0_H0 ;  /* 0x20000004ff187230 */ /* 0x008fcc0000004100 */
[----:B------:R-:W0:Y:S01]  /*2e20*/  F2I.FTZ.TRUNC.NTZ R24, R24 ;  /* 0x0000001800187305 */ /* 0x000e22000021f100 */
[----:B------:R-:W-:Y:S05]  /*2e30*/  BRA `(.L_x_26068) ;  /* 0x0000000800cc7947 */ /* 0x000fea0003800000 */
.L_x_26071:
[----:B------:R-:W-:-:S09]  /*2e40*/  UISETP.NE.AND UP0, UPT, UR4, 0x7, UPT ;  /* 0x000000070400788c */ /* 0x000fd2000bf05270 */
[----:B------:R-:W-:Y:S05]  /*2e50*/  BRA.U !UP0, `(.L_x_26073) ;  /* 0x00000001082c7547 */ /* 0x000fea000b800000 */
[----:B------:R-:W-:-:S09]  /*2e60*/  UISETP.NE.AND UP0, UPT, UR4, 0x8, UPT ;  /* 0x000000080400788c */ /* 0x000fd2000bf05270 */
[----:B------:R-:W-:Y:S05]  /*2e70*/  BRA.U !UP0, `(.L_x_26074) ;  /* 0x0000000108147547 */ /* 0x000fea000b800000 */
[----:B------:R-:W-:-:S09]  /*2e80*/  UISETP.NE.AND UP0, UPT, UR4, 0x9, UPT ;  /* 0x000000090400788c */ /* 0x000fd2000bf05270 */
[----:B------:R-:W-:Y:S05]  /*2e90*/  BRA.U UP0, `(.L_x_26067) ;  /* 0x0000000900607547 */ /* 0x000fea000b800000 */
[----:B------:R-:W3:Y:S02]  /*2ea0*/  LDG.E R4, desc[UR36][R4.64] ;  /* 0x0000002404047981 */ /* 0x000ee4000c1e1900 */
[----:B---3--:R0:W3:Y:S01]  /*2eb0*/  F2I.FTZ.TRUNC.NTZ R24, R4 ;  /* 0x0000000400187305 */ /* 0x0080e2000021f100 */
[----:B------:R-:W-:Y:S05]  /*2ec0*/  BRA `(.L_x_26068) ;  /* 0x0000000800a87947 */ /* 0x000fea0003800000 */
.L_x_26074:
[----:B------:R-:W3:Y:S02]  /*2ed0*/  LDG.E.U16 R4, desc[UR36][R4.64] ;  /* 0x0000002404047981 */ /* 0x000ee4000c1e1500 */
[----:B---3--:R-:W-:-:S06]  /*2ee0*/  HADD2.F32 R24, -RZ, R4.H0_H0 ;  /* 0x20000004ff187230 */ /* 0x008fcc0000004100 */
[----:B------:R-:W0:Y:S01]  /*2ef0*/  F2I.FTZ.TRUNC.NTZ R24, R24 ;  /* 0x0000001800187305 */ /* 0x000e22000021f100 */
[----:B------:R-:W-:Y:S05]  /*2f00*/  BRA `(.L_x_26068) ;  /* 0x0000000800987947 */ /* 0x000fea0003800000 */
.L_x_26073:
[----:B------:R-:W3:Y:S02]  /*2f10*/  LDG.E.64 R24, desc[UR36][R4.64] ;  /* 0x0000002404187981 */ /* 0x000ee4000c1e1b00 */
[----:B---3--:R0:W3:Y:S02]  /*2f20*/  F2I.F64.TRUNC R24, R24 ;  /* 0x0000001800187311 */ /* 0x0080e4000030d100 */
[----:B0--3--:R-:W-:Y:S05]  /*2f30*/  BRA `(.L_x_26068) ;  /* 0x00000008008c7947 */ /* 0x009fea0003800000 */
.L_x_26063:
        /* <DEDUP_REMOVED lines=12> */
.L_x_26077:
[----:B------:R-:W3:Y:S02]  /*3000*/  LDG.E.64 R4, desc[UR36][R4.64] ;  /* 0x0000002404047981 */ /* 0x000ee4000c1e1b00 */
[----:B---3--:R0:W3:Y:S02]  /*3010*/  F2I.F64.TRUNC R24, R4 ;  /* 0x0000000400187311 */ /* 0x0080e4000030d100 */
[----:B0--3--:R-:W-:Y:S05]  /*3020*/  BRA `(.L_x_26068) ;  /* 0x0000000800507947 */ /* 0x009fea0003800000 */
.L_x_26076:
[----:B------:R-:W-:-:S09]  /*3030*/  UISETP.NE.AND UP0, UPT, UR4, 0xf, UPT ;  /* 0x0000000f0400788c */ /* 0x000fd2000bf05270 */
[----:B------:R-:W-:Y:S05]  /*3040*/  BRA.U !UP0, `(.L_x_26078) ;  /* 0x0000000108987547 */ /* 0x000fea000b800000 */
[----:B------:R-:W-:-:S09]  /*3050*/  UISETP.NE.AND UP0, UPT, UR4, 0x17, UPT ;  /* 0x000000170400788c */ /* 0x000fd2000bf05270 */
[----:B------:R-:W-:Y:S05]  /*3060*/  BRA.U !UP0, `(.L_x_26079) ;  /* 0x0000000108587547 */ /* 0x000fea000b800000 */
[----:B------:R-:W-:-:S09]  /*3070*/  UISETP.NE.AND UP0, UPT, UR4, 0x18, UPT ;  /* 0x000000180400788c */ /* 0x000fd2000bf05270 */
[----:B------:R-:W-:Y:S05]  /*3080*/  BRA.U UP0, `(.L_x_26067) ;  /* 0x0000000500e47547 */ /* 0x000fea000b800000 */
[----:B-1----:R-:W3:Y:S01]  /*3090*/  LDG.E.U8 R0, desc[UR36][R4.64] ;  /* 0x0000002404007981 */ /* 0x002ee2000c1e1100 */
[----:B------:R-:W-:Y:S02]  /*30a0*/  IMAD.MOV.U32 R7, RZ, RZ, 0x1f ;  /* 0x0000001fff077424 */ /* 0x000fe400078e00ff */
[----:B---3--:R-:W-:-:S05]  /*30b0*/  IMAD.SHL.U32 R0, R0, 0x1000000, RZ ;  /* 0x0100000000007824 */ /* 0x008fca00078e00ff */
        /* <DEDUP_REMOVED lines=17> */
.L_x_26079:
[----:B------:R-:W1:Y:S02]  /*31d0*/  LDG.E.U8 R4, desc[UR36][R4.64] ;  /* 0x0000002404047981 */ /* 0x000e64000c1e1100 */
[C---:B-1----:R-:W-:Y:S02]  /*31e0*/  IMAD.SHL.U32 R0, R4.reuse, 0x2000000, RZ ;  /* 0x0200000004007824 */ /* 0x042fe400078e00ff */
        /* <DEDUP_REMOVED lines=10> */
[----:B------:R0:W1:Y:S01]  /*3290*/  F2I.FTZ.TRUNC.NTZ R24, R0 ;  /* 0x0000000000187305 */ /* 0x000062000021f100 */
[----:B------:R-:W-:Y:S05]  /*32a0*/  BRA `(.L_x_26068) ;  /* 0x0000000400b07947 */ /* 0x000fea0003800000 */
.L_x_26078:
[----:B------:R-:W3:Y:S02]  /*32b0*/  LDG.E.U16 R24, desc[UR36][R4.64] ;  /* 0x0000002404187981 */ /* 0x000ee4000c1e1500 */
[----:B---3--:R-:W-:-:S06]  /*32c0*/  IMAD.U32 R24, R24, 0x10000, RZ ;  /* 0x0001000018187824 */ /* 0x008fcc00078e00ff */
[----:B------:R-:W0:Y:S01]  /*32d0*/  F2I.FTZ.TRUNC.NTZ R24, R24 ;  /* 0x0000001800187305 */ /* 0x000e22000021f100 */
[----:B------:R-:W-:Y:S05]  /*32e0*/  BRA `(.L_x_26068) ;  /* 0x0000000400a07947 */ /* 0x000fea0003800000 */
.L_x_26075:
        /* <DEDUP_REMOVED lines=10> */
.L_x_26082:
        /* <DEDUP_REMOVED lines=8> */
[--C-:B-1----:R-:W-:Y:S01]  /*3410*/  SHF.R.U32.HI R0, RZ, 0x3, R4.reuse ;  /* 0x00000003ff007819 */ /* 0x102fe20000011604 */
        /* <DEDUP_REMOVED lines=12> */
.L_x_26086:
[----:B------:R-:W-:Y:S05]  /*34e0*/  BSYNC.RECONVERGENT B1 ;  /* 0x0000000000017941 */ /* 0x000fea0003800200 */
.L_x_26085:
[----:B------:R-:W-:Y:S01]  /*34f0*/  IMAD.SHL.U32 R0, R0, 0x100000, RZ ;  /* 0x0010000000007824 */ /* 0x000fe200078e00ff */
[----:B------:R-:W-:-:S04]  /*3500*/  LEA R3, R3, 0x3b800000, 0x17 ;  /* 0x3b80000003037811 */ /* 0x000fc800078eb8ff */
[----:B------:R-:W-:-:S07]  /*3510*/  LOP3.LUT R24, R3, R0, R7, 0xfe, !PT ;  /* 0x0000000003187212 */ /* 0x000fce00078efe07 */
.L_x_26084:
[----:B------:R-:W-:Y:S05]  /*3520*/  BSYNC.RECONVERGENT B0 ;  /* 0x0000000000007941 */ /* 0x000fea0003800200 */
.L_x_26083:
[----:B------:R-:W3:Y:S01]  /*3530*/  F2I.FTZ.TRUNC.NTZ R24, R24 ;  /* 0x0000001800187305 */ /* 0x000ee2000021f100 */
[----:B------:R-:W-:Y:S05]  /*3540*/  BRA `(.L_x_26068) ;  /* 0x0000000400087947 */ /* 0x000fea0003800000 */
.L_x_26081:
        /* <DEDUP_REMOVED lines=21> */
.L_x_26090:
[----:B------:R-:W-:Y:S05]  /*36a0*/  BSYNC.RECONVERGENT B1 ;  /* 0x0000000000017941 */ /* 0x000fea0003800200 */
.L_x_26089:
[----:B------:R-:W-:Y:S01]  /*36b0*/  IMAD.SHL.U32 R0, R0, 0x200000, RZ ;  /* 0x0020000000007824 */ /* 0x000fe200078e00ff */
[----:B------:R-:W-:-:S04]  /*36c0*/  LEA R3, R3, 0x37800000, 0x17 ;  /* 0x3780000003037811 */ /* 0x000fc800078eb8ff */
[----:B------:R-:W-:-:S07]  /*36d0*/  LOP3.LUT R24, R3, R0, R7, 0xfe, !PT ;  /* 0x0000000003187212 */ /* 0x000fce00078efe07 */
.L_x_26088:
[----:B------:R-:W-:Y:S05]  /*36e0*/  BSYNC.RECONVERGENT B0 ;  /* 0x0000000000007941 */ /* 0x000fea0003800200 */
.L_x_26087:
[----:B------:R-:W0:Y:S01]  /*36f0*/  F2I.FTZ.TRUNC.NTZ R24, R24 ;  /* 0x0000001800187305 */ /* 0x000e22000021f100 */
[----:B------:R-:W-:Y:S05]  /*3700*/  BRA `(.L_x_26068) ;  /* 0x0000000000987947 */ /* 0x000fea0003800000 */
.L_x_26080:
        /* <DEDUP_REMOVED lines=12> */
[----:B------:R-:W-:Y:S02]  /*37d0*/  @!P0 IMAD.MOV.U32 R24, RZ, RZ, 0x7f800001 ;  /* 0x7f800001ff188424 */ /* 0x000fe400078e00ff */
[----:B------:R-:W-:-:S07]  /*37e0*/  @P0 IMAD.SHL.U32 R24, R4, 0x800000, RZ ;  /* 0x0080000004180824 */ /* 0x000fce00078e00ff */
.L_x_26094:
[----:B------:R-:W-:Y:S05]  /*37f0*/  BSYNC.RECONVERGENT B0 ;  /* 0x0000000000007941 */ /* 0x000fea0003800200 */
.L_x_26093:
[----:B------:R-:W0:Y:S01]  /*3800*/  F2I.FTZ.TRUNC.NTZ R24, R24 ;  /* 0x0000001800187305 */ /* 0x000e22000021f100 */
[----:B------:R-:W-:Y:S05]  /*3810*/  BRA `(.L_x_26068) ;  /* 0x0000000000547947 */ /* 0x000fea0003800000 */
.L_x_26067:
[----:B------:R-:W-:Y:S01]  /*3820*/  MOV R14, 0x0 ;  /* 0x00000000000e7802 */ /* 0x000fe20000000f00 */
[----:B------:R-:W0:Y:S01]  /*3830*/  LDCU.64 UR4, c[0x4][0x178] ;  /* 0x01002f00ff0477ac */ /* 0x000e220008000a00 */
[----:B------:R-:W-:Y:S02]  /*3840*/  IMAD.MOV.U32 R8, RZ, RZ, 0x4e ;  /* 0x0000004eff087424 */ /* 0x000fe400078e00ff */
[----:B------:R-:W-:Y:S01]  /*3850*/  IMAD.MOV.U32 R12, RZ, RZ, 0x1 ;  /* 0x00000001ff0c7424 */ /* 0x000fe200078e00ff */
[----:B------:R-:W3:Y:S01]  /*3860*/  LDCU.64 UR6, c[0x4][0x180] ;  /* 0x01003000ff0677ac */ /* 0x000ee20008000a00 */
[----:B------:R-:W1:Y:S01]  /*3870*/  LDC.64 R14, c[0x4][R14] ;  /* 0x010000000e0e7b82 */ /* 0x000e620000000a00 */
[----:B------:R-:W-:Y:S01]  /*3880*/  IMAD.MOV.U32 R13, RZ, RZ, RZ ;  /* 0x000000ffff0d7224 */ /* 0x000fe200078e00ff */
[----:B------:R-:W2:Y:S01]  /*3890*/  LDCU.64 UR8, c[0x4][0x28] ;  /* 0x01000500ff0877ac */ /* 0x000ea20008000a00 */
[----:B0-----:R-:W-:Y:S02]  /*38a0*/  IMAD.U32 R4, RZ, RZ, UR4 ;  /* 0x00000004ff047e24 */ /* 0x001fe4000f8e00ff */
[----:B------:R-:W-:-:S02]  /*38b0*/  IMAD.U32 R5, RZ, RZ, UR5 ;  /* 0x00000005ff057e24 */ /* 0x000fc4000f8e00ff */
[----:B---3--:R-:W-:Y:S02]  /*38c0*/  IMAD.U32 R6, RZ, RZ, UR6 ;  /* 0x00000006ff067e24 */ /* 0x008fe4000f8e00ff */
[----:B------:R-:W-:Y:S02]  /*38d0*/  IMAD.U32 R7, RZ, RZ, UR7 ;  /* 0x00000007ff077e24 */ /* 0x000fe4000f8e00ff */
[----:B--2---:R-:W-:Y:S02]  /*38e0*/  IMAD.U32 R10, RZ, RZ, UR8 ;  /* 0x00000008ff0a7e24 */ /* 0x004fe4000f8e00ff */
[----:B------:R-:W-:-:S07]  /*38f0*/  IMAD.U32 R11, RZ, RZ, UR9 ;  /* 0x00000009ff0b7e24 */ /* 0x000fce000f8e00ff */
[----:B------:R-:W-:-:S07]  /*3900*/  LEPC R20, `(.L_x_26095) ;  /* 0x000000001014794e */ /* 0x000fce0000000000 */
[----:B-1--45:R-:W-:Y:S05]  /*3910*/  CALL.ABS.NOINC R14 ;  /* 0x000000000e007343 */ /* 0x032fea0003c00000 */
.L_x_26095:
[----:B------:R-:W-:Y:S01]  /*3920*/  IMAD.MOV.U32 R24, RZ, RZ, RZ ;  /* 0x000000ffff187224 */ /* 0x000fe200078e00ff */
[----:B------:R-:W-:Y:S06]  /*3930*/  BRA `(.L_x_26068) ;  /* 0x00000000000c7947 */ /* 0x000fec0003800000 */
.L_x_26092:
[----:B------:R0:W5:Y:S01]  /*3940*/  LDG.E R24, desc[UR36][R4.64] ;  /* 0x0000002404187981 */ /* 0x000162000c1e1900 */
[----:B------:R-:W-:Y:S05]  /*3950*/  BRA `(.L_x_26068) ;  /* 0x0000000000047947 */ /* 0x000fea0003800000 */
.L_x_26091:
[----:B------:R0:W5:Y:S02]  /*3960*/  LDG.E R24, desc[UR36][R4.64] ;  /* 0x0000002404187981 */ /* 0x000164000c1e1900 */
.L_x_26068:
[----:B------:R-:W-:-:S07]  /*3970*/  VIADD R29, R29, 0x80 ;  /* 0x000000801d1d7836 */ /* 0x000fce0000000000 */
.L_x_26029:
[----:B------:R-:W-:Y:S05]  /*3980*/  BSYNC.RECONVERGENT B6 ;  /* 0x0000000000067941 */ /* 0x000fea0003800200 */
.L_x_26028:
        /* <DEDUP_REMOVED lines=24> */
.L_x_26101:
[----:B------:R0:W5:Y:S01]  /*3b10*/  LDG.E.U8 R22, desc[UR36][R4.64] ;  /* 0x0000002404167981 */ /* 0x000162000c1e1100 */
[----:B------:R-:W-:Y:S05]  /*3b20*/  BRA `(.L_x_26103) ;  /* 0x0000000c00307947 */ /* 0x000fea0003800000 */
.L_x_26100:
        /* <DEDUP_REMOVED lines=8> */
.L_x_26105:
[----:B------:R0:W5:Y:S01]  /*3bb0*/  LDG.E R22, desc[UR36][R4.64] ;  /* 0x0000002404167981 */ /* 0x000162000c1e1900 */
[----:B------:R-:W-:Y:S05]  /*3bc0*/  BRA `(.L_x_26103) ;  /* 0x0000000c00087947 */ /* 0x000fea0003800000 */
.L_x_26104:
[----:B------:R0:W5:Y:S01]  /*3bd0*/  LDG.E.S16 R22, desc[UR36][R4.64] ;  /* 0x0000002404167981 */ /* 0x000162000c1e1700 */
[----:B------:R-:W-:Y:S05]  /*3be0*/  BRA `(.L_x_26103) ;  /* 0x0000000c00007947 */ /* 0x000fea0003800000 */
.L_x_26099:
        /* <DEDUP_REMOVED lines=9> */
.L_x_26107:
[----:B------:R-:W2:Y:S02]  /*3c80*/  LDG.E.U16 R4, desc[UR36][R4.64] ;  /* 0x0000002404047981 */ /* 0x000ea4000c1e1500 */
[----:B--2---:R-:W-:-:S06]  /*3c90*/  HADD2.F32 R22, -RZ, R4.H0_H0 ;  /* 0x20000004ff167230 */ /* 0x004fcc0000004100 */
[----:B------:R-:W0:Y:S01]  /*3ca0*/  F2I.FTZ.TRUNC.NTZ R22, R22 ;  /* 0x0000001600167305 */ /* 0x000e22000021f100 */
[----:B------:R-:W-:Y:S05]  /*3cb0*/  BRA `(.L_x_26103) ;  /* 0x0000000800cc7947 */ /* 0x000fea0003800000 */
.L_x_26106:
        /* <DEDUP_REMOVED lines=9> */
.L_x_26109:
[----:B------:R-:W2:Y:S02]  /*3d50*/  LDG.E.U16 R4, desc[UR36][R4.64] ;  /* 0x0000002404047981 */ /* 0x000ea4000c1e1500 */
[----:B--2---:R-:W-:-:S06]  /*3d60*/  HADD2.F32 R22, -RZ, R4.H0_H0 ;  /* 0x20000004ff167230 */ /* 0x004fcc0000004100 */
[----:B------:R-:W0:Y:S01]  /*3d70*/  F2I.FTZ.TRUNC.NTZ R22, R22 ;  /* 0x0000001600167305 */ /* 0x000e22000021f100 */
[----:B------:R-:W-:Y:S05]  /*3d80*/  BRA `(.L_x_26103) ;  /* 0x0000000800987947 */ /* 0x000fea0003800000 */
.L_x_26108:
[----:B------:R-:W2:Y:S02]  /*3d90*/  LDG.E.64 R4, desc[UR36][R4.64] ;  /* 0x0000002404047981 */ /* 0x000ea4000c1e1b00 */
[----:B--2---:R0:W1:Y:S02]  /*3da0*/  F2I.F64.TRUNC R22, R4 ;  /* 0x0000000400167311 */ /* 0x004064000030d100 */
[----:B01----:R-:W-:Y:S05]  /*3db0*/  BRA `(.L_x_26103) ;  /* 0x00000008008c7947 */ /* 0x003fea0003800000 */
.L_x_26098:
        /* <DEDUP_REMOVED lines=12> */
.L_x_26112:
[----:B------:R-:W2:Y:S02]  /*3e80*/  LDG.E.64 R4, desc[UR36][R4.64] ;  /* 0x0000002404047981 */ /* 0x000ea4000c1e1b00 */
[----:B--2---:R0:W1:Y:S02]  /*3e90*/  F2I.F64.TRUNC R22, R4 ;  /* 0x0000000400167311 */ /* 0x004064000030d100 */
[----:B01----:R-:W-:Y:S05]  /*3ea0*/  BRA `(.L_x_26103) ;  /* 0x0000000800507947 */ /* 0x003fea0003800000 */
.L_x_26111:
        /* <DEDUP_REMOVED lines=26> */
.L_x_26114:
        /* <DEDUP_REMOVED lines=14> */
.L_x_26113:
[----:B------:R-:W2:Y:S02]  /*4130*/  LDG.E.U16 R22, desc[UR36][R4.64] ;  /* 0x0000002404167981 */ /* 0x000ea4000c1e1500 */
[----:B--2---:R-:W-:-:S06]  /*4140*/  IMAD.U32 R22, R22, 0x10000, RZ ;  /* 0x0001000016167824 */ /* 0x004fcc00078e00ff */
[----:B------:R-:W0:Y:S01]  /*4150*/  F2I.FTZ.TRUNC.NTZ R22, R22 ;  /* 0x0000001600167305 */ /* 0x000e22000021f100 */
[----:B------:R-:W-:Y:S05]  /*4160*/  BRA `(.L_x_26103) ;  /* 0x0000000400a07947 */ /* 0x000fea0003800000 */
.L_x_26110:
        /* <DEDUP_REMOVED lines=10> */
.L_x_26117:
        /* <DEDUP_REMOVED lines=21> */
.L_x_26121:
[----:B------:R-:W-:Y:S05]  /*4360*/  BSYNC.RECONVERGENT B1 ;  /* 0x0000000000017941 */ /* 0x000fea0003800200 */
.L_x_26120:
[----:B------:R-:W-:Y:S01]  /*4370*/  IMAD.SHL.U32 R0, R0, 0x100000, RZ ;  /* 0x0010000000007824 */ /* 0x000fe200078e00ff */
[----:B------:R-:W-:-:S04]  /*4380*/  LEA R3, R3, 0x3b800000, 0x17 ;  /* 0x3b80000003037811 */ /* 0x000fc800078eb8ff */
[----:B------:R-:W-:-:S07]  /*4390*/  LOP3.LUT R22, R3, R0, R7, 0xfe, !PT ;  /* 0x0000000003167212 */ /* 0x000fce00078efe07 */
.L_x_26119:
[----:B------:R-:W-:Y:S05]  /*43a0*/  BSYNC.RECONVERGENT B0 ;  /* 0x0000000000007941 */ /* 0x000fea0003800200 */
.L_x_26118:
[----:B------:R-:W0:Y:S01]  /*43b0*/  F2I.FTZ.TRUNC.NTZ R22, R22 ;  /* 0x0000001600167305 */ /* 0x000e22000021f100 */
[----:B------:R-:W-:Y:S05]  /*43c0*/  BRA `(.L_x_26103) ;  /* 0x0000000400087947 */ /* 0x000fea0003800000 */
.L_x_26116:
        /* <DEDUP_REMOVED lines=21> */
.L_x_26125:
[----:B------:R-:W-:Y:S05]  /*4520*/  BSYNC.RECONVERGENT B1 ;  /* 0x0000000000017941 */ /* 0x000fea0003800200 */
.L_x_26124:
[----:B------:R-:W-:Y:S01]  /*4530*/  IMAD.SHL.U32 R0, R0, 0x200000, RZ ;  /* 0x0020000000007824 */ /* 0x000fe200078e00ff */
[----:B------:R-:W-:-:S04]  /*4540*/  LEA R3, R3, 0x37800000, 0x17 ;  /* 0x3780000003037811 */ /* 0x000fc800078eb8ff */
[----:B------:R-:W-:-:S07]  /*4550*/  LOP3.LUT R22, R3, R0, R7, 0xfe, !PT ;  /* 0x0000000003167212 */ /* 0x000fce00078efe07 */
.L_x_26123:
[----:B------:R-:W-:Y:S05]  /*4560*/  BSYNC.RECONVERGENT B0 ;  /* 0x0000000000007941 */ /* 0x000fea0003800200 */
.L_x_26122:
[----:B------:R-:W0:Y:S01]  /*4570*/  F2I.FTZ.TRUNC.NTZ R22, R22 ;  /* 0x0000001600167305 */ /* 0x000e22000021f100 */
[----:B------:R-:W-:Y:S05]  /*4580*/  BRA `(.L_x_26103) ;  /* 0x0000000000987947 */ /* 0x000fea0003800000 */
.L_x_26115:
        /* <DEDUP_REMOVED lines=14> */
.L_x_26129:
[----:B------:R-:W-:Y:S05]  /*4670*/  BSYNC.RECONVERGENT B0 ;  /* 0x0000000000007941 */ /* 0x000fea0003800200 */
.L_x_26128:
[----:B------:R-:W0:Y:S01]  /*4680*/  F2I.FTZ.TRUNC.NTZ R22, R22 ;  /* 0x0000001600167305 */ /* 0x000e22000021f100 */
[----:B------:R-:W-:Y:S05]  /*4690*/  BRA `(.L_x_26103) ;  /* 0x0000000000547947 */ /* 0x000fea0003800000 */
.L_x_26102:
        /* <DEDUP_REMOVED lines=16> */
.L_x_26130:
[----:B------:R-:W-:Y:S01]  /*47a0*/  IMAD.MOV.U32 R22, RZ, RZ, RZ ;  /* 0x000000ffff167224 */ /* 0x000fe200078e00ff */
[----:B------:R-:W-:Y:S06]  /*47b0*/  BRA `(.L_x_26103) ;  /* 0x00000000000c7947 */ /* 0x000fec0003800000 */
.L_x_26127:
[----:B------:R0:W5:Y:S01]  /*47c0*/  LDG.E R22, desc[UR36][R4.64] ;  /* 0x0000002404167981 */ /* 0x000162000c1e1900 */
[----:B------:R-:W-:Y:S05]  /*47d0*/  BRA `(.L_x_26103) ;  /* 0x0000000000047947 */ /* 0x000fea0003800000 */
.L_x_26126:
[----:B------:R0:W5:Y:S02]  /*47e0*/  LDG.E R22, desc[UR36][R4.64] ;  /* 0x0000002404167981 */ /* 0x000164000c1e1900 */
.L_x_26103:
        /* <DEDUP_REMOVED lines=18> */
.L_x_26134:
[----:B------:R0:W5:Y:S01]  /*4910*/  LDG.E.U8 R25, desc[UR36][R4.64] ;  /* 0x0000002404197981 */ /* 0x000162000c1e1100 */
[----:B------:R-:W-:Y:S05]  /*4920*/  BRA `(.L_x_26136) ;  /* 0x0000000c00307947 */ /* 0x000fea0003800000 */
.L_x_26133:
        /* <DEDUP_REMOVED lines=8> */
.L_x_26138:
[----:B------:R0:W5:Y:S01]  /*49b0*/  LDG.E R25, desc[UR36][R4.64] ;  /* 0x0000002404197981 */ /* 0x000162000c1e1900 */
[----:B------:R-:W-:Y:S05]  /*49c0*/  BRA `(.L_x_26136) ;  /* 0x0000000c00087947 */ /* 0x000fea0003800000 */
.L_x_26137:
[----:B------:R0:W5:Y:S01]  /*49d0*/  LDG.E.S16 R25, desc[UR36][R4.64] ;  /* 0x0000002404197981 */ /* 0x000162000c1e1700 */
[----:B------:R-:W-:Y:S05]  /*49e0*/  BRA `(.L_x_26136) ;  /* 0x0000000c00007947 */ /* 0x000fea0003800000 */
.L_x_26132:
        /* <DEDUP_REMOVED lines=9> */
.L_x_26140:
[----:B------:R-:W3:Y:S02]  /*4a80*/  LDG.E.U16 R4, desc[UR36][R4.64] ;  /* 0x0000002404047981 */ /* 0x000ee4000c1e1500 */
[----:B---3--:R-:W-:-:S06]  /*4a90*/  HADD2.F32 R25, -RZ, R4.H0_H0 ;  /* 0x20000004ff197230 */ /* 0x008fcc0000004100 */
[----:B------:R-:W0:Y:S01]  /*4aa0*/  F2I.FTZ.TRUNC.NTZ R25, R25 ;  /* 0x0000001900197305 */ /* 0x000e22000021f100 */
[----:B------:R-:W-:Y:S05]  /*4ab0*/  BRA `(.L_x_26136) ;  /* 0x0000000800cc7947 */ /* 0x000fea0003800000 */
.L_x_26139:
        /* <DEDUP_REMOVED lines=9> */
.L_x_26142:
[----:B------:R-:W3:Y:S02]  /*4b50*/  LDG.E.U16 R4, desc[UR36][R4.64] ;  /* 0x0000002404047981 */ /* 0x000ee4000c1e1500 */
[----:B---3--:R-:W-:-:S06]  /*4b60*/  HADD2.F32 R25, -RZ, R4.H0_H0 ;  /* 0x20000004ff197230 */ /* 0x008fcc0000004100 */
[----:B------:R-:W0:Y:S01]  /*4b70*/  F2I.FTZ.TRUNC.NTZ R25, R25 ;  /* 0x0000001900197305 */ /* 0x000e22000021f100 */
[----:B------:R-:W-:Y:S05]  /*4b80*/  BRA `(.L_x_26136) ;  /* 0x0000000800987947 */ /* 0x000fea0003800000 */
.L_x_26141:
[----:B------:R-:W3:Y:S02]  /*4b90*/  LDG.E.64 R4, desc[UR36][R4.64] ;  /* 0x0000002404047981 */ /* 0x000ee4000c1e1b00 */
[----:B---3--:R0:W3:Y:S02]  /*4ba0*/  F2I.F64.TRUNC R25, R4 ;  /* 0x0000000400197311 */ /* 0x0080e4000030d100 */
[----:B0--3--:R-:W-:Y:S05]  /*4bb0*/  BRA `(.L_x_26136) ;  /* 0x00000008008c7947 */ /* 0x009fea0003800000 */
.L_x_26131:
        /* <DEDUP_REMOVED lines=12> */
.L_x_26145:
[----:B------:R-:W3:Y:S02]  /*4c80*/  LDG.E.64 R4, desc[UR36][R4.64] ;  /* 0x0000002404047981 */ /* 0x000ee4000c1e1b00 */
[----:B---3--:R0:W3:Y:S02]  /*4c90*/  F2I.F64.TRUNC R25, R4 ;  /* 0x0000000400197311 */ /* 0x0080e4000030d100 */
[----:B0--3--:R-:W-:Y:S05]  /*4ca0*/  BRA `(.L_x_26136) ;  /* 0x0000000800507947 */ /* 0x009fea0003800000 */
.L_x_26144:
        /* <DEDUP_REMOVED lines=26> */
.L_x_26147:
        /* <DEDUP_REMOVED lines=14> */
.L_x_26146:
[----:B------:R-:W3:Y:S02]  /*4f30*/  LDG.E.U16 R25, desc[UR36][R4.64] ;  /* 0x0000002404197981 */ /* 0x000ee4000c1e1500 */
[----:B---3--:R-:W-:-:S06]  /*4f40*/  IMAD.U32 R25, R25, 0x10000, RZ ;  /* 0x0001000019197824 */ /* 0x008fcc00078e00ff */
[----:B------:R-:W0:Y:S01]  /*4f50*/  F2I.FTZ.TRUNC.NTZ R25, R25 ;  /* 0x0000001900197305 */ /* 0x000e22000021f100 */
[----:B------:R-:W-:Y:S05]  /*4f60*/  BRA `(.L_x_26136) ;  /* 0x0000000400a07947 */ /* 0x000fea0003800000 */
.L_x_26143:
        /* <DEDUP_REMOVED lines=10> */
.L_x_26150:
        /* <DEDUP_REMOVED lines=21> */
.L_x_26154:
[----:B------:R-:W-:Y:S05]  /*5160*/  BSYNC.RECONVERGENT B1 ;  /* 0x0000000000017941 */ /* 0x000fea0003800200 */
.L_x_26153:
[----:B------:R-:W-:Y:S01]  /*5170*/  IMAD.SHL.U32 R0, R0, 0x100000, RZ ;  /* 0x0010000000007824 */ /* 0x000fe200078e00ff */
[----:B------:R-:W-:-:S04]  /*5180*/  LEA R3, R3, 0x3b800000, 0x17 ;  /* 0x3b80000003037811 */ /* 0x000fc800078eb8ff */
[----:B------:R-:W-:-:S07]  /*5190*/  LOP3.LUT R25, R3, R0, R25, 0xfe, !PT ;  /* 0x0000000003197212 */ /* 0x000fce00078efe19 */
.L_x_26152:
[----:B------:R-:W-:Y:S05]  /*51a0*/  BSYNC.RECONVERGENT B0 ;  /* 0x0000000000007941 */ /* 0x000fea0003800200 */
.L_x_26151:
[----:B------:R-:W3:Y:S01]  /*51b0*/  F2I.FTZ.TRUNC.NTZ R25, R25 ;  /* 0x0000001900197305 */ /* 0x000ee2000021f100 */
[----:B------:R-:W-:Y:S05]  /*51c0*/  BRA `(.L_x_26136) ;  /* 0x0000000400087947 */ /* 0x000fea0003800000 */
.L_x_26149:
        /* <DEDUP_REMOVED lines=21> */
.L_x_26158:
[----:B------:R-:W-:Y:S05]  /*5320*/  BSYNC.RECONVERGENT B1 ;  /* 0x0000000000017941 */ /* 0x000fea0003800200 */
.L_x_26157:
[----:B------:R-:W-:Y:S01]  /*5330*/  IMAD.SHL.U32 R0, R0, 0x200000, RZ ;  /* 0x0020000000007824 */ /* 0x000fe200078e00ff */
[----:B------:R-:W-:-:S04]  /*5340*/  LEA R3, R3, 0x37800000, 0x17 ;  /* 0x3780000003037811 */ /* 0x000fc800078eb8ff */
[----:B------:R-:W-:-:S07]  /*5350*/  LOP3.LUT R25, R3, R0, R25, 0xfe, !PT ;  /* 0x0000000003197212 */ /* 0x000fce00078efe19 */
.L_x_26156:
[----:B------:R-:W-:Y:S05]  /*5360*/  BSYNC.RECONVERGENT B0 ;  /* 0x0000000000007941 */ /* 0x000fea0003800200 */
.L_x_26155:
[----:B------:R-:W0:Y:S01]  /*5370*/  F2I.FTZ.TRUNC.NTZ R25, R25 ;  /* 0x0000001900197305 */ /* 0x000e22000021f100 */
[----:B------:R-:W-:Y:S05]  /*5380*/  BRA `(.L_x_26136) ;  /* 0x0000000000987947 */ /* 0x000fea0003800000 */
.L_x_26148:
        /* <DEDUP_REMOVED lines=14> */
.L_x_26162:
[----:B------:R-:W-:Y:S05]  /*5470*/  BSYNC.RECONVERGENT B0 ;  /* 0x0000000000007941 */ /* 0x000fea0003800200 */
.L_x_26161:
[----:B------:R-:W0:Y:S01]  /*5480*/  F2I.FTZ.TRUNC.NTZ R25, R25 ;  /* 0x0000001900197305 */ /* 0x000e22000021f100 */
[----:B------:R-:W-:Y:S05]  /*5490*/  BRA `(.L_x_26136) ;  /* 0x0000000000547947 */ /* 0x000fea0003800000 */
.L_x_26135:
        /* <DEDUP_REMOVED lines=16> */
.L_x_26163:
[----:B------:R-:W-:Y:S01]  /*55a0*/  IMAD.MOV.U32 R25, RZ, RZ, RZ ;  /* 0x000000ffff197224 */ /* 0x000fe200078e00ff */
[----:B------:R-:W-:Y:S06]  /*55b0*/  BRA `(.L_x_26136) ;  /* 0x00000000000c7947 */ /* 0x000fec0003800000 */
.L_x_26160:
[----:B------:R0:W5:Y:S01]  /*55c0*/  LDG.E R25, desc[UR36][R4.64] ;  /* 0x0000002404197981 */ /* 0x000162000c1e1900 */
[----:B------:R-:W-:Y:S05]  /*55d0*/  BRA `(.L_x_26136) ;  /* 0x0000000000047947 */ /* 0x000fea0003800000 */
.L_x_26159:
[----:B------:R0:W5:Y:S02]  /*55e0*/  LDG.E R25, desc[UR36][R4.64] ;  /* 0x0000002404197981 */ /* 0x000164000c1e1900 */
.L_x_26136:
[----:B------:R-:W-:-:S07]  /*55f0*/  VIADD R29, R29, 0x80 ;  /* 0x000000801d1d7836 */ /* 0x000fce0000000000 */
.L_x_26097:
[----:B------:R-:W-:Y:S05]  /*5600*/  BSYNC.RECONVERGENT B6 ;  /* 0x0000000000067941 */ /* 0x000fea0003800200 */
.L_x_26096:
        /* <DEDUP_REMOVED lines=23> */
.L_x_26169:
[----:B------:R0:W5:Y:S01]  /*5780*/  LDG.E.U8 R19, desc[UR36][R4.64] ;  /* 0x0000002404137981 */ /* 0x000162000c1e1100 */
[----:B------:R-:W-:Y:S05]  /*5790*/  BRA `(.L_x_26171) ;  /* 0x0000000c00307947 */ /* 0x000fea0003800000 */
.L_x_26168:
        /* <DEDUP_REMOVED lines=8> */
.L_x_26173:
[----:B------:R3:W5:Y:S01]  /*5820*/  LDG.E R19, desc[UR36][R4.64] ;  /* 0x0000002404137981 */ /* 0x000762000c1e1900 */
[----:B------:R-:W-:Y:S05]  /*5830*/  BRA `(.L_x_26171) ;  /* 0x0000000c00087947 */ /* 0x000fea0003800000 */
.L_x_26172:
[----:B------:R2:W5:Y:S01]  /*5840*/  LDG.E.S16 R19, desc[UR36][R4.64] ;  /* 0x0000002404137981 */ /* 0x000562000c1e1700 */
[----:B------:R-:W-:Y:S05]  /*5850*/  BRA `(.L_x_26171) ;  /* 0x0000000c00007947 */ /* 0x000fea0003800000 */
.L_x_26167:
        /* <DEDUP_REMOVED lines=9> */
.L_x_26175:
[----:B------:R-:W2:Y:S02]  /*58f0*/  LDG.E.U16 R4, desc[UR36][R4.64] ;  /* 0x0000002404047981 */ /* 0x000ea4000c1e1500 */
[----:B--2---:R-:W-:-:S06]  /*5900*/  HADD2.F32 R19, -RZ, R4.H0_H0 ;  /* 0x20000004ff137230 */ /* 0x004fcc0000004100 */
[----:B------:R-:W0:Y:S01]  /*5910*/  F2I.FTZ.TRUNC.NTZ R19, R19 ;  /* 0x0000001300137305 */ /* 0x000e22000021f100 */
[----:B------:R-:W-:Y:S05]  /*5920*/  BRA `(.L_x_26171) ;  /* 0x0000000800cc7947 */ /* 0x000fea0003800000 */
.L_x_26174:
        /* <DEDUP_REMOVED lines=9> */
.L_x_26177:
[----:B------:R-:W2:Y:S02]  /*59c0*/  LDG.E.U16 R4, desc[UR36][R4.64] ;  /* 0x0000002404047981 */ /* 0x000ea4000c1e1500 */
[----:B--2---:R-:W-:-:S06]  /*59d0*/  HADD2.F32 R19, -RZ, R4.H0_H0 ;  /* 0x20000004ff137230 */ /* 0x004fcc0000004100 */
[----:B------:R-:W0:Y:S01]  /*59e0*/  F2I.FTZ.TRUNC.NTZ R19, R19 ;  /* 0x0000001300137305 */ /* 0x000e22000021f100 */
[----:B------:R-:W-:Y:S05]  /*59f0*/  BRA `(.L_x_26171) ;  /* 0x0000000800987947 */ /* 0x000fea0003800000 */
.L_x_26176:
[----:B------:R-:W2:Y:S02]  /*5a00*/  LDG.E.64 R4, desc[UR36][R4.64] ;  /* 0x0000002404047981 */ /* 0x000ea4000c1e1b00 */
[----:B--2---:R0:W1:Y:S02]  /*5a10*/  F2I.F64.TRUNC R19, R4 ;  /* 0x0000000400137311 */ /* 0x004064000030d100 */
[----:B01----:R-:W-:Y:S05]  /*5a20*/  BRA `(.L_x_26171) ;  /* 0x00000008008c7947 */ /* 0x003fea0003800000 */
.L_x_26166:
        /* <DEDUP_REMOVED lines=12> */
.L_x_26180:
[----:B------:R-:W2:Y:S02]  /*5af0*/  LDG.E.64 R4, desc[UR36][R4.64] ;  /* 0x0000002404047981 */ /* 0x000ea4000c1e1b00 */
[----:B--2---:R0:W1:Y:S02]  /*5b00*/  F2I.F64.TRUNC R19, R4 ;  /* 0x0000000400137311 */ /* 0x004064000030d100 */
[----:B01----:R-:W-:Y:S05]  /*5b10*/  BRA `(.L_x_26171) ;  /* 0x0000000800507947 */ /* 0x003fea0003800000 */
.L_x_26179:
        /* <DEDUP_REMOVED lines=26> */
.L_x_26182:
        /* <DEDUP_REMOVED lines=14> */
.L_x_26181:
[----:B------:R-:W2:Y:S02]  /*5da0*/  LDG.E.U16 R19, desc[UR36][R4.64] ;  /* 0x0000002404137981 */ /* 0x000ea4000c1e1500 */
[----:B--2---:R-:W-:-:S06]  /*5db0*/  IMAD.U32 R19, R19, 0x10000, RZ ;  /* 0x0001000013137824 */ /* 0x004fcc00078e00ff */
[----:B------:R-:W0:Y:S01]  /*5dc0*/  F2I.FTZ.TRUNC.NTZ R19, R19 ;  /* 0x0000001300137305 */ /* 0x000e22000021f100 */
[----:B------:R-:W-:Y:S05]  /*5dd0*/  BRA `(.L_x_26171) ;  /* 0x0000000400a07947 */ /* 0x000fea0003800000 */
.L_x_26178:
        /* <DEDUP_REMOVED lines=10> */
.L_x_26185:
        /* <DEDUP_REMOVED lines=21> */
.L_x_26189:
[----:B------:R-:W-:Y:S05]  /*5fd0*/  BSYNC.RECONVERGENT B1 ;  /* 0x0000000000017941 */ /* 0x000fea0003800200 */
.L_x_26188:
[----:B------:R-:W-:Y:S01]  /*5fe0*/  IMAD.SHL.U32 R0, R0, 0x100000, RZ ;  /* 0x0010000000007824 */ /* 0x000fe200078e00ff */
[----:B------:R-:W-:-:S04]  /*5ff0*/  LEA R3, R3, 0x3b800000, 0x17 ;  /* 0x3b80000003037811 */ /* 0x000fc800078eb8ff */
[----:B------:R-:W-:-:S07]  /*6000*/  LOP3.LUT R19, R3, R0, R19, 0xfe, !PT ;  /* 0x0000000003137212 */ /* 0x000fce00078efe13 */
.L_x_26187:
[----:B------:R-:W-:Y:S05]  /*6010*/  BSYNC.RECONVERGENT B0 ;  /* 0x0000000000007941 */ /* 0x000fea0003800200 */
.L_x_26186:
[----:B------:R-:W0:Y:S01]  /*6020*/  F2I.FTZ.TRUNC.NTZ R19, R19 ;  /* 0x0000001300137305 */ /* 0x000e22000021f100 */
[----:B------:R-:W-:Y:S05]  /*6030*/  BRA `(.L_x_26171) ;  /* 0x0000000400087947 */ /* 0x000fea0003800000 */
.L_x_26184:
        /* <DEDUP_REMOVED lines=21> */
.L_x_26193:
[----:B------:R-:W-:Y:S05]  /*6190*/  BSYNC.RECONVERGENT B1 ;  /* 0x0000000000017941 */ /* 0x000fea0003800200 */
.L_x_26192:
[----:B------:R-:W-:Y:S01]  /*61a0*/  IMAD.SHL.U32 R0, R0, 0x200000, RZ ;  /* 0x0020000000007824 */ /* 0x000fe200078e00ff */
[----:B------:R-:W-:-:S04]  /*61b0*/  LEA R3, R3, 0x37800000, 0x17 ;  /* 0x3780000003037811 */ /* 0x000fc800078eb8ff */
[----:B------:R-:W-:-:S07]  /*61c0*/  LOP3.LUT R19, R3, R0, R19, 0xfe, !PT ;  /* 0x0000000003137212 */ /* 0x000fce00078efe13 */
.L_x_26191:
[----:B------:R-:W-:Y:S05]  /*61d0*/  BSYNC.RECONVERGENT B0 ;  /* 0x0000000000007941 */ /* 0x000fea0003800200 */
.L_x_26190:
[----:B------:R-:W0:Y:S01]  /*61e0*/  F2I.FTZ.TRUNC.NTZ R19, R19 ;  /* 0x0000001300137305 */ /* 0x000e22000021f100 */
[----:B------:R-:W-:Y:S05]  /*61f0*/  BRA `(.L_x_26171) ;  /* 0x0000000000987947 */ /* 0x000fea0003800000 */
.L_x_26183:
        /* <DEDUP_REMOVED lines=14> */
.L_x_26197:
[----:B------:R-:W-:Y:S05]  /*62e0*/  BSYNC.RECONVERGENT B0 ;  /* 0x0000000000007941 */ /* 0x000fea0003800200 */
.L_x_26196:
[----:B------:R-:W0:Y:S01]  /*62f0*/  F2I.FTZ.TRUNC.NTZ R19, R19 ;  /* 0x0000001300137305 */ /* 0x000e22000021f100 */
[----:B------:R-:W-:Y:S05]  /*6300*/  BRA `(.L_x_26171) ;  /* 0x0000000000547947 */ /* 0x000fea0003800000 */
.L_x_26170:
        /* <DEDUP_REMOVED lines=16> */
.L_x_26198:
[----:B------:R-:W-:Y:S01]  /*6410*/  IMAD.MOV.U32 R19, RZ, RZ, RZ ;  /* 0x000000ffff137224 */ /* 0x000fe200078e00ff */
[----:B------:R-:W-:Y:S06]  /*6420*/  BRA `(.L_x_26171) ;  /* 0x00000000000c7947 */ /* 0x000fec0003800000 */
.L_x_26195:
[----:B------:R0:W5:Y:S01]  /*6430*/  LDG.E R19, desc[UR36][R4.64] ;  /* 0x0000002404137981 */ /* 0x000162000c1e1900 */
[----:B------:R-:W-:Y:S05]  /*6440*/  BRA `(.L_x_26171) ;  /* 0x0000000000047947 */ /* 0x000fea0003800000 */
.L_x_26194:
[----:B------:R0:W5:Y:S02]  /*6450*/  LDG.E R19, desc[UR36][R4.64] ;  /* 0x0000002404137981 */ /* 0x000164000c1e1900 */
.L_x_26171:
        /* <DEDUP_REMOVED lines=19> */
.L_x_26202:
[----:B------:R0:W5:Y:S01]  /*6590*/  LDG.E.U8 R18, desc[UR36][R4.64] ;  /* 0x0000002404127981 */ /* 0x000162000c1e1100 */
[----:B------:R-:W-:Y:S05]  /*65a0*/  BRA `(.L_x_26165) ;  /* 0x0000000c002c7947 */ /* 0x000fea0003800000 */
.L_x_26201:
        /* <DEDUP_REMOVED lines=8> */
.L_x_26205:
[----:B------:R0:W5:Y:S01]  /*6630*/  LDG.E R18, desc[UR36][R4.64] ;  /* 0x0000002404127981 */ /* 0x000162000c1e1900 */
[----:B------:R-:W-:Y:S05]  /*6640*/  BRA `(.L_x_26165) ;  /* 0x0000000c00047947 */ /* 0x000fea0003800000 */
.L_x_26204:
[----:B------:R0:W5:Y:S01]  /*6650*/  LDG.E.S16 R18, desc[UR36][R4.64] ;  /* 0x0000002404127981 */ /* 0x000162000c1e1700 */
[----:B------:R-:W-:Y:S05]  /*6660*/  BRA `(.L_x_26165) ;  /* 0x0000000800fc7947 */ /* 0x000fea0003800000 */
.L_x_26200:
        /* <DEDUP_REMOVED lines=9> */
.L_x_26207:
[----:B------:R-:W2:Y:S02]  /*6700*/  LDG.E.U16 R4, desc[UR36][R4.64] ;  /* 0x0000002404047981 */ /* 0x000ea4000c1e1500 */
[----:B--2---:R-:W-:-:S06]  /*6710*/  HADD2.F32 R18, -RZ, R4.H0_H0 ;  /* 0x20000004ff127230 */ /* 0x004fcc0000004100 */
[----:B------:R-:W0:Y:S01]  /*6720*/  F2I.FTZ.TRUNC.NTZ R18, R18 ;  /* 0x0000001200127305 */ /* 0x000e22000021f100 */
[----:B------:R-:W-:Y:S05]  /*6730*/  BRA `(.L_x_26165) ;  /* 0x0000000800c87947 */ /* 0x000fea0003800000 */
.L_x_26206:
        /* <DEDUP_REMOVED lines=9> */
.L_x_26209:
[----:B------:R-:W2:Y:S02]  /*67d0*/  LDG.E.U16 R4, desc[UR36][R4.64] ;  /* 0x0000002404047981 */ /* 0x000ea4000c1e1500 */
[----:B--2---:R-:W-:-:S06]  /*67e0*/  HADD2.F32 R18, -RZ, R4.H0_H0 ;  /* 0x20000004ff127230 */ /* 0x004fcc0000004100 */
[----:B------:R-:W0:Y:S01]  /*67f0*/  F2I.FTZ.TRUNC.NTZ R18, R18 ;  /* 0x0000001200127305 */ /* 0x000e22000021f100 */
[----:B------:R-:W-:Y:S05]  /*6800*/  BRA `(.L_x_26165) ;  /* 0x0000000800947947 */ /* 0x000fea0003800000 */
.L_x_26208:
[----:B------:R-:W2:Y:S02]  /*6810*/  LDG.E.64 R4, desc[UR36][R4.64] ;  /* 0x0000002404047981 */ /* 0x000ea4000c1e1b00 */
[----:B--2---:R0:W1:Y:S02]  /*6820*/  F2I.F64.TRUNC R18, R4 ;  /* 0x0000000400127311 */ /* 0x004064000030d100 */
[----:B01----:R-:W-:Y:S05]  /*6830*/  BRA `(.L_x_26165) ;  /* 0x0000000800887947 */ /* 0x003fea0003800000 */
.L_x_26199:
        /* <DEDUP_REMOVED lines=12> */
.L_x_26212:
[----:B------:R-:W2:Y:S02]  /*6900*/  LDG.E.64 R4, desc[UR36][R4.64] ;  /* 0x0000002404047981 */ /* 0x000ea4000c1e1b00 */
[----:B--2---:R0:W1:Y:S02]  /*6910*/  F2I.F64.TRUNC R18, R4 ;  /* 0x0000000400127311 */ /* 0x004064000030d100 */
[----:B01----:R-:W-:Y:S05]  /*6920*/  BRA `(.L_x_26165) ;  /* 0x00000008004c7947 */ /* 0x003fea0003800000 */
.L_x_26211:
        /* <DEDUP_REMOVED lines=26> */
.L_x_26214:
        /* <DEDUP_REMOVED lines=14> */
.L_x_26213:
[----:B------:R-:W2:Y:S02]  /*6bb0*/  LDG.E.U16 R18, desc[UR36][R4.64] ;  /* 0x0000002404127981 */ /* 0x000ea4000c1e1500 */
[----:B--2---:R-:W-:-:S06]  /*6bc0*/  IMAD.U32 R18, R18, 0x10000, RZ ;  /* 0x0001000012127824 */ /* 0x004fcc00078e00ff */
[----:B------:R-:W0:Y:S01]  /*6bd0*/  F2I.FTZ.TRUNC.NTZ R18, R18 ;  /* 0x0000001200127305 */ /* 0x000e22000021f100 */
[----:B------:R-:W-:Y:S05]  /*6be0*/  BRA `(.L_x_26165) ;  /* 0x00000004009c7947 */ /* 0x000fea0003800000 */
.L_x_26210:
        /* <DEDUP_REMOVED lines=10> */
.L_x_26217:
        /* <DEDUP_REMOVED lines=21> */
.L_x_26221:
[----:B------:R-:W-:Y:S05]  /*6de0*/  BSYNC.RECONVERGENT B1 ;  /* 0x0000000000017941 */ /* 0x000fea0003800200 */
.L_x_26220:
[----:B------:R-:W-:Y:S01]  /*6df0*/  IMAD.SHL.U32 R0, R0, 0x100000, RZ ;  /* 0x0010000000007824 */ /* 0x000fe200078e00ff */
[----:B------:R-:W-:-:S04]  /*6e00*/  LEA R3, R3, 0x3b800000, 0x17 ;  /* 0x3b80000003037811 */ /* 0x000fc800078eb8ff */
[----:B------:R-:W-:-:S07]  /*6e10*/  LOP3.LUT R18, R3, R0, R7, 0xfe, !PT ;  /* 0x0000000003127212 */ /* 0x000fce00078efe07 */
.L_x_26219:
[----:B------:R-:W-:Y:S05]  /*6e20*/  BSYNC.RECONVERGENT B0 ;  /* 0x0000000000007941 */ /* 0x000fea0003800200 */
.L_x_26218:
[----:B------:R-:W0:Y:S01]  /*6e30*/  F2I.FTZ.TRUNC.NTZ R18, R18 ;  /* 0x0000001200127305 */ /* 0x000e22000021f100 */
[----:B------:R-:W-:Y:S05]  /*6e40*/  BRA `(.L_x_26165) ;  /* 0x0000000400047947 */ /* 0x000fea0003800000 */
.L_x_26216:
        /* <DEDUP_REMOVED lines=21> */
.L_x_26225:
[----:B------:R-:W-:Y:S05]  /*6fa0*/  BSYNC.RECONVERGENT B1 ;  /* 0x0000000000017941 */ /* 0x000fea0003800200 */
.L_x_26224:
[----:B------:R-:W-:Y:S01]  /*6fb0*/  IMAD.SHL.U32 R0, R0, 0x200000, RZ ;  /* 0x0020000000007824 */ /* 0x000fe200078e00ff */
[----:B------:R-:W-:-:S04]  /*6fc0*/  LEA R3, R3, 0x37800000, 0x17 ;  /* 0x3780000003037811 */ /* 0x000fc800078eb8ff */
[----:B------:R-:W-:-:S07]  /*6fd0*/  LOP3.LUT R18, R3, R0, R7, 0xfe, !PT ;  /* 0x0000000003127212 */ /* 0x000fce00078efe07 */
.L_x_26223:
[----:B------:R-:W-:Y:S05]  /*6fe0*/  BSYNC.RECONVERGENT B0 ;  /* 0x0000000000007941 */ /* 0x000fea0003800200 */
.L_x_26222:
[----:B------:R-:W0:Y:S01]  /*6ff0*/  F2I.FTZ.TRUNC.NTZ R18, R18 ;  /* 0x0000001200127305 */ /* 0x000e22000021f100 */
[----:B------:R-:W-:Y:S05]  /*7000*/  BRA `(.L_x_26165) ;  /* 0x0000000000947947 */ /* 0x000fea0003800000 */
.L_x_26215:
        /* <DEDUP_REMOVED lines=14> */
.L_x_26229:
[----:B------:R-:W-:Y:S05]  /*70f0*/  BSYNC.RECONVERGENT B0 ;  /* 0x0000000000007941 */ /* 0x000fea0003800200 */
.L_x_26228:
[----:B------:R-:W0:Y:S01]  /*7100*/  F2I.FTZ.TRUNC.NTZ R18, R18 ;  /* 0x0000001200127305 */ /* 0x000e22000021f100 */
[----:B------:R-:W-:Y:S05]  /*7110*/  BRA `(.L_x_26165) ;  /* 0x0000000000507947 */ /* 0x000fea0003800000 */
.L_x_26203:
        /* <DEDUP_REMOVED lines=16> */
.L_x_26230:
[----:B------:R-:W-:Y:S05]  /*7220*/  BRA `(.L_x_26165) ;  /* 0x00000000000c7947 */ /* 0x000fea0003800000 */
.L_x_26227:
[----:B------:R0:W5:Y:S01]  /*7230*/  LDG.E R18, desc[UR36][R4.64] ;  /* 0x0000002404127981 */ /* 0x000162000c1e1900 */
[----:B------:R-:W-:Y:S05]  /*7240*/  BRA `(.L_x_26165) ;  /* 0x0000000000047947 */ /* 0x000fea0003800000 */
.L_x_26226:
[----:B------:R0:W5:Y:S02]  /*7250*/  LDG.E R18, desc[UR36][R4.64] ;  /* 0x0000002404127981 */ /* 0x000164000c1e1900 */
.L_x_26165:
[----:B------:R-:W-:Y:S05]  /*7260*/  BSYNC.RECONVERGENT B6 ;  /* 0x0000000000067941 */ /* 0x000fea0003800200 */
.L_x_26164:
[----:B------:R-:W-:Y:S01]  /*7270*/  ISETP.GE.AND P0, PT, R17, R16, PT ;  /* 0x000000101100720c */ /* 0x000fe20003f06270 */
[----:B------:R-:W-:-:S12]  /*7280*/  BSSY.RECONVERGENT B0, `(.L_x_26231) ;  /* 0x000003c000007945 */ /* 0x000fd80003800200 */
[----:B------:R-:W-:Y:S05]  /*7290*/  @P0 BRA `(.L_x_26232) ;  /* 0x0000000000e80947 */ /* 0x000fea0003800000 */
[----:B01---5:R-:W-:-:S04]  /*72a0*/  LOP3.LUT R0, R23, R28, RZ, 0x3c, !PT ;  /* 0x0000001c17007212 */ /* 0x023fc800078e3cff */
[----:B------:R-:W-:-:S13]  /*72b0*/  ISETP.GT.AND P1, PT, R0, -0x1, PT ;  /* 0xffffffff0000780c */ /* 0x000fda0003f24270 */
[----:B------:R-:W-:Y:S05]  /*72c0*/  @P1 BRA `(.L_x_26233) ;  /* 0x00000000007c1947 */ /* 0x000fea0003800000 */
[-C--:B------:R-:W-:Y:S02]  /*72d0*/  IABS R3, R23.reuse ;  /* 0x0000001700037213 */ /* 0x080fe40000000000 */
[----:B------:R-:W-:Y:S02]  /*72e0*/  IABS R8, R28 ;  /* 0x0000001c00087213 */ /* 0x000fe40000000000 */
[----:B------:R-:W0:Y:S01]  /*72f0*/  I2F.RP R0, R3 ;  /* 0x0000000300007306 */ /* 0x000e220000209400 */
[----:B------:R-:W-:-:S07]  /*7300*/  IABS R9, R23 ;  /* 0x0000001700097213 */ /* 0x000fce0000000000 */
[----:B0-----:R-:W2:Y:S02]  /*7310*/  MUFU.RCP R0, R0 ;  /* 0x0000000000007308 */ /* 0x001ea40000001000 */
[----:B--234-:R-:W-:Y:S02]  /*7320*/  VIADD R4, R0, 0xffffffe ;  /* 0x0ffffffe00047836 */ /* 0x01cfe40000000000 */
        /* <DEDUP_REMOVED lines=25> */
.L_x_26233:
[-C--:B------:R-:W-:Y:S02]  /*74c0*/  IABS R0, R23.reuse ;  /* 0x0000001700007213 */ /* 0x080fe40000000000 */
[----:B------:R-:W-:Y:S02]  /*74d0*/  IABS R6, R28 ;  /* 0x0000001c00067213 */ /* 0x000fe40000000000 */
[----:B------:R-:W0:Y:S01]  /*74e0*/  I2F.RP R3, R0 ;  /* 0x0000000000037306 */ /* 0x000e220000209400 */
[-C--:B------:R-:W-:Y:S02]  /*74f0*/  IABS R8, R23.reuse ;  /* 0x0000001700087213 */ /* 0x080fe40000000000 */
[----:B------:R-:W-:-:S04]  /*7500*/  LOP3.LUT R28, R28, R23, RZ, 0x3c, !PT ;  /* 0x000000171c1c7212 */ /* 0x000fc800078e3cff */
[----:B------:R-:W-:Y:S01]  /*7510*/  ISETP.GE.AND P1, PT, R28, RZ, PT ;  /* 0x000000ff1c00720c */ /* 0x000fe20003f26270 */
[----:B0-----:R-:W2:Y:S02]  /*7520*/  MUFU.RCP R3, R3 ;  /* 0x0000000300037308 */ /* 0x001ea40000001000 */
[----:B--234-:R-:W-:Y:S02]  /*7530*/  VIADD R4, R3, 0xffffffe ;  /* 0x0ffffffe03047836 */ /* 0x01cfe40000000000 */
        /* <DEDUP_REMOVED lines=16> */
.L_x_26232:
[----:B------:R-:W-:Y:S05]  /*7640*/  BSYNC.RECONVERGENT B0 ;  /* 0x0000000000007941 */ /* 0x000fea0003800200 */
.L_x_26231:
[----:B01---5:R-:W-:Y:S01]  /*7650*/  VIADD R23, R17, 0x80 ;  /* 0x0000008011177836 */ /* 0x023fe20000000000 */
[----:B------:R-:W-:Y:S04]  /*7660*/  BSSY.RECONVERGENT B0, `(.L_x_26234) ;  /* 0x000003f000007945 */ /* 0x000fe80003800200 */
[----:B------:R-:W-:-:S13]  /*7670*/  ISETP.GE.AND P1, PT, R23, R16, PT ;  /* 0x000000101700720c */ /* 0x000fda0003f26270 */
[----:B------:R-:W-:Y:S05]  /*7680*/  @P1 BRA `(.L_x_26235) ;  /* 0x0000000000f01947 */ /* 0x000fea0003800000 */
[----:B--234-:R-:W-:-:S04]  /*7690*/  LOP3.LUT R0, R24, R27, RZ, 0x3c, !PT ;  /* 0x0000001b18007212 */ /* 0x01cfc800078e3cff */
        /* <DEDUP_REMOVED lines=33> */
.L_x_26236:
        /* <DEDUP_REMOVED lines=26> */
.L_x_26235:
[----:B------:R-:W-:Y:S05]  /*7a50*/  BSYNC.RECONVERGENT B0 ;  /* 0x0000000000007941 */ /* 0x000fea0003800200 */
.L_x_26234:
[----:B------:R-:W-:Y:S01]  /*7a60*/  VIADD R3, R17, 0x100 ;  /* 0x0000010011037836 */ /* 0x000fe20000000000 */
        /* <DEDUP_REMOVED lines=37> */
.L_x_26239:
        /* <DEDUP_REMOVED lines=25> */
.L_x_26238:
[----:B------:R-:W-:Y:S05]  /*7e50*/  BSYNC.RECONVERGENT B0 ;  /* 0x0000000000007941 */ /* 0x000fea0003800200 */
.L_x_26237:
[----:B------:R-:W-:Y:S01]  /*7e60*/  VIADD R3, R17, 0x180 ;  /* 0x0000018011037836 */ /* 0x000fe20000000000 */
[----:B------:R-:W-:Y:S04]  /*7e70*/  BSSY.RECONVERGENT B0, `(.L_x_26240) ;  /* 0x000003f000007945 */ /* 0x000fe80003800200 */
[----:B------:R-:W-:-:S13]  /*7e80*/  ISETP.GE.AND P1, PT, R3, R16, PT ;  /* 0x000000100300720c */ /* 0x000fda0003f26270 */
[----:B------:R-:W-:Y:S05]  /*7e90*/  @P1 BRA `(.L_x_26241) ;  /* 0x0000000000f01947 */ /* 0x000fea0003800000 */
[----:B------:R-:W-:-:S04]  /*7ea0*/  LOP3.LUT R0, R18, R19, RZ, 0x3c, !PT ;  /* 0x0000001312007212 */ /* 0x000fc800078e3cff */
        /* <DEDUP_REMOVED lines=12> */
[----:B--234-:R-:W-:Y:S02]  /*7f70*/  IMAD R5, R8, R3, RZ ;  /* 0x0000000308057224 */ /* 0x01cfe400078e02ff */
        /* <DEDUP_REMOVED lines=20> */
.L_x_26242:
        /* <DEDUP_REMOVED lines=9> */
[----:B------:R0:W2:Y:S02]  /*8150*/  F2I.FTZ.U32.TRUNC.NTZ R7, R6 ;  /* 0x0000000600077305 */ /* 0x0000a4000021f000 */
[----:B0-----:R-:W-:Y:S02]  /*8160*/  IMAD.MOV.U32 R6, RZ, RZ, RZ ;  /* 0x000000ffff067224 */ /* 0x001fe400078e00ff */
[----:B--234-:R-:W-:-:S04]  /*8170*/  IMAD.MOV R5, RZ, RZ, -R7 ;  /* 0x000000ffff057224 */ /* 0x01cfc800078e0a07 */
        /* <DEDUP_REMOVED lines=14> */
.L_x_26241:
[----:B------:R-:W-:Y:S05]  /*8260*/  BSYNC.RECONVERGENT B0 ;  /* 0x0000000000007941 */ /* 0x000fea0003800200 */
.L_x_26240:
[----:B------:R-:W0:Y:S01]  /*8270*/  LDC.U8 R19, c[0x0][0x3b0] ;  /* 0x0000ec00ff137b82 */ /* 0x000e220000000000 */
[----:B------:R-:W-:Y:S04]  /*8280*/  BSSY.RECONVERGENT B6, `(.L_x_26243) ;  /* 0x00000fd000067945 */ /* 0x000fe80003800200 */
[----:B------:R-:W-:Y:S05]  /*8290*/  @P0 BRA `(.L_x_26244) ;  /* 0x0000000c00ec0947 */ /* 0x000fea0003800000 */
[----:B------:R-:W1:Y:S01]  /*82a0*/  LDCU UR4, c[0x0][0x3b4] ;  /* 0x00007680ff0477ac */ /* 0x000e620008000800 */
[----:B------:R-:W5:Y:S01]  /*82b0*/  LDC.64 R8, c[0x0][0x388] ;  /* 0x0000e200ff087b82 */ /* 0x000f620000000a00 */
[----:B------:R-:W-:Y:S01]  /*82c0*/  IMAD R0, R2, 0x200, R17 ;  /* 0x0000020002007824 */ /* 0x000fe200078e0211 */
[----:B0-234-:R-:W-:-:S03]  /*82d0*/  PRMT R5, R19, 0x9910, RZ ;  /* 0x0000991013057816 */ /* 0x01dfc600000000ff */
[----:B-1----:R-:W-:Y:S02]  /*82e0*/  IMAD R3, R0, UR4, RZ ;  /* 0x0000000400037c24 */ /* 0x002fe4000f8e02ff */
        /* <DEDUP_REMOVED lines=16> */
.L_x_26248:
[----:B------:R0:W-:Y:S01]  /*83f0*/  STG.E.U8 desc[UR36][R8.64], R4 ;  /* 0x0000000408007986 */ /* 0x0001e2000c101124 */
[----:B------:R-:W-:Y:S01]  /*8400*/  IMAD.MOV.U32 R17, RZ, RZ, R23 ;  /* 0x000000ffff117224 */ /* 0x000fe200078e0017 */
[----:B------:R-:W-:Y:S06]  /*8410*/  BRA `(.L_x_26244) ;  /* 0x0000000c008c7947 */ /* 0x000fec0003800000 */
.L_x_26247:
[----:B------:R-:W-:-:S13]  /*8420*/  ISETP.NE.AND P0, PT, R0, 0x2, PT ;  /* 0x000000020000780c */ /* 0x000fda0003f05270 */
[----:B------:R-:W-:Y:S05]  /*8430*/  @!P0 BRA `(.L_x_26250) ;  /* 0x00000000002c8947 */ /* 0x000fea0003800000 */
[----:B------:R-:W-:-:S13]  /*8440*/  ISETP.NE.AND P0, PT, R0, 0x3, PT ;  /* 0x000000030000780c */ /* 0x000fda0003f05270 */
[----:B------:R-:W-:Y:S05]  /*8450*/  @!P0 BRA `(.L_x_26251) ;  /* 0x0000000000188947 */ /* 0x000fea0003800000 */
[----:B------:R-:W-:-:S13]  /*8460*/  ISETP.NE.AND P0, PT, R0, 0x4, PT ;  /* 0x000000040000780c */ /* 0x000fda0003f05270 */
[----:B------:R-:W-:Y:S05]  /*8470*/  @P0 BRA `(.L_x_26249) ;  /* 0x0000000800d00947 */ /* 0x000fea0003800000 */
[----:B------:R-:W-:Y:S01]  /*8480*/  SHF.R.S32.HI R5, RZ, 0x1f, R4 ;  /* 0x0000001fff057819 */ /* 0x000fe20000011404 */
[----:B------:R-:W-:-:S04]  /*8490*/  IMAD.MOV.U32 R17, RZ, RZ, R23 ;  /* 0x000000ffff117224 */ /* 0x000fc800078e0017 */
[----:B------:R0:W-:Y:S01]  /*84a0*/  STG.E.64 desc[UR36][R8.64], R4 ;  /* 0x0000000408007986 */ /* 0x0001e2000c101b24 */
[----:B------:R-:W-:Y:S05]  /*84b0*/  BRA `(.L_x_26244) ;  /* 0x0000000c00647947 */ /* 0x000fea0003800000 */
.L_x_26251:
[----:B------:R0:W-:Y:S01]  /*84c0*/  STG.E desc[UR36][R8.64], R4 ;  /* 0x0000000408007986 */ /* 0x0001e2000c101924 */
[----:B------:R-:W-:Y:S01]  /*84d0*/  IMAD.MOV.U32 R17, RZ, RZ, R23 ;  /* 0x000000ffff117224 */ /* 0x000fe200078e0017 */
[----:B------:R-:W-:Y:S06]  /*84e0*/  BRA `(.L_x_26244) ;  /* 0x0000000c00587947 */ /* 0x000fec0003800000 */
.L_x_26250:
[----:B------:R0:W-:Y:S01]  /*84f0*/  STG.E.U16 desc[UR36][R8.64], R4 ;  /* 0x0000000408007986 */ /* 0x0001e2000c101524 */
[----:B------:R-:W-:Y:S01]  /*8500*/  IMAD.MOV.U32 R17, RZ, RZ, R23 ;  /* 0x000000ffff117224 */ /* 0x000fe200078e0017 */
[----:B------:R-:W-:Y:S06]  /*8510*/  BRA `(.L_x_26244) ;  /* 0x0000000c004c7947 */ /* 0x000fec0003800000 */
.L_x_26246:
[----:B------:R-:W-:-:S13]  /*8520*/  ISETP.GT.AND P0, PT, R0, 0x6, PT ;  /* 0x000000060000780c */ /* 0x000fda0003f04270 */
[----:B------:R-:W-:Y:S05]  /*8530*/  @P0 BRA `(.L_x_26252) ;  /* 0x0000000000340947 */ /* 0x000fea0003800000 */
[----:B------:R-:W-:-:S13]  /*8540*/  ISETP.NE.AND P0, PT, R0, 0x5, PT ;  /* 0x000000050000780c */ /* 0x000fda0003f05270 */
[----:B------:R-:W-:Y:S05]  /*8550*/  @!P0 BRA `(.L_x_26253) ;  /* 0x0000000000188947 */ /* 0x000fea0003800000 */
[----:B------:R-:W-:-:S13]  /*8560*/  ISETP.NE.AND P0, PT, R0, 0x6, PT ;  /* 0x000000060000780c */ /* 0x000fda0003f05270 */
[----:B------:R-:W-:Y:S05]  /*8570*/  @P0 BRA `(.L_x_26249) ;  /* 0x0000000800900947 */ /* 0x000fea0003800000 */
[----:B------:R-:W-:Y:S01]  /*8580*/  I2FP.F32.S32 R3, R4 ;  /* 0x0000000400037245 */ /* 0x000fe20000201400 */
[----:B------:R-:W-:-:S04]  /*8590*/  IMAD.MOV.U32 R17, RZ, RZ, R23 ;  /* 0x000000ffff117224 */ /* 0x000fc800078e0017 */
[----:B------:R0:W-:Y:S01]  /*85a0*/  STG.E desc[UR36][R8.64], R3 ;  /* 0x0000000308007986 */ /* 0x0001e2000c101924 */
[----:B------:R-:W-:Y:S05]  /*85b0*/  BRA `(.L_x_26244) ;  /* 0x0000000c00247947 */ /* 0x000fea0003800000 */
.L_x_26253:
[----:B------:R-:W-:Y:S01]  /*85c0*/  I2FP.F32.S32 R0, R4 ;  /* 0x0000000400007245 */ /* 0x000fe20000201400 */
[----:B------:R-:W-:-:S03]  /*85d0*/  IMAD.MOV.U32 R17, RZ, RZ, R23 ;  /* 0x000000ffff117224 */ /* 0x000fc600078e0017 */
[----:B------:R-:W-:-:S05]  /*85e0*/  F2FP.F16.F32.PACK_AB R0, RZ, R0 ;  /* 0x00000000ff00723e */ /* 0x000fca00000000ff */
[----:B------:R0:W-:Y:S01]  /*85f0*/  STG.E.U16 desc[UR36][R8.64], R0 ;  /* 0x0000000008007986 */ /* 0x0001e2000c101524 */
[----:B------:R-:W-:Y:S05]  /*8600*/  BRA `(.L_x_26244) ;  /* 0x0000000c00107947 */ /* 0x000fea0003800000 */
.L_x_26252:
[----:B------:R-:W-:-:S13]  /*8610*/  ISETP.NE.AND P0, PT, R0, 0x7, PT ;  /* 0x000000070000780c */ /* 0x000fda0003f05270 */
[----:B------:R-:W-:Y:S05]  /*8620*/  @!P0 BRA `(.L_x_26254) ;  /* 0x00000000003c8947 */ /* 0x000fea0003800000 */
[----:B------:R-:W-:-:S13]  /*8630*/  ISETP.NE.AND P0, PT, R0, 0x8, PT ;  /* 0x000000080000780c */ /* 0x000fda0003f05270 */
[----:B------:R-:W-:Y:S05]  /*8640*/  @!P0 BRA `(.L_x_26255) ;  /* 0x00000000001c8947 */ /* 0x000fea0003800000 */
[----:B------:R-:W-:-:S13]  /*8650*/  ISETP.NE.AND P0, PT, R0, 0x9, PT ;  /* 0x000000090000780c */ /* 0x000fda0003f05270 */
[----:B------:R-:W-:Y:S05]  /*8660*/  @P0 BRA `(.L_x_26249) ;  /* 0x0000000800540947 */ /* 0x000fea0003800000 */
[----:B------:R-:W-:Y:S01]  /*8670*/  I2FP.F32.S32 R4, R4 ;  /* 0x0000000400047245 */ /* 0x000fe20000201400 */
[----:B------:R-:W-:Y:S02]  /*8680*/  IMAD.MOV.U32 R5, RZ, RZ, RZ ;  /* 0x000000ffff057224 */ /* 0x000fe400078e00ff */
[----:B------:R-:W-:-:S03]  /*8690*/  IMAD.MOV.U32 R17, RZ, RZ, R23 ;  /* 0x000000ffff117224 */ /* 0x000fc600078e0017 */
[----:B------:R0:W-:Y:S01]  /*86a0*/  STG.E.64 desc[UR36][R8.64], R4 ;  /* 0x0000000408007986 */ /* 0x0001e2000c101b24 */
[----:B------:R-:W-:Y:S05]  /*86b0*/  BRA `(.L_x_26244) ;  /* 0x0000000800e47947 */ /* 0x000fea0003800000 */
.L_x_26255:
[----:B------:R-:W-:Y:S01]  /*86c0*/  I2FP.F32.S32 R4, R4 ;  /* 0x0000000400047245 */ /* 0x000fe20000201400 */
[----:B------:R-:W-:-:S03]  /*86d0*/  IMAD.MOV.U32 R17, RZ, RZ, R23 ;  /* 0x000000ffff117224 */ /* 0x000fc600078e0017 */
[----:B------:R-:W-:-:S04]  /*86e0*/  F2FP.F16.F32.PACK_AB R3, RZ, R4 ;  /* 0x00000004ff03723e */ /* 0x000fc800000000ff */
[----:B------:R-:W-:-:S05]  /*86f0*/  PRMT R3, R3, 0x5410, RZ ;  /* 0x0000541003037816 */ /* 0x000fca00000000ff */
[----:B------:R0:W-:Y:S01]  /*8700*/  STG.E desc[UR36][R8.64], R3 ;  /* 0x0000000308007986 */ /* 0x0001e2000c101924 */
[----:B------:R-:W-:Y:S05]  /*8710*/  BRA `(.L_x_26244) ;  /* 0x0000000800cc7947 */ /* 0x000fea0003800000 */
.L_x_26254:
[----:B------:R-:W0:Y:S01]  /*8720*/  I2F.F64 R4, R4 ;  /* 0x0000000400047312 */ /* 0x000e220000201c00 */
[----:B------:R-:W-:Y:S01]  /*8730*/  IMAD.MOV.U32 R17, RZ, RZ, R23 ;  /* 0x000000ffff117224 */ /* 0x000fe200078e0017 */
[----:B0-----:R0:W-:Y:S01]  /*8740*/  STG.E.64 desc[UR36][R8.64], R4 ;  /* 0x0000000408007986 */ /* 0x0011e2000c101b24 */
[----:B------:R-:W-:Y:S05]  /*8750*/  BRA `(.L_x_26244) ;  /* 0x0000000800bc7947 */ /* 0x000fea0003800000 */
.L_x_26245:
        /* <DEDUP_REMOVED lines=8> */
[----:B------:R-:W-:Y:S01]  /*87e0*/  ISETP.NE.AND P0, PT, R4, RZ, PT ;  /* 0x000000ff0400720c */ /* 0x000fe20003f05270 */
[----:B------:R-:W-:-:S03]  /*87f0*/  IMAD.MOV.U32 R17, RZ, RZ, R23 ;  /* 0x000000ffff117224 */ /* 0x000fc600078e0017 */
[----:B------:R-:W-:-:S05]  /*8800*/  SEL R3, RZ, 0x1, !P0 ;  /* 0x00000001ff037807 */ /* 0x000fca0004000000 */
[----:B------:R0:W-:Y:S01]  /*8810*/  STG.E.U8 desc[UR36][R8.64], R3 ;  /* 0x0000000308007986 */ /* 0x0001e2000c101124 */
[----:B------:R-:W-:Y:S05]  /*8820*/  BRA `(.L_x_26244) ;  /* 0x0000000800887947 */ /* 0x000fea0003800000 */
.L_x_26258:
[----:B------:R-:W-:Y:S01]  /*8830*/  CS2R R6, SRZ ;  /* 0x0000000000067805 */ /* 0x000fe2000001ff00 */
[----:B------:R-:W0:Y:S01]  /*8840*/  I2F.F64 R4, R4 ;  /* 0x0000000400047312 */ /* 0x000e220000201c00 */
[----:B------:R-:W-:-:S03]  /*8850*/  IMAD.MOV.U32 R17, RZ, RZ, R23 ;  /* 0x000000ffff117224 */ /* 0x000fc600078e0017 */
[----:B0-----:R0:W-:Y:S01]  /*8860*/  STG.E.128 desc[UR36][R8.64], R4 ;  /* 0x0000000408007986 */ /* 0x0011e2000c101d24 */
[----:B------:R-:W-:Y:S05]  /*8870*/  BRA `(.L_x_26244) ;  /* 0x0000000800747947 */ /* 0x000fea0003800000 */
.L_x_26257:
[----:B------:R-:W-:-:S13]  /*8880*/  ISETP.NE.AND P0, PT, R0, 0xf, PT ;  /* 0x0000000f0000780c */ /* 0x000fda0003f05270 */
[----:B------:R-:W-:Y:S05]  /*8890*/  @!P0 BRA `(.L_x_26259) ;  /* 0x0000000000a88947 */ /* 0x000fea0003800000 */
[----:B------:R-:W-:-:S13]  /*88a0*/  ISETP.NE.AND P0, PT, R0, 0x17, PT ;  /* 0x000000170000780c */ /* 0x000fda0003f05270 */
[----:B------:R-:W-:Y:S05]  /*88b0*/  @!P0 BRA `(.L_x_26260) ;  /* 0x0000000000508947 */ /* 0x000fea0003800000 */
[----:B------:R-:W-:-:S13]  /*88c0*/  ISETP.NE.AND P0, PT, R0, 0x18, PT ;  /* 0x000000180000780c */ /* 0x000fda0003f05270 */
[----:B------:R-:W-:Y:S05]  /*88d0*/  @P0 BRA `(.L_x_26249) ;  /* 0x0000000400b80947 */ /* 0x000fea0003800000 */
        /* <DEDUP_REMOVED lines=13> */
.L_x_26262:
[----:B------:R-:W-:Y:S05]  /*89b0*/  BSYNC.RECONVERGENT B0 ;  /* 0x0000000000007941 */ /* 0x000fea0003800200 */
.L_x_26261:
[----:B------:R-:W-:Y:S01]  /*89c0*/  LOP3.LUT R5, R0, 0x80, R5, 0xf8, !PT ;  /* 0x0000008000057812 */ /* 0x000fe200078ef805 */
[----:B------:R-:W-:-:S04]  /*89d0*/  IMAD.MOV.U32 R17, RZ, RZ, R23 ;  /* 0x000000ffff117224 */ /* 0x000fc800078e0017 */
[----:B------:R0:W-:Y:S01]  /*89e0*/  STG.E.U8 desc[UR36][R8.64], R5 ;  /* 0x0000000508007986 */ /* 0x0001e2000c101124 */
[----:B------:R-:W-:Y:S05]  /*89f0*/  BRA `(.L_x_26244) ;  /* 0x0000000800147947 */ /* 0x000fea0003800000 */
.L_x_26260:
        /* <DEDUP_REMOVED lines=15> */
.L_x_26264:
[----:B------:R-:W-:Y:S05]  /*8af0*/  BSYNC.RECONVERGENT B0 ;  /* 0x0000000000007941 */ /* 0x000fea0003800200 */
.L_x_26263:
[----:B------:R-:W-:Y:S01]  /*8b00*/  LOP3.LUT R5, R0, 0x80, R5, 0xf8, !PT ;  /* 0x0000008000057812 */ /* 0x000fe200078ef805 */
[----:B------:R-:W-:-:S04]  /*8b10*/  IMAD.MOV.U32 R17, RZ, RZ, R23 ;  /* 0x000000ffff117224 */ /* 0x000fc800078e0017 */
[----:B------:R0:W-:Y:S01]  /*8b20*/  STG.E.U8 desc[UR36][R8.64], R5 ;  /* 0x0000000508007986 */ /* 0x0001e2000c101124 */
[----:B------:R-:W-:Y:S05]  /*8b30*/  BRA `(.L_x_26244) ;  /* 0x0000000400c47947 */ /* 0x000fea0003800000 */
.L_x_26259:
[----:B------:R-:W-:Y:S01]  /*8b40*/  I2FP.F32.S32 R0, R4 ;  /* 0x0000000400007245 */ /* 0x000fe20000201400 */
[----:B------:R-:W-:-:S03]  /*8b50*/  IMAD.MOV.U32 R17, RZ, RZ, R23 ;  /* 0x000000ffff117224 */ /* 0x000fc600078e0017 */
[----:B------:R-:W-:-:S05]  /*8b60*/  F2FP.BF16.F32.PACK_AB R0, RZ, R0 ;  /* 0x00000000ff00723e */ /* 0x000fca00000010ff */
[----:B------:R0:W-:Y:S01]  /*8b70*/  STG.E.U16 desc[UR36][R8.64], R0 ;  /* 0x0000000008007986 */ /* 0x0001e2000c101524 */
[----:B------:R-:W-:Y:S05]  /*8b80*/  BRA `(.L_x_26244) ;  /* 0x0000000400b07947 */ /* 0x000fea0003800000 */
.L_x_26256:
        /* <DEDUP_REMOVED lines=11> */
.L_x_26267:
        /* <DEDUP_REMOVED lines=13> */
.L_x_26270:
[----:B------:R-:W-:-:S04]  /*8d10*/  SHF.R.U32.HI R0, RZ, 0x14, R3 ;  /* 0x00000014ff007819 */ /* 0x000fc80000011603 */
[----:B------:R-:W-:-:S04]  /*8d20*/  LOP3.LUT R0, R0, 0x1, RZ, 0xc0, !PT ;  /* 0x0000000100007812 */ /* 0x000fc800078ec0ff */
[----:B------:R-:W-:-:S04]  /*8d30*/  IADD3 R0, PT, PT, R3, 0x487ffff, R0 ;  /* 0x0487ffff03007810 */ /* 0x000fc80007ffe000 */
[----:B------:R-:W-:-:S04]  /*8d40*/  SHF.R.U32.HI R0, RZ, 0x14, R0 ;  /* 0x00000014ff007819 */ /* 0x000fc80000011600 */
[----:B------:R-:W-:-:S07]  /*8d50*/  LOP3.LUT R0, R0, 0xff, RZ, 0xc0, !PT ;  /* 0x000000ff00007812 */ /* 0x000fce00078ec0ff */
.L_x_26271:
[----:B------:R-:W-:-:S04]  /*8d60*/  SHF.R.U32.HI R3, RZ, 0x18, R3 ;  /* 0x00000018ff037819 */ /* 0x000fc80000011603 */
[----:B------:R-:W-:-:S04]  /*8d70*/  LOP3.LUT R0, R0, 0x80, R3, 0xf8, !PT ;  /* 0x0000008000007812 */ /* 0x000fc800078ef803 */
[----:B------:R-:W-:-:S07]  /*8d80*/  PRMT R4, R0, 0x7610, R4 ;  /* 0x0000761000047816 */ /* 0x000fce0000000004 */
.L_x_26269:
[----:B------:R-:W-:Y:S05]  /*8d90*/  BSYNC.RECONVERGENT B0 ;  /* 0x0000000000007941 */ /* 0x000fea0003800200 */
.L_x_26268:
[----:B------:R0:W-:Y:S01]  /*8da0*/  STG.E.U8 desc[UR36][R8.64], R4 ;  /* 0x0000000408007986 */ /* 0x0001e2000c101124 */
[----:B------:R-:W-:Y:S01]  /*8db0*/  IMAD.MOV.U32 R17, RZ, RZ, R23 ;  /* 0x000000ffff117224 */ /* 0x000fe200078e0017 */
[----:B------:R-:W-:Y:S06]  /*8dc0*/  BRA `(.L_x_26244) ;  /* 0x0000000400207947 */ /* 0x000fec0003800000 */
.L_x_26266:
        /* <DEDUP_REMOVED lines=13> */
.L_x_26274:
[----:B------:R-:W-:-:S04]  /*8ea0*/  SHF.R.U32.HI R0, RZ, 0x15, R3 ;  /* 0x00000015ff007819 */ /* 0x000fc80000011603 */
[----:B------:R-:W-:-:S04]  /*8eb0*/  LOP3.LUT R0, R0, 0x1, RZ, 0xc0, !PT ;  /* 0x0000000100007812 */ /* 0x000fc800078ec0ff */
[----:B------:R-:W-:-:S04]  /*8ec0*/  IADD3 R0, PT, PT, R3, 0x88fffff, R0 ;  /* 0x088fffff03007810 */ /* 0x000fc80007ffe000 */
[----:B------:R-:W-:-:S04]  /*8ed0*/  SHF.R.U32.HI R0, RZ, 0x15, R0 ;  /* 0x00000015ff007819 */ /* 0x000fc80000011600 */
[----:B------:R-:W-:-:S07]  /*8ee0*/  LOP3.LUT R0, R0, 0xff, RZ, 0xc0, !PT ;  /* 0x000000ff00007812 */ /* 0x000fce00078ec0ff */
.L_x_26275:
[----:B------:R-:W-:-:S04]  /*8ef0*/  SHF.R.U32.HI R3, RZ, 0x18, R3 ;  /* 0x00000018ff037819 */ /* 0x000fc80000011603 */
[----:B------:R-:W-:-:S04]  /*8f00*/  LOP3.LUT R0, R0, 0x80, R3, 0xf8, !PT ;  /* 0x0000008000007812 */ /* 0x000fc800078ef803 */
[----:B------:R-:W-:-:S07]  /*8f10*/  PRMT R4, R0, 0x7610, R4 ;  /* 0x0000761000047816 */ /* 0x000fce0000000004 */
.L_x_26273:
[----:B------:R-:W-:Y:S05]  /*8f20*/  BSYNC.RECONVERGENT B0 ;  /* 0x0000000000007941 */ /* 0x000fea0003800200 */
.L_x_26272:
[----:B------:R0:W-:Y:S01]  /*8f30*/  STG.E.U8 desc[UR36][R8.64], R4 ;  /* 0x0000000408007986 */ /* 0x0001e2000c101124 */
[----:B------:R-:W-:Y:S01]  /*8f40*/  IMAD.MOV.U32 R17, RZ, RZ, R23 ;  /* 0x000000ffff117224 */ /* 0x000fe200078e0017 */
[----:B------:R-:W-:Y:S06]  /*8f50*/  BRA `(.L_x_26244) ;  /* 0x0000000000bc7947 */ /* 0x000fec0003800000 */
.L_x_26265:
[----:B------:R-:W-:-:S13]  /*8f60*/  ISETP.NE.AND P0, PT, R0, 0x1c, PT ;  /* 0x0000001c0000780c */ /* 0x000fda0003f05270 */
[----:B------:R-:W-:Y:S05]  /*8f70*/  @!P0 BRA `(.L_x_26276) ;  /* 0x0000000000ac8947 */ /* 0x000fea0003800000 */
[----:B------:R-:W-:-:S13]  /*8f80*/  ISETP.NE.AND P0, PT, R0, 0x1d, PT ;  /* 0x0000001d0000780c */ /* 0x000fda0003f05270 */
[----:B------:R-:W-:Y:S05]  /*8f90*/  @!P0 BRA `(.L_x_26277) ;  /* 0x0000000000948947 */ /* 0x000fea0003800000 */
[----:B------:R-:W-:-:S13]  /*8fa0*/  ISETP.NE.AND P0, PT, R0, 0x2c, PT ;  /* 0x0000002c0000780c */ /* 0x000fda0003f05270 */
[----:B------:R-:W-:Y:S05]  /*8fb0*/  @!P0 BRA `(.L_x_26278) ;  /* 0x0000000000488947 */ /* 0x000fea0003800000 */
.L_x_26249:
        /* <DEDUP_REMOVED lines=16> */
.L_x_26279:
[----:B------:R-:W-:Y:S01]  /*90c0*/  IMAD.MOV.U32 R17, RZ, RZ, R23 ;  /* 0x000000ffff117224 */ /* 0x000fe200078e0017 */
[----:B------:R-:W-:Y:S06]  /*90d0*/  BRA `(.L_x_26244) ;  /* 0x00000000005c7947 */ /* 0x000fec0003800000 */
.L_x_26278:
[----:B------:R-:W-:Y:S01]  /*90e0*/  I2FP.F32.S32 R4, R4 ;  /* 0x0000000400047245 */ /* 0x000fe20000201400 */
        /* <DEDUP_REMOVED lines=16> */
.L_x_26277:
[----:B------:R-:W-:Y:S01]  /*91f0*/  SHF.R.S32.HI R5, RZ, 0x1f, R4 ;  /* 0x0000001fff057819 */ /* 0x000fe20000011404 */
[----:B------:R-:W-:-:S04]  /*9200*/  IMAD.MOV.U32 R17, RZ, RZ, R23 ;  /* 0x000000ffff117224 */ /* 0x000fc800078e0017 */
[----:B------:R0:W-:Y:S01]  /*9210*/  STG.E.64 desc[UR36][R8.64], R4 ;  /* 0x0000000408007986 */ /* 0x0001e2000c101b24 */
[----:B------:R-:W-:Y:S05]  /*9220*/  BRA `(.L_x_26244) ;  /* 0x0000000000087947 */ /* 0x000fea0003800000 */
.L_x_26276:
[----:B------:R1:W-:Y:S01]  /*9230*/  STG.E desc[UR36][R8.64], R4 ;  /* 0x0000000408007986 */ /* 0x0003e2000c101924 */
[----:B------:R-:W-:-:S07]  /*9240*/  IMAD.MOV.U32 R17, RZ, RZ, R23 ;  /* 0x000000ffff117224 */ /* 0x000fce00078e0017 */
.L_x_26244:
[----:B------:R-:W-:Y:S05]  /*9250*/  BSYNC.RECONVERGENT B6 ;  /* 0x0000000000067941 */ /* 0x000fea0003800200 */
.L_x_26243:
[----:B------:R-:W-:Y:S01]  /*9260*/  ISETP.GE.AND P0, PT, R17, R16, PT ;  /* 0x000000101100720c */ /* 0x000fe20003f06270 */
[----:B------:R-:W-:-:S12]  /*9270*/  BSSY.RECONVERGENT B6, `(.L_x_26280) ;  /* 0x00001ce000067945 */ /* 0x000fd80003800200 */
[----:B------:R-:W-:Y:S05]  /*9280*/  @P0 BRA `(.L_x_26281) ;  /* 0x0000001c00300947 */ /* 0x000fea0003800000 */
[----:B------:R-:W5:Y:S01]  /*9290*/  LDCU UR4, c[0x0][0x3b4] ;  /* 0x00007680ff0477ac */ /* 0x000f620008000800 */
[----:B01----:R-:W0:Y:S01]  /*92a0*/  LDC.64 R8, c[0x0][0x388] ;  /* 0x0000e200ff087b82 */ /* 0x003e220000000a00 */
[----:B------:R-:W-:Y:S01]  /*92b0*/  IMAD R0, R2, 0x200, R17 ;  /* 0x0000020002007824 */ /* 0x000fe200078e0211 */
[----:B--234-:R-:W-:-:S03]  /*92c0*/  PRMT R4, R19, 0x9910, RZ ;  /* 0x0000991013047816 */ /* 0x01cfc600000000ff */
        /* <DEDUP_REMOVED lines=16> */
.L_x_26285:
[----:B------:R0:W-:Y:S01]  /*93d0*/  STG.E.U8 desc[UR36][R8.64], R24 ;  /* 0x0000001808007986 */ /* 0x0001e2000c101124 */
[----:B------:R-:W-:Y:S05]  /*93e0*/  BRA `(.L_x_26287) ;  /* 0x0000000c00387947 */ /* 0x000fea0003800000 */
.L_x_26284:
[----:B------:R-:W-:-:S13]  /*93f0*/  ISETP.NE.AND P0, PT, R0, 0x2, PT ;  /* 0x000000020000780c */ /* 0x000fda0003f05270 */
[----:B------:R-:W-:Y:S05]  /*9400*/  @!P0 BRA `(.L_x_26288) ;  /* 0x0000000000248947 */ /* 0x000fea0003800000 */
[----:B------:R-:W-:-:S13]  /*9410*/  ISETP.NE.AND P0, PT, R0, 0x3, PT ;  /* 0x000000030000780c */ /* 0x000fda0003f05270 */
[----:B------:R-:W-:Y:S05]  /*9420*/  @!P0 BRA `(.L_x_26289) ;  /* 0x0000000000148947 */ /* 0x000fea0003800000 */
[----:B------:R-:W-:-:S13]  /*9430*/  ISETP.NE.AND P0, PT, R0, 0x4, PT ;  /* 0x000000040000780c */ /* 0x000fda0003f05270 */
[----:B------:R-:W-:Y:S05]  /*9440*/  @P0 BRA `(.L_x_26286) ;  /* 0x00000008003c0947 */ /* 0x000fea0003800000 */
[----:B------:R-:W-:-:S05]  /*9450*/  SHF.R.S32.HI R25, RZ, 0x1f, R24 ;  /* 0x0000001fff197819 */ /* 0x000fca0000011418 */
[----:B------:R0:W-:Y:S01]  /*9460*/  STG.E.64 desc[UR36][R8.64], R24 ;  /* 0x0000001808007986 */ /* 0x0001e2000c101b24 */
[----:B------:R-:W-:Y:S05]  /*9470*/  BRA `(.L_x_26287) ;  /* 0x0000000c00147947 */ /* 0x000fea0003800000 */
.L_x_26289:
[----:B------:R0:W-:Y:S01]  /*9480*/  STG.E desc[UR36][R8.64], R24 ;  /* 0x0000001808007986 */ /* 0x0001e2000c101924 */
[----:B------:R-:W-:Y:S05]  /*9490*/  BRA `(.L_x_26287) ;  /* 0x0000000c000c7947 */ /* 0x000fea0003800000 */
.L_x_26288:
[----:B------:R0:W-:Y:S01]  /*94a0*/  STG.E.U16 desc[UR36][R8.64], R24 ;  /* 0x0000001808007986 */ /* 0x0001e2000c101524 */
[----:B------:R-:W-:Y:S05]  /*94b0*/  BRA `(.L_x_26287) ;  /* 0x0000000c00047947 */ /* 0x000fea0003800000 */
.L_x_26283:
[----:B------:R-:W-:-:S13]  /*94c0*/  ISETP.GT.AND P0, PT, R0, 0x6, PT ;  /* 0x000000060000780c */ /* 0x000fda0003f04270 */
[----:B------:R-:W-:Y:S05]  /*94d0*/  @P0 BRA `(.L_x_26290) ;  /* 0x00000000002c0947 */ /* 0x000fea0003800000 */
[----:B------:R-:W-:-:S13]  /*94e0*/  ISETP.NE.AND P0, PT, R0, 0x5, PT ;  /* 0x000000050000780c */ /* 0x000fda0003f05270 */
[----:B------:R-:W-:Y:S05]  /*94f0*/  @!P0 BRA `(.L_x_26291) ;  /* 0x0000000000148947 */ /* 0x000fea0003800000 */
[----:B------:R-:W-:-:S13]  /*9500*/  ISETP.NE.AND P0, PT, R0, 0x6, PT ;  /* 0x000000060000780c */ /* 0x000fda0003f05270 */
[----:B------:R-:W-:Y:S05]  /*9510*/  @P0 BRA `(.L_x_26286) ;  /* 0x0000000800080947 */ /* 0x000fea0003800000 */
[----:B------:R-:W-:-:S05]  /*9520*/  I2FP.F32.S32 R3, R24 ;  /* 0x0000001800037245 */ /* 0x000fca0000201400 */
[----:B------:R3:W-:Y:S01]  /*9530*/  STG.E desc[UR36][R8.64], R3 ;  /* 0x0000000308007986 */ /* 0x0007e2000c101924 */
[----:B------:R-:W-:Y:S05]  /*9540*/  BRA `(.L_x_26287) ;  /* 0x0000000800e07947 */ /* 0x000fea0003800000 */
.L_x_26291:
[----:B------:R-:W-:-:S04]  /*9550*/  I2FP.F32.S32 R0, R24 ;  /* 0x0000001800007245 */ /* 0x000fc80000201400 */
[----:B------:R-:W-:-:S05]  /*9560*/  F2FP.F16.F32.PACK_AB R0, RZ, R0 ;  /* 0x00000000ff00723e */ /* 0x000fca00000000ff */
[----:B------:R4:W-:Y:S01]  /*9570*/  STG.E.U16 desc[UR36][R8.64], R0 ;  /* 0x0000000008007986 */ /* 0x0009e2000c101524 */
[----:B------:R-:W-:Y:S05]  /*9580*/  BRA `(.L_x_26287) ;  /* 0x0000000800d07947 */ /* 0x000fea0003800000 */
.L_x_26290:
[----:B------:R-:W-:-:S13]  /*9590*/  ISETP.NE.AND P0, PT, R0, 0x7, PT ;  /* 0x000000070000780c */ /* 0x000fda0003f05270 */
[----:B------:R-:W-:Y:S05]  /*95a0*/  @!P0 BRA `(.L_x_26292) ;  /* 0x0000000000348947 */ /* 0x000fea0003800000 */
[----:B------:R-:W-:-:S13]  /*95b0*/  ISETP.NE.AND P0, PT, R0, 0x8, PT ;  /* 0x000000080000780c */ /* 0x000fda0003f05270 */
[----:B------:R-:W-:Y:S05]  /*95c0*/  @!P0 BRA `(.L_x_26293) ;  /* 0x0000000000188947 */ /* 0x000fea0003800000 */
[----:B------:R-:W-:-:S13]  /*95d0*/  ISETP.NE.AND P0, PT, R0, 0x9, PT ;  /* 0x000000090000780c */ /* 0x000fda0003f05270 */
[----:B------:R-:W-:Y:S05]  /*95e0*/  @P0 BRA `(.L_x_26286) ;  /* 0x0000000400d40947 */ /* 0x000fea0003800000 */
[----:B------:R-:W-:Y:S01]  /*95f0*/  I2FP.F32.S32 R24, R24 ;  /* 0x0000001800187245 */ /* 0x000fe20000201400 */
[----:B------:R-:W-:-:S05]  /*9600*/  IMAD.MOV.U32 R25, RZ, RZ, RZ ;  /* 0x000000ffff197224 */ /* 0x000fca00078e00ff */
[----:B------:R1:W-:Y:S01]  /*9610*/  STG.E.64 desc[UR36][R8.64], R24 ;  /* 0x0000001808007986 */ /* 0x0003e2000c101b24 */
[----:B------:R-:W-:Y:S05]  /*9620*/  BRA `(.L_x_26287) ;  /* 0x0000000800a87947 */ /* 0x000fea0003800000 */
.L_x_26293:
[----:B------:R-:W-:-:S04]  /*9630*/  I2FP.F32.S32 R24, R24 ;  /* 0x0000001800187245 */ /* 0x000fc80000201400 */
[----:B------:R-:W-:-:S04]  /*9640*/  F2FP.F16.F32.PACK_AB R3, RZ, R24 ;  /* 0x00000018ff03723e */ /* 0x000fc800000000ff */
[----:B------:R-:W-:-:S05]  /*9650*/  PRMT R3, R3, 0x5410, RZ ;  /* 0x0000541003037816 */ /* 0x000fca00000000ff */
[----:B------:R2:W-:Y:S01]  /*9660*/  STG.E desc[UR36][R8.64], R3 ;  /* 0x0000000308007986 */ /* 0x0005e2000c101924 */
[----:B------:R-:W-:Y:S05]  /*9670*/  BRA `(.L_x_26287) ;  /* 0x0000000800947947 */ /* 0x000fea0003800000 */
.L_x_26292:
[----:B------:R-:W0:Y:S02]  /*9680*/  I2F.F64 R24, R24 ;  /* 0x0000001800187312 */ /* 0x000e240000201c00 */
[----:B0-----:R0:W-:Y:S01]  /*9690*/  STG.E.64 desc[UR36][R8.64], R24 ;  /* 0x0000001808007986 */ /* 0x0011e2000c101b24 */
[----:B------:R-:W-:Y:S05]  /*96a0*/  BRA `(.L_x_26287) ;  /* 0x0000000800887947 */ /* 0x000fea0003800000 */
.L_x_26282:
        /* <DEDUP_REMOVED lines=12> */
.L_x_26297:
        /* <DEDUP_REMOVED lines=17> */
.L_x_26300:
[----:B------:R-:W-:-:S04]  /*9880*/  SHF.R.U32.HI R3, RZ, 0x18, R5 ;  /* 0x00000018ff037819 */ /* 0x000fc80000011605 */
[----:B------:R-:W-:-:S04]  /*9890*/  LOP3.LUT R0, R0, 0x80, R3, 0xf8, !PT ;  /* 0x0000008000007812 */ /* 0x000fc800078ef803 */
[----:B------:R-:W-:-:S07]  /*98a0*/  PRMT R4, R0, 0x7610, R4 ;  /* 0x0000761000047816 */ /* 0x000fce0000000004 */
.L_x_26299:
[----:B------:R-:W-:Y:S05]  /*98b0*/  BSYNC.RECONVERGENT B0 ;  /* 0x0000000000007941 */ /* 0x000fea0003800200 */
.L_x_26298:
[----:B------:R0:W-:Y:S01]  /*98c0*/  STG.E.U8 desc[UR36][R8.64], R4 ;  /* 0x0000000408007986 */ /* 0x0001e2000c101124 */
[----:B------:R-:W-:Y:S05]  /*98d0*/  BRA `(.L_x_26287) ;  /* 0x0000000400fc7947 */ /* 0x000fea0003800000 */
.L_x_26296:
        /* <DEDUP_REMOVED lines=17> */
.L_x_26303:
[----:B------:R-:W-:-:S04]  /*99f0*/  SHF.R.U32.HI R3, RZ, 0x18, R5 ;  /* 0x00000018ff037819 */ /* 0x000fc80000011605 */
[----:B------:R-:W-:-:S04]  /*9a00*/  LOP3.LUT R0, R0, 0x80, R3, 0xf8, !PT ;  /* 0x0000008000007812 */ /* 0x000fc800078ef803 */
[----:B------:R-:W-:-:S07]  /*9a10*/  PRMT R4, R0, 0x7610, R4 ;  /* 0x0000761000047816 */ /* 0x000fce0000000004 */
.L_x_26302:
[----:B------:R-:W-:Y:S05]  /*9a20*/  BSYNC.RECONVERGENT B0 ;  /* 0x0000000000007941 */ /* 0x000fea0003800200 */
.L_x_26301:
[----:B------:R0:W-:Y:S01]  /*9a30*/  STG.E.U8 desc[UR36][R8.64], R4 ;  /* 0x0000000408007986 */ /* 0x0001e2000c101124 */
[----:B------:R-:W-:Y:S05]  /*9a40*/  BRA `(.L_x_26287) ;  /* 0x0000000400a07947 */ /* 0x000fea0003800000 */
.L_x_26295:
[----:B------:R-:W-:-:S13]  /*9a50*/  ISETP.NE.AND P0, PT, R0, 0x1c, PT ;  /* 0x0000001c0000780c */ /* 0x000fda0003f05270 */
[----:B------:R-:W-:Y:S05]  /*9a60*/  @!P0 BRA `(.L_x_26304) ;  /* 0x00000000005c8947 */ /* 0x000fea0003800000 */
[----:B------:R-:W-:-:S13]  /*9a70*/  ISETP.NE.AND P0, PT, R0, 0x1d, PT ;  /* 0x0000001d0000780c */ /* 0x000fda0003f05270 */
[----:B------:R-:W-:Y:S05]  /*9a80*/  @!P0 BRA `(.L_x_26305) ;  /* 0x0000000000488947 */ /* 0x000fea0003800000 */
[----:B------:R-:W-:-:S13]  /*9a90*/  ISETP.NE.AND P0, PT, R0, 0x2c, PT ;  /* 0x0000002c0000780c */ /* 0x000fda0003f05270 */
[----:B------:R-:W-:Y:S05]  /*9aa0*/  @P0 BRA `(.L_x_26286) ;  /* 0x0000000000a40947 */ /* 0x000fea0003800000 */
        /* <DEDUP_REMOVED lines=16> */
.L_x_26305:
[----:B------:R-:W-:-:S05]  /*9bb0*/  SHF.R.S32.HI R25, RZ, 0x1f, R24 ;  /* 0x0000001fff197819 */ /* 0x000fca0000011418 */
[----:B------:R0:W-:Y:S01]  /*9bc0*/  STG.E.64 desc[UR36][R8.64], R24 ;  /* 0x0000001808007986 */ /* 0x0001e2000c101b24 */
[----:B------:R-:W-:Y:S05]  /*9bd0*/  BRA `(.L_x_26287) ;  /* 0x00000004003c7947 */ /* 0x000fea0003800000 */
.L_x_26304:
[----:B------:R0:W-:Y:S01]  /*9be0*/  STG.E desc[UR36][R8.64], R24 ;  /* 0x0000001808007986 */ /* 0x0001e2000c101924 */
[----:B------:R-:W-:Y:S05]  /*9bf0*/  BRA `(.L_x_26287) ;  /* 0x0000000400347947 */ /* 0x000fea0003800000 */
.L_x_26294:
[----:B------:R-:W-:-:S13]  /*9c00*/  ISETP.GT.AND P0, PT, R0, 0xe, PT ;  /* 0x0000000e0000780c */ /* 0x000fda0003f04270 */
[----:B------:R-:W-:Y:S05]  /*9c10*/  @P0 BRA `(.L_x_26306) ;  /* 0x0000000000300947 */ /* 0x000fea0003800000 */
[----:B------:R-:W-:-:S13]  /*9c20*/  ISETP.NE.AND P0, PT, R0, 0xa, PT ;  /* 0x0000000a0000780c */ /* 0x000fda0003f05270 */
[----:B------:R-:W-:Y:S05]  /*9c30*/  @!P0 BRA `(.L_x_26307) ;  /* 0x0000000000188947 */ /* 0x000fea0003800000 */
[----:B------:R-:W-:-:S13]  /*9c40*/  ISETP.NE.AND P0, PT, R0, 0xb, PT ;  /* 0x0000000b0000780c */ /* 0x000fda0003f05270 */
[----:B------:R-:W-:Y:S05]  /*9c50*/  @P0 BRA `(.L_x_26286) ;  /* 0x0000000000380947 */ /* 0x000fea0003800000 */
[----:B------:R-:W-:-:S04]  /*9c60*/  ISETP.NE.AND P0, PT, R24, RZ, PT ;  /* 0x000000ff1800720c */ /* 0x000fc80003f05270 */
[----:B------:R-:W-:-:S05]  /*9c70*/  SEL R3, RZ, 0x1, !P0 ;  /* 0x00000001ff037807 */ /* 0x000fca0004000000 */
[----:B------:R0:W-:Y:S01]  /*9c80*/  STG.E.U8 desc[UR36][R8.64], R3 ;  /* 0x0000000308007986 */ /* 0x0001e2000c101124 */
[----:B------:R-:W-:Y:S05]  /*9c90*/  BRA `(.L_x_26287) ;  /* 0x00000004000c7947 */ /* 0x000fea0003800000 */
.L_x_26307:
[----:B------:R-:W-:Y:S01]  /*9ca0*/  CS2R R6, SRZ ;  /* 0x0000000000067805 */ /* 0x000fe2000001ff00 */
[----:B------:R-:W0:Y:S04]  /*9cb0*/  I2F.F64 R4, R24 ;  /* 0x0000001800047312 */ /* 0x000e280000201c00 */
[----:B0-----:R0:W-:Y:S01]  /*9cc0*/  STG.E.128 desc[UR36][R8.64], R4 ;  /* 0x0000000408007986 */ /* 0x0011e2000c101d24 */
[----:B------:R-:W-:Y:S05]  /*9cd0*/  BRA `(.L_x_26287) ;  /* 0x0000000000fc7947 */ /* 0x000fea0003800000 */
.L_x_26306:
[----:B------:R-:W-:-:S13]  /*9ce0*/  ISETP.NE.AND P0, PT, R0, 0xf, PT ;  /* 0x0000000f0000780c */ /* 0x000fda0003f05270 */
[----:B------:R-:W-:Y:S05]  /*9cf0*/  @!P0 BRA `(.L_x_26308) ;  /* 0x0000000000e88947 */ /* 0x000fea0003800000 */
[----:B------:R-:W-:-:S13]  /*9d00*/  ISETP.NE.AND P0, PT, R0, 0x17, PT ;  /* 0x000000170000780c */ /* 0x000fda0003f05270 */
[----:B------:R-:W-:Y:S05]  /*9d10*/  @!P0 BRA `(.L_x_26309) ;  /* 0x0000000000908947 */ /* 0x000fea0003800000 */
[----:B------:R-:W-:-:S13]  /*9d20*/  ISETP.NE.AND P0, PT, R0, 0x18, PT ;  /* 0x000000180000780c */ /* 0x000fda0003f05270 */
[----:B------:R-:W-:Y:S05]  /*9d30*/  @!P0 BRA `(.L_x_26310) ;  /* 0x0000000000448947 */ /* 0x000fea0003800000 */
.L_x_26286:
        /* <DEDUP_REMOVED lines=16> */
.L_x_26311:
[----:B------:R-:W-:Y:S05]  /*9e40*/  BRA `(.L_x_26287) ;  /* 0x0000000000a07947 */ /* 0x000fea0003800000 */
.L_x_26310:
        /* <DEDUP_REMOVED lines=13> */
.L_x_26313:
[----:B------:R-:W-:Y:S05]  /*9f20*/  BSYNC.RECONVERGENT B0 ;  /* 0x0000000000007941 */ /* 0x000fea0003800200 */
.L_x_26312:
[----:B------:R-:W-:-:S05]  /*9f30*/  LOP3.LUT R3, R0, 0x80, R3, 0xf8, !PT ;  /* 0x0000008000037812 */ /* 0x000fca00078ef803 */
[----:B------:R0:W-:Y:S01]  /*9f40*/  STG.E.U8 desc[UR36][R8.64], R3 ;  /* 0x0000000308007986 */ /* 0x0001e2000c101124 */
[----:B------:R-:W-:Y:S05]  /*9f50*/  BRA `(.L_x_26287) ;  /* 0x00000000005c7947 */ /* 0x000fea0003800000 */
.L_x_26309:
        /* <DEDUP_REMOVED lines=12> */
.L_x_26315:
[----:B------:R-:W-:Y:S01]  /*a020*/  IMAD.MOV.U32 R0, RZ, RZ, 0x7f ;  /* 0x0000007fff007424 */ /* 0x000fe200078e00ff */
[----:B------:R-:W-:-:S04]  /*a030*/  ISETP.GT.U32.AND P0, PT, R4, 0x7f800000, PT ;  /* 0x7f8000000400780c */ /* 0x000fc80003f04070 */
[----:B------:R-:W-:-:S09]  /*a040*/  SEL R0, R0, 0x7c, P0 ;  /* 0x0000007c00007807 */ /* 0x000fd20000000000 */
.L_x_26316:
[----:B------:R-:W-:Y:S05]  /*a050*/  BSYNC.RECONVERGENT B0 ;  /* 0x0000000000007941 */ /* 0x000fea0003800200 */
.L_x_26314:
[----:B------:R-:W-:-:S04]  /*a060*/  SHF.R.U32.HI R3, RZ, 0x18, R3 ;  /* 0x00000018ff037819 */ /* 0x000fc80000011603 */
[----:B------:R-:W-:-:S05]  /*a070*/  LOP3.LUT R3, R0, 0x80, R3, 0xf8, !PT ;  /* 0x0000008000037812 */ /* 0x000fca00078ef803 */
[----:B------:R0:W-:Y:S01]  /*a080*/  STG.E.U8 desc[UR36][R8.64], R3 ;  /* 0x0000000308007986 */ /* 0x0001e2000c101124 */
[----:B------:R-:W-:Y:S05]  /*a090*/  BRA `(.L_x_26287) ;  /* 0x00000000000c7947 */ /* 0x000fea0003800000 */
.L_x_26308:
[----:B------:R-:W-:-:S04]  /*a0a0*/  I2FP.F32.S32 R0, R24 ;  /* 0x0000001800007245 */ /* 0x000fc80000201400 */
[----:B------:R-:W-:-:S05]  /*a0b0*/  F2FP.BF16.F32.PACK_AB R0, RZ, R0 ;  /* 0x00000000ff00723e */ /* 0x000fca00000010ff */
[----:B------:R0:W-:Y:S02]  /*a0c0*/  STG.E.U16 desc[UR36][R8.64], R0 ;  /* 0x0000000008007986 */ /* 0x0001e4000c101524 */
.L_x_26287:
        /* <DEDUP_REMOVED lines=23> */
.L_x_26320:
[----:B------:R0:W-:Y:S01]  /*a240*/  STG.E.U8 desc[UR36][R8.64], R22 ;  /* 0x0000001608007986 */ /* 0x0001e2000c101124 */
[----:B------:R-:W-:Y:S05]  /*a250*/  BRA `(.L_x_26322) ;  /* 0x0000000c00387947 */ /* 0x000fea0003800000 */
.L_x_26319:
        /* <DEDUP_REMOVED lines=9> */
.L_x_26324:
[----:B------:R0:W-:Y:S01]  /*a2f0*/  STG.E desc[UR36][R8.64], R22 ;  /* 0x0000001608007986 */ /* 0x0001e2000c101924 */
[----:B------:R-:W-:Y:S05]  /*a300*/  BRA `(.L_x_26322) ;  /* 0x0000000c000c7947 */ /* 0x000fea0003800000 */
.L_x_26323:
[----:B------:R0:W-:Y:S01]  /*a310*/  STG.E.U16 desc[UR36][R8.64], R22 ;  /* 0x0000001608007986 */ /* 0x0001e2000c101524 */
[----:B------:R-:W-:Y:S05]  /*a320*/  BRA `(.L_x_26322) ;  /* 0x0000000c00047947 */ /* 0x000fea0003800000 */
.L_x_26318:
        /* <DEDUP_REMOVED lines=9> */
.L_x_26326:
[----:B------:R-:W-:-:S04]  /*a3c0*/  I2FP.F32.S32 R0, R22 ;  /* 0x0000001600007245 */ /* 0x000fc80000201400 */
[----:B------:R-:W-:-:S05]  /*a3d0*/  F2FP.F16.F32.PACK_AB R0, RZ, R0 ;  /* 0x00000000ff00723e */ /* 0x000fca00000000ff */
[----:B------:R0:W-:Y:S01]  /*a3e0*/  STG.E.U16 desc[UR36][R8.64], R0 ;  /* 0x0000000008007986 */ /* 0x0001e2000c101524 */
[----:B------:R-:W-:Y:S05]  /*a3f0*/  BRA `(.L_x_26322) ;  /* 0x0000000800d07947 */ /* 0x000fea0003800000 */
.L_x_26325:
        /* <DEDUP_REMOVED lines=10> */
.L_x_26328:
[----:B------:R-:W-:-:S04]  /*a4a0*/  I2FP.F32.S32 R22, R22 ;  /* 0x0000001600167245 */ /* 0x000fc80000201400 */
[----:B------:R-:W-:-:S04]  /*a4b0*/  F2FP.F16.F32.PACK_AB R3, RZ, R22 ;  /* 0x00000016ff03723e */ /* 0x000fc800000000ff */
[----:B------:R-:W-:-:S05]  /*a4c0*/  PRMT R3, R3, 0x5410, RZ ;  /* 0x0000541003037816 */ /* 0x000fca00000000ff */
[----:B------:R0:W-:Y:S01]  /*a4d0*/  STG.E desc[UR36][R8.64], R3 ;  /* 0x0000000308007986 */ /* 0x0001e2000c101924 */
[----:B------:R-:W-:Y:S05]  /*a4e0*/  BRA `(.L_x_26322) ;  /* 0x0000000800947947 */ /* 0x000fea0003800000 */
.L_x_26327:
[----:B------:R-:W0:Y:S02]  /*a4f0*/  I2F.F64 R22, R22 ;  /* 0x0000001600167312 */ /* 0x000e240000201c00 */
[----:B0-----:R0:W-:Y:S01]  /*a500*/  STG.E.64 desc[UR36][R8.64], R22 ;  /* 0x0000001608007986 */ /* 0x0011e2000c101b24 */
[----:B------:R-:W-:Y:S05]  /*a510*/  BRA `(.L_x_26322) ;  /* 0x0000000800887947 */ /* 0x000fea0003800000 */
.L_x_26317:
        /* <DEDUP_REMOVED lines=12> */
.L_x_26332:
        /* <DEDUP_REMOVED lines=17> */
.L_x_26335:
[----:B------:R-:W-:-:S04]  /*a6f0*/  SHF.R.U32.HI R3, RZ, 0x18, R5 ;  /* 0x00000018ff037819 */ /* 0x000fc80000011605 */
[----:B------:R-:W-:-:S04]  /*a700*/  LOP3.LUT R0, R0, 0x80, R3, 0xf8, !PT ;  /* 0x0000008000007812 */ /* 0x000fc800078ef803 */
[----:B------:R-:W-:-:S07]  /*a710*/  PRMT R4, R0, 0x7610, R4 ;  /* 0x0000761000047816 */ /* 0x000fce0000000004 */
.L_x_26334:
[----:B------:R-:W-:Y:S05]  /*a720*/  BSYNC.RECONVERGENT B0 ;  /* 0x0000000000007941 */ /* 0x000fea0003800200 */
.L_x_26333:
[----:B------:R0:W-:Y:S01]  /*a730*/  STG.E.U8 desc[UR36][R8.64], R4 ;  /* 0x0000000408007986 */ /* 0x0001e2000c101124 */
[----:B------:R-:W-:Y:S05]  /*a740*/  BRA `(.L_x_26322) ;  /* 0x0000000400fc7947 */ /* 0x000fea0003800000 */
.L_x_26331:
        /* <DEDUP_REMOVED lines=17> */
.L_x_26338:
[----:B------:R-:W-:-:S04]  /*a860*/  SHF.R.U32.HI R3, RZ, 0x18, R5 ;  /* 0x00000018ff037819 */ /* 0x000fc80000011605 */
[----:B------:R-:W-:-:S04]  /*a870*/  LOP3.LUT R0, R0, 0x80, R3, 0xf8, !PT ;  /* 0x0000008000007812 */ /* 0x000fc800078ef803 */
[----:B------:R-:W-:-:S07]  /*a880*/  PRMT R4, R0, 0x7610, R4 ;  /* 0x0000761000047816 */ /* 0x000fce0000000004 */
.L_x_26337:
[----:B------:R-:W-:Y:S05]  /*a890*/  BSYNC.RECONVERGENT B0 ;  /* 0x0000000000007941 */ /* 0x000fea0003800200 */
.L_x_26336:
[----:B------:R0:W-:Y:S01]  /*a8a0*/  STG.E.U8 desc[UR36][R8.64], R4 ;  /* 0x0000000408007986 */ /* 0x0001e2000c101124 */
[----:B------:R-:W-:Y:S05]  /*a8b0*/  BRA `(.L_x_26322) ;  /* 0x0000000400a07947 */ /* 0x000fea0003800000 */
.L_x_26330:
        /* <DEDUP_REMOVED lines=22> */
.L_x_26340:
[----:B------:R-:W-:-:S05]  /*aa20*/  SHF.R.S32.HI R23, RZ, 0x1f, R22 ;  /* 0x0000001fff177819 */ /* 0x000fca0000011416 */
[----:B------:R0:W-:Y:S01]  /*aa30*/  STG.E.64 desc[UR36][R8.64], R22 ;  /* 0x0000001608007986 */ /* 0x0001e2000c101b24 */
[----:B------:R-:W-:Y:S05]  /*aa40*/  BRA `(.L_x_26322) ;  /* 0x00000004003c7947 */ /* 0x000fea0003800000 */
.L_x_26339:
[----:B------:R0:W-:Y:S01]  /*aa50*/  STG.E desc[UR36][R8.64], R22 ;  /* 0x0000001608007986 */ /* 0x0001e2000c101924 */
[----:B------:R-:W-:Y:S05]  /*aa60*/  BRA `(.L_x_26322) ;  /* 0x0000000400347947 */ /* 0x000fea0003800000 */
.L_x_26329:
        /* <DEDUP_REMOVED lines=10> */
.L_x_26342:
[----:B------:R-:W-:Y:S01]  /*ab10*/  CS2R R6, SRZ ;  /* 0x0000000000067805 */ /* 0x000fe2000001ff00 */
[----:B------:R-:W0:Y:S04]  /*ab20*/  I2F.F64 R4, R22 ;  /* 0x0000001600047312 */ /* 0x000e280000201c00 */
[----:B0-----:R3:W-:Y:S01]  /*ab30*/  STG.E.128 desc[UR36][R8.64], R4 ;  /* 0x0000000408007986 */ /* 0x0017e2000c101d24 */
[----:B------:R-:W-:Y:S05]  /*ab40*/  BRA `(.L_x_26322) ;  /* 0x0000000000fc7947 */ /* 0x000fea0003800000 */
.L_x_26341:
[----:B------:R-:W-:-:S13]  /*ab50*/  ISETP.NE.AND P0, PT, R0, 0xf, PT ;  /* 0x0000000f0000780c */ /* 0x000fda0003f05270 */
[----:B------:R-:W-:Y:S05]  /*ab60*/  @!P0 BRA `(.L_x_26343) ;  /* 0x0000000000e88947 */ /* 0x000fea0003800000 */
[----:B------:R-:W-:-:S13]  /*ab70*/  ISETP.NE.AND P0, PT, R0, 0x17, PT ;  /* 0x000000170000780c */ /* 0x000fda0003f05270 */
[----:B------:R-:W-:Y:S05]  /*ab80*/  @!P0 BRA `(.L_x_26344) ;  /* 0x0000000000908947 */ /* 0x000fea0003800000 */
[----:B------:R-:W-:-:S13]  /*ab90*/  ISETP.NE.AND P0, PT, R0, 0x18, PT ;  /* 0x000000180000780c */ /* 0x000fda0003f05270 */
[----:B------:R-:W-:Y:S05]  /*aba0*/  @!P0 BRA `(.L_x_26345) ;  /* 0x0000000000448947 */ /* 0x000fea0003800000 */
.L_x_26321:
        /* <DEDUP_REMOVED lines=16> */
.L_x_26346:
[----:B------:R-:W-:Y:S05]  /*acb0*/  BRA `(.L_x_26322) ;  /* 0x0000000000a07947 */ /* 0x000fea0003800000 */
.L_x_26345:
        /* <DEDUP_REMOVED lines=13> */
.L_x_26348:
[----:B------:R-:W-:Y:S05]  /*ad90*/  BSYNC.RECONVERGENT B0 ;  /* 0x0000000000007941 */ /* 0x000fea0003800200 */
.L_x_26347:
[----:B------:R-:W-:-:S05]  /*ada0*/  LOP3.LUT R3, R0, 0x80, R3, 0xf8, !PT ;  /* 0x0000008000037812 */ /* 0x000fca00078ef803 */
[----:B------:R1:W-:Y:S01]  /*adb0*/  STG.E.U8 desc[UR36][R8.64], R3 ;  /* 0x0000000308007986 */ /* 0x0003e2000c101124 */
[----:B------:R-:W-:Y:S05]  /*adc0*/  BRA `(.L_x_26322) ;  /* 0x00000000005c7947 */ /* 0x000fea0003800000 */
.L_x_26344:
        /* <DEDUP_REMOVED lines=12> */
.L_x_26350:
[----:B------:R-:W-:Y:S01]  /*ae90*/  IMAD.MOV.U32 R0, RZ, RZ, 0x7f ;  /* 0x0000007fff007424 */ /* 0x000fe200078e00ff */
[----:B------:R-:W-:-:S04]  /*aea0*/  ISETP.GT.U32.AND P0, PT, R4, 0x7f800000, PT ;  /* 0x7f8000000400780c */ /* 0x000fc80003f04070 */
[----:B------:R-:W-:-:S09]  /*aeb0*/  SEL R0, R0, 0x7c, P0 ;  /* 0x0000007c00007807 */ /* 0x000fd20000000000 */
.L_x_26351:
[----:B------:R-:W-:Y:S05]  /*aec0*/  BSYNC.RECONVERGENT B0 ;  /* 0x0000000000007941 */ /* 0x000fea0003800200 */
.L_x_26349:
[----:B------:R-:W-:-:S04]  /*aed0*/  SHF.R.U32.HI R3, RZ, 0x18, R3 ;  /* 0x00000018ff037819 */ /* 0x000fc80000011603 */
[----:B------:R-:W-:-:S05]  /*aee0*/  LOP3.LUT R3, R0, 0x80, R3, 0xf8, !PT ;  /* 0x0000008000037812 */ /* 0x000fca00078ef803 */
[----:B------:R2:W-:Y:S01]  /*aef0*/  STG.E.U8 desc[UR36][R8.64], R3 ;  /* 0x0000000308007986 */ /* 0x0005e2000c101124 */
[----:B------:R-:W-:Y:S05]  /*af00*/  BRA `(.L_x_26322) ;  /* 0x00000000000c7947 */ /* 0x000fea0003800000 */
.L_x_26343:
[----:B------:R-:W-:-:S04]  /*af10*/  I2FP.F32.S32 R0, R22 ;  /* 0x0000001600007245 */ /* 0x000fc80000201400 */
[----:B------:R-:W-:-:S05]  /*af20*/  F2FP.BF16.F32.PACK_AB R0, RZ, R0 ;  /* 0x00000000ff00723e */ /* 0x000fca00000010ff */
[----:B------:R0:W-:Y:S02]  /*af30*/  STG.E.U16 desc[UR36][R8.64], R0 ;  /* 0x0000000008007986 */ /* 0x0001e4000c101524 */
.L_x_26322:
[----:B------:R-:W-:-:S07]  /*af40*/  VIADD R17, R17, 0x80 ;  /* 0x0000008011117836 */ /* 0x000fce0000000000 */
.L_x_26281:
[----:B------:R-:W-:Y:S05]  /*af50*/  BSYNC.RECONVERGENT B6 ;  /* 0x0000000000067941 */ /* 0x000fea0003800200 */
.L_x_26280:
        /* <DEDUP_REMOVED lines=21> */
.L_x_26355:
[----:B------:R-:W-:Y:S01]  /*b0b0*/  STG.E.U8 desc[UR36][R2.64], R18 ;  /* 0x0000001202007986 */ /* 0x000fe2000c101124 */
[----:B------:R-:W-:Y:S05]  /*b0c0*/  EXIT ;  /* 0x000000000000794d */ /* 0x000fea0003800000 */
.L_x_26354:
[----:B------:R-:W-:-:S13]  /*b0d0*/  ISETP.NE.AND P0, PT, R0, 0x2, PT ;  /* 0x000000020000780c */ /* 0x000fda0003f05270 */
[----:B------:R-:W-:Y:S05]  /*b0e0*/  @!P0 BRA `(.L_x_26357) ;  /* 0x0000000000248947 */ /* 0x000fea0003800000 */
[----:B------:R-:W-:-:S13]  /*b0f0*/  ISETP.NE.AND P0, PT, R0, 0x3, PT ;  /* 0x000000030000780c */ /* 0x000fda0003f05270 */
[----:B------:R-:W-:Y:S05]  /*b100*/  @!P0 BRA `(.L_x_26358) ;  /* 0x0000000000148947 */ /* 0x000fea0003800000 */
[----:B------:R-:W-:-:S13]  /*b110*/  ISETP.NE.AND P0, PT, R0, 0x4, PT ;  /* 0x000000040000780c */ /* 0x000fda0003f05270 */
[----:B------:R-:W-:Y:S05]  /*b120*/  @P0 BRA `(.L_x_26356) ;  /* 0x00000008003c0947 */ /* 0x000fea0003800000 */
[----:B------:R-:W-:-:S05]  /*b130*/  SHF.R.S32.HI R19, RZ, 0x1f, R18 ;  /* 0x0000001fff137819 */ /* 0x000fca0000011412 */
[----:B------:R-:W-:Y:S01]  /*b140*/  STG.E.64 desc[UR36][R2.64], R18 ;  /* 0x0000001202007986 */ /* 0x000fe2000c101b24 */
[----:B------:R-:W-:Y:S05]  /*b150*/  EXIT ;  /* 0x000000000000794d */ /* 0x000fea0003800000 */
.L_x_26358:
[----:B------:R-:W-:Y:S01]  /*b160*/  STG.E desc[UR36][R2.64], R18 ;  /* 0x0000001202007986 */ /* 0x000fe2000c101924 */
[----:B------:R-:W-:Y:S05]  /*b170*/  EXIT ;  /* 0x000000000000794d */ /* 0x000fea0003800000 */
.L_x_26357:
[----:B------:R-:W-:Y:S01]  /*b180*/  STG.E.U16 desc[UR36][R2.64], R18 ;  /* 0x0000001202007986 */ /* 0x000fe2000c101524 */
[----:B------:R-:W-:Y:S05]  /*b190*/  EXIT ;  /* 0x000000000000794d */ /* 0x000fea0003800000 */
.L_x_26353:
[----:B------:R-:W-:-:S13]  /*b1a0*/  ISETP.GT.AND P0, PT, R0, 0x6, PT ;  /* 0x000000060000780c */ /* 0x000fda0003f04270 */
[----:B------:R-:W-:Y:S05]  /*b1b0*/  @P0 BRA `(.L_x_26359) ;  /* 0x00000000002c0947 */ /* 0x000fea0003800000 */
[----:B------:R-:W-:-:S13]  /*b1c0*/  ISETP.NE.AND P0, PT, R0, 0x5, PT ;  /* 0x000000050000780c */ /* 0x000fda0003f05270 */
[----:B------:R-:W-:Y:S05]  /*b1d0*/  @!P0 BRA `(.L_x_26360) ;  /* 0x0000000000148947 */ /* 0x000fea0003800000 */
[----:B------:R-:W-:-:S13]  /*b1e0*/  ISETP.NE.AND P0, PT, R0, 0x6, PT ;  /* 0x000000060000780c */ /* 0x000fda0003f05270 */
[----:B------:R-:W-:Y:S05]  /*b1f0*/  @P0 BRA `(.L_x_26356) ;  /* 0x0000000800080947 */ /* 0x000fea0003800000 */
[----:B------:R-:W-:-:S05]  /*b200*/  I2FP.F32.S32 R5, R18 ;  /* 0x0000001200057245 */ /* 0x000fca0000201400 */
[----:B------:R-:W-:Y:S01]  /*b210*/  STG.E desc[UR36][R2.64], R5 ;  /* 0x0000000502007986 */ /* 0x000fe2000c101924 */
[----:B------:R-:W-:Y:S05]  /*b220*/  EXIT ;  /* 0x000000000000794d */ /* 0x000fea0003800000 */
.L_x_26360:
[----:B------:R-:W-:-:S04]  /*b230*/  I2FP.F32.S32 R0, R18 ;  /* 0x0000001200007245 */ /* 0x000fc80000201400 */
[----:B------:R-:W-:-:S05]  /*b240*/  F2FP.F16.F32.PACK_AB R0, RZ, R0 ;  /* 0x00000000ff00723e */ /* 0x000fca00000000ff */
[----:B------:R-:W-:Y:S01]  /*b250*/  STG.E.U16 desc[UR36][R2.64], R0 ;  /* 0x0000000002007986 */ /* 0x000fe2000c101524 */
[----:B------:R-:W-:Y:S05]  /*b260*/  EXIT ;  /* 0x000000000000794d */ /* 0x000fea0003800000 */
.L_x_26359:
        /* <DEDUP_REMOVED lines=8> */
[----:B------:R-:W-:Y:S01]  /*b2f0*/  STG.E.64 desc[UR36][R2.64], R18 ;  /* 0x0000001202007986 */ /* 0x000fe2000c101b24 */
[----:B------:R-:W-:Y:S05]  /*b300*/  EXIT ;  /* 0x000000000000794d */ /* 0x000fea0003800000 */
.L_x_26362:
[----:B------:R-:W-:-:S04]  /*b310*/  I2FP.F32.S32 R18, R18 ;  /* 0x0000001200127245 */ /* 0x000fc80000201400 */
[----:B------:R-:W-:-:S04]  /*b320*/  F2FP.F16.F32.PACK_AB R5, RZ, R18 ;  /* 0x00000012ff05723e */ /* 0x000fc800000000ff */
[----:B------:R-:W-:-:S05]  /*b330*/  PRMT R5, R5, 0x5410, RZ ;  /* 0x0000541005057816 */ /* 0x000fca00000000ff */
[----:B------:R-:W-:Y:S01]  /*b340*/  STG.E desc[UR36][R2.64], R5 ;  /* 0x0000000502007986 */ /* 0x000fe2000c101924 */
[----:B------:R-:W-:Y:S05]  /*b350*/  EXIT ;  /* 0x000000000000794d */ /* 0x000fea0003800000 */
.L_x_26361:
[----:B------:R-:W0:Y:S02]  /*b360*/  I2F.F64 R18, R18 ;  /* 0x0000001200127312 */ /* 0x000e240000201c00 */
[----:B0-----:R-:W-:Y:S01]  /*b370*/  STG.E.64 desc[UR36][R2.64], R18 ;  /* 0x0000001202007986 */ /* 0x001fe2000c101b24 */
[----:B------:R-:W-:Y:S05]  /*b380*/  EXIT ;  /* 0x000000000000794d */ /* 0x000fea0003800000 */
.L_x_26352:
        /* <DEDUP_REMOVED lines=12> */
.L_x_26366:
        /* <DEDUP_REMOVED lines=18> */
.L_x_26369:
[----:B------:R-:W-:-:S04]  /*b570*/  SHF.R.U32.HI R5, RZ, 0x18, R5 ;  /* 0x00000018ff057819 */ /* 0x000fc80000011605 */
[----:B------:R-:W-:-:S07]  /*b580*/  LOP3.LUT R0, R0, 0x80, R5, 0xf8, !PT ;  /* 0x0000008000007812 */ /* 0x000fce00078ef805 */
.L_x_26368:
[----:B------:R-:W-:Y:S05]  /*b590*/  BSYNC.RECONVERGENT B0 ;  /* 0x0000000000007941 */ /* 0x000fea0003800200 */
.L_x_26367:
[----:B------:R-:W-:Y:S01]  /*b5a0*/  STG.E.U8 desc[UR36][R2.64], R0 ;  /* 0x0000000002007986 */ /* 0x000fe2000c101124 */
[----:B------:R-:W-:Y:S05]  /*b5b0*/  EXIT ;  /* 0x000000000000794d */ /* 0x000fea0003800000 */
.L_x_26365:
        /* <DEDUP_REMOVED lines=18> */
.L_x_26372:
[----:B------:R-:W-:-:S04]  /*b6e0*/  SHF.R.U32.HI R5, RZ, 0x18, R5 ;  /* 0x00000018ff057819 */ /* 0x000fc80000011605 */
[----:B------:R-:W-:-:S07]  /*b6f0*/  LOP3.LUT R0, R0, 0x80, R5, 0xf8, !PT ;  /* 0x0000008000007812 */ /* 0x000fce00078ef805 */
.L_x_26371:
[----:B------:R-:W-:Y:S05]  /*b700*/  BSYNC.RECONVERGENT B0 ;  /* 0x0000000000007941 */ /* 0x000fea0003800200 */
.L_x_26370:
[----:B------:R-:W-:Y:S01]  /*b710*/  STG.E.U8 desc[UR36][R2.64], R0 ;  /* 0x0000000002007986 */ /* 0x000fe2000c101124 */
[----:B------:R-:W-:Y:S05]  /*b720*/  EXIT ;  /* 0x000000000000794d */ /* 0x000fea0003800000 */
.L_x_26364:
        /* <DEDUP_REMOVED lines=22> */
.L_x_26374:
[----:B------:R-:W-:-:S05]  /*b890*/  SHF.R.S32.HI R19, RZ, 0x1f, R18 ;  /* 0x0000001fff137819 */ /* 0x000fca0000011412 */
[----:B------:R-:W-:Y:S01]  /*b8a0*/  STG.E.64 desc[UR36][R2.64], R18 ;  /* 0x0000001202007986 */ /* 0x000fe2000c101b24 */
[----:B------:R-:W-:Y:S05]  /*b8b0*/  EXIT ;  /* 0x000000000000794d */ /* 0x000fea0003800000 */
.L_x_26373:
[----:B------:R-:W-:Y:S01]  /*b8c0*/  STG.E desc[UR36][R2.64], R18 ;  /* 0x0000001202007986 */ /* 0x000fe2000c101924 */
[----:B------:R-:W-:Y:S05]  /*b8d0*/  EXIT ;  /* 0x000000000000794d */ /* 0x000fea0003800000 */
.L_x_26363:
        /* <DEDUP_REMOVED lines=8> */
[----:B------:R-:W-:Y:S01]  /*b960*/  STG.E.U8 desc[UR36][R2.64], R5 ;  /* 0x0000000502007986 */ /* 0x000fe2000c101124 */
[----:B------:R-:W-:Y:S05]  /*b970*/  EXIT ;  /* 0x000000000000794d */ /* 0x000fea0003800000 */
.L_x_26376:
[----:B------:R-:W-:Y:S01]  /*b980*/  CS2R R6, SRZ ;  /* 0x0000000000067805 */ /* 0x000fe2000001ff00 */
[----:B------:R-:W0:Y:S04]  /*b990*/  I2F.F64 R4, R18 ;  /* 0x0000001200047312 */ /* 0x000e280000201c00 */
[----:B0-----:R-:W-:Y:S01]  /*b9a0*/  STG.E.128 desc[UR36][R2.64], R4 ;  /* 0x0000000402007986 */ /* 0x001fe2000c101d24 */
[----:B------:R-:W-:Y:S05]  /*b9b0*/  EXIT ;  /* 0x000000000000794d */ /* 0x000fea0003800000 */
.L_x_26375:
[----:B------:R-:W-:-:S13]  /*b9c0*/  ISETP.NE.AND P0, PT, R0, 0xf, PT ;  /* 0x0000000f0000780c */ /* 0x000fda0003f05270 */
[----:B------:R-:W-:Y:S05]  /*b9d0*/  @!P0 BRA `(.L_x_26377) ;  /* 0x0000000000e88947 */ /* 0x000fea0003800000 */
[----:B------:R-:W-:-:S13]  /*b9e0*/  ISETP.NE.AND P0, PT, R0, 0x17, PT ;  /* 0x000000170000780c */ /* 0x000fda0003f05270 */
[----:B------:R-:W-:Y:S05]  /*b9f0*/  @!P0 BRA `(.L_x_26378) ;  /* 0x0000000000908947 */ /* 0x000fea0003800000 */
[----:B------:R-:W-:-:S13]  /*ba00*/  ISETP.NE.AND P0, PT, R0, 0x18, PT ;  /* 0x000000180000780c */ /* 0x000fda0003f05270 */
[----:B------:R-:W-:Y:S05]  /*ba10*/  @!P0 BRA `(.L_x_26379) ;  /* 0x0000000000448947 */ /* 0x000fea0003800000 */
.L_x_26356:
        /* <DEDUP_REMOVED lines=16> */
.L_x_26380:
[----:B------:R-:W-:Y:S05]  /*bb20*/  EXIT ;  /* 0x000000000000794d */ /* 0x000fea0003800000 */
.L_x_26379:
        /* <DEDUP_REMOVED lines=13> */
.L_x_26382:
[----:B------:R-:W-:Y:S05]  /*bc00*/  BSYNC.RECONVERGENT B0 ;  /* 0x0000000000007941 */ /* 0x000fea0003800200 */
.L_x_26381:
[----:B------:R-:W-:-:S05]  /*bc10*/  LOP3.LUT R5, R0, 0x80, R5, 0xf8, !PT ;  /* 0x0000008000057812 */ /* 0x000fca00078ef805 */
[----:B------:R-:W-:Y:S01]  /*bc20*/  STG.E.U8 desc[UR36][R2.64], R5 ;  /* 0x0000000502007986 */ /* 0x000fe2000c101124 */
[----:B------:R-:W-:Y:S05]  /*bc30*/  EXIT ;  /* 0x000000000000794d */ /* 0x000fea0003800000 */
.L_x_26378:
        /* <DEDUP_REMOVED lines=12> */
.L_x_26384:
[----:B------:R-:W-:Y:S01]  /*bd00*/  IMAD.MOV.U32 R0, RZ, RZ, 0x7f ;  /* 0x0000007fff007424 */ /* 0x000fe200078e00ff */
[----:B------:R-:W-:-:S04]  /*bd10*/  ISETP.GT.U32.AND P0, PT, R4, 0x7f800000, PT ;  /* 0x7f8000000400780c */ /* 0x000fc80003f04070 */
[----:B------:R-:W-:-:S09]  /*bd20*/  SEL R0, R0, 0x7c, P0 ;  /* 0x0000007c00007807 */ /* 0x000fd20000000000 */
.L_x_26385:
[----:B------:R-:W-:Y:S05]  /*bd30*/  BSYNC.RECONVERGENT B0 ;  /* 0x0000000000007941 */ /* 0x000fea0003800200 */
.L_x_26383:
[----:B------:R-:W-:-:S04]  /*bd40*/  SHF.R.U32.HI R5, RZ, 0x18, R5 ;  /* 0x00000018ff057819 */ /* 0x000fc80000011605 */
[----:B------:R-:W-:-:S05]  /*bd50*/  LOP3.LUT R5, R0, 0x80, R5, 0xf8, !PT ;  /* 0x0000008000057812 */ /* 0x000fca00078ef805 */
[----:B------:R-:W-:Y:S01]  /*bd60*/  STG.E.U8 desc[UR36][R2.64], R5 ;  /* 0x0000000502007986 */ /* 0x000fe2000c101124 */
[----:B------:R-:W-:Y:S05]  /*bd70*/  EXIT ;  /* 0x000000000000794d */ /* 0x000fea0003800000 */
.L_x_26377:
[----:B------:R-:W-:-:S04]  /*bd80*/  I2FP.F32.S32 R0, R18 ;  /* 0x0000001200007245 */ /* 0x000fc80000201400 */
[----:B------:R-:W-:-:S05]  /*bd90*/  F2FP.BF16.F32.PACK_AB R0, RZ, R0 ;  /* 0x00000000ff00723e */ /* 0x000fca00000010ff */
[----:B------:R-:W-:Y:S01]  /*bda0*/  STG.E.U16 desc[UR36][R2.64], R0 ;  /* 0x0000000002007986 */ /* 0x000fe2000c101524 */
[----:B------:R-:W-:Y:S05]  /*bdb0*/  EXIT ;  /* 0x000000000000794d */ /* 0x000fea0003800000 */
.L_x_26386:
        /* <DEDUP_REMOVED lines=12> */
.L_x_32978:


//--------------------- .text._ZN2at6native18elementwise_kernelILi128ELi2EZNS0_22gpu_kernel_impl_nocastINS0_13BinaryFunctorIiiiZZZNS0_15binary_internal21div_floor_kernel_cudaERNS_18TensorIteratorBaseEENKUlvE_clEvENKUlvE1_clEvEUliiE_EEEEvS6_RKT_EUliE_EEviT1_ --------------------------
	.section	.text._ZN2at6native18elementwise_kernelILi128ELi2EZNS0_22gpu_kernel_impl_nocastINS0_13BinaryFunctorIiiiZZZNS0_15binary_internal21div_floor_kernel_cudaERNS_18TensorIteratorBaseEENKUlvE_clEvENKUlvE1_clEvEUliiE_EEEEvS6_RKT_EUliE_EEviT1_,"ax",@progbits
	.align	128
        .global         _ZN2at6native18elementwise_kernelILi128ELi2EZNS0_22gpu_kernel_impl_nocastINS0_13BinaryFunctorIiiiZZZNS0_15binary_internal21div_floor_kernel_cudaERNS_18TensorIteratorBaseEENKUlvE_clEvENKUlvE1_clEvEUliiE_EEEEvS6_RKT_EUliE_EEviT1_
        .type           _ZN2at6native18elementwise_kernelILi128ELi2EZNS0_22gpu_kernel_impl_nocastINS0_13BinaryFunctorIiiiZZZNS0_15binary_internal21div_floor_kernel_cudaERNS_18TensorIteratorBaseEENKUlvE_clEvENKUlvE1_clEvEUliiE_EEEEvS6_RKT_EUliE_EEviT1_,@function
        .size           _ZN2at6native18elementwise_kernelILi128ELi2EZNS0_22gpu_kernel_impl_nocastINS0_13BinaryFunctorIiiiZZZNS0_15binary_internal21div_floor_kernel_cudaERNS_18TensorIteratorBaseEENKUlvE_clEvENKUlvE1_clEvEUliiE_EEEEvS6_RKT_EUliE_EEviT1_,(.L_x_32979 - _ZN2at6native18elementwise_kernelILi128ELi2EZNS0_22gpu_kernel_impl_nocastINS0_13BinaryFunctorIiiiZZZNS0_15binary_internal21div_floor_kernel_cudaERNS_18TensorIteratorBaseEENKUlvE_clEvENKUlvE1_clEvEUliiE_EEEEvS6_RKT_EUliE_EEviT1_)
        .other          _ZN2at6native18elementwise_kernelILi128ELi2EZNS0_22gpu_kernel_impl_nocastINS0_13BinaryFunctorIiiiZZZNS0_15binary_internal21div_floor_kernel_cudaERNS_18TensorIteratorBaseEENKUlvE_clEvENKUlvE1_clEvEUliiE_EEEEvS6_RKT_EUliE_EEviT1_,@"STO_CUDA_ENTRY STV_DEFAULT"
_ZN2at6native18elementwise_kernelILi128ELi2EZNS0_22gpu_kernel_impl_nocastINS0_13BinaryFunctorIiiiZZZNS0_15binary_internal21div_floor_kernel_cudaERNS_18TensorIteratorBaseEENKUlvE_clEvENKUlvE1_clEvEUliiE_EEEEvS6_RKT_EUliE_EEviT1_:
.text._ZN2at6native18elementwise_kernelILi128ELi2EZNS0_22gpu_kernel_impl_nocastINS0_13BinaryFunctorIiiiZZZNS0_15binary_internal21div_floor_kernel_cudaERNS_18TensorIteratorBaseEENKUlvE_clEvENKUlvE1_clEvEUliiE_EEEEvS6_RKT_EUliE_EEviT1_:
        /* <DEDUP_REMOVED lines=16> */
[----:B-1----:R-:W2:Y:S02]  /*0100*/  LDG.E R5, desc[UR6][R4.64] ;  /* 0x0000000604057981 */ /* 0x002ea4000c1e1900 */
[----:B--2---:R-:W-:-:S04]  /*0110*/  LOP3.LUT R2, R5, R0, RZ, 0x3c, !PT ;  /* 0x0000000005027212 */ /* 0x004fc800078e3cff */
        /* <DEDUP_REMOVED lines=27> */
[C---:B------:R-:W-:Y:S02]  /*02d0*/  IADD3 R2, PT, PT, -R7.reuse, RZ, RZ ;  /* 0x000000ff07027210 */ /* 0x040fe40007ffe1ff */
[----:B------:R-:W-:-:S03]  /*02e0*/  IADD3 R9, PT, PT, R7, -0x1, RZ ;  /* 0xffffffff07097810 */ /* 0x000fc60007ffe0ff */
[----:B------:R-:W-:-:S05]  /*02f0*/  IMAD R0, R5, R2, R0 ;  /* 0x0000000205007224 */ /* 0x000fca00078e0200 */
[----:B------:R-:W-:-:S13]  /*0300*/  ISETP.NE.AND P0, PT, R0, RZ, PT ;  /* 0x000000ff0000720c */ /* 0x000fda0003f05270 */
[----:B------:R-:W-:Y:S01]  /*0310*/  @!P0 IMAD.MOV R9, RZ, RZ, R7 ;  /* 0x000000ffff098224 */ /* 0x000fe200078e0207 */
[----:B------:R-:W-:Y:S06]  /*0320*/  BRA `(.L_x_26391) ;  /* 0x0000000000607947 */ /* 0x000fec0003800000 */
.L_x_26390:
[-C--:B------:R-:W-:Y:S02]  /*0330*/  IABS R2, R5.reuse ;  /* 0x0000000500027213 */ /* 0x080fe40000000000 */
[----:B------:R-:W-:Y:S02]  /*0340*/  IABS R8, R0 ;  /* 0x0000000000087213 */ /* 0x000fe40000000000 */
[----:B------:R-:W0:Y:S01]  /*0350*/  I2F.RP R4, R2 ;  /* 0x0000000200047306 */ /* 0x000e220000209400 */
[-C--:B------:R-:W-:Y:S02]  /*0360*/  IABS R10, R5.reuse ;  /* 0x00000005000a7213 */ /* 0x080fe40000000000 */
[----:B------:R-:W-:-:S04]  /*0370*/  LOP3.LUT R0, R0, R5, RZ, 0x3c, !PT ;  /* 0x0000000500007212 */ /* 0x000fc800078e3cff */
[----:B------:R-:W-:Y:S01]  /*0380*/  ISETP.GE.AND P0, PT, R0, RZ, PT ;  /* 0x000000ff0000720c */ /* 0x000fe20003f06270 */
[----:B0-----:R-:W0:Y:S02]  /*0390*/  MUFU.RCP R4, R4 ;  /* 0x0000000400047308 */ /* 0x001e240000001000 */
[----:B0-----:R-:W-:Y:S02]  /*03a0*/  IADD3 R6, PT, PT, R4, 0xffffffe, RZ ;  /* 0x0ffffffe04067810 */ /* 0x001fe40007ffe0ff */
[----:B------:R-:W-:-:S04]  /*03b0*/  IADD3 R4, PT, PT, RZ, -R10, RZ ;  /* 0x8000000aff047210 */ /* 0x000fc80007ffe0ff */
        /* <DEDUP_REMOVED lines=15> */
.L_x_26391:
[----:B------:R-:W0:Y:S01]  /*04b0*/  LDC.64 R4, c[0x0][0x5e8] ;  /* 0x00017a00ff047b82 */ /* 0x000e220000000a00 */
[----:B------:R-:W-:Y:S01]  /*04c0*/  VIADD R3, R3, 0x80 ;  /* 0x0000008003037836 */ /* 0x000fe20000000000 */
[----:B0-----:R0:W-:Y:S06]  /*04d0*/  STG.E desc[UR6][R4.64], R9 ;  /* 0x0000000904007986 */ /* 0x0011ec000c101906 */
.L_x_26389:
[----:B------:R-:W-:Y:S05]  /*04e0*/  BSYNC.RECONVERGENT B0 ;  /* 0x0000000000007941 */ /* 0x000fea0003800200 */
.L_x_26388:
[----:B------:R-:W-:-:S13]  /*04f0*/  ISETP.GE.AND P0, PT, R3, UR4, PT ;  /* 0x0000000403007c0c */ /* 0x000fda000bf06270 */
[----:B------:R-:W-:Y:S05]  /*0500*/  @P0 EXIT ;  /* 0x000000000000094d */ /* 0x000fea0003800000 */
[----:B------:R-:W1:Y:S08]  /*0510*/  LDC.64 R2, c[0x0][0x5f0] ;  /* 0x00017c00ff027b82 */ /* 0x000e700000000a00 */
[----:B0-----:R-:W0:Y:S01]  /*0520*/  LDC.64 R4, c[0x0][0x5f8] ;  /* 0x00017e00ff047b82 */ /* 0x001e220000000a00 */
[----:B-1----:R-:W2:Y:S04]  /*0530*/  LDG.E R3, desc[UR6][R2.64] ;  /* 0x0000000602037981 */ /* 0x002ea8000c1e1900 */
[----:B0-----:R-:W2:Y:S02]  /*0540*/  LDG.E R0, desc[UR6][R4.64] ;  /* 0x0000000604007981 */ /* 0x001ea4000c1e1900 */
        /* <DEDUP_REMOVED lines=35> */
[----:B0-----:R-:W-:Y:S01]  /*0780*/  STG.E desc[UR6][R4.64], R3 ;  /* 0x0000000304007986 */ /* 0x001fe2000c101906 */
[----:B------:R-:W-:Y:S05]  /*0790*/  EXIT ;  /* 0x000000000000794d */ /* 0x000fea0003800000 */
.L_x_26392:
        /* <DEDUP_REMOVED lines=8> */
[----:B0-----:R-:W-:Y:S02]  /*0820*/  HFMA2 R4, -RZ, RZ, 0, 0 ;  /* 0x00000000ff047431 */ /* 0x001fe400000001ff */
        /* <DEDUP_REMOVED lines=13> */
[----:B------:R-:W-:-:S05]  /*0900*/  @P1 IADD3 R5, PT, PT, R5, 0x1, RZ ;  /* 0x0000000105051810 */ /* 0x000fca0007ffe0ff */
[----:B------:R-:W-:Y:S01]  /*0910*/  @!P0 IMAD.MOV R5, RZ, RZ, -R5 ;  /* 0x000000ffff058224 */ /* 0x000fe200078e0a05 */
[----:B------:R-:W-:-:S05]  /*0920*/  @!P2 LOP3.LUT R5, RZ, R0, RZ, 0x33, !PT ;  /* 0x00000000ff05a212 */ /* 0x000fca00078e33ff */
[----:B0-----:R-:W-:Y:S01]  /*0930*/  STG.E desc[UR6][R2.64], R5 ;  /* 0x0000000502007986 */ /* 0x001fe2000c101906 */
[----:B------:R-:W-:Y:S05]  /*0940*/  EXIT ;  /* 0x000000000000794d */ /* 0x000fea0003800000 */
.L_x_26387:
        /* <DEDUP_REMOVED lines=355> */
.L_x_26395:
[----:B------:R-:W0:Y:S02]  /*1f80*/  LDCU.128 UR8, c[0x0][0x5f0] ;  /* 0x0000be00ff0877ac */ /* 0x000e240008000c00 */
[----:B0-----:R-:W-:Y:S02]  /*1f90*/  IADD3 R8, P0, PT, R6, UR8, RZ ;  /* 0x0000000806087c10 */ /* 0x001fe4000ff1e0ff */
[----:B------:R-:W-:Y:S02]  /*1fa0*/  IADD3 R6, P1, PT, R4, UR10, RZ ;  /* 0x0000000a04067c10 */ /* 0x000fe4000ff3e0ff */
[----:B------:R-:W-:Y:S02]  /*1fb0*/  IADD3.X R9, PT, PT, RZ, UR9, RZ, P0, !PT ;  /* 0x00000009ff097c10 */ /* 0x000fe400087fe4ff */
[----:B------:R-:W-:-:S03]  /*1fc0*/  IADD3.X R7, PT, PT, RZ, UR11, RZ, P1, !PT ;  /* 0x0000000bff077c10 */ /* 0x000fc60008ffe4ff */
[----:B------:R-:W2:Y:S04]  /*1fd0*/  LDG.E R4, desc[UR6][R8.64] ;  /* 0x0000000608047981 */ /* 0x000ea8000c1e1900 */
[----:B------:R-:W2:Y:S01]  /*1fe0*/  LDG.E R7, desc[UR6][R6.64] ;  /* 0x0000000606077981 */ /* 0x000ea2000c1e1900 */
[----:B------:R-:W-:Y:S01]  /*1ff0*/  BSSY.RECONVERGENT B1, `(.L_x_26396) ;  /* 0x000003d000017945 */ /* 0x000fe20003800200 */
        /* <DEDUP_REMOVED lines=11> */
[----:B0-----:R-:W-:Y:S01]  /*20b0*/  HFMA2 R8, -RZ, RZ, 0, 0 ;  /* 0x00000000ff087431 */ /* 0x001fe200000001ff */
[----:B-1----:R-:W-:-:S05]  /*20c0*/  IADD3 R10, PT, PT, RZ, -R9, RZ ;  /* 0x80000009ff0a7210 */ /* 0x002fca0007ffe0ff */
        /* <DEDUP_REMOVED lines=19> */
[----:B------:R-:W-:Y:S01]  /*2200*/  @!P0 IADD3 R7, PT, PT, R9, RZ, RZ ;  /* 0x000000ff09078210 */ /* 0x000fe20007ffe0ff */
[----:B------:R-:W-:Y:S06]  /*2210*/  BRA `(.L_x_26398) ;  /* 0x0000000000687947 */ /* 0x000fec0003800000 */
.L_x_26397:
        /* <DEDUP_REMOVED lines=9> */
[----:B0-----:R-:W-:Y:S02]  /*22b0*/  MOV R8, RZ ;  /* 0x000000ff00087202 */ /* 0x001fe40000000f00 */
        /* <DEDUP_REMOVED lines=10> */
[----:B------:R-:W-:-:S13]  /*2360*/  ISETP.GE.U32.AND P1, PT, R9, R6, PT ;  /* 0x000000060900720c */ /* 0x000fda0003f26070 */
[----:B------:R-:W-:-:S04]  /*2370*/  @P1 IADD3 R11, PT, PT, R11, 0x1, RZ ;  /* 0x000000010b0b1810 */ /* 0x000fc80007ffe0ff */
[----:B------:R-:W-:-:S05]  /*2380*/  MOV R4, R11 ;  /* 0x0000000b00047202 */ /* 0x000fca0000000f00 */
[----:B------:R-:W-:Y:S01]  /*2390*/  @!P0 IMAD.MOV R4, RZ, RZ, -R4 ;  /* 0x000000ffff048224 */ /* 0x000fe200078e0a04 */
[----:B------:R-:W-:-:S04]  /*23a0*/  @!P2 LOP3.LUT R4, RZ, R7, RZ, 0x33, !PT ;  /* 0x00000007ff04a212 */ /* 0x000fc800078e33ff */
[----:B------:R-:W-:-:S07]  /*23b0*/  MOV R7, R4 ;  /* 0x0000000400077202 */ /* 0x000fce0000000f00 */
.L_x_26398:
[----:B------:R-:W-:Y:S05]  /*23c0*/  BSYNC.RECONVERGENT B1 ;  /* 0x0000000000017941 */ /* 0x000fea0003800200 */
.L_x_26396:
[----:B------:R-:W0:Y:S01]  /*23d0*/  LDCU.64 UR8, c[0x0][0x5e8] ;  /* 0x0000bd00ff0877ac */ /* 0x000e220008000a00 */
[----:B------:R-:W-:Y:S02]  /*23e0*/  IADD3 R3, PT, PT, R3, 0x80, RZ ;  /* 0x0000008003037810 */ /* 0x000fe40007ffe0ff */
[----:B0-----:R-:W-:-:S04]  /*23f0*/  IADD3 R4, P0, PT, R5, UR8, RZ ;  /* 0x0000000805047c10 */ /* 0x001fc8000ff1e0ff */
[----:B------:R-:W-:-:S05]  /*2400*/  IADD3.X R5, PT, PT, RZ, UR9, RZ, P0, !PT ;  /* 0x00000009ff057c10 */ /* 0x000fca00087fe4ff */
[----:B------:R0:W-:Y:S04]  /*2410*/  STG.E desc[UR6][R4.64], R7 ;  /* 0x0000000704007986 */ /* 0x0001e8000c101906 */
.L_x_26394:
[----:B------:R-:W-:Y:S05]  /*2420*/  BSYNC.RECONVERGENT B0 ;  /* 0x0000000000007941 */ /* 0x000fea0003800200 */
.L_x_26393:
        /* <DEDUP_REMOVED lines=350> */
.L_x_26399:
[----:B------:R-:W0:Y:S01]  /*3a10*/  LDCU.128 UR8, c[0x0][0x5f0] ;  /* 0x0000be00ff0877ac */ /* 0x000e220008000c00 */
[----:B------:R-:W1:Y:S01]  /*3a20*/  LDCU.64 UR4, c[0x0][0x5e8] ;  /* 0x0000bd00ff0477ac */ /* 0x000e620008000a00 */
[----:B0-----:R-:W-:Y:S02]  /*3a30*/  IADD3 R6, P0, PT, R4, UR8, RZ ;  /* 0x0000000804067c10 */ /* 0x001fe4000ff1e0ff */
[----:B------:R-:W-:Y:S02]  /*3a40*/  IADD3 R4, P1, PT, R2, UR10, RZ ;  /* 0x0000000a02047c10 */ /* 0x000fe4000ff3e0ff */
[----:B------:R-:W-:-:S03]  /*3a50*/  IADD3.X R7, PT, PT, RZ, UR9, RZ, P0, !PT ;  /* 0x00000009ff077c10 */ /* 0x000fc600087fe4ff */
[----:B------:R-:W-:Y:S02]  /*3a60*/  IMAD.X R5, RZ, RZ, UR11, P1 ;  /* 0x0000000bff057e24 */ /* 0x000fe400088e06ff */
[----:B------:R-:W2:Y:S04]  /*3a70*/  LDG.E R0, desc[UR6][R6.64] ;  /* 0x0000000606007981 */ /* 0x000ea8000c1e1900 */
[----:B------:R-:W2:Y:S01]  /*3a80*/  LDG.E R5, desc[UR6][R4.64] ;  /* 0x0000000604057981 */ /* 0x000ea2000c1e1900 */
[----:B-1----:R-:W-:Y:S01]  /*3a90*/  IADD3 R2, P1, PT, R3, UR4, RZ ;  /* 0x0000000403027c10 */ /* 0x002fe2000ff3e0ff */
[----:B------:R-:W-:Y:S03]  /*3aa0*/  BSSY.RECONVERGENT B0, `(.L_x_26400) ;  /* 0x000003e000007945 */ /* 0x000fe60003800200 */
[----:B------:R-:W-:-:S02]  /*3ab0*/  IADD3.X R3, PT, PT, RZ, UR5, RZ, P1, !PT ;  /* 0x00000005ff037c10 */ /* 0x000fc40008ffe4ff */
        /* <DEDUP_REMOVED lines=34> */
.L_x_26401:
        /* <DEDUP_REMOVED lines=24> */
[----:B------:R-:W-:-:S04]  /*3e60*/  @!P2 LOP3.LUT R0, RZ, R5, RZ, 0x33, !PT ;  /* 0x00000005ff00a212 */ /* 0x000fc800078e33ff */
[----:B------:R-:W-:-:S07]  /*3e70*/  MOV R5, R0 ;  /* 0x0000000000057202 */ /* 0x000fce0000000f00 */
.L_x_26402:
[----:B------:R-:W-:Y:S05]  /*3e80*/  BSYNC.RECONVERGENT B0 ;  /* 0x0000000000007941 */ /* 0x000fea0003800200 */
.L_x_26400:
[----:B------:R-:W-:Y:S01]  /*3e90*/  STG.E desc[UR6][R2.64], R5 ;  /* 0x0000000502007986 */ /* 0x000fe2000c101906 */
[----:B------:R-:W-:Y:S05]  /*3ea0*/  EXIT ;  /* 0x000000000000794d */ /* 0x000fea0003800000 */
.L_x_26403:
        /* <DEDUP_REMOVED lines=13> */
.L_x_32979:


//--------------------- .text._ZN2at6native27unrolled_elementwise_kernelINS0_13BinaryFunctorIiiiZZZNS0_15binary_internal21div_floor_kernel_cudaERNS_18TensorIteratorBaseEENKUlvE_clEvENKUlvE1_clEvEUliiE_EESt5arrayIPcLm3EELi4E23TrivialOffsetCalculatorILi2EjESD_ILi1EjENS0_6memory15LoadWithoutCastENSG_16StoreWithoutCastEEEviT_T0_T2_T3_T4_T5_ --------------------------
	.section	.text._ZN2at6native27unrolled_elementwise_kernelINS0_13BinaryFunctorIiiiZZZNS0_15binary_internal21div_floor_kernel_cudaERNS_18TensorIteratorBaseEENKUlvE_clEvENKUlvE1_clEvEUliiE_EESt5arrayIPcLm3EELi4E23TrivialOffsetCalculatorILi2EjESD_ILi1EjENS0_6memory15LoadWithoutCastENSG_16StoreWithoutCastEEEviT_T0_T2_T3_T4_T5_,"ax",@progbits
	.align	128
        .global         _ZN2at6native27unrolled_elementwise_kernelINS0_13BinaryFunctorIiiiZZZNS0_15binary_internal21div_floor_kernel_cudaERNS_18TensorIteratorBaseEENKUlvE_clEvENKUlvE1_clEvEUliiE_EESt5arrayIPcLm3EELi4E23TrivialOffsetCalculatorILi2EjESD_ILi1EjENS0_6memory15LoadWithoutCastENSG_16StoreWithoutCastEEEviT_T0_T2_T3_T4_T5_
        .type           _ZN2at6native27unrolled_elementwise_kernelINS0_13BinaryFunctorIiiiZZZNS0_15binary_internal21div_floor_kernel_cudaERNS_18TensorIteratorBaseEENKUlvE_clEvENKUlvE1_clEvEUliiE_EESt5arrayIPcLm3EELi4E23TrivialOffsetCalculatorILi2EjESD_ILi1EjENS0_6memory15LoadWithoutCastENSG_16StoreWithoutCastEEEviT_T0_T2_T3_T4_T5_,@function
        .size           _ZN2at6native27unrolled_elementwise_kernelINS0_13BinaryFunctorIiiiZZZNS0_15binary_internal21div_floor_kernel_cudaERNS_18TensorIteratorBaseEENKUlvE_clEvENKUlvE1_clEvEUliiE_EESt5arrayIPcLm3EELi4E23TrivialOffsetCalculatorILi2EjESD_ILi1EjENS0_6memory15LoadWithoutCastENSG_16StoreWithoutCastEEEviT_T0_T2_T3_T4_T5_,(.L_x_32980 - _ZN2at6native27unrolled_elementwise_kernelINS0_13BinaryFunctorIiiiZZZNS0_15binary_internal21div_floor_kernel_cudaERNS_18TensorIteratorBaseEENKUlvE_clEvENKUlvE1_clEvEUliiE_EESt5arrayIPcLm3EELi4E23TrivialOffsetCalculatorILi2EjESD_ILi1EjENS0_6memory15LoadWithoutCastENSG_16StoreWithoutCastEEEviT_T0_T2_T3_T4_T5_)
        .other          _ZN2at6native27unrolled_elementwise_kernelINS0_13BinaryFunctorIiiiZZZNS0_15binary_internal21div_floor_kernel_cudaERNS_18TensorIteratorBaseEENKUlvE_clEvENKUlvE1_clEvEUliiE_EESt5arrayIPcLm3EELi4E23TrivialOffsetCalculatorILi2EjESD_ILi1EjENS0_6memory15LoadWithoutCastENSG_16StoreWithoutCastEEEviT_T0_T2_T3_T4_T5_,@"STO_CUDA_ENTRY STV_DEFAULT"
_ZN2at6native27unrolled_elementwise_kernelINS0_13BinaryFunctorIiiiZZZNS0_15binary_internal21div_floor_kernel_cudaERNS_18TensorIteratorBaseEENKUlvE_clEvENKUlvE1_clEvEUliiE_EESt5arrayIPcLm3EELi4E23TrivialOffsetCalculatorILi2EjESD_ILi1EjENS0_6memory15LoadWithoutCastENSG_16StoreWithoutCastEEEviT_T0_T2_T3_T4_T5_:
.text._ZN2at6native27unrolled_elementwise_kernelINS0_13BinaryFunctorIiiiZZZNS0_15binary_internal21div_floor_kernel_cudaERNS_18TensorIteratorBaseEENKUlvE_clEvENKUlvE1_clEvEUliiE_EESt5arrayIPcLm3EELi4E23TrivialOffsetCalculatorILi2EjESD_ILi1EjENS0_6memory15LoadWithoutCastENSG_16StoreWithoutCastEEEviT_T0_T2_T3_T4_T5_:
        /* <DEDUP_REMOVED lines=31> */
[----:B0-----:R-:W-:Y:S01]  /*01f0*/  MOV R14, RZ ;  /* 0x000000ff000e7202 */ /* 0x001fe20000000f00 */
[----:B------:R-:W-:Y:S01]  /*0200*/  @!P3 VIADD R25, R25, 0x80 ;  /* 0x000000801919b836 */ /* 0x000fe20000000000 */
[----:B------:R0:W5:Y:S04]  /*0210*/  @!P1 LDG.E R22, desc[UR4][R16.64] ;  /* 0x0000000410169981 */ /* 0x000168000c1e1900 */
[----:B------:R-:W-:Y:S01]  /*0220*/  ISETP.GE.AND P2, PT, R25, R18, PT ;  /* 0x000000121900720c */ /* 0x000fe20003f46270 */
[----:B------:R-:W-:-:S04]  /*0230*/  @!P3 IMAD.WIDE.U32 R8, R23, 0x4, R8 ;  /* 0x000000041708b825 */ /* 0x000fc800078e0008 */
[----:B------:R-:W-:-:S08]  /*0240*/  @!P3 IMAD.WIDE.U32 R6, R23, 0x4, R6 ;  /* 0x000000041706b825 */ /* 0x000fd000078e0006 */
[----:B------:R-:W-:Y:S01]  /*0250*/  @!P2 IMAD R25, R0, 0x200, R25 ;  /* 0x000002000019a824 */ /* 0x000fe200078e0219 */
[----:B------:R0:W5:Y:S01]  /*0260*/  @!P3 LDG.E R12, desc[UR4][R6.64] ;  /* 0x00000004060cb981 */ /* 0x000162000c1e1900 */
[----:B------:R-:W-:Y:S02]  /*0270*/  IMAD.MOV.U32 R23, RZ, RZ, RZ ;  /* 0x000000ffff177224 */ /* 0x000fe400078e00ff */
[----:B--2---:R-:W-:-:S04]  /*0280*/  @!P2 IMAD.WIDE.U32 R4, R25, 0x4, R4 ;  /* 0x000000041904a825 */ /* 0x004fc800078e0004 */
[----:B------:R-:W-:Y:S01]  /*0290*/  @!P2 IMAD.WIDE.U32 R2, R25, 0x4, R2 ;  /* 0x000000041902a825 */ /* 0x000fe200078e0002 */
[----:B------:R0:W5:Y:S03]  /*02a0*/  @!P3 LDG.E R23, desc[UR4][R8.64] ;  /* 0x000000040817b981 */ /* 0x000166000c1e1900 */
[----:B------:R-:W-:Y:S01]  /*02b0*/  IMAD.MOV.U32 R25, RZ, RZ, RZ ;  /* 0x000000ffff197224 */ /* 0x000fe200078e00ff */
[----:B------:R0:W5:Y:S01]  /*02c0*/  @!P2 LDG.E R13, desc[UR4][R4.64] ;  /* 0x00000004040da981 */ /* 0x000162000c1e1900 */
[----:B----4-:R-:W-:-:S03]  /*02d0*/  @!P1 IMAD.WIDE.U32 R10, R27, 0x4, R10 ;  /* 0x000000041b0a9825 */ /* 0x010fc600078e000a */
[----:B------:R0:W5:Y:S04]  /*02e0*/  @!P2 LDG.E R14, desc[UR4][R2.64] ;  /* 0x00000004020ea981 */ /* 0x000168000c1e1900 */
[----:B------:R0:W5:Y:S01]  /*02f0*/  @!P1 LDG.E R25, desc[UR4][R10.64] ;  /* 0x000000040a199981 */ /* 0x000162000c1e1900 */
[----:B------:R-:W-:Y:S01]  /*0300*/  ISETP.GE.AND P0, PT, R19, R18, PT ;  /* 0x000000121300720c */ /* 0x000fe20003f06270 */
[----:B------:R-:W-:-:S12]  /*0310*/  BSSY.RECONVERGENT B0, `(.L_x_26404) ;  /* 0x000003c000007945 */ /* 0x000fd80003800200 */
[----:B0-----:R-:W-:Y:S05]  /*0320*/  @P0 BRA `(.L_x_26405) ;  /* 0x0000000000e80947 */ /* 0x001fea0003800000 */
[----:B-----5:R-:W-:-:S04]  /*0330*/  LOP3.LUT R2, R21, R20, RZ, 0x3c, !PT ;  /* 0x0000001415027212 */ /* 0x020fc800078e3cff */
        /* <DEDUP_REMOVED lines=33> */
.L_x_26406:
        /* <DEDUP_REMOVED lines=23> */
[----:B------:R-:W-:-:S07]  /*06c0*/  @!P3 LOP3.LUT R2, RZ, R21, RZ, 0x33, !PT ;  /* 0x00000015ff02b212 */ /* 0x000fce00078e33ff */
.L_x_26405:
[----:B------:R-:W-:Y:S05]  /*06d0*/  BSYNC.RECONVERGENT B0 ;  /* 0x0000000000007941 */ /* 0x000fea0003800200 */
.L_x_26404:
[----:B------:R-:W-:Y:S01]  /*06e0*/  VIADD R3, R19, 0x80 ;  /* 0x0000008013037836 */ /* 0x000fe20000000000 */
[----:B------:R-:W-:Y:S04]  /*06f0*/  BSSY.RECONVERGENT B0, `(.L_x_26407) ;  /* 0x000003d000007945 */ /* 0x000fe80003800200 */
[----:B------:R-:W-:-:S13]  /*0700*/  ISETP.GE.AND P1, PT, R3, R18, PT ;  /* 0x000000120300720c */ /* 0x000fda0003f26270 */
[----:B------:R-:W-:Y:S05]  /*0710*/  @P1 BRA `(.L_x_26408) ;  /* 0x0000000000e81947 */ /* 0x000fea0003800000 */
        /* <DEDUP_REMOVED lines=34> */
.L_x_26409:
        /* <DEDUP_REMOVED lines=24> */
.L_x_26408:
[----:B------:R-:W-:Y:S05]  /*0ac0*/  BSYNC.RECONVERGENT B0 ;  /* 0x0000000000007941 */ /* 0x000fea0003800200 */
.L_x_26407:
        /* <DEDUP_REMOVED lines=37> */
.L_x_26412:
        /* <DEDUP_REMOVED lines=9> */
[----:B0-----:R-:W-:Y:S01]  /*0db0*/  MOV R6, RZ ;  /* 0x000000ff00067202 */ /* 0x001fe20000000f00 */
        /* <DEDUP_REMOVED lines=13> */
[----:B------:R-:W-:-:S05]  /*0e90*/  IMAD.MOV.U32 R5, RZ, RZ, R9 ;  /* 0x000000ffff057224 */ /* 0x000fca00078e0009 */
[----:B------:R-:W-:Y:S02]  /*0ea0*/  @!P1 IADD3 R5, PT, PT, -R5, RZ, RZ ;  /* 0x000000ff05059210 */ /* 0x000fe40007ffe1ff */
[----:B------:R-:W-:-:S07]  /*0eb0*/  @!P3 LOP3.LUT R5, RZ, R12, RZ, 0x33, !PT ;  /* 0x0000000cff05b212 */ /* 0x000fce00078e33ff */
.L_x_26411:
[----:B------:R-:W-:Y:S05]  /*0ec0*/  BSYNC.RECONVERGENT B0 ;  /* 0x0000000000007941 */ /* 0x000fea0003800200 */
.L_x_26410:
        /* <DEDUP_REMOVED lines=12> */
[----:B0-----:R-:W-:Y:S01]  /*0f90*/  VIADD R6, R8, 0xffffffe ;  /* 0x0ffffffe08067836 */ /* 0x001fe20000000000 */
[----:B------:R-:W-:-:S05]  /*0fa0*/  IADD3 R8, PT, PT, RZ, -R15, RZ ;  /* 0x8000000fff087210 */ /* 0x000fca0007ffe0ff */
        /* <DEDUP_REMOVED lines=24> */
.L_x_26415:
        /* <DEDUP_REMOVED lines=23> */
[----:B------:R-:W-:-:S07]  /*12a0*/  @!P3 LOP3.LUT R9, RZ, R14, RZ, 0x33, !PT ;  /* 0x0000000eff09b212 */ /* 0x000fce00078e33ff */
.L_x_26414:
[----:B------:R-:W-:Y:S05]  /*12b0*/  BSYNC.RECONVERGENT B0 ;  /* 0x0000000000007941 */ /* 0x000fea0003800200 */
.L_x_26413:
[----:B------:R-:W0:Y:S01]  /*12c0*/  @!P0 LDC.64 R6, c[0x0][0x388] ;  /* 0x0000e200ff068b82 */ /* 0x000e220000000a00 */
[----:B------:R-:W-:Y:S01]  /*12d0*/  @!P0 IMAD R11, R0, 0x200, R19 ;  /* 0x00000200000b8824 */ /* 0x000fe200078e0213 */
[----:B------:R-:W-:Y:S01]  /*12e0*/  BSSY.RECONVERGENT B0, `(.L_x_26416) ;  /* 0x0000010000007945 */ /* 0x000fe20003800200 */
[----:B------:R-:W-:-:S05]  /*12f0*/  @!P0 IMAD.MOV.U32 R19, RZ, RZ, R3 ;  /* 0x000000ffff138224 */ /* 0x000fca00078e0003 */
[----:B------:R-:W-:Y:S01]  /*1300*/  ISETP.GE.AND P1, PT, R19, R18, PT ;  /* 0x000000121300720c */ /* 0x000fe20003f26270 */
[----:B0-----:R-:W-:-:S05]  /*1310*/  @!P0 IMAD.WIDE.U32 R6, R11, 0x4, R6 ;  /* 0x000000040b068825 */ /* 0x001fca00078e0006 */
[----:B------:R0:W-:Y:S07]  /*1320*/  @!P0 STG.E desc[UR4][R6.64], R2 ;  /* 0x0000000206008986 */ /* 0x0001ee000c101904 */
[----:B------:R-:W-:Y:S05]  /*1330*/  @P1 BRA `(.L_x_26417) ;  /* 0x0000000000281947 */ /* 0x000fea0003800000 */
[----:B0-----:R-:W0:Y:S01]  /*1340*/  LDC.64 R2, c[0x0][0x388] ;  /* 0x0000e200ff027b82 */ /* 0x001e220000000a00 */
[----:B------:R-:W-:Y:S01]  /*1350*/  LEA R7, R0, R19, 0x9 ;  /* 0x0000001300077211 */ /* 0x000fe200078e48ff */
[----:B------:R-:W-:-:S05]  /*1360*/  VIADD R19, R19, 0x80 ;  /* 0x0000008013137836 */ /* 0x000fca0000000000 */
[----:B------:R-:W-:-:S13]  /*1370*/  ISETP.GE.AND P0, PT, R19, R18, PT ;  /* 0x000000121300720c */ /* 0x000fda0003f06270 */
[----:B------:R-:W-:Y:S01]  /*1380*/  @!P0 IMAD R11, R0, 0x200, R19 ;  /* 0x00000200000b8824 */ /* 0x000fe200078e0213 */
[----:B------:R-:W-:Y:S01]  /*1390*/  @!P0 IADD3 R19, PT, PT, R19, 0x80, RZ ;  /* 0x0000008013138810 */ /* 0x000fe20007ffe0ff */
[----:B0-----:R-:W-:-:S04]  /*13a0*/  IMAD.WIDE.U32 R6, R7, 0x4, R2 ;  /* 0x0000000407067825 */ /* 0x001fc800078e0002 */
[----:B------:R-:W-:Y:S01]  /*13b0*/  @!P0 IMAD.WIDE.U32 R2, R11, 0x4, R2 ;  /* 0x000000040b028825 */ /* 0x000fe200078e0002 */
[----:B------:R1:W-:Y:S04]  /*13c0*/  STG.E desc[UR4][R6.64], R4 ;  /* 0x0000000406007986 */ /* 0x0003e8000c101904 */
[----:B------:R1:W-:Y:S02]  /*13d0*/  @!P0 STG.E desc[UR4][R2.64], R5 ;  /* 0x0000000502008986 */ /* 0x0003e4000c101904 */
.L_x_26417:
[----:B------:R-:W-:Y:S05]  /*13e0*/  BSYNC.RECONVERGENT B0 ;  /* 0x0000000000007941 */ /* 0x000fea0003800200 */
.L_x_26416:
[----:B------:R-:W-:-:S13]  /*13f0*/  ISETP.GE.AND P0, PT, R19, R18, PT ;  /* 0x000000121300720c */ /* 0x000fda0003f06270 */
[----:B------:R-:W-:Y:S05]  /*1400*/  @P0 EXIT ;  /* 0x000000000000094d */ /* 0x000fea0003800000 */
[----:B01----:R-:W0:Y:S01]  /*1410*/  LDC.64 R2, c[0x0][0x388] ;  /* 0x0000e200ff027b82 */ /* 0x003e220000000a00 */
[----:B------:R-:W-:-:S04]  /*1420*/  IMAD R19, R0, 0x200, R19 ;  /* 0x0000020000137824 */ /* 0x000fc800078e0213 */
[----:B0-----:R-:W-:-:S05]  /*1430*/  IMAD.WIDE.U32 R2, R19, 0x4, R2 ;  /* 0x0000000413027825 */ /* 0x001fca00078e0002 */
[----:B------:R-:W-:Y:S01]  /*1440*/  STG.E desc[UR4][R2.64], R9 ;  /* 0x0000000902007986 */ /* 0x000fe2000c101904 */
[----:B------:R-:W-:Y:S05]  /*1450*/  EXIT ;  /* 0x000000000000794d */ /* 0x000fea0003800000 */
.L_x_26418:
        /* <DEDUP_REMOVED lines=10> */
.L_x_32980:


//--------------------- .text._ZN2at6native29vectorized_elementwise_kernelILi2ENS0_13BinaryFunctorIiiiZZZNS0_15binary_internal21div_floor_kernel_cudaERNS_18TensorIteratorBaseEENKUlvE_clEvENKUlvE1_clEvEUliiE_EESt5arrayIPcLm3EEEEviT0_T1_ --------------------------
	.section	.text._ZN2at6native29vectorized_elementwise_kernelILi2ENS0_13BinaryFunctorIiiiZZZNS0_15binary_internal21div_floor_kernel_cudaERNS_18TensorIteratorBaseEENKUlvE_clEvENKUlvE1_clEvEUliiE_EESt5arrayIPcLm3EEEEviT0_T1_,"ax",@progbits
	.align	128
        .global         _ZN2at6native29vectorized_elementwise_kernelILi2ENS0_13BinaryFunctorIiiiZZZNS0_15binary_internal21div_floor_kernel_cudaERNS_18TensorIteratorBaseEENKUlvE_clEvENKUlvE1_clEvEUliiE_EESt5arrayIPcLm3EEEEviT0_T1_
        .type           _ZN2at6native29vectorized_elementwise_kernelILi2ENS0_13BinaryFunctorIiiiZZZNS0_15binary_internal21div_floor_kernel_cudaERNS_18TensorIteratorBaseEENKUlvE_clEvENKUlvE1_clEvEUliiE_EESt5arrayIPcLm3EEEEviT0_T1_,@function
        .size           _ZN2at6native29vectorized_elementwise_kernelILi2ENS0_13BinaryFunctorIiiiZZZNS0_15binary_internal21div_floor_kernel_cudaERNS_18TensorIteratorBaseEENKUlvE_clEvENKUlvE1_clEvEUliiE_EESt5arrayIPcLm3EEEEviT0_T1_,(.L_x_32981 - _ZN2at6native29vectorized_elementwise_kernelILi2ENS0_13BinaryFunctorIiiiZZZNS0_15binary_internal21div_floor_kernel_cudaERNS_18TensorIteratorBaseEENKUlvE_clEvENKUlvE1_clEvEUliiE_EESt5arrayIPcLm3EEEEviT0_T1_)
        .other          _ZN2at6native29vectorized_elementwise_kernelILi2ENS0_13BinaryFunctorIiiiZZZNS0_15binary_internal21div_floor_kernel_cudaERNS_18TensorIteratorBaseEENKUlvE_clEvENKUlvE1_clEvEUliiE_EESt5arrayIPcLm3EEEEviT0_T1_,@"STO_CUDA_ENTRY STV_DEFAULT"
_ZN2at6native29vectorized_elementwise_kernelILi2ENS0_13BinaryFunctorIiiiZZZNS0_15binary_internal21div_floor_kernel_cudaERNS_18TensorIteratorBaseEENKUlvE_clEvENKUlvE1_clEvEUliiE_EESt5arrayIPcLm3EEEEviT0_T1_:
.text._ZN2at6native29vectorized_elementwise_kernelILi2ENS0_13BinaryFunctorIiiiZZZNS0_15binary_internal21div_floor_kernel_cudaERNS_18TensorIteratorBaseEENKUlvE_clEvENKUlvE1_clEvEUliiE_EESt5arrayIPcLm3EEEEviT0_T1_:
        /* <DEDUP_REMOVED lines=10> */
[----:B------:R-:W-:-:S07]  /*00a0*/  IMAD.MOV.U32 R6, RZ, RZ, RZ ;  /* 0x000000ffff067224 */ /* 0x000fce00078e00ff */
        /* <DEDUP_REMOVED lines=13> */
[----:B------:R-:W-:Y:S01]  /*0180*/  CS2R R8, SRZ ;  /* 0x0000000000087805 */ /* 0x000fe2000001ff00 */
[----:B------:R2:W5:Y:S03]  /*0190*/  @!P3 LDG.E R6, desc[UR4][R14.64] ;  /* 0x000000040e06b981 */ /* 0x000566000c1e1900 */
[----:B------:R-:W1:Y:S02]  /*01a0*/  LDC.64 R28, c[0x0][0x390] ;  /* 0x0000e400ff1c7b82 */ /* 0x000e640000000a00 */
[----:B------:R-:W5:Y:S01]  /*01b0*/  @!P3 LDG.E R9, desc[UR4][R20.64] ;  /* 0x000000041409b981 */ /* 0x000f62000c1e1900 */
[----:B------:R-:W-:Y:S01]  /*01c0*/  @!P0 IADD3 R17, PT, PT, R4, R24, RZ ;  /* 0x0000001804118210 */ /* 0x000fe20007ffe0ff */
[----:B------:R-:W-:-:S04]  /*01d0*/  @!P0 VIADD R24, R24, 0x80 ;  /* 0x0000008018188836 */ /* 0x000fc80000000000 */
[----:B--2---:R-:W2:Y:S01]  /*01e0*/  LDC.64 R14, c[0x0][0x390] ;  /* 0x0000e400ff0e7b82 */ /* 0x004ea20000000a00 */
[----:B------:R-:W-:-:S13]  /*01f0*/  ISETP.GE.U32.AND P1, PT, R24, R5, PT ;  /* 0x000000051800720c */ /* 0x000fda0003f26070 */
[----:B------:R-:W-:Y:S01]  /*0200*/  @!P1 IMAD.IADD R11, R4, 0x1, R24 ;  /* 0x00000001040b9824 */ /* 0x000fe200078e0218 */
[----:B------:R-:W-:-:S04]  /*0210*/  @!P1 IADD3 R24, PT, PT, R24, 0x80, RZ ;  /* 0x0000008018189810 */ /* 0x000fc80007ffe0ff */
[----:B------:R-:W-:Y:S01]  /*0220*/  ISETP.GE.U32.AND P2, PT, R24, R5, PT ;  /* 0x000000051800720c */ /* 0x000fe20003f46070 */
[----:B---3--:R-:W-:-:S04]  /*0230*/  @!P0 IMAD.WIDE.U32 R22, R17, 0x4, R22 ;  /* 0x0000000411168825 */ /* 0x008fc800078e0016 */
[----:B----4-:R-:W-:Y:S01]  /*0240*/  @!P0 IMAD.WIDE.U32 R12, R17, 0x4, R12 ;  /* 0x00000004110c8825 */ /* 0x010fe200078e000c */
[----:B------:R3:W5:Y:S01]  /*0250*/  @!P0 LDG.E R8, desc[UR4][R22.64] ;  /* 0x0000000416088981 */ /* 0x000762000c1e1900 */
[----:B------:R-:W4:Y:S06]  /*0260*/  LDC.64 R16, c[0x0][0x398] ;  /* 0x0000e600ff107b82 */ /* 0x000f2c0000000a00 */
[----:B------:R-:W-:Y:S02]  /*0270*/  @!P2 IMAD.IADD R25, R4, 0x1, R24 ;  /* 0x000000010419a824 */ /* 0x000fe400078e0218 */
[----:B------:R-:W-:Y:S01]  /*0280*/  @!P2 VIADD R24, R24, 0x80 ;  /* 0x000000801818a836 */ /* 0x000fe20000000000 */
[----:B---3--:R-:W3:Y:S04]  /*0290*/  LDC.64 R22, c[0x0][0x398] ;  /* 0x0000e600ff167b82 */ /* 0x008ee80000000a00 */
[----:B------:R-:W-:Y:S01]  /*02a0*/  ISETP.GE.U32.AND P3, PT, R24, R5, PT ;  /* 0x000000051800720c */ /* 0x000fe20003f66070 */
[----:B0-----:R-:W-:-:S04]  /*02b0*/  @!P1 IMAD.WIDE.U32 R2, R11, 0x4, R2 ;  /* 0x000000040b029825 */ /* 0x001fc800078e0002 */
[----:B------:R-:W-:Y:S01]  /*02c0*/  @!P1 IMAD.WIDE.U32 R26, R11, 0x4, R26 ;  /* 0x000000040b1a9825 */ /* 0x000fe200078e001a */
[----:B------:R-:W-:-:S06]  /*02d0*/  CS2R R10, SRZ ;  /* 0x00000000000a7805 */ /* 0x000fcc000001ff00 */
[----:B------:R0:W5:Y:S04]  /*02e0*/  @!P1 LDG.E R10, desc[UR4][R2.64] ;  /* 0x00000004020a9981 */ /* 0x000168000c1e1900 */
[----:B------:R1:W5:Y:S01]  /*02f0*/  @!P0 LDG.E R11, desc[UR4][R12.64] ;  /* 0x000000040c0b8981 */ /* 0x000362000c1e1900 */
[----:B0-----:R-:W-:Y:S01]  /*0300*/  @!P3 IADD3 R3, PT, PT, R4, R24, RZ ;  /* 0x000000180403b210 */ /* 0x001fe20007ffe0ff */
[----:B------:R-:W-:Y:S01]  /*0310*/  @!P3 VIADD R24, R24, 0x80 ;  /* 0x000000801818b836 */ /* 0x000fe20000000000 */
[----:B-1----:R-:W0:Y:S04]  /*0320*/  LDC.64 R12, c[0x0][0x398] ;  /* 0x0000e600ff0c7b82 */ /* 0x002e280000000a00 */
[----:B------:R-:W-:Y:S01]  /*0330*/  ISETP.GE.U32.AND P0, PT, R24, R5, PT ;  /* 0x000000051800720c */ /* 0x000fe20003f06070 */
[----:B------:R-:W-:Y:S01]  /*0340*/  @!P2 IMAD.WIDE.U32 R18, R25, 0x4, R18 ;  /* 0x000000041912a825 */ /* 0x000fe200078e0012 */
[----:B------:R-:W-:-:S03]  /*0350*/  CS2R R20, SRZ ;  /* 0x0000000000147805 */ /* 0x000fc6000001ff00 */
[----:B----4-:R-:W-:-:S03]  /*0360*/  @!P2 IMAD.WIDE.U32 R16, R25, 0x4, R16 ;  /* 0x000000041910a825 */ /* 0x010fc600078e0010 */
[----:B------:R1:W5:Y:S01]  /*0370*/  @!P2 LDG.E R20, desc[UR4][R18.64] ;  /* 0x000000041214a981 */ /* 0x000362000c1e1900 */
[----:B------:R-:W-:-:S03]  /*0380*/  IMAD.MOV.U32 R25, RZ, RZ, RZ ;  /* 0x000000ffff197224 */ /* 0x000fc600078e00ff */
[----:B------:R-:W5:Y:S01]  /*0390*/  @!P1 LDG.E R21, desc[UR4][R26.64] ;  /* 0x000000041a159981 */ /* 0x000f62000c1e1900 */
[----:B------:R-:W-:-:S03]  /*03a0*/  @!P0 IMAD.IADD R0, R4, 0x1, R24 ;  /* 0x0000000104008824 */ /* 0x000fc600078e0218 */
[----:B------:R4:W5:Y:S01]  /*03b0*/  @!P2 LDG.E R25, desc[UR4][R16.64] ;  /* 0x000000041019a981 */ /* 0x000962000c1e1900 */
[----:B-1----:R-:W1:Y:S01]  /*03c0*/  LDC.64 R18, c[0x0][0x390] ;  /* 0x0000e400ff127b82 */ /* 0x002e620000000a00 */
[----:B------:R-:W-:-:S07]  /*03d0*/  @!P0 IADD3 R24, PT, PT, R24, 0x80, RZ ;  /* 0x0000008018188810 */ /* 0x000fce0007ffe0ff */
[----:B----4-:R-:W4:Y:S01]  /*03e0*/  LDC.64 R16, c[0x0][0x398] ;  /* 0x0000e600ff107b82 */ /* 0x010f220000000a00 */
[----:B------:R-:W-:Y:S01]  /*03f0*/  ISETP.GE.U32.AND P1, PT, R24, R5, PT ;  /* 0x000000051800720c */ /* 0x000fe20003f26070 */
[----:B--2---:R-:W-:-:S04]  /*0400*/  @!P3 IMAD.WIDE.U32 R14, R3, 0x4, R14 ;  /* 0x00000004030eb825 */ /* 0x004fc800078e000e */
[----:B0-----:R-:W-:Y:S01]  /*0410*/  @!P3 IMAD.WIDE.U32 R12, R3, 0x4, R12 ;  /* 0x00000004030cb825 */ /* 0x001fe200078e000c */
[----:B------:R-:W-:-:S03]  /*0420*/  CS2R R2, SRZ ;  /* 0x0000000000027805 */ /* 0x000fc6000001ff00 */
[----:B---3--:R-:W-:-:S05]  /*0430*/  @!P0 IMAD.WIDE.U32 R22, R0, 0x4, R22 ;  /* 0x0000000400168825 */ /* 0x008fca00078e0016 */
[----:B------:R0:W5:Y:S01]  /*0440*/  @!P0 LDG.E R2, desc[UR4][R22.64] ;  /* 0x0000000416028981 */ /* 0x000162000c1e1900 */
[----:B------:R-:W-:Y:S01]  /*0450*/  CS2R R26, SRZ ;  /* 0x00000000001a7805 */ /* 0x000fe2000001ff00 */
[----:B------:R-:W-:-:S04]  /*0460*/  @!P0 IMAD.WIDE.U32 R28, R0, 0x4, R28 ;  /* 0x00000004001c8825 */ /* 0x000fc800078e001c */
[----:B0-----:R-:W-:Y:S01]  /*0470*/  @!P1 IMAD.IADD R23, R4, 0x1, R24 ;  /* 0x0000000104179824 */ /* 0x001fe200078e0218 */
[----:B------:R0:W5:Y:S03]  /*0480*/  @!P3 LDG.E R27, desc[UR4][R14.64] ;  /* 0x000000040e1bb981 */ /* 0x000166000c1e1900 */
[C---:B-1----:R-:W-:Y:S01]  /*0490*/  @!P1 IMAD.WIDE.U32 R18, R23.reuse, 0x4, R18 ;  /* 0x0000000417129825 */ /* 0x042fe200078e0012 */
[----:B------:R-:W5:Y:S03]  /*04a0*/  @!P0 LDG.E R3, desc[UR4][R28.64] ;  /* 0x000000041c038981 */ /* 0x000f66000c1e1900 */
[----:B----4-:R-:W-:Y:S01]  /*04b0*/  @!P1 IMAD.WIDE.U32 R16, R23, 0x4, R16 ;  /* 0x0000000417109825 */ /* 0x010fe200078e0010 */
[----:B------:R-:W-:Y:S01]  /*04c0*/  CS2R R22, SRZ ;  /* 0x0000000000167805 */ /* 0x000fe2000001ff00 */
[----:B------:R-:W5:Y:S01]  /*04d0*/  @!P1 LDG.E R26, desc[UR4][R18.64] ;  /* 0x00000004121a9981 */ /* 0x000f62000c1e1900 */
[----:B0-----:R-:W0:Y:S04]  /*04e0*/  LDC.64 R14, c[0x0][0x398] ;  /* 0x0000e600ff0e7b82 */ /* 0x001e280000000a00 */
[----:B------:R-:W5:Y:S01]  /*04f0*/  @!P1 LDG.E R23, desc[UR4][R16.64] ;  /* 0x0000000410179981 */ /* 0x000f62000c1e1900 */
[----:B------:R-:W-:-:S02]  /*0500*/  IMAD.MOV.U32 R0, RZ, RZ, RZ ;  /* 0x000000ffff007224 */ /* 0x000fc400078e00ff */
[----:B------:R-:W-:-:S04]  /*0510*/  @!P1 VIADD R24, R24, 0x80 ;  /* 0x0000008018189836 */ /* 0x000fc80000000000 */
[----:B------:R1:W5:Y:S01]  /*0520*/  @!P3 LDG.E R0, desc[UR4][R12.64] ;  /* 0x000000040c00b981 */ /* 0x000362000c1e1900 */
[----:B------:R-:W-:Y:S01]  /*0530*/  ISETP.GE.U32.AND P0, PT, R24, R5, PT ;  /* 0x000000051800720c */ /* 0x000fe20003f06070 */
[----:B-1----:R-:W1:-:S12]  /*0540*/  LDC.64 R12, c[0x0][0x390] ;  /* 0x0000e400ff0c7b82 */ /* 0x002e580000000a00 */
[----:B------:R-:W-:-:S05]  /*0550*/  @!P0 IADD3 R29, PT, PT, R4, R24, RZ ;  /* 0x00000018041d8210 */ /* 0x000fca0007ffe0ff */
[----:B0-----:R-:W-:-:S04]  /*0560*/  @!P0 IMAD.WIDE.U32 R14, R29, 0x4, R14 ;  /* 0x000000041d0e8825 */ /* 0x001fc800078e000e */
[----:B-1----:R-:W-:-:S04]  /*0570*/  @!P0 IMAD.WIDE.U32 R12, R29, 0x4, R12 ;  /* 0x000000041d0c8825 */ /* 0x002fc800078e000c */
[----:B------:R-:W-:Y:S01]  /*0580*/  IMAD.MOV.U32 R29, RZ, RZ, RZ ;  /* 0x000000ffff1d7224 */ /* 0x000fe200078e00ff */
[----:B------:R0:W5:Y:S05]  /*0590*/  @!P0 LDG.E R22, desc[UR4][R12.64] ;  /* 0x000000040c168981 */ /* 0x00016a000c1e1900 */
[----:B------:R0:W5:Y:S01]  /*05a0*/  @!P0 LDG.E R29, desc[UR4][R14.64] ;  /* 0x000000040e1d8981 */ /* 0x000162000c1e1900 */
[----:B------:R-:W-:Y:S01]  /*05b0*/  ISETP.GE.U32.AND P0, PT, R7, R5, PT ;  /* 0x000000050700720c */ /* 0x000fe20003f06070 */
[----:B------:R-:W-:-:S12]  /*05c0*/  BSSY.RECONVERGENT B0, `(.L_x_26420) ;  /* 0x000003c000007945 */ /* 0x000fd80003800200 */
[----:B0-----:R-:W-:Y:S05]  /*05d0*/  @P0 BRA `(.L_x_26421) ;  /* 0x0000000000e80947 */ /* 0x001fea0003800000 */
[----:B-----5:R-:W-:-:S04]  /*05e0*/  LOP3.LUT R12, R9, R6, RZ, 0x3c, !PT ;  /* 0x00000006090c7212 */ /* 0x020fc800078e3cff */
[----:B------:R-:W-:-:S13]  /*05f0*/  ISETP.GT.AND P1, PT, R12, -0x1, PT ;  /* 0xffffffff0c00780c */ /* 0x000fda0003f24270 */
[----:B------:R-:W-:Y:S05]  /*0600*/  @P1 BRA `(.L_x_26422) ;  /* 0x0000000000781947 */ /* 0x000fea0003800000 */
[----:B------:R-:W-:Y:S02]  /*0610*/  IABS R14, R9 ;  /* 0x00000009000e7213 */ /* 0x000fe40000000000 */
        /* <DEDUP_REMOVED lines=8> */
[----:B------:R-:W-:Y:S01]  /*06a0*/  IMAD.HI.U32 R13, R13, R17, R12 ;  /* 0x000000110d0d7227 */ /* 0x000fe200078e000c */
[-C--:B------:R-:W-:Y:S02]  /*06b0*/  IABS R17, R9.reuse ;  /* 0x0000000900117213 */ /* 0x080fe40000000000 */
        /* <DEDUP_REMOVED lines=19> */
.L_x_26422:
[-C--:B------:R-:W-:Y:S02]  /*07f0*/  IABS R14, R9.reuse ;  /* 0x00000009000e7213 */ /* 0x080fe40000000000 */
[----:B------:R-:W-:Y:S02]  /*0800*/  IABS R16, R6 ;  /* 0x0000000600107213 */ /* 0x000fe40000000000 */
        /* <DEDUP_REMOVED lines=9> */
[----:B------:R-:W-:Y:S01]  /*08a0*/  IMAD.HI.U32 R17, R13, R17, R12 ;  /* 0x000000110d117227 */ /* 0x000fe200078e000c */
[----:B------:R-:W-:-:S04]  /*08b0*/  IABS R13, R9 ;  /* 0x00000009000d7213 */ /* 0x000fc80000000000 */
[----:B------:R-:W-:Y:S01]  /*08c0*/  IADD3 R13, PT, PT, RZ, -R13, RZ ;  /* 0x8000000dff0d7210 */ /* 0x000fe20007ffe0ff */
        /* <DEDUP_REMOVED lines=11> */
.L_x_26421:
[----:B------:R-:W-:Y:S05]  /*0980*/  BSYNC.RECONVERGENT B0 ;  /* 0x0000000000007941 */ /* 0x000fea0003800200 */
.L_x_26420:
[----:B------:R-:W-:Y:S01]  /*0990*/  VIADD R14, R7, 0x80 ;  /* 0x00000080070e7836 */ /* 0x000fe20000000000 */
[----:B------:R-:W-:Y:S04]  /*09a0*/  BSSY.RECONVERGENT B0, `(.L_x_26423) ;  /* 0x000003e000007945 */ /* 0x000fe80003800200 */
[----:B------:R-:W-:-:S13]  /*09b0*/  ISETP.GE.U32.AND P1, PT, R14, R5, PT ;  /* 0x000000050e00720c */ /* 0x000fda0003f26070 */
[----:B------:R-:W-:Y:S05]  /*09c0*/  @P1 BRA `(.L_x_26424) ;  /* 0x0000000000ec1947 */ /* 0x000fea0003800000 */
[----:B-----5:R-:W-:-:S04]  /*09d0*/  LOP3.LUT R9, R11, R8, RZ, 0x3c, !PT ;  /* 0x000000080b097212 */ /* 0x020fc800078e3cff */
[----:B------:R-:W-:-:S13]  /*09e0*/  ISETP.GT.AND P1, PT, R9, -0x1, PT ;  /* 0xffffffff0900780c */ /* 0x000fda0003f24270 */
[----:B------:R-:W-:Y:S05]  /*09f0*/  @P1 BRA `(.L_x_26425) ;  /* 0x0000000000781947 */ /* 0x000fea0003800000 */
[----:B------:R-:W-:-:S04]  /*0a00*/  IABS R9, R11 ;  /* 0x0000000b00097213 */ /* 0x000fc80000000000 */
[----:B------:R-:W0:Y:S08]  /*0a10*/  I2F.RP R15, R9 ;  /* 0x00000009000f7306 */ /* 0x000e300000209400 */
        /* <DEDUP_REMOVED lines=8> */
[----:B------:R-:W-:-:S05]  /*0aa0*/  IABS R17, R11 ;  /* 0x0000000b00117213 */ /* 0x000fca0000000000 */
        /* <DEDUP_REMOVED lines=19> */
.L_x_26425:
        /* <DEDUP_REMOVED lines=8> */
[----:B------:R-:W-:Y:S02]  /*0c60*/  IABS R16, R8 ;  /* 0x0000000800107213 */ /* 0x000fe40000000000 */
[----:B------:R-:W-:Y:S01]  /*0c70*/  LOP3.LUT R8, R8, R11, RZ, 0x3c, !PT ;  /* 0x0000000b08087212 */ /* 0x000fe200078e3cff */
[----:B------:R-:W-:Y:S01]  /*0c80*/  IMAD.HI.U32 R17, R13, R17, R12 ;  /* 0x000000110d117227 */ /* 0x000fe200078e000c */
[----:B------:R-:W-:Y:S02]  /*0c90*/  IABS R13, R11 ;  /* 0x0000000b000d7213 */ /* 0x000fe40000000000 */
[----:B------:R-:W-:-:S03]  /*0ca0*/  ISETP.GE.AND P1, PT, R8, RZ, PT ;  /* 0x000000ff0800720c */ /* 0x000fc60003f26270 */
        /* <DEDUP_REMOVED lines=11> */
[----:B------:R-:W-:-:S05]  /*0d60*/  @!P3 LOP3.LUT R8, RZ, R11, RZ, 0x33, !PT ;  /* 0x0000000bff08b212 */ /* 0x000fca00078e33ff */
[----:B------:R-:W-:-:S07]  /*0d70*/  IMAD.MOV.U32 R11, RZ, RZ, R8 ;  /* 0x000000ffff0b7224 */ /* 0x000fce00078e0008 */
.L_x_26424:
[----:B------:R-:W-:Y:S05]  /*0d80*/  BSYNC.RECONVERGENT B0 ;  /* 0x0000000000007941 */ /* 0x000fea0003800200 */
.L_x_26423:
[----:B-----5:R-:W-:Y:S01]  /*0d90*/  IADD3 R8, PT, PT, R7, 0x100, RZ ;  /* 0x0000010007087810 */ /* 0x020fe20007ffe0ff */
[----:B------:R-:W-:Y:S03]  /*0da0*/  BSSY.RECONVERGENT B0, `(.L_x_26426) ;  /* 0x000003d000007945 */ /* 0x000fe60003800200 */
[----:B------:R-:W-:-:S13]  /*0db0*/  ISETP.GE.U32.AND P1, PT, R8, R5, PT ;  /* 0x000000050800720c */ /* 0x000fda0003f26070 */
        /* <DEDUP_REMOVED lines=34> */
.L_x_26428:
        /* <DEDUP_REMOVED lines=25> */
.L_x_26427:
[----:B------:R-:W-:Y:S05]  /*1170*/  BSYNC.RECONVERGENT B0 ;  /* 0x0000000000007941 */ /* 0x000fea0003800200 */
.L_x_26426:
[----:B------:R-:W-:Y:S01]  /*1180*/  VIADD R8, R7, 0x180 ;  /* 0x0000018007087836 */ /* 0x000fe20000000000 */
[----:B------:R-:W-:Y:S04]  /*1190*/  BSSY.RECONVERGENT B0, `(.L_x_26429) ;  /* 0x000003d000007945 */ /* 0x000fe80003800200 */
        /* <DEDUP_REMOVED lines=35> */
.L_x_26431:
        /* <DEDUP_REMOVED lines=25> */
.L_x_26430:
[----:B------:R-:W-:Y:S05]  /*1560*/  BSYNC.RECONVERGENT B0 ;  /* 0x0000000000007941 */ /* 0x000fea0003800200 */
.L_x_26429:
        /* <DEDUP_REMOVED lines=38> */
.L_x_26434:
        /* <DEDUP_REMOVED lines=24> */
[----:B------:R-:W-:-:S04]  /*1950*/  @!P3 LOP3.LUT R8, RZ, R0, RZ, 0x33, !PT ;  /* 0x00000000ff08b212 */ /* 0x000fc800078e33ff */
[----:B------:R-:W-:-:S07]  /*1960*/  MOV R0, R8 ;  /* 0x0000000800007202 */ /* 0x000fce0000000f00 */
.L_x_26433:
[----:B------:R-:W-:Y:S05]  /*1970*/  BSYNC.RECONVERGENT B0 ;  /* 0x0000000000007941 */ /* 0x000fea0003800200 */
.L_x_26432:
        /* <DEDUP_REMOVED lines=38> */
.L_x_26437:
        /* <DEDUP_REMOVED lines=24> */
[----:B------:R-:W-:-:S07]  /*1d60*/  @!P3 LOP3.LUT R8, RZ, R2, RZ, 0x33, !PT ;  /* 0x00000002ff08b212 */ /* 0x000fce00078e33ff */
.L_x_26436:
[----:B------:R-:W-:Y:S05]  /*1d70*/  BSYNC.RECONVERGENT B0 ;  /* 0x0000000000007941 */ /* 0x000fea0003800200 */
.L_x_26435:
        /* <DEDUP_REMOVED lines=38> */
.L_x_26440:
        /* <DEDUP_REMOVED lines=26> */
.L_x_26439:
[----:B------:R-:W-:Y:S05]  /*2180*/  BSYNC.RECONVERGENT B0 ;  /* 0x0000000000007941 */ /* 0x000fea0003800200 */
.L_x_26438:
        /* <DEDUP_REMOVED lines=38> */
.L_x_26443:
        /* <DEDUP_REMOVED lines=24> */
[----:B------:R-:W-:-:S07]  /*2570*/  @!P3 LOP3.LUT R2, RZ, R29, RZ, 0x33, !PT ;  /* 0x0000001dff02b212 */ /* 0x000fce00078e33ff */
.L_x_26442:
[----:B------:R-:W-:Y:S05]  /*2580*/  BSYNC.RECONVERGENT B0 ;  /* 0x0000000000007941 */ /* 0x000fea0003800200 */
.L_x_26441:
[----:B------:R-:W0:Y:S01]  /*2590*/  @!P0 LDC.64 R16, c[0x0][0x388] ;  /* 0x0000e200ff108b82 */ /* 0x000e220000000a00 */
[----:B------:R-:W-:Y:S01]  /*25a0*/  @!P0 IADD3 R3, PT, PT, R4, R7, RZ ;  /* 0x0000000704038210 */ /* 0x000fe20007ffe0ff */
[----:B------:R-:W-:Y:S01]  /*25b0*/  @!P0 IMAD.MOV.U32 R7, RZ, RZ, R14 ;  /* 0x000000ffff078224 */ /* 0x000fe200078e000e */
[----:B------:R-:W-:Y:S04]  /*25c0*/  BSSY.RECONVERGENT B0, `(.L_x_26444) ;  /* 0x000002f000007945 */ /* 0x000fe80003800200 */
[----:B------:R-:W-:Y:S01]  /*25d0*/  BSSY.RELIABLE B1, `(.L_x_26445) ;  /* 0x0000027000017945 */ /* 0x000fe20003800100 */
[----:B0-----:R-:W-:-:S05]  /*25e0*/  @!P0 IMAD.WIDE.U32 R16, R3, 0x4, R16 ;  /* 0x0000000403108825 */ /* 0x001fca00078e0010 */
[----:B------:R0:W-:Y:S01]  /*25f0*/  @!P0 STG.E desc[UR4][R16.64], R6 ;  /* 0x0000000610008986 */ /* 0x0001e2000c101904 */
[----:B------:R-:W-:-:S13]  /*2600*/  ISETP.GE.U32.AND P0, PT, R7, R5, PT ;  /* 0x000000050700720c */ /* 0x000fda0003f06070 */
[----:B0-----:R-:W-:Y:S05]  /*2610*/  @P0 BRA `(.L_x_26446) ;  /* 0x0000000000300947 */ /* 0x001fea0003800000 */
[----:B------:R-:W0:Y:S01]  /*2620*/  LDC.64 R14, c[0x0][0x388] ;  /* 0x0000e200ff0e7b82 */ /* 0x000e220000000a00 */
[----:B------:R-:W-:Y:S02]  /*2630*/  IMAD.IADD R3, R4, 0x1, R7 ;  /* 0x0000000104037824 */ /* 0x000fe400078e0207 */
[----:B------:R-:W-:-:S05]  /*2640*/  VIADD R7, R7, 0x80 ;  /* 0x0000008007077836 */ /* 0x000fca0000000000 */
[----:B------:R-:W-:Y:S01]  /*2650*/  ISETP.GE.U32.AND P0, PT, R7, R5, PT ;  /* 0x000000050700720c */ /* 0x000fe20003f06070 */
[----:B0-----:R-:W-:-:S05]  /*2660*/  IMAD.WIDE.U32 R14, R3, 0x4, R14 ;  /* 0x00000004030e7825 */ /* 0x001fca00078e000e */
[----:B------:R0:W-:Y:S07]  /*2670*/  STG.E desc[UR4][R14.64], R11 ;  /* 0x0000000b0e007986 */ /* 0x0001ee000c101904 */
[----:B------:R-:W-:Y:S05]  /*2680*/  @P0 BRA `(.L_x_26447) ;  /* 0x0000000000300947 */ /* 0x000fea0003800000 */
[----:B0-----:R-:W0:Y:S01]  /*2690*/  LDC.64 R14, c[0x0][0x388] ;  /* 0x0000e200ff0e7b82 */ /* 0x001e220000000a00 */
[----:B------:R-:W-:Y:S01]  /*26a0*/  IADD3 R3, PT, PT, R4, R7, RZ ;  /* 0x0000000704037210 */ /* 0x000fe20007ffe0ff */
[----:B------:R-:W-:-:S04]  /*26b0*/  VIADD R7, R7, 0x80 ;  /* 0x0000008007077836 */ /* 0x000fc80000000000 */
[----:B0-----:R-:W-:-:S05]  /*26c0*/  IMAD.WIDE.U32 R14, R3, 0x4, R14 ;  /* 0x00000004030e7825 */ /* 0x001fca00078e000e */
[----:B------:R0:W-:Y:S02]  /*26d0*/  STG.E desc[UR4][R14.64], R10 ;  /* 0x0000000a0e007986 */ /* 0x0001e4000c101904 */
.L_x_26446:
[----:B------:R-:W-:-:S13]  /*26e0*/  ISETP.GE.U32.AND P0, PT, R7, R5, PT ;  /* 0x000000050700720c */ /* 0x000fda0003f06070 */
[----:B------:R-:W-:Y:S05]  /*26f0*/  @P0 BRA `(.L_x_26448) ;  /* 0x0000000000300947 */ /* 0x000fea0003800000 */
[----:B0-----:R-:W0:Y:S01]  /*2700*/  LDC.64 R10, c[0x0][0x388] ;  /* 0x0000e200ff0a7b82 */ /* 0x001e220000000a00 */
[----:B------:R-:W-:Y:S02]  /*2710*/  IMAD.IADD R3, R4, 0x1, R7 ;  /* 0x0000000104037824 */ /* 0x000fe400078e0207 */
[----:B------:R-:W-:Y:S02]  /*2720*/  VIADD R7, R7, 0x80 ;  /* 0x0000008007077836 */ /* 0x000fe40000000000 */
[----:B0-----:R-:W-:-:S05]  /*2730*/  IMAD.WIDE.U32 R10, R3, 0x4, R10 ;  /* 0x00000004030a7825 */ /* 0x001fca00078e000a */
[----:B------:R1:W-:Y:S02]  /*2740*/  STG.E desc[UR4][R10.64], R12 ;  /* 0x0000000c0a007986 */ /* 0x0003e4000c101904 */
.L_x_26447:
[----:B------:R-:W-:-:S13]  /*2750*/  ISETP.GE.U32.AND P0, PT, R7, R5, PT ;  /* 0x000000050700720c */ /* 0x000fda0003f06070 */
[----:B------:R-:W-:Y:S05]  /*2760*/  @P0 BRA `(.L_x_26449) ;  /* 0x0000000000340947 */ /* 0x000fea0003800000 */
[----:B01----:R-:W0:Y:S01]  /*2770*/  LDC.64 R10, c[0x0][0x388] ;  /* 0x0000e200ff0a7b82 */ /* 0x003e220000000a00 */
[----:B------:R-:W-:Y:S01]  /*2780*/  IADD3 R3, PT, PT, R4, R7, RZ ;  /* 0x0000000704037210 */ /* 0x000fe20007ffe0ff */
[----:B------:R-:W-:-:S04]  /*2790*/  VIADD R7, R7, 0x80 ;  /* 0x0000008007077836 */ /* 0x000fc80000000000 */
[----:B0-----:R-:W-:-:S05]  /*27a0*/  IMAD.WIDE.U32 R10, R3, 0x4, R10 ;  /* 0x00000004030a7825 */ /* 0x001fca00078e000a */
[----:B------:R1:W-:Y:S02]  /*27b0*/  STG.E desc[UR4][R10.64], R0 ;  /* 0x000000000a007986 */ /* 0x0003e4000c101904 */
.L_x_26448:
[----:B------:R-:W-:-:S13]  /*27c0*/  ISETP.GE.U32.AND P0, PT, R7, R5, PT ;  /* 0x000000050700720c */ /* 0x000fda0003f06070 */
[----:B------:R-:W-:Y:S05]  /*27d0*/  @P0 BREAK.RELIABLE B1 ;  /* 0x0000000000010942 */ /* 0x000fea0003800100 */
[----:B------:R-:W-:Y:S05]  /*27e0*/  @P0 BRA `(.L_x_26450) ;  /* 0x0000000000300947 */ /* 0x000fea0003800000 */
[----:B01----:R-:W0:Y:S01]  /*27f0*/  LDC.64 R10, c[0x0][0x388] ;  /* 0x0000e200ff0a7b82 */ /* 0x003e220000000a00 */
[----:B------:R-:W-:Y:S02]  /*2800*/  IMAD.IADD R3, R4, 0x1, R7 ;  /* 0x0000000104037824 */ /* 0x000fe400078e0207 */
[----:B------:R-:W-:Y:S02]  /*2810*/  VIADD R7, R7, 0x80 ;  /* 0x0000008007077836 */ /* 0x000fe40000000000 */
[----:B0-----:R-:W-:-:S05]  /*2820*/  IMAD.WIDE.U32 R10, R3, 0x4, R10 ;  /* 0x00000004030a7825 */ /* 0x001fca00078e000a */
[----:B------:R2:W-:Y:S02]  /*2830*/  STG.E desc[UR4][R10.64], R8 ;  /* 0x000000080a007986 */ /* 0x0005e4000c101904 */
.L_x_26449:
[----:B------:R-:W-:Y:S05]  /*2840*/  BSYNC.RELIABLE B1 ;  /* 0x0000000000017941 */ /* 0x000fea0003800100 */
.L_x_26445:
[----:B------:R-:W-:-:S13]  /*2850*/  ISETP.GE.U32.AND P0, PT, R7, R5, PT ;  /* 0x000000050700720c */ /* 0x000fda0003f06070 */
[----:B012---:R-:W0:Y:S01]  /*2860*/  @!P0 LDC.64 R10, c[0x0][0x388] ;  /* 0x0000e200ff0a8b82 */ /* 0x007e220000000a00 */
[----:B------:R-:W-:Y:S01]  /*2870*/  @!P0 IADD3 R3, PT, PT, R4, R7, RZ ;  /* 0x0000000704038210 */ /* 0x000fe20007ffe0ff */
[----:B------:R-:W-:-:S04]  /*2880*/  @!P0 VIADD R7, R7, 0x80 ;  /* 0x0000008007078836 */ /* 0x000fc80000000000 */
[----:B0-----:R-:W-:-:S05]  /*2890*/  @!P0 IMAD.WIDE.U32 R10, R3, 0x4, R10 ;  /* 0x00000004030a8825 */ /* 0x001fca00078e000a */
[----:B------:R2:W-:Y:S02]  /*28a0*/  @!P0 STG.E desc[UR4][R10.64], R9 ;  /* 0x000000090a008986 */ /* 0x0005e4000c101904 */
.L_x_26450:
[----:B------:R-:W-:Y:S05]  /*28b0*/  BSYNC.RECONVERGENT B0 ;  /* 0x0000000000007941 */ /* 0x000fea0003800200 */
.L_x_26444:
[----:B------:R-:W-:Y:S05]  /*28c0*/  WARPSYNC.ALL ;  /* 0x0000000000007948 */ /* 0x000fea0003800000 */
[----:B------:R-:W-:-:S13]  /*28d0*/  ISETP.GE.U32.AND P0, PT, R7, R5, PT ;  /* 0x000000050700720c */ /* 0x000fda0003f06070 */
[----:B------:R-:W-:Y:S05]  /*28e0*/  @P0 EXIT ;  /* 0x000000000000094d */ /* 0x000fea0003800000 */
[----:B--2---:R-:W2:Y:S01]  /*28f0*/  LDC.64 R8, c[0x0][0x388] ;  /* 0x0000e200ff087b82 */ /* 0x004ea20000000a00 */
[----:B------:R-:W-:-:S04]  /*2900*/  IMAD.IADD R5, R4, 0x1, R7 ;  /* 0x0000000104057824 */ /* 0x000fc800078e0207 */
[----:B--2---:R-:W-:-:S05]  /*2910*/  IMAD.WIDE.U32 R4, R5, 0x4, R8 ;  /* 0x0000000405047825 */ /* 0x004fca00078e0008 */
[----:B------:R-:W-:Y:S01]  /*2920*/  STG.E desc[UR4][R4.64], R2 ;  /* 0x0000000204007986 */ /* 0x000fe2000c101904 */
[----:B------:R-:W-:Y:S05]  /*2930*/  EXIT ;  /* 0x000000000000794d */ /* 0x000fea0003800000 */
.L_x_26419:
        /* <DEDUP_REMOVED lines=8> */
[----:B------:R-:W-:-:S03]  /*29c0*/  IMAD.WIDE.U32 R22, R0, 0x8, R6 ;  /* 0x0000000800167825 */ /* 0x000fc600078e0006 */
[----:B------:R0:W5:Y:S04]  /*29d0*/  LDG.E.64 R8, desc[UR4][R20.64+0x800] ;  /* 0x0008000414087981 */ /* 0x000168000c1e1b00 */
[----:B------:R-:W2:Y:S04]  /*29e0*/  LDG.E.64 R18, desc[UR4][R22.64] ;  /* 0x0000000416127981 */ /* 0x000ea8000c1e1b00 */
[----:B------:R0:W5:Y:S04]  /*29f0*/  LDG.E.64 R2, desc[UR4][R20.64+0xc00] ;  /* 0x000c000414027981 */ /* 0x000168000c1e1b00 */
[----:B------:R0:W5:Y:S04]  /*2a00*/  LDG.E.64 R14, desc[UR4][R22.64+0x400] ;  /* 0x00040004160e7981 */ /* 0x000168000c1e1b00 */
[----:B------:R0:W5:Y:S04]  /*2a10*/  LDG.E.64 R10, desc[UR4][R22.64+0x800] ;  /* 0x00080004160a7981 */ /* 0x000168000c1e1b00 */
[----:B------:R0:W5:Y:S01]  /*2a20*/  LDG.E.64 R6, desc[UR4][R22.64+0xc00] ;  /* 0x000c000416067981 */ /* 0x000162000c1e1b00 */
[----:B------:R-:W-:Y:S01]  /*2a30*/  BSSY.RECONVERGENT B0, `(.L_x_26451) ;  /* 0x000003b000007945 */ /* 0x000fe20003800200 */
[----:B--2---:R-:W-:-:S04]  /*2a40*/  LOP3.LUT R5, R18, R16, RZ, 0x3c, !PT ;  /* 0x0000001012057212 */ /* 0x004fc800078e3cff */
[----:B------:R-:W-:-:S13]  /*2a50*/  ISETP.GT.AND P0, PT, R5, -0x1, PT ;  /* 0xffffffff0500780c */ /* 0x000fda0003f04270 */
[----:B0-----:R-:W-:Y:S05]  /*2a60*/  @P0 BRA `(.L_x_26452) ;  /* 0x0000000000780947 */ /* 0x001fea0003800000 */
        /* <DEDUP_REMOVED lines=9> */
[----:B------:R-:W-:Y:S01]  /*2b00*/  IMAD R23, R24, R5, RZ ;  /* 0x0000000518177224 */ /* 0x000fe200078e02ff */
[----:B------:R-:W-:-:S03]  /*2b10*/  IABS R24, R16 ;  /* 0x0000001000187213 */ /* 0x000fc60000000000 */
        /* <DEDUP_REMOVED lines=19> */
.L_x_26452:
        /* <DEDUP_REMOVED lines=11> */
[----:B------:R-:W-:-:S03]  /*2d00*/  IMAD.HI.U32 R23, R21, R23, R20 ;  /* 0x0000001715177227 */ /* 0x000fc600078e0014 */
[----:B------:R-:W-:Y:S01]  /*2d10*/  ISETP.GE.AND P2, PT, R16, RZ, PT ;  /* 0x000000ff1000720c */ /* 0x000fe20003f46270 */
        /* <DEDUP_REMOVED lines=12> */
.L_x_26453:
[----:B------:R-:W-:Y:S05]  /*2de0*/  BSYNC.RECONVERGENT B0 ;  /* 0x0000000000007941 */ /* 0x000fea0003800200 */
.L_x_26451:
[----:B------:R-:W-:Y:S01]  /*2df0*/  LOP3.LUT R5, R19, R17, RZ, 0x3c, !PT ;  /* 0x0000001113057212 */ /* 0x000fe200078e3cff */
[----:B------:R-:W-:Y:S03]  /*2e00*/  BSSY.RECONVERGENT B0, `(.L_x_26454) ;  /* 0x000003c000007945 */ /* 0x000fe60003800200 */
[----:B------:R-:W-:-:S13]  /*2e10*/  ISETP.GT.AND P0, PT, R5, -0x1, PT ;  /* 0xffffffff0500780c */ /* 0x000fda0003f04270 */
[----:B------:R-:W-:Y:S05]  /*2e20*/  @P0 BRA `(.L_x_26455) ;  /* 0x00000000007c0947 */ /* 0x000fea0003800000 */
[----:B------:R-:W-:Y:S02]  /*2e30*/  IABS R5, R19 ;  /* 0x0000001300057213 */ /* 0x000fe40000000000 */
        /* <DEDUP_REMOVED lines=30> */
.L_x_26455:
[----:B------:R-:W-:Y:S02]  /*3020*/  IABS R5, R19 ;  /* 0x0000001300057213 */ /* 0x000fe40000000000 */
        /* <DEDUP_REMOVED lines=25> */
.L_x_26456:
[----:B------:R-:W-:Y:S05]  /*31c0*/  BSYNC.RECONVERGENT B0 ;  /* 0x0000000000007941 */ /* 0x000fea0003800200 */
.L_x_26454:
[----:B-----5:R-:W-:Y:S01]  /*31d0*/  LOP3.LUT R5, R14, R12, RZ, 0x3c, !PT ;  /* 0x0000000c0e057212 */ /* 0x020fe200078e3cff */
        /* <DEDUP_REMOVED lines=34> */
.L_x_26458:
[----:B------:R-:W-:Y:S02]  /*3400*/  IABS R5, R14 ;  /* 0x0000000e00057213 */ /* 0x000fe40000000000 */
        /* <DEDUP_REMOVED lines=25> */
.L_x_26459:
[----:B------:R-:W-:Y:S05]  /*35a0*/  BSYNC.RECONVERGENT B0 ;  /* 0x0000000000007941 */ /* 0x000fea0003800200 */
.L_x_26457:
        /* <DEDUP_REMOVED lines=35> */
.L_x_26461:
        /* <DEDUP_REMOVED lines=26> */
.L_x_26462:
[----:B------:R-:W-:Y:S05]  /*3980*/  BSYNC.RECONVERGENT B0 ;  /* 0x0000000000007941 */ /* 0x000fea0003800200 */
.L_x_26460:
        /* <DEDUP_REMOVED lines=35> */
.L_x_26464:
        /* <DEDUP_REMOVED lines=26> */
.L_x_26465:
[----:B------:R-:W-:Y:S05]  /*3d60*/  BSYNC.RECONVERGENT B0 ;  /* 0x0000000000007941 */ /* 0x000fea0003800200 */
.L_x_26463:
        /* <DEDUP_REMOVED lines=35> */
.L_x_26467:
        /* <DEDUP_REMOVED lines=26> */
.L_x_26468:
[----:B------:R-:W-:Y:S05]  /*4140*/  BSYNC.RECONVERGENT B0 ;  /* 0x0000000000007941 */ /* 0x000fea0003800200 */
.L_x_26466:
        /* <DEDUP_REMOVED lines=34> */
.L_x_26470:
[----:B------:R-:W-:Y:S02]  /*4370*/  IABS R5, R6 ;  /* 0x0000000600057213 */ /* 0x000fe40000000000 */
        /* <DEDUP_REMOVED lines=25> */
.L_x_26471:
[----:B------:R-:W-:Y:S05]  /*4510*/  BSYNC.RECONVERGENT B0 ;  /* 0x0000000000007941 */ /* 0x000fea0003800200 */
.L_x_26469:
        /* <DEDUP_REMOVED lines=34> */
.L_x_26473:
        /* <DEDUP_REMOVED lines=23> */
[----:B------:R-:W-:-:S05]  /*48b0*/  MOV R3, R15 ;  /* 0x0000000f00037202 */ /* 0x000fca0000000f00 */
[----:B------:R-:W-:Y:S01]  /*48c0*/  @!P2 IMAD.MOV R3, RZ, RZ, -R3 ;  /* 0x000000ffff03a224 */ /* 0x000fe200078e0a03 */
[----:B------:R-:W-:-:S07]  /*48d0*/  @!P0 LOP3.LUT R3, RZ, R7, RZ, 0x33, !PT ;  /* 0x00000007ff038212 */ /* 0x000fce00078e33ff */
.L_x_26474:
[----:B------:R-:W-:Y:S05]  /*48e0*/  BSYNC.RECONVERGENT B0 ;  /* 0x0000000000007941 */ /* 0x000fea0003800200 */
.L_x_26472:
        /* <DEDUP_REMOVED lines=8> */
.L_x_26475:
        /* <DEDUP_REMOVED lines=9> */
.L_x_32981:


//--------------------- .text._ZN2at6native29vectorized_elementwise_kernelILi4ENS0_13BinaryFunctorIiiiZZZNS0_15binary_internal21div_floor_kernel_cudaERNS_18TensorIteratorBaseEENKUlvE_clEvENKUlvE1_clEvEUliiE_EESt5arrayIPcLm3EEEEviT0_T1_ --------------------------
	.section	.text._ZN2at6native29vectorized_elementwise_kernelILi4ENS0_13BinaryFunctorIiiiZZZNS0_15binary_internal21div_floor_kernel_cudaERNS_18TensorIteratorBaseEENKUlvE_clEvENKUlvE1_clEvEUliiE_EESt5arrayIPcLm3EEEEviT0_T1_,"ax",@progbits
	.align	128
        .global         _ZN2at6native29vectorized_elementwise_kernelILi4ENS0_13BinaryFunctorIiiiZZZNS0_15binary_internal21div_floor_kernel_cudaERNS_18TensorIteratorBaseEENKUlvE_clEvENKUlvE1_clEvEUliiE_EESt5arrayIPcLm3EEEEviT0_T1_
        .type           _ZN2at6native29vectorized_elementwise_kernelILi4ENS0_13BinaryFunctorIiiiZZZNS0_15binary_internal21div_floor_kernel_cudaERNS_18TensorIteratorBaseEENKUlvE_clEvENKUlvE1_clEvEUliiE_EESt5arrayIPcLm3EEEEviT0_T1_,@function
        .size           _ZN2at6native29vectorized_elementwise_kernelILi4ENS0_13BinaryFunctorIiiiZZZNS0_15binary_internal21div_floor_kernel_cudaERNS_18TensorIteratorBaseEENKUlvE_clEvENKUlvE1_clEvEUliiE_EESt5arrayIPcLm3EEEEviT0_T1_,(.L_x_32982 - _ZN2at6native29vectorized_elementwise_kernelILi4ENS0_13BinaryFunctorIiiiZZZNS0_15binary_internal21div_floor_kernel_cudaERNS_18TensorIteratorBaseEENKUlvE_clEvENKUlvE1_clEvEUliiE_EESt5arrayIPcLm3EEEEviT0_T1_)
        .other          _ZN2at6native29vectorized_elementwise_kernelILi4ENS0_13BinaryFunctorIiiiZZZNS0_15binary_internal21div_floor_kernel_cudaERNS_18TensorIteratorBaseEENKUlvE_clEvENKUlvE1_clEvEUliiE_EESt5arrayIPcLm3EEEEviT0_T1_,@"STO_CUDA_ENTRY STV_DEFAULT"
_ZN2at6native29vectorized_elementwise_kernelILi4ENS0_13BinaryFunctorIiiiZZZNS0_15binary_internal21div_floor_kernel_cudaERNS_18TensorIteratorBaseEENKUlvE_clEvENKUlvE1_clEvEUliiE_EESt5arrayIPcLm3EEEEviT0_T1_:
.text._ZN2at6native29vectorized_elementwise_kernelILi4ENS0_13BinaryFunctorIiiiZZZNS0_15binary_internal21div_floor_kernel_cudaERNS_18TensorIteratorBaseEENKUlvE_clEvENKUlvE1_clEvEUliiE_EESt5arrayIPcLm3EEEEviT0_T1_:
        /* <DEDUP_REMOVED lines=127> */
.L_x_26479:
        /* <DEDUP_REMOVED lines=25> */
.L_x_26478:
[----:B------:R-:W-:Y:S05]  /*0980*/  BSYNC.RECONVERGENT B0 ;  /* 0x0000000000007941 */ /* 0x000fea0003800200 */
.L_x_26477:
        /* <DEDUP_REMOVED lines=37> */
.L_x_26482:
        /* <DEDUP_REMOVED lines=26> */
.L_x_26481:
[----:B------:R-:W-:Y:S05]  /*0d80*/  BSYNC.RECONVERGENT B0 ;  /* 0x0000000000007941 */ /* 0x000fea0003800200 */
.L_x_26480:
        /* <DEDUP_REMOVED lines=37> */
.L_x_26485:
        /* <DEDUP_REMOVED lines=25> */
.L_x_26484:
[----:B------:R-:W-:Y:S05]  /*1170*/  BSYNC.RECONVERGENT B0 ;  /* 0x0000000000007941 */ /* 0x000fea0003800200 */
.L_x_26483:
        /* <DEDUP_REMOVED lines=37> */
.L_x_26488:
        /* <DEDUP_REMOVED lines=25> */
.L_x_26487:
[----:B------:R-:W-:Y:S05]  /*1560*/  BSYNC.RECONVERGENT B0 ;  /* 0x0000000000007941 */ /* 0x000fea0003800200 */
.L_x_26486:
        /* <DEDUP_REMOVED lines=38> */
.L_x_26491:
        /* <DEDUP_REMOVED lines=26> */
.L_x_26490:
[----:B------:R-:W-:Y:S05]  /*1970*/  BSYNC.RECONVERGENT B0 ;  /* 0x0000000000007941 */ /* 0x000fea0003800200 */
.L_x_26489:
        /* <DEDUP_REMOVED lines=38> */
.L_x_26494:
        /* <DEDUP_REMOVED lines=25> */
.L_x_26493:
[----:B------:R-:W-:Y:S05]  /*1d70*/  BSYNC.RECONVERGENT B0 ;  /* 0x0000000000007941 */ /* 0x000fea0003800200 */
.L_x_26492:
        /* <DEDUP_REMOVED lines=38> */
.L_x_26497:
        /* <DEDUP_REMOVED lines=26> */
.L_x_26496:
[----:B------:R-:W-:Y:S05]  /*2180*/  BSYNC.RECONVERGENT B0 ;  /* 0x0000000000007941 */ /* 0x000fea0003800200 */
.L_x_26495:
        /* <DEDUP_REMOVED lines=38> */
.L_x_26500:
        /* <DEDUP_REMOVED lines=25> */
.L_x_26499:
[----:B------:R-:W-:Y:S05]  /*2580*/  BSYNC.RECONVERGENT B0 ;  /* 0x0000000000007941 */ /* 0x000fea0003800200 */
.L_x_26498:
        /* <DEDUP_REMOVED lines=21> */
.L_x_26503:
[----:B------:R-:W-:-:S13]  /*26e0*/  ISETP.GE.U32.AND P0, PT, R7, R5, PT ;  /* 0x000000050700720c */ /* 0x000fda0003f06070 */
[----:B------:R-:W-:Y:S05]  /*26f0*/  @P0 BRA `(.L_x_26505) ;  /* 0x0000000000300947 */ /* 0x000fea0003800000 */
[----:B0-----:R-:W0:Y:S01]  /*2700*/  LDC.64 R10, c[0x0][0x388] ;  /* 0x0000e200ff0a7b82 */ /* 0x001e220000000a00 */
[----:B------:R-:W-:Y:S02]  /*2710*/  IMAD.IADD R3, R4, 0x1, R7 ;  /* 0x0000000104037824 */ /* 0x000fe400078e0207 */
[----:B------:R-:W-:Y:S02]  /*2720*/  VIADD R7, R7, 0x80 ;  /* 0x0000008007077836 */ /* 0x000fe40000000000 */
[----:B0-----:R-:W-:-:S05]  /*2730*/  IMAD.WIDE.U32 R10, R3, 0x4, R10 ;  /* 0x00000004030a7825 */ /* 0x001fca00078e000a */
[----:B------:R1:W-:Y:S02]  /*2740*/  STG.E desc[UR4][R10.64], R12 ;  /* 0x0000000c0a007986 */ /* 0x0003e4000c101904 */
.L_x_26504:
[----:B------:R-:W-:-:S13]  /*2750*/  ISETP.GE.U32.AND P0, PT, R7, R5, PT ;  /* 0x000000050700720c */ /* 0x000fda0003f06070 */
[----:B------:R-:W-:Y:S05]  /*2760*/  @P0 BRA `(.L_x_26506) ;  /* 0x0000000000340947 */ /* 0x000fea0003800000 */
[----:B01----:R-:W0:Y:S01]  /*2770*/  LDC.64 R10, c[0x0][0x388] ;  /* 0x0000e200ff0a7b82 */ /* 0x003e220000000a00 */
[----:B------:R-:W-:Y:S01]  /*2780*/  IADD3 R3, PT, PT, R4, R7, RZ ;  /* 0x0000000704037210 */ /* 0x000fe20007ffe0ff */
[----:B------:R-:W-:-:S04]  /*2790*/  VIADD R7, R7, 0x80 ;  /* 0x0000008007077836 */ /* 0x000fc80000000000 */
[----:B0-----:R-:W-:-:S05]  /*27a0*/  IMAD.WIDE.U32 R10, R3, 0x4, R10 ;  /* 0x00000004030a7825 */ /* 0x001fca00078e000a */
[----:B------:R1:W-:Y:S02]  /*27b0*/  STG.E desc[UR4][R10.64], R0 ;  /* 0x000000000a007986 */ /* 0x0003e4000c101904 */
.L_x_26505:
        /* <DEDUP_REMOVED lines=8> */
.L_x_26506:
[----:B------:R-:W-:Y:S05]  /*2840*/  BSYNC.RELIABLE B1 ;  /* 0x0000000000017941 */ /* 0x000fea0003800100 */
.L_x_26502:
[----:B------:R-:W-:-:S13]  /*2850*/  ISETP.GE.U32.AND P0, PT, R7, R5, PT ;  /* 0x000000050700720c */ /* 0x000fda0003f06070 */
[----:B012---:R-:W0:Y:S01]  /*2860*/  @!P0 LDC.64 R10, c[0x0][0x388] ;  /* 0x0000e200ff0a8b82 */ /* 0x007e220000000a00 */
[----:B------:R-:W-:Y:S01]  /*2870*/  @!P0 IADD3 R3, PT, PT, R4, R7, RZ ;  /* 0x0000000704038210 */ /* 0x000fe20007ffe0ff */
[----:B------:R-:W-:-:S04]  /*2880*/  @!P0 VIADD R7, R7, 0x80 ;  /* 0x0000008007078836 */ /* 0x000fc80000000000 */
[----:B0-----:R-:W-:-:S05]  /*2890*/  @!P0 IMAD.WIDE.U32 R10, R3, 0x4, R10 ;  /* 0x00000004030a8825 */ /* 0x001fca00078e000a */
[----:B------:R2:W-:Y:S02]  /*28a0*/  @!P0 STG.E desc[UR4][R10.64], R9 ;  /* 0x000000090a008986 */ /* 0x0005e4000c101904 */
.L_x_26507:
[----:B------:R-:W-:Y:S05]  /*28b0*/  BSYNC.RECONVERGENT B0 ;  /* 0x0000000000007941 */ /* 0x000fea0003800200 */
.L_x_26501:
        /* <DEDUP_REMOVED lines=8> */
.L_x_26476:
        /* <DEDUP_REMOVED lines=8> */
[----:B------:R-:W-:-:S05]  /*29c0*/  IMAD.WIDE.U32 R6, R0, 0x10, R6 ;  /* 0x0000001000067825 */ /* 0x000fca00078e0006 */
[----:B------:R-:W2:Y:S04]  /*29d0*/  LDG.E.128 R20, desc[UR4][R6.64] ;  /* 0x0000000406147981 */ /* 0x000ea8000c1e1d00 */
[----:B------:R0:W5:Y:S01]  /*29e0*/  LDG.E.128 R12, desc[UR4][R6.64+0x800] ;  /* 0x00080004060c7981 */ /* 0x000162000c1e1d00 */
[----:B------:R-:W-:Y:S01]  /*29f0*/  BSSY.RECONVERGENT B0, `(.L_x_26508) ;  /* 0x000003b000007945 */ /* 0x000fe20003800200 */
[----:B--2---:R-:W-:-:S04]  /*2a00*/  LOP3.LUT R5, R20, R16, RZ, 0x3c, !PT ;  /* 0x0000001014057212 */ /* 0x004fc800078e3cff */
[----:B------:R-:W-:-:S13]  /*2a10*/  ISETP.GT.AND P0, PT, R5, -0x1, PT ;  /* 0xffffffff0500780c */ /* 0x000fda0003f04270 */
[----:B0-----:R-:W-:Y:S05]  /*2a20*/  @P0 BRA `(.L_x_26509) ;  /* 0x0000000000780947 */ /* 0x001fea0003800000 */
        /* <DEDUP_REMOVED lines=30> */
.L_x_26509:
        /* <DEDUP_REMOVED lines=25> */
.L_x_26510:
[----:B------:R-:W-:Y:S05]  /*2da0*/  BSYNC.RECONVERGENT B0 ;  /* 0x0000000000007941 */ /* 0x000fea0003800200 */
.L_x_26508:
        /* <DEDUP_REMOVED lines=35> */
.L_x_26512:
        /* <DEDUP_REMOVED lines=26> */
.L_x_26513:
[----:B------:R-:W-:Y:S05]  /*3180*/  BSYNC.RECONVERGENT B0 ;  /* 0x0000000000007941 */ /* 0x000fea0003800200 */
.L_x_26511:
        /* <DEDUP_REMOVED lines=35> */
.L_x_26515:
        /* <DEDUP_REMOVED lines=26> */
.L_x_26516:
[----:B------:R-:W-:Y:S05]  /*3560*/  BSYNC.RECONVERGENT B0 ;  /* 0x0000000000007941 */ /* 0x000fea0003800200 */
.L_x_26514:
        /* <DEDUP_REMOVED lines=35> */
.L_x_26518:
        /* <DEDUP_REMOVED lines=26> */
.L_x_26519:
[----:B------:R-:W-:Y:S05]  /*3940*/  BSYNC.RECONVERGENT B0 ;  /* 0x0000000000007941 */ /* 0x000fea0003800200 */
.L_x_26517:
        /* <DEDUP_REMOVED lines=35> */
.L_x_26521:
        /* <DEDUP_REMOVED lines=26> */
.L_x_26522:
[----:B------:R-:W-:Y:S05]  /*3d20*/  BSYNC.RECONVERGENT B0 ;  /* 0x0000000000007941 */ /* 0x000fea0003800200 */
.L_x_26520:
        /* <DEDUP_REMOVED lines=35> */
.L_x_26524:
        /* <DEDUP_REMOVED lines=26> */
.L_x_26525:
[----:B------:R-:W-:Y:S05]  /*4100*/  BSYNC.RECONVERGENT B0 ;  /* 0x0000000000007941 */ /* 0x000fea0003800200 */
.L_x_26523:
        /* <DEDUP_REMOVED lines=35> */
.L_x_26527:
        /* <DEDUP_REMOVED lines=26> */
.L_x_26528:
[----:B------:R-:W-:Y:S05]  /*44e0*/  BSYNC.RECONVERGENT B0 ;  /* 0x0000000000007941 */ /* 0x000fea0003800200 */
.L_x_26526:
        /* <DEDUP_REMOVED lines=33> */
[----:B------:R-:W-:Y:S01]  /*4700*/  @!P0 IADD3 R11, PT, PT, R3, RZ, RZ ;  /* 0x000000ff030b8210 */ /* 0x000fe20007ffe0ff */
[----:B------:R-:W-:Y:S06]  /*4710*/  BRA `(.L_x_26531) ;  /* 0x0000000000687947 */ /* 0x000fec0003800000 */
.L_x_26530:
        /* <DEDUP_REMOVED lines=26> */
.L_x_26531:
[----:B------:R-:W-:Y:S05]  /*48c0*/  BSYNC.RECONVERGENT B0 ;  /* 0x0000000000007941 */ /* 0x000fea0003800200 */
.L_x_26529:
[----:B------:R-:W0:Y:S02]  /*48d0*/  LDC.64 R2, c[0x0][0x388] ;  /* 0x0000e200ff027b82 */ /* 0x000e240000000a00 */
[----:B0-----:R-:W-:-:S04]  /*48e0*/  IMAD.WIDE.U32 R4, R4, 0x4, R2 ;  /* 0x0000000404047825 */ /* 0x001fc800078e0002 */
[----:B------:R-:W-:-:S05]  /*48f0*/  IMAD.WIDE.U32 R4, R0, 0x10, R4 ;  /* 0x0000001000047825 */ /* 0x000fca00078e0004 */
[----:B------:R-:W-:Y:S04]  /*4900*/  STG.E.128 desc[UR4][R4.64], R16 ;  /* 0x0000001004007986 */ /* 0x000fe8000c101d04 */
[----:B------:R-:W-:Y:S01]  /*4910*/  STG.E.128 desc[UR4][R4.64+0x800], R8 ;  /* 0x0008000804007986 */ /* 0x000fe2000c101d04 */
[----:B------:R-:W-:Y:S05]  /*4920*/  EXIT ;  /* 0x000000000000794d */ /* 0x000fea0003800000 */
.L_x_26532:
        /* <DEDUP_REMOVED lines=13> */
.L_x_32982:


//--------------------- .text._ZN2at6native29vectorized_elementwise_kernelILi8ENS0_13BinaryFunctorIiiiZZZNS0_15binary_internal21div_floor_kernel_cudaERNS_18TensorIteratorBaseEENKUlvE_clEvENKUlvE1_clEvEUliiE_EESt5arrayIPcLm3EEEEviT0_T1_ --------------------------
	.section	.text._ZN2at6native29vectorized_elementwise_kernelILi8ENS0_13BinaryFunctorIiiiZZZNS0_15binary_internal21div_floor_kernel_cudaERNS_18TensorIteratorBaseEENKUlvE_clEvENKUlvE1_clEvEUliiE_EESt5arrayIPcLm3EEEEviT0_T1_,"ax",@progbits
	.align	128
        .global         _ZN2at6native29vectorized_elementwise_kernelILi8ENS0_13BinaryFunctorIiiiZZZNS0_15binary_internal21div_floor_kernel_cudaERNS_18TensorIteratorBaseEENKUlvE_clEvENKUlvE1_clEvEUliiE_EESt5arrayIPcLm3EEEEviT0_T1_
        .type           _ZN2at6native29vectorized_elementwise_kernelILi8ENS0_13BinaryFunctorIiiiZZZNS0_15binary_internal21div_floor_kernel_cudaERNS_18TensorIteratorBaseEENKUlvE_clEvENKUlvE1_clEvEUliiE_EESt5arrayIPcLm3EEEEviT0_T1_,@function
        .size           _ZN2at6native29vectorized_elementwise_kernelILi8ENS0_13BinaryFunctorIiiiZZZNS0_15binary_internal21div_floor_kernel_cudaERNS_18TensorIteratorBaseEENKUlvE_clEvENKUlvE1_clEvEUliiE_EESt5arrayIPcLm3EEEEviT0_T1_,(.L_x_32983 - _ZN2at6native29vectorized_elementwise_kernelILi8ENS0_13BinaryFunctorIiiiZZZNS0_15binary_internal21div_floor_kernel_cudaERNS_18TensorIteratorBaseEENKUlvE_clEvENKUlvE1_clEvEUliiE_EESt5arrayIPcLm3EEEEviT0_T1_)
        .other          _ZN2at6native29vectorized_elementwise_kernelILi8ENS0_13BinaryFunctorIiiiZZZNS0_15binary_internal21div_floor_kernel_cudaERNS_18TensorIteratorBaseEENKUlvE_clEvENKUlvE1_clEvEUliiE_EESt5arrayIPcLm3EEEEviT0_T1_,@"STO_CUDA_ENTRY STV_DEFAULT"
_ZN2at6native29vectorized_elementwise_kernelILi8ENS0_13BinaryFunctorIiiiZZZNS0_15binary_internal21div_floor_kernel_cudaERNS_18TensorIteratorBaseEENKUlvE_clEvENKUlvE1_clEvEUliiE_EESt5arrayIPcLm3EEEEviT0_T1_:
.text._ZN2at6native29vectorized_elementwise_kernelILi8ENS0_13BinaryFunctorIiiiZZZNS0_15binary_internal21div_floor_kernel_cudaERNS_18TensorIteratorBaseEENKUlvE_clEvENKUlvE1_clEvEUliiE_EESt5arrayIPcLm3EEEEviT0_T1_:
[----:B------:R-:W-:Y:S01]  /*0000*/  LDC R1, c[0x0][0x37c] ;  /* 0x0000df00ff017b82 */ /* 0x000fe20000000800 */
[----:B------:R-:W-:Y:S05]  /*0010*/  EXIT ;  /* 0x000000000000794d */ /* 0x000fea0003800000 */
.L_x_26533:
        /* <DEDUP_REMOVED lines=14> */
.L_x_32983:


//--------------------- .text._ZN2at6native18elementwise_kernelILi128ELi4EZNS0_15gpu_kernel_implINS0_13BUnaryFunctorIiiiZZZNS0_15binary_internal21div_floor_kernel_cudaERNS_18TensorIteratorBaseEENKUlvE_clEvENKUlvE1_clEvEUliiE_EEEEvS6_RKT_EUliE_EEviT1_ --------------------------
	.section	.text._ZN2at6native18elementwise_kernelILi128ELi4EZNS0_15gpu_kernel_implINS0_13BUnaryFunctorIiiiZZZNS0_15binary_internal21div_floor_kernel_cudaERNS_18TensorIteratorBaseEENKUlvE_clEvENKUlvE1_clEvEUliiE_EEEEvS6_RKT_EUliE_EEviT1_,"ax",@progbits
	.align	128
        .global         _ZN2at6native18elementwise_kernelILi128ELi4EZNS0_15gpu_kernel_implINS0_13BUnaryFunctorIiiiZZZNS0_15binary_internal21div_floor_kernel_cudaERNS_18TensorIteratorBaseEENKUlvE_clEvENKUlvE1_clEvEUliiE_EEEEvS6_RKT_EUliE_EEviT1_
        .type           _ZN2at6native18elementwise_kernelILi128ELi4EZNS0_15gpu_kernel_implINS0_13BUnaryFunctorIiiiZZZNS0_15binary_internal21div_floor_kernel_cudaERNS_18TensorIteratorBaseEENKUlvE_clEvENKUlvE1_clEvEUliiE_EEEEvS6_RKT_EUliE_EEviT1_,@function
        .size           _ZN2at6native18elementwise_kernelILi128ELi4EZNS0_15gpu_kernel_implINS0_13BUnaryFunctorIiiiZZZNS0_15binary_internal21div_floor_kernel_cudaERNS_18TensorIteratorBaseEENKUlvE_clEvENKUlvE1_clEvEUliiE_EEEEvS6_RKT_EUliE_EEviT1_,(.L_x_32984 - _ZN2at6native18elementwise_kernelILi128ELi4EZNS0_15gpu_kernel_implINS0_13BUnaryFunctorIiiiZZZNS0_15binary_internal21div_floor_kernel_cudaERNS_18TensorIteratorBaseEENKUlvE_clEvENKUlvE1_clEvEUliiE_EEEEvS6_RKT_EUliE_EEviT1_)
        .other          _ZN2at6native18elementwise_kernelILi128ELi4EZNS0_15gpu_kernel_implINS0_13BUnaryFunctorIiiiZZZNS0_15binary_internal21div_floor_kernel_cudaERNS_18TensorIteratorBaseEENKUlvE_clEvENKUlvE1_clEvEUliiE_EEEEvS6_RKT_EUliE_EEviT1_,@"STO_CUDA_ENTRY STV_DEFAULT"
_ZN2at6native18elementwise_kernelILi128ELi4EZNS0_15gpu_kernel_implINS0_13BUnaryFunctorIiiiZZZNS0_15binary_internal21div_floor_kernel_cudaERNS_18TensorIteratorBaseEENKUlvE_clEvENKUlvE1_clEvEUliiE_EEEEvS6_RKT_EUliE_EEviT1_:
.text._ZN2at6native18elementwise_kernelILi128ELi4EZNS0_15gpu_kernel_implINS0_13BUnaryFunctorIiiiZZZNS0_15binary_internal21div_floor_kernel_cudaERNS_18TensorIteratorBaseEENKUlvE_clEvENKUlvE1_clEvEUliiE_EEEEvS6_RKT_EUliE_EEviT1_:
        /* <DEDUP_REMOVED lines=319> */
.L_x_26536:
        /* <DEDUP_REMOVED lines=16> */
.L_x_26540:
[----:B------:R0:W5:Y:S01]  /*14f0*/  LDG.E.U8 R3, desc[UR36][R4.64] ;  /* 0x0000002404037981 */ /* 0x000162000c1e1100 */
[----:B------:R-:W-:Y:S05]  /*1500*/  BRA `(.L_x_26542) ;  /* 0x0000000c002c7947 */ /* 0x000fea0003800000 */
.L_x_26539:
        /* <DEDUP_REMOVED lines=8> */
.L_x_26544:
[----:B------:R0:W5:Y:S01]  /*1590*/  LDG.E R3, desc[UR36][R4.64] ;  /* 0x0000002404037981 */ /* 0x000162000c1e1900 */
[----:B------:R-:W-:Y:S05]  /*15a0*/  BRA `(.L_x_26542) ;  /* 0x0000000c00047947 */ /* 0x000fea0003800000 */
.L_x_26543:
[----:B------:R0:W5:Y:S01]  /*15b0*/  LDG.E.S16 R3, desc[UR36][R4.64] ;  /* 0x0000002404037981 */ /* 0x000162000c1e1700 */
[----:B------:R-:W-:Y:S05]  /*15c0*/  BRA `(.L_x_26542) ;  /* 0x0000000800fc7947 */ /* 0x000fea0003800000 */
.L_x_26538:
[----:B------:R-:W-:-:S09]  /*15d0*/  UISETP.GT.AND UP0, UPT, UR4, 0x6, UPT ;  /* 0x000000060400788c */ /* 0x000fd2000bf04270 */
[----:B------:R-:W-:Y:S05]  /*15e0*/  BRA.U UP0, `(.L_x_26545) ;  /* 0x00000001002c7547 */ /* 0x000fea000b800000 */
[----:B------:R-:W-:-:S09]  /*15f0*/  UISETP.NE.AND UP0, UPT, UR4, 0x5, UPT ;  /* 0x000000050400788c */ /* 0x000fd2000bf05270 */
[----:B------:R-:W-:Y:S05]  /*1600*/  BRA.U !UP0, `(.L_x_26546) ;  /* 0x0000000108147547 */ /* 0x000fea000b800000 */
[----:B------:R-:W-:-:S09]  /*1610*/  UISETP.NE.AND UP0, UPT, UR4, 0x6, UPT ;  /* 0x000000060400788c */ /* 0x000fd2000bf05270 */
[----:B------:R-:W-:Y:S05]  /*1620*/  BRA.U UP0, `(.L_x_26541) ;  /* 0x0000000900647547 */ /* 0x000fea000b800000 */
[----:B------:R-:W2:Y:S02]  /*1630*/  LDG.E R3, desc[UR36][R4.64] ;  /* 0x0000002404037981 */ /* 0x000ea4000c1e1900 */
[----:B--2---:R-:W0:Y:S01]  /*1640*/  F2I.FTZ.TRUNC.NTZ R3, R3 ;  /* 0x0000000300037305 */ /* 0x004e22000021f100 */
[----:B------:R-:W-:Y:S05]  /*1650*/  BRA `(.L_x_26542) ;  /* 0x0000000800d87947 */ /* 0x000fea0003800000 */
.L_x_26546:
[----:B------:R-:W2:Y:S02]  /*1660*/  LDG.E.U16 R4, desc[UR36][R4.64] ;  /* 0x0000002404047981 */ /* 0x000ea4000c1e1500 */
[----:B--2---:R-:W-:-:S06]  /*1670*/  HADD2.F32 R3, -RZ, R4.H0_H0 ;  /* 0x20000004ff037230 */ /* 0x004fcc0000004100 */
[----:B------:R-:W0:Y:S01]  /*1680*/  F2I.FTZ.TRUNC.NTZ R3, R3 ;  /* 0x0000000300037305 */ /* 0x000e22000021f100 */
[----:B------:R-:W-:Y:S05]  /*1690*/  BRA `(.L_x_26542) ;  /* 0x0000000800c87947 */ /* 0x000fea0003800000 */
.L_x_26545:
[----:B------:R-:W-:-:S09]  /*16a0*/  UISETP.NE.AND UP0, UPT, UR4, 0x7, UPT ;  /* 0x000000070400788c */ /* 0x000fd2000bf05270 */
[----:B------:R-:W-:Y:S05]  /*16b0*/  BRA.U !UP0, `(.L_x_26547) ;  /* 0x00000001082c7547 */ /* 0x000fea000b800000 */
[----:B------:R-:W-:-:S09]  /*16c0*/  UISETP.NE.AND UP0, UPT, UR4, 0x8, UPT ;  /* 0x000000080400788c */ /* 0x000fd2000bf05270 */
[----:B------:R-:W-:Y:S05]  /*16d0*/  BRA.U !UP0, `(.L_x_26548) ;  /* 0x0000000108147547 */ /* 0x000fea000b800000 */
[----:B------:R-:W-:-:S09]  /*16e0*/  UISETP.NE.AND UP0, UPT, UR4, 0x9, UPT ;  /* 0x000000090400788c */ /* 0x000fd2000bf05270 */
[----:B------:R-:W-:Y:S05]  /*16f0*/  BRA.U UP0, `(.L_x_26541) ;  /* 0x0000000900307547 */ /* 0x000fea000b800000 */
[----:B------:R-:W2:Y:S02]  /*1700*/  LDG.E R3, desc[UR36][R4.64] ;  /* 0x0000002404037981 */ /* 0x000ea4000c1e1900 */
[----:B--2---:R-:W0:Y:S01]  /*1710*/  F2I.FTZ.TRUNC.NTZ R3, R3 ;  /* 0x0000000300037305 */ /* 0x004e22000021f100 */
[----:B------:R-:W-:Y:S05]  /*1720*/  BRA `(.L_x_26542) ;  /* 0x0000000800a47947 */ /* 0x000fea0003800000 */
.L_x_26548:
[----:B------:R-:W2:Y:S02]  /*1730*/  LDG.E.U16 R4, desc[UR36][R4.64] ;  /* 0x0000002404047981 */ /* 0x000ea4000c1e1500 */
[----:B--2---:R-:W-:-:S06]  /*1740*/  HADD2.F32 R3, -RZ, R4.H0_H0 ;  /* 0x20000004ff037230 */ /* 0x004fcc0000004100 */
[----:B------:R-:W0:Y:S01]  /*1750*/  F2I.FTZ.TRUNC.NTZ R3, R3 ;  /* 0x0000000300037305 */ /* 0x000e22000021f100 */
[----:B------:R-:W-:Y:S05]  /*1760*/  BRA `(.L_x_26542) ;  /* 0x0000000800947947 */ /* 0x000fea0003800000 */
.L_x_26547:
[----:B------:R-:W2:Y:S02]  /*1770*/  LDG.E.64 R2, desc[UR36][R4.64] ;  /* 0x0000002404027981 */ /* 0x000ea4000c1e1b00 */
[----:B--2---:R0:W1:Y:S02]  /*1780*/  F2I.F64.TRUNC R3, R2 ;  /* 0x0000000200037311 */ /* 0x004064000030d100 */
[----:B01----:R-:W-:Y:S05]  /*1790*/  BRA `(.L_x_26542) ;  /* 0x0000000800887947 */ /* 0x003fea0003800000 */
.L_x_26537:
        /* <DEDUP_REMOVED lines=12> */
.L_x_26551:
[----:B------:R-:W2:Y:S02]  /*1860*/  LDG.E.64 R4, desc[UR36][R4.64] ;  /* 0x0000002404047981 */ /* 0x000ea4000c1e1b00 */
[----:B--2---:R0:W1:Y:S02]  /*1870*/  F2I.F64.TRUNC R3, R4 ;  /* 0x0000000400037311 */ /* 0x004064000030d100 */
[----:B01----:R-:W-:Y:S05]  /*1880*/  BRA `(.L_x_26542) ;  /* 0x00000008004c7947 */ /* 0x003fea0003800000 */
.L_x_26550:
        /* <DEDUP_REMOVED lines=26> */
.L_x_26553:
        /* <DEDUP_REMOVED lines=13> */
.L_x_26552:
[----:B------:R-:W2:Y:S02]  /*1b00*/  LDG.E.U16 R3, desc[UR36][R4.64] ;  /* 0x0000002404037981 */ /* 0x000ea4000c1e1500 */
[----:B--2---:R-:W-:-:S06]  /*1b10*/  IMAD.U32 R3, R3, 0x10000, RZ ;  /* 0x0001000003037824 */ /* 0x004fcc00078e00ff */
[----:B------:R-:W0:Y:S01]  /*1b20*/  F2I.FTZ.TRUNC.NTZ R3, R3 ;  /* 0x0000000300037305 */ /* 0x000e22000021f100 */
[----:B------:R-:W-:Y:S05]  /*1b30*/  BRA `(.L_x_26542) ;  /* 0x0000000400a07947 */ /* 0x000fea0003800000 */
.L_x_26549:
        /* <DEDUP_REMOVED lines=10> */
.L_x_26556:
        /* <DEDUP_REMOVED lines=21> */
.L_x_26560:
[----:B------:R-:W-:Y:S05]  /*1d30*/  BSYNC.RECONVERGENT B1 ;  /* 0x0000000000017941 */ /* 0x000fea0003800200 */
.L_x_26559:
[----:B------:R-:W-:Y:S02]  /*1d40*/  SHF.L.U32 R0, R0, 0x14, RZ ;  /* 0x0000001400007819 */ /* 0x000fe400000006ff */
[----:B------:R-:W-:-:S04]  /*1d50*/  LEA R2, R2, 0x3b800000, 0x17 ;  /* 0x3b80000002027811 */ /* 0x000fc800078eb8ff */
[----:B------:R-:W-:-:S07]  /*1d60*/  LOP3.LUT R3, R2, R0, R7, 0xfe, !PT ;  /* 0x0000000002037212 */ /* 0x000fce00078efe07 */
.L_x_26558:
[----:B------:R-:W-:Y:S05]  /*1d70*/  BSYNC.RECONVERGENT B0 ;  /* 0x0000000000007941 */ /* 0x000fea0003800200 */
.L_x_26557:
[----:B------:R-:W1:Y:S01]  /*1d80*/  F2I.FTZ.TRUNC.NTZ R3, R3 ;  /* 0x0000000300037305 */ /* 0x000e62000021f100 */
[----:B------:R-:W-:Y:S05]  /*1d90*/  BRA `(.L_x_26542) ;  /* 0x0000000400087947 */ /* 0x000fea0003800000 */
.L_x_26555:
        /* <DEDUP_REMOVED lines=21> */
.L_x_26564:
[----:B------:R-:W-:Y:S05]  /*1ef0*/  BSYNC.RECONVERGENT B1 ;  /* 0x0000000000017941 */ /* 0x000fea0003800200 */
.L_x_26563:
[----:B------:R-:W-:Y:S01]  /*1f00*/  IMAD.SHL.U32 R0, R0, 0x200000, RZ ;  /* 0x0020000000007824 */ /* 0x000fe200078e00ff */
[----:B------:R-:W-:-:S04]  /*1f10*/  LEA R2, R2, 0x37800000, 0x17 ;  /* 0x3780000002027811 */ /* 0x000fc800078eb8ff */
[----:B------:R-:W-:-:S07]  /*1f20*/  LOP3.LUT R3, R2, R0, R7, 0xfe, !PT ;  /* 0x0000000002037212 */ /* 0x000fce00078efe07 */
.L_x_26562:
[----:B------:R-:W-:Y:S05]  /*1f30*/  BSYNC.RECONVERGENT B0 ;  /* 0x0000000000007941 */ /* 0x000fea0003800200 */
.L_x_26561:
[----:B------:R-:W2:Y:S01]  /*1f40*/  F2I.FTZ.TRUNC.NTZ R3, R3 ;  /* 0x0000000300037305 */ /* 0x000ea2000021f100 */
[----:B------:R-:W-:Y:S05]  /*1f50*/  BRA `(.L_x_26542) ;  /* 0x0000000000987947 */ /* 0x000fea0003800000 */
.L_x_26554:
[----:B------:R-:W-:-:S09]  /*1f60*/  UISETP.NE.AND UP0, UPT, UR4, 0x1c, UPT ;  /* 0x0000001c0400788c */ /* 0x000fd2000bf05270 */
[----:B------:R-:W-:Y:S05]  /*1f70*/  BRA.U !UP0, `(.L_x_26565) ;  /* 0x00000001088c7547 */ /* 0x000fea000b800000 */
[----:B------:R-:W-:-:S09]  /*1f80*/  UISETP.NE.AND UP0, UPT, UR4, 0x1d, UPT ;  /* 0x0000001d0400788c */ /* 0x000fd2000bf05270 */
[----:B------:R-:W-:Y:S05]  /*1f90*/  BRA.U !UP0, `(.L_x_26566) ;  /* 0x00000001087c7547 */ /* 0x000fea000b800000 */
[----:B------:R-:W-:-:S09]  /*1fa0*/  UISETP.NE.AND UP0, UPT, UR4, 0x2c, UPT ;  /* 0x0000002c0400788c */ /* 0x000fd2000bf05270 */
[----:B------:R-:W-:Y:S05]  /*1fb0*/  BRA.U !UP0, `(.L_x_26567) ;  /* 0x0000000108487547 */ /* 0x000fea000b800000 */
.L_x_26541:
        /* <DEDUP_REMOVED lines=16> */
.L_x_26568:
[----:B------:R-:W-:Y:S01]  /*20c0*/  IMAD.MOV.U32 R3, RZ, RZ, RZ ;  /* 0x000000ffff037224 */ /* 0x000fe200078e00ff */
[----:B------:R-:W-:Y:S06]  /*20d0*/  BRA `(.L_x_26542) ;  /* 0x0000000000387947 */ /* 0x000fec0003800000 */
.L_x_26567:
        /* <DEDUP_REMOVED lines=8> */
.L_x_26570:
[----:B------:R-:W-:Y:S05]  /*2160*/  BSYNC.RECONVERGENT B0 ;  /* 0x0000000000007941 */ /* 0x000fea0003800200 */
.L_x_26569:
[----:B------:R-:W4:Y:S01]  /*2170*/  F2I.FTZ.TRUNC.NTZ R3, R3 ;  /* 0x0000000300037305 */ /* 0x000f22000021f100 */
[----:B------:R-:W-:Y:S05]  /*2180*/  BRA `(.L_x_26542) ;  /* 0x00000000000c7947 */ /* 0x000fea0003800000 */
.L_x_26566:
[----:B------:R0:W5:Y:S01]  /*2190*/  LDG.E R3, desc[UR36][R4.64] ;  /* 0x0000002404037981 */ /* 0x000162000c1e1900 */
[----:B------:R-:W-:Y:S05]  /*21a0*/  BRA `(.L_x_26542) ;  /* 0x0000000000047947 */ /* 0x000fea0003800000 */
.L_x_26565:
[----:B------:R3:W5:Y:S02]  /*21b0*/  LDG.E R3, desc[UR36][R4.64] ;  /* 0x0000002404037981 */ /* 0x000764000c1e1900 */
.L_x_26542:
[----:B------:R-:W0:Y:S01]  /*21c0*/  LDC R0, c[0x0][0x594] ;  /* 0x00016500ff007b82 */ /* 0x000e220000000800 */
[----:B------:R-:W-:Y:S01]  /*21d0*/  BSSY.RECONVERGENT B0, `(.L_x_26571) ;  /* 0x0000036000007945 */ /* 0x000fe20003800200 */
[----:B012-45:R-:W-:-:S04]  /*21e0*/  LOP3.LUT R8, R3, R0, RZ, 0x3c, !PT ;  /* 0x0000000003087212 */ /* 0x037fc800078e3cff */
[----:B------:R-:W-:-:S13]  /*21f0*/  ISETP.GT.AND P0, PT, R8, -0x1, PT ;  /* 0xffffffff0800780c */ /* 0x000fda0003f04270 */
[----:B------:R-:W-:Y:S05]  /*2200*/  @P0 BRA `(.L_x_26572) ;  /* 0x0000000000700947 */ /* 0x000fea0003800000 */
[----:B------:R-:W-:Y:S02]  /*2210*/  IABS R7, R0 ;  /* 0x0000000000077213 */ /* 0x000fe40000000000 */
[----:B------:R-:W-:Y:S02]  /*2220*/  ISETP.GE.AND P1, PT, R8, RZ, PT ;  /* 0x000000ff0800720c */ /* 0x000fe40003f26270 */
[----:B------:R-:W0:Y:S08]  /*2230*/  I2F.RP R2, R7 ;  /* 0x0000000700027306 */ /* 0x000e300000209400 */
[----:B0-----:R-:W3:Y:S02]  /*2240*/  MUFU.RCP R2, R2 ;  /* 0x0000000200027308 */ /* 0x001ee40000001000 */
[----:B---3--:R-:W-:-:S06]  /*2250*/  VIADD R4, R2, 0xffffffe ;  /* 0x0ffffffe02047836 */ /* 0x008fcc0000000000 */
[----:B------:R0:W1:Y:S02]  /*2260*/  F2I.FTZ.U32.TRUNC.NTZ R5, R4 ;  /* 0x0000000400057305 */ /* 0x000064000021f000 */
[----:B0-----:R-:W-:Y:S01]  /*2270*/  IMAD.MOV.U32 R4, RZ, RZ, RZ ;  /* 0x000000ffff047224 */ /* 0x001fe200078e00ff */
[----:B-1----:R-:W-:-:S05]  /*2280*/  IADD3 R6, PT, PT, RZ, -R5, RZ ;  /* 0x80000005ff067210 */ /* 0x002fca0007ffe0ff */
[----:B------:R-:W-:Y:S01]  /*2290*/  IMAD R9, R6, R7, RZ ;  /* 0x0000000706097224 */ /* 0x000fe200078e02ff */
[----:B------:R-:W-:-:S03]  /*22a0*/  IABS R6, R3 ;  /* 0x0000000300067213 */ /* 0x000fc60000000000 */
[----:B------:R-:W-:-:S06]  /*22b0*/  IMAD.HI.U32 R5, R5, R9, R4 ;  /* 0x0000000905057227 */ /* 0x000fcc00078e0004 */
[----:B------:R-:W-:-:S04]  /*22c0*/  IMAD.HI.U32 R5, R5, R6, RZ ;  /* 0x0000000605057227 */ /* 0x000fc800078e00ff */
[----:B------:R-:W-:-:S04]  /*22d0*/  IMAD.MOV R2, RZ, RZ, -R5 ;  /* 0x000000ffff027224 */ /* 0x000fc800078e0a05 */
        /* <DEDUP_REMOVED lines=15> */
.L_x_26572:
[----:B------:R-:W-:Y:S02]  /*23d0*/  IABS R2, R0 ;  /* 0x0000000000027213 */ /* 0x000fe40000000000 */
[----:B------:R-:W-:Y:S02]  /*23e0*/  IABS R3, R3 ;  /* 0x0000000300037213 */ /* 0x000fe40000000000 */
[----:B------:R-:W0:Y:S01]  /*23f0*/  I2F.RP R6, R2 ;  /* 0x0000000200067306 */ /* 0x000e220000209400 */
[----:B------:R-:W-:-:S07]  /*2400*/  ISETP.GE.AND P0, PT, R8, RZ, PT ;  /* 0x000000ff0800720c */ /* 0x000fce0003f06270 */
[----:B0-----:R-:W3:Y:S02]  /*2410*/  MUFU.RCP R6, R6 ;  /* 0x0000000600067308 */ /* 0x001ee40000001000 */
[----:B---3--:R-:W-:-:S06]  /*2420*/  VIADD R4, R6, 0xffffffe ;  /* 0x0ffffffe06047836 */ /* 0x008fcc0000000000 */
        /* <DEDUP_REMOVED lines=16> */
.L_x_26573:
[----:B------:R-:W-:Y:S05]  /*2530*/  BSYNC.RECONVERGENT B0 ;  /* 0x0000000000007941 */ /* 0x000fea0003800200 */
.L_x_26571:
        /* <DEDUP_REMOVED lines=16> */
.L_x_26577:
[----:B------:R0:W-:Y:S01]  /*2640*/  STG.E.U8 desc[UR36][R2.64], R4 ;  /* 0x0000000402007986 */ /* 0x0001e2000c101124 */
[----:B------:R-:W-:Y:S05]  /*2650*/  BRA `(.L_x_26579) ;  /* 0x0000000c003c7947 */ /* 0x000fea0003800000 */
.L_x_26576:
        /* <DEDUP_REMOVED lines=9> */
.L_x_26581:
[----:B------:R0:W-:Y:S01]  /*26f0*/  STG.E desc[UR36][R2.64], R4 ;  /* 0x0000000402007986 */ /* 0x0001e2000c101924 */
[----:B------:R-:W-:Y:S05]  /*2700*/  BRA `(.L_x_26579) ;  /* 0x0000000c00107947 */ /* 0x000fea0003800000 */
.L_x_26580:
[----:B------:R0:W-:Y:S01]  /*2710*/  STG.E.U16 desc[UR36][R2.64], R4 ;  /* 0x0000000402007986 */ /* 0x0001e2000c101524 */
[----:B------:R-:W-:Y:S05]  /*2720*/  BRA `(.L_x_26579) ;  /* 0x0000000c00087947 */ /* 0x000fea0003800000 */
.L_x_26575:
        /* <DEDUP_REMOVED lines=9> */
.L_x_26583:
[----:B------:R-:W-:-:S04]  /*27c0*/  I2FP.F32.S32 R0, R4 ;  /* 0x0000000400007245 */ /* 0x000fc80000201400 */
[----:B------:R-:W-:-:S05]  /*27d0*/  F2FP.F16.F32.PACK_AB R0, RZ, R0 ;  /* 0x00000000ff00723e */ /* 0x000fca00000000ff */
[----:B------:R0:W-:Y:S01]  /*27e0*/  STG.E.U16 desc[UR36][R2.64], R0 ;  /* 0x0000000002007986 */ /* 0x0001e2000c101524 */
[----:B------:R-:W-:Y:S05]  /*27f0*/  BRA `(.L_x_26579) ;  /* 0x0000000800d47947 */ /* 0x000fea0003800000 */
.L_x_26582:
        /* <DEDUP_REMOVED lines=10> */
.L_x_26585:
[----:B------:R-:W-:-:S04]  /*28a0*/  I2FP.F32.S32 R4, R4 ;  /* 0x0000000400047245 */ /* 0x000fc80000201400 */
[----:B------:R-:W-:-:S04]  /*28b0*/  F2FP.F16.F32.PACK_AB R5, RZ, R4 ;  /* 0x00000004ff05723e */ /* 0x000fc800000000ff */
[----:B------:R-:W-:-:S05]  /*28c0*/  PRMT R5, R5, 0x5410, RZ ;  /* 0x0000541005057816 */ /* 0x000fca00000000ff */
[----:B------:R2:W-:Y:S01]  /*28d0*/  STG.E desc[UR36][R2.64], R5 ;  /* 0x0000000502007986 */ /* 0x0005e2000c101924 */
[----:B------:R-:W-:Y:S05]  /*28e0*/  BRA `(.L_x_26579) ;  /* 0x0000000800987947 */ /* 0x000fea0003800000 */
.L_x_26584:
[----:B------:R-:W0:Y:S02]  /*28f0*/  I2F.F64 R4, R4 ;  /* 0x0000000400047312 */ /* 0x000e240000201c00 */
[----:B0-----:R4:W-:Y:S01]  /*2900*/  STG.E.64 desc[UR36][R2.64], R4 ;  /* 0x0000000402007986 */ /* 0x0019e2000c101b24 */
[----:B------:R-:W-:Y:S05]  /*2910*/  BRA `(.L_x_26579) ;  /* 0x00000008008c7947 */ /* 0x000fea0003800000 */
.L_x_26574:
        /* <DEDUP_REMOVED lines=12> */
.L_x_26588:
[----:B------:R-:W-:Y:S01]  /*29e0*/  CS2R R6, SRZ ;  /* 0x0000000000067805 */ /* 0x000fe2000001ff00 */
[----:B------:R-:W0:Y:S04]  /*29f0*/  I2F.F64 R4, R4 ;  /* 0x0000000400047312 */ /* 0x000e280000201c00 */
[----:B0-----:R0:W-:Y:S01]  /*2a00*/  STG.E.128 desc[UR36][R2.64], R4 ;  /* 0x0000000402007986 */ /* 0x0011e2000c101d24 */
[----:B------:R-:W-:Y:S05]  /*2a10*/  BRA `(.L_x_26579) ;  /* 0x00000008004c7947 */ /* 0x000fea0003800000 */
.L_x_26587:
        /* <DEDUP_REMOVED lines=8> */
[----:B------:R-:W-:Y:S02]  /*2aa0*/  MOV R0, 0x7f ;  /* 0x0000007f00007802 */ /* 0x000fe40000000f00 */
        /* <DEDUP_REMOVED lines=10> */
.L_x_26592:
[----:B------:R-:W-:Y:S05]  /*2b50*/  BSYNC.RECONVERGENT B0 ;  /* 0x0000000000007941 */ /* 0x000fea0003800200 */
.L_x_26591:
[----:B------:R-:W-:-:S05]  /*2b60*/  LOP3.LUT R5, R0, 0x80, R5, 0xf8, !PT ;  /* 0x0000008000057812 */ /* 0x000fca00078ef805 */
[----:B------:R0:W-:Y:S01]  /*2b70*/  STG.E.U8 desc[UR36][R2.64], R5 ;  /* 0x0000000502007986 */ /* 0x0001e2000c101124 */
[----:B------:R-:W-:Y:S05]  /*2b80*/  BRA `(.L_x_26579) ;  /* 0x0000000400f07947 */ /* 0x000fea0003800000 */
.L_x_26590:
        /* <DEDUP_REMOVED lines=15> */
.L_x_26594:
[----:B------:R-:W-:Y:S05]  /*2c80*/  BSYNC.RECONVERGENT B0 ;  /* 0x0000000000007941 */ /* 0x000fea0003800200 */
.L_x_26593:
[----:B------:R-:W-:-:S05]  /*2c90*/  LOP3.LUT R5, R0, 0x80, R5, 0xf8, !PT ;  /* 0x0000008000057812 */ /* 0x000fca00078ef805 */
[----:B------:R0:W-:Y:S01]  /*2ca0*/  STG.E.U8 desc[UR36][R2.64], R5 ;  /* 0x0000000502007986 */ /* 0x0001e2000c101124 */
[----:B------:R-:W-:Y:S05]  /*2cb0*/  BRA `(.L_x_26579) ;  /* 0x0000000400a47947 */ /* 0x000fea0003800000 */
.L_x_26589:
[----:B------:R-:W-:-:S04]  /*2cc0*/  I2FP.F32.S32 R0, R4 ;  /* 0x0000000400007245 */ /* 0x000fc80000201400 */
[----:B------:R-:W-:-:S05]  /*2cd0*/  F2FP.BF16.F32.PACK_AB R0, RZ, R0 ;  /* 0x00000000ff00723e */ /* 0x000fca00000010ff */
[----:B------:R0:W-:Y:S01]  /*2ce0*/  STG.E.U16 desc[UR36][R2.64], R0 ;  /* 0x0000000002007986 */ /* 0x0001e2000c101524 */
[----:B------:R-:W-:Y:S05]  /*2cf0*/  BRA `(.L_x_26579) ;  /* 0x0000000400947947 */ /* 0x000fea0003800000 */
.L_x_26586:
        /* <DEDUP_REMOVED lines=10> */
.L_x_26597:
        /* <DEDUP_REMOVED lines=13> */
.L_x_26600:
[----:B------:R-:W-:-:S04]  /*2e70*/  SHF.R.U32.HI R0, RZ, 0x14, R5 ;  /* 0x00000014ff007819 */ /* 0x000fc80000011605 */
[----:B------:R-:W-:-:S04]  /*2e80*/  LOP3.LUT R0, R0, 0x1, RZ, 0xc0, !PT ;  /* 0x0000000100007812 */ /* 0x000fc800078ec0ff */
[----:B------:R-:W-:-:S04]  /*2e90*/  IADD3 R0, PT, PT, R5, 0x487ffff, R0 ;  /* 0x0487ffff05007810 */ /* 0x000fc80007ffe000 */
[----:B------:R-:W-:-:S04]  /*2ea0*/  SHF.R.U32.HI R0, RZ, 0x14, R0 ;  /* 0x00000014ff007819 */ /* 0x000fc80000011600 */
[----:B------:R-:W-:-:S07]  /*2eb0*/  LOP3.LUT R4, R0, 0xff, RZ, 0xc0, !PT ;  /* 0x000000ff00047812 */ /* 0x000fce00078ec0ff */
.L_x_26601:
[----:B------:R-:W-:-:S04]  /*2ec0*/  SHF.R.U32.HI R5, RZ, 0x18, R5 ;  /* 0x00000018ff057819 */ /* 0x000fc80000011605 */
[----:B------:R-:W-:-:S04]  /*2ed0*/  LOP3.LUT R4, R4, 0x80, R5, 0xf8, !PT ;  /* 0x0000008004047812 */ /* 0x000fc800078ef805 */
[----:B------:R-:W-:-:S07]  /*2ee0*/  PRMT R0, R4, 0x7610, R0 ;  /* 0x0000761004007816 */ /* 0x000fce0000000000 */
.L_x_26599:
[----:B------:R-:W-:Y:S05]  /*2ef0*/  BSYNC.RECONVERGENT B0 ;  /* 0x0000000000007941 */ /* 0x000fea0003800200 */
.L_x_26598:
[----:B------:R0:W-:Y:S01]  /*2f00*/  STG.E.U8 desc[UR36][R2.64], R0 ;  /* 0x0000000002007986 */ /* 0x0001e2000c101124 */
[----:B------:R-:W-:Y:S05]  /*2f10*/  BRA `(.L_x_26579) ;  /* 0x00000004000c7947 */ /* 0x000fea0003800000 */
.L_x_26596:
        /* <DEDUP_REMOVED lines=13> */
.L_x_26604:
[----:B------:R-:W-:-:S04]  /*2ff0*/  SHF.R.U32.HI R0, RZ, 0x15, R5 ;  /* 0x00000015ff007819 */ /* 0x000fc80000011605 */
[----:B------:R-:W-:-:S04]  /*3000*/  LOP3.LUT R0, R0, 0x1, RZ, 0xc0, !PT ;  /* 0x0000000100007812 */ /* 0x000fc800078ec0ff */
[----:B------:R-:W-:-:S04]  /*3010*/  IADD3 R0, PT, PT, R5, 0x88fffff, R0 ;  /* 0x088fffff05007810 */ /* 0x000fc80007ffe000 */
[----:B------:R-:W-:-:S04]  /*3020*/  SHF.R.U32.HI R0, RZ, 0x15, R0 ;  /* 0x00000015ff007819 */ /* 0x000fc80000011600 */
[----:B------:R-:W-:-:S07]  /*3030*/  LOP3.LUT R4, R0, 0xff, RZ, 0xc0, !PT ;  /* 0x000000ff00047812 */ /* 0x000fce00078ec0ff */
.L_x_26605:
[----:B------:R-:W-:-:S04]  /*3040*/  SHF.R.U32.HI R5, RZ, 0x18, R5 ;  /* 0x00000018ff057819 */ /* 0x000fc80000011605 */
[----:B------:R-:W-:-:S04]  /*3050*/  LOP3.LUT R4, R4, 0x80, R5, 0xf8, !PT ;  /* 0x0000008004047812 */ /* 0x000fc800078ef805 */
[----:B------:R-:W-:-:S07]  /*3060*/  PRMT R0, R4, 0x7610, R0 ;  /* 0x0000761004007816 */ /* 0x000fce0000000000 */
.L_x_26603:
[----:B------:R-:W-:Y:S05]  /*3070*/  BSYNC.RECONVERGENT B0 ;  /* 0x0000000000007941 */ /* 0x000fea0003800200 */
.L_x_26602:
[----:B------:R0:W-:Y:S01]  /*3080*/  STG.E.U8 desc[UR36][R2.64], R0 ;  /* 0x0000000002007986 */ /* 0x0001e2000c101124 */
[----:B------:R-:W-:Y:S05]  /*3090*/  BRA `(.L_x_26579) ;  /* 0x0000000000ac7947 */ /* 0x000fea0003800000 */
.L_x_26595:
[----:B------:R-:W-:-:S09]  /*30a0*/  UISETP.NE.AND UP0, UPT, UR4, 0x1c, UPT ;  /* 0x0000001c0400788c */ /* 0x000fd2000bf05270 */
[----:B------:R-:W-:Y:S05]  /*30b0*/  BRA.U !UP0, `(.L_x_26606) ;  /* 0x0000000108a07547 */ /* 0x000fea000b800000 */
[----:B------:R-:W-:-:S09]  /*30c0*/  UISETP.NE.AND UP0, UPT, UR4, 0x1d, UPT ;  /* 0x0000001d0400788c */ /* 0x000fd2000bf05270 */
[----:B------:R-:W-:Y:S05]  /*30d0*/  BRA.U !UP0, `(.L_x_26607) ;  /* 0x00000001088c7547 */ /* 0x000fea000b800000 */
[----:B------:R-:W-:-:S09]  /*30e0*/  UISETP.NE.AND UP0, UPT, UR4, 0x2c, UPT ;  /* 0x0000002c0400788c */ /* 0x000fd2000bf05270 */
[----:B------:R-:W-:Y:S05]  /*30f0*/  BRA.U !UP0, `(.L_x_26608) ;  /* 0x0000000108447547 */ /* 0x000fea000b800000 */
.L_x_26578:
        /* <DEDUP_REMOVED lines=16> */
.L_x_26609:
[----:B------:R-:W-:Y:S05]  /*3200*/  BRA `(.L_x_26579) ;  /* 0x0000000000507947 */ /* 0x000fea0003800000 */
.L_x_26608:
        /* <DEDUP_REMOVED lines=16> */
.L_x_26607:
[----:B------:R-:W-:-:S05]  /*3310*/  SHF.R.S32.HI R5, RZ, 0x1f, R4 ;  /* 0x0000001fff057819 */ /* 0x000fca0000011404 */
[----:B------:R0:W-:Y:S01]  /*3320*/  STG.E.64 desc[UR36][R2.64], R4 ;  /* 0x0000000402007986 */ /* 0x0001e2000c101b24 */
[----:B------:R-:W-:Y:S05]  /*3330*/  BRA `(.L_x_26579) ;  /* 0x0000000000047947 */ /* 0x000fea0003800000 */
.L_x_26606:
[----:B------:R0:W-:Y:S02]  /*3340*/  STG.E desc[UR36][R2.64], R4 ;  /* 0x0000000402007986 */ /* 0x0001e4000c101924 */
.L_x_26579:
[----:B------:R-:W-:-:S07]  /*3350*/  VIADD R17, R17, 0x80 ;  /* 0x0000008011117836 */ /* 0x000fce0000000000 */
.L_x_26535:
[----:B------:R-:W-:Y:S05]  /*3360*/  BSYNC.RECONVERGENT B6 ;  /* 0x0000000000067941 */ /* 0x000fea0003800200 */
.L_x_26534:
        /* <DEDUP_REMOVED lines=307> */
.L_x_26612:
        /* <DEDUP_REMOVED lines=16> */
.L_x_26616:
[----:B------:R0:W5:Y:S01]  /*47a0*/  LDG.E.U8 R3, desc[UR36][R4.64] ;  /* 0x0000002404037981 */ /* 0x000162000c1e1100 */
[----:B------:R-:W-:Y:S05]  /*47b0*/  BRA `(.L_x_26618) ;  /* 0x0000000c002c7947 */ /* 0x000fea0003800000 */
.L_x_26615:
        /* <DEDUP_REMOVED lines=8> */
.L_x_26620:
[----:B------:R0:W5:Y:S01]  /*4840*/  LDG.E R3, desc[UR36][R4.64] ;  /* 0x0000002404037981 */ /* 0x000162000c1e1900 */
[----:B------:R-:W-:Y:S05]  /*4850*/  BRA `(.L_x_26618) ;  /* 0x0000000c00047947 */ /* 0x000fea0003800000 */
.L_x_26619:
[----:B------:R0:W5:Y:S01]  /*4860*/  LDG.E.S16 R3, desc[UR36][R4.64] ;  /* 0x0000002404037981 */ /* 0x000162000c1e1700 */
[----:B------:R-:W-:Y:S05]  /*4870*/  BRA `(.L_x_26618) ;  /* 0x0000000800fc7947 */ /* 0x000fea0003800000 */
.L_x_26614:
        /* <DEDUP_REMOVED lines=9> */
.L_x_26622:
[----:B------:R-:W2:Y:S02]  /*4910*/  LDG.E.U16 R4, desc[UR36][R4.64] ;  /* 0x0000002404047981 */ /* 0x000ea4000c1e1500 */
[----:B--2---:R-:W-:-:S06]  /*4920*/  HADD2.F32 R3, -RZ, R4.H0_H0 ;  /* 0x20000004ff037230 */ /* 0x004fcc0000004100 */
[----:B------:R-:W0:Y:S01]  /*4930*/  F2I.FTZ.TRUNC.NTZ R3, R3 ;  /* 0x0000000300037305 */ /* 0x000e22000021f100 */
[----:B------:R-:W-:Y:S05]  /*4940*/  BRA `(.L_x_26618) ;  /* 0x0000000800c87947 */ /* 0x000fea0003800000 */
.L_x_26621:
        /* <DEDUP_REMOVED lines=9> */
.L_x_26624:
[----:B------:R-:W2:Y:S02]  /*49e0*/  LDG.E.U16 R4, desc[UR36][R4.64] ;  /* 0x0000002404047981 */ /* 0x000ea4000c1e1500 */
[----:B--2---:R-:W-:-:S06]  /*49f0*/  HADD2.F32 R3, -RZ, R4.H0_H0 ;  /* 0x20000004ff037230 */ /* 0x004fcc0000004100 */
[----:B------:R-:W0:Y:S01]  /*4a00*/  F2I.FTZ.TRUNC.NTZ R3, R3 ;  /* 0x0000000300037305 */ /* 0x000e22000021f100 */
[----:B------:R-:W-:Y:S05]  /*4a10*/  BRA `(.L_x_26618) ;  /* 0x0000000800947947 */ /* 0x000fea0003800000 */
.L_x_26623:
[----:B------:R-:W2:Y:S02]  /*4a20*/  LDG.E.64 R2, desc[UR36][R4.64] ;  /* 0x0000002404027981 */ /* 0x000ea4000c1e1b00 */
[----:B--2---:R0:W1:Y:S02]  /*4a30*/  F2I.F64.TRUNC R3, R2 ;  /* 0x0000000200037311 */ /* 0x004064000030d100 */
[----:B01----:R-:W-:Y:S05]  /*4a40*/  BRA `(.L_x_26618) ;  /* 0x0000000800887947 */ /* 0x003fea0003800000 */
.L_x_26613:
        /* <DEDUP_REMOVED lines=12> */
.L_x_26627:
[----:B------:R-:W2:Y:S02]  /*4b10*/  LDG.E.64 R4, desc[UR36][R4.64] ;  /* 0x0000002404047981 */ /* 0x000ea4000c1e1b00 */
[----:B--2---:R0:W1:Y:S02]  /*4b20*/  F2I.F64.TRUNC R3, R4 ;  /* 0x0000000400037311 */ /* 0x004064000030d100 */
[----:B01----:R-:W-:Y:S05]  /*4b30*/  BRA `(.L_x_26618) ;  /* 0x00000008004c7947 */ /* 0x003fea0003800000 */
.L_x_26626:
        /* <DEDUP_REMOVED lines=26> */
.L_x_26629:
        /* <DEDUP_REMOVED lines=13> */
.L_x_26628:
[----:B------:R-:W2:Y:S02]  /*4db0*/  LDG.E.U16 R3, desc[UR36][R4.64] ;  /* 0x0000002404037981 */ /* 0x000ea4000c1e1500 */
[----:B--2---:R-:W-:-:S06]  /*4dc0*/  IMAD.U32 R3, R3, 0x10000, RZ ;  /* 0x0001000003037824 */ /* 0x004fcc00078e00ff */
[----:B------:R-:W0:Y:S01]  /*4dd0*/  F2I.FTZ.TRUNC.NTZ R3, R3 ;  /* 0x0000000300037305 */ /* 0x000e22000021f100 */
[----:B------:R-:W-:Y:S05]  /*4de0*/  BRA `(.L_x_26618) ;  /* 0x0000000400a07947 */ /* 0x000fea0003800000 */
.L_x_26625:
        /* <DEDUP_REMOVED lines=10> */
.L_x_26632:
        /* <DEDUP_REMOVED lines=21> */
.L_x_26636:
[----:B------:R-:W-:Y:S05]  /*4fe0*/  BSYNC.RECONVERGENT B1 ;  /* 0x0000000000017941 */ /* 0x000fea0003800200 */
.L_x_26635:
[----:B------:R-:W-:Y:S01]  /*4ff0*/  IMAD.SHL.U32 R0, R0, 0x100000, RZ ;  /* 0x0010000000007824 */ /* 0x000fe200078e00ff */
[----:B------:R-:W-:-:S04]  /*5000*/  LEA R2, R2, 0x3b800000, 0x17 ;  /* 0x3b80000002027811 */ /* 0x000fc800078eb8ff */
[----:B------:R-:W-:-:S07]  /*5010*/  LOP3.LUT R3, R2, R0, R7, 0xfe, !PT ;  /* 0x0000000002037212 */ /* 0x000fce00078efe07 */
.L_x_26634:
[----:B------:R-:W-:Y:S05]  /*5020*/  BSYNC.RECONVERGENT B0 ;  /* 0x0000000000007941 */ /* 0x000fea0003800200 */
.L_x_26633:
[----:B------:R-:W4:Y:S01]  /*5030*/  F2I.FTZ.TRUNC.NTZ R3, R3 ;  /* 0x0000000300037305 */ /* 0x000f22000021f100 */
[----:B------:R-:W-:Y:S05]  /*5040*/  BRA `(.L_x_26618) ;  /* 0x0000000400087947 */ /* 0x000fea0003800000 */
.L_x_26631:
        /* <DEDUP_REMOVED lines=21> */
.L_x_26640:
[----:B------:R-:W-:Y:S05]  /*51a0*/  BSYNC.RECONVERGENT B1 ;  /* 0x0000000000017941 */ /* 0x000fea0003800200 */
.L_x_26639:
[----:B------:R-:W-:Y:S02]  /*51b0*/  SHF.L.U32 R0, R0, 0x15, RZ ;  /* 0x0000001500007819 */ /* 0x000fe400000006ff */
[----:B------:R-:W-:-:S04]  /*51c0*/  LEA R2, R2, 0x37800000, 0x17 ;  /* 0x3780000002027811 */ /* 0x000fc800078eb8ff */
[----:B------:R-:W-:-:S07]  /*51d0*/  LOP3.LUT R3, R2, R0, R7, 0xfe, !PT ;  /* 0x0000000002037212 */ /* 0x000fce00078efe07 */
.L_x_26638:
[----:B------:R-:W-:Y:S05]  /*51e0*/  BSYNC.RECONVERGENT B0 ;  /* 0x0000000000007941 */ /* 0x000fea0003800200 */
.L_x_26637:
[----:B------:R-:W0:Y:S01]  /*51f0*/  F2I.FTZ.TRUNC.NTZ R3, R3 ;  /* 0x0000000300037305 */ /* 0x000e22000021f100 */
[----:B------:R-:W-:Y:S05]  /*5200*/  BRA `(.L_x_26618) ;  /* 0x0000000000987947 */ /* 0x000fea0003800000 */
.L_x_26630:
        /* <DEDUP_REMOVED lines=14> */
.L_x_26644:
[----:B------:R-:W-:Y:S05]  /*52f0*/  BSYNC.RECONVERGENT B0 ;  /* 0x0000000000007941 */ /* 0x000fea0003800200 */
.L_x_26643:
[----:B------:R-:W1:Y:S01]  /*5300*/  F2I.FTZ.TRUNC.NTZ R3, R3 ;  /* 0x0000000300037305 */ /* 0x000e62000021f100 */
[----:B------:R-:W-:Y:S05]  /*5310*/  BRA `(.L_x_26618) ;  /* 0x0000000000547947 */ /* 0x000fea0003800000 */
.L_x_26617:
        /* <DEDUP_REMOVED lines=16> */
.L_x_26645:
[----:B------:R-:W-:Y:S01]  /*5420*/  IMAD.MOV.U32 R3, RZ, RZ, RZ ;  /* 0x000000ffff037224 */ /* 0x000fe200078e00ff */
[----:B------:R-:W-:Y:S06]  /*5430*/  BRA `(.L_x_26618) ;  /* 0x00000000000c7947 */ /* 0x000fec0003800000 */
.L_x_26642:
[----:B------:R0:W5:Y:S01]  /*5440*/  LDG.E R3, desc[UR36][R4.64] ;  /* 0x0000002404037981 */ /* 0x000162000c1e1900 */
[----:B------:R-:W-:Y:S05]  /*5450*/  BRA `(.L_x_26618) ;  /* 0x0000000000047947 */ /* 0x000fea0003800000 */
.L_x_26641:
[----:B------:R2:W5:Y:S02]  /*5460*/  LDG.E R3, desc[UR36][R4.64] ;  /* 0x0000002404037981 */ /* 0x000564000c1e1900 */
.L_x_26618:
[----:B------:R-:W0:Y:S01]  /*5470*/  LDC R0, c[0x0][0x594] ;  /* 0x00016500ff007b82 */ /* 0x000e220000000800 */
[----:B------:R-:W-:Y:S01]  /*5480*/  BSSY.RECONVERGENT B0, `(.L_x_26646) ;  /* 0x0000037000007945 */ /* 0x000fe20003800200 */
[----:B01--45:R-:W-:-:S04]  /*5490*/  LOP3.LUT R10, R3, R0, RZ, 0x3c, !PT ;  /* 0x00000000030a7212 */ /* 0x033fc800078e3cff */
[----:B------:R-:W-:-:S13]  /*54a0*/  ISETP.GT.AND P0, PT, R10, -0x1, PT ;  /* 0xffffffff0a00780c */ /* 0x000fda0003f04270 */
[----:B------:R-:W-:Y:S05]  /*54b0*/  @P0 BRA `(.L_x_26647) ;  /* 0x0000000000740947 */ /* 0x000fea0003800000 */
[----:B------:R-:W-:Y:S01]  /*54c0*/  IABS R7, R0 ;  /* 0x0000000000077213 */ /* 0x000fe20000000000 */
[----:B--23--:R-:W-:Y:S01]  /*54d0*/  IMAD.MOV.U32 R4, RZ, RZ, RZ ;  /* 0x000000ffff047224 */ /* 0x00cfe200078e00ff */
[----:B------:R-:W-:Y:S02]  /*54e0*/  ISETP.GE.AND P0, PT, R10, RZ, PT ;  /* 0x000000ff0a00720c */ /* 0x000fe40003f06270 */
[----:B------:R-:W0:Y:S08]  /*54f0*/  I2F.RP R6, R7 ;  /* 0x0000000700067306 */ /* 0x000e300000209400 */
[----:B0-----:R-:W0:Y:S02]  /*5500*/  MUFU.RCP R6, R6 ;  /* 0x0000000600067308 */ /* 0x001e240000001000 */
[----:B0-----:R-:W-:-:S06]  /*5510*/  VIADD R8, R6, 0xffffffe ;  /* 0x0ffffffe06087836 */ /* 0x001fcc0000000000 */
[----:B------:R-:W0:Y:S02]  /*5520*/  F2I.FTZ.U32.TRUNC.NTZ R5, R8 ;  /* 0x0000000800057305 */ /* 0x000e24000021f000 */
[----:B0-----:R-:W-:-:S05]  /*5530*/  IADD3 R2, PT, PT, RZ, -R5, RZ ;  /* 0x80000005ff027210 */ /* 0x001fca0007ffe0ff */
[----:B------:R-:W-:Y:S01]  /*5540*/  IMAD R9, R2, R7, RZ ;  /* 0x0000000702097224 */ /* 0x000fe200078e02ff */
[----:B------:R-:W-:-:S03]  /*5550*/  IABS R2, R3 ;  /* 0x0000000300027213 */ /* 0x000fc60000000000 */
[----:B------:R-:W-:-:S04]  /*5560*/  IMAD.HI.U32 R9, R5, R9, R4 ;  /* 0x0000000905097227 */ /* 0x000fc800078e0004 */
[----:B------:R-:W-:-:S04]  /*5570*/  IMAD.MOV.U32 R4, RZ, RZ, R2 ;  /* 0x000000ffff047224 */ /* 0x000fc800078e0002 */
[----:B------:R-:W-:-:S05]  /*5580*/  IMAD.HI.U32 R2, R9, R4, RZ ;  /* 0x0000000409027227 */ /* 0x000fca00078e00ff */
[----:B------:R-:W-:-:S05]  /*5590*/  IADD3 R5, PT, PT, -R2, RZ, RZ ;  /* 0x000000ff02057210 */ /* 0x000fca0007ffe1ff */
        /* <DEDUP_REMOVED lines=15> */
.L_x_26647:
[----:B------:R-:W-:Y:S02]  /*5690*/  IABS R2, R0 ;  /* 0x0000000000027213 */ /* 0x000fe40000000000 */
[----:B------:R-:W-:Y:S02]  /*56a0*/  IABS R3, R3 ;  /* 0x0000000300037213 */ /* 0x000fe40000000000 */
[----:B------:R-:W0:Y:S01]  /*56b0*/  I2F.RP R6, R2 ;  /* 0x0000000200067306 */ /* 0x000e220000209400 */
[----:B------:R-:W-:-:S07]  /*56c0*/  ISETP.GE.AND P0, PT, R10, RZ, PT ;  /* 0x000000ff0a00720c */ /* 0x000fce0003f06270 */
[----:B0-----:R-:W2:Y:S02]  /*56d0*/  MUFU.RCP R6, R6 ;  /* 0x0000000600067308 */ /* 0x001ea40000001000 */
[----:B--23--:R-:W-:-:S06]  /*56e0*/  VIADD R4, R6, 0xffffffe ;  /* 0x0ffffffe06047836 */ /* 0x00cfcc0000000000 */
        /* <DEDUP_REMOVED lines=16> */
.L_x_26648:
[----:B------:R-:W-:Y:S05]  /*57f0*/  BSYNC.RECONVERGENT B0 ;  /* 0x0000000000007941 */ /* 0x000fea0003800200 */
.L_x_26646:
        /* <DEDUP_REMOVED lines=16> */
.L_x_26652:
[----:B------:R0:W-:Y:S01]  /*5900*/  STG.E.U8 desc[UR36][R2.64], R4 ;  /* 0x0000000402007986 */ /* 0x0001e2000c101124 */
[----:B------:R-:W-:Y:S05]  /*5910*/  BRA `(.L_x_26654) ;  /* 0x0000000c00387947 */ /* 0x000fea0003800000 */
.L_x_26651:
        /* <DEDUP_REMOVED lines=9> */
.L_x_26656:
[----:B------:R0:W-:Y:S01]  /*59b0*/  STG.E desc[UR36][R2.64], R4 ;  /* 0x0000000402007986 */ /* 0x0001e2000c101924 */
[----:B------:R-:W-:Y:S05]  /*59c0*/  BRA `(.L_x_26654) ;  /* 0x0000000c000c7947 */ /* 0x000fea0003800000 */
.L_x_26655:
[----:B------:R0:W-:Y:S01]  /*59d0*/  STG.E.U16 desc[UR36][R2.64], R4 ;  /* 0x0000000402007986 */ /* 0x0001e2000c101524 */
[----:B------:R-:W-:Y:S05]  /*59e0*/  BRA `(.L_x_26654) ;  /* 0x0000000c00047947 */ /* 0x000fea0003800000 */
.L_x_26650:
        /* <DEDUP_REMOVED lines=9> */
.L_x_26658:
[----:B------:R-:W-:-:S04]  /*5a80*/  I2FP.F32.S32 R0, R4 ;  /* 0x0000000400007245 */ /* 0x000fc80000201400 */
[----:B------:R-:W-:-:S05]  /*5a90*/  F2FP.F16.F32.PACK_AB R0, RZ, R0 ;  /* 0x00000000ff00723e */ /* 0x000fca00000000ff */
[----:B------:R0:W-:Y:S01]  /*5aa0*/  STG.E.U16 desc[UR36][R2.64], R0 ;  /* 0x0000000002007986 */ /* 0x0001e2000c101524 */
[----:B------:R-:W-:Y:S05]  /*5ab0*/  BRA `(.L_x_26654) ;  /* 0x0000000800d07947 */ /* 0x000fea0003800000 */
.L_x_26657:
        /* <DEDUP_REMOVED lines=10> */
.L_x_26660:
[----:B------:R-:W-:-:S04]  /*5b60*/  I2FP.F32.S32 R4, R4 ;  /* 0x0000000400047245 */ /* 0x000fc80000201400 */
[----:B------:R-:W-:-:S04]  /*5b70*/  F2FP.F16.F32.PACK_AB R5, RZ, R4 ;  /* 0x00000004ff05723e */ /* 0x000fc800000000ff */
[----:B------:R-:W-:-:S05]  /*5b80*/  PRMT R5, R5, 0x5410, RZ ;  /* 0x0000541005057816 */ /* 0x000fca00000000ff */
[----:B------:R0:W-:Y:S01]  /*5b90*/  STG.E desc[UR36][R2.64], R5 ;  /* 0x0000000502007986 */ /* 0x0001e2000c101924 */
[----:B------:R-:W-:Y:S05]  /*5ba0*/  BRA `(.L_x_26654) ;  /* 0x0000000800947947 */ /* 0x000fea0003800000 */
.L_x_26659:
[----:B------:R-:W0:Y:S02]  /*5bb0*/  I2F.F64 R4, R4 ;  /* 0x0000000400047312 */ /* 0x000e240000201c00 */
[----:B0-----:R0:W-:Y:S01]  /*5bc0*/  STG.E.64 desc[UR36][R2.64], R4 ;  /* 0x0000000402007986 */ /* 0x0011e2000c101b24 */
[----:B------:R-:W-:Y:S05]  /*5bd0*/  BRA `(.L_x_26654) ;  /* 0x0000000800887947 */ /* 0x000fea0003800000 */
.L_x_26649:
        /* <DEDUP_REMOVED lines=12> */
.L_x_26664:
[----:B------:R-:W-:Y:S01]  /*5ca0*/  I2FP.F32.S32 R5, R4 ;  /* 0x0000000400057245 */ /* 0x000fe20000201400 */
[----:B------:R-:W-:Y:S01]  /*5cb0*/  BSSY.RECONVERGENT B0, `(.L_x_26665) ;  /* 0x0000013000007945 */ /* 0x000fe20003800200 */
[----:B------:R-:W-:Y:S02]  /*5cc0*/  MOV R0, 0x80 ;  /* 0x0000008000007802 */ /* 0x000fe40000000f00 */
        /* <DEDUP_REMOVED lines=15> */
.L_x_26667:
[----:B------:R-:W-:-:S04]  /*5dc0*/  SHF.R.U32.HI R5, RZ, 0x18, R5 ;  /* 0x00000018ff057819 */ /* 0x000fc80000011605 */
[----:B------:R-:W-:-:S07]  /*5dd0*/  LOP3.LUT R0, R0, 0x80, R5, 0xf8, !PT ;  /* 0x0000008000007812 */ /* 0x000fce00078ef805 */
.L_x_26666:
[----:B------:R-:W-:Y:S05]  /*5de0*/  BSYNC.RECONVERGENT B0 ;  /* 0x0000000000007941 */ /* 0x000fea0003800200 */
.L_x_26665:
[----:B------:R0:W-:Y:S01]  /*5df0*/  STG.E.U8 desc[UR36][R2.64], R0 ;  /* 0x0000000002007986 */ /* 0x0001e2000c101124 */
[----:B------:R-:W-:Y:S05]  /*5e00*/  BRA `(.L_x_26654) ;  /* 0x0000000400fc7947 */ /* 0x000fea0003800000 */
.L_x_26663:
        /* <DEDUP_REMOVED lines=18> */
.L_x_26670:
[----:B------:R-:W-:-:S04]  /*5f30*/  SHF.R.U32.HI R5, RZ, 0x18, R5 ;  /* 0x00000018ff057819 */ /* 0x000fc80000011605 */
[----:B------:R-:W-:-:S07]  /*5f40*/  LOP3.LUT R0, R0, 0x80, R5, 0xf8, !PT ;  /* 0x0000008000007812 */ /* 0x000fce00078ef805 */
.L_x_26669:
[----:B------:R-:W-:Y:S05]  /*5f50*/  BSYNC.RECONVERGENT B0 ;  /* 0x0000000000007941 */ /* 0x000fea0003800200 */
.L_x_26668:
[----:B------:R0:W-:Y:S01]  /*5f60*/  STG.E.U8 desc[UR36][R2.64], R0 ;  /* 0x0000000002007986 */ /* 0x0001e2000c101124 */
[----:B------:R-:W-:Y:S05]  /*5f70*/  BRA `(.L_x_26654) ;  /* 0x0000000400a07947 */ /* 0x000fea0003800000 */
.L_x_26662:
        /* <DEDUP_REMOVED lines=22> */
.L_x_26672:
[----:B------:R-:W-:-:S05]  /*60e0*/  SHF.R.S32.HI R5, RZ, 0x1f, R4 ;  /* 0x0000001fff057819 */ /* 0x000fca0000011404 */
[----:B------:R0:W-:Y:S01]  /*60f0*/  STG.E.64 desc[UR36][R2.64], R4 ;  /* 0x0000000402007986 */ /* 0x0001e2000c101b24 */
[----:B------:R-:W-:Y:S05]  /*6100*/  BRA `(.L_x_26654) ;  /* 0x00000004003c7947 */ /* 0x000fea0003800000 */
.L_x_26671:
[----:B------:R0:W-:Y:S01]  /*6110*/  STG.E desc[UR36][R2.64], R4 ;  /* 0x0000000402007986 */ /* 0x0001e2000c101924 */
[----:B------:R-:W-:Y:S05]  /*6120*/  BRA `(.L_x_26654) ;  /* 0x0000000400347947 */ /* 0x000fea0003800000 */
.L_x_26661:
        /* <DEDUP_REMOVED lines=10> */
.L_x_26674:
[----:B------:R-:W-:Y:S01]  /*61d0*/  CS2R R6, SRZ ;  /* 0x0000000000067805 */ /* 0x000fe2000001ff00 */
[----:B------:R-:W0:Y:S04]  /*61e0*/  I2F.F64 R4, R4 ;  /* 0x0000000400047312 */ /* 0x000e280000201c00 */
[----:B0-----:R4:W-:Y:S01]  /*61f0*/  STG.E.128 desc[UR36][R2.64], R4 ;  /* 0x0000000402007986 */ /* 0x0019e2000c101d24 */
[----:B------:R-:W-:Y:S05]  /*6200*/  BRA `(.L_x_26654) ;  /* 0x0000000000fc7947 */ /* 0x000fea0003800000 */
.L_x_26673:
[----:B------:R-:W-:-:S09]  /*6210*/  UISETP.NE.AND UP0, UPT, UR4, 0xf, UPT ;  /* 0x0000000f0400788c */ /* 0x000fd2000bf05270 */
[----:B------:R-:W-:Y:S05]  /*6220*/  BRA.U !UP0, `(.L_x_26675) ;  /* 0x0000000108e87547 */ /* 0x000fea000b800000 */
[----:B------:R-:W-:-:S09]  /*6230*/  UISETP.NE.AND UP0, UPT, UR4, 0x17, UPT ;  /* 0x000000170400788c */ /* 0x000fd2000bf05270 */
[----:B------:R-:W-:Y:S05]  /*6240*/  BRA.U !UP0, `(.L_x_26676) ;  /* 0x0000000108907547 */ /* 0x000fea000b800000 */
[----:B------:R-:W-:-:S09]  /*6250*/  UISETP.NE.AND UP0, UPT, UR4, 0x18, UPT ;  /* 0x000000180400788c */ /* 0x000fd2000bf05270 */
[----:B------:R-:W-:Y:S05]  /*6260*/  BRA.U !UP0, `(.L_x_26677) ;  /* 0x0000000108447547 */ /* 0x000fea000b800000 */
.L_x_26653:
        /* <DEDUP_REMOVED lines=16> */
.L_x_26678:
[----:B------:R-:W-:Y:S05]  /*6370*/  BRA `(.L_x_26654) ;  /* 0x0000000000a07947 */ /* 0x000fea0003800000 */
.L_x_26677:
        /* <DEDUP_REMOVED lines=13> */
.L_x_26680:
[----:B------:R-:W-:Y:S05]  /*6450*/  BSYNC.RECONVERGENT B0 ;  /* 0x0000000000007941 */ /* 0x000fea0003800200 */
.L_x_26679:
[----:B------:R-:W-:-:S05]  /*6460*/  LOP3.LUT R5, R0, 0x80, R5, 0xf8, !PT ;  /* 0x0000008000057812 */ /* 0x000fca00078ef805 */
[----:B------:R2:W-:Y:S01]  /*6470*/  STG.E.U8 desc[UR36][R2.64], R5 ;  /* 0x0000000502007986 */ /* 0x0005e2000c101124 */
[----:B------:R-:W-:Y:S05]  /*6480*/  BRA `(.L_x_26654) ;  /* 0x00000000005c7947 */ /* 0x000fea0003800000 */
.L_x_26676:
        /* <DEDUP_REMOVED lines=12> */
.L_x_26682:
[----:B------:R-:W-:Y:S02]  /*6550*/  ISETP.GT.U32.AND P0, PT, R4, 0x7f800000, PT ;  /* 0x7f8000000400780c */ /* 0x000fe40003f04070 */
[----:B------:R-:W-:-:S04]  /*6560*/  MOV R0, 0x7f ;  /* 0x0000007f00007802 */ /* 0x000fc80000000f00 */
[----:B------:R-:W-:-:S07]  /*6570*/  SEL R0, R0, 0x7c, P0 ;  /* 0x0000007c00007807 */ /* 0x000fce0000000000 */
.L_x_26683:
[----:B------:R-:W-:Y:S05]  /*6580*/  BSYNC.RECONVERGENT B0 ;  /* 0x0000000000007941 */ /* 0x000fea0003800200 */
.L_x_26681:
[----:B------:R-:W-:-:S04]  /*6590*/  SHF.R.U32.HI R5, RZ, 0x18, R5 ;  /* 0x00000018ff057819 */ /* 0x000fc80000011605 */
[----:B------:R-:W-:-:S05]  /*65a0*/  LOP3.LUT R5, R0, 0x80, R5, 0xf8, !PT ;  /* 0x0000008000057812 */ /* 0x000fca00078ef805 */
[----:B------:R1:W-:Y:S01]  /*65b0*/  STG.E.U8 desc[UR36][R2.64], R5 ;  /* 0x0000000502007986 */ /* 0x0003e2000c101124 */
[----:B------:R-:W-:Y:S05]  /*65c0*/  BRA `(.L_x_26654) ;  /* 0x00000000000c7947 */ /* 0x000fea0003800000 */
.L_x_26675:
[----:B------:R-:W-:-:S04]  /*65d0*/  I2FP.F32.S32 R0, R4 ;  /* 0x0000000400007245 */ /* 0x000fc80000201400 */
[----:B------:R-:W-:-:S05]  /*65e0*/  F2FP.BF16.F32.PACK_AB R0, RZ, R0 ;  /* 0x00000000ff00723e */ /* 0x000fca00000010ff */
[----:B------:R0:W-:Y:S02]  /*65f0*/  STG.E.U16 desc[UR36][R2.64], R0 ;  /* 0x0000000002007986 */ /* 0x0001e4000c101524 */
.L_x_26654:
[----:B------:R-:W-:-:S07]  /*6600*/  VIADD R17, R17, 0x80 ;  /* 0x0000008011117836 */ /* 0x000fce0000000000 */
.L_x_26611:
[----:B------:R-:W-:Y:S05]  /*6610*/  BSYNC.RECONVERGENT B6 ;  /* 0x0000000000067941 */ /* 0x000fea0003800200 */
.L_x_26610:
[----:B------:R-:W5:Y:S01]  /*6620*/  LDCU UR4, c[0x0][0x380] ;  /* 0x00007000ff0477ac */ /* 0x000f620008000800 */
[----:B------:R-:W-:Y:S01]  /*6630*/  BSSY.RECONVERGENT B6, `(.L_x_26684) ;  /* 0x0000329000067945 */ /* 0x000fe20003800200 */
[----:B-----5:R-:W-:-:S13]  /*6640*/  ISETP.GE.AND P0, PT, R17, UR4, PT ;  /* 0x0000000411007c0c */ /* 0x020fda000bf06270 */
[----:B------:R-:W-:Y:S05]  /*6650*/  @P0 BRA `(.L_x_26685) ;  /* 0x0000003000980947 */ /* 0x000fea0003800000 */
[----:B------:R-:W5:Y:S01]  /*6660*/  LDCU UR4, c[0x0][0x388] ;  /* 0x00007100ff0477ac */ /* 0x000f620008000800 */
[----:B------:R-:W-:Y:S02]  /*6670*/  HFMA2 R16, -RZ, RZ, 0, 0 ;  /* 0x00000000ff107431 */ /* 0x000fe400000001ff */
[----:B0-----:R-:W-:Y:S01]  /*6680*/  IMAD.MOV.U32 R0, RZ, RZ, RZ ;  /* 0x000000ffff007224 */ /* 0x001fe200078e00ff */
        /* <DEDUP_REMOVED lines=300> */
.L_x_26686:
[----:B------:R-:W3:Y:S01]  /*7950*/  LDCU.64 UR6, c[0x0][0x588] ;  /* 0x0000b100ff0677ac */ /* 0x000ee20008000a00 */
[----:B------:R-:W-:-:S04]  /*7960*/  UPRMT UR4, UR42, 0x9910, URZ ;  /* 0x000099102a047896 */ /* 0x000fc800080000ff */
[----:B------:R-:W-:Y:S01]  /*7970*/  UISETP.GT.AND UP0, UPT, UR4, 0x9, UPT ;  /* 0x000000090400788c */ /* 0x000fe2000bf04270 */
[----:B---34-:R-:W-:-:S04]  /*7980*/  IADD3 R4, P0, PT, R0, UR6, RZ ;  /* 0x0000000600047c10 */ /* 0x018fc8000ff1e0ff */
[----:B-12---:R-:W-:-:S04]  /*7990*/  IADD3.X R5, PT, PT, RZ, UR7, RZ, P0, !PT ;  /* 0x00000007ff057c10 */ /* 0x006fc800087fe4ff */
        /* <DEDUP_REMOVED lines=11> */
.L_x_26690:
[----:B------:R0:W5:Y:S01]  /*7a50*/  LDG.E.U8 R3, desc[UR36][R4.64] ;  /* 0x0000002404037981 */ /* 0x000162000c1e1100 */
[----:B------:R-:W-:Y:S05]  /*7a60*/  BRA `(.L_x_26692) ;  /* 0x0000000c002c7947 */ /* 0x000fea0003800000 */
.L_x_26689:
        /* <DEDUP_REMOVED lines=8> */
.L_x_26694:
[----:B------:R0:W5:Y:S01]  /*7af0*/  LDG.E R3, desc[UR36][R4.64] ;  /* 0x0000002404037981 */ /* 0x000162000c1e1900 */
[----:B------:R-:W-:Y:S05]  /*7b00*/  BRA `(.L_x_26692) ;  /* 0x0000000c00047947 */ /* 0x000fea0003800000 */
.L_x_26693:
[----:B------:R0:W5:Y:S01]  /*7b10*/  LDG.E.S16 R3, desc[UR36][R4.64] ;  /* 0x0000002404037981 */ /* 0x000162000c1e1700 */
[----:B------:R-:W-:Y:S05]  /*7b20*/  BRA `(.L_x_26692) ;  /* 0x0000000800fc7947 */ /* 0x000fea0003800000 */
.L_x_26688:
        /* <DEDUP_REMOVED lines=9> */
.L_x_26696:
[----:B------:R-:W2:Y:S02]  /*7bc0*/  LDG.E.U16 R4, desc[UR36][R4.64] ;  /* 0x0000002404047981 */ /* 0x000ea4000c1e1500 */
[----:B--2---:R-:W-:-:S06]  /*7bd0*/  HADD2.F32 R3, -RZ, R4.H0_H0 ;  /* 0x20000004ff037230 */ /* 0x004fcc0000004100 */
[----:B------:R-:W0:Y:S01]  /*7be0*/  F2I.FTZ.TRUNC.NTZ R3, R3 ;  /* 0x0000000300037305 */ /* 0x000e22000021f100 */
[----:B------:R-:W-:Y:S05]  /*7bf0*/  BRA `(.L_x_26692) ;  /* 0x0000000800c87947 */ /* 0x000fea0003800000 */
.L_x_26695:
        /* <DEDUP_REMOVED lines=9> */
.L_x_26698:
[----:B------:R-:W2:Y:S02]  /*7c90*/  LDG.E.U16 R4, desc[UR36][R4.64] ;  /* 0x0000002404047981 */ /* 0x000ea4000c1e1500 */
[----:B--2---:R-:W-:-:S06]  /*7ca0*/  HADD2.F32 R3, -RZ, R4.H0_H0 ;  /* 0x20000004ff037230 */ /* 0x004fcc0000004100 */
[----:B------:R-:W0:Y:S01]  /*7cb0*/  F2I.FTZ.TRUNC.NTZ R3, R3 ;  /* 0x0000000300037305 */ /* 0x000e22000021f100 */
[----:B------:R-:W-:Y:S05]  /*7cc0*/  BRA `(.L_x_26692) ;  /* 0x0000000800947947 */ /* 0x000fea0003800000 */
.L_x_26697:
[----:B------:R-:W2:Y:S02]  /*7cd0*/  LDG.E.64 R2, desc[UR36][R4.64] ;  /* 0x0000002404027981 */ /* 0x000ea4000c1e1b00 */
[----:B--2---:R0:W1:Y:S02]  /*7ce0*/  F2I.F64.TRUNC R3, R2 ;  /* 0x0000000200037311 */ /* 0x004064000030d100 */
[----:B01----:R-:W-:Y:S05]  /*7cf0*/  BRA `(.L_x_26692) ;  /* 0x0000000800887947 */ /* 0x003fea0003800000 */
.L_x_26687:
        /* <DEDUP_REMOVED lines=12> */
.L_x_26701:
[----:B------:R-:W2:Y:S02]  /*7dc0*/  LDG.E.64 R4, desc[UR36][R4.64] ;  /* 0x0000002404047981 */ /* 0x000ea4000c1e1b00 */
[----:B--2---:R0:W1:Y:S02]  /*7dd0*/  F2I.F64.TRUNC R3, R4 ;  /* 0x0000000400037311 */ /* 0x004064000030d100 */
[----:B01----:R-:W-:Y:S05]  /*7de0*/  BRA `(.L_x_26692) ;  /* 0x00000008004c7947 */ /* 0x003fea0003800000 */
.L_x_26700:
        /* <DEDUP_REMOVED lines=24> */
[----:B------:R-:W1:Y:S01]  /*7f70*/  F2I.FTZ.TRUNC.NTZ R3, R3 ;  /* 0x0000000300037305 */ /* 0x000e62000021f100 */
[----:B------:R-:W-:Y:S05]  /*7f80*/  BRA `(.L_x_26692) ;  /* 0x0000000400e47947 */ /* 0x000fea0003800000 */
.L_x_26703:
        /* <DEDUP_REMOVED lines=13> */
.L_x_26702:
[----:B------:R-:W2:Y:S02]  /*8060*/  LDG.E.U16 R3, desc[UR36][R4.64] ;  /* 0x0000002404037981 */ /* 0x000ea4000c1e1500 */
[----:B--2---:R-:W-:-:S06]  /*8070*/  IMAD.U32 R3, R3, 0x10000, RZ ;  /* 0x0001000003037824 */ /* 0x004fcc00078e00ff */
[----:B------:R-:W2:Y:S01]  /*8080*/  F2I.FTZ.TRUNC.NTZ R3, R3 ;  /* 0x0000000300037305 */ /* 0x000ea2000021f100 */
[----:B------:R-:W-:Y:S05]  /*8090*/  BRA `(.L_x_26692) ;  /* 0x0000000400a07947 */ /* 0x000fea0003800000 */
.L_x_26699:
        /* <DEDUP_REMOVED lines=10> */
.L_x_26706:
        /* <DEDUP_REMOVED lines=21> */
.L_x_26710:
[----:B------:R-:W-:Y:S05]  /*8290*/  BSYNC.RECONVERGENT B1 ;  /* 0x0000000000017941 */ /* 0x000fea0003800200 */
.L_x_26709:
[----:B------:R-:W-:Y:S02]  /*82a0*/  SHF.L.U32 R0, R0, 0x14, RZ ;  /* 0x0000001400007819 */ /* 0x000fe400000006ff */
[----:B------:R-:W-:-:S04]  /*82b0*/  LEA R2, R2, 0x3b800000, 0x17 ;  /* 0x3b80000002027811 */ /* 0x000fc800078eb8ff */
[----:B------:R-:W-:-:S07]  /*82c0*/  LOP3.LUT R3, R2, R0, R7, 0xfe, !PT ;  /* 0x0000000002037212 */ /* 0x000fce00078efe07 */
.L_x_26708:
[----:B------:R-:W-:Y:S05]  /*82d0*/  BSYNC.RECONVERGENT B0 ;  /* 0x0000000000007941 */ /* 0x000fea0003800200 */
.L_x_26707:
[----:B------:R-:W4:Y:S01]  /*82e0*/  F2I.FTZ.TRUNC.NTZ R3, R3 ;  /* 0x0000000300037305 */ /* 0x000f22000021f100 */
[----:B------:R-:W-:Y:S05]  /*82f0*/  BRA `(.L_x_26692) ;  /* 0x0000000400087947 */ /* 0x000fea0003800000 */
.L_x_26705:
        /* <DEDUP_REMOVED lines=21> */
.L_x_26714:
[----:B------:R-:W-:Y:S05]  /*8450*/  BSYNC.RECONVERGENT B1 ;  /* 0x0000000000017941 */ /* 0x000fea0003800200 */
.L_x_26713:
[----:B------:R-:W-:Y:S01]  /*8460*/  IMAD.SHL.U32 R0, R0, 0x200000, RZ ;  /* 0x0020000000007824 */ /* 0x000fe200078e00ff */
[----:B------:R-:W-:-:S04]  /*8470*/  LEA R2, R2, 0x37800000, 0x17 ;  /* 0x3780000002027811 */ /* 0x000fc800078eb8ff */
[----:B------:R-:W-:-:S07]  /*8480*/  LOP3.LUT R3, R2, R0, R7, 0xfe, !PT ;  /* 0x0000000002037212 */ /* 0x000fce00078efe07 */
.L_x_26712:
[----:B------:R-:W-:Y:S05]  /*8490*/  BSYNC.RECONVERGENT B0 ;  /* 0x0000000000007941 */ /* 0x000fea0003800200 */
.L_x_26711:
[----:B------:R-:W0:Y:S01]  /*84a0*/  F2I.FTZ.TRUNC.NTZ R3, R3 ;  /* 0x0000000300037305 */ /* 0x000e22000021f100 */
[----:B------:R-:W-:Y:S05]  /*84b0*/  BRA `(.L_x_26692) ;  /* 0x0000000000987947 */ /* 0x000fea0003800000 */
.L_x_26704:
        /* <DEDUP_REMOVED lines=14> */
.L_x_26718:
[----:B------:R-:W-:Y:S05]  /*85a0*/  BSYNC.RECONVERGENT B0 ;  /* 0x0000000000007941 */ /* 0x000fea0003800200 */
.L_x_26717:
[----:B------:R-:W0:Y:S01]  /*85b0*/  F2I.FTZ.TRUNC.NTZ R3, R3 ;  /* 0x0000000300037305 */ /* 0x000e22000021f100 */
[----:B------:R-:W-:Y:S05]  /*85c0*/  BRA `(.L_x_26692) ;  /* 0x0000000000547947 */ /* 0x000fea0003800000 */
.L_x_26691:
        /* <DEDUP_REMOVED lines=16> */
.L_x_26719:
[----:B------:R-:W-:Y:S01]  /*86d0*/  MOV R3, RZ ;  /* 0x000000ff00037202 */ /* 0x000fe20000000f00 */
[----:B------:R-:W-:Y:S06]  /*86e0*/  BRA `(.L_x_26692) ;  /* 0x00000000000c7947 */ /* 0x000fec0003800000 */
.L_x_26716:
[----:B------:R0:W5:Y:S01]  /*86f0*/  LDG.E R3, desc[UR36][R4.64] ;  /* 0x0000002404037981 */ /* 0x000162000c1e1900 */
[----:B------:R-:W-:Y:S05]  /*8700*/  BRA `(.L_x_26692) ;  /* 0x0000000000047947 */ /* 0x000fea0003800000 */
.L_x_26715:
[----:B------:R0:W5:Y:S02]  /*8710*/  LDG.E R3, desc[UR36][R4.64] ;  /* 0x0000002404037981 */ /* 0x000164000c1e1900 */
.L_x_26692:
[----:B------:R-:W0:Y:S01]  /*8720*/  LDC R0, c[0x0][0x594] ;  /* 0x00016500ff007b82 */ /* 0x000e220000000800 */
[----:B------:R-:W-:Y:S01]  /*8730*/  BSSY.RECONVERGENT B0, `(.L_x_26720) ;  /* 0x0000037000007945 */ /* 0x000fe20003800200 */
[----:B012-45:R-:W-:-:S04]  /*8740*/  LOP3.LUT R10, R3, R0, RZ, 0x3c, !PT ;  /* 0x00000000030a7212 */ /* 0x037fc800078e3cff */
[----:B------:R-:W-:-:S13]  /*8750*/  ISETP.GT.AND P0, PT, R10, -0x1, PT ;  /* 0xffffffff0a00780c */ /* 0x000fda0003f04270 */
[----:B------:R-:W-:Y:S05]  /*8760*/  @P0 BRA `(.L_x_26721) ;  /* 0x0000000000740947 */ /* 0x000fea0003800000 */
[----:B------:R-:W-:Y:S01]  /*8770*/  IABS R7, R0 ;  /* 0x0000000000077213 */ /* 0x000fe20000000000 */
[----:B---3--:R-:W-:Y:S01]  /*8780*/  HFMA2 R4, -RZ, RZ, 0, 0 ;  /* 0x00000000ff047431 */ /* 0x008fe200000001ff */
[----:B------:R-:W-:Y:S02]  /*8790*/  ISETP.GE.AND P0, PT, R10, RZ, PT ;  /* 0x000000ff0a00720c */ /* 0x000fe40003f06270 */
[----:B------:R-:W0:Y:S08]  /*87a0*/  I2F.RP R6, R7 ;  /* 0x0000000700067306 */ /* 0x000e300000209400 */
[----:B0-----:R-:W0:Y:S02]  /*87b0*/  MUFU.RCP R6, R6 ;  /* 0x0000000600067308 */ /* 0x001e240000001000 */
[----:B0-----:R-:W-:-:S06]  /*87c0*/  VIADD R8, R6, 0xffffffe ;  /* 0x0ffffffe06087836 */ /* 0x001fcc0000000000 */
[----:B------:R-:W0:Y:S02]  /*87d0*/  F2I.FTZ.U32.TRUNC.NTZ R5, R8 ;  /* 0x0000000800057305 */ /* 0x000e24000021f000 */
[----:B0-----:R-:W-:-:S04]  /*87e0*/  IMAD.MOV R2, RZ, RZ, -R5 ;  /* 0x000000ffff027224 */ /* 0x001fc800078e0a05 */
[----:B------:R-:W-:Y:S01]  /*87f0*/  IMAD R9, R2, R7, RZ ;  /* 0x0000000702097224 */ /* 0x000fe200078e02ff */
[----:B------:R-:W-:-:S03]  /*8800*/  IABS R2, R3 ;  /* 0x0000000300027213 */ /* 0x000fc60000000000 */
[----:B------:R-:W-:-:S04]  /*8810*/  IMAD.HI.U32 R9, R5, R9, R4 ;  /* 0x0000000905097227 */ /* 0x000fc800078e0004 */
[----:B------:R-:W-:-:S04]  /*8820*/  IMAD.MOV.U32 R4, RZ, RZ, R2 ;  /* 0x000000ffff047224 */ /* 0x000fc800078e0002 */
        /* <DEDUP_REMOVED lines=17> */
.L_x_26721:
[----:B------:R-:W-:Y:S02]  /*8940*/  IABS R2, R0 ;  /* 0x0000000000027213 */ /* 0x000fe40000000000 */
[----:B------:R-:W-:Y:S02]  /*8950*/  IABS R3, R3 ;  /* 0x0000000300037213 */ /* 0x000fe40000000000 */
[----:B------:R-:W0:Y:S01]  /*8960*/  I2F.RP R6, R2 ;  /* 0x0000000200067306 */ /* 0x000e220000209400 */
[----:B------:R-:W-:-:S07]  /*8970*/  ISETP.GE.AND P0, PT, R10, RZ, PT ;  /* 0x000000ff0a00720c */ /* 0x000fce0003f06270 */
[----:B0-----:R-:W3:Y:S02]  /*8980*/  MUFU.RCP R6, R6 ;  /* 0x0000000600067308 */ /* 0x001ee40000001000 */
[----:B---3--:R-:W-:-:S06]  /*8990*/  VIADD R4, R6, 0xffffffe ;  /* 0x0ffffffe06047836 */ /* 0x008fcc0000000000 */
        /* <DEDUP_REMOVED lines=16> */
.L_x_26722:
[----:B------:R-:W-:Y:S05]  /*8aa0*/  BSYNC.RECONVERGENT B0 ;  /* 0x0000000000007941 */ /* 0x000fea0003800200 */
.L_x_26720:
        /* <DEDUP_REMOVED lines=16> */
.L_x_26726:
[----:B------:R0:W-:Y:S01]  /*8bb0*/  STG.E.U8 desc[UR36][R2.64], R4 ;  /* 0x0000000402007986 */ /* 0x0001e2000c101124 */
[----:B------:R-:W-:Y:S05]  /*8bc0*/  BRA `(.L_x_26728) ;  /* 0x0000000c00387947 */ /* 0x000fea0003800000 */
.L_x_26725:
        /* <DEDUP_REMOVED lines=9> */
.L_x_26730:
[----:B------:R0:W-:Y:S01]  /*8c60*/  STG.E desc[UR36][R2.64], R4 ;  /* 0x0000000402007986 */ /* 0x0001e2000c101924 */
[----:B------:R-:W-:Y:S05]  /*8c70*/  BRA `(.L_x_26728) ;  /* 0x0000000c000c7947 */ /* 0x000fea0003800000 */
.L_x_26729:
[----:B------:R0:W-:Y:S01]  /*8c80*/  STG.E.U16 desc[UR36][R2.64], R4 ;  /* 0x0000000402007986 */ /* 0x0001e2000c101524 */
[----:B------:R-:W-:Y:S05]  /*8c90*/  BRA `(.L_x_26728) ;  /* 0x0000000c00047947 */ /* 0x000fea0003800000 */
.L_x_26724:
        /* <DEDUP_REMOVED lines=9> */
.L_x_26732:
[----:B------:R-:W-:-:S04]  /*8d30*/  I2FP.F32.S32 R0, R4 ;  /* 0x0000000400007245 */ /* 0x000fc80000201400 */
[----:B------:R-:W-:-:S05]  /*8d40*/  F2FP.F16.F32.PACK_AB R0, RZ, R0 ;  /* 0x00000000ff00723e */ /* 0x000fca00000000ff */
[----:B------:R0:W-:Y:S01]  /*8d50*/  STG.E.U16 desc[UR36][R2.64], R0 ;  /* 0x0000000002007986 */ /* 0x0001e2000c101524 */
[----:B------:R-:W-:Y:S05]  /*8d60*/  BRA `(.L_x_26728) ;  /* 0x0000000800d07947 */ /* 0x000fea0003800000 */
.L_x_26731:
        /* <DEDUP_REMOVED lines=10> */
.L_x_26734:
[----:B------:R-:W-:-:S04]  /*8e10*/  I2FP.F32.S32 R4, R4 ;  /* 0x0000000400047245 */ /* 0x000fc80000201400 */
[----:B------:R-:W-:-:S04]  /*8e20*/  F2FP.F16.F32.PACK_AB R5, RZ, R4 ;  /* 0x00000004ff05723e */ /* 0x000fc800000000ff */
[----:B------:R-:W-:-:S05]  /*8e30*/  PRMT R5, R5, 0x5410, RZ ;  /* 0x0000541005057816 */ /* 0x000fca00000000ff */
[----:B------:R0:W-:Y:S01]  /*8e40*/  STG.E desc[UR36][R2.64], R5 ;  /* 0x0000000502007986 */ /* 0x0001e2000c101924 */
[----:B------:R-:W-:Y:S05]  /*8e50*/  BRA `(.L_x_26728) ;  /* 0x0000000800947947 */ /* 0x000fea0003800000 */
.L_x_26733:
[----:B------:R-:W0:Y:S02]  /*8e60*/  I2F.F64 R4, R4 ;  /* 0x0000000400047312 */ /* 0x000e240000201c00 */
[----:B0-----:R0:W-:Y:S01]  /*8e70*/  STG.E.64 desc[UR36][R2.64], R4 ;  /* 0x0000000402007986 */ /* 0x0011e2000c101b24 */
[----:B------:R-:W-:Y:S05]  /*8e80*/  BRA `(.L_x_26728) ;  /* 0x0000000800887947 */ /* 0x000fea0003800000 */
.L_x_26723:
        /* <DEDUP_REMOVED lines=12> */
.L_x_26738:
        /* <DEDUP_REMOVED lines=18> */
.L_x_26741:
[----:B------:R-:W-:-:S04]  /*9070*/  SHF.R.U32.HI R5, RZ, 0x18, R5 ;  /* 0x00000018ff057819 */ /* 0x000fc80000011605 */
[----:B------:R-:W-:-:S07]  /*9080*/  LOP3.LUT R0, R0, 0x80, R5, 0xf8, !PT ;  /* 0x0000008000007812 */ /* 0x000fce00078ef805 */
.L_x_26740:
[----:B------:R-:W-:Y:S05]  /*9090*/  BSYNC.RECONVERGENT B0 ;  /* 0x0000000000007941 */ /* 0x000fea0003800200 */
.L_x_26739:
[----:B------:R4:W-:Y:S01]  /*90a0*/  STG.E.U8 desc[UR36][R2.64], R0 ;  /* 0x0000000002007986 */ /* 0x0009e2000c101124 */
[----:B------:R-:W-:Y:S05]  /*90b0*/  BRA `(.L_x_26728) ;  /* 0x0000000400fc7947 */ /* 0x000fea0003800000 */
.L_x_26737:
        /* <DEDUP_REMOVED lines=18> */
.L_x_26744:
[----:B------:R-:W-:-:S04]  /*91e0*/  SHF.R.U32.HI R5, RZ, 0x18, R5 ;  /* 0x00000018ff057819 */ /* 0x000fc80000011605 */
[----:B------:R-:W-:-:S07]  /*91f0*/  LOP3.LUT R0, R0, 0x80, R5, 0xf8, !PT ;  /* 0x0000008000007812 */ /* 0x000fce00078ef805 */
.L_x_26743:
[----:B------:R-:W-:Y:S05]  /*9200*/  BSYNC.RECONVERGENT B0 ;  /* 0x0000000000007941 */ /* 0x000fea0003800200 */
.L_x_26742:
[----:B------:R3:W-:Y:S01]  /*9210*/  STG.E.U8 desc[UR36][R2.64], R0 ;  /* 0x0000000002007986 */ /* 0x0007e2000c101124 */
[----:B------:R-:W-:Y:S05]  /*9220*/  BRA `(.L_x_26728) ;  /* 0x0000000400a07947 */ /* 0x000fea0003800000 */
.L_x_26736:
        /* <DEDUP_REMOVED lines=22> */
.L_x_26746:
[----:B------:R-:W-:-:S05]  /*9390*/  SHF.R.S32.HI R5, RZ, 0x1f, R4 ;  /* 0x0000001fff057819 */ /* 0x000fca0000011404 */
[----:B------:R0:W-:Y:S01]  /*93a0*/  STG.E.64 desc[UR36][R2.64], R4 ;  /* 0x0000000402007986 */ /* 0x0001e2000c101b24 */
[----:B------:R-:W-:Y:S05]  /*93b0*/  BRA `(.L_x_26728) ;  /* 0x00000004003c7947 */ /* 0x000fea0003800000 */
.L_x_26745:
[----:B------:R2:W-:Y:S01]  /*93c0*/  STG.E desc[UR36][R2.64], R4 ;  /* 0x0000000402007986 */ /* 0x0005e2000c101924 */
[----:B------:R-:W-:Y:S05]  /*93d0*/  BRA `(.L_x_26728) ;  /* 0x0000000400347947 */ /* 0x000fea0003800000 */
.L_x_26735:
        /* <DEDUP_REMOVED lines=10> */
.L_x_26748:
[----:B------:R-:W-:Y:S01]  /*9480*/  CS2R R6, SRZ ;  /* 0x0000000000067805 */ /* 0x000fe2000001ff00 */
[----:B------:R-:W0:Y:S04]  /*9490*/  I2F.F64 R4, R4 ;  /* 0x0000000400047312 */ /* 0x000e280000201c00 */
[----:B0-----:R0:W-:Y:S01]  /*94a0*/  STG.E.128 desc[UR36][R2.64], R4 ;  /* 0x0000000402007986 */ /* 0x0011e2000c101d24 */
[----:B------:R-:W-:Y:S05]  /*94b0*/  BRA `(.L_x_26728) ;  /* 0x0000000000fc7947 */ /* 0x000fea0003800000 */
.L_x_26747:
[----:B------:R-:W-:-:S09]  /*94c0*/  UISETP.NE.AND UP0, UPT, UR4, 0xf, UPT ;  /* 0x0000000f0400788c */ /* 0x000fd2000bf05270 */
[----:B------:R-:W-:Y:S05]  /*94d0*/  BRA.U !UP0, `(.L_x_26749) ;  /* 0x0000000108e87547 */ /* 0x000fea000b800000 */
[----:B------:R-:W-:-:S09]  /*94e0*/  UISETP.NE.AND UP0, UPT, UR4, 0x17, UPT ;  /* 0x000000170400788c */ /* 0x000fd2000bf05270 */
[----:B------:R-:W-:Y:S05]  /*94f0*/  BRA.U !UP0, `(.L_x_26750) ;  /* 0x0000000108907547 */ /* 0x000fea000b800000 */
[----:B------:R-:W-:-:S09]  /*9500*/  UISETP.NE.AND UP0, UPT, UR4, 0x18, UPT ;  /* 0x000000180400788c */ /* 0x000fd2000bf05270 */
[----:B------:R-:W-:Y:S05]  /*9510*/  BRA.U !UP0, `(.L_x_26751) ;  /* 0x0000000108447547 */ /* 0x000fea000b800000 */
.L_x_26727:
        /* <DEDUP_REMOVED lines=16> */
.L_x_26752:
[----:B------:R-:W-:Y:S05]  /*9620*/  BRA `(.L_x_26728) ;  /* 0x0000000000a07947 */ /* 0x000fea0003800000 */
.L_x_26751:
        /* <DEDUP_REMOVED lines=13> */
.L_x_26754:
[----:B------:R-:W-:Y:S05]  /*9700*/  BSYNC.RECONVERGENT B0 ;  /* 0x0000000000007941 */ /* 0x000fea0003800200 */
.L_x_26753:
[----:B------:R-:W-:-:S05]  /*9710*/  LOP3.LUT R5, R0, 0x80, R5, 0xf8, !PT ;  /* 0x0000008000057812 */ /* 0x000fca00078ef805 */
[----:B------:R0:W-:Y:S01]  /*9720*/  STG.E.U8 desc[UR36][R2.64], R5 ;  /* 0x0000000502007986 */ /* 0x0001e2000c101124 */
[----:B------:R-:W-:Y:S05]  /*9730*/  BRA `(.L_x_26728) ;  /* 0x00000000005c7947 */ /* 0x000fea0003800000 */
.L_x_26750:
        /* <DEDUP_REMOVED lines=12> */
.L_x_26756:
[----:B------:R-:W-:Y:S01]  /*9800*/  IMAD.MOV.U32 R0, RZ, RZ, 0x7f ;  /* 0x0000007fff007424 */ /* 0x000fe200078e00ff */
[----:B------:R-:W-:-:S04]  /*9810*/  ISETP.GT.U32.AND P0, PT, R4, 0x7f800000, PT ;  /* 0x7f8000000400780c */ /* 0x000fc80003f04070 */
[----:B------:R-:W-:-:S09]  /*9820*/  SEL R0, R0, 0x7c, P0 ;  /* 0x0000007c00007807 */ /* 0x000fd20000000000 */
.L_x_26757:
[----:B------:R-:W-:Y:S05]  /*9830*/  BSYNC.RECONVERGENT B0 ;  /* 0x0000000000007941 */ /* 0x000fea0003800200 */
.L_x_26755:
[----:B------:R-:W-:-:S04]  /*9840*/  SHF.R.U32.HI R5, RZ, 0x18, R5 ;  /* 0x00000018ff057819 */ /* 0x000fc80000011605 */
[----:B------:R-:W-:-:S05]  /*9850*/  LOP3.LUT R5, R0, 0x80, R5, 0xf8, !PT ;  /* 0x0000008000057812 */ /* 0x000fca00078ef805 */
[----:B------:R0:W-:Y:S01]  /*9860*/  STG.E.U8 desc[UR36][R2.64], R5 ;  /* 0x0000000502007986 */ /* 0x0001e2000c101124 */
[----:B------:R-:W-:Y:S05]  /*9870*/  BRA `(.L_x_26728) ;  /* 0x00000000000c7947 */ /* 0x000fea0003800000 */
.L_x_26749:
[----:B------:R-:W-:-:S04]  /*9880*/  I2FP.F32.S32 R0, R4 ;  /* 0x0000000400007245 */ /* 0x000fc80000201400 */
[----:B------:R-:W-:-:S05]  /*9890*/  F2FP.BF16.F32.PACK_AB R0, RZ, R0 ;  /* 0x00000000ff00723e */ /* 0x000fca00000010ff */
[----:B------:R0:W-:Y:S02]  /*98a0*/  STG.E.U16 desc[UR36][R2.64], R0 ;  /* 0x0000000002007986 */ /* 0x0001e4000c101524 */
.L_x_26728:
[----:B------:R-:W-:-:S07]  /*98b0*/  IADD3 R17, PT, PT, R17, 0x80, RZ ;  /* 0x0000008011117810 */ /* 0x000fce0007ffe0ff */
.L_x_26685:
[----:B------:R-:W-:Y:S05]  /*98c0*/  BSYNC.RECONVERGENT B6 ;  /* 0x0000000000067941 */ /* 0x000fea0003800200 */
.L_x_26684:
        /* <DEDUP_REMOVED lines=306> */
.L_x_26758:
[----:B------:R-:W0:Y:S01]  /*abf0*/  LDCU.128 UR8, c[0x0][0x580] ;  /* 0x0000b000ff0877ac */ /* 0x000e220008000c00 */
[----:B------:R-:W-:-:S04]  /*ac00*/  UPRMT UR4, UR42, 0x9910, URZ ;  /* 0x000099102a047896 */ /* 0x000fc800080000ff */
[----:B------:R-:W-:Y:S01]  /*ac10*/  UISETP.GT.AND UP0, UPT, UR4, 0x9, UPT ;  /* 0x000000090400788c */ /* 0x000fe2000bf04270 */
[----:B0-----:R-:W-:Y:S02]  /*ac20*/  IADD3 R16, P0, PT, R16, UR8, RZ ;  /* 0x0000000810107c10 */ /* 0x001fe4000ff1e0ff */
[----:B--2---:R-:W-:-:S03]  /*ac30*/  IADD3 R4, P1, PT, R0, UR10, RZ ;  /* 0x0000000a00047c10 */ /* 0x004fc6000ff3e0ff */
[----:B------:R-:W-:Y:S01]  /*ac40*/  IMAD.X R17, RZ, RZ, UR9, P0 ;  /* 0x00000009ff117e24 */ /* 0x000fe200080e06ff */
[----:B-1----:R-:W-:Y:S02]  /*ac50*/  IADD3.X R5, PT, PT, RZ, UR11, RZ, P1, !PT ;  /* 0x0000000bff057c10 */ /* 0x002fe40008ffe4ff */
        /* <DEDUP_REMOVED lines=11> */
.L_x_26762:
[----:B------:R0:W5:Y:S01]  /*ad10*/  LDG.E.U8 R3, desc[UR36][R4.64] ;  /* 0x0000002404037981 */ /* 0x000162000c1e1100 */
[----:B------:R-:W-:Y:S05]  /*ad20*/  BRA `(.L_x_26764) ;  /* 0x0000000c002c7947 */ /* 0x000fea0003800000 */
.L_x_26761:
        /* <DEDUP_REMOVED lines=8> */
.L_x_26766:
[----:B------:R0:W5:Y:S01]  /*adb0*/  LDG.E R3, desc[UR36][R4.64] ;  /* 0x0000002404037981 */ /* 0x000162000c1e1900 */
[----:B------:R-:W-:Y:S05]  /*adc0*/  BRA `(.L_x_26764) ;  /* 0x0000000c00047947 */ /* 0x000fea0003800000 */
.L_x_26765:
[----:B------:R4:W5:Y:S01]  /*add0*/  LDG.E.S16 R3, desc[UR36][R4.64] ;  /* 0x0000002404037981 */ /* 0x000962000c1e1700 */
[----:B------:R-:W-:Y:S05]  /*ade0*/  BRA `(.L_x_26764) ;  /* 0x0000000800fc7947 */ /* 0x000fea0003800000 */
.L_x_26760:
        /* <DEDUP_REMOVED lines=9> */
.L_x_26768:
[----:B------:R-:W2:Y:S02]  /*ae80*/  LDG.E.U16 R4, desc[UR36][R4.64] ;  /* 0x0000002404047981 */ /* 0x000ea4000c1e1500 */
[----:B--2---:R-:W-:-:S06]  /*ae90*/  HADD2.F32 R3, -RZ, R4.H0_H0 ;  /* 0x20000004ff037230 */ /* 0x004fcc0000004100 */
[----:B------:R-:W1:Y:S01]  /*aea0*/  F2I.FTZ.TRUNC.NTZ R3, R3 ;  /* 0x0000000300037305 */ /* 0x000e62000021f100 */
[----:B------:R-:W-:Y:S05]  /*aeb0*/  BRA `(.L_x_26764) ;  /* 0x0000000800c87947 */ /* 0x000fea0003800000 */
.L_x_26767:
        /* <DEDUP_REMOVED lines=9> */
.L_x_26770:
[----:B------:R-:W2:Y:S02]  /*af50*/  LDG.E.U16 R4, desc[UR36][R4.64] ;  /* 0x0000002404047981 */ /* 0x000ea4000c1e1500 */
[----:B--2---:R-:W-:-:S06]  /*af60*/  HADD2.F32 R3, -RZ, R4.H0_H0 ;  /* 0x20000004ff037230 */ /* 0x004fcc0000004100 */
[----:B------:R-:W3:Y:S01]  /*af70*/  F2I.FTZ.TRUNC.NTZ R3, R3 ;  /* 0x0000000300037305 */ /* 0x000ee2000021f100 */
[----:B------:R-:W-:Y:S05]  /*af80*/  BRA `(.L_x_26764) ;  /* 0x0000000800947947 */ /* 0x000fea0003800000 */
.L_x_26769:
[----:B------:R-:W2:Y:S02]  /*af90*/  LDG.E.64 R2, desc[UR36][R4.64] ;  /* 0x0000002404027981 */ /* 0x000ea4000c1e1b00 */
[----:B--2---:R2:W3:Y:S02]  /*afa0*/  F2I.F64.TRUNC R3, R2 ;  /* 0x0000000200037311 */ /* 0x0044e4000030d100 */
[----:B--23--:R-:W-:Y:S05]  /*afb0*/  BRA `(.L_x_26764) ;  /* 0x0000000800887947 */ /* 0x00cfea0003800000 */
.L_x_26759:
        /* <DEDUP_REMOVED lines=12> */
.L_x_26773:
[----:B------:R-:W2:Y:S02]  /*b080*/  LDG.E.64 R4, desc[UR36][R4.64] ;  /* 0x0000002404047981 */ /* 0x000ea4000c1e1b00 */
[----:B--2---:R0:W1:Y:S02]  /*b090*/  F2I.F64.TRUNC R3, R4 ;  /* 0x0000000400037311 */ /* 0x004064000030d100 */
[----:B01----:R-:W-:Y:S05]  /*b0a0*/  BRA `(.L_x_26764) ;  /* 0x00000008004c7947 */ /* 0x003fea0003800000 */
.L_x_26772:
        /* <DEDUP_REMOVED lines=26> */
.L_x_26775:
        /* <DEDUP_REMOVED lines=13> */
.L_x_26774:
[----:B------:R-:W2:Y:S02]  /*b320*/  LDG.E.U16 R3, desc[UR36][R4.64] ;  /* 0x0000002404037981 */ /* 0x000ea4000c1e1500 */
[----:B--2---:R-:W-:-:S06]  /*b330*/  IMAD.U32 R3, R3, 0x10000, RZ ;  /* 0x0001000003037824 */ /* 0x004fcc00078e00ff */
[----:B------:R-:W0:Y:S01]  /*b340*/  F2I.FTZ.TRUNC.NTZ R3, R3 ;  /* 0x0000000300037305 */ /* 0x000e22000021f100 */
[----:B------:R-:W-:Y:S05]  /*b350*/  BRA `(.L_x_26764) ;  /* 0x0000000400a07947 */ /* 0x000fea0003800000 */
.L_x_26771:
        /* <DEDUP_REMOVED lines=10> */
.L_x_26778:
        /* <DEDUP_REMOVED lines=21> */
.L_x_26782:
[----:B------:R-:W-:Y:S05]  /*b550*/  BSYNC.RECONVERGENT B1 ;  /* 0x0000000000017941 */ /* 0x000fea0003800200 */
.L_x_26781:
[----:B------:R-:W-:Y:S02]  /*b560*/  SHF.L.U32 R0, R0, 0x14, RZ ;  /* 0x0000001400007819 */ /* 0x000fe400000006ff */
[----:B------:R-:W-:-:S04]  /*b570*/  LEA R2, R2, 0x3b800000, 0x17 ;  /* 0x3b80000002027811 */ /* 0x000fc800078eb8ff */
[----:B------:R-:W-:-:S07]  /*b580*/  LOP3.LUT R3, R2, R0, R7, 0xfe, !PT ;  /* 0x0000000002037212 */ /* 0x000fce00078efe07 */
.L_x_26780:
[----:B------:R-:W-:Y:S05]  /*b590*/  BSYNC.RECONVERGENT B0 ;  /* 0x0000000000007941 */ /* 0x000fea0003800200 */
.L_x_26779:
[----:B------:R-:W0:Y:S01]  /*b5a0*/  F2I.FTZ.TRUNC.NTZ R3, R3 ;  /* 0x0000000300037305 */ /* 0x000e22000021f100 */
[----:B------:R-:W-:Y:S05]  /*b5b0*/  BRA `(.L_x_26764) ;  /* 0x0000000400087947 */ /* 0x000fea0003800000 */
.L_x_26777:
        /* <DEDUP_REMOVED lines=21> */
.L_x_26786:
[----:B------:R-:W-:Y:S05]  /*b710*/  BSYNC.RECONVERGENT B1 ;  /* 0x0000000000017941 */ /* 0x000fea0003800200 */
.L_x_26785:
[----:B------:R-:W-:Y:S01]  /*b720*/  IMAD.SHL.U32 R0, R0, 0x200000, RZ ;  /* 0x0020000000007824 */ /* 0x000fe200078e00ff */
[----:B------:R-:W-:-:S04]  /*b730*/  LEA R2, R2, 0x37800000, 0x17 ;  /* 0x3780000002027811 */ /* 0x000fc800078eb8ff */
[----:B------:R-:W-:-:S07]  /*b740*/  LOP3.LUT R3, R2, R0, R7, 0xfe, !PT ;  /* 0x0000000002037212 */ /* 0x000fce00078efe07 */
.L_x_26784:
[----:B------:R-:W-:Y:S05]  /*b750*/  BSYNC.RECONVERGENT B0 ;  /* 0x0000000000007941 */ /* 0x000fea0003800200 */
.L_x_26783:
[----:B------:R-:W0:Y:S01]  /*b760*/  F2I.FTZ.TRUNC.NTZ R3, R3 ;  /* 0x0000000300037305 */ /* 0x000e22000021f100 */
[----:B------:R-:W-:Y:S05]  /*b770*/  BRA `(.L_x_26764) ;  /* 0x0000000000987947 */ /* 0x000fea0003800000 */
.L_x_26776:
        /* <DEDUP_REMOVED lines=14> */
.L_x_26790:
[----:B------:R-:W-:Y:S05]  /*b860*/  BSYNC.RECONVERGENT B0 ;  /* 0x0000000000007941 */ /* 0x000fea0003800200 */
.L_x_26789:
[----:B------:R-:W0:Y:S01]  /*b870*/  F2I.FTZ.TRUNC.NTZ R3, R3 ;  /* 0x0000000300037305 */ /* 0x000e22000021f100 */
[----:B------:R-:W-:Y:S05]  /*b880*/  BRA `(.L_x_26764) ;  /* 0x0000000000547947 */ /* 0x000fea0003800000 */
.L_x_26763:
        /* <DEDUP_REMOVED lines=16> */
.L_x_26791:
[----:B------:R-:W-:Y:S01]  /*b990*/  MOV R3, RZ ;  /* 0x000000ff00037202 */ /* 0x000fe20000000f00 */
[----:B------:R-:W-:Y:S06]  /*b9a0*/  BRA `(.L_x_26764) ;  /* 0x00000000000c7947 */ /* 0x000fec0003800000 */
.L_x_26788:
[----:B------:R0:W5:Y:S01]  /*b9b0*/  LDG.E R3, desc[UR36][R4.64] ;  /* 0x0000002404037981 */ /* 0x000162000c1e1900 */
[----:B------:R-:W-:Y:S05]  /*b9c0*/  BRA `(.L_x_26764) ;  /* 0x0000000000047947 */ /* 0x000fea0003800000 */
.L_x_26787:
[----:B------:R0:W5:Y:S02]  /*b9d0*/  LDG.E R3, desc[UR36][R4.64] ;  /* 0x0000002404037981 */ /* 0x000164000c1e1900 */
.L_x_26764:
[----:B------:R-:W0:Y:S01]  /*b9e0*/  LDC R0, c[0x0][0x594] ;  /* 0x00016500ff007b82 */ /* 0x000e220000000800 */
[----:B------:R-:W-:Y:S01]  /*b9f0*/  BSSY.RECONVERGENT B0, `(.L_x_26792) ;  /* 0x0000037000007945 */ /* 0x000fe20003800200 */
[----:B0123-5:R-:W-:-:S04]  /*ba00*/  LOP3.LUT R10, R3, R0, RZ, 0x3c, !PT ;  /* 0x00000000030a7212 */ /* 0x02ffc800078e3cff */
[----:B------:R-:W-:-:S13]  /*ba10*/  ISETP.GT.AND P0, PT, R10, -0x1, PT ;  /* 0xffffffff0a00780c */ /* 0x000fda0003f04270 */
[----:B------:R-:W-:Y:S05]  /*ba20*/  @P0 BRA `(.L_x_26793) ;  /* 0x0000000000740947 */ /* 0x000fea0003800000 */
[----:B------:R-:W-:Y:S01]  /*ba30*/  IABS R7, R0 ;  /* 0x0000000000077213 */ /* 0x000fe20000000000 */
[----:B----4-:R-:W-:Y:S01]  /*ba40*/  HFMA2 R4, -RZ, RZ, 0, 0 ;  /* 0x00000000ff047431 */ /* 0x010fe200000001ff */
        /* <DEDUP_REMOVED lines=21> */
[----:B------:R-:W-:Y:S02]  /*bba0*/  IMAD.MOV R4, RZ, RZ, -R2 ;  /* 0x000000ffff047224 */ /* 0x000fe400078e0a02 */
[----:B------:R-:W-:Y:S02]  /*bbb0*/  VIADD R5, R2, 0xffffffff ;  /* 0xffffffff02057836 */ /* 0x000fe40000000000 */
[----:B------:R-:W-:-:S05]  /*bbc0*/  IMAD R0, R0, R4, R3 ;  /* 0x0000000400007224 */ /* 0x000fca00078e0203 */
[----:B------:R-:W-:-:S13]  /*bbd0*/  ISETP.NE.AND P0, PT, R0, RZ, PT ;  /* 0x000000ff0000720c */ /* 0x000fda0003f05270 */
[----:B------:R-:W-:Y:S01]  /*bbe0*/  @!P0 IADD3 R5, PT, PT, R2, RZ, RZ ;  /* 0x000000ff02058210 */ /* 0x000fe20007ffe0ff */
[----:B------:R-:W-:Y:S06]  /*bbf0*/  BRA `(.L_x_26794) ;  /* 0x0000000000587947 */ /* 0x000fec0003800000 */
.L_x_26793:
[----:B------:R-:W-:Y:S02]  /*bc00*/  IABS R2, R0 ;  /* 0x0000000000027213 */ /* 0x000fe40000000000 */
[----:B------:R-:W-:Y:S02]  /*bc10*/  IABS R3, R3 ;  /* 0x0000000300037213 */ /* 0x000fe40000000000 */
[----:B------:R-:W0:Y:S01]  /*bc20*/  I2F.RP R6, R2 ;  /* 0x0000000200067306 */ /* 0x000e220000209400 */
[----:B------:R-:W-:-:S07]  /*bc30*/  ISETP.GE.AND P0, PT, R10, RZ, PT ;  /* 0x000000ff0a00720c */ /* 0x000fce0003f06270 */
[----:B0-----:R-:W4:Y:S02]  /*bc40*/  MUFU.RCP R6, R6 ;  /* 0x0000000600067308 */ /* 0x001f240000001000 */
[----:B----4-:R-:W-:-:S06]  /*bc50*/  VIADD R4, R6, 0xffffffe ;  /* 0x0ffffffe06047836 */ /* 0x010fcc0000000000 */
        /* <DEDUP_REMOVED lines=16> */
.L_x_26794:
[----:B------:R-:W-:Y:S05]  /*bd60*/  BSYNC.RECONVERGENT B0 ;  /* 0x0000000000007941 */ /* 0x000fea0003800200 */
.L_x_26792:
        /* <DEDUP_REMOVED lines=13> */
.L_x_26798:
[----:B------:R-:W-:Y:S01]  /*be40*/  STG.E.U8 desc[UR36][R16.64], R5 ;  /* 0x0000000510007986 */ /* 0x000fe2000c101124 */
[----:B------:R-:W-:Y:S05]  /*be50*/  EXIT ;  /* 0x000000000000794d */ /* 0x000fea0003800000 */
.L_x_26797:
[----:B------:R-:W-:-:S09]  /*be60*/  UISETP.NE.AND UP0, UPT, UR4, 0x2, UPT ;  /* 0x000000020400788c */ /* 0x000fd2000bf05270 */
[----:B------:R-:W-:Y:S05]  /*be70*/  BRA.U !UP0, `(.L_x_26800) ;  /* 0x0000000108287547 */ /* 0x000fea000b800000 */
[----:B------:R-:W-:-:S09]  /*be80*/  UISETP.NE.AND UP0, UPT, UR4, 0x3, UPT ;  /* 0x000000030400788c */ /* 0x000fd2000bf05270 */
[----:B------:R-:W-:Y:S05]  /*be90*/  BRA.U !UP0, `(.L_x_26801) ;  /* 0x0000000108187547 */ /* 0x000fea000b800000 */
[----:B------:R-:W-:-:S09]  /*bea0*/  UISETP.NE.AND UP0, UPT, UR4, 0x4, UPT ;  /* 0x000000040400788c */ /* 0x000fd2000bf05270 */
[----:B------:R-:W-:Y:S05]  /*beb0*/  BRA.U UP0, `(.L_x_26799) ;  /* 0x0000000900447547 */ /* 0x000fea000b800000 */
[----:B------:R-:W-:Y:S02]  /*bec0*/  SHF.R.S32.HI R3, RZ, 0x1f, R5 ;  /* 0x0000001fff037819 */ /* 0x000fe40000011405 */
[----:B------:R-:W-:-:S05]  /*bed0*/  MOV R2, R5 ;  /* 0x0000000500027202 */ /* 0x000fca0000000f00 */
[----:B------:R-:W-:Y:S01]  /*bee0*/  STG.E.64 desc[UR36][R16.64], R2 ;  /* 0x0000000210007986 */ /* 0x000fe2000c101b24 */
[----:B------:R-:W-:Y:S05]  /*bef0*/  EXIT ;  /* 0x000000000000794d */ /* 0x000fea0003800000 */
.L_x_26801:
[----:B------:R-:W-:Y:S01]  /*bf00*/  STG.E desc[UR36][R16.64], R5 ;  /* 0x0000000510007986 */ /* 0x000fe2000c101924 */
[----:B------:R-:W-:Y:S05]  /*bf10*/  EXIT ;  /* 0x000000000000794d */ /* 0x000fea0003800000 */
.L_x_26800:
[----:B------:R-:W-:Y:S01]  /*bf20*/  STG.E.U16 desc[UR36][R16.64], R5 ;  /* 0x0000000510007986 */ /* 0x000fe2000c101524 */
[----:B------:R-:W-:Y:S05]  /*bf30*/  EXIT ;  /* 0x000000000000794d */ /* 0x000fea0003800000 */
.L_x_26796:
        /* <DEDUP_REMOVED lines=9> */
.L_x_26803:
[----:B------:R-:W-:-:S04]  /*bfd0*/  I2FP.F32.S32 R0, R5 ;  /* 0x0000000500007245 */ /* 0x000fc80000201400 */
[----:B------:R-:W-:-:S05]  /*bfe0*/  F2FP.F16.F32.PACK_AB R0, RZ, R0 ;  /* 0x00000000ff00723e */ /* 0x000fca00000000ff */
[----:B------:R-:W-:Y:S01]  /*bff0*/  STG.E.U16 desc[UR36][R16.64], R0 ;  /* 0x0000000010007986 */ /* 0x000fe2000c101524 */
[----:B------:R-:W-:Y:S05]  /*c000*/  EXIT ;  /* 0x000000000000794d */ /* 0x000fea0003800000 */
.L_x_26802:
        /* <DEDUP_REMOVED lines=10> */
.L_x_26805:
[----:B------:R-:W-:-:S04]  /*c0b0*/  I2FP.F32.S32 R5, R5 ;  /* 0x0000000500057245 */ /* 0x000fc80000201400 */
[----:B------:R-:W-:-:S04]  /*c0c0*/  F2FP.F16.F32.PACK_AB R3, RZ, R5 ;  /* 0x00000005ff03723e */ /* 0x000fc800000000ff */
[----:B------:R-:W-:-:S05]  /*c0d0*/  PRMT R3, R3, 0x5410, RZ ;  /* 0x0000541003037816 */ /* 0x000fca00000000ff */
[----:B------:R-:W-:Y:S01]  /*c0e0*/  STG.E desc[UR36][R16.64], R3 ;  /* 0x0000000310007986 */ /* 0x000fe2000c101924 */
[----:B------:R-:W-:Y:S05]  /*c0f0*/  EXIT ;  /* 0x000000000000794d */ /* 0x000fea0003800000 */
.L_x_26804:
[----:B------:R-:W0:Y:S02]  /*c100*/  I2F.F64 R2, R5 ;  /* 0x0000000500027312 */ /* 0x000e240000201c00 */
[----:B0-----:R-:W-:Y:S01]  /*c110*/  STG.E.64 desc[UR36][R16.64], R2 ;  /* 0x0000000210007986 */ /* 0x001fe2000c101b24 */
[----:B------:R-:W-:Y:S05]  /*c120*/  EXIT ;  /* 0x000000000000794d */ /* 0x000fea0003800000 */
.L_x_26795:
        /* <DEDUP_REMOVED lines=12> */
.L_x_26809:
        /* <DEDUP_REMOVED lines=17> */
.L_x_26812:
[----:B------:R-:W-:-:S04]  /*c300*/  SHF.R.U32.HI R3, RZ, 0x18, R3 ;  /* 0x00000018ff037819 */ /* 0x000fc80000011603 */
[----:B------:R-:W-:-:S04]  /*c310*/  LOP3.LUT R0, R0, 0x80, R3, 0xf8, !PT ;  /* 0x0000008000007812 */ /* 0x000fc800078ef803 */
[----:B------:R-:W-:-:S07]  /*c320*/  PRMT R8, R0, 0x7610, R8 ;  /* 0x0000761000087816 */ /* 0x000fce0000000008 */
.L_x_26811:
[----:B------:R-:W-:Y:S05]  /*c330*/  BSYNC.RECONVERGENT B0 ;  /* 0x0000000000007941 */ /* 0x000fea0003800200 */
.L_x_26810:
[----:B------:R-:W-:Y:S01]  /*c340*/  STG.E.U8 desc[UR36][R16.64], R8 ;  /* 0x0000000810007986 */ /* 0x000fe2000c101124 */
[----:B------:R-:W-:Y:S05]  /*c350*/  EXIT ;  /* 0x000000000000794d */ /* 0x000fea0003800000 */
.L_x_26808:
        /* <DEDUP_REMOVED lines=17> */
.L_x_26815:
[----:B------:R-:W-:-:S04]  /*c470*/  SHF.R.U32.HI R3, RZ, 0x18, R3 ;  /* 0x00000018ff037819 */ /* 0x000fc80000011603 */
[----:B------:R-:W-:-:S04]  /*c480*/  LOP3.LUT R0, R0, 0x80, R3, 0xf8, !PT ;  /* 0x0000008000007812 */ /* 0x000fc800078ef803 */
[----:B------:R-:W-:-:S07]  /*c490*/  PRMT R8, R0, 0x7610, R8 ;  /* 0x0000761000087816 */ /* 0x000fce0000000008 */
.L_x_26814:
[----:B------:R-:W-:Y:S05]  /*c4a0*/  BSYNC.RECONVERGENT B0 ;  /* 0x0000000000007941 */ /* 0x000fea0003800200 */
.L_x_26813:
[----:B------:R-:W-:Y:S01]  /*c4b0*/  STG.E.U8 desc[UR36][R16.64], R8 ;  /* 0x0000000810007986 */ /* 0x000fe2000c101124 */
[----:B------:R-:W-:Y:S05]  /*c4c0*/  EXIT ;  /* 0x000000000000794d */ /* 0x000fea0003800000 */
.L_x_26807:
[----:B------:R-:W-:-:S09]  /*c4d0*/  UISETP.NE.AND UP0, UPT, UR4, 0x1c, UPT ;  /* 0x0000001c0400788c */ /* 0x000fd2000bf05270 */
[----:B------:R-:W-:Y:S05]  /*c4e0*/  BRA.U !UP0, `(.L_x_26816) ;  /* 0x0000000108607547 */ /* 0x000fea000b800000 */
[----:B------:R-:W-:-:S09]  /*c4f0*/  UISETP.NE.AND UP0, UPT, UR4, 0x1d, UPT ;  /* 0x0000001d0400788c */ /* 0x000fd2000bf05270 */
[----:B------:R-:W-:Y:S05]  /*c500*/  BRA.U !UP0, `(.L_x_26817) ;  /* 0x0000000108487547 */ /* 0x000fea000b800000 */
[----:B------:R-:W-:-:S09]  /*c510*/  UISETP.NE.AND UP0, UPT, UR4, 0x2c, UPT ;  /* 0x0000002c0400788c */ /* 0x000fd2000bf05270 */
[----:B------:R-:W-:Y:S05]  /*c520*/  BRA.U UP0, `(.L_x_26799) ;  /* 0x0000000100a87547 */ /* 0x000fea000b800000 */
[----:B------:R-:W-:Y:S01]  /*c530*/  I2FP.F32.S32 R5, R5 ;  /* 0x0000000500057245 */ /* 0x000fe20000201400 */
        /* <DEDUP_REMOVED lines=15> */
.L_x_26817:
[--C-:B------:R-:W-:Y:S01]  /*c630*/  SHF.R.S32.HI R3, RZ, 0x1f, R5.reuse ;  /* 0x0000001fff037819 */ /* 0x100fe20000011405 */
[----:B------:R-:W-:-:S05]  /*c640*/  IMAD.MOV.U32 R2, RZ, RZ, R5 ;  /* 0x000000ffff027224 */ /* 0x000fca00078e0005 */
[----:B------:R-:W-:Y:S01]  /*c650*/  STG.E.64 desc[UR36][R16.64], R2 ;  /* 0x0000000210007986 */ /* 0x000fe2000c101b24 */
[----:B------:R-:W-:Y:S05]  /*c660*/  EXIT ;  /* 0x000000000000794d */ /* 0x000fea0003800000 */
.L_x_26816:
[----:B------:R-:W-:Y:S01]  /*c670*/  STG.E desc[UR36][R16.64], R5 ;  /* 0x0000000510007986 */ /* 0x000fe2000c101924 */
[----:B------:R-:W-:Y:S05]  /*c680*/  EXIT ;  /* 0x000000000000794d */ /* 0x000fea0003800000 */
.L_x_26806:
        /* <DEDUP_REMOVED lines=10> */
.L_x_26819:
[----:B------:R-:W-:Y:S01]  /*c730*/  CS2R R6, SRZ ;  /* 0x0000000000067805 */ /* 0x000fe2000001ff00 */
[----:B------:R-:W0:Y:S04]  /*c740*/  I2F.F64 R4, R5 ;  /* 0x0000000500047312 */ /* 0x000e280000201c00 */
[----:B0-----:R-:W-:Y:S01]  /*c750*/  STG.E.128 desc[UR36][R16.64], R4 ;  /* 0x0000000410007986 */ /* 0x001fe2000c101d24 */
[----:B------:R-:W-:Y:S05]  /*c760*/  EXIT ;  /* 0x000000000000794d */ /* 0x000fea0003800000 */
.L_x_26818:
[----:B------:R-:W-:-:S09]  /*c770*/  UISETP.NE.AND UP0, UPT, UR4, 0xf, UPT ;  /* 0x0000000f0400788c */ /* 0x000fd2000bf05270 */
[----:B------:R-:W-:Y:S05]  /*c780*/  BRA.U !UP0, `(.L_x_26820) ;  /* 0x0000000108e87547 */ /* 0x000fea000b800000 */
[----:B------:R-:W-:-:S09]  /*c790*/  UISETP.NE.AND UP0, UPT, UR4, 0x17, UPT ;  /* 0x000000170400788c */ /* 0x000fd2000bf05270 */
[----:B------:R-:W-:Y:S05]  /*c7a0*/  BRA.U !UP0, `(.L_x_26821) ;  /* 0x0000000108907547 */ /* 0x000fea000b800000 */
[----:B------:R-:W-:-:S09]  /*c7b0*/  UISETP.NE.AND UP0, UPT, UR4, 0x18, UPT ;  /* 0x000000180400788c */ /* 0x000fd2000bf05270 */
[----:B------:R-:W-:Y:S05]  /*c7c0*/  BRA.U !UP0, `(.L_x_26822) ;  /* 0x0000000108447547 */ /* 0x000fea000b800000 */
.L_x_26799:
        /* <DEDUP_REMOVED lines=16> */
.L_x_26823:
[----:B------:R-:W-:Y:S05]  /*c8d0*/  EXIT ;  /* 0x000000000000794d */ /* 0x000fea0003800000 */
.L_x_26822:
        /* <DEDUP_REMOVED lines=13> */
.L_x_26825:
[----:B------:R-:W-:Y:S05]  /*c9b0*/  BSYNC.RECONVERGENT B0 ;  /* 0x0000000000007941 */ /* 0x000fea0003800200 */
.L_x_26824:
[----:B------:R-:W-:-:S05]  /*c9c0*/  LOP3.LUT R3, R0, 0x80, R3, 0xf8, !PT ;  /* 0x0000008000037812 */ /* 0x000fca00078ef803 */
[----:B------:R-:W-:Y:S01]  /*c9d0*/  STG.E.U8 desc[UR36][R16.64], R3 ;  /* 0x0000000310007986 */ /* 0x000fe2000c101124 */
[----:B------:R-:W-:Y:S05]  /*c9e0*/  EXIT ;  /* 0x000000000000794d */ /* 0x000fea0003800000 */
.L_x_26821:
        /* <DEDUP_REMOVED lines=12> */
.L_x_26827:
[----:B------:R-:W-:Y:S01]  /*cab0*/  IMAD.MOV.U32 R0, RZ, RZ, 0x7f ;  /* 0x0000007fff007424 */ /* 0x000fe200078e00ff */
[----:B------:R-:W-:-:S04]  /*cac0*/  ISETP.GT.U32.AND P0, PT, R2, 0x7f800000, PT ;  /* 0x7f8000000200780c */ /* 0x000fc80003f04070 */
[----:B------:R-:W-:-:S09]  /*cad0*/  SEL R0, R0, 0x7c, P0 ;  /* 0x0000007c00007807 */ /* 0x000fd20000000000 */
.L_x_26828:
[----:B------:R-:W-:Y:S05]  /*cae0*/  BSYNC.RECONVERGENT B0 ;  /* 0x0000000000007941 */ /* 0x000fea0003800200 */
.L_x_26826:
[----:B------:R-:W-:-:S04]  /*caf0*/  SHF.R.U32.HI R3, RZ, 0x18, R3 ;  /* 0x00000018ff037819 */ /* 0x000fc80000011603 */
[----:B------:R-:W-:-:S05]  /*cb00*/  LOP3.LUT R3, R0, 0x80, R3, 0xf8, !PT ;  /* 0x0000008000037812 */ /* 0x000fca00078ef803 */
[----:B------:R-:W-:Y:S01]  /*cb10*/  STG.E.U8 desc[UR36][R16.64], R3 ;  /* 0x0000000310007986 */ /* 0x000fe2000c101124 */
[----:B------:R-:W-:Y:S05]  /*cb20*/  EXIT ;  /* 0x000000000000794d */ /* 0x000fea0003800000 */
.L_x_26820:
[----:B------:R-:W-:-:S04]  /*cb30*/  I2FP.F32.S32 R0, R5 ;  /* 0x0000000500007245 */ /* 0x000fc80000201400 */
[----:B------:R-:W-:-:S05]  /*cb40*/  F2FP.BF16.F32.PACK_AB R0, RZ, R0 ;  /* 0x00000000ff00723e */ /* 0x000fca00000010ff */
[----:B------:R-:W-:Y:S01]  /*cb50*/  STG.E.U16 desc[UR36][R16.64], R0 ;  /* 0x0000000010007986 */ /* 0x000fe2000c101524 */
[----:B------:R-:W-:Y:S05]  /*cb60*/  EXIT ;  /* 0x000000000000794d */ /* 0x000fea0003800000 */
.L_x_26829:
        /* <DEDUP_REMOVED lines=9> */
.L_x_32984:


//--------------------- .text._ZN2at6native27unrolled_elementwise_kernelINS0_13BUnaryFunctorIiiiZZZNS0_15binary_internal21div_floor_kernel_cudaERNS_18TensorIteratorBaseEENKUlvE_clEvENKUlvE1_clEvEUliiE_EESt5arrayIPcLm2EELi4E23TrivialOffsetCalculatorILi1EjESE_NS0_6memory12LoadWithCastILi1EEENSF_13StoreWithCastILi1EEEEEviT_T0_T2_T3_T4_T5_ --------------------------
	.section	.text._ZN2at6native27unrolled_elementwise_kernelINS0_13BUnaryFunctorIiiiZZZNS0_15binary_internal21div_floor_kernel_cudaERNS_18TensorIteratorBaseEENKUlvE_clEvENKUlvE1_clEvEUliiE_EESt5arrayIPcLm2EELi4E23TrivialOffsetCalculatorILi1EjESE_NS0_6memory12LoadWithCastILi1EEENSF_13StoreWithCastILi1EEEEEviT_T0_T2_T3_T4_T5_,"ax",@progbits
	.align	128
        .global         _ZN2at6native27unrolled_elementwise_kernelINS0_13BUnaryFunctorIiiiZZZNS0_15binary_internal21div_floor_kernel_cudaERNS_18TensorIteratorBaseEENKUlvE_clEvENKUlvE1_clEvEUliiE_EESt5arrayIPcLm2EELi4E23TrivialOffsetCalculatorILi1EjESE_NS0_6memory12LoadWithCastILi1EEENSF_13StoreWithCastILi1EEEEEviT_T0_T2_T3_T4_T5_
        .type           _ZN2at6native27unrolled_elementwise_kernelINS0_13BUnaryFunctorIiiiZZZNS0_15binary_internal21div_floor_kernel_cudaERNS_18TensorIteratorBaseEENKUlvE_clEvENKUlvE1_clEvEUliiE_EESt5arrayIPcLm2EELi4E23TrivialOffsetCalculatorILi1EjESE_NS0_6memory12LoadWithCastILi1EEENSF_13StoreWithCastILi1EEEEEviT_T0_T2_T3_T4_T5_,@function
        .size           _ZN2at6native27unrolled_elementwise_kernelINS0_13BUnaryFunctorIiiiZZZNS0_15binary_internal21div_floor_kernel_cudaERNS_18TensorIteratorBaseEENKUlvE_clEvENKUlvE1_clEvEUliiE_EESt5arrayIPcLm2EELi4E23TrivialOffsetCalculatorILi1EjESE_NS0_6memory12LoadWithCastILi1EEENSF_13StoreWithCastILi1EEEEEviT_T0_T2_T3_T4_T5_,(.L_x_32985 - _ZN2at6native27unrolled_elementwise_kernelINS0_13BUnaryFunctorIiiiZZZNS0_15binary_internal21div_floor_kernel_cudaERNS_18TensorIteratorBaseEENKUlvE_clEvENKUlvE1_clEvEUliiE_EESt5arrayIPcLm2EELi4E23TrivialOffsetCalculatorILi1EjESE_NS0_6memory12LoadWithCastILi1EEENSF_13StoreWithCastILi1EEEEEviT_T0_T2_T3_T4_T5_)
        .other          _ZN2at6native27unrolled_elementwise_kernelINS0_13BUnaryFunctorIiiiZZZNS0_15binary_internal21div_floor_kernel_cudaERNS_18TensorIteratorBaseEENKUlvE_clEvENKUlvE1_clEvEUliiE_EESt5arrayIPcLm2EELi4E23TrivialOffsetCalculatorILi1EjESE_NS0_6memory12LoadWithCastILi1EEENSF_13StoreWithCastILi1EEEEEviT_T0_T2_T3_T4_T5_,@"STO_CUDA_ENTRY STV_DEFAULT"
_ZN2at6native27unrolled_elementwise_kernelINS0_13BUnaryFunctorIiiiZZZNS0_15binary_internal21div_floor_kernel_cudaERNS_18TensorIteratorBaseEENKUlvE_clEvENKUlvE1_clEvEUliiE_EESt5arrayIPcLm2EELi4E23TrivialOffsetCalculatorILi1EjESE_NS0_6memory12LoadWithCastILi1EEENSF_13StoreWithCastILi1EEEEEviT_T0_T2_T3_T4_T5_:
.text._ZN2at6native27unrolled_elementwise_kernelINS0_13BUnaryFunctorIiiiZZZNS0_15binary_internal21div_floor_kernel_cudaERNS_18TensorIteratorBaseEENKUlvE_clEvENKUlvE1_clEvEUliiE_EESt5arrayIPcLm2EELi4E23TrivialOffsetCalculatorILi1EjESE_NS0_6memory12LoadWithCastILi1EEENSF_13StoreWithCastILi1EEEEEviT_T0_T2_T3_T4_T5_:
        /* <DEDUP_REMOVED lines=31> */
.L_x_26835:
[----:B------:R3:W5:Y:S01]  /*01f0*/  LDG.E.U8 R23, desc[UR36][R4.64] ;  /* 0x0000002404177981 */ /* 0x000762000c1e1100 */
[----:B------:R-:W-:Y:S05]  /*0200*/  BRA `(.L_x_26837) ;  /* 0x0000000c00307947 */ /* 0x000fea0003800000 */
.L_x_26834:
        /* <DEDUP_REMOVED lines=8> */
.L_x_26839:
[----:B------:R1:W5:Y:S01]  /*0290*/  LDG.E R23, desc[UR36][R4.64] ;  /* 0x0000002404177981 */ /* 0x000362000c1e1900 */
[----:B------:R-:W-:Y:S05]  /*02a0*/  BRA `(.L_x_26837) ;  /* 0x0000000c00087947 */ /* 0x000fea0003800000 */
.L_x_26838:
[----:B------:R2:W5:Y:S01]  /*02b0*/  LDG.E.S16 R23, desc[UR36][R4.64] ;  /* 0x0000002404177981 */ /* 0x000562000c1e1700 */
[----:B------:R-:W-:Y:S05]  /*02c0*/  BRA `(.L_x_26837) ;  /* 0x0000000c00007947 */ /* 0x000fea0003800000 */
.L_x_26833:
        /* <DEDUP_REMOVED lines=9> */
.L_x_26841:
[----:B------:R-:W2:Y:S02]  /*0360*/  LDG.E.U16 R4, desc[UR36][R4.64] ;  /* 0x0000002404047981 */ /* 0x000ea4000c1e1500 */
[----:B--2---:R-:W-:-:S06]  /*0370*/  HADD2.F32 R23, -RZ, R4.H0_H0 ;  /* 0x20000004ff177230 */ /* 0x004fcc0000004100 */
[----:B------:R-:W0:Y:S01]  /*0380*/  F2I.FTZ.TRUNC.NTZ R23, R23 ;  /* 0x0000001700177305 */ /* 0x000e22000021f100 */
[----:B------:R-:W-:Y:S05]  /*0390*/  BRA `(.L_x_26837) ;  /* 0x0000000800cc7947 */ /* 0x000fea0003800000 */
.L_x_26840:
        /* <DEDUP_REMOVED lines=9> */
.L_x_26843:
[----:B------:R-:W2:Y:S02]  /*0430*/  LDG.E.U16 R4, desc[UR36][R4.64] ;  /* 0x0000002404047981 */ /* 0x000ea4000c1e1500 */
[----:B--2---:R-:W-:-:S06]  /*0440*/  HADD2.F32 R23, -RZ, R4.H0_H0 ;  /* 0x20000004ff177230 */ /* 0x004fcc0000004100 */
[----:B------:R-:W0:Y:S01]  /*0450*/  F2I.FTZ.TRUNC.NTZ R23, R23 ;  /* 0x0000001700177305 */ /* 0x000e22000021f100 */
[----:B------:R-:W-:Y:S05]  /*0460*/  BRA `(.L_x_26837) ;  /* 0x0000000800987947 */ /* 0x000fea0003800000 */
.L_x_26842:
[----:B------:R-:W2:Y:S02]  /*0470*/  LDG.E.64 R4, desc[UR36][R4.64] ;  /* 0x0000002404047981 */ /* 0x000ea4000c1e1b00 */
[----:B--2---:R0:W1:Y:S02]  /*0480*/  F2I.F64.TRUNC R23, R4 ;  /* 0x0000000400177311 */ /* 0x004064000030d100 */
[----:B01----:R-:W-:Y:S05]  /*0490*/  BRA `(.L_x_26837) ;  /* 0x00000008008c7947 */ /* 0x003fea0003800000 */
.L_x_26832:
        /* <DEDUP_REMOVED lines=12> */
.L_x_26846:
[----:B------:R-:W2:Y:S02]  /*0560*/  LDG.E.64 R4, desc[UR36][R4.64] ;  /* 0x0000002404047981 */ /* 0x000ea4000c1e1b00 */
[----:B--2---:R0:W1:Y:S02]  /*0570*/  F2I.F64.TRUNC R23, R4 ;  /* 0x0000000400177311 */ /* 0x004064000030d100 */
[----:B01----:R-:W-:Y:S05]  /*0580*/  BRA `(.L_x_26837) ;  /* 0x0000000800507947 */ /* 0x003fea0003800000 */
.L_x_26845:
        /* <DEDUP_REMOVED lines=26> */
.L_x_26848:
        /* <DEDUP_REMOVED lines=14> */
.L_x_26847:
[----:B------:R-:W2:Y:S02]  /*0810*/  LDG.E.U16 R23, desc[UR36][R4.64] ;  /* 0x0000002404177981 */ /* 0x000ea4000c1e1500 */
[----:B--2---:R-:W-:-:S06]  /*0820*/  IMAD.U32 R23, R23, 0x10000, RZ ;  /* 0x0001000017177824 */ /* 0x004fcc00078e00ff */
[----:B------:R-:W0:Y:S01]  /*0830*/  F2I.FTZ.TRUNC.NTZ R23, R23 ;  /* 0x0000001700177305 */ /* 0x000e22000021f100 */
[----:B------:R-:W-:Y:S05]  /*0840*/  BRA `(.L_x_26837) ;  /* 0x0000000400a07947 */ /* 0x000fea0003800000 */
.L_x_26844:
        /* <DEDUP_REMOVED lines=10> */
.L_x_26851:
        /* <DEDUP_REMOVED lines=21> */
.L_x_26855:
[----:B------:R-:W-:Y:S05]  /*0a40*/  BSYNC.RECONVERGENT B1 ;  /* 0x0000000000017941 */ /* 0x000fea0003800200 */
.L_x_26854:
[----:B------:R-:W-:Y:S01]  /*0a50*/  IMAD.SHL.U32 R0, R0, 0x100000, RZ ;  /* 0x0010000000007824 */ /* 0x000fe200078e00ff */
[----:B------:R-:W-:-:S04]  /*0a60*/  LEA R3, R3, 0x3b800000, 0x17 ;  /* 0x3b80000003037811 */ /* 0x000fc800078eb8ff */
[----:B------:R-:W-:-:S07]  /*0a70*/  LOP3.LUT R23, R3, R0, R23, 0xfe, !PT ;  /* 0x0000000003177212 */ /* 0x000fce00078efe17 */
.L_x_26853:
[----:B------:R-:W-:Y:S05]  /*0a80*/  BSYNC.RECONVERGENT B0 ;  /* 0x0000000000007941 */ /* 0x000fea0003800200 */
.L_x_26852:
[----:B------:R-:W0:Y:S01]  /*0a90*/  F2I.FTZ.TRUNC.NTZ R23, R23 ;  /* 0x0000001700177305 */ /* 0x000e22000021f100 */
[----:B------:R-:W-:Y:S05]  /*0aa0*/  BRA `(.L_x_26837) ;  /* 0x0000000400087947 */ /* 0x000fea0003800000 */
.L_x_26850:
        /* <DEDUP_REMOVED lines=21> */
.L_x_26859:
[----:B------:R-:W-:Y:S05]  /*0c00*/  BSYNC.RECONVERGENT B1 ;  /* 0x0000000000017941 */ /* 0x000fea0003800200 */
.L_x_26858:
[----:B------:R-:W-:Y:S01]  /*0c10*/  IMAD.SHL.U32 R0, R0, 0x200000, RZ ;  /* 0x0020000000007824 */ /* 0x000fe200078e00ff */
[----:B------:R-:W-:-:S04]  /*0c20*/  LEA R3, R3, 0x37800000, 0x17 ;  /* 0x3780000003037811 */ /* 0x000fc800078eb8ff */
[----:B------:R-:W-:-:S07]  /*0c30*/  LOP3.LUT R23, R3, R0, R23, 0xfe, !PT ;  /* 0x0000000003177212 */ /* 0x000fce00078efe17 */
.L_x_26857:
[----:B------:R-:W-:Y:S05]  /*0c40*/  BSYNC.RECONVERGENT B0 ;  /* 0x0000000000007941 */ /* 0x000fea0003800200 */
.L_x_26856:
[----:B------:R-:W0:Y:S01]  /*0c50*/  F2I.FTZ.TRUNC.NTZ R23, R23 ;  /* 0x0000001700177305 */ /* 0x000e22000021f100 */
[----:B------:R-:W-:Y:S05]  /*0c60*/  BRA `(.L_x_26837) ;  /* 0x0000000000987947 */ /* 0x000fea0003800000 */
.L_x_26849:
[----:B------:R-:W-:-:S09]  /*0c70*/  UISETP.NE.AND UP0, UPT, UR4, 0x1c, UPT ;  /* 0x0000001c0400788c */ /* 0x000fd2000bf05270 */
[----:B------:R-:W-:Y:S05]  /*0c80*/  BRA.U !UP0, `(.L_x_26860) ;  /* 0x00000001088c7547 */ /* 0x000fea000b800000 */
[----:B------:R-:W-:-:S09]  /*0c90*/  UISETP.NE.AND UP0, UPT, UR4, 0x1d, UPT ;  /* 0x0000001d0400788c */ /* 0x000fd2000bf05270 */
[----:B------:R-:W-:Y:S05]  /*0ca0*/  BRA.U !UP0, `(.L_x_26861) ;  /* 0x00000001087c7547 */ /* 0x000fea000b800000 */
[----:B------:R-:W-:-:S09]  /*0cb0*/  UISETP.NE.AND UP0, UPT, UR4, 0x2c, UPT ;  /* 0x0000002c0400788c */ /* 0x000fd2000bf05270 */
[----:B------:R-:W-:Y:S05]  /*0cc0*/  BRA.U !UP0, `(.L_x_26862) ;  /* 0x0000000108487547 */ /* 0x000fea000b800000 */
.L_x_26836:
        /* <DEDUP_REMOVED lines=16> */
.L_x_26863:
[----:B------:R-:W-:Y:S01]  /*0dd0*/  IMAD.MOV.U32 R23, RZ, RZ, RZ ;  /* 0x000000ffff177224 */ /* 0x000fe200078e00ff */
[----:B------:R-:W-:Y:S06]  /*0de0*/  BRA `(.L_x_26837) ;  /* 0x0000000000387947 */ /* 0x000fec0003800000 */
.L_x_26862:
        /* <DEDUP_REMOVED lines=8> */
.L_x_26865:
[----:B------:R-:W-:Y:S05]  /*0e70*/  BSYNC.RECONVERGENT B0 ;  /* 0x0000000000007941 */ /* 0x000fea0003800200 */
.L_x_26864:
[----:B------:R-:W0:Y:S01]  /*0e80*/  F2I.FTZ.TRUNC.NTZ R23, R23 ;  /* 0x0000001700177305 */ /* 0x000e22000021f100 */
[----:B------:R-:W-:Y:S05]  /*0e90*/  BRA `(.L_x_26837) ;  /* 0x00000000000c7947 */ /* 0x000fea0003800000 */
.L_x_26861:
[----:B------:R0:W5:Y:S01]  /*0ea0*/  LDG.E R23, desc[UR36][R4.64] ;  /* 0x0000002404177981 */ /* 0x000162000c1e1900 */
[----:B------:R-:W-:Y:S05]  /*0eb0*/  BRA `(.L_x_26837) ;  /* 0x0000000000047947 */ /* 0x000fea0003800000 */
.L_x_26860:
[----:B------:R0:W5:Y:S02]  /*0ec0*/  LDG.E R23, desc[UR36][R4.64] ;  /* 0x0000002404177981 */ /* 0x000164000c1e1900 */
.L_x_26837:
[----:B------:R-:W-:-:S07]  /*0ed0*/  VIADD R25, R17, 0x80 ;  /* 0x0000008011197836 */ /* 0x000fce0000000000 */
.L_x_26831:
[----:B------:R-:W-:Y:S05]  /*0ee0*/  BSYNC.RECONVERGENT B6 ;  /* 0x0000000000067941 */ /* 0x000fea0003800200 */
.L_x_26830:
[----:B------:R-:W-:Y:S01]  /*0ef0*/  ISETP.GE.AND P0, PT, R25, R16, PT ;  /* 0x000000101900720c */ /* 0x000fe20003f06270 */
[----:B------:R-:W-:Y:S01]  /*0f00*/  BSSY.RECONVERGENT B6, `(.L_x_26866) ;  /* 0x00000e5000067945 */ /* 0x000fe20003800200 */
[----:B------:R-:W-:-:S11]  /*0f10*/  IMAD.MOV.U32 R22, RZ, RZ, RZ ;  /* 0x000000ffff167224 */ /* 0x000fd600078e00ff */
        /* <DEDUP_REMOVED lines=20> */
.L_x_26871:
[----:B------:R0:W5:Y:S01]  /*1060*/  LDG.E.U8 R22, desc[UR36][R4.64] ;  /* 0x0000002404167981 */ /* 0x000162000c1e1100 */
[----:B------:R-:W-:Y:S05]  /*1070*/  BRA `(.L_x_26873) ;  /* 0x0000000c00307947 */ /* 0x000fea0003800000 */
.L_x_26870:
        /* <DEDUP_REMOVED lines=8> */
.L_x_26875:
[----:B------:R0:W5:Y:S01]  /*1100*/  LDG.E R22, desc[UR36][R4.64] ;  /* 0x0000002404167981 */ /* 0x000162000c1e1900 */
[----:B------:R-:W-:Y:S05]  /*1110*/  BRA `(.L_x_26873) ;  /* 0x0000000c00087947 */ /* 0x000fea0003800000 */
.L_x_26874:
[----:B------:R0:W5:Y:S01]  /*1120*/  LDG.E.S16 R22, desc[UR36][R4.64] ;  /* 0x0000002404167981 */ /* 0x000162000c1e1700 */
[----:B------:R-:W-:Y:S05]  /*1130*/  BRA `(.L_x_26873) ;  /* 0x0000000c00007947 */ /* 0x000fea0003800000 */
.L_x_26869:
        /* <DEDUP_REMOVED lines=9> */
.L_x_26877:
[----:B------:R-:W2:Y:S02]  /*11d0*/  LDG.E.U16 R4, desc[UR36][R4.64] ;  /* 0x0000002404047981 */ /* 0x000ea4000c1e1500 */
[----:B--2---:R-:W-:-:S06]  /*11e0*/  HADD2.F32 R22, -RZ, R4.H0_H0 ;  /* 0x20000004ff167230 */ /* 0x004fcc0000004100 */
[----:B------:R-:W0:Y:S01]  /*11f0*/  F2I.FTZ.TRUNC.NTZ R22, R22 ;  /* 0x0000001600167305 */ /* 0x000e22000021f100 */
[----:B------:R-:W-:Y:S05]  /*1200*/  BRA `(.L_x_26873) ;  /* 0x0000000800cc7947 */ /* 0x000fea0003800000 */
.L_x_26876:
        /* <DEDUP_REMOVED lines=9> */
.L_x_26879:
[----:B------:R-:W2:Y:S02]  /*12a0*/  LDG.E.U16 R4, desc[UR36][R4.64] ;  /* 0x0000002404047981 */ /* 0x000ea4000c1e1500 */
[----:B--2---:R-:W-:-:S06]  /*12b0*/  HADD2.F32 R22, -RZ, R4.H0_H0 ;  /* 0x20000004ff167230 */ /* 0x004fcc0000004100 */
[----:B------:R-:W0:Y:S01]  /*12c0*/  F2I.FTZ.TRUNC.NTZ R22, R22 ;  /* 0x0000001600167305 */ /* 0x000e22000021f100 */
[----:B------:R-:W-:Y:S05]  /*12d0*/  BRA `(.L_x_26873) ;  /* 0x0000000800987947 */ /* 0x000fea0003800000 */
.L_x_26878:
[----:B------:R-:W2:Y:S02]  /*12e0*/  LDG.E.64 R4, desc[UR36][R4.64] ;  /* 0x0000002404047981 */ /* 0x000ea4000c1e1b00 */
[----:B--2---:R0:W1:Y:S02]  /*12f0*/  F2I.F64.TRUNC R22, R4 ;  /* 0x0000000400167311 */ /* 0x004064000030d100 */
[----:B01----:R-:W-:Y:S05]  /*1300*/  BRA `(.L_x_26873) ;  /* 0x00000008008c7947 */ /* 0x003fea0003800000 */
.L_x_26868:
        /* <DEDUP_REMOVED lines=12> */
.L_x_26882:
[----:B------:R-:W2:Y:S02]  /*13d0*/  LDG.E.64 R4, desc[UR36][R4.64] ;  /* 0x0000002404047981 */ /* 0x000ea4000c1e1b00 */
[----:B--2---:R0:W1:Y:S02]  /*13e0*/  F2I.F64.TRUNC R22, R4 ;  /* 0x0000000400167311 */ /* 0x004064000030d100 */
[----:B01----:R-:W-:Y:S05]  /*13f0*/  BRA `(.L_x_26873) ;  /* 0x0000000800507947 */ /* 0x003fea0003800000 */
.L_x_26881:
        /* <DEDUP_REMOVED lines=26> */
.L_x_26884:
        /* <DEDUP_REMOVED lines=12> */
[----:B------:R2:W3:Y:S01]  /*1660*/  F2I.FTZ.TRUNC.NTZ R22, R0 ;  /* 0x0000000000167305 */ /* 0x0004e2000021f100 */
[----:B------:R-:W-:Y:S05]  /*1670*/  BRA `(.L_x_26873) ;  /* 0x0000000400b07947 */ /* 0x000fea0003800000 */
.L_x_26883:
[----:B------:R-:W2:Y:S02]  /*1680*/  LDG.E.U16 R22, desc[UR36][R4.64] ;  /* 0x0000002404167981 */ /* 0x000ea4000c1e1500 */
[----:B--2---:R-:W-:-:S06]  /*1690*/  IMAD.U32 R22, R22, 0x10000, RZ ;  /* 0x0001000016167824 */ /* 0x004fcc00078e00ff */
[----:B------:R-:W4:Y:S01]  /*16a0*/  F2I.FTZ.TRUNC.NTZ R22, R22 ;  /* 0x0000001600167305 */ /* 0x000f22000021f100 */
[----:B------:R-:W-:Y:S05]  /*16b0*/  BRA `(.L_x_26873) ;  /* 0x0000000400a07947 */ /* 0x000fea0003800000 */
.L_x_26880:
        /* <DEDUP_REMOVED lines=10> */
.L_x_26887:
        /* <DEDUP_REMOVED lines=21> */
.L_x_26891:
[----:B------:R-:W-:Y:S05]  /*18b0*/  BSYNC.RECONVERGENT B1 ;  /* 0x0000000000017941 */ /* 0x000fea0003800200 */
.L_x_26890:
[----:B------:R-:W-:Y:S01]  /*18c0*/  IMAD.SHL.U32 R0, R0, 0x100000, RZ ;  /* 0x0010000000007824 */ /* 0x000fe200078e00ff */
[----:B------:R-:W-:-:S04]  /*18d0*/  LEA R3, R3, 0x3b800000, 0x17 ;  /* 0x3b80000003037811 */ /* 0x000fc800078eb8ff */
[----:B------:R-:W-:-:S07]  /*18e0*/  LOP3.LUT R22, R3, R0, R7, 0xfe, !PT ;  /* 0x0000000003167212 */ /* 0x000fce00078efe07 */
.L_x_26889:
[----:B------:R-:W-:Y:S05]  /*18f0*/  BSYNC.RECONVERGENT B0 ;  /* 0x0000000000007941 */ /* 0x000fea0003800200 */
.L_x_26888:
[----:B------:R-:W0:Y:S01]  /*1900*/  F2I.FTZ.TRUNC.NTZ R22, R22 ;  /* 0x0000001600167305 */ /* 0x000e22000021f100 */
[----:B------:R-:W-:Y:S05]  /*1910*/  BRA `(.L_x_26873) ;  /* 0x0000000400087947 */ /* 0x000fea0003800000 */
.L_x_26886:
        /* <DEDUP_REMOVED lines=21> */
.L_x_26895:
[----:B------:R-:W-:Y:S05]  /*1a70*/  BSYNC.RECONVERGENT B1 ;  /* 0x0000000000017941 */ /* 0x000fea0003800200 */
.L_x_26894:
[----:B------:R-:W-:Y:S01]  /*1a80*/  IMAD.SHL.U32 R0, R0, 0x200000, RZ ;  /* 0x0020000000007824 */ /* 0x000fe200078e00ff */
[----:B------:R-:W-:-:S04]  /*1a90*/  LEA R3, R3, 0x37800000, 0x17 ;  /* 0x3780000003037811 */ /* 0x000fc800078eb8ff */
[----:B------:R-:W-:-:S07]  /*1aa0*/  LOP3.LUT R22, R3, R0, R7, 0xfe, !PT ;  /* 0x0000000003167212 */ /* 0x000fce00078efe07 */
.L_x_26893:
[----:B------:R-:W-:Y:S05]  /*1ab0*/  BSYNC.RECONVERGENT B0 ;  /* 0x0000000000007941 */ /* 0x000fea0003800200 */
.L_x_26892:
[----:B------:R-:W0:Y:S01]  /*1ac0*/  F2I.FTZ.TRUNC.NTZ R22, R22 ;  /* 0x0000001600167305 */ /* 0x000e22000021f100 */
[----:B------:R-:W-:Y:S05]  /*1ad0*/  BRA `(.L_x_26873) ;  /* 0x0000000000987947 */ /* 0x000fea0003800000 */
.L_x_26885:
        /* <DEDUP_REMOVED lines=14> */
.L_x_26899:
[----:B------:R-:W-:Y:S05]  /*1bc0*/  BSYNC.RECONVERGENT B0 ;  /* 0x0000000000007941 */ /* 0x000fea0003800200 */
.L_x_26898:
[----:B------:R-:W0:Y:S01]  /*1bd0*/  F2I.FTZ.TRUNC.NTZ R22, R22 ;  /* 0x0000001600167305 */ /* 0x000e22000021f100 */
[----:B------:R-:W-:Y:S05]  /*1be0*/  BRA `(.L_x_26873) ;  /* 0x0000000000547947 */ /* 0x000fea0003800000 */
.L_x_26872:
        /* <DEDUP_REMOVED lines=16> */
.L_x_26900:
[----:B------:R-:W-:Y:S01]  /*1cf0*/  IMAD.MOV.U32 R22, RZ, RZ, RZ ;  /* 0x000000ffff167224 */ /* 0x000fe200078e00ff */
[----:B------:R-:W-:Y:S06]  /*1d00*/  BRA `(.L_x_26873) ;  /* 0x00000000000c7947 */ /* 0x000fec0003800000 */
.L_x_26897:
[----:B------:R0:W5:Y:S01]  /*1d10*/  LDG.E R22, desc[UR36][R4.64] ;  /* 0x0000002404167981 */ /* 0x000162000c1e1900 */
[----:B------:R-:W-:Y:S05]  /*1d20*/  BRA `(.L_x_26873) ;  /* 0x0000000000047947 */ /* 0x000fea0003800000 */
.L_x_26896:
[----:B------:R0:W5:Y:S02]  /*1d30*/  LDG.E R22, desc[UR36][R4.64] ;  /* 0x0000002404167981 */ /* 0x000164000c1e1900 */
.L_x_26873:
[----:B------:R-:W-:-:S07]  /*1d40*/  VIADD R25, R25, 0x80 ;  /* 0x0000008019197836 */ /* 0x000fce0000000000 */
.L_x_26867:
[----:B------:R-:W-:Y:S05]  /*1d50*/  BSYNC.RECONVERGENT B6 ;  /* 0x0000000000067941 */ /* 0x000fea0003800200 */
.L_x_26866:
        /* <DEDUP_REMOVED lines=23> */
.L_x_26906:
[----:B------:R0:W5:Y:S01]  /*1ed0*/  LDG.E.U8 R19, desc[UR36][R4.64] ;  /* 0x0000002404137981 */ /* 0x000162000c1e1100 */
[----:B------:R-:W-:Y:S05]  /*1ee0*/  BRA `(.L_x_26908) ;  /* 0x0000000c00307947 */ /* 0x000fea0003800000 */
.L_x_26905:
        /* <DEDUP_REMOVED lines=8> */
.L_x_26910:
[----:B------:R0:W5:Y:S01]  /*1f70*/  LDG.E R19, desc[UR36][R4.64] ;  /* 0x0000002404137981 */ /* 0x000162000c1e1900 */
[----:B------:R-:W-:Y:S05]  /*1f80*/  BRA `(.L_x_26908) ;  /* 0x0000000c00087947 */ /* 0x000fea0003800000 */
.L_x_26909:
[----:B------:R0:W5:Y:S01]  /*1f90*/  LDG.E.S16 R19, desc[UR36][R4.64] ;  /* 0x0000002404137981 */ /* 0x000162000c1e1700 */
[----:B------:R-:W-:Y:S05]  /*1fa0*/  BRA `(.L_x_26908) ;  /* 0x0000000c00007947 */ /* 0x000fea0003800000 */
.L_x_26904:
        /* <DEDUP_REMOVED lines=9> */
.L_x_26912:
[----:B------:R-:W2:Y:S02]  /*2040*/  LDG.E.U16 R4, desc[UR36][R4.64] ;  /* 0x0000002404047981 */ /* 0x000ea4000c1e1500 */
[----:B--2---:R-:W-:-:S06]  /*2050*/  HADD2.F32 R19, -RZ, R4.H0_H0 ;  /* 0x20000004ff137230 */ /* 0x004fcc0000004100 */
[----:B------:R-:W0:Y:S01]  /*2060*/  F2I.FTZ.TRUNC.NTZ R19, R19 ;  /* 0x0000001300137305 */ /* 0x000e22000021f100 */
[----:B------:R-:W-:Y:S05]  /*2070*/  BRA `(.L_x_26908) ;  /* 0x0000000800cc7947 */ /* 0x000fea0003800000 */
.L_x_26911:
        /* <DEDUP_REMOVED lines=9> */
.L_x_26914:
[----:B------:R-:W2:Y:S02]  /*2110*/  LDG.E.U16 R4, desc[UR36][R4.64] ;  /* 0x0000002404047981 */ /* 0x000ea4000c1e1500 */
[----:B--2---:R-:W-:-:S06]  /*2120*/  HADD2.F32 R19, -RZ, R4.H0_H0 ;  /* 0x20000004ff137230 */ /* 0x004fcc0000004100 */
[----:B------:R-:W0:Y:S01]  /*2130*/  F2I.FTZ.TRUNC.NTZ R19, R19 ;  /* 0x0000001300137305 */ /* 0x000e22000021f100 */
[----:B------:R-:W-:Y:S05]  /*2140*/  BRA `(.L_x_26908) ;  /* 0x0000000800987947 */ /* 0x000fea0003800000 */
.L_x_26913:
[----:B------:R-:W2:Y:S02]  /*2150*/  LDG.E.64 R4, desc[UR36][R4.64] ;  /* 0x0000002404047981 */ /* 0x000ea4000c1e1b00 */
[----:B--2---:R0:W1:Y:S02]  /*2160*/  F2I.F64.TRUNC R19, R4 ;  /* 0x0000000400137311 */ /* 0x004064000030d100 */
[----:B01----:R-:W-:Y:S05]  /*2170*/  BRA `(.L_x_26908) ;  /* 0x00000008008c7947 */ /* 0x003fea0003800000 */
.L_x_26903:
        /* <DEDUP_REMOVED lines=12> */
.L_x_26917:
[----:B------:R-:W2:Y:S02]  /*2240*/  LDG.E.64 R4, desc[UR36][R4.64] ;  /* 0x0000002404047981 */ /* 0x000ea4000c1e1b00 */
[----:B--2---:R0:W1:Y:S02]  /*2250*/  F2I.F64.TRUNC R19, R4 ;  /* 0x0000000400137311 */ /* 0x004064000030d100 */
[----:B01----:R-:W-:Y:S05]  /*2260*/  BRA `(.L_x_26908) ;  /* 0x0000000800507947 */ /* 0x003fea0003800000 */
.L_x_26916:
        /* <DEDUP_REMOVED lines=26> */
.L_x_26919:
        /* <DEDUP_REMOVED lines=14> */
.L_x_26918:
[----:B------:R-:W2:Y:S02]  /*24f0*/  LDG.E.U16 R19, desc[UR36][R4.64] ;  /* 0x0000002404137981 */ /* 0x000ea4000c1e1500 */
[----:B--2---:R-:W-:-:S06]  /*2500*/  IMAD.U32 R19, R19, 0x10000, RZ ;  /* 0x0001000013137824 */ /* 0x004fcc00078e00ff */
[----:B------:R-:W0:Y:S01]  /*2510*/  F2I.FTZ.TRUNC.NTZ R19, R19 ;  /* 0x0000001300137305 */ /* 0x000e22000021f100 */
[----:B------:R-:W-:Y:S05]  /*2520*/  BRA `(.L_x_26908) ;  /* 0x0000000400a07947 */ /* 0x000fea0003800000 */
.L_x_26915:
        /* <DEDUP_REMOVED lines=10> */
.L_x_26922:
        /* <DEDUP_REMOVED lines=21> */
.L_x_26926:
[----:B------:R-:W-:Y:S05]  /*2720*/  BSYNC.RECONVERGENT B1 ;  /* 0x0000000000017941 */ /* 0x000fea0003800200 */
.L_x_26925:
[----:B------:R-:W-:Y:S01]  /*2730*/  IMAD.SHL.U32 R0, R0, 0x100000, RZ ;  /* 0x0010000000007824 */ /* 0x000fe200078e00ff */
[----:B------:R-:W-:-:S04]  /*2740*/  LEA R3, R3, 0x3b800000, 0x17 ;  /* 0x3b80000003037811 */ /* 0x000fc800078eb8ff */
[----:B------:R-:W-:-:S07]  /*2750*/  LOP3.LUT R19, R3, R0, R19, 0xfe, !PT ;  /* 0x0000000003137212 */ /* 0x000fce00078efe13 */
.L_x_26924:
[----:B------:R-:W-:Y:S05]  /*2760*/  BSYNC.RECONVERGENT B0 ;  /* 0x0000000000007941 */ /* 0x000fea0003800200 */
.L_x_26923:
[----:B------:R-:W1:Y:S01]  /*2770*/  F2I.FTZ.TRUNC.NTZ R19, R19 ;  /* 0x0000001300137305 */ /* 0x000e62000021f100 */
[----:B------:R-:W-:Y:S05]  /*2780*/  BRA `(.L_x_26908) ;  /* 0x0000000400087947 */ /* 0x000fea0003800000 */
.L_x_26921:
        /* <DEDUP_REMOVED lines=21> */
.L_x_26930:
[----:B------:R-:W-:Y:S05]  /*28e0*/  BSYNC.RECONVERGENT B1 ;  /* 0x0000000000017941 */ /* 0x000fea0003800200 */
.L_x_26929:
[----:B------:R-:W-:Y:S01]  /*28f0*/  IMAD.SHL.U32 R0, R0, 0x200000, RZ ;  /* 0x0020000000007824 */ /* 0x000fe200078e00ff */
[----:B------:R-:W-:-:S04]  /*2900*/  LEA R3, R3, 0x37800000, 0x17 ;  /* 0x3780000003037811 */ /* 0x000fc800078eb8ff */
[----:B------:R-:W-:-:S07]  /*2910*/  LOP3.LUT R19, R3, R0, R19, 0xfe, !PT ;  /* 0x0000000003137212 */ /* 0x000fce00078efe13 */
.L_x_26928:
[----:B------:R-:W-:Y:S05]  /*2920*/  BSYNC.RECONVERGENT B0 ;  /* 0x0000000000007941 */ /* 0x000fea0003800200 */
.L_x_26927:
[----:B------:R-:W2:Y:S01]  /*2930*/  F2I.FTZ.TRUNC.NTZ R19, R19 ;  /* 0x0000001300137305 */ /* 0x000ea2000021f100 */
[----:B------:R-:W-:Y:S05]  /*2940*/  BRA `(.L_x_26908) ;  /* 0x0000000000987947 */ /* 0x000fea0003800000 */
.L_x_26920:
        /* <DEDUP_REMOVED lines=14> */
.L_x_26934:
[----:B------:R-:W-:Y:S05]  /*2a30*/  BSYNC.RECONVERGENT B0 ;  /* 0x0000000000007941 */ /* 0x000fea0003800200 */
.L_x_26933:
[----:B------:R-:W4:Y:S01]  /*2a40*/  F2I.FTZ.TRUNC.NTZ R19, R19 ;  /* 0x0000001300137305 */ /* 0x000f22000021f100 */
[----:B------:R-:W-:Y:S05]  /*2a50*/  BRA `(.L_x_26908) ;  /* 0x0000000000547947 */ /* 0x000fea0003800000 */
.L_x_26907:
        /* <DEDUP_REMOVED lines=16> */
.L_x_26935:
[----:B------:R-:W-:Y:S01]  /*2b60*/  IMAD.MOV.U32 R19, RZ, RZ, RZ ;  /* 0x000000ffff137224 */ /* 0x000fe200078e00ff */
[----:B------:R-:W-:Y:S06]  /*2b70*/  BRA `(.L_x_26908) ;  /* 0x00000000000c7947 */ /* 0x000fec0003800000 */
.L_x_26932:
[----:B------:R0:W5:Y:S01]  /*2b80*/  LDG.E R19, desc[UR36][R4.64] ;  /* 0x0000002404137981 */ /* 0x000162000c1e1900 */
[----:B------:R-:W-:Y:S05]  /*2b90*/  BRA `(.L_x_26908) ;  /* 0x0000000000047947 */ /* 0x000fea0003800000 */
.L_x_26931:
[----:B------:R3:W5:Y:S02]  /*2ba0*/  LDG.E R19, desc[UR36][R4.64] ;  /* 0x0000002404137981 */ /* 0x000764000c1e1900 */
.L_x_26908:
[----:B------:R-:W-:-:S07]  /*2bb0*/  VIADD R25, R25, 0x80 ;  /* 0x0000008019197836 */ /* 0x000fce0000000000 */
.L_x_26902:
[----:B------:R-:W-:Y:S05]  /*2bc0*/  BSYNC.RECONVERGENT B6 ;  /* 0x0000000000067941 */ /* 0x000fea0003800200 */
.L_x_26901:
        /* <DEDUP_REMOVED lines=23> */
.L_x_26941:
[----:B------:R0:W5:Y:S01]  /*2d40*/  LDG.E.U8 R18, desc[UR36][R4.64] ;  /* 0x0000002404127981 */ /* 0x000162000c1e1100 */
[----:B------:R-:W-:Y:S05]  /*2d50*/  BRA `(.L_x_26937) ;  /* 0x0000000c002c7947 */ /* 0x000fea0003800000 */
.L_x_26940:
        /* <DEDUP_REMOVED lines=8> */
.L_x_26944:
[----:B------:R0:W5:Y:S01]  /*2de0*/  LDG.E R18, desc[UR36][R4.64] ;  /* 0x0000002404127981 */ /* 0x000162000c1e1900 */
[----:B------:R-:W-:Y:S05]  /*2df0*/  BRA `(.L_x_26937) ;  /* 0x0000000c00047947 */ /* 0x000fea0003800000 */
.L_x_26943:
[----:B------:R0:W5:Y:S01]  /*2e00*/  LDG.E.S16 R18, desc[UR36][R4.64] ;  /* 0x0000002404127981 */ /* 0x000162000c1e1700 */
[----:B------:R-:W-:Y:S05]  /*2e10*/  BRA `(.L_x_26937) ;  /* 0x0000000800fc7947 */ /* 0x000fea0003800000 */
.L_x_26939:
        /* <DEDUP_REMOVED lines=9> */
.L_x_26946:
[----:B------:R-:W2:Y:S02]  /*2eb0*/  LDG.E.U16 R4, desc[UR36][R4.64] ;  /* 0x0000002404047981 */ /* 0x000ea4000c1e1500 */
[----:B--2---:R-:W-:-:S06]  /*2ec0*/  HADD2.F32 R18, -RZ, R4.H0_H0 ;  /* 0x20000004ff127230 */ /* 0x004fcc0000004100 */
[----:B------:R-:W0:Y:S01]  /*2ed0*/  F2I.FTZ.TRUNC.NTZ R18, R18 ;  /* 0x0000001200127305 */ /* 0x000e22000021f100 */
[----:B------:R-:W-:Y:S05]  /*2ee0*/  BRA `(.L_x_26937) ;  /* 0x0000000800c87947 */ /* 0x000fea0003800000 */
.L_x_26945:
        /* <DEDUP_REMOVED lines=9> */
.L_x_26948:
[----:B------:R-:W2:Y:S02]  /*2f80*/  LDG.E.U16 R4, desc[UR36][R4.64] ;  /* 0x0000002404047981 */ /* 0x000ea4000c1e1500 */
[----:B--2---:R-:W-:-:S06]  /*2f90*/  HADD2.F32 R18, -RZ, R4.H0_H0 ;  /* 0x20000004ff127230 */ /* 0x004fcc0000004100 */
[----:B------:R-:W0:Y:S01]  /*2fa0*/  F2I.FTZ.TRUNC.NTZ R18, R18 ;  /* 0x0000001200127305 */ /* 0x000e22000021f100 */
[----:B------:R-:W-:Y:S05]  /*2fb0*/  BRA `(.L_x_26937) ;  /* 0x0000000800947947 */ /* 0x000fea0003800000 */
.L_x_26947:
[----:B------:R-:W2:Y:S02]  /*2fc0*/  LDG.E.64 R4, desc[UR36][R4.64] ;  /* 0x0000002404047981 */ /* 0x000ea4000c1e1b00 */
[----:B--2---:R0:W1:Y:S02]  /*2fd0*/  F2I.F64.TRUNC R18, R4 ;  /* 0x0000000400127311 */ /* 0x004064000030d100 */
[----:B01----:R-:W-:Y:S05]  /*2fe0*/  BRA `(.L_x_26937) ;  /* 0x0000000800887947 */ /* 0x003fea0003800000 */
.L_x_26938:
        /* <DEDUP_REMOVED lines=12> */
.L_x_26951:
[----:B------:R-:W2:Y:S02]  /*30b0*/  LDG.E.64 R4, desc[UR36][R4.64] ;  /* 0x0000002404047981 */ /* 0x000ea4000c1e1b00 */
[----:B--2---:R0:W1:Y:S02]  /*30c0*/  F2I.F64.TRUNC R18, R4 ;  /* 0x0000000400127311 */ /* 0x004064000030d100 */
[----:B01----:R-:W-:Y:S05]  /*30d0*/  BRA `(.L_x_26937) ;  /* 0x00000008004c7947 */ /* 0x003fea0003800000 */
.L_x_26950:
        /* <DEDUP_REMOVED lines=26> */
.L_x_26953:
        /* <DEDUP_REMOVED lines=14> */
.L_x_26952:
[----:B------:R-:W2:Y:S02]  /*3360*/  LDG.E.U16 R18, desc[UR36][R4.64] ;  /* 0x0000002404127981 */ /* 0x000ea4000c1e1500 */
[----:B--2---:R-:W-:-:S06]  /*3370*/  IMAD.U32 R18, R18, 0x10000, RZ ;  /* 0x0001000012127824 */ /* 0x004fcc00078e00ff */
[----:B------:R-:W0:Y:S01]  /*3380*/  F2I.FTZ.TRUNC.NTZ R18, R18 ;  /* 0x0000001200127305 */ /* 0x000e22000021f100 */
[----:B------:R-:W-:Y:S05]  /*3390*/  BRA `(.L_x_26937) ;  /* 0x00000004009c7947 */ /* 0x000fea0003800000 */
.L_x_26949:
        /* <DEDUP_REMOVED lines=10> */
.L_x_26956:
        /* <DEDUP_REMOVED lines=21> */
.L_x_26960:
[----:B------:R-:W-:Y:S05]  /*3590*/  BSYNC.RECONVERGENT B1 ;  /* 0x0000000000017941 */ /* 0x000fea0003800200 */
.L_x_26959:
[----:B------:R-:W-:Y:S01]  /*35a0*/  IMAD.SHL.U32 R0, R0, 0x100000, RZ ;  /* 0x0010000000007824 */ /* 0x000fe200078e00ff */
[----:B------:R-:W-:-:S04]  /*35b0*/  LEA R3, R3, 0x3b800000, 0x17 ;  /* 0x3b80000003037811 */ /* 0x000fc800078eb8ff */
[----:B------:R-:W-:-:S07]  /*35c0*/  LOP3.LUT R18, R3, R0, R7, 0xfe, !PT ;  /* 0x0000000003127212 */ /* 0x000fce00078efe07 */
.L_x_26958:
[----:B------:R-:W-:Y:S05]  /*35d0*/  BSYNC.RECONVERGENT B0 ;  /* 0x0000000000007941 */ /* 0x000fea0003800200 */
.L_x_26957:
[----:B------:R-:W0:Y:S01]  /*35e0*/  F2I.FTZ.TRUNC.NTZ R18, R18 ;  /* 0x0000001200127305 */ /* 0x000e22000021f100 */
[----:B------:R-:W-:Y:S05]  /*35f0*/  BRA `(.L_x_26937) ;  /* 0x0000000400047947 */ /* 0x000fea0003800000 */
.L_x_26955:
        /* <DEDUP_REMOVED lines=21> */
.L_x_26964:
[----:B------:R-:W-:Y:S05]  /*3750*/  BSYNC.RECONVERGENT B1 ;  /* 0x0000000000017941 */ /* 0x000fea0003800200 */
.L_x_26963:
[----:B------:R-:W-:Y:S01]  /*3760*/  IMAD.SHL.U32 R0, R0, 0x200000, RZ ;  /* 0x0020000000007824 */ /* 0x000fe200078e00ff */
[----:B------:R-:W-:-:S04]  /*3770*/  LEA R3, R3, 0x37800000, 0x17 ;  /* 0x3780000003037811 */ /* 0x000fc800078eb8ff */
[----:B------:R-:W-:-:S07]  /*3780*/  LOP3.LUT R18, R3, R0, R7, 0xfe, !PT ;  /* 0x0000000003127212 */ /* 0x000fce00078efe07 */
.L_x_26962:
[----:B------:R-:W-:Y:S05]  /*3790*/  BSYNC.RECONVERGENT B0 ;  /* 0x0000000000007941 */ /* 0x000fea0003800200 */
.L_x_26961:
[----:B------:R-:W0:Y:S01]  /*37a0*/  F2I.FTZ.TRUNC.NTZ R18, R18 ;  /* 0x0000001200127305 */ /* 0x000e22000021f100 */
[----:B------:R-:W-:Y:S05]  /*37b0*/  BRA `(.L_x_26937) ;  /* 0x0000000000947947 */ /* 0x000fea0003800000 */
.L_x_26954:
        /* <DEDUP_REMOVED lines=14> */
.L_x_26968:
[----:B------:R-:W-:Y:S05]  /*38a0*/  BSYNC.RECONVERGENT B0 ;  /* 0x0000000000007941 */ /* 0x000fea0003800200 */
.L_x_26967:
[----:B------:R-:W0:Y:S01]  /*38b0*/  F2I.FTZ.TRUNC.NTZ R18, R18 ;  /* 0x0000001200127305 */ /* 0x000e22000021f100 */
[----:B------:R-:W-:Y:S05]  /*38c0*/  BRA `(.L_x_26937) ;  /* 0x0000000000507947 */ /* 0x000fea0003800000 */
.L_x_26942:
        /* <DEDUP_REMOVED lines=16> */
.L_x_26969:
[----:B------:R-:W-:Y:S05]  /*39d0*/  BRA `(.L_x_26937) ;  /* 0x00000000000c7947 */ /* 0x000fea0003800000 */
.L_x_26966:
[----:B------:R0:W5:Y:S01]  /*39e0*/  LDG.E R18, desc[UR36][R4.64] ;  /* 0x0000002404127981 */ /* 0x000162000c1e1900 */
[----:B------:R-:W-:Y:S05]  /*39f0*/  BRA `(.L_x_26937) ;  /* 0x0000000000047947 */ /* 0x000fea0003800000 */
.L_x_26965:
[----:B------:R0:W5:Y:S02]  /*3a00*/  LDG.E R18, desc[UR36][R4.64] ;  /* 0x0000002404127981 */ /* 0x000164000c1e1900 */
.L_x_26937:
[----:B------:R-:W-:Y:S05]  /*3a10*/  BSYNC.RECONVERGENT B6 ;  /* 0x0000000000067941 */ /* 0x000fea0003800200 */
.L_x_26936:
[----:B------:R-:W-:Y:S01]  /*3a20*/  ISETP.GE.AND P0, PT, R17, R16, PT ;  /* 0x000000101100720c */ /* 0x000fe20003f06270 */
[----:B------:R-:W-:-:S12]  /*3a30*/  BSSY.RECONVERGENT B0, `(.L_x_26970) ;  /* 0x0000039000007945 */ /* 0x000fd80003800200 */
[----:B------:R-:W-:Y:S05]  /*3a40*/  @P0 BRA `(.L_x_26971) ;  /* 0x0000000000dc0947 */ /* 0x000fea0003800000 */
[----:B0-2---:R-:W1:Y:S02]  /*3a50*/  LDC R0, c[0x0][0x388] ;  /* 0x0000e200ff007b82 */ /* 0x005e640000000800 */
[----:B-1---5:R-:W-:-:S04]  /*3a60*/  LOP3.LUT R8, R23, R0, RZ, 0x3c, !PT ;  /* 0x0000000017087212 */ /* 0x022fc800078e3cff */
[----:B------:R-:W-:-:S13]  /*3a70*/  ISETP.GT.AND P1, PT, R8, -0x1, PT ;  /* 0xffffffff0800780c */ /* 0x000fda0003f24270 */
[----:B------:R-:W-:Y:S05]  /*3a80*/  @P1 BRA `(.L_x_26972) ;  /* 0x0000000000741947 */ /* 0x000fea0003800000 */
[----:B------:R-:W-:Y:S02]  /*3a90*/  IABS R6, R0 ;  /* 0x0000000000067213 */ /* 0x000fe40000000000 */
[----:B------:R-:W-:Y:S02]  /*3aa0*/  IABS R9, R23 ;  /* 0x0000001700097213 */ /* 0x000fe40000000000 */
[----:B------:R-:W0:Y:S01]  /*3ab0*/  I2F.RP R3, R6 ;  /* 0x0000000600037306 */ /* 0x000e220000209400 */
[----:B------:R-:W-:-:S07]  /*3ac0*/  ISETP.GE.AND P2, PT, R8, RZ, PT ;  /* 0x000000ff0800720c */ /* 0x000fce0003f46270 */
[----:B0-----:R-:W3:Y:S02]  /*3ad0*/  MUFU.RCP R3, R3 ;  /* 0x0000000300037308 */ /* 0x001ee40000001000 */
[----:B---34-:R-:W-:-:S06]  /*3ae0*/  VIADD R4, R3, 0xffffffe ;  /* 0x0ffffffe03047836 */ /* 0x018fcc0000000000 */
[----:B------:R0:W1:Y:S02]  /*3af0*/  F2I.FTZ.U32.TRUNC.NTZ R5, R4 ;  /* 0x0000000400057305 */ /* 0x000064000021f000 */
[----:B0-----:R-:W-:Y:S02]  /*3b00*/  IMAD.MOV.U32 R4, RZ, RZ, RZ ;  /* 0x000000ffff047224 */ /* 0x001fe400078e00ff */
[----:B-1----:R-:W-:-:S04]  /*3b10*/  IMAD.MOV R7, RZ, RZ, -R5 ;  /* 0x000000ffff077224 */ /* 0x002fc800078e0a05 */
[----:B------:R-:W-:-:S04]  /*3b20*/  IMAD R7, R7, R6, RZ ;  /* 0x0000000607077224 */ /* 0x000fc800078e02ff */
[----:B------:R-:W-:-:S04]  /*3b30*/  IMAD.HI.U32 R5, R5, R7, R4 ;  /* 0x0000000705057227 */ /* 0x000fc800078e0004 */
[----:B------:R-:W-:-:S04]  /*3b40*/  IMAD.MOV.U32 R7, RZ, RZ, R9 ;  /* 0x000000ffff077224 */ /* 0x000fc800078e0009 */
        /* <DEDUP_REMOVED lines=17> */
.L_x_26972:
[----:B------:R-:W-:Y:S02]  /*3c60*/  IABS R3, R0 ;  /* 0x0000000000037213 */ /* 0x000fe40000000000 */
[----:B------:R-:W-:Y:S02]  /*3c70*/  ISETP.GE.AND P1, PT, R8, RZ, PT ;  /* 0x000000ff0800720c */ /* 0x000fe40003f26270 */
[----:B------:R-:W0:Y:S08]  /*3c80*/  I2F.RP R6, R3 ;  /* 0x0000000300067306 */ /* 0x000e300000209400 */
[----:B0-----:R-:W3:Y:S02]  /*3c90*/  MUFU.RCP R6, R6 ;  /* 0x0000000600067308 */ /* 0x001ee40000001000 */
[----:B---34-:R-:W-:-:S06]  /*3ca0*/  VIADD R4, R6, 0xffffffe ;  /* 0x0ffffffe06047836 */ /* 0x018fcc0000000000 */
[----:B------:R0:W1:Y:S02]  /*3cb0*/  F2I.FTZ.U32.TRUNC.NTZ R5, R4 ;  /* 0x0000000400057305 */ /* 0x000064000021f000 */
[----:B0-----:R-:W-:Y:S02]  /*3cc0*/  IMAD.MOV.U32 R4, RZ, RZ, RZ ;  /* 0x000000ffff047224 */ /* 0x001fe400078e00ff */
[----:B-1----:R-:W-:-:S04]  /*3cd0*/  IMAD.MOV R10, RZ, RZ, -R5 ;  /* 0x000000ffff0a7224 */ /* 0x002fc800078e0a05 */
[----:B------:R-:W-:Y:S01]  /*3ce0*/  IMAD R7, R10, R3, RZ ;  /* 0x000000030a077224 */ /* 0x000fe200078e02ff */
[----:B------:R-:W-:-:S03]  /*3cf0*/  IABS R10, R23 ;  /* 0x00000017000a7213 */ /* 0x000fc60000000000 */
        /* <DEDUP_REMOVED lines=12> */
.L_x_26971:
[----:B------:R-:W-:Y:S05]  /*3dc0*/  BSYNC.RECONVERGENT B0 ;  /* 0x0000000000007941 */ /* 0x000fea0003800200 */
.L_x_26970:
[----:B01---5:R-:W-:Y:S01]  /*3dd0*/  VIADD R23, R17, 0x80 ;  /* 0x0000008011177836 */ /* 0x023fe20000000000 */
[----:B------:R-:W-:Y:S04]  /*3de0*/  BSSY.RECONVERGENT B0, `(.L_x_26973) ;  /* 0x000003b000007945 */ /* 0x000fe80003800200 */
[----:B------:R-:W-:-:S13]  /*3df0*/  ISETP.GE.AND P1, PT, R23, R16, PT ;  /* 0x000000101700720c */ /* 0x000fda0003f26270 */
[----:B------:R-:W-:Y:S05]  /*3e00*/  @P1 BRA `(.L_x_26974) ;  /* 0x0000000000e01947 */ /* 0x000fea0003800000 */
[----:B------:R-:W3:Y:S02]  /*3e10*/  LDC R3, c[0x0][0x388] ;  /* 0x0000e200ff037b82 */ /* 0x000ee40000000800 */
[----:B---34-:R-:W-:-:S04]  /*3e20*/  LOP3.LUT R10, R22, R3, RZ, 0x3c, !PT ;  /* 0x00000003160a7212 */ /* 0x018fc800078e3cff */
[----:B------:R-:W-:-:S13]  /*3e30*/  ISETP.GT.AND P1, PT, R10, -0x1, PT ;  /* 0xffffffff0a00780c */ /* 0x000fda0003f24270 */
[----:B------:R-:W-:Y:S05]  /*3e40*/  @P1 BRA `(.L_x_26975) ;  /* 0x0000000000741947 */ /* 0x000fea0003800000 */
[----:B------:R-:W-:Y:S01]  /*3e50*/  IABS R8, R3 ;  /* 0x0000000300087213 */ /* 0x000fe20000000000 */
[----:B------:R-:W-:Y:S01]  /*3e60*/  IMAD.MOV.U32 R6, RZ, RZ, RZ ;  /* 0x000000ffff067224 */ /* 0x000fe200078e00ff */
[----:B------:R-:W-:Y:S02]  /*3e70*/  IABS R11, R22 ;  /* 0x00000016000b7213 */ /* 0x000fe40000000000 */
[----:B------:R-:W0:Y:S01]  /*3e80*/  I2F.RP R9, R8 ;  /* 0x0000000800097306 */ /* 0x000e220000209400 */
[----:B------:R-:W-:-:S07]  /*3e90*/  ISETP.GE.AND P1, PT, R10, RZ, PT ;  /* 0x000000ff0a00720c */ /* 0x000fce0003f26270 */
[----:B0-----:R-:W0:Y:S02]  /*3ea0*/  MUFU.RCP R9, R9 ;  /* 0x0000000900097308 */ /* 0x001e240000001000 */
[----:B0-----:R-:W-:-:S06]  /*3eb0*/  VIADD R7, R9, 0xffffffe ;  /* 0x0ffffffe09077836 */ /* 0x001fcc0000000000 */
[----:B------:R-:W2:Y:S02]  /*3ec0*/  F2I.FTZ.U32.TRUNC.NTZ R7, R7 ;  /* 0x0000000700077305 */ /* 0x000ea4000021f000 */
[----:B--2---:R-:W-:-:S04]  /*3ed0*/  IMAD.MOV R5, RZ, RZ, -R7 ;  /* 0x000000ffff057224 */ /* 0x004fc800078e0a07 */
        /* <DEDUP_REMOVED lines=20> */
.L_x_26975:
[----:B--2---:R-:W-:Y:S02]  /*4020*/  IABS R0, R3 ;  /* 0x0000000300007213 */ /* 0x004fe40000000000 */
[----:B------:R-:W-:Y:S02]  /*4030*/  IABS R22, R22 ;  /* 0x0000001600167213 */ /* 0x000fe40000000000 */
[----:B------:R-:W0:Y:S01]  /*4040*/  I2F.RP R5, R0 ;  /* 0x0000000000057306 */ /* 0x000e220000209400 */
[----:B------:R-:W-:-:S07]  /*4050*/  ISETP.GE.AND P1, PT, R10, RZ, PT ;  /* 0x000000ff0a00720c */ /* 0x000fce0003f26270 */
[----:B0-----:R-:W0:Y:S02]  /*4060*/  MUFU.RCP R5, R5 ;  /* 0x0000000500057308 */ /* 0x001e240000001000 */
[----:B0-----:R-:W-:-:S06]  /*4070*/  VIADD R6, R5, 0xffffffe ;  /* 0x0ffffffe05067836 */ /* 0x001fcc0000000000 */
        /* <DEDUP_REMOVED lines=17> */
.L_x_26974:
[----:B------:R-:W-:Y:S05]  /*4190*/  BSYNC.RECONVERGENT B0 ;  /* 0x0000000000007941 */ /* 0x000fea0003800200 */
.L_x_26973:
[----:B------:R-:W-:Y:S01]  /*41a0*/  VIADD R3, R17, 0x100 ;  /* 0x0000010011037836 */ /* 0x000fe20000000000 */
[----:B------:R-:W-:Y:S04]  /*41b0*/  BSSY.RECONVERGENT B0, `(.L_x_26976) ;  /* 0x0000039000007945 */ /* 0x000fe80003800200 */
[----:B------:R-:W-:-:S13]  /*41c0*/  ISETP.GE.AND P1, PT, R3, R16, PT ;  /* 0x000000100300720c */ /* 0x000fda0003f26270 */
[----:B------:R-:W-:Y:S05]  /*41d0*/  @P1 BRA `(.L_x_26977) ;  /* 0x0000000000d81947 */ /* 0x000fea0003800000 */
[----:B--2---:R-:W4:Y:S02]  /*41e0*/  LDC R0, c[0x0][0x388] ;  /* 0x0000e200ff007b82 */ /* 0x004f240000000800 */
[----:B----4-:R-:W-:-:S04]  /*41f0*/  LOP3.LUT R10, R19, R0, RZ, 0x3c, !PT ;  /* 0x00000000130a7212 */ /* 0x010fc800078e3cff */
[----:B------:R-:W-:-:S13]  /*4200*/  ISETP.GT.AND P1, PT, R10, -0x1, PT ;  /* 0xffffffff0a00780c */ /* 0x000fda0003f24270 */
[----:B------:R-:W-:Y:S05]  /*4210*/  @P1 BRA `(.L_x_26978) ;  /* 0x0000000000701947 */ /* 0x000fea0003800000 */
[----:B------:R-:W-:Y:S01]  /*4220*/  IABS R8, R0 ;  /* 0x0000000000087213 */ /* 0x000fe20000000000 */
[----:B------:R-:W-:Y:S01]  /*4230*/  IMAD.MOV.U32 R6, RZ, RZ, RZ ;  /* 0x000000ffff067224 */ /* 0x000fe200078e00ff */
[----:B---3--:R-:W-:Y:S02]  /*4240*/  IABS R5, R19 ;  /* 0x0000001300057213 */ /* 0x008fe40000000000 */
[----:B------:R-:W0:Y:S01]  /*4250*/  I2F.RP R9, R8 ;  /* 0x0000000800097306 */ /* 0x000e220000209400 */
[----:B------:R-:W-:-:S07]  /*4260*/  ISETP.GE.AND P1, PT, R10, RZ, PT ;  /* 0x000000ff0a00720c */ /* 0x000fce0003f26270 */
[----:B0-----:R-:W0:Y:S02]  /*4270*/  MUFU.RCP R9, R9 ;  /* 0x0000000900097308 */ /* 0x001e240000001000 */
[----:B0-----:R-:W-:-:S06]  /*4280*/  VIADD R7, R9, 0xffffffe ;  /* 0x0ffffffe09077836 */ /* 0x001fcc0000000000 */
[----:B------:R-:W0:Y:S02]  /*4290*/  F2I.FTZ.U32.TRUNC.NTZ R7, R7 ;  /* 0x0000000700077305 */ /* 0x000e24000021f000 */
[----:B0-----:R-:W-:-:S04]  /*42a0*/  IMAD.MOV R3, RZ, RZ, -R7 ;  /* 0x000000ffff037224 */ /* 0x001fc800078e0a07 */
        /* <DEDUP_REMOVED lines=19> */
.L_x_26978:
[----:B------:R-:W-:Y:S02]  /*43e0*/  IABS R3, R0 ;  /* 0x0000000000037213 */ /* 0x000fe40000000000 */
[----:B------:R-:W-:Y:S02]  /*43f0*/  ISETP.GE.AND P1, PT, R10, RZ, PT ;  /* 0x000000ff0a00720c */ /* 0x000fe40003f26270 */
[----:B---3--:R-:W0:Y:S08]  /*4400*/  I2F.RP R5, R3 ;  /* 0x0000000300057306 */ /* 0x008e300000209400 */
[----:B0-----:R-:W0:Y:S02]  /*4410*/  MUFU.RCP R5, R5 ;  /* 0x0000000500057308 */ /* 0x001e240000001000 */
[----:B0-----:R-:W-:-:S06]  /*4420*/  VIADD R6, R5, 0xffffffe ;  /* 0x0ffffffe05067836 */ /* 0x001fcc0000000000 */
        /* <DEDUP_REMOVED lines=17> */
.L_x_26977:
[----:B------:R-:W-:Y:S05]  /*4540*/  BSYNC.RECONVERGENT B0 ;  /* 0x0000000000007941 */ /* 0x000fea0003800200 */
.L_x_26976:
[----:B------:R-:W-:Y:S01]  /*4550*/  VIADD R3, R17, 0x180 ;  /* 0x0000018011037836 */ /* 0x000fe20000000000 */
[----:B------:R-:W-:Y:S04]  /*4560*/  BSSY.RECONVERGENT B0, `(.L_x_26979) ;  /* 0x000003b000007945 */ /* 0x000fe80003800200 */
[----:B------:R-:W-:-:S13]  /*4570*/  ISETP.GE.AND P1, PT, R3, R16, PT ;  /* 0x000000100300720c */ /* 0x000fda0003f26270 */
[----:B------:R-:W-:Y:S05]  /*4580*/  @P1 BRA `(.L_x_26980) ;  /* 0x0000000000e01947 */ /* 0x000fea0003800000 */
[----:B------:R-:W0:Y:S02]  /*4590*/  LDC R3, c[0x0][0x388] ;  /* 0x0000e200ff037b82 */ /* 0x000e240000000800 */
[----:B0-----:R-:W-:-:S04]  /*45a0*/  LOP3.LUT R10, R18, R3, RZ, 0x3c, !PT ;  /* 0x00000003120a7212 */ /* 0x001fc800078e3cff */
        /* <DEDUP_REMOVED lines=10> */
[----:B--234-:R-:W-:-:S04]  /*4650*/  IMAD.MOV R5, RZ, RZ, -R7 ;  /* 0x000000ffff057224 */ /* 0x01cfc800078e0a07 */
        /* <DEDUP_REMOVED lines=20> */
.L_x_26981:
[----:B--2---:R-:W-:Y:S02]  /*47a0*/  IABS R0, R3 ;  /* 0x0000000300007213 */ /* 0x004fe40000000000 */
[----:B------:R-:W-:Y:S02]  /*47b0*/  IABS R18, R18 ;  /* 0x0000001200127213 */ /* 0x000fe40000000000 */
[----:B---34-:R-:W0:Y:S01]  /*47c0*/  I2F.RP R5, R0 ;  /* 0x0000000000057306 */ /* 0x018e220000209400 */
        /* <DEDUP_REMOVED lines=20> */
.L_x_26980:
[----:B------:R-:W-:Y:S05]  /*4910*/  BSYNC.RECONVERGENT B0 ;  /* 0x0000000000007941 */ /* 0x000fea0003800200 */
.L_x_26979:
[----:B--2-4-:R-:W0:Y:S01]  /*4920*/  LDC.U8 R19, c[0x0][0x3ac] ;  /* 0x0000eb00ff137b82 */ /* 0x014e220000000000 */
[----:B------:R-:W-:Y:S04]  /*4930*/  BSSY.RECONVERGENT B6, `(.L_x_26982) ;  /* 0x00000fd000067945 */ /* 0x000fe80003800200 */
[----:B------:R-:W-:Y:S05]  /*4940*/  @P0 BRA `(.L_x_26983) ;  /* 0x0000000c00ec0947 */ /* 0x000fea0003800000 */
[----:B------:R-:W1:Y:S01]  /*4950*/  LDCU UR4, c[0x0][0x3b0] ;  /* 0x00007600ff0477ac */ /* 0x000e620008000800 */
[----:B------:R-:W2:Y:S01]  /*4960*/  LDC.64 R8, c[0x0][0x390] ;  /* 0x0000e400ff087b82 */ /* 0x000ea20000000a00 */
[----:B------:R-:W-:Y:S01]  /*4970*/  IMAD R0, R2, 0x200, R17 ;  /* 0x0000020002007824 */ /* 0x000fe200078e0211 */
[----:B0--3--:R-:W-:-:S03]  /*4980*/  PRMT R5, R19, 0x9910, RZ ;  /* 0x0000991013057816 */ /* 0x009fc600000000ff */
        /* <DEDUP_REMOVED lines=17> */
.L_x_26987:
[----:B------:R0:W-:Y:S01]  /*4aa0*/  STG.E.U8 desc[UR36][R8.64], R4 ;  /* 0x0000000408007986 */ /* 0x0001e2000c101124 */
[----:B------:R-:W-:Y:S01]  /*4ab0*/  IMAD.MOV.U32 R17, RZ, RZ, R23 ;  /* 0x000000ffff117224 */ /* 0x000fe200078e0017 */
[----:B------:R-:W-:Y:S06]  /*4ac0*/  BRA `(.L_x_26983) ;  /* 0x0000000c008c7947 */ /* 0x000fec0003800000 */
.L_x_26986:
        /* <DEDUP_REMOVED lines=10> */
.L_x_26990:
[----:B------:R4:W-:Y:S01]  /*4b70*/  STG.E desc[UR36][R8.64], R4 ;  /* 0x0000000408007986 */ /* 0x0009e2000c101924 */
[----:B------:R-:W-:Y:S01]  /*4b80*/  IMAD.MOV.U32 R17, RZ, RZ, R23 ;  /* 0x000000ffff117224 */ /* 0x000fe200078e0017 */
[----:B------:R-:W-:Y:S06]  /*4b90*/  BRA `(.L_x_26983) ;  /* 0x0000000c00587947 */ /* 0x000fec0003800000 */
.L_x_26989:
[----:B------:R1:W-:Y:S01]  /*4ba0*/  STG.E.U16 desc[UR36][R8.64], R4 ;  /* 0x0000000408007986 */ /* 0x0003e2000c101524 */
[----:B------:R-:W-:Y:S01]  /*4bb0*/  IMAD.MOV.U32 R17, RZ, RZ, R23 ;  /* 0x000000ffff117224 */ /* 0x000fe200078e0017 */
[----:B------:R-:W-:Y:S06]  /*4bc0*/  BRA `(.L_x_26983) ;  /* 0x0000000c004c7947 */ /* 0x000fec0003800000 */
.L_x_26985:
        /* <DEDUP_REMOVED lines=10> */
.L_x_26992:
[----:B------:R-:W-:Y:S01]  /*4c70*/  I2FP.F32.S32 R0, R4 ;  /* 0x0000000400007245 */ /* 0x000fe20000201400 */
[----:B------:R-:W-:-:S03]  /*4c80*/  IMAD.MOV.U32 R17, RZ, RZ, R23 ;  /* 0x000000ffff117224 */ /* 0x000fc600078e0017 */
[----:B------:R-:W-:-:S05]  /*4c90*/  F2FP.F16.F32.PACK_AB R0, RZ, R0 ;  /* 0x00000000ff00723e */ /* 0x000fca00000000ff */
[----:B------:R0:W-:Y:S01]  /*4ca0*/  STG.E.U16 desc[UR36][R8.64], R0 ;  /* 0x0000000008007986 */ /* 0x0001e2000c101524 */
[----:B------:R-:W-:Y:S05]  /*4cb0*/  BRA `(.L_x_26983) ;  /* 0x0000000c00107947 */ /* 0x000fea0003800000 */
.L_x_26991:
        /* <DEDUP_REMOVED lines=11> */
.L_x_26994:
[----:B------:R-:W-:Y:S01]  /*4d70*/  I2FP.F32.S32 R4, R4 ;  /* 0x0000000400047245 */ /* 0x000fe20000201400 */
[----:B------:R-:W-:-:S03]  /*4d80*/  IMAD.MOV.U32 R17, RZ, RZ, R23 ;  /* 0x000000ffff117224 */ /* 0x000fc600078e0017 */
[----:B------:R-:W-:-:S04]  /*4d90*/  F2FP.F16.F32.PACK_AB R3, RZ, R4 ;  /* 0x00000004ff03723e */ /* 0x000fc800000000ff */
[----:B------:R-:W-:-:S05]  /*4da0*/  PRMT R3, R3, 0x5410, RZ ;  /* 0x0000541003037816 */ /* 0x000fca00000000ff */
[----:B------:R0:W-:Y:S01]  /*4db0*/  STG.E desc[UR36][R8.64], R3 ;  /* 0x0000000308007986 */ /* 0x0001e2000c101924 */
[----:B------:R-:W-:Y:S05]  /*4dc0*/  BRA `(.L_x_26983) ;  /* 0x0000000800cc7947 */ /* 0x000fea0003800000 */
.L_x_26993:
[----:B------:R-:W0:Y:S01]  /*4dd0*/  I2F.F64 R4, R4 ;  /* 0x0000000400047312 */ /* 0x000e220000201c00 */
[----:B------:R-:W-:Y:S01]  /*4de0*/  IMAD.MOV.U32 R17, RZ, RZ, R23 ;  /* 0x000000ffff117224 */ /* 0x000fe200078e0017 */
[----:B0-----:R0:W-:Y:S01]  /*4df0*/  STG.E.64 desc[UR36][R8.64], R4 ;  /* 0x0000000408007986 */ /* 0x0011e2000c101b24 */
[----:B------:R-:W-:Y:S05]  /*4e00*/  BRA `(.L_x_26983) ;  /* 0x0000000800bc7947 */ /* 0x000fea0003800000 */
.L_x_26984:
        /* <DEDUP_REMOVED lines=13> */
.L_x_26997:
[----:B------:R-:W-:Y:S01]  /*4ee0*/  CS2R R6, SRZ ;  /* 0x0000000000067805 */ /* 0x000fe2000001ff00 */
[----:B------:R-:W0:Y:S01]  /*4ef0*/  I2F.F64 R4, R4 ;  /* 0x0000000400047312 */ /* 0x000e220000201c00 */
[----:B------:R-:W-:-:S03]  /*4f00*/  IMAD.MOV.U32 R17, RZ, RZ, R23 ;  /* 0x000000ffff117224 */ /* 0x000fc600078e0017 */
[----:B0-----:R0:W-:Y:S01]  /*4f10*/  STG.E.128 desc[UR36][R8.64], R4 ;  /* 0x0000000408007986 */ /* 0x0011e2000c101d24 */
[----:B------:R-:W-:Y:S05]  /*4f20*/  BRA `(.L_x_26983) ;  /* 0x0000000800747947 */ /* 0x000fea0003800000 */
.L_x_26996:
        /* <DEDUP_REMOVED lines=19> */
.L_x_27001:
[----:B------:R-:W-:Y:S05]  /*5060*/  BSYNC.RECONVERGENT B0 ;  /* 0x0000000000007941 */ /* 0x000fea0003800200 */
.L_x_27000:
[----:B------:R-:W-:Y:S01]  /*5070*/  LOP3.LUT R5, R0, 0x80, R5, 0xf8, !PT ;  /* 0x0000008000057812 */ /* 0x000fe200078ef805 */
[----:B------:R-:W-:-:S04]  /*5080*/  IMAD.MOV.U32 R17, RZ, RZ, R23 ;  /* 0x000000ffff117224 */ /* 0x000fc800078e0017 */
[----:B------:R0:W-:Y:S01]  /*5090*/  STG.E.U8 desc[UR36][R8.64], R5 ;  /* 0x0000000508007986 */ /* 0x0001e2000c101124 */
[----:B------:R-:W-:Y:S05]  /*50a0*/  BRA `(.L_x_26983) ;  /* 0x0000000800147947 */ /* 0x000fea0003800000 */
.L_x_26999:
        /* <DEDUP_REMOVED lines=15> */
.L_x_27003:
[----:B------:R-:W-:Y:S05]  /*51a0*/  BSYNC.RECONVERGENT B0 ;  /* 0x0000000000007941 */ /* 0x000fea0003800200 */
.L_x_27002:
[----:B------:R-:W-:Y:S01]  /*51b0*/  LOP3.LUT R5, R0, 0x80, R5, 0xf8, !PT ;  /* 0x0000008000057812 */ /* 0x000fe200078ef805 */
[----:B------:R-:W-:-:S04]  /*51c0*/  IMAD.MOV.U32 R17, RZ, RZ, R23 ;  /* 0x000000ffff117224 */ /* 0x000fc800078e0017 */
[----:B------:R0:W-:Y:S01]  /*51d0*/  STG.E.U8 desc[UR36][R8.64], R5 ;  /* 0x0000000508007986 */ /* 0x0001e2000c101124 */
[----:B------:R-:W-:Y:S05]  /*51e0*/  BRA `(.L_x_26983) ;  /* 0x0000000400c47947 */ /* 0x000fea0003800000 */
.L_x_26998:
[----:B------:R-:W-:Y:S01]  /*51f0*/  I2FP.F32.S32 R0, R4 ;  /* 0x0000000400007245 */ /* 0x000fe20000201400 */
[----:B------:R-:W-:-:S03]  /*5200*/  IMAD.MOV.U32 R17, RZ, RZ, R23 ;  /* 0x000000ffff117224 */ /* 0x000fc600078e0017 */
[----:B------:R-:W-:-:S05]  /*5210*/  F2FP.BF16.F32.PACK_AB R0, RZ, R0 ;  /* 0x00000000ff00723e */ /* 0x000fca00000010ff */
[----:B------:R0:W-:Y:S01]  /*5220*/  STG.E.U16 desc[UR36][R8.64], R0 ;  /* 0x0000000008007986 */ /* 0x0001e2000c101524 */
[----:B------:R-:W-:Y:S05]  /*5230*/  BRA `(.L_x_26983) ;  /* 0x0000000400b07947 */ /* 0x000fea0003800000 */
.L_x_26995:
        /* <DEDUP_REMOVED lines=11> */
.L_x_27006:
        /* <DEDUP_REMOVED lines=13> */
.L_x_27009:
[----:B------:R-:W-:-:S04]  /*53c0*/  SHF.R.U32.HI R0, RZ, 0x14, R3 ;  /* 0x00000014ff007819 */ /* 0x000fc80000011603 */
[----:B------:R-:W-:-:S04]  /*53d0*/  LOP3.LUT R0, R0, 0x1, RZ, 0xc0, !PT ;  /* 0x0000000100007812 */ /* 0x000fc800078ec0ff */
[----:B------:R-:W-:-:S04]  /*53e0*/  IADD3 R0, PT, PT, R3, 0x487ffff, R0 ;  /* 0x0487ffff03007810 */ /* 0x000fc80007ffe000 */
[----:B------:R-:W-:-:S04]  /*53f0*/  SHF.R.U32.HI R0, RZ, 0x14, R0 ;  /* 0x00000014ff007819 */ /* 0x000fc80000011600 */
[----:B------:R-:W-:-:S07]  /*5400*/  LOP3.LUT R0, R0, 0xff, RZ, 0xc0, !PT ;  /* 0x000000ff00007812 */ /* 0x000fce00078ec0ff */
.L_x_27010:
[----:B------:R-:W-:-:S04]  /*5410*/  SHF.R.U32.HI R3, RZ, 0x18, R3 ;  /* 0x00000018ff037819 */ /* 0x000fc80000011603 */
[----:B------:R-:W-:-:S04]  /*5420*/  LOP3.LUT R0, R0, 0x80, R3, 0xf8, !PT ;  /* 0x0000008000007812 */ /* 0x000fc800078ef803 */
[----:B------:R-:W-:-:S07]  /*5430*/  PRMT R4, R0, 0x7610, R4 ;  /* 0x0000761000047816 */ /* 0x000fce0000000004 */
.L_x_27008:
[----:B------:R-:W-:Y:S05]  /*5440*/  BSYNC.RECONVERGENT B0 ;  /* 0x0000000000007941 */ /* 0x000fea0003800200 */
.L_x_27007:
[----:B------:R0:W-:Y:S01]  /*5450*/  STG.E.U8 desc[UR36][R8.64], R4 ;  /* 0x0000000408007986 */ /* 0x0001e2000c101124 */
[----:B------:R-:W-:Y:S01]  /*5460*/  IMAD.MOV.U32 R17, RZ, RZ, R23 ;  /* 0x000000ffff117224 */ /* 0x000fe200078e0017 */
[----:B------:R-:W-:Y:S06]  /*5470*/  BRA `(.L_x_26983) ;  /* 0x0000000400207947 */ /* 0x000fec0003800000 */
.L_x_27005:
        /* <DEDUP_REMOVED lines=13> */
.L_x_27013:
[----:B------:R-:W-:-:S04]  /*5550*/  SHF.R.U32.HI R0, RZ, 0x15, R3 ;  /* 0x00000015ff007819 */ /* 0x000fc80000011603 */
[----:B------:R-:W-:-:S04]  /*5560*/  LOP3.LUT R0, R0, 0x1, RZ, 0xc0, !PT ;  /* 0x0000000100007812 */ /* 0x000fc800078ec0ff */
[----:B------:R-:W-:-:S04]  /*5570*/  IADD3 R0, PT, PT, R3, 0x88fffff, R0 ;  /* 0x088fffff03007810 */ /* 0x000fc80007ffe000 */
[----:B------:R-:W-:-:S04]  /*5580*/  SHF.R.U32.HI R0, RZ, 0x15, R0 ;  /* 0x00000015ff007819 */ /* 0x000fc80000011600 */
[----:B------:R-:W-:-:S07]  /*5590*/  LOP3.LUT R0, R0, 0xff, RZ, 0xc0, !PT ;  /* 0x000000ff00007812 */ /* 0x000fce00078ec0ff */
.L_x_27014:
[----:B------:R-:W-:-:S04]  /*55a0*/  SHF.R.U32.HI R3, RZ, 0x18, R3 ;  /* 0x00000018ff037819 */ /* 0x000fc80000011603 */
[----:B------:R-:W-:-:S04]  /*55b0*/  LOP3.LUT R0, R0, 0x80, R3, 0xf8, !PT ;  /* 0x0000008000007812 */ /* 0x000fc800078ef803 */
[----:B------:R-:W-:-:S07]  /*55c0*/  PRMT R4, R0, 0x7610, R4 ;  /* 0x0000761000047816 */ /* 0x000fce0000000004 */
.L_x_27012:
[----:B------:R-:W-:Y:S05]  /*55d0*/  BSYNC.RECONVERGENT B0 ;  /* 0x0000000000007941 */ /* 0x000fea0003800200 */
.L_x_27011:
[----:B------:R0:W-:Y:S01]  /*55e0*/  STG.E.U8 desc[UR36][R8.64], R4 ;  /* 0x0000000408007986 */ /* 0x0001e2000c101124 */
[----:B------:R-:W-:Y:S01]  /*55f0*/  IMAD.MOV.U32 R17, RZ, RZ, R23 ;  /* 0x000000ffff117224 */ /* 0x000fe200078e0017 */
[----:B------:R-:W-:Y:S06]  /*5600*/  BRA `(.L_x_26983) ;  /* 0x0000000000bc7947 */ /* 0x000fec0003800000 */
.L_x_27004:
[----:B------:R-:W-:-:S13]  /*5610*/  ISETP.NE.AND P0, PT, R0, 0x1c, PT ;  /* 0x0000001c0000780c */ /* 0x000fda0003f05270 */
[----:B------:R-:W-:Y:S05]  /*5620*/  @!P0 BRA `(.L_x_27015) ;  /* 0x0000000000ac8947 */ /* 0x000fea0003800000 */
[----:B------:R-:W-:-:S13]  /*5630*/  ISETP.NE.AND P0, PT, R0, 0x1d, PT ;  /* 0x0000001d0000780c */ /* 0x000fda0003f05270 */
[----:B------:R-:W-:Y:S05]  /*5640*/  @!P0 BRA `(.L_x_27016) ;  /* 0x0000000000948947 */ /* 0x000fea0003800000 */
[----:B------:R-:W-:-:S13]  /*5650*/  ISETP.NE.AND P0, PT, R0, 0x2c, PT ;  /* 0x0000002c0000780c */ /* 0x000fda0003f05270 */
[----:B------:R-:W-:Y:S05]  /*5660*/  @!P0 BRA `(.L_x_27017) ;  /* 0x0000000000488947 */ /* 0x000fea0003800000 */
.L_x_26988:
        /* <DEDUP_REMOVED lines=16> */
.L_x_27018:
[----:B------:R-:W-:Y:S01]  /*5770*/  IMAD.MOV.U32 R17, RZ, RZ, R23 ;  /* 0x000000ffff117224 */ /* 0x000fe200078e0017 */
[----:B------:R-:W-:Y:S06]  /*5780*/  BRA `(.L_x_26983) ;  /* 0x00000000005c7947 */ /* 0x000fec0003800000 */
.L_x_27017:
        /* <DEDUP_REMOVED lines=17> */
.L_x_27016:
[----:B------:R-:W-:Y:S01]  /*58a0*/  SHF.R.S32.HI R5, RZ, 0x1f, R4 ;  /* 0x0000001fff057819 */ /* 0x000fe20000011404 */
[----:B------:R-:W-:-:S04]  /*58b0*/  IMAD.MOV.U32 R17, RZ, RZ, R23 ;  /* 0x000000ffff117224 */ /* 0x000fc800078e0017 */
[----:B------:R0:W-:Y:S01]  /*58c0*/  STG.E.64 desc[UR36][R8.64], R4 ;  /* 0x0000000408007986 */ /* 0x0001e2000c101b24 */
[----:B------:R-:W-:Y:S05]  /*58d0*/  BRA `(.L_x_26983) ;  /* 0x0000000000087947 */ /* 0x000fea0003800000 */
.L_x_27015:
[----:B------:R0:W-:Y:S01]  /*58e0*/  STG.E desc[UR36][R8.64], R4 ;  /* 0x0000000408007986 */ /* 0x0001e2000c101924 */
[----:B------:R-:W-:-:S07]  /*58f0*/  IMAD.MOV.U32 R17, RZ, RZ, R23 ;  /* 0x000000ffff117224 */ /* 0x000fce00078e0017 */
.L_x_26983:
[----:B------:R-:W-:Y:S05]  /*5900*/  BSYNC.RECONVERGENT B6 ;  /* 0x0000000000067941 */ /* 0x000fea0003800200 */
.L_x_26982:
[----:B------:R-:W-:Y:S01]  /*5910*/  ISETP.GE.AND P0, PT, R17, R16, PT ;  /* 0x000000101100720c */ /* 0x000fe20003f06270 */
[----:B------:R-:W-:-:S12]  /*5920*/  BSSY.RECONVERGENT B6, `(.L_x_27019) ;  /* 0x00001ce000067945 */ /* 0x000fd80003800200 */
[----:B------:R-:W-:Y:S05]  /*5930*/  @P0 BRA `(.L_x_27020) ;  /* 0x0000001c00300947 */ /* 0x000fea0003800000 */
[----:B------:R-:W5:Y:S01]  /*5940*/  LDCU UR4, c[0x0][0x3b0] ;  /* 0x00007600ff0477ac */ /* 0x000f620008000800 */
[----:B012-4-:R-:W0:Y:S01]  /*5950*/  LDC.64 R8, c[0x0][0x390] ;  /* 0x0000e400ff087b82 */ /* 0x017e220000000a00 */
[----:B------:R-:W-:Y:S01]  /*5960*/  IMAD R0, R2, 0x200, R17 ;  /* 0x0000020002007824 */ /* 0x000fe200078e0211 */
[----:B---3--:R-:W-:-:S03]  /*5970*/  PRMT R4, R19, 0x9910, RZ ;  /* 0x0000991013047816 */ /* 0x008fc600000000ff */
        /* <DEDUP_REMOVED lines=16> */
.L_x_27024:
[----:B------:R3:W-:Y:S01]  /*5a80*/  STG.E.U8 desc[UR36][R8.64], R24 ;  /* 0x0000001808007986 */ /* 0x0007e2000c101124 */
[----:B------:R-:W-:Y:S05]  /*5a90*/  BRA `(.L_x_27026) ;  /* 0x0000000c00387947 */ /* 0x000fea0003800000 */
.L_x_27023:
        /* <DEDUP_REMOVED lines=9> */
.L_x_27028:
[----:B------:R2:W-:Y:S01]  /*5b30*/  STG.E desc[UR36][R8.64], R24 ;  /* 0x0000001808007986 */ /* 0x0005e2000c101924 */
[----:B------:R-:W-:Y:S05]  /*5b40*/  BRA `(.L_x_27026) ;  /* 0x0000000c000c7947 */ /* 0x000fea0003800000 */
.L_x_27027:
[----:B------:R0:W-:Y:S01]  /*5b50*/  STG.E.U16 desc[UR36][R8.64], R24 ;  /* 0x0000001808007986 */ /* 0x0001e2000c101524 */
[----:B------:R-:W-:Y:S05]  /*5b60*/  BRA `(.L_x_27026) ;  /* 0x0000000c00047947 */ /* 0x000fea0003800000 */
.L_x_27022:
        /* <DEDUP_REMOVED lines=9> */
.L_x_27030:
[----:B------:R-:W-:-:S04]  /*5c00*/  I2FP.F32.S32 R0, R24 ;  /* 0x0000001800007245 */ /* 0x000fc80000201400 */
[----:B------:R-:W-:-:S05]  /*5c10*/  F2FP.F16.F32.PACK_AB R0, RZ, R0 ;  /* 0x00000000ff00723e */ /* 0x000fca00000000ff */
[----:B------:R0:W-:Y:S01]  /*5c20*/  STG.E.U16 desc[UR36][R8.64], R0 ;  /* 0x0000000008007986 */ /* 0x0001e2000c101524 */
[----:B------:R-:W-:Y:S05]  /*5c30*/  BRA `(.L_x_27026) ;  /* 0x0000000800d07947 */ /* 0x000fea0003800000 */
.L_x_27029:
        /* <DEDUP_REMOVED lines=10> */
.L_x_27032:
[----:B------:R-:W-:-:S04]  /*5ce0*/  I2FP.F32.S32 R24, R24 ;  /* 0x0000001800187245 */ /* 0x000fc80000201400 */
[----:B------:R-:W-:-:S04]  /*5cf0*/  F2FP.F16.F32.PACK_AB R3, RZ, R24 ;  /* 0x00000018ff03723e */ /* 0x000fc800000000ff */
[----:B------:R-:W-:-:S05]  /*5d00*/  PRMT R3, R3, 0x5410, RZ ;  /* 0x0000541003037816 */ /* 0x000fca00000000ff */
[----:B------:R0:W-:Y:S01]  /*5d10*/  STG.E desc[UR36][R8.64], R3 ;  /* 0x0000000308007986 */ /* 0x0001e2000c101924 */
[----:B------:R-:W-:Y:S05]  /*5d20*/  BRA `(.L_x_27026) ;  /* 0x0000000800947947 */ /* 0x000fea0003800000 */
.L_x_27031:
[----:B------:R-:W0:Y:S02]  /*5d30*/  I2F.F64 R24, R24 ;  /* 0x0000001800187312 */ /* 0x000e240000201c00 */
[----:B0-----:R0:W-:Y:S01]  /*5d40*/  STG.E.64 desc[UR36][R8.64], R24 ;  /* 0x0000001808007986 */ /* 0x0011e2000c101b24 */
[----:B------:R-:W-:Y:S05]  /*5d50*/  BRA `(.L_x_27026) ;  /* 0x0000000800887947 */ /* 0x000fea0003800000 */
.L_x_27021:
        /* <DEDUP_REMOVED lines=12> */
.L_x_27036:
        /* <DEDUP_REMOVED lines=17> */
.L_x_27039:
[----:B------:R-:W-:-:S04]  /*5f30*/  SHF.R.U32.HI R3, RZ, 0x18, R5 ;  /* 0x00000018ff037819 */ /* 0x000fc80000011605 */
[----:B------:R-:W-:-:S04]  /*5f40*/  LOP3.LUT R0, R0, 0x80, R3, 0xf8, !PT ;  /* 0x0000008000007812 */ /* 0x000fc800078ef803 */
[----:B------:R-:W-:-:S07]  /*5f50*/  PRMT R4, R0, 0x7610, R4 ;  /* 0x0000761000047816 */ /* 0x000fce0000000004 */
.L_x_27038:
[----:B------:R-:W-:Y:S05]  /*5f60*/  BSYNC.RECONVERGENT B0 ;  /* 0x0000000000007941 */ /* 0x000fea0003800200 */
.L_x_27037:
[----:B------:R0:W-:Y:S01]  /*5f70*/  STG.E.U8 desc[UR36][R8.64], R4 ;  /* 0x0000000408007986 */ /* 0x0001e2000c101124 */
[----:B------:R-:W-:Y:S05]  /*5f80*/  BRA `(.L_x_27026) ;  /* 0x0000000400fc7947 */ /* 0x000fea0003800000 */
.L_x_27035:
        /* <DEDUP_REMOVED lines=17> */
.L_x_27042:
[----:B------:R-:W-:-:S04]  /*60a0*/  SHF.R.U32.HI R3, RZ, 0x18, R5 ;  /* 0x00000018ff037819 */ /* 0x000fc80000011605 */
[----:B------:R-:W-:-:S04]  /*60b0*/  LOP3.LUT R0, R0, 0x80, R3, 0xf8, !PT ;  /* 0x0000008000007812 */ /* 0x000fc800078ef803 */
[----:B------:R-:W-:-:S07]  /*60c0*/  PRMT R4, R0, 0x7610, R4 ;  /* 0x0000761000047816 */ /* 0x000fce0000000004 */
.L_x_27041:
[----:B------:R-:W-:Y:S05]  /*60d0*/  BSYNC.RECONVERGENT B0 ;  /* 0x0000000000007941 */ /* 0x000fea0003800200 */
.L_x_27040:
[----:B------:R0:W-:Y:S01]  /*60e0*/  STG.E.U8 desc[UR36][R8.64], R4 ;  /* 0x0000000408007986 */ /* 0x0001e2000c101124 */
[----:B------:R-:W-:Y:S05]  /*60f0*/  BRA `(.L_x_27026) ;  /* 0x0000000400a07947 */ /* 0x000fea0003800000 */
.L_x_27034:
        /* <DEDUP_REMOVED lines=22> */
.L_x_27044:
[----:B------:R-:W-:-:S05]  /*6260*/  SHF.R.S32.HI R25, RZ, 0x1f, R24 ;  /* 0x0000001fff197819 */ /* 0x000fca0000011418 */
[----:B------:R0:W-:Y:S01]  /*6270*/  STG.E.64 desc[UR36][R8.64], R24 ;  /* 0x0000001808007986 */ /* 0x0001e2000c101b24 */
[----:B------:R-:W-:Y:S05]  /*6280*/  BRA `(.L_x_27026) ;  /* 0x00000004003c7947 */ /* 0x000fea0003800000 */
.L_x_27043:
[----:B------:R0:W-:Y:S01]  /*6290*/  STG.E desc[UR36][R8.64], R24 ;  /* 0x0000001808007986 */ /* 0x0001e2000c101924 */
[----:B------:R-:W-:Y:S05]  /*62a0*/  BRA `(.L_x_27026) ;  /* 0x0000000400347947 */ /* 0x000fea0003800000 */
.L_x_27033:
        /* <DEDUP_REMOVED lines=10> */
.L_x_27046:
[----:B------:R-:W-:Y:S01]  /*6350*/  CS2R R6, SRZ ;  /* 0x0000000000067805 */ /* 0x000fe2000001ff00 */
[----:B------:R-:W0:Y:S04]  /*6360*/  I2F.F64 R4, R24 ;  /* 0x0000001800047312 */ /* 0x000e280000201c00 */
[----:B0-----:R0:W-:Y:S01]  /*6370*/  STG.E.128 desc[UR36][R8.64], R4 ;  /* 0x0000000408007986 */ /* 0x0011e2000c101d24 */
[----:B------:R-:W-:Y:S05]  /*6380*/  BRA `(.L_x_27026) ;  /* 0x0000000000fc7947 */ /* 0x000fea0003800000 */
.L_x_27045:
[----:B------:R-:W-:-:S13]  /*6390*/  ISETP.NE.AND P0, PT, R0, 0xf, PT ;  /* 0x0000000f0000780c */ /* 0x000fda0003f05270 */
[----:B------:R-:W-:Y:S05]  /*63a0*/  @!P0 BRA `(.L_x_27047) ;  /* 0x0000000000e88947 */ /* 0x000fea0003800000 */
[----:B------:R-:W-:-:S13]  /*63b0*/  ISETP.NE.AND P0, PT, R0, 0x17, PT ;  /* 0x000000170000780c */ /* 0x000fda0003f05270 */
[----:B------:R-:W-:Y:S05]  /*63c0*/  @!P0 BRA `(.L_x_27048) ;  /* 0x0000000000908947 */ /* 0x000fea0003800000 */
[----:B------:R-:W-:-:S13]  /*63d0*/  ISETP.NE.AND P0, PT, R0, 0x18, PT ;  /* 0x000000180000780c */ /* 0x000fda0003f05270 */
[----:B------:R-:W-:Y:S05]  /*63e0*/  @!P0 BRA `(.L_x_27049) ;  /* 0x0000000000448947 */ /* 0x000fea0003800000 */
.L_x_27025:
        /* <DEDUP_REMOVED lines=16> */
.L_x_27050:
[----:B------:R-:W-:Y:S05]  /*64f0*/  BRA `(.L_x_27026) ;  /* 0x0000000000a07947 */ /* 0x000fea0003800000 */
.L_x_27049:
        /* <DEDUP_REMOVED lines=13> */
.L_x_27052:
[----:B------:R-:W-:Y:S05]  /*65d0*/  BSYNC.RECONVERGENT B0 ;  /* 0x0000000000007941 */ /* 0x000fea0003800200 */
.L_x_27051:
[----:B------:R-:W-:-:S05]  /*65e0*/  LOP3.LUT R3, R0, 0x80, R3, 0xf8, !PT ;  /* 0x0000008000037812 */ /* 0x000fca00078ef803 */
[----:B------:R0:W-:Y:S01]  /*65f0*/  STG.E.U8 desc[UR36][R8.64], R3 ;  /* 0x0000000308007986 */ /* 0x0001e2000c101124 */
[----:B------:R-:W-:Y:S05]  /*6600*/  BRA `(.L_x_27026) ;  /* 0x00000000005c7947 */ /* 0x000fea0003800000 */
.L_x_27048:
        /* <DEDUP_REMOVED lines=12> */
.L_x_27054:
[----:B------:R-:W-:Y:S01]  /*66d0*/  IMAD.MOV.U32 R0, RZ, RZ, 0x7f ;  /* 0x0000007fff007424 */ /* 0x000fe200078e00ff */
[----:B------:R-:W-:-:S04]  /*66e0*/  ISETP.GT.U32.AND P0, PT, R4, 0x7f800000, PT ;  /* 0x7f8000000400780c */ /* 0x000fc80003f04070 */
[----:B------:R-:W-:-:S09]  /*66f0*/  SEL R0, R0, 0x7c, P0 ;  /* 0x0000007c00007807 */ /* 0x000fd20000000000 */
.L_x_27055:
[----:B------:R-:W-:Y:S05]  /*6700*/  BSYNC.RECONVERGENT B0 ;  /* 0x0000000000007941 */ /* 0x000fea0003800200 */
.L_x_27053:
[----:B------:R-:W-:-:S04]  /*6710*/  SHF.R.U32.HI R3, RZ, 0x18, R3 ;  /* 0x00000018ff037819 */ /* 0x000fc80000011603 */
[----:B------:R-:W-:-:S05]  /*6720*/  LOP3.LUT R3, R0, 0x80, R3, 0xf8, !PT ;  /* 0x0000008000037812 */ /* 0x000fca00078ef803 */
[----:B------:R0:W-:Y:S01]  /*6730*/  STG.E.U8 desc[UR36][R8.64], R3 ;  /* 0x0000000308007986 */ /* 0x0001e2000c101124 */
[----:B------:R-:W-:Y:S05]  /*6740*/  BRA `(.L_x_27026) ;  /* 0x00000000000c7947 */ /* 0x000fea0003800000 */
.L_x_27047:
[----:B------:R-:W-:-:S04]  /*6750*/  I2FP.F32.S32 R0, R24 ;  /* 0x0000001800007245 */ /* 0x000fc80000201400 */
[----:B------:R-:W-:-:S05]  /*6760*/  F2FP.BF16.F32.PACK_AB R0, RZ, R0 ;  /* 0x00000000ff00723e */ /* 0x000fca00000010ff */
[----:B------:R0:W-:Y:S02]  /*6770*/  STG.E.U16 desc[UR36][R8.64], R0 ;  /* 0x0000000008007986 */ /* 0x0001e4000c101524 */
.L_x_27026:
        /* <DEDUP_REMOVED lines=23> */
.L_x_27059:
[----:B------:R0:W-:Y:S01]  /*68f0*/  STG.E.U8 desc[UR36][R8.64], R22 ;  /* 0x0000001608007986 */ /* 0x0001e2000c101124 */
[----:B------:R-:W-:Y:S05]  /*6900*/  BRA `(.L_x_27061) ;  /* 0x0000000c00387947 */ /* 0x000fea0003800000 */
.L_x_27058:
        /* <DEDUP_REMOVED lines=9> */
.L_x_27063:
[----:B------:R0:W-:Y:S01]  /*69a0*/  STG.E desc[UR36][R8.64], R22 ;  /* 0x0000001608007986 */ /* 0x0001e2000c101924 */
[----:B------:R-:W-:Y:S05]  /*69b0*/  BRA `(.L_x_27061) ;  /* 0x0000000c000c7947 */ /* 0x000fea0003800000 */
.L_x_27062:
[----:B------:R0:W-:Y:S01]  /*69c0*/  STG.E.U16 desc[UR36][R8.64], R22 ;  /* 0x0000001608007986 */ /* 0x0001e2000c101524 */
[----:B------:R-:W-:Y:S05]  /*69d0*/  BRA `(.L_x_27061) ;  /* 0x0000000c00047947 */ /* 0x000fea0003800000 */
.L_x_27057:
        /* <DEDUP_REMOVED lines=9> */
.L_x_27065:
[----:B------:R-:W-:-:S04]  /*6a70*/  I2FP.F32.S32 R0, R22 ;  /* 0x0000001600007245 */ /* 0x000fc80000201400 */
[----:B------:R-:W-:-:S05]  /*6a80*/  F2FP.F16.F32.PACK_AB R0, RZ, R0 ;  /* 0x00000000ff00723e */ /* 0x000fca00000000ff */
[----:B------:R0:W-:Y:S01]  /*6a90*/  STG.E.U16 desc[UR36][R8.64], R0 ;  /* 0x0000000008007986 */ /* 0x0001e2000c101524 */
[----:B------:R-:W-:Y:S05]  /*6aa0*/  BRA `(.L_x_27061) ;  /* 0x0000000800d07947 */ /* 0x000fea0003800000 */
.L_x_27064:
        /* <DEDUP_REMOVED lines=10> */
.L_x_27067:
[----:B------:R-:W-:-:S04]  /*6b50*/  I2FP.F32.S32 R22, R22 ;  /* 0x0000001600167245 */ /* 0x000fc80000201400 */
[----:B------:R-:W-:-:S04]  /*6b60*/  F2FP.F16.F32.PACK_AB R3, RZ, R22 ;  /* 0x00000016ff03723e */ /* 0x000fc800000000ff */
[----:B------:R-:W-:-:S05]  /*6b70*/  PRMT R3, R3, 0x5410, RZ ;  /* 0x0000541003037816 */ /* 0x000fca00000000ff */
[----:B------:R0:W-:Y:S01]  /*6b80*/  STG.E desc[UR36][R8.64], R3 ;  /* 0x0000000308007986 */ /* 0x0001e2000c101924 */
[----:B------:R-:W-:Y:S05]  /*6b90*/  BRA `(.L_x_27061) ;  /* 0x0000000800947947 */ /* 0x000fea0003800000 */
.L_x_27066:
[----:B------:R-:W0:Y:S02]  /*6ba0*/  I2F.F64 R22, R22 ;  /* 0x0000001600167312 */ /* 0x000e240000201c00 */
[----:B0-----:R0:W-:Y:S01]  /*6bb0*/  STG.E.64 desc[UR36][R8.64], R22 ;  /* 0x0000001608007986 */ /* 0x0011e2000c101b24 */
[----:B------:R-:W-:Y:S05]  /*6bc0*/  BRA `(.L_x_27061) ;  /* 0x0000000800887947 */ /* 0x000fea0003800000 */
.L_x_27056:
        /* <DEDUP_REMOVED lines=12> */
.L_x_27071:
        /* <DEDUP_REMOVED lines=17> */
.L_x_27074:
[----:B------:R-:W-:-:S04]  /*6da0*/  SHF.R.U32.HI R3, RZ, 0x18, R5 ;  /* 0x00000018ff037819 */ /* 0x000fc80000011605 */
[----:B------:R-:W-:-:S04]  /*6db0*/  LOP3.LUT R0, R0, 0x80, R3, 0xf8, !PT ;  /* 0x0000008000007812 */ /* 0x000fc800078ef803 */
[----:B------:R-:W-:-:S07]  /*6dc0*/  PRMT R4, R0, 0x7610, R4 ;  /* 0x0000761000047816 */ /* 0x000fce0000000004 */
.L_x_27073:
[----:B------:R-:W-:Y:S05]  /*6dd0*/  BSYNC.RECONVERGENT B0 ;  /* 0x0000000000007941 */ /* 0x000fea0003800200 */
.L_x_27072:
[----:B------:R0:W-:Y:S01]  /*6de0*/  STG.E.U8 desc[UR36][R8.64], R4 ;  /* 0x0000000408007986 */ /* 0x0001e2000c101124 */
[----:B------:R-:W-:Y:S05]  /*6df0*/  BRA `(.L_x_27061) ;  /* 0x0000000400fc7947 */ /* 0x000fea0003800000 */
.L_x_27070:
        /* <DEDUP_REMOVED lines=17> */
.L_x_27077:
[----:B------:R-:W-:-:S04]  /*6f10*/  SHF.R.U32.HI R3, RZ, 0x18, R5 ;  /* 0x00000018ff037819 */ /* 0x000fc80000011605 */
[----:B------:R-:W-:-:S04]  /*6f20*/  LOP3.LUT R0, R0, 0x80, R3, 0xf8, !PT ;  /* 0x0000008000007812 */ /* 0x000fc800078ef803 */
[----:B------:R-:W-:-:S07]  /*6f30*/  PRMT R4, R0, 0x7610, R4 ;  /* 0x0000761000047816 */ /* 0x000fce0000000004 */
.L_x_27076:
[----:B------:R-:W-:Y:S05]  /*6f40*/  BSYNC.RECONVERGENT B0 ;  /* 0x0000000000007941 */ /* 0x000fea0003800200 */
.L_x_27075:
[----:B------:R0:W-:Y:S01]  /*6f50*/  STG.E.U8 desc[UR36][R8.64], R4 ;  /* 0x0000000408007986 */ /* 0x0001e2000c101124 */
[----:B------:R-:W-:Y:S05]  /*6f60*/  BRA `(.L_x_27061) ;  /* 0x0000000400a07947 */ /* 0x000fea0003800000 */
.L_x_27069:
        /* <DEDUP_REMOVED lines=22> */
.L_x_27079:
[----:B------:R-:W-:-:S05]  /*70d0*/  SHF.R.S32.HI R23, RZ, 0x1f, R22 ;  /* 0x0000001fff177819 */ /* 0x000fca0000011416 */
[----:B------:R0:W-:Y:S01]  /*70e0*/  STG.E.64 desc[UR36][R8.64], R22 ;  /* 0x0000001608007986 */ /* 0x0001e2000c101b24 */
[----:B------:R-:W-:Y:S05]  /*70f0*/  BRA `(.L_x_27061) ;  /* 0x00000004003c7947 */ /* 0x000fea0003800000 */
.L_x_27078:
[----:B------:R0:W-:Y:S01]  /*7100*/  STG.E desc[UR36][R8.64], R22 ;  /* 0x0000001608007986 */ /* 0x0001e2000c101924 */
[----:B------:R-:W-:Y:S05]  /*7110*/  BRA `(.L_x_27061) ;  /* 0x0000000400347947 */ /* 0x000fea0003800000 */
.L_x_27068:
        /* <DEDUP_REMOVED lines=10> */
.L_x_27081:
[----:B------:R-:W-:Y:S01]  /*71c0*/  CS2R R6, SRZ ;  /* 0x0000000000067805 */ /* 0x000fe2000001ff00 */
[----:B------:R-:W0:Y:S04]  /*71d0*/  I2F.F64 R4, R22 ;  /* 0x0000001600047312 */ /* 0x000e280000201c00 */
[----:B0-----:R4:W-:Y:S01]  /*71e0*/  STG.E.128 desc[UR36][R8.64], R4 ;  /* 0x0000000408007986 */ /* 0x0019e2000c101d24 */
[----:B------:R-:W-:Y:S05]  /*71f0*/  BRA `(.L_x_27061) ;  /* 0x0000000000fc7947 */ /* 0x000fea0003800000 */
.L_x_27080:
[----:B------:R-:W-:-:S13]  /*7200*/  ISETP.NE.AND P0, PT, R0, 0xf, PT ;  /* 0x0000000f0000780c */ /* 0x000fda0003f05270 */
[----:B------:R-:W-:Y:S05]  /*7210*/  @!P0 BRA `(.L_x_27082) ;  /* 0x0000000000e88947 */ /* 0x000fea0003800000 */
[----:B------:R-:W-:-:S13]  /*7220*/  ISETP.NE.AND P0, PT, R0, 0x17, PT ;  /* 0x000000170000780c */ /* 0x000fda0003f05270 */
[----:B------:R-:W-:Y:S05]  /*7230*/  @!P0 BRA `(.L_x_27083) ;  /* 0x0000000000908947 */ /* 0x000fea0003800000 */
[----:B------:R-:W-:-:S13]  /*7240*/  ISETP.NE.AND P0, PT, R0, 0x18, PT ;  /* 0x000000180000780c */ /* 0x000fda0003f05270 */
[----:B------:R-:W-:Y:S05]  /*7250*/  @!P0 BRA `(.L_x_27084) ;  /* 0x0000000000448947 */ /* 0x000fea0003800000 */
.L_x_27060:
        /* <DEDUP_REMOVED lines=16> */
.L_x_27085:
[----:B------:R-:W-:Y:S05]  /*7360*/  BRA `(.L_x_27061) ;  /* 0x0000000000a07947 */ /* 0x000fea0003800000 */
.L_x_27084:
        /* <DEDUP_REMOVED lines=13> */
.L_x_27087:
[----:B------:R-:W-:Y:S05]  /*7440*/  BSYNC.RECONVERGENT B0 ;  /* 0x0000000000007941 */ /* 0x000fea0003800200 */
.L_x_27086:
[----:B------:R-:W-:-:S05]  /*7450*/  LOP3.LUT R3, R0, 0x80, R3, 0xf8, !PT ;  /* 0x0000008000037812 */ /* 0x000fca00078ef803 */
[----:B------:R1:W-:Y:S01]  /*7460*/  STG.E.U8 desc[UR36][R8.64], R3 ;  /* 0x0000000308007986 */ /* 0x0003e2000c101124 */
[----:B------:R-:W-:Y:S05]  /*7470*/  BRA `(.L_x_27061) ;  /* 0x00000000005c7947 */ /* 0x000fea0003800000 */
.L_x_27083:
        /* <DEDUP_REMOVED lines=12> */
.L_x_27089:
[----:B------:R-:W-:Y:S01]  /*7540*/  IMAD.MOV.U32 R0, RZ, RZ, 0x7f ;  /* 0x0000007fff007424 */ /* 0x000fe200078e00ff */
[----:B------:R-:W-:-:S04]  /*7550*/  ISETP.GT.U32.AND P0, PT, R4, 0x7f800000, PT ;  /* 0x7f8000000400780c */ /* 0x000fc80003f04070 */
[----:B------:R-:W-:-:S09]  /*7560*/  SEL R0, R0, 0x7c, P0 ;  /* 0x0000007c00007807 */ /* 0x000fd20000000000 */
.L_x_27090:
[----:B------:R-:W-:Y:S05]  /*7570*/  BSYNC.RECONVERGENT B0 ;  /* 0x0000000000007941 */ /* 0x000fea0003800200 */
.L_x_27088:
[----:B------:R-:W-:-:S04]  /*7580*/  SHF.R.U32.HI R3, RZ, 0x18, R3 ;  /* 0x00000018ff037819 */ /* 0x000fc80000011603 */
[----:B------:R-:W-:-:S05]  /*7590*/  LOP3.LUT R3, R0, 0x80, R3, 0xf8, !PT ;  /* 0x0000008000037812 */ /* 0x000fca00078ef803 */
[----:B------:R0:W-:Y:S01]  /*75a0*/  STG.E.U8 desc[UR36][R8.64], R3 ;  /* 0x0000000308007986 */ /* 0x0001e2000c101124 */
[----:B------:R-:W-:Y:S05]  /*75b0*/  BRA `(.L_x_27061) ;  /* 0x00000000000c7947 */ /* 0x000fea0003800000 */
.L_x_27082:
[----:B------:R-:W-:-:S04]  /*75c0*/  I2FP.F32.S32 R0, R22 ;  /* 0x0000001600007245 */ /* 0x000fc80000201400 */
[----:B------:R-:W-:-:S05]  /*75d0*/  F2FP.BF16.F32.PACK_AB R0, RZ, R0 ;  /* 0x00000000ff00723e */ /* 0x000fca00000010ff */
[----:B------:R2:W-:Y:S02]  /*75e0*/  STG.E.U16 desc[UR36][R8.64], R0 ;  /* 0x0000000008007986 */ /* 0x0005e4000c101524 */
.L_x_27061:
[----:B------:R-:W-:-:S07]  /*75f0*/  VIADD R17, R17, 0x80 ;  /* 0x0000008011117836 */ /* 0x000fce0000000000 */
.L_x_27020:
[----:B------:R-:W-:Y:S05]  /*7600*/  BSYNC.RECONVERGENT B6 ;  /* 0x0000000000067941 */ /* 0x000fea0003800200 */
.L_x_27019:
        /* <DEDUP_REMOVED lines=21> */
.L_x_27094:
[----:B------:R-:W-:Y:S01]  /*7760*/  STG.E.U8 desc[UR36][R2.64], R18 ;  /* 0x0000001202007986 */ /* 0x000fe2000c101124 */
[----:B------:R-:W-:Y:S05]  /*7770*/  EXIT ;  /* 0x000000000000794d */ /* 0x000fea0003800000 */
.L_x_27093:
        /* <DEDUP_REMOVED lines=9> */
.L_x_27097:
[----:B------:R-:W-:Y:S01]  /*7810*/  STG.E desc[UR36][R2.64], R18 ;  /* 0x0000001202007986 */ /* 0x000fe2000c101924 */
[----:B------:R-:W-:Y:S05]  /*7820*/  EXIT ;  /* 0x000000000000794d */ /* 0x000fea0003800000 */
.L_x_27096:
[----:B------:R-:W-:Y:S01]  /*7830*/  STG.E.U16 desc[UR36][R2.64], R18 ;  /* 0x0000001202007986 */ /* 0x000fe2000c101524 */
[----:B------:R-:W-:Y:S05]  /*7840*/  EXIT ;  /* 0x000000000000794d */ /* 0x000fea0003800000 */
.L_x_27092:
        /* <DEDUP_REMOVED lines=9> */
.L_x_27099:
[----:B------:R-:W-:-:S04]  /*78e0*/  I2FP.F32.S32 R0, R18 ;  /* 0x0000001200007245 */ /* 0x000fc80000201400 */
[----:B------:R-:W-:-:S05]  /*78f0*/  F2FP.F16.F32.PACK_AB R0, RZ, R0 ;  /* 0x00000000ff00723e */ /* 0x000fca00000000ff */
[----:B------:R-:W-:Y:S01]  /*7900*/  STG.E.U16 desc[UR36][R2.64], R0 ;  /* 0x0000000002007986 */ /* 0x000fe2000c101524 */
[----:B------:R-:W-:Y:S05]  /*7910*/  EXIT ;  /* 0x000000000000794d */ /* 0x000fea0003800000 */
.L_x_27098:
        /* <DEDUP_REMOVED lines=10> */
.L_x_27101:
[----:B------:R-:W-:-:S04]  /*79c0*/  I2FP.F32.S32 R18, R18 ;  /* 0x0000001200127245 */ /* 0x000fc80000201400 */
[----:B------:R-:W-:-:S04]  /*79d0*/  F2FP.F16.F32.PACK_AB R5, RZ, R18 ;  /* 0x00000012ff05723e */ /* 0x000fc800000000ff */
[----:B------:R-:W-:-:S05]  /*79e0*/  PRMT R5, R5, 0x5410, RZ ;  /* 0x0000541005057816 */ /* 0x000fca00000000ff */
[----:B------:R-:W-:Y:S01]  /*79f0*/  STG.E desc[UR36][R2.64], R5 ;  /* 0x0000000502007986 */ /* 0x000fe2000c101924 */
[----:B------:R-:W-:Y:S05]  /*7a00*/  EXIT ;  /* 0x000000000000794d */ /* 0x000fea0003800000 */
.L_x_27100:
[----:B------:R-:W0:Y:S02]  /*7a10*/  I2F.F64 R18, R18 ;  /* 0x0000001200127312 */ /* 0x000e240000201c00 */
[----:B0-----:R-:W-:Y:S01]  /*7a20*/  STG.E.64 desc[UR36][R2.64], R18 ;  /* 0x0000001202007986 */ /* 0x001fe2000c101b24 */
[----:B------:R-:W-:Y:S05]  /*7a30*/  EXIT ;  /* 0x000000000000794d */ /* 0x000fea0003800000 */
.L_x_27091:
        /* <DEDUP_REMOVED lines=12> */
.L_x_27105:
        /* <DEDUP_REMOVED lines=18> */
.L_x_27108:
[----:B------:R-:W-:-:S04]  /*7c20*/  SHF.R.U32.HI R5, RZ, 0x18, R5 ;  /* 0x00000018ff057819 */ /* 0x000fc80000011605 */
[----:B------:R-:W-:-:S07]  /*7c30*/  LOP3.LUT R0, R0, 0x80, R5, 0xf8, !PT ;  /* 0x0000008000007812 */ /* 0x000fce00078ef805 */
.L_x_27107:
[----:B------:R-:W-:Y:S05]  /*7c40*/  BSYNC.RECONVERGENT B0 ;  /* 0x0000000000007941 */ /* 0x000fea0003800200 */
.L_x_27106:
[----:B------:R-:W-:Y:S01]  /*7c50*/  STG.E.U8 desc[UR36][R2.64], R0 ;  /* 0x0000000002007986 */ /* 0x000fe2000c101124 */
[----:B------:R-:W-:Y:S05]  /*7c60*/  EXIT ;  /* 0x000000000000794d */ /* 0x000fea0003800000 */
.L_x_27104:
        /* <DEDUP_REMOVED lines=18> */
.L_x_27111:
[----:B------:R-:W-:-:S04]  /*7d90*/  SHF.R.U32.HI R5, RZ, 0x18, R5 ;  /* 0x00000018ff057819 */ /* 0x000fc80000011605 */
[----:B------:R-:W-:-:S07]  /*7da0*/  LOP3.LUT R0, R0, 0x80, R5, 0xf8, !PT ;  /* 0x0000008000007812 */ /* 0x000fce00078ef805 */
.L_x_27110:
[----:B------:R-:W-:Y:S05]  /*7db0*/  BSYNC.RECONVERGENT B0 ;  /* 0x0000000000007941 */ /* 0x000fea0003800200 */
.L_x_27109:
[----:B------:R-:W-:Y:S01]  /*7dc0*/  STG.E.U8 desc[UR36][R2.64], R0 ;  /* 0x0000000002007986 */ /* 0x000fe2000c101124 */
[----:B------:R-:W-:Y:S05]  /*7dd0*/  EXIT ;  /* 0x000000000000794d */ /* 0x000fea0003800000 */
.L_x_27103:
        /* <DEDUP_REMOVED lines=22> */
.L_x_27113:
[----:B------:R-:W-:-:S05]  /*7f40*/  SHF.R.S32.HI R19, RZ, 0x1f, R18 ;  /* 0x0000001fff137819 */ /* 0x000fca0000011412 */
[----:B------:R-:W-:Y:S01]  /*7f50*/  STG.E.64 desc[UR36][R2.64], R18 ;  /* 0x0000001202007986 */ /* 0x000fe2000c101b24 */
[----:B------:R-:W-:Y:S05]  /*7f60*/  EXIT ;  /* 0x000000000000794d */ /* 0x000fea0003800000 */
.L_x_27112:
[----:B------:R-:W-:Y:S01]  /*7f70*/  STG.E desc[UR36][R2.64], R18 ;  /* 0x0000001202007986 */ /* 0x000fe2000c101924 */
[----:B------:R-:W-:Y:S05]  /*7f80*/  EXIT ;  /* 0x000000000000794d */ /* 0x000fea0003800000 */
.L_x_27102:
        /* <DEDUP_REMOVED lines=10> */
.L_x_27115:
[----:B------:R-:W-:Y:S01]  /*8030*/  CS2R R6, SRZ ;  /* 0x0000000000067805 */ /* 0x000fe2000001ff00 */
[----:B------:R-:W0:Y:S04]  /*8040*/  I2F.F64 R4, R18 ;  /* 0x0000001200047312 */ /* 0x000e280000201c00 */
[----:B0-----:R-:W-:Y:S01]  /*8050*/  STG.E.128 desc[UR36][R2.64], R4 ;  /* 0x0000000402007986 */ /* 0x001fe2000c101d24 */
[----:B------:R-:W-:Y:S05]  /*8060*/  EXIT ;  /* 0x000000000000794d */ /* 0x000fea0003800000 */
.L_x_27114:
[----:B------:R-:W-:-:S13]  /*8070*/  ISETP.NE.AND P0, PT, R0, 0xf, PT ;  /* 0x0000000f0000780c */ /* 0x000fda0003f05270 */
[----:B------:R-:W-:Y:S05]  /*8080*/  @!P0 BRA `(.L_x_27116) ;  /* 0x0000000000e88947 */ /* 0x000fea0003800000 */
[----:B------:R-:W-:-:S13]  /*8090*/  ISETP.NE.AND P0, PT, R0, 0x17, PT ;  /* 0x000000170000780c */ /* 0x000fda0003f05270 */
[----:B------:R-:W-:Y:S05]  /*80a0*/  @!P0 BRA `(.L_x_27117) ;  /* 0x0000000000908947 */ /* 0x000fea0003800000 */
[----:B------:R-:W-:-:S13]  /*80b0*/  ISETP.NE.AND P0, PT, R0, 0x18, PT ;  /* 0x000000180000780c */ /* 0x000fda0003f05270 */
[----:B------:R-:W-:Y:S05]  /*80c0*/  @!P0 BRA `(.L_x_27118) ;  /* 0x0000000000448947 */ /* 0x000fea0003800000 */
.L_x_27095:
        /* <DEDUP_REMOVED lines=16> */
.L_x_27119:
[----:B------:R-:W-:Y:S05]  /*81d0*/  EXIT ;  /* 0x000000000000794d */ /* 0x000fea0003800000 */
.L_x_27118:
        /* <DEDUP_REMOVED lines=13> */
.L_x_27121:
[----:B------:R-:W-:Y:S05]  /*82b0*/  BSYNC.RECONVERGENT B0 ;  /* 0x0000000000007941 */ /* 0x000fea0003800200 */
.L_x_27120:
[----:B------:R-:W-:-:S05]  /*82c0*/  LOP3.LUT R5, R0, 0x80, R5, 0xf8, !PT ;  /* 0x0000008000057812 */ /* 0x000fca00078ef805 */
[----:B------:R-:W-:Y:S01]  /*82d0*/  STG.E.U8 desc[UR36][R2.64], R5 ;  /* 0x0000000502007986 */ /* 0x000fe2000c101124 */
[----:B------:R-:W-:Y:S05]  /*82e0*/  EXIT ;  /* 0x000000000000794d */ /* 0x000fea0003800000 */
.L_x_27117:
        /* <DEDUP_REMOVED lines=12> */
.L_x_27123:
[----:B------:R-:W-:Y:S01]  /*83b0*/  IMAD.MOV.U32 R0, RZ, RZ, 0x7f ;  /* 0x0000007fff007424 */ /* 0x000fe200078e00ff */
[----:B------:R-:W-:-:S04]  /*83c0*/  ISETP.GT.U32.AND P0, PT, R4, 0x7f800000, PT ;  /* 0x7f8000000400780c */ /* 0x000fc80003f04070 */
[----:B------:R-:W-:-:S09]  /*83d0*/  SEL R0, R0, 0x7c, P0 ;  /* 0x0000007c00007807 */ /* 0x000fd20000000000 */
.L_x_27124:
[----:B------:R-:W-:Y:S05]  /*83e0*/  BSYNC.RECONVERGENT B0 ;  /* 0x0000000000007941 */ /* 0x000fea0003800200 */
.L_x_27122:
[----:B------:R-:W-:-:S04]  /*83f0*/  SHF.R.U32.HI R5, RZ, 0x18, R5 ;  /* 0x00000018ff057819 */ /* 0x000fc80000011605 */
[----:B------:R-:W-:-:S05]  /*8400*/  LOP3.LUT R5, R0, 0x80, R5, 0xf8, !PT ;  /* 0x0000008000057812 */ /* 0x000fca00078ef805 */
[----:B------:R-:W-:Y:S01]  /*8410*/  STG.E.U8 desc[UR36][R2.64], R5 ;  /* 0x0000000502007986 */ /* 0x000fe2000c101124 */
[----:B------:R-:W-:Y:S05]  /*8420*/  EXIT ;  /* 0x000000000000794d */ /* 0x000fea0003800000 */
.L_x_27116:
[----:B------:R-:W-:-:S04]  /*8430*/  I2FP.F32.S32 R0, R18 ;  /* 0x0000001200007245 */ /* 0x000fc80000201400 */
[----:B------:R-:W-:-:S05]  /*8440*/  F2FP.BF16.F32.PACK_AB R0, RZ, R0 ;  /* 0x00000000ff00723e */ /* 0x000fca00000010ff */
[----:B------:R-:W-:Y:S01]  /*8450*/  STG.E.U16 desc[UR36][R2.64], R0 ;  /* 0x0000000002007986 */ /* 0x000fe2000c101524 */
[----:B------:R-:W-:Y:S05]  /*8460*/  EXIT ;  /* 0x000000000000794d */ /* 0x000fea0003800000 */
.L_x_27125:
        /* <DEDUP_REMOVED lines=9> */
.L_x_32985:


//--------------------- .text._ZN2at6native18elementwise_kernelILi128ELi2EZNS0_22gpu_kernel_impl_nocastINS0_13BUnaryFunctorIiiiZZZNS0_15binary_internal21div_floor_kernel_cudaERNS_18TensorIteratorBaseEENKUlvE_clEvENKUlvE1_clEvEUliiE_EEEEvS6_RKT_EUliE_EEviT1_ --------------------------
	.section	.text._ZN2at6native18elementwise_kernelILi128ELi2EZNS0_22gpu_kernel_impl_nocastINS0_13BUnaryFunctorIiiiZZZNS0_15binary_internal21div_floor_kernel_cudaERNS_18TensorIteratorBaseEENKUlvE_clEvENKUlvE1_clEvEUliiE_EEEEvS6_RKT_EUliE_EEviT1_,"ax",@progbits
	.align	128
        .global         _ZN2at6native18elementwise_kernelILi128ELi2EZNS0_22gpu_kernel_impl_nocastINS0_13BUnaryFunctorIiiiZZZNS0_15binary_internal21div_floor_kernel_cudaERNS_18TensorIteratorBaseEENKUlvE_clEvENKUlvE1_clEvEUliiE_EEEEvS6_RKT_EUliE_EEviT1_
        .type           _ZN2at6native18elementwise_kernelILi128ELi2EZNS0_22gpu_kernel_impl_nocastINS0_13BUnaryFunctorIiiiZZZNS0_15binary_internal21div_floor_kernel_cudaERNS_18TensorIteratorBaseEENKUlvE_clEvENKUlvE1_clEvEUliiE_EEEEvS6_RKT_EUliE_EEviT1_,@function
        .size           _ZN2at6native18elementwise_kernelILi128ELi2EZNS0_22gpu_kernel_impl_nocastINS0_13BUnaryFunctorIiiiZZZNS0_15binary_internal21div_floor_kernel_cudaERNS_18TensorIteratorBaseEENKUlvE_clEvENKUlvE1_clEvEUliiE_EEEEvS6_RKT_EUliE_EEviT1_,(.L_x_32986 - _ZN2at6native18elementwise_kernelILi128ELi2EZNS0_22gpu_kernel_impl_nocastINS0_13BUnaryFunctorIiiiZZZNS0_15binary_internal21div_floor_kernel_cudaERNS_18TensorIteratorBaseEENKUlvE_clEvENKUlvE1_clEvEUliiE_EEEEvS6_RKT_EUliE_EEviT1_)
        .other          _ZN2at6native18elementwise_kernelILi128ELi2EZNS0_22gpu_kernel_impl_nocastINS0_13BUnaryFunctorIiiiZZZNS0_15binary_internal21div_floor_kernel_cudaERNS_18TensorIteratorBaseEENKUlvE_clEvENKUlvE1_clEvEUliiE_EEEEvS6_RKT_EUliE_EEviT1_,@"STO_CUDA_ENTRY STV_DEFAULT"
_ZN2at6native18elementwise_kernelILi128ELi2EZNS0_22gpu_kernel_impl_nocastINS0_13BUnaryFunctorIiiiZZZNS0_15binary_internal21div_floor_kernel_cudaERNS_18TensorIteratorBaseEENKUlvE_clEvENKUlvE1_clEvEUliiE_EEEEvS6_RKT_EUliE_EEviT1_:
.text._ZN2at6native18elementwise_kernelILi128ELi2EZNS0_22gpu_kernel_impl_nocastINS0_13BUnaryFunctorIiiiZZZNS0_15binary_internal21div_floor_kernel_cudaERNS_18TensorIteratorBaseEENKUlvE_clEvENKUlvE1_clEvEUliiE_EEEEvS6_RKT_EUliE_EEviT1_:
        /* <DEDUP_REMOVED lines=14> */
[----:B------:R-:W1:Y:S01]  /*00e0*/  LDC R0, c[0x0][0x594] ;  /* 0x00016500ff007b82 */ /* 0x000e620000000800 */
[----:B0-----:R-:W1:Y:S02]  /*00f0*/  LDG.E R5, desc[UR6][R4.64] ;  /* 0x0000000604057981 */ /* 0x001e64000c1e1900 */
[----:B-1----:R-:W-:-:S04]  /*0100*/  LOP3.LUT R2, R5, R0, RZ, 0x3c, !PT ;  /* 0x0000000005027212 */ /* 0x002fc800078e3cff */
[----:B------:R-:W-:-:S13]  /*0110*/  ISETP.GT.AND P0, PT, R2, -0x1, PT ;  /* 0xffffffff0200780c */ /* 0x000fda0003f04270 */
[----:B------:R-:W-:Y:S05]  /*0120*/  @P0 BRA `(.L_x_27129) ;  /* 0x0000000000700947 */ /* 0x000fea0003800000 */
[----:B------:R-:W-:Y:S02]  /*0130*/  IABS R9, R0 ;  /* 0x0000000000097213 */ /* 0x000fe40000000000 */
[----:B------:R-:W-:Y:S02]  /*0140*/  ISETP.GE.AND P1, PT, R2, RZ, PT ;  /* 0x000000ff0200720c */ /* 0x000fe40003f26270 */
[----:B------:R-:W0:Y:S08]  /*0150*/  I2F.RP R4, R9 ;  /* 0x0000000900047306 */ /* 0x000e300000209400 */
[----:B0-----:R-:W0:Y:S02]  /*0160*/  MUFU.RCP R4, R4 ;  /* 0x0000000400047308 */ /* 0x001e240000001000 */
[----:B0-----:R-:W-:-:S06]  /*0170*/  IADD3 R6, PT, PT, R4, 0xffffffe, RZ ;  /* 0x0ffffffe04067810 */ /* 0x001fcc0007ffe0ff */
[----:B------:R0:W1:Y:S02]  /*0180*/  F2I.FTZ.U32.TRUNC.NTZ R7, R6 ;  /* 0x0000000600077305 */ /* 0x000064000021f000 */
[----:B0-----:R-:W-:Y:S02]  /*0190*/  HFMA2 R6, -RZ, RZ, 0, 0 ;  /* 0x00000000ff067431 */ /* 0x001fe400000001ff */
        /* <DEDUP_REMOVED lines=12> */
[----:B------:R-:W-:-:S05]  /*0260*/  @P0 IADD3 R7, PT, PT, R7, 0x1, RZ ;  /* 0x0000000107070810 */ /* 0x000fca0007ffe0ff */
[----:B------:R-:W-:Y:S01]  /*0270*/  @!P1 IMAD.MOV R7, RZ, RZ, -R7 ;  /* 0x000000ffff079224 */ /* 0x000fe200078e0a07 */
[----:B------:R-:W-:-:S04]  /*0280*/  @!P2 LOP3.LUT R7, RZ, R0, RZ, 0x33, !PT ;  /* 0x00000000ff07a212 */ /* 0x000fc800078e33ff */
[C---:B------:R-:W-:Y:S01]  /*0290*/  IADD3 R2, PT, PT, -R7.reuse, RZ, RZ ;  /* 0x000000ff07027210 */ /* 0x040fe20007ffe1ff */
[----:B------:R-:W-:-:S04]  /*02a0*/  VIADD R9, R7, 0xffffffff ;  /* 0xffffffff07097836 */ /* 0x000fc80000000000 */
[----:B------:R-:W-:-:S05]  /*02b0*/  IMAD R0, R0, R2, R5 ;  /* 0x0000000200007224 */ /* 0x000fca00078e0205 */
[----:B------:R-:W-:-:S13]  /*02c0*/  ISETP.NE.AND P0, PT, R0, RZ, PT ;  /* 0x000000ff0000720c */ /* 0x000fda0003f05270 */
[----:B------:R-:W-:Y:S01]  /*02d0*/  @!P0 IADD3 R9, PT, PT, R7, RZ, RZ ;  /* 0x000000ff07098210 */ /* 0x000fe20007ffe0ff */
[----:B------:R-:W-:Y:S06]  /*02e0*/  BRA `(.L_x_27130) ;  /* 0x0000000000587947 */ /* 0x000fec0003800000 */
.L_x_27129:
[----:B------:R-:W-:Y:S02]  /*02f0*/  IABS R4, R0 ;  /* 0x0000000000047213 */ /* 0x000fe40000000000 */
[----:B------:R-:W-:Y:S02]  /*0300*/  IABS R5, R5 ;  /* 0x0000000500057213 */ /* 0x000fe40000000000 */
[----:B------:R-:W0:Y:S01]  /*0310*/  I2F.RP R8, R4 ;  /* 0x0000000400087306 */ /* 0x000e220000209400 */
[----:B------:R-:W-:-:S07]  /*0320*/  ISETP.GE.AND P0, PT, R2, RZ, PT ;  /* 0x000000ff0200720c */ /* 0x000fce0003f06270 */
        /* <DEDUP_REMOVED lines=10> */
[----:B------:R-:W-:-:S13]  /*03d0*/  ISETP.GT.U32.AND P2, PT, R4, R5, PT ;  /* 0x000000050400720c */ /* 0x000fda0003f44070 */
[----:B------:R-:W-:Y:S01]  /*03e0*/  @!P2 IMAD.IADD R5, R5, 0x1, -R4 ;  /* 0x000000010505a824 */ /* 0x000fe200078e0a04 */
[----:B------:R-:W-:Y:S02]  /*03f0*/  @!P2 IADD3 R9, PT, PT, R9, 0x1, RZ ;  /* 0x000000010909a810 */ /* 0x000fe40007ffe0ff */
[----:B------:R-:W-:Y:S02]  /*0400*/  ISETP.NE.AND P2, PT, R0, RZ, PT ;  /* 0x000000ff0000720c */ /* 0x000fe40003f45270 */
[----:B------:R-:W-:-:S13]  /*0410*/  ISETP.GE.U32.AND P1, PT, R5, R4, PT ;  /* 0x000000040500720c */ /* 0x000fda0003f26070 */
[----:B------:R-:W-:-:S05]  /*0420*/  @P1 VIADD R9, R9, 0x1 ;  /* 0x0000000109091836 */ /* 0x000fca0000000000 */
[----:B------:R-:W-:Y:S02]  /*0430*/  @!P0 IADD3 R9, PT, PT, -R9, RZ, RZ ;  /* 0x000000ff09098210 */ /* 0x000fe40007ffe1ff */
[----:B------:R-:W-:-:S07]  /*0440*/  @!P2 LOP3.LUT R9, RZ, R0, RZ, 0x33, !PT ;  /* 0x00000000ff09a212 */ /* 0x000fce00078e33ff */
.L_x_27130:
[----:B------:R-:W0:Y:S01]  /*0450*/  LDC.64 R4, c[0x0][0x580] ;  /* 0x00016000ff047b82 */ /* 0x000e220000000a00 */
[----:B------:R-:W-:Y:S01]  /*0460*/  VIADD R3, R3, 0x80 ;  /* 0x0000008003037836 */ /* 0x000fe20000000000 */
[----:B0-----:R0:W-:Y:S06]  /*0470*/  STG.E desc[UR6][R4.64], R9 ;  /* 0x0000000904007986 */ /* 0x0011ec000c101906 */
.L_x_27128:
[----:B------:R-:W-:Y:S05]  /*0480*/  BSYNC.RECONVERGENT B0 ;  /* 0x0000000000007941 */ /* 0x000fea0003800200 */
.L_x_27127:
[----:B------:R-:W-:-:S13]  /*0490*/  ISETP.GE.AND P0, PT, R3, UR4, PT ;  /* 0x0000000403007c0c */ /* 0x000fda000bf06270 */
[----:B------:R-:W-:Y:S05]  /*04a0*/  @P0 EXIT ;  /* 0x000000000000094d */ /* 0x000fea0003800000 */
[----:B0-----:R-:W0:Y:S08]  /*04b0*/  LDC.64 R4, c[0x0][0x588] ;  /* 0x00016200ff047b82 */ /* 0x001e300000000a00 */
[----:B------:R-:W1:Y:S01]  /*04c0*/  LDC R0, c[0x0][0x594] ;  /* 0x00016500ff007b82 */ /* 0x000e620000000800 */
[----:B0-----:R-:W1:Y:S02]  /*04d0*/  LDG.E R3, desc[UR6][R4.64] ;  /* 0x0000000604037981 */ /* 0x001e64000c1e1900 */
[----:B-1----:R-:W-:-:S04]  /*04e0*/  LOP3.LUT R2, R3, R0, RZ, 0x3c, !PT ;  /* 0x0000000003027212 */ /* 0x002fc800078e3cff */
        /* <DEDUP_REMOVED lines=8> */
[----:B0-----:R-:W-:-:S06]  /*0570*/  IADD3 R7, PT, PT, R6, 0xffffffe, RZ ;  /* 0x0ffffffe06077810 */ /* 0x001fcc0007ffe0ff */
[----:B------:R-:W0:Y:S02]  /*0580*/  F2I.FTZ.U32.TRUNC.NTZ R5, R7 ;  /* 0x0000000700057305 */ /* 0x000e24000021f000 */
[----:B0-----:R-:W-:-:S05]  /*0590*/  IADD3 R9, PT, PT, RZ, -R5, RZ ;  /* 0x80000005ff097210 */ /* 0x001fca0007ffe0ff */
[----:B------:R-:W-:-:S04]  /*05a0*/  IMAD R9, R9, R8, RZ ;  /* 0x0000000809097224 */ /* 0x000fc800078e02ff */
[----:B------:R-:W-:Y:S01]  /*05b0*/  IMAD.HI.U32 R4, R5, R9, R4 ;  /* 0x0000000905047227 */ /* 0x000fe200078e0004 */
[----:B------:R-:W-:-:S05]  /*05c0*/  MOV R5, R10 ;  /* 0x0000000a00057202 */ /* 0x000fca0000000f00 */
        /* <DEDUP_REMOVED lines=20> */
.L_x_27131:
[----:B------:R-:W-:Y:S02]  /*0710*/  IABS R6, R0 ;  /* 0x0000000000067213 */ /* 0x000fe40000000000 */
[----:B------:R-:W-:Y:S02]  /*0720*/  IABS R3, R3 ;  /* 0x0000000300037213 */ /* 0x000fe40000000000 */
[----:B------:R-:W0:Y:S01]  /*0730*/  I2F.RP R7, R6 ;  /* 0x0000000600077306 */ /* 0x000e220000209400 */
[----:B------:R-:W-:-:S07]  /*0740*/  ISETP.GE.AND P0, PT, R2, RZ, PT ;  /* 0x000000ff0200720c */ /* 0x000fce0003f06270 */
[----:B0-----:R-:W0:Y:S02]  /*0750*/  MUFU.RCP R7, R7 ;  /* 0x0000000700077308 */ /* 0x001e240000001000 */
[----:B0-----:R-:W-:-:S06]  /*0760*/  IADD3 R4, PT, PT, R7, 0xffffffe, RZ ;  /* 0x0ffffffe07047810 */ /* 0x001fcc0007ffe0ff */
[----:B------:R0:W1:Y:S02]  /*0770*/  F2I.FTZ.U32.TRUNC.NTZ R5, R4 ;  /* 0x0000000400057305 */ /* 0x000064000021f000 */
[----:B0-----:R-:W-:Y:S02]  /*0780*/  HFMA2 R4, -RZ, RZ, 0, 0 ;  /* 0x00000000ff047431 */ /* 0x001fe400000001ff */
[----:B-1----:R-:W-:-:S04]  /*0790*/  IMAD.MOV R9, RZ, RZ, -R5 ;  /* 0x000000ffff097224 */ /* 0x002fc800078e0a05 */
[----:B------:R-:W-:-:S04]  /*07a0*/  IMAD R9, R9, R6, RZ ;  /* 0x0000000609097224 */ /* 0x000fc800078e02ff */
[----:B------:R-:W-:-:S06]  /*07b0*/  IMAD.HI.U32 R9, R5, R9, R4 ;  /* 0x0000000905097227 */ /* 0x000fcc00078e0004 */
[----:B------:R-:W-:-:S05]  /*07c0*/  IMAD.HI.U32 R9, R9, R3, RZ ;  /* 0x0000000309097227 */ /* 0x000fca00078e00ff */
[----:B------:R-:W-:-:S05]  /*07d0*/  IADD3 R5, PT, PT, -R9, RZ, RZ ;  /* 0x000000ff09057210 */ /* 0x000fca0007ffe1ff */
[C---:B------:R-:W-:Y:S02]  /*07e0*/  IMAD R3, R6.reuse, R5, R3 ;  /* 0x0000000506037224 */ /* 0x040fe400078e0203 */
[----:B------:R-:W0:Y:S03]  /*07f0*/  LDC.64 R4, c[0x0][0x580] ;  /* 0x00016000ff047b82 */ /* 0x000e260000000a00 */
[----:B------:R-:W-:-:S13]  /*0800*/  ISETP.GT.U32.AND P2, PT, R6, R3, PT ;  /* 0x000000030600720c */ /* 0x000fda0003f44070 */
[----:B------:R-:W-:Y:S01]  /*0810*/  @!P2 IMAD.IADD R3, R3, 0x1, -R6 ;  /* 0x000000010303a824 */ /* 0x000fe200078e0a06 */
[----:B------:R-:W-:Y:S02]  /*0820*/  @!P2 IADD3 R9, PT, PT, R9, 0x1, RZ ;  /* 0x000000010909a810 */ /* 0x000fe40007ffe0ff */
[----:B------:R-:W-:Y:S02]  /*0830*/  ISETP.NE.AND P2, PT, R0, RZ, PT ;  /* 0x000000ff0000720c */ /* 0x000fe40003f45270 */
[----:B------:R-:W-:-:S13]  /*0840*/  ISETP.GE.U32.AND P1, PT, R3, R6, PT ;  /* 0x000000060300720c */ /* 0x000fda0003f26070 */
[----:B------:R-:W-:-:S05]  /*0850*/  @P1 IADD3 R9, PT, PT, R9, 0x1, RZ ;  /* 0x0000000109091810 */ /* 0x000fca0007ffe0ff */
[----:B------:R-:W-:-:S05]  /*0860*/  IMAD.MOV.U32 R3, RZ, RZ, R9 ;  /* 0x000000ffff037224 */ /* 0x000fca00078e0009 */
[----:B------:R-:W-:Y:S02]  /*0870*/  @!P0 IADD3 R3, PT, PT, -R3, RZ, RZ ;  /* 0x000000ff03038210 */ /* 0x000fe40007ffe1ff */
[----:B------:R-:W-:-:S05]  /*0880*/  @!P2 LOP3.LUT R3, RZ, R0, RZ, 0x33, !PT ;  /* 0x00000000ff03a212 */ /* 0x000fca00078e33ff */
[----:B0-----:R-:W-:Y:S01]  /*0890*/  STG.E desc[UR6][R4.64], R3 ;  /* 0x0000000304007986 */ /* 0x001fe2000c101906 */
[----:B------:R-:W-:Y:S05]  /*08a0*/  EXIT ;  /* 0x000000000000794d */ /* 0x000fea0003800000 */
.L_x_27126:
        /* <DEDUP_REMOVED lines=298> */
[----:B------:R-:W-:-:S04]  /*1b50*/  IMAD R6, R13, UR8, R7 ;  /* 0x000000080d067c24 */ /* 0x000fc8000f8e0207 */
[----:B------:R-:W-:Y:S02]  /*1b60*/  @P0 IMAD.MOV R10, RZ, RZ, -R10 ;  /* 0x000000ffff0a0224 */ /* 0x000fe400078e0a0a */
[----:B--2---:R-:W-:Y:S02]  /*1b70*/  IMAD R5, R6, UR10, R5 ;  /* 0x0000000a06057c24 */ /* 0x004fe4000f8e0205 */
[----:B0-----:R-:W-:Y:S02]  /*1b80*/  @P0 IMAD R10, R10, R17, R11 ;  /* 0x000000110a0a0224 */ /* 0x001fe400078e020b */
[----:B------:R-:W-:Y:S02]  /*1b90*/  IMAD R4, R6, UR11, R4 ;  /* 0x0000000b06047c24 */ /* 0x000fe4000f8e0204 */
[C---:B-1----:R-:W-:Y:S02]  /*1ba0*/  @P0 IMAD R5, R10.reuse, R8, R5 ;  /* 0x000000080a050224 */ /* 0x042fe400078e0205 */
[----:B------:R-:W-:-:S07]  /*1bb0*/  @P0 IMAD R4, R10, R9, R4 ;  /* 0x000000090a040224 */ /* 0x000fce00078e0204 */
.L_x_27134:
[----:B------:R-:W0:Y:S02]  /*1bc0*/  LDCU.64 UR8, c[0x0][0x588] ;  /* 0x0000b100ff0877ac */ /* 0x000e240008000a00 */
[----:B0-----:R-:W-:Y:S02]  /*1bd0*/  IADD3 R8, P0, PT, R4, UR8, RZ ;  /* 0x0000000804087c10 */ /* 0x001fe4000ff1e0ff */
[----:B------:R-:W0:Y:S02]  /*1be0*/  LDC R4, c[0x0][0x594] ;  /* 0x00016500ff047b82 */ /* 0x000e240000000800 */
[----:B------:R-:W-:-:S05]  /*1bf0*/  IADD3.X R9, PT, PT, RZ, UR9, RZ, P0, !PT ;  /* 0x00000009ff097c10 */ /* 0x000fca00087fe4ff */
[----:B------:R-:W0:Y:S01]  /*1c00*/  LDG.E R7, desc[UR6][R8.64] ;  /* 0x0000000608077981 */ /* 0x000e22000c1e1900 */
[----:B------:R-:W-:Y:S01]  /*1c10*/  BSSY.RECONVERGENT B1, `(.L_x_27135) ;  /* 0x0000038000017945 */ /* 0x000fe20003800200 */
[----:B0-----:R-:W-:-:S04]  /*1c20*/  LOP3.LUT R6, R7, R4, RZ, 0x3c, !PT ;  /* 0x0000000407067212 */ /* 0x001fc800078e3cff */
[----:B------:R-:W-:-:S13]  /*1c30*/  ISETP.GT.AND P0, PT, R6, -0x1, PT ;  /* 0xffffffff0600780c */ /* 0x000fda0003f04270 */
[----:B------:R-:W-:Y:S05]  /*1c40*/  @P0 BRA `(.L_x_27136) ;  /* 0x0000000000740947 */ /* 0x000fea0003800000 */
[----:B------:R-:W-:Y:S02]  /*1c50*/  IABS R12, R4 ;  /* 0x00000004000c7213 */ /* 0x000fe40000000000 */
[----:B------:R-:W-:Y:S02]  /*1c60*/  MOV R8, RZ ;  /* 0x000000ff00087202 */ /* 0x000fe40000000f00 */
[----:B------:R-:W0:Y:S01]  /*1c70*/  I2F.RP R10, R12 ;  /* 0x0000000c000a7306 */ /* 0x000e220000209400 */
[----:B------:R-:W-:Y:S02]  /*1c80*/  IABS R14, R7 ;  /* 0x00000007000e7213 */ /* 0x000fe40000000000 */
[----:B------:R-:W-:-:S05]  /*1c90*/  ISETP.GE.AND P0, PT, R6, RZ, PT ;  /* 0x000000ff0600720c */ /* 0x000fca0003f06270 */
[----:B0-----:R-:W0:Y:S02]  /*1ca0*/  MUFU.RCP R10, R10 ;  /* 0x0000000a000a7308 */ /* 0x001e240000001000 */
[----:B0-----:R-:W-:-:S06]  /*1cb0*/  IADD3 R11, PT, PT, R10, 0xffffffe, RZ ;  /* 0x0ffffffe0a0b7810 */ /* 0x001fcc0007ffe0ff */
[----:B------:R-:W0:Y:S02]  /*1cc0*/  F2I.FTZ.U32.TRUNC.NTZ R9, R11 ;  /* 0x0000000b00097305 */ /* 0x000e24000021f000 */
[----:B0-----:R-:W-:-:S04]  /*1cd0*/  IMAD.MOV R13, RZ, RZ, -R9 ;  /* 0x000000ffff0d7224 */ /* 0x001fc800078e0a09 */
[----:B------:R-:W-:-:S04]  /*1ce0*/  IMAD R13, R13, R12, RZ ;  /* 0x0000000c0d0d7224 */ /* 0x000fc800078e02ff */
[----:B------:R-:W-:Y:S01]  /*1cf0*/  IMAD.HI.U32 R8, R9, R13, R8 ;  /* 0x0000000d09087227 */ /* 0x000fe200078e0008 */
[----:B------:R-:W-:-:S05]  /*1d00*/  MOV R9, R14 ;  /* 0x0000000e00097202 */ /* 0x000fca0000000f00 */
[----:B------:R-:W-:-:S04]  /*1d10*/  IMAD.HI.U32 R8, R8, R9, RZ ;  /* 0x0000000908087227 */ /* 0x000fc800078e00ff */
[----:B------:R-:W-:-:S04]  /*1d20*/  IMAD.MOV R10, RZ, RZ, -R8 ;  /* 0x000000ffff0a7224 */ /* 0x000fc800078e0a08 */
[----:B------:R-:W-:-:S05]  /*1d30*/  IMAD R9, R12, R10, R9 ;  /* 0x0000000a0c097224 */ /* 0x000fca00078e0209 */
[----:B------:R-:W-:-:S13]  /*1d40*/  ISETP.GT.U32.AND P2, PT, R12, R9, PT ;  /* 0x000000090c00720c */ /* 0x000fda0003f44070 */
[-C--:B------:R-:W-:Y:S02]  /*1d50*/  @!P2 IADD3 R9, PT, PT, R9, -R12.reuse, RZ ;  /* 0x8000000c0909a210 */ /* 0x080fe40007ffe0ff */
[----:B------:R-:W-:Y:S02]  /*1d60*/  @!P2 IADD3 R8, PT, PT, R8, 0x1, RZ ;  /* 0x000000010808a810 */ /* 0x000fe40007ffe0ff */
[----:B------:R-:W-:Y:S02]  /*1d70*/  ISETP.GE.U32.AND P1, PT, R9, R12, PT ;  /* 0x0000000c0900720c */ /* 0x000fe40003f26070 */
[----:B------:R-:W-:-:S11]  /*1d80*/  ISETP.NE.AND P2, PT, R4, RZ, PT ;  /* 0x000000ff0400720c */ /* 0x000fd60003f45270 */
[----:B------:R-:W-:-:S05]  /*1d90*/  @P1 VIADD R8, R8, 0x1 ;  /* 0x0000000108081836 */ /* 0x000fca0000000000 */
        /* <DEDUP_REMOVED lines=8> */
.L_x_27136:
        /* <DEDUP_REMOVED lines=22> */
[----:B------:R-:W-:-:S07]  /*1f80*/  @!P2 LOP3.LUT R7, RZ, R4, RZ, 0x33, !PT ;  /* 0x00000004ff07a212 */ /* 0x000fce00078e33ff */
.L_x_27137:
[----:B------:R-:W-:Y:S05]  /*1f90*/  BSYNC.RECONVERGENT B1 ;  /* 0x0000000000017941 */ /* 0x000fea0003800200 */
.L_x_27135:
[----:B------:R-:W0:Y:S01]  /*1fa0*/  LDCU.64 UR8, c[0x0][0x580] ;  /* 0x0000b000ff0877ac */ /* 0x000e220008000a00 */
[----:B------:R-:W-:Y:S01]  /*1fb0*/  VIADD R3, R3, 0x80 ;  /* 0x0000008003037836 */ /* 0x000fe20000000000 */
[----:B0-----:R-:W-:-:S04]  /*1fc0*/  IADD3 R4, P0, PT, R5, UR8, RZ ;  /* 0x0000000805047c10 */ /* 0x001fc8000ff1e0ff */
[----:B------:R-:W-:-:S05]  /*1fd0*/  IADD3.X R5, PT, PT, RZ, UR9, RZ, P0, !PT ;  /* 0x00000009ff057c10 */ /* 0x000fca00087fe4ff */
[----:B------:R0:W-:Y:S04]  /*1fe0*/  STG.E desc[UR6][R4.64], R7 ;  /* 0x0000000704007986 */ /* 0x0001e8000c101906 */
.L_x_27133:
[----:B------:R-:W-:Y:S05]  /*1ff0*/  BSYNC.RECONVERGENT B0 ;  /* 0x0000000000007941 */ /* 0x000fea0003800200 */
.L_x_27132:
[----:B------:R-:W-:-:S13]  /*2000*/  ISETP.GE.AND P0, PT, R3, UR4, PT ;  /* 0x0000000403007c0c */ /* 0x000fda000bf06270 */
[----:B------:R-:W-:Y:S05]  /*2010*/  @P0 EXIT ;  /* 0x000000000000094d */ /* 0x000fea0003800000 */
        /* <DEDUP_REMOVED lines=298> */
.L_x_27138:
[----:B------:R-:W0:Y:S01]  /*32c0*/  LDCU.128 UR8, c[0x0][0x580] ;  /* 0x0000b000ff0877ac */ /* 0x000e220008000c00 */
[----:B------:R-:W1:Y:S01]  /*32d0*/  LDC R0, c[0x0][0x594] ;  /* 0x00016500ff007b82 */ /* 0x000e620000000800 */
[----:B0-----:R-:W-:-:S04]  /*32e0*/  IADD3 R6, P0, PT, R2, UR10, RZ ;  /* 0x0000000a02067c10 */ /* 0x001fc8000ff1e0ff */
[----:B------:R-:W-:-:S05]  /*32f0*/  IADD3.X R7, PT, PT, RZ, UR11, RZ, P0, !PT ;  /* 0x0000000bff077c10 */ /* 0x000fca00087fe4ff */
[----:B------:R-:W1:Y:S01]  /*3300*/  LDG.E R5, desc[UR6][R6.64] ;  /* 0x0000000606057981 */ /* 0x000e62000c1e1900 */
[----:B------:R-:W-:Y:S01]  /*3310*/  IADD3 R2, P1, PT, R3, UR8, RZ ;  /* 0x0000000803027c10 */ /* 0x000fe2000ff3e0ff */
[----:B------:R-:W-:Y:S03]  /*3320*/  BSSY.RECONVERGENT B0, `(.L_x_27139) ;  /* 0x0000039000007945 */ /* 0x000fe60003800200 */
[----:B------:R-:W-:Y:S02]  /*3330*/  IADD3.X R3, PT, PT, RZ, UR9, RZ, P1, !PT ;  /* 0x00000009ff037c10 */ /* 0x000fe40008ffe4ff */
[----:B-1----:R-:W-:-:S04]  /*3340*/  LOP3.LUT R4, R5, R0, RZ, 0x3c, !PT ;  /* 0x0000000005047212 */ /* 0x002fc800078e3cff */
        /* <DEDUP_REMOVED lines=8> */
[----:B0-----:R-:W-:-:S06]  /*33d0*/  VIADD R9, R8, 0xffffffe ;  /* 0x0ffffffe08097836 */ /* 0x001fcc0000000000 */
[----:B------:R-:W0:Y:S02]  /*33e0*/  F2I.FTZ.U32.TRUNC.NTZ R7, R9 ;  /* 0x0000000900077305 */ /* 0x000e24000021f000 */
[----:B0-----:R-:W-:-:S05]  /*33f0*/  IADD3 R11, PT, PT, RZ, -R7, RZ ;  /* 0x80000007ff0b7210 */ /* 0x001fca0007ffe0ff */
[----:B------:R-:W-:-:S04]  /*3400*/  IMAD R11, R11, R10, RZ ;  /* 0x0000000a0b0b7224 */ /* 0x000fc800078e02ff */
[----:B------:R-:W-:-:S04]  /*3410*/  IMAD.HI.U32 R6, R7, R11, R6 ;  /* 0x0000000b07067227 */ /* 0x000fc800078e0006 */
[----:B------:R-:W-:-:S04]  /*3420*/  IMAD.MOV.U32 R7, RZ, RZ, R12 ;  /* 0x000000ffff077224 */ /* 0x000fc800078e000c */
[----:B------:R-:W-:-:S05]  /*3430*/  IMAD.HI.U32 R6, R6, R7, RZ ;  /* 0x0000000706067227 */ /* 0x000fca00078e00ff */
[----:B------:R-:W-:-:S05]  /*3440*/  IADD3 R8, PT, PT, -R6, RZ, RZ ;  /* 0x000000ff06087210 */ /* 0x000fca0007ffe1ff */
        /* <DEDUP_REMOVED lines=15> */
.L_x_27140:
[----:B------:R-:W-:Y:S02]  /*3540*/  IABS R8, R0 ;  /* 0x0000000000087213 */ /* 0x000fe40000000000 */
[----:B------:R-:W-:Y:S02]  /*3550*/  IABS R5, R5 ;  /* 0x0000000500057213 */ /* 0x000fe40000000000 */
[----:B------:R-:W0:Y:S01]  /*3560*/  I2F.RP R9, R8 ;  /* 0x0000000800097306 */ /* 0x000e220000209400 */
[----:B------:R-:W-:-:S07]  /*3570*/  ISETP.GE.AND P0, PT, R4, RZ, PT ;  /* 0x000000ff0400720c */ /* 0x000fce0003f06270 */
        /* <DEDUP_REMOVED lines=19> */
.L_x_27141:
[----:B------:R-:W-:Y:S05]  /*36b0*/  BSYNC.RECONVERGENT B0 ;  /* 0x0000000000007941 */ /* 0x000fea0003800200 */
.L_x_27139:
[----:B------:R-:W-:Y:S01]  /*36c0*/  STG.E desc[UR6][R2.64], R5 ;  /* 0x0000000502007986 */ /* 0x000fe2000c101906 */
[----:B------:R-:W-:Y:S05]  /*36d0*/  EXIT ;  /* 0x000000000000794d */ /* 0x000fea0003800000 */
.L_x_27142:
        /* <DEDUP_REMOVED lines=10> */
.L_x_32986:


//--------------------- .text._ZN2at6native27unrolled_elementwise_kernelINS0_13BUnaryFunctorIiiiZZZNS0_15binary_internal21div_floor_kernel_cudaERNS_18TensorIteratorBaseEENKUlvE_clEvENKUlvE1_clEvEUliiE_EESt5arrayIPcLm2EELi4E23TrivialOffsetCalculatorILi1EjESE_NS0_6memory15LoadWithoutCastENSF_16StoreWithoutCastEEEviT_T0_T2_T3_T4_T5_ --------------------------
	.section	.text._ZN2at6native27unrolled_elementwise_kernelINS0_13BUnaryFunctorIiiiZZZNS0_15binary_internal21div_floor_kernel_cudaERNS_18TensorIteratorBaseEENKUlvE_clEvENKUlvE1_clEvEUliiE_EESt5arrayIPcLm2EELi4E23TrivialOffsetCalculatorILi1EjESE_NS0_6memory15LoadWithoutCastENSF_16StoreWithoutCastEEEviT_T0_T2_T3_T4_T5_,"ax",@progbits
	.align	128
        .global         _ZN2at6native27unrolled_elementwise_kernelINS0_13BUnaryFunctorIiiiZZZNS0_15binary_internal21div_floor_kernel_cudaERNS_18TensorIteratorBaseEENKUlvE_clEvENKUlvE1_clEvEUliiE_EESt5arrayIPcLm2EELi4E23TrivialOffsetCalculatorILi1EjESE_NS0_6memory15LoadWithoutCastENSF_16StoreWithoutCastEEEviT_T0_T2_T3_T4_T5_
        .type           _ZN2at6native27unrolled_elementwise_kernelINS0_13BUnaryFunctorIiiiZZZNS0_15binary_internal21div_floor_kernel_cudaERNS_18TensorIteratorBaseEENKUlvE_clEvENKUlvE1_clEvEUliiE_EESt5arrayIPcLm2EELi4E23TrivialOffsetCalculatorILi1EjESE_NS0_6memory15LoadWithoutCastENSF_16StoreWithoutCastEEEviT_T0_T2_T3_T4_T5_,@function
        .size           _ZN2at6native27unrolled_elementwise_kernelINS0_13BUnaryFunctorIiiiZZZNS0_15binary_internal21div_floor_kernel_cudaERNS_18TensorIteratorBaseEENKUlvE_clEvENKUlvE1_clEvEUliiE_EESt5arrayIPcLm2EELi4E23TrivialOffsetCalculatorILi1EjESE_NS0_6memory15LoadWithoutCastENSF_16StoreWithoutCastEEEviT_T0_T2_T3_T4_T5_,(.L_x_32987 - _ZN2at6native27unrolled_elementwise_kernelINS0_13BUnaryFunctorIiiiZZZNS0_15binary_internal21div_floor_kernel_cudaERNS_18TensorIteratorBaseEENKUlvE_clEvENKUlvE1_clEvEUliiE_EESt5arrayIPcLm2EELi4E23TrivialOffsetCalculatorILi1EjESE_NS0_6memory15LoadWithoutCastENSF_16StoreWithoutCastEEEviT_T0_T2_T3_T4_T5_)
        .other          _ZN2at6native27unrolled_elementwise_kernelINS0_13BUnaryFunctorIiiiZZZNS0_15binary_internal21div_floor_kernel_cudaERNS_18TensorIteratorBaseEENKUlvE_clEvENKUlvE1_clEvEUliiE_EESt5arrayIPcLm2EELi4E23TrivialOffsetCalculatorILi1EjESE_NS0_6memory15LoadWithoutCastENSF_16StoreWithoutCastEEEviT_T0_T2_T3_T4_T5_,@"STO_CUDA_ENTRY STV_DEFAULT"
_ZN2at6native27unrolled_elementwise_kernelINS0_13BUnaryFunctorIiiiZZZNS0_15binary_internal21div_floor_kernel_cudaERNS_18TensorIteratorBaseEENKUlvE_clEvENKUlvE1_clEvEUliiE_EESt5arrayIPcLm2EELi4E23TrivialOffsetCalculatorILi1EjESE_NS0_6memory15LoadWithoutCastENSF_16StoreWithoutCastEEEviT_T0_T2_T3_T4_T5_:
.text._ZN2at6native27unrolled_elementwise_kernelINS0_13BUnaryFunctorIiiiZZZNS0_15binary_internal21div_floor_kernel_cudaERNS_18TensorIteratorBaseEENKUlvE_clEvENKUlvE1_clEvEUliiE_EESt5arrayIPcLm2EELi4E23TrivialOffsetCalculatorILi1EjESE_NS0_6memory15LoadWithoutCastENSF_16StoreWithoutCastEEEviT_T0_T2_T3_T4_T5_:
        /* <DEDUP_REMOVED lines=32> */
[----:B------:R-:W-:Y:S01]  /*0200*/  ISETP.GE.AND P0, PT, R3, R2, PT ;  /* 0x000000020300720c */ /* 0x000fe20003f06270 */
[----:B------:R-:W-:-:S12]  /*0210*/  BSSY.RECONVERGENT B0, `(.L_x_27143) ;  /* 0x000003b000007945 */ /* 0x000fd80003800200 */
[----:B0-----:R-:W-:Y:S05]  /*0220*/  @P0 BRA `(.L_x_27144) ;  /* 0x0000000000e40947 */ /* 0x001fea0003800000 */
[----:B------:R-:W0:Y:S02]  /*0230*/  LDC R6, c[0x0][0x388] ;  /* 0x0000e200ff067b82 */ /* 0x000e240000000800 */
[----:B0----5:R-:W-:-:S04]  /*0240*/  LOP3.LUT R14, R9, R6, RZ, 0x3c, !PT ;  /* 0x00000006090e7212 */ /* 0x021fc800078e3cff */
[----:B------:R-:W-:-:S13]  /*0250*/  ISETP.GT.AND P1, PT, R14, -0x1, PT ;  /* 0xffffffff0e00780c */ /* 0x000fda0003f24270 */
[----:B------:R-:W-:Y:S05]  /*0260*/  @P1 BRA `(.L_x_27145) ;  /* 0x0000000000741947 */ /* 0x000fea0003800000 */
        /* <DEDUP_REMOVED lines=29> */
.L_x_27145:
[----:B------:R-:W-:Y:S02]  /*0440*/  IABS R7, R6 ;  /* 0x0000000600077213 */ /* 0x000fe40000000000 */
[----:B------:R-:W-:Y:S02]  /*0450*/  ISETP.GE.AND P1, PT, R14, RZ, PT ;  /* 0x000000ff0e00720c */ /* 0x000fe40003f26270 */
        /* <DEDUP_REMOVED lines=20> */
[----:B------:R-:W-:-:S05]  /*05a0*/  @!P3 LOP3.LUT R7, RZ, R6, RZ, 0x33, !PT ;  /* 0x00000006ff07b212 */ /* 0x000fca00078e33ff */
[----:B------:R-:W-:-:S07]  /*05b0*/  IMAD.MOV.U32 R6, RZ, RZ, R7 ;  /* 0x000000ffff067224 */ /* 0x000fce00078e0007 */
.L_x_27144:
[----:B------:R-:W-:Y:S05]  /*05c0*/  BSYNC.RECONVERGENT B0 ;  /* 0x0000000000007941 */ /* 0x000fea0003800200 */
.L_x_27143:
[----:B------:R-:W-:Y:S01]  /*05d0*/  IADD3 R7, PT, PT, R3, 0x80, RZ ;  /* 0x0000008003077810 */ /* 0x000fe20007ffe0ff */
[----:B------:R-:W-:Y:S03]  /*05e0*/  BSSY.RECONVERGENT B0, `(.L_x_27146) ;  /* 0x000003b000007945 */ /* 0x000fe60003800200 */
[----:B------:R-:W-:-:S13]  /*05f0*/  ISETP.GE.AND P1, PT, R7, R2, PT ;  /* 0x000000020700720c */ /* 0x000fda0003f26270 */
[----:B------:R-:W-:Y:S05]  /*0600*/  @P1 BRA `(.L_x_27147) ;  /* 0x0000000000e01947 */ /* 0x000fea0003800000 */
[----:B-----5:R-:W0:Y:S02]  /*0610*/  LDC R9, c[0x0][0x388] ;  /* 0x0000e200ff097b82 */ /* 0x020e240000000800 */
[----:B0-----:R-:W-:-:S04]  /*0620*/  LOP3.LUT R16, R8, R9, RZ, 0x3c, !PT ;  /* 0x0000000908107212 */ /* 0x001fc800078e3cff */
[----:B------:R-:W-:-:S13]  /*0630*/  ISETP.GT.AND P1, PT, R16, -0x1, PT ;  /* 0xffffffff1000780c */ /* 0x000fda0003f24270 */
[----:B------:R-:W-:Y:S05]  /*0640*/  @P1 BRA `(.L_x_27148) ;  /* 0x0000000000741947 */ /* 0x000fea0003800000 */
[----:B------:R-:W-:Y:S01]  /*0650*/  IABS R14, R9 ;  /* 0x00000009000e7213 */ /* 0x000fe20000000000 */
[----:B------:R-:W-:Y:S01]  /*0660*/  HFMA2 R10, -RZ, RZ, 0, 0 ;  /* 0x00000000ff0a7431 */ /* 0x000fe200000001ff */
[----:B------:R-:W-:Y:S02]  /*0670*/  IABS R17, R8 ;  /* 0x0000000800117213 */ /* 0x000fe40000000000 */
[----:B------:R-:W0:Y:S01]  /*0680*/  I2F.RP R12, R14 ;  /* 0x0000000e000c7306 */ /* 0x000e220000209400 */
[----:B------:R-:W-:-:S07]  /*0690*/  ISETP.GE.AND P1, PT, R16, RZ, PT ;  /* 0x000000ff1000720c */ /* 0x000fce0003f26270 */
[----:B0-----:R-:W0:Y:S02]  /*06a0*/  MUFU.RCP R12, R12 ;  /* 0x0000000c000c7308 */ /* 0x001e240000001000 */
[----:B0-----:R-:W-:-:S06]  /*06b0*/  VIADD R13, R12, 0xffffffe ;  /* 0x0ffffffe0c0d7836 */ /* 0x001fcc0000000000 */
[----:B------:R-:W0:Y:S02]  /*06c0*/  F2I.FTZ.U32.TRUNC.NTZ R11, R13 ;  /* 0x0000000d000b7305 */ /* 0x000e24000021f000 */
[----:B0-----:R-:W-:-:S04]  /*06d0*/  IMAD.MOV R15, RZ, RZ, -R11 ;  /* 0x000000ffff0f7224 */ /* 0x001fc800078e0a0b */
[----:B------:R-:W-:-:S04]  /*06e0*/  IMAD R15, R15, R14, RZ ;  /* 0x0000000e0f0f7224 */ /* 0x000fc800078e02ff */
        /* <DEDUP_REMOVED lines=19> */
.L_x_27148:
[----:B------:R-:W-:Y:S02]  /*0820*/  IABS R12, R9 ;  /* 0x00000009000c7213 */ /* 0x000fe40000000000 */
[----:B------:R-:W-:Y:S02]  /*0830*/  IABS R8, R8 ;  /* 0x0000000800087213 */ /* 0x000fe40000000000 */
[----:B------:R-:W0:Y:S01]  /*0840*/  I2F.RP R13, R12 ;  /* 0x0000000c000d7306 */ /* 0x000e220000209400 */
[----:B------:R-:W-:-:S07]  /*0850*/  ISETP.GE.AND P1, PT, R16, RZ, PT ;  /* 0x000000ff1000720c */ /* 0x000fce0003f26270 */
        /* <DEDUP_REMOVED lines=19> */
.L_x_27147:
[----:B------:R-:W-:Y:S05]  /*0990*/  BSYNC.RECONVERGENT B0 ;  /* 0x0000000000007941 */ /* 0x000fea0003800200 */
.L_x_27146:
[----:B-----5:R-:W-:Y:S01]  /*09a0*/  VIADD R9, R3, 0x100 ;  /* 0x0000010003097836 */ /* 0x020fe20000000000 */
        /* <DEDUP_REMOVED lines=14> */
[----:B------:R-:W0:Y:S02]  /*0a90*/  F2I.FTZ.U32.TRUNC.NTZ R13, R13 ;  /* 0x0000000d000d7305 */ /* 0x000e24000021f000 */
[----:B0-----:R-:W-:-:S05]  /*0aa0*/  IADD3 R9, PT, PT, RZ, -R13, RZ ;  /* 0x8000000dff097210 */ /* 0x001fca0007ffe0ff */
        /* <DEDUP_REMOVED lines=19> */
.L_x_27151:
[----:B------:R-:W-:Y:S02]  /*0be0*/  IABS R9, R10 ;  /* 0x0000000a00097213 */ /* 0x000fe40000000000 */
[----:B------:R-:W-:Y:S02]  /*0bf0*/  ISETP.GE.AND P1, PT, R16, RZ, PT ;  /* 0x000000ff1000720c */ /* 0x000fe40003f26270 */
        /* <DEDUP_REMOVED lines=20> */
.L_x_27150:
[----:B------:R-:W-:Y:S05]  /*0d40*/  BSYNC.RECONVERGENT B0 ;  /* 0x0000000000007941 */ /* 0x000fea0003800200 */
.L_x_27149:
[----:B------:R-:W-:Y:S01]  /*0d50*/  IADD3 R9, PT, PT, R3, 0x180, RZ ;  /* 0x0000018003097810 */ /* 0x000fe20007ffe0ff */
[----:B------:R-:W-:Y:S03]  /*0d60*/  BSSY.RECONVERGENT B0, `(.L_x_27152) ;  /* 0x000003c000007945 */ /* 0x000fe60003800200 */
[----:B------:R-:W-:-:S13]  /*0d70*/  ISETP.GE.AND P1, PT, R9, R2, PT ;  /* 0x000000020900720c */ /* 0x000fda0003f26270 */
[----:B------:R-:W-:Y:S05]  /*0d80*/  @P1 BRA `(.L_x_27153) ;  /* 0x0000000000e41947 */ /* 0x000fea0003800000 */
[----:B------:R-:W0:Y:S02]  /*0d90*/  LDC R9, c[0x0][0x388] ;  /* 0x0000e200ff097b82 */ /* 0x000e240000000800 */
        /* <DEDUP_REMOVED lines=32> */
.L_x_27154:
[----:B------:R-:W-:Y:S02]  /*0fa0*/  IABS R12, R9 ;  /* 0x00000009000c7213 */ /* 0x000fe40000000000 */
[----:B------:R-:W-:Y:S02]  /*0fb0*/  IABS R4, R4 ;  /* 0x0000000400047213 */ /* 0x000fe40000000000 */
[----:B------:R-:W0:Y:S01]  /*0fc0*/  I2F.RP R13, R12 ;  /* 0x0000000c000d7306 */ /* 0x000e220000209400 */
[----:B------:R-:W-:-:S07]  /*0fd0*/  ISETP.GE.AND P1, PT, R16, RZ, PT ;  /* 0x000000ff1000720c */ /* 0x000fce0003f26270 */
        /* <DEDUP_REMOVED lines=18> */
[----:B------:R-:W-:-:S05]  /*1100*/  @!P3 LOP3.LUT R4, RZ, R9, RZ, 0x33, !PT ;  /* 0x00000009ff04b212 */ /* 0x000fca00078e33ff */
[----:B------:R-:W-:-:S07]  /*1110*/  IMAD.MOV.U32 R9, RZ, RZ, R4 ;  /* 0x000000ffff097224 */ /* 0x000fce00078e0004 */
.L_x_27153:
[----:B------:R-:W-:Y:S05]  /*1120*/  BSYNC.RECONVERGENT B0 ;  /* 0x0000000000007941 */ /* 0x000fea0003800200 */
.L_x_27152:
[----:B------:R-:W0:Y:S01]  /*1130*/  @!P0 LDC.64 R10, c[0x0][0x390] ;  /* 0x0000e400ff0a8b82 */ /* 0x000e220000000a00 */
[----:B------:R-:W-:Y:S01]  /*1140*/  @!P0 IMAD R13, R0, 0x200, R3 ;  /* 0x00000200000d8824 */ /* 0x000fe200078e0203 */
[----:B------:R-:W-:Y:S01]  /*1150*/  @!P0 MOV R3, R7 ;  /* 0x0000000700038202 */ /* 0x000fe20000000f00 */
[----:B------:R-:W-:Y:S03]  /*1160*/  BSSY.RECONVERGENT B0, `(.L_x_27155) ;  /* 0x000000f000007945 */ /* 0x000fe60003800200 */
[----:B------:R-:W-:Y:S01]  /*1170*/  ISETP.GE.AND P1, PT, R3, R2, PT ;  /* 0x000000020300720c */ /* 0x000fe20003f26270 */
[----:B0-----:R-:W-:-:S05]  /*1180*/  @!P0 IMAD.WIDE.U32 R10, R13, 0x4, R10 ;  /* 0x000000040d0a8825 */ /* 0x001fca00078e000a */
[----:B------:R0:W-:Y:S07]  /*1190*/  @!P0 STG.E desc[UR4][R10.64], R6 ;  /* 0x000000060a008986 */ /* 0x0001ee000c101904 */
        /* <DEDUP_REMOVED lines=9> */
[----:B------:R1:W-:Y:S04]  /*1230*/  STG.E desc[UR4][R10.64], R8 ;  /* 0x000000080a007986 */ /* 0x0003e8000c101904 */
[----:B------:R1:W-:Y:S02]  /*1240*/  @!P0 STG.E desc[UR4][R6.64], R5 ;  /* 0x0000000506008986 */ /* 0x0003e4000c101904 */
.L_x_27156:
[----:B------:R-:W-:Y:S05]  /*1250*/  BSYNC.RECONVERGENT B0 ;  /* 0x0000000000007941 */ /* 0x000fea0003800200 */
.L_x_27155:
[----:B------:R-:W-:-:S13]  /*1260*/  ISETP.GE.AND P0, PT, R3, R2, PT ;  /* 0x000000020300720c */ /* 0x000fda0003f06270 */
[----:B------:R-:W-:Y:S05]  /*1270*/  @P0 EXIT ;  /* 0x000000000000094d */ /* 0x000fea0003800000 */
[----:B-1----:R-:W1:Y:S01]  /*1280*/  LDC.64 R4, c[0x0][0x390] ;  /* 0x0000e400ff047b82 */ /* 0x002e620000000a00 */
[----:B------:R-:W-:-:S05]  /*1290*/  LEA R3, R0, R3, 0x9 ;  /* 0x0000000300037211 */ /* 0x000fca00078e48ff */
[----:B-1----:R-:W-:-:S05]  /*12a0*/  IMAD.WIDE.U32 R2, R3, 0x4, R4 ;  /* 0x0000000403027825 */ /* 0x002fca00078e0004 */
[----:B------:R-:W-:Y:S01]  /*12b0*/  STG.E desc[UR4][R2.64], R9 ;  /* 0x0000000902007986 */ /* 0x000fe2000c101904 */
[----:B------:R-:W-:Y:S05]  /*12c0*/  EXIT ;  /* 0x000000000000794d */ /* 0x000fea0003800000 */
.L_x_27157:
        /* <DEDUP_REMOVED lines=11> */
.L_x_32987:


//--------------------- .text._ZN2at6native29vectorized_elementwise_kernelILi2ENS0_13BUnaryFunctorIiiiZZZNS0_15binary_internal21div_floor_kernel_cudaERNS_18TensorIteratorBaseEENKUlvE_clEvENKUlvE1_clEvEUliiE_EESt5arrayIPcLm2EEEEviT0_T1_ --------------------------
	.section	.text._ZN2at6native29vectorized_elementwise_kernelILi2ENS0_13BUnaryFunctorIiiiZZZNS0_15binary_internal21div_floor_kernel_cudaERNS_18TensorIteratorBaseEENKUlvE_clEvENKUlvE1_clEvEUliiE_EESt5arrayIPcLm2EEEEviT0_T1_,"ax",@progbits
	.align	128
        .global         _ZN2at6native29vectorized_elementwise_kernelILi2ENS0_13BUnaryFunctorIiiiZZZNS0_15binary_internal21div_floor_kernel_cudaERNS_18TensorIteratorBaseEENKUlvE_clEvENKUlvE1_clEvEUliiE_EESt5arrayIPcLm2EEEEviT0_T1_
        .type           _ZN2at6native29vectorized_elementwise_kernelILi2ENS0_13BUnaryFunctorIiiiZZZNS0_15binary_internal21div_floor_kernel_cudaERNS_18TensorIteratorBaseEENKUlvE_clEvENKUlvE1_clEvEUliiE_EESt5arrayIPcLm2EEEEviT0_T1_,@function
        .size           _ZN2at6native29vectorized_elementwise_kernelILi2ENS0_13BUnaryFunctorIiiiZZZNS0_15binary_internal21div_floor_kernel_cudaERNS_18TensorIteratorBaseEENKUlvE_clEvENKUlvE1_clEvEUliiE_EESt5arrayIPcLm2EEEEviT0_T1_,(.L_x_32988 - _ZN2at6native29vectorized_elementwise_kernelILi2ENS0_13BUnaryFunctorIiiiZZZNS0_15binary_internal21div_floor_kernel_cudaERNS_18TensorIteratorBaseEENKUlvE_clEvENKUlvE1_clEvEUliiE_EESt5arrayIPcLm2EEEEviT0_T1_)
        .other          _ZN2at6native29vectorized_elementwise_kernelILi2ENS0_13BUnaryFunctorIiiiZZZNS0_15binary_internal21div_floor_kernel_cudaERNS_18TensorIteratorBaseEENKUlvE_clEvENKUlvE1_clEvEUliiE_EESt5arrayIPcLm2EEEEviT0_T1_,@"STO_CUDA_ENTRY STV_DEFAULT"
_ZN2at6native29vectorized_elementwise_kernelILi2ENS0_13BUnaryFunctorIiiiZZZNS0_15binary_internal21div_floor_kernel_cudaERNS_18TensorIteratorBaseEENKUlvE_clEvENKUlvE1_clEvEUliiE_EESt5arrayIPcLm2EEEEviT0_T1_:
.text._ZN2at6native29vectorized_elementwise_kernelILi2ENS0_13BUnaryFunctorIiiiZZZNS0_15binary_internal21div_floor_kernel_cudaERNS_18TensorIteratorBaseEENKUlvE_clEvENKUlvE1_clEvEUliiE_EESt5arrayIPcLm2EEEEviT0_T1_:
        /* <DEDUP_REMOVED lines=21> */
[----:B------:R0:W5:Y:S07]  /*0150*/  @!P6 LDG.E R18, desc[UR4][R2.64] ;  /* 0x000000040212e981 */ /* 0x00016e000c1e1900 */
        /* <DEDUP_REMOVED lines=16> */
[----:B------:R-:W-:Y:S01]  /*0260*/  @!P0 IADD3 R21, PT, PT, R0, R25, RZ ;  /* 0x0000001900158210 */ /* 0x000fe20007ffe0ff */
[----:B------:R-:W-:Y:S01]  /*0270*/  @!P0 VIADD R25, R25, 0x80 ;  /* 0x0000008019198836 */ /* 0x000fe20000000000 */
[----:B------:R-:W2:Y:S04]  /*0280*/  @!P0 LDC.64 R6, c[0x0][0x398] ;  /* 0x0000e600ff068b82 */ /* 0x000ea80000000a00 */
[----:B------:R-:W-:-:S13]  /*0290*/  ISETP.GE.U32.AND P6, PT, R25, R16, PT ;  /* 0x000000101900720c */ /* 0x000fda0003fc6070 */
[----:B------:R-:W3:Y:S01]  /*02a0*/  @!P6 LDC.64 R8, c[0x0][0x398] ;  /* 0x0000e600ff08eb82 */ /* 0x000ee20000000a00 */
[----:B-1----:R-:W-:Y:S01]  /*02b0*/  @!P5 IMAD.WIDE.U32 R12, R20, 0x4, R12 ;  /* 0x00000004140cd825 */ /* 0x002fe200078e000c */
[----:B------:R-:W-:-:S03]  /*02c0*/  @!P6 IADD3 R25, PT, PT, R0, R25, RZ ;  /* 0x000000190019e210 */ /* 0x000fc60007ffe0ff */
[----:B------:R-:W-:Y:S02]  /*02d0*/  IMAD.MOV.U32 R20, RZ, RZ, RZ ;  /* 0x000000ffff147224 */ /* 0x000fe400078e00ff */
[----:B0-----:R-:W-:-:S04]  /*02e0*/  @!P2 IMAD.WIDE.U32 R2, R23, 0x4, R2 ;  /* 0x000000041702a825 */ /* 0x001fc800078e0002 */
[----:B------:R0:W5:Y:S01]  /*02f0*/  @!P5 LDG.E R20, desc[UR4][R12.64] ;  /* 0x000000040c14d981 */ /* 0x000162000c1e1900 */
[----:B----4-:R-:W-:-:S04]  /*0300*/  @!P1 IMAD.WIDE.U32 R4, R19, 0x4, R4 ;  /* 0x0000000413049825 */ /* 0x010fc800078e0004 */
[----:B--2---:R-:W-:-:S04]  /*0310*/  @!P0 IMAD.WIDE.U32 R6, R21, 0x4, R6 ;  /* 0x0000000415068825 */ /* 0x004fc800078e0006 */
[----:B------:R-:W-:Y:S01]  /*0320*/  IMAD.MOV.U32 R22, RZ, RZ, RZ ;  /* 0x000000ffff167224 */ /* 0x000fe200078e00ff */
[----:B0-----:R-:W-:Y:S01]  /*0330*/  CS2R R12, SRZ ;  /* 0x00000000000c7805 */ /* 0x001fe2000001ff00 */
[----:B------:R-:W-:Y:S02]  /*0340*/  IMAD.MOV.U32 R21, RZ, RZ, RZ ;  /* 0x000000ffff157224 */ /* 0x000fe400078e00ff */
[----:B------:R-:W-:Y:S02]  /*0350*/  IMAD.MOV.U32 R23, RZ, RZ, RZ ;  /* 0x000000ffff177224 */ /* 0x000fe400078e00ff */
[----:B------:R-:W-:Y:S01]  /*0360*/  IMAD.MOV.U32 R19, RZ, RZ, RZ ;  /* 0x000000ffff137224 */ /* 0x000fe200078e00ff */
[----:B------:R0:W5:Y:S01]  /*0370*/  @!P0 LDG.E R12, desc[UR4][R6.64] ;  /* 0x00000004060c8981 */ /* 0x000162000c1e1900 */
[----:B------:R-:W-:-:S03]  /*0380*/  @!P4 IMAD.WIDE.U32 R14, R29, 0x4, R14 ;  /* 0x000000041d0ec825 */ /* 0x000fc600078e000e */
[----:B------:R0:W5:Y:S01]  /*0390*/  @!P2 LDG.E R23, desc[UR4][R2.64] ;  /* 0x000000040217a981 */ /* 0x000162000c1e1900 */
[----:B---3--:R-:W-:-:S03]  /*03a0*/  @!P3 IMAD.WIDE.U32 R10, R27, 0x4, R10 ;  /* 0x000000041b0ab825 */ /* 0x008fc600078e000a */
[----:B------:R0:W5:Y:S01]  /*03b0*/  @!P4 LDG.E R22, desc[UR4][R14.64] ;  /* 0x000000040e16c981 */ /* 0x000162000c1e1900 */
[----:B------:R-:W-:-:S03]  /*03c0*/  @!P6 IMAD.WIDE.U32 R8, R25, 0x4, R8 ;  /* 0x000000041908e825 */ /* 0x000fc600078e0008 */
[----:B------:R0:W5:Y:S04]  /*03d0*/  @!P3 LDG.E R21, desc[UR4][R10.64] ;  /* 0x000000040a15b981 */ /* 0x000168000c1e1900 */
[----:B------:R0:W5:Y:S04]  /*03e0*/  @!P1 LDG.E R19, desc[UR4][R4.64] ;  /* 0x0000000404139981 */ /* 0x000168000c1e1900 */
[----:B------:R0:W5:Y:S01]  /*03f0*/  @!P6 LDG.E R13, desc[UR4][R8.64] ;  /* 0x00000004080de981 */ /* 0x000162000c1e1900 */
[----:B------:R-:W-:Y:S01]  /*0400*/  ISETP.GE.U32.AND P0, PT, R17, R16, PT ;  /* 0x000000101100720c */ /* 0x000fe20003f06070 */
[----:B------:R-:W-:-:S12]  /*0410*/  BSSY.RECONVERGENT B0, `(.L_x_27159) ;  /* 0x0000039000007945 */ /* 0x000fd80003800200 */
[----:B0-----:R-:W-:Y:S05]  /*0420*/  @P0 BRA `(.L_x_27160) ;  /* 0x0000000000dc0947 */ /* 0x001fea0003800000 */
[----:B------:R-:W0:Y:S02]  /*0430*/  LDC R5, c[0x0][0x388] ;  /* 0x0000e200ff057b82 */ /* 0x000e240000000800 */
[----:B0----5:R-:W-:-:S04]  /*0440*/  LOP3.LUT R8, R18, R5, RZ, 0x3c, !PT ;  /* 0x0000000512087212 */ /* 0x021fc800078e3cff */
        /* <DEDUP_REMOVED lines=30> */
.L_x_27161:
        /* <DEDUP_REMOVED lines=23> */
.L_x_27160:
[----:B------:R-:W-:Y:S05]  /*07a0*/  BSYNC.RECONVERGENT B0 ;  /* 0x0000000000007941 */ /* 0x000fea0003800200 */
.L_x_27159:
[----:B------:R-:W-:Y:S01]  /*07b0*/  IADD3 R3, PT, PT, R17, 0x80, RZ ;  /* 0x0000008011037810 */ /* 0x000fe20007ffe0ff */
[----:B------:R-:W-:Y:S03]  /*07c0*/  BSSY.RECONVERGENT B0, `(.L_x_27162) ;  /* 0x000003c000007945 */ /* 0x000fe60003800200 */
[----:B------:R-:W-:-:S13]  /*07d0*/  ISETP.GE.U32.AND P1, PT, R3, R16, PT ;  /* 0x000000100300720c */ /* 0x000fda0003f26070 */
[----:B------:R-:W-:Y:S05]  /*07e0*/  @P1 BRA `(.L_x_27163) ;  /* 0x0000000000e41947 */ /* 0x000fea0003800000 */
[----:B------:R-:W0:Y:S02]  /*07f0*/  LDC R7, c[0x0][0x388] ;  /* 0x0000e200ff077b82 */ /* 0x000e240000000800 */
[----:B0----5:R-:W-:-:S04]  /*0800*/  LOP3.LUT R10, R20, R7, RZ, 0x3c, !PT ;  /* 0x00000007140a7212 */ /* 0x021fc800078e3cff */
        /* <DEDUP_REMOVED lines=32> */
.L_x_27164:
        /* <DEDUP_REMOVED lines=23> */
.L_x_27163:
[----:B------:R-:W-:Y:S05]  /*0b80*/  BSYNC.RECONVERGENT B0 ;  /* 0x0000000000007941 */ /* 0x000fea0003800200 */
.L_x_27162:
[----:B------:R-:W-:Y:S01]  /*0b90*/  VIADD R5, R17, 0x100 ;  /* 0x0000010011057836 */ /* 0x000fe20000000000 */
[----:B------:R-:W-:Y:S04]  /*0ba0*/  BSSY.RECONVERGENT B0, `(.L_x_27165) ;  /* 0x000003c000007945 */ /* 0x000fe80003800200 */
        /* <DEDUP_REMOVED lines=14> */
[----:B0-----:R-:W-:-:S04]  /*0c90*/  IMAD.MOV R11, RZ, RZ, -R7 ;  /* 0x000000ffff0b7224 */ /* 0x001fc800078e0a07 */
        /* <DEDUP_REMOVED lines=20> */
.L_x_27167:
[----:B------:R-:W-:Y:S02]  /*0de0*/  IABS R8, R5 ;  /* 0x0000000500087213 */ /* 0x000fe40000000000 */
[----:B------:R-:W-:Y:S02]  /*0df0*/  IABS R22, R22 ;  /* 0x0000001600167213 */ /* 0x000fe40000000000 */
[----:B------:R-:W0:Y:S01]  /*0e00*/  I2F.RP R9, R8 ;  /* 0x0000000800097306 */ /* 0x000e220000209400 */
[----:B------:R-:W-:-:S07]  /*0e10*/  ISETP.GE.AND P3, PT, R14, RZ, PT ;  /* 0x000000ff0e00720c */ /* 0x000fce0003f66270 */
[----:B0-----:R-:W0:Y:S02]  /*0e20*/  MUFU.RCP R9, R9 ;  /* 0x0000000900097308 */ /* 0x001e240000001000 */
[----:B0-----:R-:W-:-:S06]  /*0e30*/  IADD3 R6, PT, PT, R9, 0xffffffe, RZ ;  /* 0x0ffffffe09067810 */ /* 0x001fcc0007ffe0ff */
[----:B------:R0:W1:Y:S02]  /*0e40*/  F2I.FTZ.U32.TRUNC.NTZ R7, R6 ;  /* 0x0000000600077305 */ /* 0x000064000021f000 */
[----:B0-----:R-:W-:Y:S02]  /*0e50*/  IMAD.MOV.U32 R6, RZ, RZ, RZ ;  /* 0x000000ffff067224 */ /* 0x001fe400078e00ff */
[----:B-1----:R-:W-:-:S04]  /*0e60*/  IMAD.MOV R11, RZ, RZ, -R7 ;  /* 0x000000ffff0b7224 */ /* 0x002fc800078e0a07 */
        /* <DEDUP_REMOVED lines=15> */
.L_x_27166:
[----:B------:R-:W-:Y:S05]  /*0f60*/  BSYNC.RECONVERGENT B0 ;  /* 0x0000000000007941 */ /* 0x000fea0003800200 */
.L_x_27165:
        /* <DEDUP_REMOVED lines=38> */
.L_x_27170:
        /* <DEDUP_REMOVED lines=22> */
.L_x_27169:
[----:B------:R-:W-:Y:S05]  /*1330*/  BSYNC.RECONVERGENT B0 ;  /* 0x0000000000007941 */ /* 0x000fea0003800200 */
.L_x_27168:
        /* <DEDUP_REMOVED lines=14> */
[----:B------:R-:W0:Y:S02]  /*1420*/  F2I.FTZ.U32.TRUNC.NTZ R9, R15 ;  /* 0x0000000f00097305 */ /* 0x000e24000021f000 */
[----:B0-----:R-:W-:-:S04]  /*1430*/  IMAD.MOV R8, RZ, RZ, -R9 ;  /* 0x000000ffff087224 */ /* 0x001fc800078e0a09 */
[----:B------:R-:W-:Y:S02]  /*1440*/  IMAD R7, R8, R11, RZ ;  /* 0x0000000b08077224 */ /* 0x000fe400078e02ff */
[----:B------:R-:W-:-:S04]  /*1450*/  IMAD.MOV.U32 R8, RZ, RZ, RZ ;  /* 0x000000ffff087224 */ /* 0x000fc800078e00ff */
        /* <DEDUP_REMOVED lines=20> */
.L_x_27173:
        /* <DEDUP_REMOVED lines=23> */
.L_x_27172:
[----:B------:R-:W-:Y:S05]  /*1710*/  BSYNC.RECONVERGENT B0 ;  /* 0x0000000000007941 */ /* 0x000fea0003800200 */
.L_x_27171:
        /* <DEDUP_REMOVED lines=38> */
.L_x_27176:
        /* <DEDUP_REMOVED lines=22> */
.L_x_27175:
[----:B------:R-:W-:Y:S05]  /*1ae0*/  BSYNC.RECONVERGENT B0 ;  /* 0x0000000000007941 */ /* 0x000fea0003800200 */
.L_x_27174:
        /* <DEDUP_REMOVED lines=37> */
.L_x_27179:
        /* <DEDUP_REMOVED lines=24> */
.L_x_27178:
[----:B------:R-:W-:Y:S05]  /*1ec0*/  BSYNC.RECONVERGENT B0 ;  /* 0x0000000000007941 */ /* 0x000fea0003800200 */
.L_x_27177:
[----:B------:R-:W-:Y:S01]  /*1ed0*/  VIADD R11, R17, 0x380 ;  /* 0x00000380110b7836 */ /* 0x000fe20000000000 */
[----:B------:R-:W-:Y:S04]  /*1ee0*/  BSSY.RECONVERGENT B0, `(.L_x_27180) ;  /* 0x000003c000007945 */ /* 0x000fe80003800200 */
[----:B------:R-:W-:-:S13]  /*1ef0*/  ISETP.GE.U32.AND P1, PT, R11, R16, PT ;  /* 0x000000100b00720c */ /* 0x000fda0003f26070 */
[----:B------:R-:W-:Y:S05]  /*1f00*/  @P1 BRA `(.L_x_27181) ;  /* 0x0000000000e41947 */ /* 0x000fea0003800000 */
[----:B-----5:R-:W0:Y:S02]  /*1f10*/  LDC R12, c[0x0][0x388] ;  /* 0x0000e200ff0c7b82 */ /* 0x020e240000000800 */
        /* <DEDUP_REMOVED lines=33> */
.L_x_27182:
        /* <DEDUP_REMOVED lines=23> */
.L_x_27181:
[----:B------:R-:W-:Y:S05]  /*22a0*/  BSYNC.RECONVERGENT B0 ;  /* 0x0000000000007941 */ /* 0x000fea0003800200 */
.L_x_27180:
[----:B-----5:R-:W0:Y:S01]  /*22b0*/  @!P0 LDC.64 R12, c[0x0][0x390] ;  /* 0x0000e400ff0c8b82 */ /* 0x020e220000000a00 */
[----:B------:R-:W-:Y:S01]  /*22c0*/  @!P0 IMAD.IADD R11, R0, 0x1, R17 ;  /* 0x00000001000b8824 */ /* 0x000fe200078e0211 */
[----:B------:R-:W-:Y:S01]  /*22d0*/  BSSY.RECONVERGENT B0, `(.L_x_27183) ;  /* 0x0000030000007945 */ /* 0x000fe20003800200 */
[----:B------:R-:W-:-:S03]  /*22e0*/  @!P0 IMAD.MOV.U32 R17, RZ, RZ, R3 ;  /* 0x000000ffff118224 */ /* 0x000fc600078e0003 */
[----:B------:R-:W-:Y:S01]  /*22f0*/  BSSY.RELIABLE B1, `(.L_x_27184) ;  /* 0x0000027000017945 */ /* 0x000fe20003800100 */
[----:B0-----:R-:W-:-:S05]  /*2300*/  @!P0 IMAD.WIDE.U32 R12, R11, 0x4, R12 ;  /* 0x000000040b0c8825 */ /* 0x001fca00078e000c */
[----:B------:R0:W-:Y:S01]  /*2310*/  @!P0 STG.E desc[UR4][R12.64], R2 ;  /* 0x000000020c008986 */ /* 0x0001e2000c101904 */
[----:B------:R-:W-:-:S13]  /*2320*/  ISETP.GE.U32.AND P0, PT, R17, R16, PT ;  /* 0x000000101100720c */ /* 0x000fda0003f06070 */
[----:B0-----:R-:W-:Y:S05]  /*2330*/  @P0 BRA `(.L_x_27185) ;  /* 0x0000000000300947 */ /* 0x001fea0003800000 */
[----:B------:R-:W0:Y:S01]  /*2340*/  LDC.64 R2, c[0x0][0x390] ;  /* 0x0000e400ff027b82 */ /* 0x000e220000000a00 */
[----:B------:R-:W-:Y:S01]  /*2350*/  IADD3 R11, PT, PT, R0, R17, RZ ;  /* 0x00000011000b7210 */ /* 0x000fe20007ffe0ff */
[----:B------:R-:W-:-:S05]  /*2360*/  VIADD R17, R17, 0x80 ;  /* 0x0000008011117836 */ /* 0x000fca0000000000 */
        /* <DEDUP_REMOVED lines=9> */
.L_x_27185:
[----:B------:R-:W-:-:S13]  /*2400*/  ISETP.GE.U32.AND P0, PT, R17, R16, PT ;  /* 0x000000101100720c */ /* 0x000fda0003f06070 */
[----:B------:R-:W-:Y:S05]  /*2410*/  @P0 BRA `(.L_x_27187) ;  /* 0x0000000000300947 */ /* 0x000fea0003800000 */
[----:B0-----:R-:W0:Y:S01]  /*2420*/  LDC.64 R2, c[0x0][0x390] ;  /* 0x0000e400ff027b82 */ /* 0x001e220000000a00 */
[----:B------:R-:W-:Y:S02]  /*2430*/  IMAD.IADD R5, R0, 0x1, R17 ;  /* 0x0000000100057824 */ /* 0x000fe400078e0211 */
[----:B------:R-:W-:Y:S02]  /*2440*/  VIADD R17, R17, 0x80 ;  /* 0x0000008011117836 */ /* 0x000fe40000000000 */
[----:B0-----:R-:W-:-:S05]  /*2450*/  IMAD.WIDE.U32 R2, R5, 0x4, R2 ;  /* 0x0000000405027825 */ /* 0x001fca00078e0002 */
[----:B------:R1:W-:Y:S02]  /*2460*/  STG.E desc[UR4][R2.64], R6 ;  /* 0x0000000602007986 */ /* 0x0003e4000c101904 */
.L_x_27186:
[----:B------:R-:W-:-:S13]  /*2470*/  ISETP.GE.U32.AND P0, PT, R17, R16, PT ;  /* 0x000000101100720c */ /* 0x000fda0003f06070 */
[----:B------:R-:W-:Y:S05]  /*2480*/  @P0 BRA `(.L_x_27188) ;  /* 0x0000000000340947 */ /* 0x000fea0003800000 */
[----:B01----:R-:W0:Y:S01]  /*2490*/  LDC.64 R2, c[0x0][0x390] ;  /* 0x0000e400ff027b82 */ /* 0x003e220000000a00 */
[----:B------:R-:W-:Y:S01]  /*24a0*/  IADD3 R5, PT, PT, R0, R17, RZ ;  /* 0x0000001100057210 */ /* 0x000fe20007ffe0ff */
[----:B------:R-:W-:-:S04]  /*24b0*/  VIADD R17, R17, 0x80 ;  /* 0x0000008011117836 */ /* 0x000fc80000000000 */
[----:B0-----:R-:W-:-:S05]  /*24c0*/  IMAD.WIDE.U32 R2, R5, 0x4, R2 ;  /* 0x0000000405027825 */ /* 0x001fca00078e0002 */
[----:B------:R1:W-:Y:S02]  /*24d0*/  STG.E desc[UR4][R2.64], R7 ;  /* 0x0000000702007986 */ /* 0x0003e4000c101904 */
.L_x_27187:
[----:B------:R-:W-:-:S13]  /*24e0*/  ISETP.GE.U32.AND P0, PT, R17, R16, PT ;  /* 0x000000101100720c */ /* 0x000fda0003f06070 */
[----:B------:R-:W-:Y:S05]  /*24f0*/  @P0 BREAK.RELIABLE B1 ;  /* 0x0000000000010942 */ /* 0x000fea0003800100 */
[----:B------:R-:W-:Y:S05]  /*2500*/  @P0 BRA `(.L_x_27189) ;  /* 0x0000000000300947 */ /* 0x000fea0003800000 */
[----:B01----:R-:W0:Y:S01]  /*2510*/  LDC.64 R2, c[0x0][0x390] ;  /* 0x0000e400ff027b82 */ /* 0x003e220000000a00 */
[----:B------:R-:W-:Y:S01]  /*2520*/  IMAD.IADD R5, R0, 0x1, R17 ;  /* 0x0000000100057824 */ /* 0x000fe200078e0211 */
[----:B------:R-:W-:-:S03]  /*2530*/  IADD3 R17, PT, PT, R17, 0x80, RZ ;  /* 0x0000008011117810 */ /* 0x000fc60007ffe0ff */
[----:B0-----:R-:W-:-:S05]  /*2540*/  IMAD.WIDE.U32 R2, R5, 0x4, R2 ;  /* 0x0000000405027825 */ /* 0x001fca00078e0002 */
[----:B------:R2:W-:Y:S02]  /*2550*/  STG.E desc[UR4][R2.64], R8 ;  /* 0x0000000802007986 */ /* 0x0005e4000c101904 */
.L_x_27188:
[----:B------:R-:W-:Y:S05]  /*2560*/  BSYNC.RELIABLE B1 ;  /* 0x0000000000017941 */ /* 0x000fea0003800100 */
.L_x_27184:
[----:B------:R-:W-:-:S13]  /*2570*/  ISETP.GE.U32.AND P0, PT, R17, R16, PT ;  /* 0x000000101100720c */ /* 0x000fda0003f06070 */
[----:B012---:R-:W0:Y:S01]  /*2580*/  @!P0 LDC.64 R2, c[0x0][0x390] ;  /* 0x0000e400ff028b82 */ /* 0x007e220000000a00 */
[----:B------:R-:W-:Y:S02]  /*2590*/  @!P0 IMAD.IADD R5, R0, 0x1, R17 ;  /* 0x0000000100058824 */ /* 0x000fe400078e0211 */
[----:B------:R-:W-:Y:S02]  /*25a0*/  @!P0 VIADD R17, R17, 0x80 ;  /* 0x0000008011118836 */ /* 0x000fe40000000000 */
[----:B0-----:R-:W-:-:S05]  /*25b0*/  @!P0 IMAD.WIDE.U32 R2, R5, 0x4, R2 ;  /* 0x0000000405028825 */ /* 0x001fca00078e0002 */
[----:B------:R2:W-:Y:S02]  /*25c0*/  @!P0 STG.E desc[UR4][R2.64], R9 ;  /* 0x0000000902008986 */ /* 0x0005e4000c101904 */
.L_x_27189:
[----:B------:R-:W-:Y:S05]  /*25d0*/  BSYNC.RECONVERGENT B0 ;  /* 0x0000000000007941 */ /* 0x000fea0003800200 */
.L_x_27183:
[----:B------:R-:W-:Y:S05]  /*25e0*/  WARPSYNC.ALL ;  /* 0x0000000000007948 */ /* 0x000fea0003800000 */
[----:B------:R-:W-:-:S13]  /*25f0*/  ISETP.GE.U32.AND P0, PT, R17, R16, PT ;  /* 0x000000101100720c */ /* 0x000fda0003f06070 */
[----:B------:R-:W-:Y:S05]  /*2600*/  @P0 EXIT ;  /* 0x000000000000094d */ /* 0x000fea0003800000 */
[----:B012---:R-:W0:Y:S01]  /*2610*/  LDC.64 R2, c[0x0][0x390] ;  /* 0x0000e400ff027b82 */ /* 0x007e220000000a00 */
[----:B------:R-:W-:-:S05]  /*2620*/  IADD3 R17, PT, PT, R0, R17, RZ ;  /* 0x0000001100117210 */ /* 0x000fca0007ffe0ff */
[----:B0-----:R-:W-:-:S05]  /*2630*/  IMAD.WIDE.U32 R2, R17, 0x4, R2 ;  /* 0x0000000411027825 */ /* 0x001fca00078e0002 */
[----:B------:R-:W-:Y:S01]  /*2640*/  STG.E desc[UR4][R2.64], R10 ;  /* 0x0000000a02007986 */ /* 0x000fe2000c101904 */
[----:B------:R-:W-:Y:S05]  /*2650*/  EXIT ;  /* 0x000000000000794d */ /* 0x000fea0003800000 */
.L_x_27158:
[----:B------:R-:W0:Y:S01]  /*2660*/  S2R R8, SR_TID.X ;  /* 0x0000000000087919 */ /* 0x000e220000002100 */
[----:B------:R-:W1:Y:S08]  /*2670*/  LDC.64 R2, c[0x0][0x398] ;  /* 0x0000e600ff027b82 */ /* 0x000e700000000a00 */
[----:B------:R-:W2:Y:S01]  /*2680*/  LDC R9, c[0x0][0x388] ;  /* 0x0000e200ff097b82 */ /* 0x000ea20000000800 */
[----:B-1----:R-:W-:-:S04]  /*2690*/  IMAD.WIDE.U32 R2, R0, 0x4, R2 ;  /* 0x0000000400027825 */ /* 0x002fc800078e0002 */
[----:B0-----:R-:W-:-:S05]  /*26a0*/  IMAD.WIDE.U32 R12, R8, 0x8, R2 ;  /* 0x00000008080c7825 */ /* 0x001fca00078e0002 */
[----:B------:R-:W2:Y:S04]  /*26b0*/  LDG.E.64 R6, desc[UR4][R12.64] ;  /* 0x000000040c067981 */ /* 0x000ea8000c1e1b00 */
        /* <DEDUP_REMOVED lines=8> */
[----:B------:R-:W-:Y:S02]  /*2740*/  MOV R16, RZ ;  /* 0x000000ff00107202 */ /* 0x000fe40000000f00 */
[----:B------:R-:W0:Y:S01]  /*2750*/  I2F.RP R18, R12 ;  /* 0x0000000c00127306 */ /* 0x000e220000209400 */
[----:B------:R-:W-:Y:S02]  /*2760*/  IABS R15, R6 ;  /* 0x00000006000f7213 */ /* 0x000fe40000000000 */
[----:B------:R-:W-:Y:S02]  /*2770*/  ISETP.GE.AND P2, PT, R14, RZ, PT ;  /* 0x000000ff0e00720c */ /* 0x000fe40003f46270 */
[----:B------:R-:W-:-:S03]  /*2780*/  LOP3.LUT R14, RZ, R9, RZ, 0x33, !PT ;  /* 0x00000009ff0e7212 */ /* 0x000fc600078e33ff */
[----:B0-----:R-:W0:Y:S02]  /*2790*/  MUFU.RCP R18, R18 ;  /* 0x0000001200127308 */ /* 0x001e240000001000 */
[----:B0-----:R-:W-:-:S06]  /*27a0*/  VIADD R19, R18, 0xffffffe ;  /* 0x0ffffffe12137836 */ /* 0x001fcc0000000000 */
[----:B------:R-:W0:Y:S02]  /*27b0*/  F2I.FTZ.U32.TRUNC.NTZ R17, R19 ;  /* 0x0000001300117305 */ /* 0x000e24000021f000 */
[----:B0-----:R-:W-:-:S04]  /*27c0*/  IMAD R13, R17, R12, RZ ;  /* 0x0000000c110d7224 */ /* 0x001fc800078e02ff */
[----:B------:R-:W-:-:S04]  /*27d0*/  IMAD.MOV R13, RZ, RZ, -R13 ;  /* 0x000000ffff0d7224 */ /* 0x000fc800078e0a0d */
[----:B------:R-:W-:-:S04]  /*27e0*/  IMAD.HI.U32 R13, R17, R13, R16 ;  /* 0x0000000d110d7227 */ /* 0x000fc800078e0010 */
[----:B------:R-:W-:-:S04]  /*27f0*/  IMAD.MOV.U32 R17, RZ, RZ, R15 ;  /* 0x000000ffff117224 */ /* 0x000fc800078e000f */
[----:B------:R-:W-:-:S04]  /*2800*/  IMAD.HI.U32 R15, R13, R17, RZ ;  /* 0x000000110d0f7227 */ /* 0x000fc800078e00ff */
[----:B------:R-:W-:-:S04]  /*2810*/  IMAD.MOV R16, RZ, RZ, -R15 ;  /* 0x000000ffff107224 */ /* 0x000fc800078e0a0f */
[----:B------:R-:W-:-:S05]  /*2820*/  IMAD R17, R12, R16, R17 ;  /* 0x000000100c117224 */ /* 0x000fca00078e0211 */
[----:B------:R-:W-:-:S13]  /*2830*/  ISETP.GT.U32.AND P1, PT, R12, R17, PT ;  /* 0x000000110c00720c */ /* 0x000fda0003f24070 */
[----:B------:R-:W-:Y:S01]  /*2840*/  @!P1 IADD3 R17, PT, PT, R17, -R12, RZ ;  /* 0x8000000c11119210 */ /* 0x000fe20007ffe0ff */
[----:B------:R-:W-:-:S03]  /*2850*/  @!P1 VIADD R15, R15, 0x1 ;  /* 0x000000010f0f9836 */ /* 0x000fc60000000000 */
[----:B------:R-:W-:-:S13]  /*2860*/  ISETP.GE.U32.AND P0, PT, R17, R12, PT ;  /* 0x0000000c1100720c */ /* 0x000fda0003f06070 */
[----:B------:R-:W-:Y:S01]  /*2870*/  @P0 VIADD R15, R15, 0x1 ;  /* 0x000000010f0f0836 */ /* 0x000fe20000000000 */
[----:B------:R-:W-:-:S04]  /*2880*/  ISETP.NE.AND P0, PT, R9, RZ, PT ;  /* 0x000000ff0900720c */ /* 0x000fc80003f05270 */
[----:B------:R-:W-:-:S04]  /*2890*/  @!P2 IADD3 R15, PT, PT, -R15, RZ, RZ ;  /* 0x000000ff0f0fa210 */ /* 0x000fc80007ffe1ff */
[----:B------:R-:W-:-:S05]  /*28a0*/  SEL R15, R14, R15, !P0 ;  /* 0x0000000f0e0f7207 */ /* 0x000fca0004000000 */
[----:B------:R-:W-:-:S04]  /*28b0*/  IMAD.MOV R16, RZ, RZ, -R15 ;  /* 0x000000ffff107224 */ /* 0x000fc800078e0a0f */
[----:B------:R-:W-:-:S05]  /*28c0*/  IMAD R6, R9, R16, R6 ;  /* 0x0000001009067224 */ /* 0x000fca00078e0206 */
[----:B------:R-:W-:Y:S01]  /*28d0*/  ISETP.NE.AND P1, PT, R6, RZ, PT ;  /* 0x000000ff0600720c */ /* 0x000fe20003f25270 */
[----:B------:R-:W-:-:S12]  /*28e0*/  VIADD R6, R15, 0xffffffff ;  /* 0xffffffff0f067836 */ /* 0x000fd80000000000 */
[----:B------:R-:W-:Y:S01]  /*28f0*/  @!P1 IADD3 R6, PT, PT, R15, RZ, RZ ;  /* 0x000000ff0f069210 */ /* 0x000fe20007ffe0ff */
[----:B------:R-:W-:Y:S06]  /*2900*/  BRA `(.L_x_27192) ;  /* 0x00000000005c7947 */ /* 0x000fec0003800000 */
.L_x_27191:
[-C--:B------:R-:W-:Y:S02]  /*2910*/  IABS R12, R9.reuse ;  /* 0x00000009000c7213 */ /* 0x080fe40000000000 */
[----:B------:R-:W-:Y:S02]  /*2920*/  IABS R6, R6 ;  /* 0x0000000600067213 */ /* 0x000fe40000000000 */
[----:B------:R-:W0:Y:S01]  /*2930*/  I2F.RP R15, R12 ;  /* 0x0000000c000f7306 */ /* 0x000e220000209400 */
[----:B------:R-:W-:Y:S02]  /*2940*/  ISETP.GE.AND P2, PT, R14, RZ, PT ;  /* 0x000000ff0e00720c */ /* 0x000fe40003f46270 */
[----:B------:R-:W-:-:S05]  /*2950*/  LOP3.LUT R14, RZ, R9, RZ, 0x33, !PT ;  /* 0x00000009ff0e7212 */ /* 0x000fca00078e33ff */
[----:B0-----:R-:W0:Y:S02]  /*2960*/  MUFU.RCP R15, R15 ;  /* 0x0000000f000f7308 */ /* 0x001e240000001000 */
[----:B0-----:R-:W-:-:S06]  /*2970*/  VIADD R16, R15, 0xffffffe ;  /* 0x0ffffffe0f107836 */ /* 0x001fcc0000000000 */
[----:B------:R0:W1:Y:S02]  /*2980*/  F2I.FTZ.U32.TRUNC.NTZ R17, R16 ;  /* 0x0000001000117305 */ /* 0x000064000021f000 */
[----:B0-----:R-:W-:Y:S02]  /*2990*/  HFMA2 R16, -RZ, RZ, 0, 0 ;  /* 0x00000000ff107431 */ /* 0x001fe400000001ff */
[----:B-1----:R-:W-:-:S04]  /*29a0*/  IMAD R13, R17, R12, RZ ;  /* 0x0000000c110d7224 */ /* 0x002fc800078e02ff */
[----:B------:R-:W-:-:S04]  /*29b0*/  IMAD.MOV R13, RZ, RZ, -R13 ;  /* 0x000000ffff0d7224 */ /* 0x000fc800078e0a0d */
        /* <DEDUP_REMOVED lines=10> */
[----:B------:R-:W-:-:S05]  /*2a60*/  @!P2 IMAD.MOV R15, RZ, RZ, -R15 ;  /* 0x000000ffff0fa224 */ /* 0x000fca00078e0a0f */
[----:B------:R-:W-:-:S07]  /*2a70*/  SEL R6, R14, R15, !P0 ;  /* 0x0000000f0e067207 */ /* 0x000fce0004000000 */
.L_x_27192:
[----:B------:R-:W-:Y:S05]  /*2a80*/  BSYNC.RECONVERGENT B0 ;  /* 0x0000000000007941 */ /* 0x000fea0003800200 */
.L_x_27190:
[----:B------:R-:W-:Y:S01]  /*2a90*/  LOP3.LUT R18, R7, R9, RZ, 0x3c, !PT ;  /* 0x0000000907127212 */ /* 0x000fe200078e3cff */
[----:B------:R-:W-:Y:S03]  /*2aa0*/  BSSY.RECONVERGENT B0, `(.L_x_27193) ;  /* 0x0000022000007945 */ /* 0x000fe60003800200 */
[----:B------:R-:W-:-:S13]  /*2ab0*/  ISETP.GT.AND P1, PT, R18, -0x1, PT ;  /* 0xffffffff1200780c */ /* 0x000fda0003f24270 */
[----:B------:R-:W-:Y:S05]  /*2ac0*/  @P1 BRA `(.L_x_27194) ;  /* 0x0000000000481947 */ /* 0x000fea0003800000 */
[----:B------:R-:W-:Y:S02]  /*2ad0*/  IABS R17, R7 ;  /* 0x0000000700117213 */ /* 0x000fe40000000000 */
[----:B------:R-:W-:-:S03]  /*2ae0*/  ISETP.GE.AND P3, PT, R18, RZ, PT ;  /* 0x000000ff1200720c */ /* 0x000fc60003f66270 */
[----:B------:R-:W-:-:S05]  /*2af0*/  IMAD.HI.U32 R15, R13, R17, RZ ;  /* 0x000000110d0f7227 */ /* 0x000fca00078e00ff */
[----:B------:R-:W-:-:S05]  /*2b00*/  IADD3 R16, PT, PT, -R15, RZ, RZ ;  /* 0x000000ff0f107210 */ /* 0x000fca0007ffe1ff */
[----:B------:R-:W-:-:S05]  /*2b10*/  IMAD R17, R12, R16, R17 ;  /* 0x000000100c117224 */ /* 0x000fca00078e0211 */
[----:B------:R-:W-:-:S13]  /*2b20*/  ISETP.GT.U32.AND P2, PT, R12, R17, PT ;  /* 0x000000110c00720c */ /* 0x000fda0003f44070 */
[----:B------:R-:W-:Y:S02]  /*2b30*/  @!P2 IMAD.IADD R17, R17, 0x1, -R12 ;  /* 0x000000011111a824 */ /* 0x000fe400078e0a0c */
[----:B------:R-:W-:-:S03]  /*2b40*/  @!P2 VIADD R15, R15, 0x1 ;  /* 0x000000010f0fa836 */ /* 0x000fc60000000000 */
[----:B------:R-:W-:-:S13]  /*2b50*/  ISETP.GE.U32.AND P1, PT, R17, R12, PT ;  /* 0x0000000c1100720c */ /* 0x000fda0003f26070 */
[----:B------:R-:W-:-:S05]  /*2b60*/  @P1 IADD3 R15, PT, PT, R15, 0x1, RZ ;  /* 0x000000010f0f1810 */ /* 0x000fca0007ffe0ff */
[----:B------:R-:W-:-:S05]  /*2b70*/  @!P3 IMAD.MOV R15, RZ, RZ, -R15 ;  /* 0x000000ffff0fb224 */ /* 0x000fca00078e0a0f */
[----:B------:R-:W-:-:S05]  /*2b80*/  SEL R15, R14, R15, !P0 ;  /* 0x0000000f0e0f7207 */ /* 0x000fca0004000000 */
[----:B------:R-:W-:-:S04]  /*2b90*/  IMAD.MOV R16, RZ, RZ, -R15 ;  /* 0x000000ffff107224 */ /* 0x000fc800078e0a0f */
[----:B------:R-:W-:-:S05]  /*2ba0*/  IMAD R7, R9, R16, R7 ;  /* 0x0000001009077224 */ /* 0x000fca00078e0207 */
[----:B------:R-:W-:Y:S02]  /*2bb0*/  ISETP.NE.AND P1, PT, R7, RZ, PT ;  /* 0x000000ff0700720c */ /* 0x000fe40003f25270 */
[----:B------:R-:W-:-:S11]  /*2bc0*/  IADD3 R7, PT, PT, R15, -0x1, RZ ;  /* 0xffffffff0f077810 */ /* 0x000fd60007ffe0ff */
[----:B------:R-:W-:Y:S01]  /*2bd0*/  @!P1 IMAD.MOV R7, RZ, RZ, R15 ;  /* 0x000000ffff079224 */ /* 0x000fe200078e020f */
[----:B------:R-:W-:Y:S06]  /*2be0*/  BRA `(.L_x_27195) ;  /* 0x0000000000347947 */ /* 0x000fec0003800000 */
.L_x_27194:
[----:B------:R-:W-:Y:S02]  /*2bf0*/  IABS R7, R7 ;  /* 0x0000000700077213 */ /* 0x000fe40000000000 */
[----:B------:R-:W-:-:S03]  /*2c00*/  ISETP.GE.AND P3, PT, R18, RZ, PT ;  /* 0x000000ff1200720c */ /* 0x000fc60003f66270 */
[----:B------:R-:W-:-:S04]  /*2c10*/  IMAD.HI.U32 R15, R13, R7, RZ ;  /* 0x000000070d0f7227 */ /* 0x000fc800078e00ff */
[----:B------:R-:W-:-:S04]  /*2c20*/  IMAD.MOV R16, RZ, RZ, -R15 ;  /* 0x000000ffff107224 */ /* 0x000fc800078e0a0f */
[----:B------:R-:W-:-:S05]  /*2c30*/  IMAD R7, R12, R16, R7 ;  /* 0x000000100c077224 */ /* 0x000fca00078e0207 */
[----:B------:R-:W-:-:S13]  /*2c40*/  ISETP.GT.U32.AND P1, PT, R12, R7, PT ;  /* 0x000000070c00720c */ /* 0x000fda0003f24070 */
[----:B------:R-:W-:Y:S01]  /*2c50*/  @!P1 IADD3 R7, PT, PT, R7, -R12, RZ ;  /* 0x8000000c07079210 */ /* 0x000fe20007ffe0ff */
[----:B------:R-:W-:-:S03]  /*2c60*/  @!P1 VIADD R15, R15, 0x1 ;  /* 0x000000010f0f9836 */ /* 0x000fc60000000000 */
[----:B------:R-:W-:-:S13]  /*2c70*/  ISETP.GE.U32.AND P2, PT, R7, R12, PT ;  /* 0x0000000c0700720c */ /* 0x000fda0003f46070 */
[----:B------:R-:W-:-:S05]  /*2c80*/  @P2 VIADD R15, R15, 0x1 ;  /* 0x000000010f0f2836 */ /* 0x000fca0000000000 */
[----:B------:R-:W-:-:S05]  /*2c90*/  MOV R7, R15 ;  /* 0x0000000f00077202 */ /* 0x000fca0000000f00 */
[----:B------:R-:W-:-:S05]  /*2ca0*/  @!P3 IMAD.MOV R7, RZ, RZ, -R7 ;  /* 0x000000ffff07b224 */ /* 0x000fca00078e0a07 */
[----:B------:R-:W-:-:S07]  /*2cb0*/  SEL R7, R14, R7, !P0 ;  /* 0x000000070e077207 */ /* 0x000fce0004000000 */
.L_x_27195:
[----:B------:R-:W-:Y:S05]  /*2cc0*/  BSYNC.RECONVERGENT B0 ;  /* 0x0000000000007941 */ /* 0x000fea0003800200 */
.L_x_27193:
[----:B-----5:R-:W-:Y:S01]  /*2cd0*/  LOP3.LUT R18, R10, R9, RZ, 0x3c, !PT ;  /* 0x000000090a127212 */ /* 0x020fe200078e3cff */
[----:B------:R-:W-:Y:S03]  /*2ce0*/  BSSY.RECONVERGENT B0, `(.L_x_27196) ;  /* 0x0000021000007945 */ /* 0x000fe60003800200 */
[----:B------:R-:W-:-:S13]  /*2cf0*/  ISETP.GT.AND P1, PT, R18, -0x1, PT ;  /* 0xffffffff1200780c */ /* 0x000fda0003f24270 */
[----:B------:R-:W-:Y:S05]  /*2d00*/  @P1 BRA `(.L_x_27197) ;  /* 0x0000000000481947 */ /* 0x000fea0003800000 */
        /* <DEDUP_REMOVED lines=18> */
.L_x_27197:
[----:B------:R-:W-:Y:S02]  /*2e30*/  IABS R10, R10 ;  /* 0x0000000a000a7213 */ /* 0x000fe40000000000 */
[----:B------:R-:W-:-:S03]  /*2e40*/  ISETP.GE.AND P3, PT, R18, RZ, PT ;  /* 0x000000ff1200720c */ /* 0x000fc60003f66270 */
[----:B------:R-:W-:-:S04]  /*2e50*/  IMAD.HI.U32 R15, R13, R10, RZ ;  /* 0x0000000a0d0f7227 */ /* 0x000fc800078e00ff */
[----:B------:R-:W-:-:S04]  /*2e60*/  IMAD.MOV R17, RZ, RZ, -R15 ;  /* 0x000000ffff117224 */ /* 0x000fc800078e0a0f */
[----:B------:R-:W-:-:S05]  /*2e70*/  IMAD R17, R12, R17, R10 ;  /* 0x000000110c117224 */ /* 0x000fca00078e020a */
[----:B------:R-:W-:-:S13]  /*2e80*/  ISETP.GT.U32.AND P1, PT, R12, R17, PT ;  /* 0x000000110c00720c */ /* 0x000fda0003f24070 */
[----:B------:R-:W-:Y:S01]  /*2e90*/  @!P1 IMAD.IADD R17, R17, 0x1, -R12 ;  /* 0x0000000111119824 */ /* 0x000fe200078e0a0c */
[----:B------:R-:W-:-:S04]  /*2ea0*/  @!P1 IADD3 R15, PT, PT, R15, 0x1, RZ ;  /* 0x000000010f0f9810 */ /* 0x000fc80007ffe0ff */
[----:B------:R-:W-:-:S13]  /*2eb0*/  ISETP.GE.U32.AND P2, PT, R17, R12, PT ;  /* 0x0000000c1100720c */ /* 0x000fda0003f46070 */
[----:B------:R-:W-:-:S04]  /*2ec0*/  @P2 VIADD R15, R15, 0x1 ;  /* 0x000000010f0f2836 */ /* 0x000fc80000000000 */
[----:B------:R-:W-:-:S05]  /*2ed0*/  @!P3 IMAD.MOV R15, RZ, RZ, -R15 ;  /* 0x000000ffff0fb224 */ /* 0x000fca00078e0a0f */
[----:B------:R-:W-:-:S07]  /*2ee0*/  SEL R10, R14, R15, !P0 ;  /* 0x0000000f0e0a7207 */ /* 0x000fce0004000000 */
.L_x_27198:
[----:B------:R-:W-:Y:S05]  /*2ef0*/  BSYNC.RECONVERGENT B0 ;  /* 0x0000000000007941 */ /* 0x000fea0003800200 */
.L_x_27196:
        /* <DEDUP_REMOVED lines=22> */
.L_x_27200:
        /* <DEDUP_REMOVED lines=13> */
.L_x_27201:
[----:B------:R-:W-:Y:S05]  /*3130*/  BSYNC.RECONVERGENT B0 ;  /* 0x0000000000007941 */ /* 0x000fea0003800200 */
.L_x_27199:
[----:B------:R-:W-:Y:S01]  /*3140*/  LOP3.LUT R18, R4, R9, RZ, 0x3c, !PT ;  /* 0x0000000904127212 */ /* 0x000fe200078e3cff */
        /* <DEDUP_REMOVED lines=21> */
.L_x_27203:
        /* <DEDUP_REMOVED lines=12> */
.L_x_27204:
[----:B------:R-:W-:Y:S05]  /*3360*/  BSYNC.RECONVERGENT B0 ;  /* 0x0000000000007941 */ /* 0x000fea0003800200 */
.L_x_27202:
        /* <DEDUP_REMOVED lines=22> */
.L_x_27206:
        /* <DEDUP_REMOVED lines=13> */
.L_x_27207:
[----:B------:R-:W-:Y:S05]  /*35a0*/  BSYNC.RECONVERGENT B0 ;  /* 0x0000000000007941 */ /* 0x000fea0003800200 */
.L_x_27205:
        /* <DEDUP_REMOVED lines=22> */
.L_x_27209:
        /* <DEDUP_REMOVED lines=12> */
.L_x_27210:
[----:B------:R-:W-:Y:S05]  /*37d0*/  BSYNC.RECONVERGENT B0 ;  /* 0x0000000000007941 */ /* 0x000fea0003800200 */
.L_x_27208:
        /* <DEDUP_REMOVED lines=22> */
.L_x_27212:
        /* <DEDUP_REMOVED lines=13> */
.L_x_27213:
[----:B------:R-:W-:Y:S05]  /*3a10*/  BSYNC.RECONVERGENT B0 ;  /* 0x0000000000007941 */ /* 0x000fea0003800200 */
.L_x_27211:
        /* <DEDUP_REMOVED lines=8> */
.L_x_27214:
        /* <DEDUP_REMOVED lines=14> */
.L_x_32988:


//--------------------- .text._ZN2at6native29vectorized_elementwise_kernelILi4ENS0_13BUnaryFunctorIiiiZZZNS0_15binary_internal21div_floor_kernel_cudaERNS_18TensorIteratorBaseEENKUlvE_clEvENKUlvE1_clEvEUliiE_EESt5arrayIPcLm2EEEEviT0_T1_ --------------------------
	.section	.text._ZN2at6native29vectorized_elementwise_kernelILi4ENS0_13BUnaryFunctorIiiiZZZNS0_15binary_internal21div_floor_kernel_cudaERNS_18TensorIteratorBaseEENKUlvE_clEvENKUlvE1_clEvEUliiE_EESt5arrayIPcLm2EEEEviT0_T1_,"ax",@progbits
	.align	128
        .global         _ZN2at6native29vectorized_elementwise_kernelILi4ENS0_13BUnaryFunctorIiiiZZZNS0_15binary_internal21div_floor_kernel_cudaERNS_18TensorIteratorBaseEENKUlvE_clEvENKUlvE1_clEvEUliiE_EESt5arrayIPcLm2EEEEviT0_T1_
        .type           _ZN2at6native29vectorized_elementwise_kernelILi4ENS0_13BUnaryFunctorIiiiZZZNS0_15binary_internal21div_floor_kernel_cudaERNS_18TensorIteratorBaseEENKUlvE_clEvENKUlvE1_clEvEUliiE_EESt5arrayIPcLm2EEEEviT0_T1_,@function
        .size           _ZN2at6native29vectorized_elementwise_kernelILi4ENS0_13BUnaryFunctorIiiiZZZNS0_15binary_internal21div_floor_kernel_cudaERNS_18TensorIteratorBaseEENKUlvE_clEvENKUlvE1_clEvEUliiE_EESt5arrayIPcLm2EEEEviT0_T1_,(.L_x_32989 - _ZN2at6native29vectorized_elementwise_kernelILi4ENS0_13BUnaryFunctorIiiiZZZNS0_15binary_internal21div_floor_kernel_cudaERNS_18TensorIteratorBaseEENKUlvE_clEvENKUlvE1_clEvEUliiE_EESt5arrayIPcLm2EEEEviT0_T1_)
        .other          _ZN2at6native29vectorized_elementwise_kernelILi4ENS0_13BUnaryFunctorIiiiZZZNS0_15binary_internal21div_floor_kernel_cudaERNS_18TensorIteratorBaseEENKUlvE_clEvENKUlvE1_clEvEUliiE_EESt5arrayIPcLm2EEEEviT0_T1_,@"STO_CUDA_ENTRY STV_DEFAULT"
_ZN2at6native29vectorized_elementwise_kernelILi4ENS0_13BUnaryFunctorIiiiZZZNS0_15binary_internal21div_floor_kernel_cudaERNS_18TensorIteratorBaseEENKUlvE_clEvENKUlvE1_clEvEUliiE_EESt5arrayIPcLm2EEEEviT0_T1_:
.text._ZN2at6native29vectorized_elementwise_kernelILi4ENS0_13BUnaryFunctorIiiiZZZNS0_15binary_internal21div_floor_kernel_cudaERNS_18TensorIteratorBaseEENKUlvE_clEvENKUlvE1_clEvEUliiE_EESt5arrayIPcLm2EEEEviT0_T1_:
        /* <DEDUP_REMOVED lines=99> */
.L_x_27218:
        /* <DEDUP_REMOVED lines=23> */
.L_x_27217:
[----:B------:R-:W-:Y:S05]  /*07a0*/  BSYNC.RECONVERGENT B0 ;  /* 0x0000000000007941 */ /* 0x000fea0003800200 */
.L_x_27216:
        /* <DEDUP_REMOVED lines=38> */
.L_x_27221:
        /* <DEDUP_REMOVED lines=23> */
.L_x_27220:
[----:B------:R-:W-:Y:S05]  /*0b80*/  BSYNC.RECONVERGENT B0 ;  /* 0x0000000000007941 */ /* 0x000fea0003800200 */
.L_x_27219:
        /* <DEDUP_REMOVED lines=37> */
.L_x_27224:
        /* <DEDUP_REMOVED lines=24> */
.L_x_27223:
[----:B------:R-:W-:Y:S05]  /*0f60*/  BSYNC.RECONVERGENT B0 ;  /* 0x0000000000007941 */ /* 0x000fea0003800200 */
.L_x_27222:
        /* <DEDUP_REMOVED lines=38> */
.L_x_27227:
        /* <DEDUP_REMOVED lines=22> */
.L_x_27226:
[----:B------:R-:W-:Y:S05]  /*1330*/  BSYNC.RECONVERGENT B0 ;  /* 0x0000000000007941 */ /* 0x000fea0003800200 */
.L_x_27225:
        /* <DEDUP_REMOVED lines=38> */
.L_x_27230:
        /* <DEDUP_REMOVED lines=23> */
.L_x_27229:
[----:B------:R-:W-:Y:S05]  /*1710*/  BSYNC.RECONVERGENT B0 ;  /* 0x0000000000007941 */ /* 0x000fea0003800200 */
.L_x_27228:
        /* <DEDUP_REMOVED lines=38> */
.L_x_27233:
        /* <DEDUP_REMOVED lines=22> */
.L_x_27232:
[----:B------:R-:W-:Y:S05]  /*1ae0*/  BSYNC.RECONVERGENT B0 ;  /* 0x0000000000007941 */ /* 0x000fea0003800200 */
.L_x_27231:
        /* <DEDUP_REMOVED lines=37> */
.L_x_27236:
        /* <DEDUP_REMOVED lines=24> */
.L_x_27235:
[----:B------:R-:W-:Y:S05]  /*1ec0*/  BSYNC.RECONVERGENT B0 ;  /* 0x0000000000007941 */ /* 0x000fea0003800200 */
.L_x_27234:
[----:B------:R-:W-:Y:S01]  /*1ed0*/  IADD3 R11, PT, PT, R17, 0x380, RZ ;  /* 0x00000380110b7810 */ /* 0x000fe20007ffe0ff */
[----:B------:R-:W-:Y:S03]  /*1ee0*/  BSSY.RECONVERGENT B0, `(.L_x_27237) ;  /* 0x000003c000007945 */ /* 0x000fe60003800200 */
[----:B------:R-:W-:-:S13]  /*1ef0*/  ISETP.GE.U32.AND P1, PT, R11, R16, PT ;  /* 0x000000100b00720c */ /* 0x000fda0003f26070 */
        /* <DEDUP_REMOVED lines=35> */
.L_x_27239:
        /* <DEDUP_REMOVED lines=23> */
.L_x_27238:
[----:B------:R-:W-:Y:S05]  /*22a0*/  BSYNC.RECONVERGENT B0 ;  /* 0x0000000000007941 */ /* 0x000fea0003800200 */
.L_x_27237:
[----:B-----5:R-:W0:Y:S01]  /*22b0*/  @!P0 LDC.64 R12, c[0x0][0x390] ;  /* 0x0000e400ff0c8b82 */ /* 0x020e220000000a00 */
[----:B------:R-:W-:Y:S01]  /*22c0*/  @!P0 IMAD.IADD R11, R0, 0x1, R17 ;  /* 0x00000001000b8824 */ /* 0x000fe200078e0211 */
[----:B------:R-:W-:Y:S01]  /*22d0*/  @!P0 MOV R17, R3 ;  /* 0x0000000300118202 */ /* 0x000fe20000000f00 */
        /* <DEDUP_REMOVED lines=18> */
.L_x_27242:
[----:B------:R-:W-:-:S13]  /*2400*/  ISETP.GE.U32.AND P0, PT, R17, R16, PT ;  /* 0x000000101100720c */ /* 0x000fda0003f06070 */
[----:B------:R-:W-:Y:S05]  /*2410*/  @P0 BRA `(.L_x_27244) ;  /* 0x0000000000300947 */ /* 0x000fea0003800000 */
[----:B0-----:R-:W0:Y:S01]  /*2420*/  LDC.64 R2, c[0x0][0x390] ;  /* 0x0000e400ff027b82 */ /* 0x001e220000000a00 */
[----:B------:R-:W-:Y:S01]  /*2430*/  IMAD.IADD R5, R0, 0x1, R17 ;  /* 0x0000000100057824 */ /* 0x000fe200078e0211 */
[----:B------:R-:W-:-:S03]  /*2440*/  IADD3 R17, PT, PT, R17, 0x80, RZ ;  /* 0x0000008011117810 */ /* 0x000fc60007ffe0ff */
[----:B0-----:R-:W-:-:S05]  /*2450*/  IMAD.WIDE.U32 R2, R5, 0x4, R2 ;  /* 0x0000000405027825 */ /* 0x001fca00078e0002 */
[----:B------:R1:W-:Y:S02]  /*2460*/  STG.E desc[UR4][R2.64], R6 ;  /* 0x0000000602007986 */ /* 0x0003e4000c101904 */
.L_x_27243:
[----:B------:R-:W-:-:S13]  /*2470*/  ISETP.GE.U32.AND P0, PT, R17, R16, PT ;  /* 0x000000101100720c */ /* 0x000fda0003f06070 */
[----:B------:R-:W-:Y:S05]  /*2480*/  @P0 BRA `(.L_x_27245) ;  /* 0x0000000000340947 */ /* 0x000fea0003800000 */
[----:B01----:R-:W0:Y:S01]  /*2490*/  LDC.64 R2, c[0x0][0x390] ;  /* 0x0000e400ff027b82 */ /* 0x003e220000000a00 */
[----:B------:R-:W-:Y:S02]  /*24a0*/  IMAD.IADD R5, R0, 0x1, R17 ;  /* 0x0000000100057824 */ /* 0x000fe400078e0211 */
[----:B------:R-:W-:Y:S02]  /*24b0*/  VIADD R17, R17, 0x80 ;  /* 0x0000008011117836 */ /* 0x000fe40000000000 */
[----:B0-----:R-:W-:-:S05]  /*24c0*/  IMAD.WIDE.U32 R2, R5, 0x4, R2 ;  /* 0x0000000405027825 */ /* 0x001fca00078e0002 */
[----:B------:R1:W-:Y:S02]  /*24d0*/  STG.E desc[UR4][R2.64], R7 ;  /* 0x0000000702007986 */ /* 0x0003e4000c101904 */
.L_x_27244:
[----:B------:R-:W-:-:S13]  /*24e0*/  ISETP.GE.U32.AND P0, PT, R17, R16, PT ;  /* 0x000000101100720c */ /* 0x000fda0003f06070 */
[----:B------:R-:W-:Y:S05]  /*24f0*/  @P0 BREAK.RELIABLE B1 ;  /* 0x0000000000010942 */ /* 0x000fea0003800100 */
[----:B------:R-:W-:Y:S05]  /*2500*/  @P0 BRA `(.L_x_27246) ;  /* 0x0000000000300947 */ /* 0x000fea0003800000 */
[----:B01----:R-:W0:Y:S01]  /*2510*/  LDC.64 R2, c[0x0][0x390] ;  /* 0x0000e400ff027b82 */ /* 0x003e220000000a00 */
[----:B------:R-:W-:Y:S01]  /*2520*/  IADD3 R5, PT, PT, R0, R17, RZ ;  /* 0x0000001100057210 */ /* 0x000fe20007ffe0ff */
[----:B------:R-:W-:-:S04]  /*2530*/  VIADD R17, R17, 0x80 ;  /* 0x0000008011117836 */ /* 0x000fc80000000000 */
[----:B0-----:R-:W-:-:S05]  /*2540*/  IMAD.WIDE.U32 R2, R5, 0x4, R2 ;  /* 0x0000000405027825 */ /* 0x001fca00078e0002 */
[----:B------:R2:W-:Y:S02]  /*2550*/  STG.E desc[UR4][R2.64], R8 ;  /* 0x0000000802007986 */ /* 0x0005e4000c101904 */
.L_x_27245:
[----:B------:R-:W-:Y:S05]  /*2560*/  BSYNC.RELIABLE B1 ;  /* 0x0000000000017941 */ /* 0x000fea0003800100 */
.L_x_27241:
[----:B------:R-:W-:-:S13]  /*2570*/  ISETP.GE.U32.AND P0, PT, R17, R16, PT ;  /* 0x000000101100720c */ /* 0x000fda0003f06070 */
[----:B012---:R-:W0:Y:S01]  /*2580*/  @!P0 LDC.64 R2, c[0x0][0x390] ;  /* 0x0000e400ff028b82 */ /* 0x007e220000000a00 */
[----:B------:R-:W-:Y:S01]  /*2590*/  @!P0 IMAD.IADD R5, R0, 0x1, R17 ;  /* 0x0000000100058824 */ /* 0x000fe200078e0211 */
[----:B------:R-:W-:-:S03]  /*25a0*/  @!P0 IADD3 R17, PT, PT, R17, 0x80, RZ ;  /* 0x0000008011118810 */ /* 0x000fc60007ffe0ff */
[----:B0-----:R-:W-:-:S05]  /*25b0*/  @!P0 IMAD.WIDE.U32 R2, R5, 0x4, R2 ;  /* 0x0000000405028825 */ /* 0x001fca00078e0002 */
[----:B------:R2:W-:Y:S02]  /*25c0*/  @!P0 STG.E desc[UR4][R2.64], R9 ;  /* 0x0000000902008986 */ /* 0x0005e4000c101904 */
.L_x_27246:
[----:B------:R-:W-:Y:S05]  /*25d0*/  BSYNC.RECONVERGENT B0 ;  /* 0x0000000000007941 */ /* 0x000fea0003800200 */
.L_x_27240:
[----:B------:R-:W-:Y:S05]  /*25e0*/  WARPSYNC.ALL ;  /* 0x0000000000007948 */ /* 0x000fea0003800000 */
[----:B------:R-:W-:-:S13]  /*25f0*/  ISETP.GE.U32.AND P0, PT, R17, R16, PT ;  /* 0x000000101100720c */ /* 0x000fda0003f06070 */
[----:B------:R-:W-:Y:S05]  /*2600*/  @P0 EXIT ;  /* 0x000000000000094d */ /* 0x000fea0003800000 */
[----:B012---:R-:W0:Y:S01]  /*2610*/  LDC.64 R2, c[0x0][0x390] ;  /* 0x0000e400ff027b82 */ /* 0x007e220000000a00 */
[----:B------:R-:W-:-:S04]  /*2620*/  IMAD.IADD R17, R0, 0x1, R17 ;  /* 0x0000000100117824 */ /* 0x000fc800078e0211 */
[----:B0-----:R-:W-:-:S05]  /*2630*/  IMAD.WIDE.U32 R2, R17, 0x4, R2 ;  /* 0x0000000411027825 */ /* 0x001fca00078e0002 */
[----:B------:R-:W-:Y:S01]  /*2640*/  STG.E desc[UR4][R2.64], R10 ;  /* 0x0000000a02007986 */ /* 0x000fe2000c101904 */
[----:B------:R-:W-:Y:S05]  /*2650*/  EXIT ;  /* 0x000000000000794d */ /* 0x000fea0003800000 */
.L_x_27215:
[----:B------:R-:W0:Y:S01]  /*2660*/  S2R R2, SR_TID.X ;  /* 0x0000000000027919 */ /* 0x000e220000002100 */
[----:B------:R-:W1:Y:S08]  /*2670*/  LDC.64 R4, c[0x0][0x398] ;  /* 0x0000e600ff047b82 */ /* 0x000e700000000a00 */
[----:B------:R-:W2:Y:S01]  /*2680*/  LDC R3, c[0x0][0x388] ;  /* 0x0000e200ff037b82 */ /* 0x000ea20000000800 */
[----:B-1----:R-:W-:-:S04]  /*2690*/  IMAD.WIDE.U32 R4, R0, 0x4, R4 ;  /* 0x0000000400047825 */ /* 0x002fc800078e0004 */
[----:B0-----:R-:W-:-:S05]  /*26a0*/  IMAD.WIDE.U32 R12, R2, 0x10, R4 ;  /* 0x00000010020c7825 */ /* 0x001fca00078e0004 */
[----:B------:R-:W2:Y:S04]  /*26b0*/  LDG.E.128 R8, desc[UR4][R12.64] ;  /* 0x000000040c087981 */ /* 0x000ea8000c1e1d00 */
[----:B------:R0:W5:Y:S01]  /*26c0*/  LDG.E.128 R4, desc[UR4][R12.64+0x800] ;  /* 0x000800040c047981 */ /* 0x000162000c1e1d00 */
[----:B------:R-:W-:Y:S01]  /*26d0*/  BSSY.RECONVERGENT B0, `(.L_x_27247) ;  /* 0x0000039000007945 */ /* 0x000fe20003800200 */
[----:B--2---:R-:W-:-:S04]  /*26e0*/  LOP3.LUT R14, R8, R3, RZ, 0x3c, !PT ;  /* 0x00000003080e7212 */ /* 0x004fc800078e3cff */
[----:B------:R-:W-:-:S13]  /*26f0*/  ISETP.GT.AND P0, PT, R14, -0x1, PT ;  /* 0xffffffff0e00780c */ /* 0x000fda0003f04270 */
[----:B0-----:R-:W-:Y:S05]  /*2700*/  @P0 BRA `(.L_x_27248) ;  /* 0x0000000000780947 */ /* 0x001fea0003800000 */
[-C--:B------:R-:W-:Y:S01]  /*2710*/  IABS R12, R3.reuse ;  /* 0x00000003000c7213 */ /* 0x080fe20000000000 */
[----:B------:R-:W-:Y:S01]  /*2720*/  IMAD.MOV.U32 R16, RZ, RZ, RZ ;  /* 0x000000ffff107224 */ /* 0x000fe200078e00ff */
[----:B------:R-:W-:Y:S02]  /*2730*/  IABS R15, R8 ;  /* 0x00000008000f7213 */ /* 0x000fe40000000000 */
[----:B------:R-:W0:Y:S01]  /*2740*/  I2F.RP R18, R12 ;  /* 0x0000000c00127306 */ /* 0x000e220000209400 */
[----:B------:R-:W-:Y:S02]  /*2750*/  ISETP.GE.AND P2, PT, R14, RZ, PT ;  /* 0x000000ff0e00720c */ /* 0x000fe40003f46270 */
[----:B------:R-:W-:-:S05]  /*2760*/  LOP3.LUT R14, RZ, R3, RZ, 0x33, !PT ;  /* 0x00000003ff0e7212 */ /* 0x000fca00078e33ff */
[----:B0-----:R-:W0:Y:S02]  /*2770*/  MUFU.RCP R18, R18 ;  /* 0x0000001200127308 */ /* 0x001e240000001000 */
[----:B0-----:R-:W-:-:S06]  /*2780*/  VIADD R19, R18, 0xffffffe ;  /* 0x0ffffffe12137836 */ /* 0x001fcc0000000000 */
[----:B------:R-:W0:Y:S02]  /*2790*/  F2I.FTZ.U32.TRUNC.NTZ R17, R19 ;  /* 0x0000001300117305 */ /* 0x000e24000021f000 */
[----:B0-----:R-:W-:-:S05]  /*27a0*/  IMAD R13, R17, R12, RZ ;  /* 0x0000000c110d7224 */ /* 0x001fca00078e02ff */
[----:B------:R-:W-:-:S05]  /*27b0*/  IADD3 R13, PT, PT, -R13, RZ, RZ ;  /* 0x000000ff0d0d7210 */ /* 0x000fca0007ffe1ff */
[----:B------:R-:W-:-:S04]  /*27c0*/  IMAD.HI.U32 R13, R17, R13, R16 ;  /* 0x0000000d110d7227 */ /* 0x000fc800078e0010 */
[----:B------:R-:W-:-:S04]  /*27d0*/  IMAD.MOV.U32 R17, RZ, RZ, R15 ;  /* 0x000000ffff117224 */ /* 0x000fc800078e000f */
[----:B------:R-:W-:-:S05]  /*27e0*/  IMAD.HI.U32 R15, R13, R17, RZ ;  /* 0x000000110d0f7227 */ /* 0x000fca00078e00ff */
[----:B------:R-:W-:-:S05]  /*27f0*/  IADD3 R16, PT, PT, -R15, RZ, RZ ;  /* 0x000000ff0f107210 */ /* 0x000fca0007ffe1ff */
[----:B------:R-:W-:-:S05]  /*2800*/  IMAD R17, R12, R16, R17 ;  /* 0x000000100c117224 */ /* 0x000fca00078e0211 */
[----:B------:R-:W-:-:S13]  /*2810*/  ISETP.GT.U32.AND P1, PT, R12, R17, PT ;  /* 0x000000110c00720c */ /* 0x000fda0003f24070 */
[----:B------:R-:W-:Y:S02]  /*2820*/  @!P1 IMAD.IADD R17, R17, 0x1, -R12 ;  /* 0x0000000111119824 */ /* 0x000fe400078e0a0c */
[----:B------:R-:W-:-:S03]  /*2830*/  @!P1 VIADD R15, R15, 0x1 ;  /* 0x000000010f0f9836 */ /* 0x000fc60000000000 */
[----:B------:R-:W-:-:S13]  /*2840*/  ISETP.GE.U32.AND P0, PT, R17, R12, PT ;  /* 0x0000000c1100720c */ /* 0x000fda0003f06070 */
[----:B------:R-:W-:Y:S02]  /*2850*/  @P0 IADD3 R15, PT, PT, R15, 0x1, RZ ;  /* 0x000000010f0f0810 */ /* 0x000fe40007ffe0ff */
[----:B------:R-:W-:-:S03]  /*2860*/  ISETP.NE.AND P0, PT, R3, RZ, PT ;  /* 0x000000ff0300720c */ /* 0x000fc60003f05270 */
        /* <DEDUP_REMOVED lines=8> */
.L_x_27248:
        /* <DEDUP_REMOVED lines=8> */
[----:B0-----:R-:W-:Y:S02]  /*2970*/  IMAD.MOV.U32 R16, RZ, RZ, RZ ;  /* 0x000000ffff107224 */ /* 0x001fe400078e00ff */
[----:B-1----:R-:W-:-:S05]  /*2980*/  IMAD R13, R17, R12, RZ ;  /* 0x0000000c110d7224 */ /* 0x002fca00078e02ff */
[----:B------:R-:W-:-:S05]  /*2990*/  IADD3 R13, PT, PT, -R13, RZ, RZ ;  /* 0x000000ff0d0d7210 */ /* 0x000fca0007ffe1ff */
        /* <DEDUP_REMOVED lines=10> */
[----:B------:R-:W-:-:S04]  /*2a40*/  @!P2 IADD3 R15, PT, PT, -R15, RZ, RZ ;  /* 0x000000ff0f0fa210 */ /* 0x000fc80007ffe1ff */
[----:B------:R-:W-:-:S07]  /*2a50*/  SEL R8, R14, R15, !P0 ;  /* 0x0000000f0e087207 */ /* 0x000fce0004000000 */
.L_x_27249:
[----:B------:R-:W-:Y:S05]  /*2a60*/  BSYNC.RECONVERGENT B0 ;  /* 0x0000000000007941 */ /* 0x000fea0003800200 */
.L_x_27247:
        /* <DEDUP_REMOVED lines=22> */
.L_x_27251:
        /* <DEDUP_REMOVED lines=13> */
.L_x_27252:
[----:B------:R-:W-:Y:S05]  /*2ca0*/  BSYNC.RECONVERGENT B0 ;  /* 0x0000000000007941 */ /* 0x000fea0003800200 */
.L_x_27250:
        /* <DEDUP_REMOVED lines=22> */
.L_x_27254:
        /* <DEDUP_REMOVED lines=11> */
[----:B------:R-:W-:-:S07]  /*2ec0*/  SEL R10, R14, R15, !P0 ;  /* 0x0000000f0e0a7207 */ /* 0x000fce0004000000 */
.L_x_27255:
[----:B------:R-:W-:Y:S05]  /*2ed0*/  BSYNC.RECONVERGENT B0 ;  /* 0x0000000000007941 */ /* 0x000fea0003800200 */
.L_x_27253:
        /* <DEDUP_REMOVED lines=22> */
.L_x_27257:
        /* <DEDUP_REMOVED lines=13> */
.L_x_27258:
[----:B------:R-:W-:Y:S05]  /*3110*/  BSYNC.RECONVERGENT B0 ;  /* 0x0000000000007941 */ /* 0x000fea0003800200 */
.L_x_27256:
[----:B-----5:R-:W-:Y:S01]  /*3120*/  LOP3.LUT R18, R4, R3, RZ, 0x3c, !PT ;  /* 0x0000000304127212 */ /* 0x020fe200078e3cff */
        /* <DEDUP_REMOVED lines=21> */
.L_x_27260:
        /* <DEDUP_REMOVED lines=12> */
.L_x_27261:
[----:B------:R-:W-:Y:S05]  /*3340*/  BSYNC.RECONVERGENT B0 ;  /* 0x0000000000007941 */ /* 0x000fea0003800200 */
.L_x_27259:
        /* <DEDUP_REMOVED lines=22> */
.L_x_27263:
        /* <DEDUP_REMOVED lines=13> */
.L_x_27264:
[----:B------:R-:W-:Y:S05]  /*3580*/  BSYNC.RECONVERGENT B0 ;  /* 0x0000000000007941 */ /* 0x000fea0003800200 */
.L_x_27262:
        /* <DEDUP_REMOVED lines=22> */
.L_x_27266:
        /* <DEDUP_REMOVED lines=12> */
.L_x_27267:
[----:B------:R-:W-:Y:S05]  /*37b0*/  BSYNC.RECONVERGENT B0 ;  /* 0x0000000000007941 */ /* 0x000fea0003800200 */
.L_x_27265:
        /* <DEDUP_REMOVED lines=22> */
.L_x_27269:
        /* <DEDUP_REMOVED lines=11> */
[----:B------:R-:W-:-:S07]  /*39d0*/  SEL R7, R14, R7, !P0 ;  /* 0x000000070e077207 */ /* 0x000fce0004000000 */
.L_x_27270:
[----:B------:R-:W-:Y:S05]  /*39e0*/  BSYNC.RECONVERGENT B0 ;  /* 0x0000000000007941 */ /* 0x000fea0003800200 */
.L_x_27268:
[----:B------:R-:W0:Y:S02]  /*39f0*/  LDC.64 R12, c[0x0][0x390] ;  /* 0x0000e400ff0c7b82 */ /* 0x000e240000000a00 */
[----:B0-----:R-:W-:-:S04]  /*3a00*/  IMAD.WIDE.U32 R12, R0, 0x4, R12 ;  /* 0x00000004000c7825 */ /* 0x001fc800078e000c */
[----:B------:R-:W-:-:S05]  /*3a10*/  IMAD.WIDE.U32 R12, R2, 0x10, R12 ;  /* 0x00000010020c7825 */ /* 0x000fca00078e000c */
[----:B------:R-:W-:Y:S04]  /*3a20*/  STG.E.128 desc[UR4][R12.64], R8 ;  /* 0x000000080c007986 */ /* 0x000fe8000c101d04 */
[----:B------:R-:W-:Y:S01]  /*3a30*/  STG.E.128 desc[UR4][R12.64+0x800], R4 ;  /* 0x000800040c007986 */ /* 0x000fe2000c101d04 */
[----:B------:R-:W-:Y:S05]  /*3a40*/  EXIT ;  /* 0x000000000000794d */ /* 0x000fea0003800000 */
.L_x_27271:
        /* <DEDUP_REMOVED lines=11> */
.L_x_32989:


//--------------------- .text._ZN2at6native29vectorized_elementwise_kernelILi8ENS0_13BUnaryFunctorIiiiZZZNS0_15binary_internal21div_floor_kernel_cudaERNS_18TensorIteratorBaseEENKUlvE_clEvENKUlvE1_clEvEUliiE_EESt5arrayIPcLm2EEEEviT0_T1_ --------------------------
	.section	.text._ZN2at6native29vectorized_elementwise_kernelILi8ENS0_13BUnaryFunctorIiiiZZZNS0_15binary_internal21div_floor_kernel_cudaERNS_18TensorIteratorBaseEENKUlvE_clEvENKUlvE1_clEvEUliiE_EESt5arrayIPcLm2EEEEviT0_T1_,"ax",@progbits
	.align	128
        .global         _ZN2at6native29vectorized_elementwise_kernelILi8ENS0_13BUnaryFunctorIiiiZZZNS0_15binary_internal21div_floor_kernel_cudaERNS_18TensorIteratorBaseEENKUlvE_clEvENKUlvE1_clEvEUliiE_EESt5arrayIPcLm2EEEEviT0_T1_
        .type           _ZN2at6native29vectorized_elementwise_kernelILi8ENS0_13BUnaryFunctorIiiiZZZNS0_15binary_internal21div_floor_kernel_cudaERNS_18TensorIteratorBaseEENKUlvE_clEvENKUlvE1_clEvEUliiE_EESt5arrayIPcLm2EEEEviT0_T1_,@function
        .size           _ZN2at6native29vectorized_elementwise_kernelILi8ENS0_13BUnaryFunctorIiiiZZZNS0_15binary_internal21div_floor_kernel_cudaERNS_18TensorIteratorBaseEENKUlvE_clEvENKUlvE1_clEvEUliiE_EESt5arrayIPcLm2EEEEviT0_T1_,(.L_x_32990 - _ZN2at6native29vectorized_elementwise_kernelILi8ENS0_13BUnaryFunctorIiiiZZZNS0_15binary_internal21div_floor_kernel_cudaERNS_18TensorIteratorBaseEENKUlvE_clEvENKUlvE1_clEvEUliiE_EESt5arrayIPcLm2EEEEviT0_T1_)
        .other          _ZN2at6native29vectorized_elementwise_kernelILi8ENS0_13BUnaryFunctorIiiiZZZNS0_15binary_internal21div_floor_kernel_cudaERNS_18TensorIteratorBaseEENKUlvE_clEvENKUlvE1_clEvEUliiE_EESt5arrayIPcLm2EEEEviT0_T1_,@"STO_CUDA_ENTRY STV_DEFAULT"
_ZN2at6native29vectorized_elementwise_kernelILi8ENS0_13BUnaryFunctorIiiiZZZNS0_15binary_internal21div_floor_kernel_cudaERNS_18TensorIteratorBaseEENKUlvE_clEvENKUlvE1_clEvEUliiE_EESt5arrayIPcLm2EEEEviT0_T1_:
.text._ZN2at6native29vectorized_elementwise_kernelILi8ENS0_13BUnaryFunctorIiiiZZZNS0_15binary_internal21div_floor_kernel_cudaERNS_18TensorIteratorBaseEENKUlvE_clEvENKUlvE1_clEvEUliiE_EESt5arrayIPcLm2EEEEviT0_T1_:
[----:B------:R-:W-:Y:S01]  /*0000*/  LDC R1, c[0x0][0x37c] ;  /* 0x0000df00ff017b82 */ /* 0x000fe20000000800 */
[----:B------:R-:W-:Y:S05]  /*0010*/  EXIT ;  /* 0x000000000000794d */ /* 0x000fea0003800000 */
.L_x_27272:
        /* <DEDUP_REMOVED lines=14> */
.L_x_32990:


//--------------------- .text._ZN2at6native18elementwise_kernelILi128ELi4EZNS0_15gpu_kernel_implINS0_13AUnaryFunctorIiiiZZZNS0_15binary_internal21div_floor_kernel_cudaERNS_18TensorIteratorBaseEENKUlvE_clEvENKUlvE1_clEvEUliiE_EEEEvS6_RKT_EUliE_EEviT1_ --------------------------
	.section	.text._ZN2at6native18elementwise_kernelILi128ELi4EZNS0_15gpu_kernel_implINS0_13AUnaryFunctorIiiiZZZNS0_15binary_internal21div_floor_kernel_cudaERNS_18TensorIteratorBaseEENKUlvE_clEvENKUlvE1_clEvEUliiE_EEEEvS6_RKT_EUliE_EEviT1_,"ax",@progbits
	.align	128
        .global         _ZN2at6native18elementwise_kernelILi128ELi4EZNS0_15gpu_kernel_implINS0_13AUnaryFunctorIiiiZZZNS0_15binary_internal21div_floor_kernel_cudaERNS_18TensorIteratorBaseEENKUlvE_clEvENKUlvE1_clEvEUliiE_EEEEvS6_RKT_EUliE_EEviT1_
        .type           _ZN2at6native18elementwise_kernelILi128ELi4EZNS0_15gpu_kernel_implINS0_13AUnaryFunctorIiiiZZZNS0_15binary_internal21div_floor_kernel_cudaERNS_18TensorIteratorBaseEENKUlvE_clEvENKUlvE1_clEvEUliiE_EEEEvS6_RKT_EUliE_EEviT1_,@function
        .size           _ZN2at6native18elementwise_kernelILi128ELi4EZNS0_15gpu_kernel_implINS0_13AUnaryFunctorIiiiZZZNS0_15binary_internal21div_floor_kernel_cudaERNS_18TensorIteratorBaseEENKUlvE_clEvENKUlvE1_clEvEUliiE_EEEEvS6_RKT_EUliE_EEviT1_,(.L_x_32991 - _ZN2at6native18elementwise_kernelILi128ELi4EZNS0_15gpu_kernel_implINS0_13AUnaryFunctorIiiiZZZNS0_15binary_internal21div_floor_kernel_cudaERNS_18TensorIteratorBaseEENKUlvE_clEvENKUlvE1_clEvEUliiE_EEEEvS6_RKT_EUliE_EEviT1_)
        .other          _ZN2at6native18elementwise_kernelILi128ELi4EZNS0_15gpu_kernel_implINS0_13AUnaryFunctorIiiiZZZNS0_15binary_internal21div_floor_kernel_cudaERNS_18TensorIteratorBaseEENKUlvE_clEvENKUlvE1_clEvEUliiE_EEEEvS6_RKT_EUliE_EEviT1_,@"STO_CUDA_ENTRY STV_DEFAULT"
_ZN2at6native18elementwise_kernelILi128ELi4EZNS0_15gpu_kernel_implINS0_13AUnaryFunctorIiiiZZZNS0_15binary_internal21div_floor_kernel_cudaERNS_18TensorIteratorBaseEENKUlvE_clEvENKUlvE1_clEvEUliiE_EEEEvS6_RKT_EUliE_EEviT1_:
.text._ZN2at6native18elementwise_kernelILi128ELi4EZNS0_15gpu_kernel_implINS0_13AUnaryFunctorIiiiZZZNS0_15binary_internal21div_floor_kernel_cudaERNS_18TensorIteratorBaseEENKUlvE_clEvENKUlvE1_clEvEUliiE_EEEEvS6_RKT_EUliE_EEviT1_:
        /* <DEDUP_REMOVED lines=319> */
.L_x_27275:
        /* <DEDUP_REMOVED lines=16> */
.L_x_27279:
[----:B------:R0:W5:Y:S01]  /*14f0*/  LDG.E.U8 R0, desc[UR36][R2.64] ;  /* 0x0000002402007981 */ /* 0x000162000c1e1100 */
[----:B------:R-:W-:Y:S05]  /*1500*/  BRA `(.L_x_27281) ;  /* 0x0000000c002c7947 */ /* 0x000fea0003800000 */
.L_x_27278:
        /* <DEDUP_REMOVED lines=8> */
.L_x_27283:
[----:B------:R0:W5:Y:S01]  /*1590*/  LDG.E R0, desc[UR36][R2.64] ;  /* 0x0000002402007981 */ /* 0x000162000c1e1900 */
[----:B------:R-:W-:Y:S05]  /*15a0*/  BRA `(.L_x_27281) ;  /* 0x0000000c00047947 */ /* 0x000fea0003800000 */
.L_x_27282:
[----:B------:R0:W5:Y:S01]  /*15b0*/  LDG.E.S16 R0, desc[UR36][R2.64] ;  /* 0x0000002402007981 */ /* 0x000162000c1e1700 */
[----:B------:R-:W-:Y:S05]  /*15c0*/  BRA `(.L_x_27281) ;  /* 0x0000000800fc7947 */ /* 0x000fea0003800000 */
.L_x_27277:
        /* <DEDUP_REMOVED lines=9> */
.L_x_27285:
[----:B------:R-:W2:Y:S02]  /*1660*/  LDG.E.U16 R2, desc[UR36][R2.64] ;  /* 0x0000002402027981 */ /* 0x000ea4000c1e1500 */
[----:B--2---:R-:W-:-:S06]  /*1670*/  HADD2.F32 R0, -RZ, R2.H0_H0 ;  /* 0x20000002ff007230 */ /* 0x004fcc0000004100 */
[----:B------:R-:W0:Y:S01]  /*1680*/  F2I.FTZ.TRUNC.NTZ R0, R0 ;  /* 0x0000000000007305 */ /* 0x000e22000021f100 */
[----:B------:R-:W-:Y:S05]  /*1690*/  BRA `(.L_x_27281) ;  /* 0x0000000800c87947 */ /* 0x000fea0003800000 */
.L_x_27284:
        /* <DEDUP_REMOVED lines=9> */
.L_x_27287:
[----:B------:R-:W2:Y:S02]  /*1730*/  LDG.E.U16 R2, desc[UR36][R2.64] ;  /* 0x0000002402027981 */ /* 0x000ea4000c1e1500 */
[----:B--2---:R-:W-:-:S06]  /*1740*/  HADD2.F32 R0, -RZ, R2.H0_H0 ;  /* 0x20000002ff007230 */ /* 0x004fcc0000004100 */
[----:B------:R-:W0:Y:S01]  /*1750*/  F2I.FTZ.TRUNC.NTZ R0, R0 ;  /* 0x0000000000007305 */ /* 0x000e22000021f100 */
[----:B------:R-:W-:Y:S05]  /*1760*/  BRA `(.L_x_27281) ;  /* 0x0000000800947947 */ /* 0x000fea0003800000 */
.L_x_27286:
[----:B------:R-:W2:Y:S02]  /*1770*/  LDG.E.64 R2, desc[UR36][R2.64] ;  /* 0x0000002402027981 */ /* 0x000ea4000c1e1b00 */
[----:B--2---:R0:W1:Y:S02]  /*1780*/  F2I.F64.TRUNC R0, R2 ;  /* 0x0000000200007311 */ /* 0x004064000030d100 */
[----:B01----:R-:W-:Y:S05]  /*1790*/  BRA `(.L_x_27281) ;  /* 0x0000000800887947 */ /* 0x003fea0003800000 */
.L_x_27276:
        /* <DEDUP_REMOVED lines=12> */
.L_x_27290:
[----:B------:R-:W2:Y:S02]  /*1860*/  LDG.E.64 R2, desc[UR36][R2.64] ;  /* 0x0000002402027981 */ /* 0x000ea4000c1e1b00 */
[----:B--2---:R0:W1:Y:S02]  /*1870*/  F2I.F64.TRUNC R0, R2 ;  /* 0x0000000200007311 */ /* 0x004064000030d100 */
[----:B01----:R-:W-:Y:S05]  /*1880*/  BRA `(.L_x_27281) ;  /* 0x00000008004c7947 */ /* 0x003fea0003800000 */
.L_x_27289:
        /* <DEDUP_REMOVED lines=26> */
.L_x_27292:
        /* <DEDUP_REMOVED lines=13> */
.L_x_27291:
[----:B------:R-:W2:Y:S02]  /*1b00*/  LDG.E.U16 R0, desc[UR36][R2.64] ;  /* 0x0000002402007981 */ /* 0x000ea4000c1e1500 */
[----:B--2---:R-:W-:-:S06]  /*1b10*/  IMAD.U32 R0, R0, 0x10000, RZ ;  /* 0x0001000000007824 */ /* 0x004fcc00078e00ff */
[----:B------:R-:W0:Y:S01]  /*1b20*/  F2I.FTZ.TRUNC.NTZ R0, R0 ;  /* 0x0000000000007305 */ /* 0x000e22000021f100 */
[----:B------:R-:W-:Y:S05]  /*1b30*/  BRA `(.L_x_27281) ;  /* 0x0000000400a07947 */ /* 0x000fea0003800000 */
.L_x_27288:
        /* <DEDUP_REMOVED lines=10> */
.L_x_27295:
        /* <DEDUP_REMOVED lines=21> */
.L_x_27299:
[----:B------:R-:W-:Y:S05]  /*1d30*/  BSYNC.RECONVERGENT B1 ;  /* 0x0000000000017941 */ /* 0x000fea0003800200 */
.L_x_27298:
[----:B------:R-:W-:Y:S02]  /*1d40*/  SHF.L.U32 R0, R0, 0x14, RZ ;  /* 0x0000001400007819 */ /* 0x000fe400000006ff */
[----:B------:R-:W-:-:S04]  /*1d50*/  LEA R2, R2, 0x3b800000, 0x17 ;  /* 0x3b80000002027811 */ /* 0x000fc800078eb8ff */
[----:B------:R-:W-:-:S07]  /*1d60*/  LOP3.LUT R0, R2, R0, R7, 0xfe, !PT ;  /* 0x0000000002007212 */ /* 0x000fce00078efe07 */
.L_x_27297:
[----:B------:R-:W-:Y:S05]  /*1d70*/  BSYNC.RECONVERGENT B0 ;  /* 0x0000000000007941 */ /* 0x000fea0003800200 */
.L_x_27296:
[----:B------:R-:W1:Y:S01]  /*1d80*/  F2I.FTZ.TRUNC.NTZ R0, R0 ;  /* 0x0000000000007305 */ /* 0x000e62000021f100 */
[----:B------:R-:W-:Y:S05]  /*1d90*/  BRA `(.L_x_27281) ;  /* 0x0000000400087947 */ /* 0x000fea0003800000 */
.L_x_27294:
        /* <DEDUP_REMOVED lines=21> */
.L_x_27303:
[----:B------:R-:W-:Y:S05]  /*1ef0*/  BSYNC.RECONVERGENT B1 ;  /* 0x0000000000017941 */ /* 0x000fea0003800200 */
.L_x_27302:
[----:B------:R-:W-:Y:S01]  /*1f00*/  IMAD.SHL.U32 R0, R0, 0x200000, RZ ;  /* 0x0020000000007824 */ /* 0x000fe200078e00ff */
[----:B------:R-:W-:-:S04]  /*1f10*/  LEA R2, R2, 0x37800000, 0x17 ;  /* 0x3780000002027811 */ /* 0x000fc800078eb8ff */
[----:B------:R-:W-:-:S07]  /*1f20*/  LOP3.LUT R0, R2, R0, R7, 0xfe, !PT ;  /* 0x0000000002007212 */ /* 0x000fce00078efe07 */
.L_x_27301:
[----:B------:R-:W-:Y:S05]  /*1f30*/  BSYNC.RECONVERGENT B0 ;  /* 0x0000000000007941 */ /* 0x000fea0003800200 */
.L_x_27300:
[----:B------:R-:W2:Y:S01]  /*1f40*/  F2I.FTZ.TRUNC.NTZ R0, R0 ;  /* 0x0000000000007305 */ /* 0x000ea2000021f100 */
[----:B------:R-:W-:Y:S05]  /*1f50*/  BRA `(.L_x_27281) ;  /* 0x0000000000987947 */ /* 0x000fea0003800000 */
.L_x_27293:
[----:B------:R-:W-:-:S09]  /*1f60*/  UISETP.NE.AND UP0, UPT, UR4, 0x1c, UPT ;  /* 0x0000001c0400788c */ /* 0x000fd2000bf05270 */
[----:B------:R-:W-:Y:S05]  /*1f70*/  BRA.U !UP0, `(.L_x_27304) ;  /* 0x00000001088c7547 */ /* 0x000fea000b800000 */
[----:B------:R-:W-:-:S09]  /*1f80*/  UISETP.NE.AND UP0, UPT, UR4, 0x1d, UPT ;  /* 0x0000001d0400788c */ /* 0x000fd2000bf05270 */
[----:B------:R-:W-:Y:S05]  /*1f90*/  BRA.U !UP0, `(.L_x_27305) ;  /* 0x00000001087c7547 */ /* 0x000fea000b800000 */
[----:B------:R-:W-:-:S09]  /*1fa0*/  UISETP.NE.AND UP0, UPT, UR4, 0x2c, UPT ;  /* 0x0000002c0400788c */ /* 0x000fd2000bf05270 */
[----:B------:R-:W-:Y:S05]  /*1fb0*/  BRA.U !UP0, `(.L_x_27306) ;  /* 0x0000000108487547 */ /* 0x000fea000b800000 */
.L_x_27280:
        /* <DEDUP_REMOVED lines=16> */
.L_x_27307:
[----:B------:R-:W-:Y:S01]  /*20c0*/  IMAD.MOV.U32 R0, RZ, RZ, RZ ;  /* 0x000000ffff007224 */ /* 0x000fe200078e00ff */
[----:B------:R-:W-:Y:S06]  /*20d0*/  BRA `(.L_x_27281) ;  /* 0x0000000000387947 */ /* 0x000fec0003800000 */
.L_x_27306:
        /* <DEDUP_REMOVED lines=8> */
.L_x_27309:
[----:B------:R-:W-:Y:S05]  /*2160*/  BSYNC.RECONVERGENT B0 ;  /* 0x0000000000007941 */ /* 0x000fea0003800200 */
.L_x_27308:
[----:B------:R-:W4:Y:S01]  /*2170*/  F2I.FTZ.TRUNC.NTZ R0, R0 ;  /* 0x0000000000007305 */ /* 0x000f22000021f100 */
[----:B------:R-:W-:Y:S05]  /*2180*/  BRA `(.L_x_27281) ;  /* 0x00000000000c7947 */ /* 0x000fea0003800000 */
.L_x_27305:
[----:B------:R0:W5:Y:S01]  /*2190*/  LDG.E R0, desc[UR36][R2.64] ;  /* 0x0000002402007981 */ /* 0x000162000c1e1900 */
[----:B------:R-:W-:Y:S05]  /*21a0*/  BRA `(.L_x_27281) ;  /* 0x0000000000047947 */ /* 0x000fea0003800000 */
.L_x_27304:
[----:B------:R3:W5:Y:S02]  /*21b0*/  LDG.E R0, desc[UR36][R2.64] ;  /* 0x0000002402007981 */ /* 0x000764000c1e1900 */
.L_x_27281:
[----:B0--3--:R-:W1:Y:S01]  /*21c0*/  LDC R3, c[0x0][0x594] ;  /* 0x00016500ff037b82 */ /* 0x009e620000000800 */
[----:B------:R-:W-:Y:S01]  /*21d0*/  BSSY.RECONVERGENT B0, `(.L_x_27310) ;  /* 0x0000039000007945 */ /* 0x000fe20003800200 */
[----:B-12-45:R-:W-:-:S04]  /*21e0*/  LOP3.LUT R10, R0, R3, RZ, 0x3c, !PT ;  /* 0x00000003000a7212 */ /* 0x036fc800078e3cff */
[----:B------:R-:W-:-:S13]  /*21f0*/  ISETP.GT.AND P0, PT, R10, -0x1, PT ;  /* 0xffffffff0a00780c */ /* 0x000fda0003f04270 */
[----:B------:R-:W-:Y:S05]  /*2200*/  @P0 BRA `(.L_x_27311) ;  /* 0x0000000000780947 */ /* 0x000fea0003800000 */
[-C--:B------:R-:W-:Y:S02]  /*2210*/  IABS R7, R0.reuse ;  /* 0x0000000000077213 */ /* 0x080fe40000000000 */
[----:B------:R-:W-:Y:S02]  /*2220*/  IABS R8, R3 ;  /* 0x0000000300087213 */ /* 0x000fe40000000000 */
[----:B------:R-:W0:Y:S01]  /*2230*/  I2F.RP R2, R7 ;  /* 0x0000000700027306 */ /* 0x000e220000209400 */
[----:B------:R-:W-:Y:S02]  /*2240*/  IABS R11, R0 ;  /* 0x00000000000b7213 */ /* 0x000fe40000000000 */
[----:B------:R-:W-:-:S05]  /*2250*/  ISETP.GE.AND P1, PT, R10, RZ, PT ;  /* 0x000000ff0a00720c */ /* 0x000fca0003f26270 */
        /* <DEDUP_REMOVED lines=25> */
.L_x_27311:
        /* <DEDUP_REMOVED lines=23> */
.L_x_27312:
[----:B------:R-:W-:Y:S05]  /*2560*/  BSYNC.RECONVERGENT B0 ;  /* 0x0000000000007941 */ /* 0x000fea0003800200 */
.L_x_27310:
        /* <DEDUP_REMOVED lines=16> */
.L_x_27316:
[----:B------:R0:W-:Y:S01]  /*2670*/  STG.E.U8 desc[UR36][R2.64], R4 ;  /* 0x0000000402007986 */ /* 0x0001e2000c101124 */
[----:B------:R-:W-:Y:S05]  /*2680*/  BRA `(.L_x_27318) ;  /* 0x0000000c003c7947 */ /* 0x000fea0003800000 */
.L_x_27315:
        /* <DEDUP_REMOVED lines=9> */
.L_x_27320:
[----:B------:R0:W-:Y:S01]  /*2720*/  STG.E desc[UR36][R2.64], R4 ;  /* 0x0000000402007986 */ /* 0x0001e2000c101924 */
[----:B------:R-:W-:Y:S05]  /*2730*/  BRA `(.L_x_27318) ;  /* 0x0000000c00107947 */ /* 0x000fea0003800000 */
.L_x_27319:
[----:B------:R0:W-:Y:S01]  /*2740*/  STG.E.U16 desc[UR36][R2.64], R4 ;  /* 0x0000000402007986 */ /* 0x0001e2000c101524 */
[----:B------:R-:W-:Y:S05]  /*2750*/  BRA `(.L_x_27318) ;  /* 0x0000000c00087947 */ /* 0x000fea0003800000 */
.L_x_27314:
        /* <DEDUP_REMOVED lines=9> */
.L_x_27322:
[----:B------:R-:W-:-:S04]  /*27f0*/  I2FP.F32.S32 R0, R4 ;  /* 0x0000000400007245 */ /* 0x000fc80000201400 */
[----:B------:R-:W-:-:S05]  /*2800*/  F2FP.F16.F32.PACK_AB R0, RZ, R0 ;  /* 0x00000000ff00723e */ /* 0x000fca00000000ff */
[----:B------:R0:W-:Y:S01]  /*2810*/  STG.E.U16 desc[UR36][R2.64], R0 ;  /* 0x0000000002007986 */ /* 0x0001e2000c101524 */
[----:B------:R-:W-:Y:S05]  /*2820*/  BRA `(.L_x_27318) ;  /* 0x0000000800d47947 */ /* 0x000fea0003800000 */
.L_x_27321:
[----:B------:R-:W-:-:S09]  /*2830*/  UISETP.NE.AND UP0, UPT, UR4, 0x7, UPT ;  /* 0x000000070400788c */ /* 0x000fd2000bf05270 */
[----:B------:R-:W-:Y:S05]  /*2840*/  BRA.U !UP0, `(.L_x_27323) ;  /* 0x0000000108347547 */ /* 0x000fea000b800000 */
[----:B------:R-:W-:-:S09]  /*2850*/  UISETP.NE.AND UP0, UPT, UR4, 0x8, UPT ;  /* 0x000000080400788c */ /* 0x000fd2000bf05270 */
[----:B------:R-:W-:Y:S05]  /*2860*/  BRA.U !UP0, `(.L_x_27324) ;  /* 0x0000000108187547 */ /* 0x000fea000b800000 */
[----:B------:R-:W-:-:S09]  /*2870*/  UISETP.NE.AND UP0, UPT, UR4, 0x9, UPT ;  /* 0x000000090400788c */ /* 0x000fd2000bf05270 */
[----:B------:R-:W-:Y:S05]  /*2880*/  BRA.U UP0, `(.L_x_27317) ;  /* 0x0000000900287547 */ /* 0x000fea000b800000 */
[----:B------:R-:W-:Y:S01]  /*2890*/  I2FP.F32.S32 R4, R4 ;  /* 0x0000000400047245 */ /* 0x000fe20000201400 */
[----:B------:R-:W-:-:S05]  /*28a0*/  HFMA2 R5, -RZ, RZ, 0, 0 ;  /* 0x00000000ff057431 */ /* 0x000fca00000001ff */
[----:B------:R3:W-:Y:S01]  /*28b0*/  STG.E.64 desc[UR36][R2.64], R4 ;  /* 0x0000000402007986 */ /* 0x0007e2000c101b24 */
[----:B------:R-:W-:Y:S05]  /*28c0*/  BRA `(.L_x_27318) ;  /* 0x0000000800ac7947 */ /* 0x000fea0003800000 */
.L_x_27324:
[----:B------:R-:W-:-:S04]  /*28d0*/  I2FP.F32.S32 R4, R4 ;  /* 0x0000000400047245 */ /* 0x000fc80000201400 */
[----:B------:R-:W-:-:S04]  /*28e0*/  F2FP.F16.F32.PACK_AB R5, RZ, R4 ;  /* 0x00000004ff05723e */ /* 0x000fc800000000ff */
[----:B------:R-:W-:-:S05]  /*28f0*/  PRMT R5, R5, 0x5410, RZ ;  /* 0x0000541005057816 */ /* 0x000fca00000000ff */
[----:B------:R2:W-:Y:S01]  /*2900*/  STG.E desc[UR36][R2.64], R5 ;  /* 0x0000000502007986 */ /* 0x0005e2000c101924 */
[----:B------:R-:W-:Y:S05]  /*2910*/  BRA `(.L_x_27318) ;  /* 0x0000000800987947 */ /* 0x000fea0003800000 */
.L_x_27323:
[----:B------:R-:W0:Y:S02]  /*2920*/  I2F.F64 R4, R4 ;  /* 0x0000000400047312 */ /* 0x000e240000201c00 */
[----:B0-----:R4:W-:Y:S01]  /*2930*/  STG.E.64 desc[UR36][R2.64], R4 ;  /* 0x0000000402007986 */ /* 0x0019e2000c101b24 */
[----:B------:R-:W-:Y:S05]  /*2940*/  BRA `(.L_x_27318) ;  /* 0x00000008008c7947 */ /* 0x000fea0003800000 */
.L_x_27313:
        /* <DEDUP_REMOVED lines=12> */
.L_x_27327:
[----:B------:R-:W-:Y:S01]  /*2a10*/  CS2R R6, SRZ ;  /* 0x0000000000067805 */ /* 0x000fe2000001ff00 */
[----:B------:R-:W0:Y:S04]  /*2a20*/  I2F.F64 R4, R4 ;  /* 0x0000000400047312 */ /* 0x000e280000201c00 */
[----:B0-----:R0:W-:Y:S01]  /*2a30*/  STG.E.128 desc[UR36][R2.64], R4 ;  /* 0x0000000402007986 */ /* 0x0011e2000c101d24 */
[----:B------:R-:W-:Y:S05]  /*2a40*/  BRA `(.L_x_27318) ;  /* 0x00000008004c7947 */ /* 0x000fea0003800000 */
.L_x_27326:
        /* <DEDUP_REMOVED lines=19> */
.L_x_27331:
[----:B------:R-:W-:Y:S05]  /*2b80*/  BSYNC.RECONVERGENT B0 ;  /* 0x0000000000007941 */ /* 0x000fea0003800200 */
.L_x_27330:
[----:B------:R-:W-:-:S05]  /*2b90*/  LOP3.LUT R5, R0, 0x80, R5, 0xf8, !PT ;  /* 0x0000008000057812 */ /* 0x000fca00078ef805 */
[----:B------:R0:W-:Y:S01]  /*2ba0*/  STG.E.U8 desc[UR36][R2.64], R5 ;  /* 0x0000000502007986 */ /* 0x0001e2000c101124 */
[----:B------:R-:W-:Y:S05]  /*2bb0*/  BRA `(.L_x_27318) ;  /* 0x0000000400f07947 */ /* 0x000fea0003800000 */
.L_x_27329:
        /* <DEDUP_REMOVED lines=15> */
.L_x_27333:
[----:B------:R-:W-:Y:S05]  /*2cb0*/  BSYNC.RECONVERGENT B0 ;  /* 0x0000000000007941 */ /* 0x000fea0003800200 */
.L_x_27332:
[----:B------:R-:W-:-:S05]  /*2cc0*/  LOP3.LUT R5, R0, 0x80, R5, 0xf8, !PT ;  /* 0x0000008000057812 */ /* 0x000fca00078ef805 */
[----:B------:R0:W-:Y:S01]  /*2cd0*/  STG.E.U8 desc[UR36][R2.64], R5 ;  /* 0x0000000502007986 */ /* 0x0001e2000c101124 */
[----:B------:R-:W-:Y:S05]  /*2ce0*/  BRA `(.L_x_27318) ;  /* 0x0000000400a47947 */ /* 0x000fea0003800000 */
.L_x_27328:
[----:B------:R-:W-:-:S04]  /*2cf0*/  I2FP.F32.S32 R0, R4 ;  /* 0x0000000400007245 */ /* 0x000fc80000201400 */
[----:B------:R-:W-:-:S05]  /*2d00*/  F2FP.BF16.F32.PACK_AB R0, RZ, R0 ;  /* 0x00000000ff00723e */ /* 0x000fca00000010ff */
[----:B------:R0:W-:Y:S01]  /*2d10*/  STG.E.U16 desc[UR36][R2.64], R0 ;  /* 0x0000000002007986 */ /* 0x0001e2000c101524 */
[----:B------:R-:W-:Y:S05]  /*2d20*/  BRA `(.L_x_27318) ;  /* 0x0000000400947947 */ /* 0x000fea0003800000 */
.L_x_27325:
        /* <DEDUP_REMOVED lines=10> */
.L_x_27336:
        /* <DEDUP_REMOVED lines=13> */
.L_x_27339:
[----:B------:R-:W-:-:S04]  /*2ea0*/  SHF.R.U32.HI R0, RZ, 0x14, R5 ;  /* 0x00000014ff007819 */ /* 0x000fc80000011605 */
[----:B------:R-:W-:-:S04]  /*2eb0*/  LOP3.LUT R0, R0, 0x1, RZ, 0xc0, !PT ;  /* 0x0000000100007812 */ /* 0x000fc800078ec0ff */
[----:B------:R-:W-:-:S04]  /*2ec0*/  IADD3 R0, PT, PT, R5, 0x487ffff, R0 ;  /* 0x0487ffff05007810 */ /* 0x000fc80007ffe000 */
[----:B------:R-:W-:-:S04]  /*2ed0*/  SHF.R.U32.HI R0, RZ, 0x14, R0 ;  /* 0x00000014ff007819 */ /* 0x000fc80000011600 */
[----:B------:R-:W-:-:S07]  /*2ee0*/  LOP3.LUT R4, R0, 0xff, RZ, 0xc0, !PT ;  /* 0x000000ff00047812 */ /* 0x000fce00078ec0ff */
.L_x_27340:
[----:B------:R-:W-:-:S04]  /*2ef0*/  SHF.R.U32.HI R5, RZ, 0x18, R5 ;  /* 0x00000018ff057819 */ /* 0x000fc80000011605 */
[----:B------:R-:W-:-:S04]  /*2f00*/  LOP3.LUT R4, R4, 0x80, R5, 0xf8, !PT ;  /* 0x0000008004047812 */ /* 0x000fc800078ef805 */
[----:B------:R-:W-:-:S07]  /*2f10*/  PRMT R0, R4, 0x7610, R0 ;  /* 0x0000761004007816 */ /* 0x000fce0000000000 */
.L_x_27338:
[----:B------:R-:W-:Y:S05]  /*2f20*/  BSYNC.RECONVERGENT B0 ;  /* 0x0000000000007941 */ /* 0x000fea0003800200 */
.L_x_27337:
[----:B------:R0:W-:Y:S01]  /*2f30*/  STG.E.U8 desc[UR36][R2.64], R0 ;  /* 0x0000000002007986 */ /* 0x0001e2000c101124 */
[----:B------:R-:W-:Y:S05]  /*2f40*/  BRA `(.L_x_27318) ;  /* 0x00000004000c7947 */ /* 0x000fea0003800000 */
.L_x_27335:
[----:B------:R-:W-:Y:S01]  /*2f50*/  I2FP.F32.S32 R5, R4 ;  /* 0x0000000400057245 */ /* 0x000fe20000201400 */
[----:B------:R-:W-:Y:S01]  /*2f60*/  BSSY.RECONVERGENT B0, `(.L_x_27341) ;  /* 0x0000014000007945 */ /* 0x000fe20003800200 */
[----:B------:R-:W-:Y:S02]  /*2f70*/  MOV R0, 0x80 ;  /* 0x0000008000007802 */ /* 0x000fe40000000f00 */
        /* <DEDUP_REMOVED lines=10> */
.L_x_27343:
[----:B------:R-:W-:-:S04]  /*3020*/  SHF.R.U32.HI R0, RZ, 0x15, R5 ;  /* 0x00000015ff007819 */ /* 0x000fc80000011605 */
[----:B------:R-:W-:-:S04]  /*3030*/  LOP3.LUT R0, R0, 0x1, RZ, 0xc0, !PT ;  /* 0x0000000100007812 */ /* 0x000fc800078ec0ff */
[----:B------:R-:W-:-:S04]  /*3040*/  IADD3 R0, PT, PT, R5, 0x88fffff, R0 ;  /* 0x088fffff05007810 */ /* 0x000fc80007ffe000 */
[----:B------:R-:W-:-:S04]  /*3050*/  SHF.R.U32.HI R0, RZ, 0x15, R0 ;  /* 0x00000015ff007819 */ /* 0x000fc80000011600 */
[----:B------:R-:W-:-:S07]  /*3060*/  LOP3.LUT R4, R0, 0xff, RZ, 0xc0, !PT ;  /* 0x000000ff00047812 */ /* 0x000fce00078ec0ff */
.L_x_27344:
[----:B------:R-:W-:-:S04]  /*3070*/  SHF.R.U32.HI R5, RZ, 0x18, R5 ;  /* 0x00000018ff057819 */ /* 0x000fc80000011605 */
[----:B------:R-:W-:-:S04]  /*3080*/  LOP3.LUT R4, R4, 0x80, R5, 0xf8, !PT ;  /* 0x0000008004047812 */ /* 0x000fc800078ef805 */
[----:B------:R-:W-:-:S07]  /*3090*/  PRMT R0, R4, 0x7610, R0 ;  /* 0x0000761004007816 */ /* 0x000fce0000000000 */
.L_x_27342:
[----:B------:R-:W-:Y:S05]  /*30a0*/  BSYNC.RECONVERGENT B0 ;  /* 0x0000000000007941 */ /* 0x000fea0003800200 */
.L_x_27341:
[----:B------:R0:W-:Y:S01]  /*30b0*/  STG.E.U8 desc[UR36][R2.64], R0 ;  /* 0x0000000002007986 */ /* 0x0001e2000c101124 */
[----:B------:R-:W-:Y:S05]  /*30c0*/  BRA `(.L_x_27318) ;  /* 0x0000000000ac7947 */ /* 0x000fea0003800000 */
.L_x_27334:
[----:B------:R-:W-:-:S09]  /*30d0*/  UISETP.NE.AND UP0, UPT, UR4, 0x1c, UPT ;  /* 0x0000001c0400788c */ /* 0x000fd2000bf05270 */
[----:B------:R-:W-:Y:S05]  /*30e0*/  BRA.U !UP0, `(.L_x_27345) ;  /* 0x0000000108a07547 */ /* 0x000fea000b800000 */
[----:B------:R-:W-:-:S09]  /*30f0*/  UISETP.NE.AND UP0, UPT, UR4, 0x1d, UPT ;  /* 0x0000001d0400788c */ /* 0x000fd2000bf05270 */
[----:B------:R-:W-:Y:S05]  /*3100*/  BRA.U !UP0, `(.L_x_27346) ;  /* 0x00000001088c7547 */ /* 0x000fea000b800000 */
[----:B------:R-:W-:-:S09]  /*3110*/  UISETP.NE.AND UP0, UPT, UR4, 0x2c, UPT ;  /* 0x0000002c0400788c */ /* 0x000fd2000bf05270 */
[----:B------:R-:W-:Y:S05]  /*3120*/  BRA.U !UP0, `(.L_x_27347) ;  /* 0x0000000108447547 */ /* 0x000fea000b800000 */
.L_x_27317:
        /* <DEDUP_REMOVED lines=16> */
.L_x_27348:
[----:B------:R-:W-:Y:S05]  /*3230*/  BRA `(.L_x_27318) ;  /* 0x0000000000507947 */ /* 0x000fea0003800000 */
.L_x_27347:
        /* <DEDUP_REMOVED lines=16> */
.L_x_27346:
[----:B------:R-:W-:-:S05]  /*3340*/  SHF.R.S32.HI R5, RZ, 0x1f, R4 ;  /* 0x0000001fff057819 */ /* 0x000fca0000011404 */
[----:B------:R0:W-:Y:S01]  /*3350*/  STG.E.64 desc[UR36][R2.64], R4 ;  /* 0x0000000402007986 */ /* 0x0001e2000c101b24 */
[----:B------:R-:W-:Y:S05]  /*3360*/  BRA `(.L_x_27318) ;  /* 0x0000000000047947 */ /* 0x000fea0003800000 */
.L_x_27345:
[----:B------:R0:W-:Y:S02]  /*3370*/  STG.E desc[UR36][R2.64], R4 ;  /* 0x0000000402007986 */ /* 0x0001e4000c101924 */
.L_x_27318:
[----:B------:R-:W-:-:S07]  /*3380*/  VIADD R17, R17, 0x80 ;  /* 0x0000008011117836 */ /* 0x000fce0000000000 */
.L_x_27274:
[----:B------:R-:W-:Y:S05]  /*3390*/  BSYNC.RECONVERGENT B6 ;  /* 0x0000000000067941 */ /* 0x000fea0003800200 */
.L_x_27273:
        /* <DEDUP_REMOVED lines=307> */
.L_x_27351:
        /* <DEDUP_REMOVED lines=16> */
.L_x_27355:
[----:B------:R0:W5:Y:S01]  /*47d0*/  LDG.E.U8 R0, desc[UR36][R2.64] ;  /* 0x0000002402007981 */ /* 0x000162000c1e1100 */
[----:B------:R-:W-:Y:S05]  /*47e0*/  BRA `(.L_x_27357) ;  /* 0x0000000c002c7947 */ /* 0x000fea0003800000 */
.L_x_27354:
        /* <DEDUP_REMOVED lines=8> */
.L_x_27359:
[----:B------:R0:W5:Y:S01]  /*4870*/  LDG.E R0, desc[UR36][R2.64] ;  /* 0x0000002402007981 */ /* 0x000162000c1e1900 */
[----:B------:R-:W-:Y:S05]  /*4880*/  BRA `(.L_x_27357) ;  /* 0x0000000c00047947 */ /* 0x000fea0003800000 */
.L_x_27358:
[----:B------:R0:W5:Y:S01]  /*4890*/  LDG.E.S16 R0, desc[UR36][R2.64] ;  /* 0x0000002402007981 */ /* 0x000162000c1e1700 */
[----:B------:R-:W-:Y:S05]  /*48a0*/  BRA `(.L_x_27357) ;  /* 0x0000000800fc7947 */ /* 0x000fea0003800000 */
.L_x_27353:
        /* <DEDUP_REMOVED lines=9> */
.L_x_27361:
[----:B------:R-:W2:Y:S02]  /*4940*/  LDG.E.U16 R2, desc[UR36][R2.64] ;  /* 0x0000002402027981 */ /* 0x000ea4000c1e1500 */
[----:B--2---:R-:W-:-:S06]  /*4950*/  HADD2.F32 R0, -RZ, R2.H0_H0 ;  /* 0x20000002ff007230 */ /* 0x004fcc0000004100 */
[----:B------:R-:W0:Y:S01]  /*4960*/  F2I.FTZ.TRUNC.NTZ R0, R0 ;  /* 0x0000000000007305 */ /* 0x000e22000021f100 */
[----:B------:R-:W-:Y:S05]  /*4970*/  BRA `(.L_x_27357) ;  /* 0x0000000800c87947 */ /* 0x000fea0003800000 */
.L_x_27360:
        /* <DEDUP_REMOVED lines=9> */
.L_x_27363:
[----:B------:R-:W2:Y:S02]  /*4a10*/  LDG.E.U16 R2, desc[UR36][R2.64] ;  /* 0x0000002402027981 */ /* 0x000ea4000c1e1500 */
[----:B--2---:R-:W-:-:S06]  /*4a20*/  HADD2.F32 R0, -RZ, R2.H0_H0 ;  /* 0x20000002ff007230 */ /* 0x004fcc0000004100 */
[----:B------:R-:W0:Y:S01]  /*4a30*/  F2I.FTZ.TRUNC.NTZ R0, R0 ;  /* 0x0000000000007305 */ /* 0x000e22000021f100 */
[----:B------:R-:W-:Y:S05]  /*4a40*/  BRA `(.L_x_27357) ;  /* 0x0000000800947947 */ /* 0x000fea0003800000 */
.L_x_27362:
[----:B------:R-:W2:Y:S02]  /*4a50*/  LDG.E.64 R2, desc[UR36][R2.64] ;  /* 0x0000002402027981 */ /* 0x000ea4000c1e1b00 */
[----:B--2---:R0:W1:Y:S02]  /*4a60*/  F2I.F64.TRUNC R0, R2 ;  /* 0x0000000200007311 */ /* 0x004064000030d100 */
[----:B01----:R-:W-:Y:S05]  /*4a70*/  BRA `(.L_x_27357) ;  /* 0x0000000800887947 */ /* 0x003fea0003800000 */
.L_x_27352:
        /* <DEDUP_REMOVED lines=12> */
.L_x_27366:
[----:B------:R-:W2:Y:S02]  /*4b40*/  LDG.E.64 R2, desc[UR36][R2.64] ;  /* 0x0000002402027981 */ /* 0x000ea4000c1e1b00 */
[----:B--2---:R0:W1:Y:S02]  /*4b50*/  F2I.F64.TRUNC R0, R2 ;  /* 0x0000000200007311 */ /* 0x004064000030d100 */
[----:B01----:R-:W-:Y:S05]  /*4b60*/  BRA `(.L_x_27357) ;  /* 0x00000008004c7947 */ /* 0x003fea0003800000 */
.L_x_27365:
        /* <DEDUP_REMOVED lines=26> */
.L_x_27368:
        /* <DEDUP_REMOVED lines=13> */
.L_x_27367:
[----:B------:R-:W2:Y:S02]  /*4de0*/  LDG.E.U16 R0, desc[UR36][R2.64] ;  /* 0x0000002402007981 */ /* 0x000ea4000c1e1500 */
[----:B--2---:R-:W-:-:S06]  /*4df0*/  SHF.L.U32 R0, R0, 0x10, RZ ;  /* 0x0000001000007819 */ /* 0x004fcc00000006ff */
[----:B------:R-:W0:Y:S01]  /*4e00*/  F2I.FTZ.TRUNC.NTZ R0, R0 ;  /* 0x0000000000007305 */ /* 0x000e22000021f100 */
[----:B------:R-:W-:Y:S05]  /*4e10*/  BRA `(.L_x_27357) ;  /* 0x0000000400a07947 */ /* 0x000fea0003800000 */
.L_x_27364:
        /* <DEDUP_REMOVED lines=10> */
.L_x_27371:
        /* <DEDUP_REMOVED lines=21> */
.L_x_27375:
[----:B------:R-:W-:Y:S05]  /*5010*/  BSYNC.RECONVERGENT B1 ;  /* 0x0000000000017941 */ /* 0x000fea0003800200 */
.L_x_27374:
[----:B------:R-:W-:Y:S01]  /*5020*/  IMAD.SHL.U32 R0, R0, 0x100000, RZ ;  /* 0x0010000000007824 */ /* 0x000fe200078e00ff */
[----:B------:R-:W-:-:S04]  /*5030*/  LEA R2, R2, 0x3b800000, 0x17 ;  /* 0x3b80000002027811 */ /* 0x000fc800078eb8ff */
[----:B------:R-:W-:-:S07]  /*5040*/  LOP3.LUT R0, R2, R0, R7, 0xfe, !PT ;  /* 0x0000000002007212 */ /* 0x000fce00078efe07 */
.L_x_27373:
[----:B------:R-:W-:Y:S05]  /*5050*/  BSYNC.RECONVERGENT B0 ;  /* 0x0000000000007941 */ /* 0x000fea0003800200 */
.L_x_27372:
[----:B------:R-:W4:Y:S01]  /*5060*/  F2I.FTZ.TRUNC.NTZ R0, R0 ;  /* 0x0000000000007305 */ /* 0x000f22000021f100 */
[----:B------:R-:W-:Y:S05]  /*5070*/  BRA `(.L_x_27357) ;  /* 0x0000000400087947 */ /* 0x000fea0003800000 */
.L_x_27370:
        /* <DEDUP_REMOVED lines=21> */
.L_x_27379:
[----:B------:R-:W-:Y:S05]  /*51d0*/  BSYNC.RECONVERGENT B1 ;  /* 0x0000000000017941 */ /* 0x000fea0003800200 */
.L_x_27378:
[----:B------:R-:W-:Y:S01]  /*51e0*/  IMAD.SHL.U32 R0, R0, 0x200000, RZ ;  /* 0x0020000000007824 */ /* 0x000fe200078e00ff */
[----:B------:R-:W-:-:S04]  /*51f0*/  LEA R2, R2, 0x37800000, 0x17 ;  /* 0x3780000002027811 */ /* 0x000fc800078eb8ff */
[----:B------:R-:W-:-:S07]  /*5200*/  LOP3.LUT R0, R2, R0, R7, 0xfe, !PT ;  /* 0x0000000002007212 */ /* 0x000fce00078efe07 */
.L_x_27377:
[----:B------:R-:W-:Y:S05]  /*5210*/  BSYNC.RECONVERGENT B0 ;  /* 0x0000000000007941 */ /* 0x000fea0003800200 */
.L_x_27376:
[----:B------:R-:W0:Y:S01]  /*5220*/  F2I.FTZ.TRUNC.NTZ R0, R0 ;  /* 0x0000000000007305 */ /* 0x000e22000021f100 */
[----:B------:R-:W-:Y:S05]  /*5230*/  BRA `(.L_x_27357) ;  /* 0x0000000000987947 */ /* 0x000fea0003800000 */
.L_x_27369:
        /* <DEDUP_REMOVED lines=14> */
.L_x_27383:
[----:B------:R-:W-:Y:S05]  /*5320*/  BSYNC.RECONVERGENT B0 ;  /* 0x0000000000007941 */ /* 0x000fea0003800200 */
.L_x_27382:
[----:B------:R-:W1:Y:S01]  /*5330*/  F2I.FTZ.TRUNC.NTZ R0, R0 ;  /* 0x0000000000007305 */ /* 0x000e62000021f100 */
[----:B------:R-:W-:Y:S05]  /*5340*/  BRA `(.L_x_27357) ;  /* 0x0000000000547947 */ /* 0x000fea0003800000 */
.L_x_27356:
        /* <DEDUP_REMOVED lines=16> */
.L_x_27384:
[----:B------:R-:W-:Y:S01]  /*5450*/  IMAD.MOV.U32 R0, RZ, RZ, RZ ;  /* 0x000000ffff007224 */ /* 0x000fe200078e00ff */
[----:B------:R-:W-:Y:S06]  /*5460*/  BRA `(.L_x_27357) ;  /* 0x00000000000c7947 */ /* 0x000fec0003800000 */
.L_x_27381:
[----:B------:R0:W5:Y:S01]  /*5470*/  LDG.E R0, desc[UR36][R2.64] ;  /* 0x0000002402007981 */ /* 0x000162000c1e1900 */
[----:B------:R-:W-:Y:S05]  /*5480*/  BRA `(.L_x_27357) ;  /* 0x0000000000047947 */ /* 0x000fea0003800000 */
.L_x_27380:
[----:B------:R2:W5:Y:S02]  /*5490*/  LDG.E R0, desc[UR36][R2.64] ;  /* 0x0000002402007981 */ /* 0x000564000c1e1900 */
.L_x_27357:
[----:B0-23--:R-:W1:Y:S01]  /*54a0*/  LDC R3, c[0x0][0x594] ;  /* 0x00016500ff037b82 */ /* 0x00de620000000800 */
[----:B------:R-:W-:Y:S01]  /*54b0*/  BSSY.RECONVERGENT B0, `(.L_x_27385) ;  /* 0x0000039000007945 */ /* 0x000fe20003800200 */
[----:B-1--45:R-:W-:-:S04]  /*54c0*/  LOP3.LUT R10, R0, R3, RZ, 0x3c, !PT ;  /* 0x00000003000a7212 */ /* 0x032fc800078e3cff */
        /* <DEDUP_REMOVED lines=32> */
.L_x_27386:
        /* <DEDUP_REMOVED lines=23> */
.L_x_27387:
[----:B------:R-:W-:Y:S05]  /*5840*/  BSYNC.RECONVERGENT B0 ;  /* 0x0000000000007941 */ /* 0x000fea0003800200 */
.L_x_27385:
        /* <DEDUP_REMOVED lines=16> */
.L_x_27391:
[----:B------:R0:W-:Y:S01]  /*5950*/  STG.E.U8 desc[UR36][R2.64], R4 ;  /* 0x0000000402007986 */ /* 0x0001e2000c101124 */
[----:B------:R-:W-:Y:S05]  /*5960*/  BRA `(.L_x_27393) ;  /* 0x0000000c00387947 */ /* 0x000fea0003800000 */
.L_x_27390:
        /* <DEDUP_REMOVED lines=9> */
.L_x_27395:
[----:B------:R0:W-:Y:S01]  /*5a00*/  STG.E desc[UR36][R2.64], R4 ;  /* 0x0000000402007986 */ /* 0x0001e2000c101924 */
[----:B------:R-:W-:Y:S05]  /*5a10*/  BRA `(.L_x_27393) ;  /* 0x0000000c000c7947 */ /* 0x000fea0003800000 */
.L_x_27394:
[----:B------:R0:W-:Y:S01]  /*5a20*/  STG.E.U16 desc[UR36][R2.64], R4 ;  /* 0x0000000402007986 */ /* 0x0001e2000c101524 */
[----:B------:R-:W-:Y:S05]  /*5a30*/  BRA `(.L_x_27393) ;  /* 0x0000000c00047947 */ /* 0x000fea0003800000 */
.L_x_27389:
        /* <DEDUP_REMOVED lines=9> */
.L_x_27397:
[----:B------:R-:W-:-:S04]  /*5ad0*/  I2FP.F32.S32 R0, R4 ;  /* 0x0000000400007245 */ /* 0x000fc80000201400 */
[----:B------:R-:W-:-:S05]  /*5ae0*/  F2FP.F16.F32.PACK_AB R0, RZ, R0 ;  /* 0x00000000ff00723e */ /* 0x000fca00000000ff */
[----:B------:R0:W-:Y:S01]  /*5af0*/  STG.E.U16 desc[UR36][R2.64], R0 ;  /* 0x0000000002007986 */ /* 0x0001e2000c101524 */
[----:B------:R-:W-:Y:S05]  /*5b00*/  BRA `(.L_x_27393) ;  /* 0x0000000800d07947 */ /* 0x000fea0003800000 */
.L_x_27396:
        /* <DEDUP_REMOVED lines=10> */
.L_x_27399:
[----:B------:R-:W-:-:S04]  /*5bb0*/  I2FP.F32.S32 R4, R4 ;  /* 0x0000000400047245 */ /* 0x000fc80000201400 */
[----:B------:R-:W-:-:S04]  /*5bc0*/  F2FP.F16.F32.PACK_AB R5, RZ, R4 ;  /* 0x00000004ff05723e */ /* 0x000fc800000000ff */
[----:B------:R-:W-:-:S05]  /*5bd0*/  PRMT R5, R5, 0x5410, RZ ;  /* 0x0000541005057816 */ /* 0x000fca00000000ff */
[----:B------:R0:W-:Y:S01]  /*5be0*/  STG.E desc[UR36][R2.64], R5 ;  /* 0x0000000502007986 */ /* 0x0001e2000c101924 */
[----:B------:R-:W-:Y:S05]  /*5bf0*/  BRA `(.L_x_27393) ;  /* 0x0000000800947947 */ /* 0x000fea0003800000 */
.L_x_27398:
[----:B------:R-:W0:Y:S02]  /*5c00*/  I2F.F64 R4, R4 ;  /* 0x0000000400047312 */ /* 0x000e240000201c00 */
[----:B0-----:R0:W-:Y:S01]  /*5c10*/  STG.E.64 desc[UR36][R2.64], R4 ;  /* 0x0000000402007986 */ /* 0x0011e2000c101b24 */
[----:B------:R-:W-:Y:S05]  /*5c20*/  BRA `(.L_x_27393) ;  /* 0x0000000800887947 */ /* 0x000fea0003800000 */
.L_x_27388:
        /* <DEDUP_REMOVED lines=12> */
.L_x_27403:
        /* <DEDUP_REMOVED lines=18> */
.L_x_27406:
[----:B------:R-:W-:-:S04]  /*5e10*/  SHF.R.U32.HI R5, RZ, 0x18, R5 ;  /* 0x00000018ff057819 */ /* 0x000fc80000011605 */
[----:B------:R-:W-:-:S07]  /*5e20*/  LOP3.LUT R0, R0, 0x80, R5, 0xf8, !PT ;  /* 0x0000008000007812 */ /* 0x000fce00078ef805 */
.L_x_27405:
[----:B------:R-:W-:Y:S05]  /*5e30*/  BSYNC.RECONVERGENT B0 ;  /* 0x0000000000007941 */ /* 0x000fea0003800200 */
.L_x_27404:
[----:B------:R0:W-:Y:S01]  /*5e40*/  STG.E.U8 desc[UR36][R2.64], R0 ;  /* 0x0000000002007986 */ /* 0x0001e2000c101124 */
[----:B------:R-:W-:Y:S05]  /*5e50*/  BRA `(.L_x_27393) ;  /* 0x0000000400fc7947 */ /* 0x000fea0003800000 */
.L_x_27402:
        /* <DEDUP_REMOVED lines=18> */
.L_x_27409:
[----:B------:R-:W-:-:S04]  /*5f80*/  SHF.R.U32.HI R5, RZ, 0x18, R5 ;  /* 0x00000018ff057819 */ /* 0x000fc80000011605 */
[----:B------:R-:W-:-:S07]  /*5f90*/  LOP3.LUT R0, R0, 0x80, R5, 0xf8, !PT ;  /* 0x0000008000007812 */ /* 0x000fce00078ef805 */
.L_x_27408:
[----:B------:R-:W-:Y:S05]  /*5fa0*/  BSYNC.RECONVERGENT B0 ;  /* 0x0000000000007941 */ /* 0x000fea0003800200 */
.L_x_27407:
[----:B------:R0:W-:Y:S01]  /*5fb0*/  STG.E.U8 desc[UR36][R2.64], R0 ;  /* 0x0000000002007986 */ /* 0x0001e2000c101124 */
[----:B------:R-:W-:Y:S05]  /*5fc0*/  BRA `(.L_x_27393) ;  /* 0x0000000400a07947 */ /* 0x000fea0003800000 */
.L_x_27401:
        /* <DEDUP_REMOVED lines=22> */
.L_x_27411:
[----:B------:R-:W-:-:S05]  /*6130*/  SHF.R.S32.HI R5, RZ, 0x1f, R4 ;  /* 0x0000001fff057819 */ /* 0x000fca0000011404 */
[----:B------:R0:W-:Y:S01]  /*6140*/  STG.E.64 desc[UR36][R2.64], R4 ;  /* 0x0000000402007986 */ /* 0x0001e2000c101b24 */
[----:B------:R-:W-:Y:S05]  /*6150*/  BRA `(.L_x_27393) ;  /* 0x00000004003c7947 */ /* 0x000fea0003800000 */
.L_x_27410:
[----:B------:R0:W-:Y:S01]  /*6160*/  STG.E desc[UR36][R2.64], R4 ;  /* 0x0000000402007986 */ /* 0x0001e2000c101924 */
[----:B------:R-:W-:Y:S05]  /*6170*/  BRA `(.L_x_27393) ;  /* 0x0000000400347947 */ /* 0x000fea0003800000 */
.L_x_27400:
        /* <DEDUP_REMOVED lines=10> */
.L_x_27413:
[----:B------:R-:W-:Y:S01]  /*6220*/  CS2R R6, SRZ ;  /* 0x0000000000067805 */ /* 0x000fe2000001ff00 */
[----:B------:R-:W0:Y:S04]  /*6230*/  I2F.F64 R4, R4 ;  /* 0x0000000400047312 */ /* 0x000e280000201c00 */
[----:B0-----:R4:W-:Y:S01]  /*6240*/  STG.E.128 desc[UR36][R2.64], R4 ;  /* 0x0000000402007986 */ /* 0x0019e2000c101d24 */
[----:B------:R-:W-:Y:S05]  /*6250*/  BRA `(.L_x_27393) ;  /* 0x0000000000fc7947 */ /* 0x000fea0003800000 */
.L_x_27412:
[----:B------:R-:W-:-:S09]  /*6260*/  UISETP.NE.AND UP0, UPT, UR4, 0xf, UPT ;  /* 0x0000000f0400788c */ /* 0x000fd2000bf05270 */
[----:B------:R-:W-:Y:S05]  /*6270*/  BRA.U !UP0, `(.L_x_27414) ;  /* 0x0000000108e87547 */ /* 0x000fea000b800000 */
[----:B------:R-:W-:-:S09]  /*6280*/  UISETP.NE.AND UP0, UPT, UR4, 0x17, UPT ;  /* 0x000000170400788c */ /* 0x000fd2000bf05270 */
[----:B------:R-:W-:Y:S05]  /*6290*/  BRA.U !UP0, `(.L_x_27415) ;  /* 0x0000000108907547 */ /* 0x000fea000b800000 */
[----:B------:R-:W-:-:S09]  /*62a0*/  UISETP.NE.AND UP0, UPT, UR4, 0x18, UPT ;  /* 0x000000180400788c */ /* 0x000fd2000bf05270 */
[----:B------:R-:W-:Y:S05]  /*62b0*/  BRA.U !UP0, `(.L_x_27416) ;  /* 0x0000000108447547 */ /* 0x000fea000b800000 */
.L_x_27392:
        /* <DEDUP_REMOVED lines=16> */
.L_x_27417:
[----:B------:R-:W-:Y:S05]  /*63c0*/  BRA `(.L_x_27393) ;  /* 0x0000000000a07947 */ /* 0x000fea0003800000 */
.L_x_27416:
        /* <DEDUP_REMOVED lines=13> */
.L_x_27419:
[----:B------:R-:W-:Y:S05]  /*64a0*/  BSYNC.RECONVERGENT B0 ;  /* 0x0000000000007941 */ /* 0x000fea0003800200 */
.L_x_27418:
[----:B------:R-:W-:-:S05]  /*64b0*/  LOP3.LUT R5, R0, 0x80, R5, 0xf8, !PT ;  /* 0x0000008000057812 */ /* 0x000fca00078ef805 */
[----:B------:R2:W-:Y:S01]  /*64c0*/  STG.E.U8 desc[UR36][R2.64], R5 ;  /* 0x0000000502007986 */ /* 0x0005e2000c101124 */
[----:B------:R-:W-:Y:S05]  /*64d0*/  BRA `(.L_x_27393) ;  /* 0x00000000005c7947 */ /* 0x000fea0003800000 */
.L_x_27415:
        /* <DEDUP_REMOVED lines=12> */
.L_x_27421:
[----:B------:R-:W-:Y:S01]  /*65a0*/  IMAD.MOV.U32 R0, RZ, RZ, 0x7f ;  /* 0x0000007fff007424 */ /* 0x000fe200078e00ff */
[----:B------:R-:W-:-:S04]  /*65b0*/  ISETP.GT.U32.AND P0, PT, R4, 0x7f800000, PT ;  /* 0x7f8000000400780c */ /* 0x000fc80003f04070 */
[----:B------:R-:W-:-:S09]  /*65c0*/  SEL R0, R0, 0x7c, P0 ;  /* 0x0000007c00007807 */ /* 0x000fd20000000000 */
.L_x_27422:
[----:B------:R-:W-:Y:S05]  /*65d0*/  BSYNC.RECONVERGENT B0 ;  /* 0x0000000000007941 */ /* 0x000fea0003800200 */
.L_x_27420:
[----:B------:R-:W-:-:S04]  /*65e0*/  SHF.R.U32.HI R5, RZ, 0x18, R5 ;  /* 0x00000018ff057819 */ /* 0x000fc80000011605 */
[----:B------:R-:W-:-:S05]  /*65f0*/  LOP3.LUT R5, R0, 0x80, R5, 0xf8, !PT ;  /* 0x0000008000057812 */ /* 0x000fca00078ef805 */
[----:B------:R1:W-:Y:S01]  /*6600*/  STG.E.U8 desc[UR36][R2.64], R5 ;  /* 0x0000000502007986 */ /* 0x0003e2000c101124 */
[----:B------:R-:W-:Y:S05]  /*6610*/  BRA `(.L_x_27393) ;  /* 0x00000000000c7947 */ /* 0x000fea0003800000 */
.L_x_27414:
[----:B------:R-:W-:-:S04]  /*6620*/  I2FP.F32.S32 R0, R4 ;  /* 0x0000000400007245 */ /* 0x000fc80000201400 */
[----:B------:R-:W-:-:S05]  /*6630*/  F2FP.BF16.F32.PACK_AB R0, RZ, R0 ;  /* 0x00000000ff00723e */ /* 0x000fca00000010ff */
[----:B------:R0:W-:Y:S02]  /*6640*/  STG.E.U16 desc[UR36][R2.64], R0 ;  /* 0x0000000002007986 */ /* 0x0001e4000c101524 */
.L_x_27393:
[----:B------:R-:W-:-:S07]  /*6650*/  VIADD R17, R17, 0x80 ;  /* 0x0000008011117836 */ /* 0x000fce0000000000 */
.L_x_27350:
[----:B------:R-:W-:Y:S05]  /*6660*/  BSYNC.RECONVERGENT B6 ;  /* 0x0000000000067941 */ /* 0x000fea0003800200 */
.L_x_27349:
        /* <DEDUP_REMOVED lines=307> */
.L_x_27425:
        /* <DEDUP_REMOVED lines=16> */
.L_x_27429:
[----:B------:R0:W5:Y:S01]  /*7aa0*/  LDG.E.U8 R0, desc[UR36][R2.64] ;  /* 0x0000002402007981 */ /* 0x000162000c1e1100 */
[----:B------:R-:W-:Y:S05]  /*7ab0*/  BRA `(.L_x_27431) ;  /* 0x0000000c002c7947 */ /* 0x000fea0003800000 */
.L_x_27428:
        /* <DEDUP_REMOVED lines=8> */
.L_x_27433:
[----:B------:R0:W5:Y:S01]  /*7b40*/  LDG.E R0, desc[UR36][R2.64] ;  /* 0x0000002402007981 */ /* 0x000162000c1e1900 */
[----:B------:R-:W-:Y:S05]  /*7b50*/  BRA `(.L_x_27431) ;  /* 0x0000000c00047947 */ /* 0x000fea0003800000 */
.L_x_27432:
[----:B------:R0:W5:Y:S01]  /*7b60*/  LDG.E.S16 R0, desc[UR36][R2.64] ;  /* 0x0000002402007981 */ /* 0x000162000c1e1700 */
[----:B------:R-:W-:Y:S05]  /*7b70*/  BRA `(.L_x_27431) ;  /* 0x0000000800fc7947 */ /* 0x000fea0003800000 */
.L_x_27427:
        /* <DEDUP_REMOVED lines=9> */
.L_x_27435:
[----:B------:R-:W2:Y:S02]  /*7c10*/  LDG.E.U16 R2, desc[UR36][R2.64] ;  /* 0x0000002402027981 */ /* 0x000ea4000c1e1500 */
[----:B--2---:R-:W-:-:S06]  /*7c20*/  HADD2.F32 R0, -RZ, R2.H0_H0 ;  /* 0x20000002ff007230 */ /* 0x004fcc0000004100 */
[----:B------:R-:W0:Y:S01]  /*7c30*/  F2I.FTZ.TRUNC.NTZ R0, R0 ;  /* 0x0000000000007305 */ /* 0x000e22000021f100 */
[----:B------:R-:W-:Y:S05]  /*7c40*/  BRA `(.L_x_27431) ;  /* 0x0000000800c87947 */ /* 0x000fea0003800000 */
.L_x_27434:
        /* <DEDUP_REMOVED lines=9> */
.L_x_27437:
[----:B------:R-:W2:Y:S02]  /*7ce0*/  LDG.E.U16 R2, desc[UR36][R2.64] ;  /* 0x0000002402027981 */ /* 0x000ea4000c1e1500 */
[----:B--2---:R-:W-:-:S06]  /*7cf0*/  HADD2.F32 R0, -RZ, R2.H0_H0 ;  /* 0x20000002ff007230 */ /* 0x004fcc0000004100 */
[----:B------:R-:W0:Y:S01]  /*7d00*/  F2I.FTZ.TRUNC.NTZ R0, R0 ;  /* 0x0000000000007305 */ /* 0x000e22000021f100 */
[----:B------:R-:W-:Y:S05]  /*7d10*/  BRA `(.L_x_27431) ;  /* 0x0000000800947947 */ /* 0x000fea0003800000 */
.L_x_27436:
[----:B------:R-:W2:Y:S02]  /*7d20*/  LDG.E.64 R2, desc[UR36][R2.64] ;  /* 0x0000002402027981 */ /* 0x000ea4000c1e1b00 */
[----:B--2---:R0:W1:Y:S02]  /*7d30*/  F2I.F64.TRUNC R0, R2 ;  /* 0x0000000200007311 */ /* 0x004064000030d100 */
[----:B01----:R-:W-:Y:S05]  /*7d40*/  BRA `(.L_x_27431) ;  /* 0x0000000800887947 */ /* 0x003fea0003800000 */
.L_x_27426:
        /* <DEDUP_REMOVED lines=12> */
.L_x_27440:
[----:B------:R-:W2:Y:S02]  /*7e10*/  LDG.E.64 R2, desc[UR36][R2.64] ;  /* 0x0000002402027981 */ /* 0x000ea4000c1e1b00 */
[----:B--2---:R0:W1:Y:S02]  /*7e20*/  F2I.F64.TRUNC R0, R2 ;  /* 0x0000000200007311 */ /* 0x004064000030d100 */
[----:B01----:R-:W-:Y:S05]  /*7e30*/  BRA `(.L_x_27431) ;  /* 0x00000008004c7947 */ /* 0x003fea0003800000 */
.L_x_27439:
        /* <DEDUP_REMOVED lines=26> */
.L_x_27442:
        /* <DEDUP_REMOVED lines=13> */
.L_x_27441:
[----:B------:R-:W2:Y:S02]  /*80b0*/  LDG.E.U16 R0, desc[UR36][R2.64] ;  /* 0x0000002402007981 */ /* 0x000ea4000c1e1500 */
[----:B--2---:R-:W-:-:S06]  /*80c0*/  IMAD.U32 R0, R0, 0x10000, RZ ;  /* 0x0001000000007824 */ /* 0x004fcc00078e00ff */
[----:B------:R-:W2:Y:S01]  /*80d0*/  F2I.FTZ.TRUNC.NTZ R0, R0 ;  /* 0x0000000000007305 */ /* 0x000ea2000021f100 */
[----:B------:R-:W-:Y:S05]  /*80e0*/  BRA `(.L_x_27431) ;  /* 0x0000000400a07947 */ /* 0x000fea0003800000 */
.L_x_27438:
        /* <DEDUP_REMOVED lines=10> */
.L_x_27445:
        /* <DEDUP_REMOVED lines=21> */
.L_x_27449:
[----:B------:R-:W-:Y:S05]  /*82e0*/  BSYNC.RECONVERGENT B1 ;  /* 0x0000000000017941 */ /* 0x000fea0003800200 */
.L_x_27448:
[----:B------:R-:W-:Y:S01]  /*82f0*/  IMAD.SHL.U32 R0, R0, 0x100000, RZ ;  /* 0x0010000000007824 */ /* 0x000fe200078e00ff */
[----:B------:R-:W-:-:S04]  /*8300*/  LEA R2, R2, 0x3b800000, 0x17 ;  /* 0x3b80000002027811 */ /* 0x000fc800078eb8ff */
[----:B------:R-:W-:-:S07]  /*8310*/  LOP3.LUT R0, R2, R0, R7, 0xfe, !PT ;  /* 0x0000000002007212 */ /* 0x000fce00078efe07 */
.L_x_27447:
[----:B------:R-:W-:Y:S05]  /*8320*/  BSYNC.RECONVERGENT B0 ;  /* 0x0000000000007941 */ /* 0x000fea0003800200 */
.L_x_27446:
[----:B------:R-:W4:Y:S01]  /*8330*/  F2I.FTZ.TRUNC.NTZ R0, R0 ;  /* 0x0000000000007305 */ /* 0x000f22000021f100 */
[----:B------:R-:W-:Y:S05]  /*8340*/  BRA `(.L_x_27431) ;  /* 0x0000000400087947 */ /* 0x000fea0003800000 */
.L_x_27444:
        /* <DEDUP_REMOVED lines=21> */
.L_x_27453:
[----:B------:R-:W-:Y:S05]  /*84a0*/  BSYNC.RECONVERGENT B1 ;  /* 0x0000000000017941 */ /* 0x000fea0003800200 */
.L_x_27452:
[----:B------:R-:W-:Y:S02]  /*84b0*/  SHF.L.U32 R0, R0, 0x15, RZ ;  /* 0x0000001500007819 */ /* 0x000fe400000006ff */
[----:B------:R-:W-:-:S04]  /*84c0*/  LEA R2, R2, 0x37800000, 0x17 ;  /* 0x3780000002027811 */ /* 0x000fc800078eb8ff */
[----:B------:R-:W-:-:S07]  /*84d0*/  LOP3.LUT R0, R2, R0, R7, 0xfe, !PT ;  /* 0x0000000002007212 */ /* 0x000fce00078efe07 */
.L_x_27451:
[----:B------:R-:W-:Y:S05]  /*84e0*/  BSYNC.RECONVERGENT B0 ;  /* 0x0000000000007941 */ /* 0x000fea0003800200 */
.L_x_27450:
[----:B------:R-:W0:Y:S01]  /*84f0*/  F2I.FTZ.TRUNC.NTZ R0, R0 ;  /* 0x0000000000007305 */ /* 0x000e22000021f100 */
[----:B------:R-:W-:Y:S05]  /*8500*/  BRA `(.L_x_27431) ;  /* 0x0000000000987947 */ /* 0x000fea0003800000 */
.L_x_27443:
        /* <DEDUP_REMOVED lines=14> */
.L_x_27457:
[----:B------:R-:W-:Y:S05]  /*85f0*/  BSYNC.RECONVERGENT B0 ;  /* 0x0000000000007941 */ /* 0x000fea0003800200 */
.L_x_27456:
[----:B------:R-:W0:Y:S01]  /*8600*/  F2I.FTZ.TRUNC.NTZ R0, R0 ;  /* 0x0000000000007305 */ /* 0x000e22000021f100 */
[----:B------:R-:W-:Y:S05]  /*8610*/  BRA `(.L_x_27431) ;  /* 0x0000000000547947 */ /* 0x000fea0003800000 */
.L_x_27430:
        /* <DEDUP_REMOVED lines=16> */
.L_x_27458:
[----:B------:R-:W-:Y:S01]  /*8720*/  IMAD.MOV.U32 R0, RZ, RZ, RZ ;  /* 0x000000ffff007224 */ /* 0x000fe200078e00ff */
[----:B------:R-:W-:Y:S06]  /*8730*/  BRA `(.L_x_27431) ;  /* 0x00000000000c7947 */ /* 0x000fec0003800000 */
.L_x_27455:
[----:B------:R0:W5:Y:S01]  /*8740*/  LDG.E R0, desc[UR36][R2.64] ;  /* 0x0000002402007981 */ /* 0x000162000c1e1900 */
[----:B------:R-:W-:Y:S05]  /*8750*/  BRA `(.L_x_27431) ;  /* 0x0000000000047947 */ /* 0x000fea0003800000 */
.L_x_27454:
[----:B------:R0:W5:Y:S02]  /*8760*/  LDG.E R0, desc[UR36][R2.64] ;  /* 0x0000002402007981 */ /* 0x000164000c1e1900 */
.L_x_27431:
        /* <DEDUP_REMOVED lines=35> */
.L_x_27460:
        /* <DEDUP_REMOVED lines=23> */
.L_x_27461:
[----:B------:R-:W-:Y:S05]  /*8b10*/  BSYNC.RECONVERGENT B0 ;  /* 0x0000000000007941 */ /* 0x000fea0003800200 */
.L_x_27459:
        /* <DEDUP_REMOVED lines=16> */
.L_x_27465:
[----:B------:R0:W-:Y:S01]  /*8c20*/  STG.E.U8 desc[UR36][R2.64], R4 ;  /* 0x0000000402007986 */ /* 0x0001e2000c101124 */
[----:B------:R-:W-:Y:S05]  /*8c30*/  BRA `(.L_x_27467) ;  /* 0x0000000c00387947 */ /* 0x000fea0003800000 */
.L_x_27464:
        /* <DEDUP_REMOVED lines=9> */
.L_x_27469:
[----:B------:R0:W-:Y:S01]  /*8cd0*/  STG.E desc[UR36][R2.64], R4 ;  /* 0x0000000402007986 */ /* 0x0001e2000c101924 */
[----:B------:R-:W-:Y:S05]  /*8ce0*/  BRA `(.L_x_27467) ;  /* 0x0000000c000c7947 */ /* 0x000fea0003800000 */
.L_x_27468:
[----:B------:R0:W-:Y:S01]  /*8cf0*/  STG.E.U16 desc[UR36][R2.64], R4 ;  /* 0x0000000402007986 */ /* 0x0001e2000c101524 */
[----:B------:R-:W-:Y:S05]  /*8d00*/  BRA `(.L_x_27467) ;  /* 0x0000000c00047947 */ /* 0x000fea0003800000 */
.L_x_27463:
        /* <DEDUP_REMOVED lines=9> */
.L_x_27471:
[----:B------:R-:W-:-:S04]  /*8da0*/  I2FP.F32.S32 R0, R4 ;  /* 0x0000000400007245 */ /* 0x000fc80000201400 */
[----:B------:R-:W-:-:S05]  /*8db0*/  F2FP.F16.F32.PACK_AB R0, RZ, R0 ;  /* 0x00000000ff00723e */ /* 0x000fca00000000ff */
[----:B------:R0:W-:Y:S01]  /*8dc0*/  STG.E.U16 desc[UR36][R2.64], R0 ;  /* 0x0000000002007986 */ /* 0x0001e2000c101524 */
[----:B------:R-:W-:Y:S05]  /*8dd0*/  BRA `(.L_x_27467) ;  /* 0x0000000800d07947 */ /* 0x000fea0003800000 */
.L_x_27470:
        /* <DEDUP_REMOVED lines=10> */
.L_x_27473:
[----:B------:R-:W-:-:S04]  /*8e80*/  I2FP.F32.S32 R4, R4 ;  /* 0x0000000400047245 */ /* 0x000fc80000201400 */
[----:B------:R-:W-:-:S04]  /*8e90*/  F2FP.F16.F32.PACK_AB R5, RZ, R4 ;  /* 0x00000004ff05723e */ /* 0x000fc800000000ff */
[----:B------:R-:W-:-:S05]  /*8ea0*/  PRMT R5, R5, 0x5410, RZ ;  /* 0x0000541005057816 */ /* 0x000fca00000000ff */
[----:B------:R0:W-:Y:S01]  /*8eb0*/  STG.E desc[UR36][R2.64], R5 ;  /* 0x0000000502007986 */ /* 0x0001e2000c101924 */
[----:B------:R-:W-:Y:S05]  /*8ec0*/  BRA `(.L_x_27467) ;  /* 0x0000000800947947 */ /* 0x000fea0003800000 */
.L_x_27472:
[----:B------:R-:W0:Y:S02]  /*8ed0*/  I2F.F64 R4, R4 ;  /* 0x0000000400047312 */ /* 0x000e240000201c00 */
[----:B0-----:R0:W-:Y:S01]  /*8ee0*/  STG.E.64 desc[UR36][R2.64], R4 ;  /* 0x0000000402007986 */ /* 0x0011e2000c101b24 */
[----:B------:R-:W-:Y:S05]  /*8ef0*/  BRA `(.L_x_27467) ;  /* 0x0000000800887947 */ /* 0x000fea0003800000 */
.L_x_27462:
        /* <DEDUP_REMOVED lines=12> */
.L_x_27477:
        /* <DEDUP_REMOVED lines=18> */
.L_x_27480:
[----:B------:R-:W-:-:S04]  /*90e0*/  SHF.R.U32.HI R5, RZ, 0x18, R5 ;  /* 0x00000018ff057819 */ /* 0x000fc80000011605 */
[----:B------:R-:W-:-:S07]  /*90f0*/  LOP3.LUT R0, R0, 0x80, R5, 0xf8, !PT ;  /* 0x0000008000007812 */ /* 0x000fce00078ef805 */
.L_x_27479:
[----:B------:R-:W-:Y:S05]  /*9100*/  BSYNC.RECONVERGENT B0 ;  /* 0x0000000000007941 */ /* 0x000fea0003800200 */
.L_x_27478:
[----:B------:R4:W-:Y:S01]  /*9110*/  STG.E.U8 desc[UR36][R2.64], R0 ;  /* 0x0000000002007986 */ /* 0x0009e2000c101124 */
[----:B------:R-:W-:Y:S05]  /*9120*/  BRA `(.L_x_27467) ;  /* 0x0000000400fc7947 */ /* 0x000fea0003800000 */
.L_x_27476:
        /* <DEDUP_REMOVED lines=18> */
.L_x_27483:
[----:B------:R-:W-:-:S04]  /*9250*/  SHF.R.U32.HI R5, RZ, 0x18, R5 ;  /* 0x00000018ff057819 */ /* 0x000fc80000011605 */
[----:B------:R-:W-:-:S07]  /*9260*/  LOP3.LUT R0, R0, 0x80, R5, 0xf8, !PT ;  /* 0x0000008000007812 */ /* 0x000fce00078ef805 */
.L_x_27482:
[----:B------:R-:W-:Y:S05]  /*9270*/  BSYNC.RECONVERGENT B0 ;  /* 0x0000000000007941 */ /* 0x000fea0003800200 */
.L_x_27481:
[----:B------:R3:W-:Y:S01]  /*9280*/  STG.E.U8 desc[UR36][R2.64], R0 ;  /* 0x0000000002007986 */ /* 0x0007e2000c101124 */
[----:B------:R-:W-:Y:S05]  /*9290*/  BRA `(.L_x_27467) ;  /* 0x0000000400a07947 */ /* 0x000fea0003800000 */
.L_x_27475:
        /* <DEDUP_REMOVED lines=22> */
.L_x_27485:
[----:B------:R-:W-:-:S05]  /*9400*/  SHF.R.S32.HI R5, RZ, 0x1f, R4 ;  /* 0x0000001fff057819 */ /* 0x000fca0000011404 */
[----:B------:R0:W-:Y:S01]  /*9410*/  STG.E.64 desc[UR36][R2.64], R4 ;  /* 0x0000000402007986 */ /* 0x0001e2000c101b24 */
[----:B------:R-:W-:Y:S05]  /*9420*/  BRA `(.L_x_27467) ;  /* 0x00000004003c7947 */ /* 0x000fea0003800000 */
.L_x_27484:
[----:B------:R2:W-:Y:S01]  /*9430*/  STG.E desc[UR36][R2.64], R4 ;  /* 0x0000000402007986 */ /* 0x0005e2000c101924 */
[----:B------:R-:W-:Y:S05]  /*9440*/  BRA `(.L_x_27467) ;  /* 0x0000000400347947 */ /* 0x000fea0003800000 */
.L_x_27474:
        /* <DEDUP_REMOVED lines=10> */
.L_x_27487:
[----:B------:R-:W-:Y:S01]  /*94f0*/  CS2R R6, SRZ ;  /* 0x0000000000067805 */ /* 0x000fe2000001ff00 */
[----:B------:R-:W0:Y:S04]  /*9500*/  I2F.F64 R4, R4 ;  /* 0x0000000400047312 */ /* 0x000e280000201c00 */
[----:B0-----:R0:W-:Y:S01]  /*9510*/  STG.E.128 desc[UR36][R2.64], R4 ;  /* 0x0000000402007986 */ /* 0x0011e2000c101d24 */
[----:B------:R-:W-:Y:S05]  /*9520*/  BRA `(.L_x_27467) ;  /* 0x0000000000fc7947 */ /* 0x000fea0003800000 */
.L_x_27486:
[----:B------:R-:W-:-:S09]  /*9530*/  UISETP.NE.AND UP0, UPT, UR4, 0xf, UPT ;  /* 0x0000000f0400788c */ /* 0x000fd2000bf05270 */
[----:B------:R-:W-:Y:S05]  /*9540*/  BRA.U !UP0, `(.L_x_27488) ;  /* 0x0000000108e87547 */ /* 0x000fea000b800000 */
[----:B------:R-:W-:-:S09]  /*9550*/  UISETP.NE.AND UP0, UPT, UR4, 0x17, UPT ;  /* 0x000000170400788c */ /* 0x000fd2000bf05270 */
[----:B------:R-:W-:Y:S05]  /*9560*/  BRA.U !UP0, `(.L_x_27489) ;  /* 0x0000000108907547 */ /* 0x000fea000b800000 */
[----:B------:R-:W-:-:S09]  /*9570*/  UISETP.NE.AND UP0, UPT, UR4, 0x18, UPT ;  /* 0x000000180400788c */ /* 0x000fd2000bf05270 */
[----:B------:R-:W-:Y:S05]  /*9580*/  BRA.U !UP0, `(.L_x_27490) ;  /* 0x0000000108447547 */ /* 0x000fea000b800000 */
.L_x_27466:
        /* <DEDUP_REMOVED lines=16> */
.L_x_27491:
[----:B------:R-:W-:Y:S05]  /*9690*/  BRA `(.L_x_27467) ;  /* 0x0000000000a07947 */ /* 0x000fea0003800000 */
.L_x_27490:
        /* <DEDUP_REMOVED lines=13> */
.L_x_27493:
[----:B------:R-:W-:Y:S05]  /*9770*/  BSYNC.RECONVERGENT B0 ;  /* 0x0000000000007941 */ /* 0x000fea0003800200 */
.L_x_27492:
[----:B------:R-:W-:-:S05]  /*9780*/  LOP3.LUT R5, R0, 0x80, R5, 0xf8, !PT ;  /* 0x0000008000057812 */ /* 0x000fca00078ef805 */
[----:B------:R0:W-:Y:S01]  /*9790*/  STG.E.U8 desc[UR36][R2.64], R5 ;  /* 0x0000000502007986 */ /* 0x0001e2000c101124 */
[----:B------:R-:W-:Y:S05]  /*97a0*/  BRA `(.L_x_27467) ;  /* 0x00000000005c7947 */ /* 0x000fea0003800000 */
.L_x_27489:
        /* <DEDUP_REMOVED lines=12> */
.L_x_27495:
[----:B------:R-:W-:Y:S02]  /*9870*/  ISETP.GT.U32.AND P0, PT, R4, 0x7f800000, PT ;  /* 0x7f8000000400780c */ /* 0x000fe40003f04070 */
[----:B------:R-:W-:-:S04]  /*9880*/  MOV R0, 0x7f ;  /* 0x0000007f00007802 */ /* 0x000fc80000000f00 */
[----:B------:R-:W-:-:S07]  /*9890*/  SEL R0, R0, 0x7c, P0 ;  /* 0x0000007c00007807 */ /* 0x000fce0000000000 */
.L_x_27496:
[----:B------:R-:W-:Y:S05]  /*98a0*/  BSYNC.RECONVERGENT B0 ;  /* 0x0000000000007941 */ /* 0x000fea0003800200 */
.L_x_27494:
[----:B------:R-:W-:-:S04]  /*98b0*/  SHF.R.U32.HI R5, RZ, 0x18, R5 ;  /* 0x00000018ff057819 */ /* 0x000fc80000011605 */
[----:B------:R-:W-:-:S05]  /*98c0*/  LOP3.LUT R5, R0, 0x80, R5, 0xf8, !PT ;  /* 0x0000008000057812 */ /* 0x000fca00078ef805 */
[----:B------:R0:W-:Y:S01]  /*98d0*/  STG.E.U8 desc[UR36][R2.64], R5 ;  /* 0x0000000502007986 */ /* 0x0001e2000c101124 */
[----:B------:R-:W-:Y:S05]  /*98e0*/  BRA `(.L_x_27467) ;  /* 0x00000000000c7947 */ /* 0x000fea0003800000 */
.L_x_27488:
[----:B------:R-:W-:-:S04]  /*98f0*/  I2FP.F32.S32 R0, R4 ;  /* 0x0000000400007245 */ /* 0x000fc80000201400 */
[----:B------:R-:W-:-:S05]  /*9900*/  F2FP.BF16.F32.PACK_AB R0, RZ, R0 ;  /* 0x00000000ff00723e */ /* 0x000fca00000010ff */
[----:B------:R0:W-:Y:S02]  /*9910*/  STG.E.U16 desc[UR36][R2.64], R0 ;  /* 0x0000000002007986 */ /* 0x0001e4000c101524 */
.L_x_27467:
[----:B------:R-:W-:-:S07]  /*9920*/  VIADD R17, R17, 0x80 ;  /* 0x0000008011117836 */ /* 0x000fce0000000000 */
.L_x_27424:
[----:B------:R-:W-:Y:S05]  /*9930*/  BSYNC.RECONVERGENT B6 ;  /* 0x0000000000067941 */ /* 0x000fea0003800200 */
.L_x_27423:
        /* <DEDUP_REMOVED lines=306> */
.L_x_27497:
        /* <DEDUP_REMOVED lines=18> */
.L_x_27501:
[----:B------:R0:W5:Y:S01]  /*ad80*/  LDG.E.U8 R0, desc[UR36][R2.64] ;  /* 0x0000002402007981 */ /* 0x000162000c1e1100 */
[----:B------:R-:W-:Y:S05]  /*ad90*/  BRA `(.L_x_27503) ;  /* 0x0000000c002c7947 */ /* 0x000fea0003800000 */
.L_x_27500:
        /* <DEDUP_REMOVED lines=8> */
.L_x_27505:
[----:B------:R0:W5:Y:S01]  /*ae20*/  LDG.E R0, desc[UR36][R2.64] ;  /* 0x0000002402007981 */ /* 0x000162000c1e1900 */
[----:B------:R-:W-:Y:S05]  /*ae30*/  BRA `(.L_x_27503) ;  /* 0x0000000c00047947 */ /* 0x000fea0003800000 */
.L_x_27504:
[----:B------:R4:W5:Y:S01]  /*ae40*/  LDG.E.S16 R0, desc[UR36][R2.64] ;  /* 0x0000002402007981 */ /* 0x000962000c1e1700 */
[----:B------:R-:W-:Y:S05]  /*ae50*/  BRA `(.L_x_27503) ;  /* 0x0000000800fc7947 */ /* 0x000fea0003800000 */
.L_x_27499:
        /* <DEDUP_REMOVED lines=9> */
.L_x_27507:
[----:B------:R-:W2:Y:S02]  /*aef0*/  LDG.E.U16 R2, desc[UR36][R2.64] ;  /* 0x0000002402027981 */ /* 0x000ea4000c1e1500 */
[----:B--2---:R-:W-:-:S06]  /*af00*/  HADD2.F32 R0, -RZ, R2.H0_H0 ;  /* 0x20000002ff007230 */ /* 0x004fcc0000004100 */
[----:B------:R-:W1:Y:S01]  /*af10*/  F2I.FTZ.TRUNC.NTZ R0, R0 ;  /* 0x0000000000007305 */ /* 0x000e62000021f100 */
[----:B------:R-:W-:Y:S05]  /*af20*/  BRA `(.L_x_27503) ;  /* 0x0000000800c87947 */ /* 0x000fea0003800000 */
.L_x_27506:
        /* <DEDUP_REMOVED lines=9> */
.L_x_27509:
[----:B------:R-:W2:Y:S02]  /*afc0*/  LDG.E.U16 R2, desc[UR36][R2.64] ;  /* 0x0000002402027981 */ /* 0x000ea4000c1e1500 */
[----:B--2---:R-:W-:-:S06]  /*afd0*/  HADD2.F32 R0, -RZ, R2.H0_H0 ;  /* 0x20000002ff007230 */ /* 0x004fcc0000004100 */
[----:B------:R-:W3:Y:S01]  /*afe0*/  F2I.FTZ.TRUNC.NTZ R0, R0 ;  /* 0x0000000000007305 */ /* 0x000ee2000021f100 */
[----:B------:R-:W-:Y:S05]  /*aff0*/  BRA `(.L_x_27503) ;  /* 0x0000000800947947 */ /* 0x000fea0003800000 */
.L_x_27508:
[----:B------:R-:W2:Y:S02]  /*b000*/  LDG.E.64 R2, desc[UR36][R2.64] ;  /* 0x0000002402027981 */ /* 0x000ea4000c1e1b00 */
[----:B--2---:R2:W3:Y:S02]  /*b010*/  F2I.F64.TRUNC R0, R2 ;  /* 0x0000000200007311 */ /* 0x0044e4000030d100 */
[----:B--23--:R-:W-:Y:S05]  /*b020*/  BRA `(.L_x_27503) ;  /* 0x0000000800887947 */ /* 0x00cfea0003800000 */
.L_x_27498:
        /* <DEDUP_REMOVED lines=12> */
.L_x_27512:
[----:B------:R-:W2:Y:S02]  /*b0f0*/  LDG.E.64 R2, desc[UR36][R2.64] ;  /* 0x0000002402027981 */ /* 0x000ea4000c1e1b00 */
[----:B--2---:R0:W1:Y:S02]  /*b100*/  F2I.F64.TRUNC R0, R2 ;  /* 0x0000000200007311 */ /* 0x004064000030d100 */
[----:B01----:R-:W-:Y:S05]  /*b110*/  BRA `(.L_x_27503) ;  /* 0x00000008004c7947 */ /* 0x003fea0003800000 */
.L_x_27511:
        /* <DEDUP_REMOVED lines=26> */
.L_x_27514:
        /* <DEDUP_REMOVED lines=13> */
.L_x_27513:
[----:B------:R-:W2:Y:S02]  /*b390*/  LDG.E.U16 R0, desc[UR36][R2.64] ;  /* 0x0000002402007981 */ /* 0x000ea4000c1e1500 */
[----:B--2---:R-:W-:-:S06]  /*b3a0*/  IMAD.U32 R0, R0, 0x10000, RZ ;  /* 0x0001000000007824 */ /* 0x004fcc00078e00ff */
[----:B------:R-:W0:Y:S01]  /*b3b0*/  F2I.FTZ.TRUNC.NTZ R0, R0 ;  /* 0x0000000000007305 */ /* 0x000e22000021f100 */
[----:B------:R-:W-:Y:S05]  /*b3c0*/  BRA `(.L_x_27503) ;  /* 0x0000000400a07947 */ /* 0x000fea0003800000 */
.L_x_27510:
        /* <DEDUP_REMOVED lines=10> */
.L_x_27517:
        /* <DEDUP_REMOVED lines=21> */
.L_x_27521:
[----:B------:R-:W-:Y:S05]  /*b5c0*/  BSYNC.RECONVERGENT B1 ;  /* 0x0000000000017941 */ /* 0x000fea0003800200 */
.L_x_27520:
[----:B------:R-:W-:Y:S01]  /*b5d0*/  IMAD.SHL.U32 R0, R0, 0x100000, RZ ;  /* 0x0010000000007824 */ /* 0x000fe200078e00ff */
[----:B------:R-:W-:-:S04]  /*b5e0*/  LEA R2, R2, 0x3b800000, 0x17 ;  /* 0x3b80000002027811 */ /* 0x000fc800078eb8ff */
[----:B------:R-:W-:-:S07]  /*b5f0*/  LOP3.LUT R0, R2, R0, R7, 0xfe, !PT ;  /* 0x0000000002007212 */ /* 0x000fce00078efe07 */
.L_x_27519:
[----:B------:R-:W-:Y:S05]  /*b600*/  BSYNC.RECONVERGENT B0 ;  /* 0x0000000000007941 */ /* 0x000fea0003800200 */
.L_x_27518:
[----:B------:R-:W0:Y:S01]  /*b610*/  F2I.FTZ.TRUNC.NTZ R0, R0 ;  /* 0x0000000000007305 */ /* 0x000e22000021f100 */
[----:B------:R-:W-:Y:S05]  /*b620*/  BRA `(.L_x_27503) ;  /* 0x0000000400087947 */ /* 0x000fea0003800000 */
.L_x_27516:
        /* <DEDUP_REMOVED lines=21> */
.L_x_27525:
[----:B------:R-:W-:Y:S05]  /*b780*/  BSYNC.RECONVERGENT B1 ;  /* 0x0000000000017941 */ /* 0x000fea0003800200 */
.L_x_27524:
[----:B------:R-:W-:Y:S02]  /*b790*/  SHF.L.U32 R0, R0, 0x15, RZ ;  /* 0x0000001500007819 */ /* 0x000fe400000006ff */
[----:B------:R-:W-:-:S04]  /*b7a0*/  LEA R2, R2, 0x37800000, 0x17 ;  /* 0x3780000002027811 */ /* 0x000fc800078eb8ff */
[----:B------:R-:W-:-:S07]  /*b7b0*/  LOP3.LUT R0, R2, R0, R7, 0xfe, !PT ;  /* 0x0000000002007212 */ /* 0x000fce00078efe07 */
.L_x_27523:
[----:B------:R-:W-:Y:S05]  /*b7c0*/  BSYNC.RECONVERGENT B0 ;  /* 0x0000000000007941 */ /* 0x000fea0003800200 */
.L_x_27522:
[----:B------:R-:W0:Y:S01]  /*b7d0*/  F2I.FTZ.TRUNC.NTZ R0, R0 ;  /* 0x0000000000007305 */ /* 0x000e22000021f100 */
[----:B------:R-:W-:Y:S05]  /*b7e0*/  BRA `(.L_x_27503) ;  /* 0x0000000000987947 */ /* 0x000fea0003800000 */
.L_x_27515:
        /* <DEDUP_REMOVED lines=14> */
.L_x_27529:
[----:B------:R-:W-:Y:S05]  /*b8d0*/  BSYNC.RECONVERGENT B0 ;  /* 0x0000000000007941 */ /* 0x000fea0003800200 */
.L_x_27528:
[----:B------:R-:W0:Y:S01]  /*b8e0*/  F2I.FTZ.TRUNC.NTZ R0, R0 ;  /* 0x0000000000007305 */ /* 0x000e22000021f100 */
[----:B------:R-:W-:Y:S05]  /*b8f0*/  BRA `(.L_x_27503) ;  /* 0x0000000000547947 */ /* 0x000fea0003800000 */
.L_x_27502:
        /* <DEDUP_REMOVED lines=16> */
.L_x_27530:
[----:B------:R-:W-:Y:S01]  /*ba00*/  IMAD.MOV.U32 R0, RZ, RZ, RZ ;  /* 0x000000ffff007224 */ /* 0x000fe200078e00ff */
[----:B------:R-:W-:Y:S06]  /*ba10*/  BRA `(.L_x_27503) ;  /* 0x00000000000c7947 */ /* 0x000fec0003800000 */
.L_x_27527:
[----:B------:R0:W5:Y:S01]  /*ba20*/  LDG.E R0, desc[UR36][R2.64] ;  /* 0x0000002402007981 */ /* 0x000162000c1e1900 */
[----:B------:R-:W-:Y:S05]  /*ba30*/  BRA `(.L_x_27503) ;  /* 0x0000000000047947 */ /* 0x000fea0003800000 */
.L_x_27526:
[----:B------:R0:W5:Y:S02]  /*ba40*/  LDG.E R0, desc[UR36][R2.64] ;  /* 0x0000002402007981 */ /* 0x000164000c1e1900 */
.L_x_27503:
[----:B0---4-:R-:W1:Y:S01]  /*ba50*/  LDC R3, c[0x0][0x594] ;  /* 0x00016500ff037b82 */ /* 0x011e620000000800 */
        /* <DEDUP_REMOVED lines=34> */
.L_x_27532:
        /* <DEDUP_REMOVED lines=24> */
.L_x_27533:
[----:B------:R-:W-:Y:S05]  /*be00*/  BSYNC.RECONVERGENT B0 ;  /* 0x0000000000007941 */ /* 0x000fea0003800200 */
.L_x_27531:
        /* <DEDUP_REMOVED lines=13> */
.L_x_27537:
[----:B------:R-:W-:Y:S01]  /*bee0*/  STG.E.U8 desc[UR36][R16.64], R2 ;  /* 0x0000000210007986 */ /* 0x000fe2000c101124 */
[----:B------:R-:W-:Y:S05]  /*bef0*/  EXIT ;  /* 0x000000000000794d */ /* 0x000fea0003800000 */
.L_x_27536:
        /* <DEDUP_REMOVED lines=9> */
.L_x_27540:
[----:B------:R-:W-:Y:S01]  /*bf90*/  STG.E desc[UR36][R16.64], R2 ;  /* 0x0000000210007986 */ /* 0x000fe2000c101924 */
[----:B------:R-:W-:Y:S05]  /*bfa0*/  EXIT ;  /* 0x000000000000794d */ /* 0x000fea0003800000 */
.L_x_27539:
[----:B------:R-:W-:Y:S01]  /*bfb0*/  STG.E.U16 desc[UR36][R16.64], R2 ;  /* 0x0000000210007986 */ /* 0x000fe2000c101524 */
[----:B------:R-:W-:Y:S05]  /*bfc0*/  EXIT ;  /* 0x000000000000794d */ /* 0x000fea0003800000 */
.L_x_27535:
        /* <DEDUP_REMOVED lines=9> */
.L_x_27542:
[----:B------:R-:W-:-:S04]  /*c060*/  I2FP.F32.S32 R0, R2 ;  /* 0x0000000200007245 */ /* 0x000fc80000201400 */
[----:B------:R-:W-:-:S05]  /*c070*/  F2FP.F16.F32.PACK_AB R0, RZ, R0 ;  /* 0x00000000ff00723e */ /* 0x000fca00000000ff */
[----:B------:R-:W-:Y:S01]  /*c080*/  STG.E.U16 desc[UR36][R16.64], R0 ;  /* 0x0000000010007986 */ /* 0x000fe2000c101524 */
[----:B------:R-:W-:Y:S05]  /*c090*/  EXIT ;  /* 0x000000000000794d */ /* 0x000fea0003800000 */
.L_x_27541:
        /* <DEDUP_REMOVED lines=10> */
.L_x_27544:
[----:B------:R-:W-:-:S04]  /*c140*/  I2FP.F32.S32 R2, R2 ;  /* 0x0000000200027245 */ /* 0x000fc80000201400 */
[----:B------:R-:W-:-:S04]  /*c150*/  F2FP.F16.F32.PACK_AB R3, RZ, R2 ;  /* 0x00000002ff03723e */ /* 0x000fc800000000ff */
[----:B------:R-:W-:-:S05]  /*c160*/  PRMT R3, R3, 0x5410, RZ ;  /* 0x0000541003037816 */ /* 0x000fca00000000ff */
[----:B------:R-:W-:Y:S01]  /*c170*/  STG.E desc[UR36][R16.64], R3 ;  /* 0x0000000310007986 */ /* 0x000fe2000c101924 */
[----:B------:R-:W-:Y:S05]  /*c180*/  EXIT ;  /* 0x000000000000794d */ /* 0x000fea0003800000 */
.L_x_27543:
[----:B------:R-:W0:Y:S02]  /*c190*/  I2F.F64 R2, R2 ;  /* 0x0000000200027312 */ /* 0x000e240000201c00 */
[----:B0-----:R-:W-:Y:S01]  /*c1a0*/  STG.E.64 desc[UR36][R16.64], R2 ;  /* 0x0000000210007986 */ /* 0x001fe2000c101b24 */
[----:B------:R-:W-:Y:S05]  /*c1b0*/  EXIT ;  /* 0x000000000000794d */ /* 0x000fea0003800000 */
.L_x_27534:
        /* <DEDUP_REMOVED lines=12> */
.L_x_27548:
        /* <DEDUP_REMOVED lines=17> */
.L_x_27551:
[----:B------:R-:W-:-:S04]  /*c390*/  SHF.R.U32.HI R3, RZ, 0x18, R3 ;  /* 0x00000018ff037819 */ /* 0x000fc80000011603 */
[----:B------:R-:W-:-:S04]  /*c3a0*/  LOP3.LUT R0, R0, 0x80, R3, 0xf8, !PT ;  /* 0x0000008000007812 */ /* 0x000fc800078ef803 */
[----:B------:R-:W-:-:S07]  /*c3b0*/  PRMT R8, R0, 0x7610, R8 ;  /* 0x0000761000087816 */ /* 0x000fce0000000008 */
.L_x_27550:
[----:B------:R-:W-:Y:S05]  /*c3c0*/  BSYNC.RECONVERGENT B0 ;  /* 0x0000000000007941 */ /* 0x000fea0003800200 */
.L_x_27549:
[----:B------:R-:W-:Y:S01]  /*c3d0*/  STG.E.U8 desc[UR36][R16.64], R8 ;  /* 0x0000000810007986 */ /* 0x000fe2000c101124 */
[----:B------:R-:W-:Y:S05]  /*c3e0*/  EXIT ;  /* 0x000000000000794d */ /* 0x000fea0003800000 */
.L_x_27547:
        /* <DEDUP_REMOVED lines=17> */
.L_x_27554:
[----:B------:R-:W-:-:S04]  /*c500*/  SHF.R.U32.HI R3, RZ, 0x18, R3 ;  /* 0x00000018ff037819 */ /* 0x000fc80000011603 */
[----:B------:R-:W-:-:S04]  /*c510*/  LOP3.LUT R0, R0, 0x80, R3, 0xf8, !PT ;  /* 0x0000008000007812 */ /* 0x000fc800078ef803 */
[----:B------:R-:W-:-:S07]  /*c520*/  PRMT R8, R0, 0x7610, R8 ;  /* 0x0000761000087816 */ /* 0x000fce0000000008 */
.L_x_27553:
[----:B------:R-:W-:Y:S05]  /*c530*/  BSYNC.RECONVERGENT B0 ;  /* 0x0000000000007941 */ /* 0x000fea0003800200 */
.L_x_27552:
[----:B------:R-:W-:Y:S01]  /*c540*/  STG.E.U8 desc[UR36][R16.64], R8 ;  /* 0x0000000810007986 */ /* 0x000fe2000c101124 */
[----:B------:R-:W-:Y:S05]  /*c550*/  EXIT ;  /* 0x000000000000794d */ /* 0x000fea0003800000 */
.L_x_27546:
        /* <DEDUP_REMOVED lines=22> */
.L_x_27556:
[----:B------:R-:W-:-:S05]  /*c6c0*/  SHF.R.S32.HI R3, RZ, 0x1f, R2 ;  /* 0x0000001fff037819 */ /* 0x000fca0000011402 */
[----:B------:R-:W-:Y:S01]  /*c6d0*/  STG.E.64 desc[UR36][R16.64], R2 ;  /* 0x0000000210007986 */ /* 0x000fe2000c101b24 */
[----:B------:R-:W-:Y:S05]  /*c6e0*/  EXIT ;  /* 0x000000000000794d */ /* 0x000fea0003800000 */
.L_x_27555:
[----:B------:R-:W-:Y:S01]  /*c6f0*/  STG.E desc[UR36][R16.64], R2 ;  /* 0x0000000210007986 */ /* 0x000fe2000c101924 */
[----:B------:R-:W-:Y:S05]  /*c700*/  EXIT ;  /* 0x000000000000794d */ /* 0x000fea0003800000 */
.L_x_27545:
        /* <DEDUP_REMOVED lines=10> */
.L_x_27558:
[----:B------:R-:W-:Y:S01]  /*c7b0*/  CS2R R6, SRZ ;  /* 0x0000000000067805 */ /* 0x000fe2000001ff00 */
[----:B------:R-:W0:Y:S04]  /*c7c0*/  I2F.F64 R4, R2 ;  /* 0x0000000200047312 */ /* 0x000e280000201c00 */
[----:B0-----:R-:W-:Y:S01]  /*c7d0*/  STG.E.128 desc[UR36][R16.64], R4 ;  /* 0x0000000410007986 */ /* 0x001fe2000c101d24 */
[----:B------:R-:W-:Y:S05]  /*c7e0*/  EXIT ;  /* 0x000000000000794d */ /* 0x000fea0003800000 */
.L_x_27557:
[----:B------:R-:W-:-:S09]  /*c7f0*/  UISETP.NE.AND UP0, UPT, UR4, 0xf, UPT ;  /* 0x0000000f0400788c */ /* 0x000fd2000bf05270 */
[----:B------:R-:W-:Y:S05]  /*c800*/  BRA.U !UP0, `(.L_x_27559) ;  /* 0x0000000108e87547 */ /* 0x000fea000b800000 */
[----:B------:R-:W-:-:S09]  /*c810*/  UISETP.NE.AND UP0, UPT, UR4, 0x17, UPT ;  /* 0x000000170400788c */ /* 0x000fd2000bf05270 */
[----:B------:R-:W-:Y:S05]  /*c820*/  BRA.U !UP0, `(.L_x_27560) ;  /* 0x0000000108907547 */ /* 0x000fea000b800000 */
[----:B------:R-:W-:-:S09]  /*c830*/  UISETP.NE.AND UP0, UPT, UR4, 0x18, UPT ;  /* 0x000000180400788c */ /* 0x000fd2000bf05270 */
[----:B------:R-:W-:Y:S05]  /*c840*/  BRA.U !UP0, `(.L_x_27561) ;  /* 0x0000000108447547 */ /* 0x000fea000b800000 */
.L_x_27538:
        /* <DEDUP_REMOVED lines=16> */
.L_x_27562:
[----:B------:R-:W-:Y:S05]  /*c950*/  EXIT ;  /* 0x000000000000794d */ /* 0x000fea0003800000 */
.L_x_27561:
        /* <DEDUP_REMOVED lines=13> */
.L_x_27564:
[----:B------:R-:W-:Y:S05]  /*ca30*/  BSYNC.RECONVERGENT B0 ;  /* 0x0000000000007941 */ /* 0x000fea0003800200 */
.L_x_27563:
[----:B------:R-:W-:-:S05]  /*ca40*/  LOP3.LUT R3, R0, 0x80, R3, 0xf8, !PT ;  /* 0x0000008000037812 */ /* 0x000fca00078ef803 */
[----:B------:R-:W-:Y:S01]  /*ca50*/  STG.E.U8 desc[UR36][R16.64], R3 ;  /* 0x0000000310007986 */ /* 0x000fe2000c101124 */
[----:B------:R-:W-:Y:S05]  /*ca60*/  EXIT ;  /* 0x000000000000794d */ /* 0x000fea0003800000 */
.L_x_27560:
        /* <DEDUP_REMOVED lines=12> */
.L_x_27566:
[----:B------:R-:W-:Y:S01]  /*cb30*/  IMAD.MOV.U32 R0, RZ, RZ, 0x7f ;  /* 0x0000007fff007424 */ /* 0x000fe200078e00ff */
[----:B------:R-:W-:-:S04]  /*cb40*/  ISETP.GT.U32.AND P0, PT, R2, 0x7f800000, PT ;  /* 0x7f8000000200780c */ /* 0x000fc80003f04070 */
[----:B------:R-:W-:-:S09]  /*cb50*/  SEL R0, R0, 0x7c, P0 ;  /* 0x0000007c00007807 */ /* 0x000fd20000000000 */
.L_x_27567:
[----:B------:R-:W-:Y:S05]  /*cb60*/  BSYNC.RECONVERGENT B0 ;  /* 0x0000000000007941 */ /* 0x000fea0003800200 */
.L_x_27565:
[----:B------:R-:W-:-:S04]  /*cb70*/  SHF.R.U32.HI R3, RZ, 0x18, R3 ;  /* 0x00000018ff037819 */ /* 0x000fc80000011603 */
[----:B------:R-:W-:-:S05]  /*cb80*/  LOP3.LUT R3, R0, 0x80, R3, 0xf8, !PT ;  /* 0x0000008000037812 */ /* 0x000fca00078ef803 */
[----:B------:R-:W-:Y:S01]  /*cb90*/  STG.E.U8 desc[UR36][R16.64], R3 ;  /* 0x0000000310007986 */ /* 0x000fe2000c101124 */
[----:B------:R-:W-:Y:S05]  /*cba0*/  EXIT ;  /* 0x000000000000794d */ /* 0x000fea0003800000 */
.L_x_27559:
[----:B------:R-:W-:-:S04]  /*cbb0*/  I2FP.F32.S32 R0, R2 ;  /* 0x0000000200007245 */ /* 0x000fc80000201400 */
[----:B------:R-:W-:-:S05]  /*cbc0*/  F2FP.BF16.F32.PACK_AB R0, RZ, R0 ;  /* 0x00000000ff00723e */ /* 0x000fca00000010ff */
[----:B------:R-:W-:Y:S01]  /*cbd0*/  STG.E.U16 desc[UR36][R16.64], R0 ;  /* 0x0000000010007986 */ /* 0x000fe2000c101524 */
[----:B------:R-:W-:Y:S05]  /*cbe0*/  EXIT ;  /* 0x000000000000794d */ /* 0x000fea0003800000 */
.L_x_27568:
        /* <DEDUP_REMOVED lines=9> */
.L_x_32991:


//--------------------- .text._ZN2at6native27unrolled_elementwise_kernelINS0_13AUnaryFunctorIiiiZZZNS0_15binary_internal21div_floor_kernel_cudaERNS_18TensorIteratorBaseEENKUlvE_clEvENKUlvE1_clEvEUliiE_EESt5arrayIPcLm2EELi4E23TrivialOffsetCalculatorILi1EjESE_NS0_6memory12LoadWithCastILi1EEENSF_13StoreWithCastILi1EEEEEviT_T0_T2_T3_T4_T5_ --------------------------
	.section	.text._ZN2at6native27unrolled_elementwise_kernelINS0_13AUnaryFunctorIiiiZZZNS0_15binary_internal21div_floor_kernel_cudaERNS_18TensorIteratorBaseEENKUlvE_clEvENKUlvE1_clEvEUliiE_EESt5arrayIPcLm2EELi4E23TrivialOffsetCalculatorILi1EjESE_NS0_6memory12LoadWithCastILi1EEENSF_13StoreWithCastILi1EEEEEviT_T0_T2_T3_T4_T5_,"ax",@progbits
	.align	128
        .global         _ZN2at6native27unrolled_elementwise_kernelINS0_13AUnaryFunctorIiiiZZZNS0_15binary_internal21div_floor_kernel_cudaERNS_18TensorIteratorBaseEENKUlvE_clEvENKUlvE1_clEvEUliiE_EESt5arrayIPcLm2EELi4E23TrivialOffsetCalculatorILi1EjESE_NS0_6memory12LoadWithCastILi1EEENSF_13StoreWithCastILi1EEEEEviT_T0_T2_T3_T4_T5_
        .type           _ZN2at6native27unrolled_elementwise_kernelINS0_13AUnaryFunctorIiiiZZZNS0_15binary_internal21div_floor_kernel_cudaERNS_18TensorIteratorBaseEENKUlvE_clEvENKUlvE1_clEvEUliiE_EESt5arrayIPcLm2EELi4E23TrivialOffsetCalculatorILi1EjESE_NS0_6memory12LoadWithCastILi1EEENSF_13StoreWithCastILi1EEEEEviT_T0_T2_T3_T4_T5_,@function
        .size           _ZN2at6native27unrolled_elementwise_kernelINS0_13AUnaryFunctorIiiiZZZNS0_15binary_internal21div_floor_kernel_cudaERNS_18TensorIteratorBaseEENKUlvE_clEvENKUlvE1_clEvEUliiE_EESt5arrayIPcLm2EELi4E23TrivialOffsetCalculatorILi1EjESE_NS0_6memory12LoadWithCastILi1EEENSF_13StoreWithCastILi1EEEEEviT_T0_T2_T3_T4_T5_,(.L_x_32992 - _ZN2at6native27unrolled_elementwise_kernelINS0_13AUnaryFunctorIiiiZZZNS0_15binary_internal21div_floor_kernel_cudaERNS_18TensorIteratorBaseEENKUlvE_clEvENKUlvE1_clEvEUliiE_EESt5arrayIPcLm2EELi4E23TrivialOffsetCalculatorILi1EjESE_NS0_6memory12LoadWithCastILi1EEENSF_13StoreWithCastILi1EEEEEviT_T0_T2_T3_T4_T5_)
        .other          _ZN2at6native27unrolled_elementwise_kernelINS0_13AUnaryFunctorIiiiZZZNS0_15binary_internal21div_floor_kernel_cudaERNS_18TensorIteratorBaseEENKUlvE_clEvENKUlvE1_clEvEUliiE_EESt5arrayIPcLm2EELi4E23TrivialOffsetCalculatorILi1EjESE_NS0_6memory12LoadWithCastILi1EEENSF_13StoreWithCastILi1EEEEEviT_T0_T2_T3_T4_T5_,@"STO_CUDA_ENTRY STV_DEFAULT"
_ZN2at6native27unrolled_elementwise_kernelINS0_13AUnaryFunctorIiiiZZZNS0_15binary_internal21div_floor_kernel_cudaERNS_18TensorIteratorBaseEENKUlvE_clEvENKUlvE1_clEvEUliiE_EESt5arrayIPcLm2EELi4E23TrivialOffsetCalculatorILi1EjESE_NS0_6memory12LoadWithCastILi1EEENSF_13StoreWithCastILi1EEEEEviT_T0_T2_T3_T4_T5_:
.text._ZN2at6native27unrolled_elementwise_kernelINS0_13AUnaryFunctorIiiiZZZNS0_15binary_internal21div_floor_kernel_cudaERNS_18TensorIteratorBaseEENKUlvE_clEvENKUlvE1_clEvEUliiE_EESt5arrayIPcLm2EELi4E23TrivialOffsetCalculatorILi1EjESE_NS0_6memory12LoadWithCastILi1EEENSF_13StoreWithCastILi1EEEEEviT_T0_T2_T3_T4_T5_:
        /* <DEDUP_REMOVED lines=31> */
.L_x_27574:
[----:B------:R3:W5:Y:S01]  /*01f0*/  LDG.E.U8 R23, desc[UR36][R4.64] ;  /* 0x0000002404177981 */ /* 0x000762000c1e1100 */
[----:B------:R-:W-:Y:S05]  /*0200*/  BRA `(.L_x_27576) ;  /* 0x0000000c00307947 */ /* 0x000fea0003800000 */
.L_x_27573:
        /* <DEDUP_REMOVED lines=8> */
.L_x_27578:
[----:B------:R1:W5:Y:S01]  /*0290*/  LDG.E R23, desc[UR36][R4.64] ;  /* 0x0000002404177981 */ /* 0x000362000c1e1900 */
[----:B------:R-:W-:Y:S05]  /*02a0*/  BRA `(.L_x_27576) ;  /* 0x0000000c00087947 */ /* 0x000fea0003800000 */
.L_x_27577:
[----:B------:R2:W5:Y:S01]  /*02b0*/  LDG.E.S16 R23, desc[UR36][R4.64] ;  /* 0x0000002404177981 */ /* 0x000562000c1e1700 */
[----:B------:R-:W-:Y:S05]  /*02c0*/  BRA `(.L_x_27576) ;  /* 0x0000000c00007947 */ /* 0x000fea0003800000 */
.L_x_27572:
        /* <DEDUP_REMOVED lines=9> */
.L_x_27580:
[----:B------:R-:W2:Y:S02]  /*0360*/  LDG.E.U16 R4, desc[UR36][R4.64] ;  /* 0x0000002404047981 */ /* 0x000ea4000c1e1500 */
[----:B--2---:R-:W-:-:S06]  /*0370*/  HADD2.F32 R23, -RZ, R4.H0_H0 ;  /* 0x20000004ff177230 */ /* 0x004fcc0000004100 */
[----:B------:R-:W0:Y:S01]  /*0380*/  F2I.FTZ.TRUNC.NTZ R23, R23 ;  /* 0x0000001700177305 */ /* 0x000e22000021f100 */
[----:B------:R-:W-:Y:S05]  /*0390*/  BRA `(.L_x_27576) ;  /* 0x0000000800cc7947 */ /* 0x000fea0003800000 */
.L_x_27579:
        /* <DEDUP_REMOVED lines=9> */
.L_x_27582:
[----:B------:R-:W2:Y:S02]  /*0430*/  LDG.E.U16 R4, desc[UR36][R4.64] ;  /* 0x0000002404047981 */ /* 0x000ea4000c1e1500 */
[----:B--2---:R-:W-:-:S06]  /*0440*/  HADD2.F32 R23, -RZ, R4.H0_H0 ;  /* 0x20000004ff177230 */ /* 0x004fcc0000004100 */
[----:B------:R-:W0:Y:S01]  /*0450*/  F2I.FTZ.TRUNC.NTZ R23, R23 ;  /* 0x0000001700177305 */ /* 0x000e22000021f100 */
[----:B------:R-:W-:Y:S05]  /*0460*/  BRA `(.L_x_27576) ;  /* 0x0000000800987947 */ /* 0x000fea0003800000 */
.L_x_27581:
[----:B------:R-:W2:Y:S02]  /*0470*/  LDG.E.64 R4, desc[UR36][R4.64] ;  /* 0x0000002404047981 */ /* 0x000ea4000c1e1b00 */
[----:B--2---:R0:W1:Y:S02]  /*0480*/  F2I.F64.TRUNC R23, R4 ;  /* 0x0000000400177311 */ /* 0x004064000030d100 */
[----:B01----:R-:W-:Y:S05]  /*0490*/  BRA `(.L_x_27576) ;  /* 0x00000008008c7947 */ /* 0x003fea0003800000 */
.L_x_27571:
        /* <DEDUP_REMOVED lines=12> */
.L_x_27585:
[----:B------:R-:W2:Y:S02]  /*0560*/  LDG.E.64 R4, desc[UR36][R4.64] ;  /* 0x0000002404047981 */ /* 0x000ea4000c1e1b00 */
[----:B--2---:R0:W1:Y:S02]  /*0570*/  F2I.F64.TRUNC R23, R4 ;  /* 0x0000000400177311 */ /* 0x004064000030d100 */
[----:B01----:R-:W-:Y:S05]  /*0580*/  BRA `(.L_x_27576) ;  /* 0x0000000800507947 */ /* 0x003fea0003800000 */
.L_x_27584:
        /* <DEDUP_REMOVED lines=26> */
.L_x_27587:
        /* <DEDUP_REMOVED lines=14> */
.L_x_27586:
[----:B------:R-:W2:Y:S02]  /*0810*/  LDG.E.U16 R23, desc[UR36][R4.64] ;  /* 0x0000002404177981 */ /* 0x000ea4000c1e1500 */
[----:B--2---:R-:W-:-:S06]  /*0820*/  IMAD.U32 R23, R23, 0x10000, RZ ;  /* 0x0001000017177824 */ /* 0x004fcc00078e00ff */
[----:B------:R-:W0:Y:S01]  /*0830*/  F2I.FTZ.TRUNC.NTZ R23, R23 ;  /* 0x0000001700177305 */ /* 0x000e22000021f100 */
[----:B------:R-:W-:Y:S05]  /*0840*/  BRA `(.L_x_27576) ;  /* 0x0000000400a07947 */ /* 0x000fea0003800000 */
.L_x_27583:
        /* <DEDUP_REMOVED lines=10> */
.L_x_27590:
        /* <DEDUP_REMOVED lines=21> */
.L_x_27594:
[----:B------:R-:W-:Y:S05]  /*0a40*/  BSYNC.RECONVERGENT B1 ;  /* 0x0000000000017941 */ /* 0x000fea0003800200 */
.L_x_27593:
[----:B------:R-:W-:Y:S01]  /*0a50*/  IMAD.SHL.U32 R0, R0, 0x100000, RZ ;  /* 0x0010000000007824 */ /* 0x000fe200078e00ff */
[----:B------:R-:W-:-:S04]  /*0a60*/  LEA R3, R3, 0x3b800000, 0x17 ;  /* 0x3b80000003037811 */ /* 0x000fc800078eb8ff */
[----:B------:R-:W-:-:S07]  /*0a70*/  LOP3.LUT R23, R3, R0, R23, 0xfe, !PT ;  /* 0x0000000003177212 */ /* 0x000fce00078efe17 */
.L_x_27592:
[----:B------:R-:W-:Y:S05]  /*0a80*/  BSYNC.RECONVERGENT B0 ;  /* 0x0000000000007941 */ /* 0x000fea0003800200 */
.L_x_27591:
[----:B------:R-:W0:Y:S01]  /*0a90*/  F2I.FTZ.TRUNC.NTZ R23, R23 ;  /* 0x0000001700177305 */ /* 0x000e22000021f100 */
[----:B------:R-:W-:Y:S05]  /*0aa0*/  BRA `(.L_x_27576) ;  /* 0x0000000400087947 */ /* 0x000fea0003800000 */
.L_x_27589:
        /* <DEDUP_REMOVED lines=21> */
.L_x_27598:
[----:B------:R-:W-:Y:S05]  /*0c00*/  BSYNC.RECONVERGENT B1 ;  /* 0x0000000000017941 */ /* 0x000fea0003800200 */
.L_x_27597:
[----:B------:R-:W-:Y:S01]  /*0c10*/  IMAD.SHL.U32 R0, R0, 0x200000, RZ ;  /* 0x0020000000007824 */ /* 0x000fe200078e00ff */
[----:B------:R-:W-:-:S04]  /*0c20*/  LEA R3, R3, 0x37800000, 0x17 ;  /* 0x3780000003037811 */ /* 0x000fc800078eb8ff */
[----:B------:R-:W-:-:S07]  /*0c30*/  LOP3.LUT R23, R3, R0, R23, 0xfe, !PT ;  /* 0x0000000003177212 */ /* 0x000fce00078efe17 */
.L_x_27596:
[----:B------:R-:W-:Y:S05]  /*0c40*/  BSYNC.RECONVERGENT B0 ;  /* 0x0000000000007941 */ /* 0x000fea0003800200 */
.L_x_27595:
[----:B------:R-:W0:Y:S01]  /*0c50*/  F2I.FTZ.TRUNC.NTZ R23, R23 ;  /* 0x0000001700177305 */ /* 0x000e22000021f100 */
[----:B------:R-:W-:Y:S05]  /*0c60*/  BRA `(.L_x_27576) ;  /* 0x0000000000987947 */ /* 0x000fea0003800000 */
.L_x_27588:
[----:B------:R-:W-:-:S09]  /*0c70*/  UISETP.NE.AND UP0, UPT, UR4, 0x1c, UPT ;  /* 0x0000001c0400788c */ /* 0x000fd2000bf05270 */
[----:B------:R-:W-:Y:S05]  /*0c80*/  BRA.U !UP0, `(.L_x_27599) ;  /* 0x00000001088c7547 */ /* 0x000fea000b800000 */
[----:B------:R-:W-:-:S09]  /*0c90*/  UISETP.NE.AND UP0, UPT, UR4, 0x1d, UPT ;  /* 0x0000001d0400788c */ /* 0x000fd2000bf05270 */
[----:B------:R-:W-:Y:S05]  /*0ca0*/  BRA.U !UP0, `(.L_x_27600) ;  /* 0x00000001087c7547 */ /* 0x000fea000b800000 */
[----:B------:R-:W-:-:S09]  /*0cb0*/  UISETP.NE.AND UP0, UPT, UR4, 0x2c, UPT ;  /* 0x0000002c0400788c */ /* 0x000fd2000bf05270 */
[----:B------:R-:W-:Y:S05]  /*0cc0*/  BRA.U !UP0, `(.L_x_27601) ;  /* 0x0000000108487547 */ /* 0x000fea000b800000 */
.L_x_27575:
        /* <DEDUP_REMOVED lines=16> */
.L_x_27602:
[----:B------:R-:W-:Y:S01]  /*0dd0*/  IMAD.MOV.U32 R23, RZ, RZ, RZ ;  /* 0x000000ffff177224 */ /* 0x000fe200078e00ff */
[----:B------:R-:W-:Y:S06]  /*0de0*/  BRA `(.L_x_27576) ;  /* 0x0000000000387947 */ /* 0x000fec0003800000 */
.L_x_27601:
        /* <DEDUP_REMOVED lines=8> */
.L_x_27604:
[----:B------:R-:W-:Y:S05]  /*0e70*/  BSYNC.RECONVERGENT B0 ;  /* 0x0000000000007941 */ /* 0x000fea0003800200 */
.L_x_27603:
[----:B------:R-:W0:Y:S01]  /*0e80*/  F2I.FTZ.TRUNC.NTZ R23, R23 ;  /* 0x0000001700177305 */ /* 0x000e22000021f100 */
[----:B------:R-:W-:Y:S05]  /*0e90*/  BRA `(.L_x_27576) ;  /* 0x00000000000c7947 */ /* 0x000fea0003800000 */
.L_x_27600:
[----:B------:R0:W5:Y:S01]  /*0ea0*/  LDG.E R23, desc[UR36][R4.64] ;  /* 0x0000002404177981 */ /* 0x000162000c1e1900 */
[----:B------:R-:W-:Y:S05]  /*0eb0*/  BRA `(.L_x_27576) ;  /* 0x0000000000047947 */ /* 0x000fea0003800000 */
.L_x_27599:
[----:B------:R0:W5:Y:S02]  /*0ec0*/  LDG.E R23, desc[UR36][R4.64] ;  /* 0x0000002404177981 */ /* 0x000164000c1e1900 */
.L_x_27576:
[----:B------:R-:W-:-:S07]  /*0ed0*/  VIADD R25, R17, 0x80 ;  /* 0x0000008011197836 */ /* 0x000fce0000000000 */
.L_x_27570:
[----:B------:R-:W-:Y:S05]  /*0ee0*/  BSYNC.RECONVERGENT B6 ;  /* 0x0000000000067941 */ /* 0x000fea0003800200 */
.L_x_27569:
        /* <DEDUP_REMOVED lines=23> */
.L_x_27610:
[----:B------:R0:W5:Y:S01]  /*1060*/  LDG.E.U8 R22, desc[UR36][R4.64] ;  /* 0x0000002404167981 */ /* 0x000162000c1e1100 */
[----:B------:R-:W-:Y:S05]  /*1070*/  BRA `(.L_x_27612) ;  /* 0x0000000c00307947 */ /* 0x000fea0003800000 */
.L_x_27609:
        /* <DEDUP_REMOVED lines=8> */
.L_x_27614:
[----:B------:R0:W5:Y:S01]  /*1100*/  LDG.E R22, desc[UR36][R4.64] ;  /* 0x0000002404167981 */ /* 0x000162000c1e1900 */
[----:B------:R-:W-:Y:S05]  /*1110*/  BRA `(.L_x_27612) ;  /* 0x0000000c00087947 */ /* 0x000fea0003800000 */
.L_x_27613:
[----:B------:R0:W5:Y:S01]  /*1120*/  LDG.E.S16 R22, desc[UR36][R4.64] ;  /* 0x0000002404167981 */ /* 0x000162000c1e1700 */
[----:B------:R-:W-:Y:S05]  /*1130*/  BRA `(.L_x_27612) ;  /* 0x0000000c00007947 */ /* 0x000fea0003800000 */
.L_x_27608:
        /* <DEDUP_REMOVED lines=9> */
.L_x_27616:
[----:B------:R-:W2:Y:S02]  /*11d0*/  LDG.E.U16 R4, desc[UR36][R4.64] ;  /* 0x0000002404047981 */ /* 0x000ea4000c1e1500 */
[----:B--2---:R-:W-:-:S06]  /*11e0*/  HADD2.F32 R22, -RZ, R4.H0_H0 ;  /* 0x20000004ff167230 */ /* 0x004fcc0000004100 */
[----:B------:R-:W0:Y:S01]  /*11f0*/  F2I.FTZ.TRUNC.NTZ R22, R22 ;  /* 0x0000001600167305 */ /* 0x000e22000021f100 */
[----:B------:R-:W-:Y:S05]  /*1200*/  BRA `(.L_x_27612) ;  /* 0x0000000800cc7947 */ /* 0x000fea0003800000 */
.L_x_27615:
        /* <DEDUP_REMOVED lines=9> */
.L_x_27618:
[----:B------:R-:W2:Y:S02]  /*12a0*/  LDG.E.U16 R4, desc[UR36][R4.64] ;  /* 0x0000002404047981 */ /* 0x000ea4000c1e1500 */
[----:B--2---:R-:W-:-:S06]  /*12b0*/  HADD2.F32 R22, -RZ, R4.H0_H0 ;  /* 0x20000004ff167230 */ /* 0x004fcc0000004100 */
[----:B------:R-:W0:Y:S01]  /*12c0*/  F2I.FTZ.TRUNC.NTZ R22, R22 ;  /* 0x0000001600167305 */ /* 0x000e22000021f100 */
[----:B------:R-:W-:Y:S05]  /*12d0*/  BRA `(.L_x_27612) ;  /* 0x0000000800987947 */ /* 0x000fea0003800000 */
.L_x_27617:
[----:B------:R-:W2:Y:S02]  /*12e0*/  LDG.E.64 R4, desc[UR36][R4.64] ;  /* 0x0000002404047981 */ /* 0x000ea4000c1e1b00 */
[----:B--2---:R0:W1:Y:S02]  /*12f0*/  F2I.F64.TRUNC R22, R4 ;  /* 0x0000000400167311 */ /* 0x004064000030d100 */
[----:B01----:R-:W-:Y:S05]  /*1300*/  BRA `(.L_x_27612) ;  /* 0x00000008008c7947 */ /* 0x003fea0003800000 */
.L_x_27607:
        /* <DEDUP_REMOVED lines=12> */
.L_x_27621:
[----:B------:R-:W2:Y:S02]  /*13d0*/  LDG.E.64 R4, desc[UR36][R4.64] ;  /* 0x0000002404047981 */ /* 0x000ea4000c1e1b00 */
[----:B--2---:R0:W1:Y:S02]  /*13e0*/  F2I.F64.TRUNC R22, R4 ;  /* 0x0000000400167311 */ /* 0x004064000030d100 */
[----:B01----:R-:W-:Y:S05]  /*13f0*/  BRA `(.L_x_27612) ;  /* 0x0000000800507947 */ /* 0x003fea0003800000 */
.L_x_27620:
        /* <DEDUP_REMOVED lines=26> */
.L_x_27623:
        /* <DEDUP_REMOVED lines=14> */
.L_x_27622:
[----:B------:R-:W2:Y:S02]  /*1680*/  LDG.E.U16 R22, desc[UR36][R4.64] ;  /* 0x0000002404167981 */ /* 0x000ea4000c1e1500 */
[----:B--2---:R-:W-:-:S06]  /*1690*/  IMAD.U32 R22, R22, 0x10000, RZ ;  /* 0x0001000016167824 */ /* 0x004fcc00078e00ff */
[----:B------:R-:W4:Y:S01]  /*16a0*/  F2I.FTZ.TRUNC.NTZ R22, R22 ;  /* 0x0000001600167305 */ /* 0x000f22000021f100 */
[----:B------:R-:W-:Y:S05]  /*16b0*/  BRA `(.L_x_27612) ;  /* 0x0000000400a07947 */ /* 0x000fea0003800000 */
.L_x_27619:
        /* <DEDUP_REMOVED lines=10> */
.L_x_27626:
        /* <DEDUP_REMOVED lines=21> */
.L_x_27630:
[----:B------:R-:W-:Y:S05]  /*18b0*/  BSYNC.RECONVERGENT B1 ;  /* 0x0000000000017941 */ /* 0x000fea0003800200 */
.L_x_27629:
[----:B------:R-:W-:Y:S01]  /*18c0*/  IMAD.SHL.U32 R0, R0, 0x100000, RZ ;  /* 0x0010000000007824 */ /* 0x000fe200078e00ff */
[----:B------:R-:W-:-:S04]  /*18d0*/  LEA R3, R3, 0x3b800000, 0x17 ;  /* 0x3b80000003037811 */ /* 0x000fc800078eb8ff */
[----:B------:R-:W-:-:S07]  /*18e0*/  LOP3.LUT R22, R3, R0, R7, 0xfe, !PT ;  /* 0x0000000003167212 */ /* 0x000fce00078efe07 */
.L_x_27628:
[----:B------:R-:W-:Y:S05]  /*18f0*/  BSYNC.RECONVERGENT B0 ;  /* 0x0000000000007941 */ /* 0x000fea0003800200 */
.L_x_27627:
[----:B------:R-:W0:Y:S01]  /*1900*/  F2I.FTZ.TRUNC.NTZ R22, R22 ;  /* 0x0000001600167305 */ /* 0x000e22000021f100 */
[----:B------:R-:W-:Y:S05]  /*1910*/  BRA `(.L_x_27612) ;  /* 0x0000000400087947 */ /* 0x000fea0003800000 */
.L_x_27625:
        /* <DEDUP_REMOVED lines=21> */
.L_x_27634:
[----:B------:R-:W-:Y:S05]  /*1a70*/  BSYNC.RECONVERGENT B1 ;  /* 0x0000000000017941 */ /* 0x000fea0003800200 */
.L_x_27633:
[----:B------:R-:W-:Y:S01]  /*1a80*/  IMAD.SHL.U32 R0, R0, 0x200000, RZ ;  /* 0x0020000000007824 */ /* 0x000fe200078e00ff */
[----:B------:R-:W-:-:S04]  /*1a90*/  LEA R3, R3, 0x37800000, 0x17 ;  /* 0x3780000003037811 */ /* 0x000fc800078eb8ff */
[----:B------:R-:W-:-:S07]  /*1aa0*/  LOP3.LUT R22, R3, R0, R7, 0xfe, !PT ;  /* 0x0000000003167212 */ /* 0x000fce00078efe07 */
.L_x_27632:
[----:B------:R-:W-:Y:S05]  /*1ab0*/  BSYNC.RECONVERGENT B0 ;  /* 0x0000000000007941 */ /* 0x000fea0003800200 */
.L_x_27631:
[----:B------:R-:W0:Y:S01]  /*1ac0*/  F2I.FTZ.TRUNC.NTZ R22, R22 ;  /* 0x0000001600167305 */ /* 0x000e22000021f100 */
[----:B------:R-:W-:Y:S05]  /*1ad0*/  BRA `(.L_x_27612) ;  /* 0x0000000000987947 */ /* 0x000fea0003800000 */
.L_x_27624:
        /* <DEDUP_REMOVED lines=14> */
.L_x_27638:
[----:B------:R-:W-:Y:S05]  /*1bc0*/  BSYNC.RECONVERGENT B0 ;  /* 0x0000000000007941 */ /* 0x000fea0003800200 */
.L_x_27637:
[----:B------:R-:W0:Y:S01]  /*1bd0*/  F2I.FTZ.TRUNC.NTZ R22, R22 ;  /* 0x0000001600167305 */ /* 0x000e22000021f100 */
[----:B------:R-:W-:Y:S05]  /*1be0*/  BRA `(.L_x_27612) ;  /* 0x0000000000547947 */ /* 0x000fea0003800000 */
.L_x_27611:
        /* <DEDUP_REMOVED lines=16> */
.L_x_27639:
[----:B------:R-:W-:Y:S01]  /*1cf0*/  IMAD.MOV.U32 R22, RZ, RZ, RZ ;  /* 0x000000ffff167224 */ /* 0x000fe200078e00ff */
[----:B------:R-:W-:Y:S06]  /*1d00*/  BRA `(.L_x_27612) ;  /* 0x00000000000c7947 */ /* 0x000fec0003800000 */
.L_x_27636:
[----:B------:R0:W5:Y:S01]  /*1d10*/  LDG.E R22, desc[UR36][R4.64] ;  /* 0x0000002404167981 */ /* 0x000162000c1e1900 */
[----:B------:R-:W-:Y:S05]  /*1d20*/  BRA `(.L_x_27612) ;  /* 0x0000000000047947 */ /* 0x000fea0003800000 */
.L_x_27635:
[----:B------:R0:W5:Y:S02]  /*1d30*/  LDG.E R22, desc[UR36][R4.64] ;  /* 0x0000002404167981 */ /* 0x000164000c1e1900 */
.L_x_27612:
[----:B------:R-:W-:-:S07]  /*1d40*/  VIADD R25, R25, 0x80 ;  /* 0x0000008019197836 */ /* 0x000fce0000000000 */
.L_x_27606:
[----:B------:R-:W-:Y:S05]  /*1d50*/  BSYNC.RECONVERGENT B6 ;  /* 0x0000000000067941 */ /* 0x000fea0003800200 */
.L_x_27605:
        /* <DEDUP_REMOVED lines=23> */
.L_x_27645:
[----:B------:R0:W5:Y:S01]  /*1ed0*/  LDG.E.U8 R19, desc[UR36][R4.64] ;  /* 0x0000002404137981 */ /* 0x000162000c1e1100 */
[----:B------:R-:W-:Y:S05]  /*1ee0*/  BRA `(.L_x_27647) ;  /* 0x0000000c00307947 */ /* 0x000fea0003800000 */
.L_x_27644:
        /* <DEDUP_REMOVED lines=8> */
.L_x_27649:
[----:B------:R0:W5:Y:S01]  /*1f70*/  LDG.E R19, desc[UR36][R4.64] ;  /* 0x0000002404137981 */ /* 0x000162000c1e1900 */
[----:B------:R-:W-:Y:S05]  /*1f80*/  BRA `(.L_x_27647) ;  /* 0x0000000c00087947 */ /* 0x000fea0003800000 */
.L_x_27648:
[----:B------:R0:W5:Y:S01]  /*1f90*/  LDG.E.S16 R19, desc[UR36][R4.64] ;  /* 0x0000002404137981 */ /* 0x000162000c1e1700 */
[----:B------:R-:W-:Y:S05]  /*1fa0*/  BRA `(.L_x_27647) ;  /* 0x0000000c00007947 */ /* 0x000fea0003800000 */
.L_x_27643:
        /* <DEDUP_REMOVED lines=9> */
.L_x_27651:
[----:B------:R-:W2:Y:S02]  /*2040*/  LDG.E.U16 R4, desc[UR36][R4.64] ;  /* 0x0000002404047981 */ /* 0x000ea4000c1e1500 */
[----:B--2---:R-:W-:-:S06]  /*2050*/  HADD2.F32 R19, -RZ, R4.H0_H0 ;  /* 0x20000004ff137230 */ /* 0x004fcc0000004100 */
[----:B------:R-:W0:Y:S01]  /*2060*/  F2I.FTZ.TRUNC.NTZ R19, R19 ;  /* 0x0000001300137305 */ /* 0x000e22000021f100 */
[----:B------:R-:W-:Y:S05]  /*2070*/  BRA `(.L_x_27647) ;  /* 0x0000000800cc7947 */ /* 0x000fea0003800000 */
.L_x_27650:
        /* <DEDUP_REMOVED lines=9> */
.L_x_27653:
[----:B------:R-:W2:Y:S02]  /*2110*/  LDG.E.U16 R4, desc[UR36][R4.64] ;  /* 0x0000002404047981 */ /* 0x000ea4000c1e1500 */
[----:B--2---:R-:W-:-:S06]  /*2120*/  HADD2.F32 R19, -RZ, R4.H0_H0 ;  /* 0x20000004ff137230 */ /* 0x004fcc0000004100 */
[----:B------:R-:W0:Y:S01]  /*2130*/  F2I.FTZ.TRUNC.NTZ R19, R19 ;  /* 0x0000001300137305 */ /* 0x000e22000021f100 */
[----:B------:R-:W-:Y:S05]  /*2140*/  BRA `(.L_x_27647) ;  /* 0x0000000800987947 */ /* 0x000fea0003800000 */
.L_x_27652:
[----:B------:R-:W2:Y:S02]  /*2150*/  LDG.E.64 R4, desc[UR36][R4.64] ;  /* 0x0000002404047981 */ /* 0x000ea4000c1e1b00 */
[----:B--2---:R0:W1:Y:S02]  /*2160*/  F2I.F64.TRUNC R19, R4 ;  /* 0x0000000400137311 */ /* 0x004064000030d100 */
[----:B01----:R-:W-:Y:S05]  /*2170*/  BRA `(.L_x_27647) ;  /* 0x00000008008c7947 */ /* 0x003fea0003800000 */
.L_x_27642:
        /* <DEDUP_REMOVED lines=12> */
.L_x_27656:
[----:B------:R-:W2:Y:S02]  /*2240*/  LDG.E.64 R4, desc[UR36][R4.64] ;  /* 0x0000002404047981 */ /* 0x000ea4000c1e1b00 */
[----:B--2---:R0:W1:Y:S02]  /*2250*/  F2I.F64.TRUNC R19, R4 ;  /* 0x0000000400137311 */ /* 0x004064000030d100 */
[----:B01----:R-:W-:Y:S05]  /*2260*/  BRA `(.L_x_27647) ;  /* 0x0000000800507947 */ /* 0x003fea0003800000 */
.L_x_27655:
        /* <DEDUP_REMOVED lines=26> */
.L_x_27658:
        /* <DEDUP_REMOVED lines=14> */
.L_x_27657:
[----:B------:R-:W2:Y:S02]  /*24f0*/  LDG.E.U16 R19, desc[UR36][R4.64] ;  /* 0x0000002404137981 */ /* 0x000ea4000c1e1500 */
[----:B--2---:R-:W-:-:S06]  /*2500*/  IMAD.U32 R19, R19, 0x10000, RZ ;  /* 0x0001000013137824 */ /* 0x004fcc00078e00ff */
[----:B------:R-:W0:Y:S01]  /*2510*/  F2I.FTZ.TRUNC.NTZ R19, R19 ;  /* 0x0000001300137305 */ /* 0x000e22000021f100 */
[----:B------:R-:W-:Y:S05]  /*2520*/  BRA `(.L_x_27647) ;  /* 0x0000000400a07947 */ /* 0x000fea0003800000 */
.L_x_27654:
        /* <DEDUP_REMOVED lines=10> */
.L_x_27661:
        /* <DEDUP_REMOVED lines=21> */
.L_x_27665:
[----:B------:R-:W-:Y:S05]  /*2720*/  BSYNC.RECONVERGENT B1 ;  /* 0x0000000000017941 */ /* 0x000fea0003800200 */
.L_x_27664:
[----:B------:R-:W-:Y:S01]  /*2730*/  IMAD.SHL.U32 R0, R0, 0x100000, RZ ;  /* 0x0010000000007824 */ /* 0x000fe200078e00ff */
[----:B------:R-:W-:-:S04]  /*2740*/  LEA R3, R3, 0x3b800000, 0x17 ;  /* 0x3b80000003037811 */ /* 0x000fc800078eb8ff */
[----:B------:R-:W-:-:S07]  /*2750*/  LOP3.LUT R19, R3, R0, R19, 0xfe, !PT ;  /* 0x0000000003137212 */ /* 0x000fce00078efe13 */
.L_x_27663:
[----:B------:R-:W-:Y:S05]  /*2760*/  BSYNC.RECONVERGENT B0 ;  /* 0x0000000000007941 */ /* 0x000fea0003800200 */
.L_x_27662:
[----:B------:R-:W1:Y:S01]  /*2770*/  F2I.FTZ.TRUNC.NTZ R19, R19 ;  /* 0x0000001300137305 */ /* 0x000e62000021f100 */
[----:B------:R-:W-:Y:S05]  /*2780*/  BRA `(.L_x_27647) ;  /* 0x0000000400087947 */ /* 0x000fea0003800000 */
.L_x_27660:
        /* <DEDUP_REMOVED lines=21> */
.L_x_27669:
[----:B------:R-:W-:Y:S05]  /*28e0*/  BSYNC.RECONVERGENT B1 ;  /* 0x0000000000017941 */ /* 0x000fea0003800200 */
.L_x_27668:
[----:B------:R-:W-:Y:S01]  /*28f0*/  IMAD.SHL.U32 R0, R0, 0x200000, RZ ;  /* 0x0020000000007824 */ /* 0x000fe200078e00ff */
[----:B------:R-:W-:-:S04]  /*2900*/  LEA R3, R3, 0x37800000, 0x17 ;  /* 0x3780000003037811 */ /* 0x000fc800078eb8ff */
[----:B------:R-:W-:-:S07]  /*2910*/  LOP3.LUT R19, R3, R0, R19, 0xfe, !PT ;  /* 0x0000000003137212 */ /* 0x000fce00078efe13 */
.L_x_27667:
[----:B------:R-:W-:Y:S05]  /*2920*/  BSYNC.RECONVERGENT B0 ;  /* 0x0000000000007941 */ /* 0x000fea0003800200 */
.L_x_27666:
[----:B------:R-:W2:Y:S01]  /*2930*/  F2I.FTZ.TRUNC.NTZ R19, R19 ;  /* 0x0000001300137305 */ /* 0x000ea2000021f100 */
[----:B------:R-:W-:Y:S05]  /*2940*/  BRA `(.L_x_27647) ;  /* 0x0000000000987947 */ /* 0x000fea0003800000 */
.L_x_27659:
        /* <DEDUP_REMOVED lines=14> */
.L_x_27673:
[----:B------:R-:W-:Y:S05]  /*2a30*/  BSYNC.RECONVERGENT B0 ;  /* 0x0000000000007941 */ /* 0x000fea0003800200 */
.L_x_27672:
[----:B------:R-:W4:Y:S01]  /*2a40*/  F2I.FTZ.TRUNC.NTZ R19, R19 ;  /* 0x0000001300137305 */ /* 0x000f22000021f100 */
[----:B------:R-:W-:Y:S05]  /*2a50*/  BRA `(.L_x_27647) ;  /* 0x0000000000547947 */ /* 0x000fea0003800000 */
.L_x_27646:
        /* <DEDUP_REMOVED lines=16> */
.L_x_27674:
[----:B------:R-:W-:Y:S01]  /*2b60*/  IMAD.MOV.U32 R19, RZ, RZ, RZ ;  /* 0x000000ffff137224 */ /* 0x000fe200078e00ff */
[----:B------:R-:W-:Y:S06]  /*2b70*/  BRA `(.L_x_27647) ;  /* 0x00000000000c7947 */ /* 0x000fec0003800000 */
.L_x_27671:
[----:B------:R0:W5:Y:S01]  /*2b80*/  LDG.E R19, desc[UR36][R4.64] ;  /* 0x0000002404137981 */ /* 0x000162000c1e1900 */
[----:B------:R-:W-:Y:S05]  /*2b90*/  BRA `(.L_x_27647) ;  /* 0x0000000000047947 */ /* 0x000fea0003800000 */
.L_x_27670:
[----:B------:R3:W5:Y:S02]  /*2ba0*/  LDG.E R19, desc[UR36][R4.64] ;  /* 0x0000002404137981 */ /* 0x000764000c1e1900 */
.L_x_27647:
[----:B------:R-:W-:-:S07]  /*2bb0*/  VIADD R25, R25, 0x80 ;  /* 0x0000008019197836 */ /* 0x000fce0000000000 */
.L_x_27641:
[----:B------:R-:W-:Y:S05]  /*2bc0*/  BSYNC.RECONVERGENT B6 ;  /* 0x0000000000067941 */ /* 0x000fea0003800200 */
.L_x_27640:
        /* <DEDUP_REMOVED lines=23> */
.L_x_27680:
[----:B------:R0:W5:Y:S01]  /*2d40*/  LDG.E.U8 R18, desc[UR36][R4.64] ;  /* 0x0000002404127981 */ /* 0x000162000c1e1100 */
[----:B------:R-:W-:Y:S05]  /*2d50*/  BRA `(.L_x_27676) ;  /* 0x0000000c002c7947 */ /* 0x000fea0003800000 */
.L_x_27679:
        /* <DEDUP_REMOVED lines=8> */
.L_x_27683:
[----:B------:R0:W5:Y:S01]  /*2de0*/  LDG.E R18, desc[UR36][R4.64] ;  /* 0x0000002404127981 */ /* 0x000162000c1e1900 */
[----:B------:R-:W-:Y:S05]  /*2df0*/  BRA `(.L_x_27676) ;  /* 0x0000000c00047947 */ /* 0x000fea0003800000 */
.L_x_27682:
[----:B------:R0:W5:Y:S01]  /*2e00*/  LDG.E.S16 R18, desc[UR36][R4.64] ;  /* 0x0000002404127981 */ /* 0x000162000c1e1700 */
[----:B------:R-:W-:Y:S05]  /*2e10*/  BRA `(.L_x_27676) ;  /* 0x0000000800fc7947 */ /* 0x000fea0003800000 */
.L_x_27678:
        /* <DEDUP_REMOVED lines=9> */
.L_x_27685:
[----:B------:R-:W2:Y:S02]  /*2eb0*/  LDG.E.U16 R4, desc[UR36][R4.64] ;  /* 0x0000002404047981 */ /* 0x000ea4000c1e1500 */
[----:B--2---:R-:W-:-:S06]  /*2ec0*/  HADD2.F32 R18, -RZ, R4.H0_H0 ;  /* 0x20000004ff127230 */ /* 0x004fcc0000004100 */
[----:B------:R-:W0:Y:S01]  /*2ed0*/  F2I.FTZ.TRUNC.NTZ R18, R18 ;  /* 0x0000001200127305 */ /* 0x000e22000021f100 */
[----:B------:R-:W-:Y:S05]  /*2ee0*/  BRA `(.L_x_27676) ;  /* 0x0000000800c87947 */ /* 0x000fea0003800000 */
.L_x_27684:
        /* <DEDUP_REMOVED lines=9> */
.L_x_27687:
[----:B------:R-:W2:Y:S02]  /*2f80*/  LDG.E.U16 R4, desc[UR36][R4.64] ;  /* 0x0000002404047981 */ /* 0x000ea4000c1e1500 */
[----:B--2---:R-:W-:-:S06]  /*2f90*/  HADD2.F32 R18, -RZ, R4.H0_H0 ;  /* 0x20000004ff127230 */ /* 0x004fcc0000004100 */
[----:B------:R-:W0:Y:S01]  /*2fa0*/  F2I.FTZ.TRUNC.NTZ R18, R18 ;  /* 0x0000001200127305 */ /* 0x000e22000021f100 */
[----:B------:R-:W-:Y:S05]  /*2fb0*/  BRA `(.L_x_27676) ;  /* 0x0000000800947947 */ /* 0x000fea0003800000 */
.L_x_27686:
[----:B------:R-:W2:Y:S02]  /*2fc0*/  LDG.E.64 R4, desc[UR36][R4.64] ;  /* 0x0000002404047981 */ /* 0x000ea4000c1e1b00 */
[----:B--2---:R0:W1:Y:S02]  /*2fd0*/  F2I.F64.TRUNC R18, R4 ;  /* 0x0000000400127311 */ /* 0x004064000030d100 */
[----:B01----:R-:W-:Y:S05]  /*2fe0*/  BRA `(.L_x_27676) ;  /* 0x0000000800887947 */ /* 0x003fea0003800000 */
.L_x_27677:
        /* <DEDUP_REMOVED lines=12> */
.L_x_27690:
[----:B------:R-:W2:Y:S02]  /*30b0*/  LDG.E.64 R4, desc[UR36][R4.64] ;  /* 0x0000002404047981 */ /* 0x000ea4000c1e1b00 */
[----:B--2---:R0:W1:Y:S02]  /*30c0*/  F2I.F64.TRUNC R18, R4 ;  /* 0x0000000400127311 */ /* 0x004064000030d100 */
[----:B01----:R-:W-:Y:S05]  /*30d0*/  BRA `(.L_x_27676) ;  /* 0x00000008004c7947 */ /* 0x003fea0003800000 */
.L_x_27689:
        /* <DEDUP_REMOVED lines=26> */
.L_x_27692:
        /* <DEDUP_REMOVED lines=14> */
.L_x_27691:
[----:B------:R-:W2:Y:S02]  /*3360*/  LDG.E.U16 R18, desc[UR36][R4.64] ;  /* 0x0000002404127981 */ /* 0x000ea4000c1e1500 */
[----:B--2---:R-:W-:-:S06]  /*3370*/  IMAD.U32 R18, R18, 0x10000, RZ ;  /* 0x0001000012127824 */ /* 0x004fcc00078e00ff */
[----:B------:R-:W0:Y:S01]  /*3380*/  F2I.FTZ.TRUNC.NTZ R18, R18 ;  /* 0x0000001200127305 */ /* 0x000e22000021f100 */
[----:B------:R-:W-:Y:S05]  /*3390*/  BRA `(.L_x_27676) ;  /* 0x00000004009c7947 */ /* 0x000fea0003800000 */
.L_x_27688:
        /* <DEDUP_REMOVED lines=10> */
.L_x_27695:
        /* <DEDUP_REMOVED lines=21> */
.L_x_27699:
[----:B------:R-:W-:Y:S05]  /*3590*/  BSYNC.RECONVERGENT B1 ;  /* 0x0000000000017941 */ /* 0x000fea0003800200 */
.L_x_27698:
[----:B------:R-:W-:Y:S01]  /*35a0*/  IMAD.SHL.U32 R0, R0, 0x100000, RZ ;  /* 0x0010000000007824 */ /* 0x000fe200078e00ff */
[----:B------:R-:W-:-:S04]  /*35b0*/  LEA R3, R3, 0x3b800000, 0x17 ;  /* 0x3b80000003037811 */ /* 0x000fc800078eb8ff */
[----:B------:R-:W-:-:S07]  /*35c0*/  LOP3.LUT R18, R3, R0, R7, 0xfe, !PT ;  /* 0x0000000003127212 */ /* 0x000fce00078efe07 */
.L_x_27697:
[----:B------:R-:W-:Y:S05]  /*35d0*/  BSYNC.RECONVERGENT B0 ;  /* 0x0000000000007941 */ /* 0x000fea0003800200 */
.L_x_27696:
[----:B------:R-:W0:Y:S01]  /*35e0*/  F2I.FTZ.TRUNC.NTZ R18, R18 ;  /* 0x0000001200127305 */ /* 0x000e22000021f100 */
[----:B------:R-:W-:Y:S05]  /*35f0*/  BRA `(.L_x_27676) ;  /* 0x0000000400047947 */ /* 0x000fea0003800000 */
.L_x_27694:
        /* <DEDUP_REMOVED lines=21> */
.L_x_27703:
[----:B------:R-:W-:Y:S05]  /*3750*/  BSYNC.RECONVERGENT B1 ;  /* 0x0000000000017941 */ /* 0x000fea0003800200 */
.L_x_27702:
[----:B------:R-:W-:Y:S01]  /*3760*/  IMAD.SHL.U32 R0, R0, 0x200000, RZ ;  /* 0x0020000000007824 */ /* 0x000fe200078e00ff */
[----:B------:R-:W-:-:S04]  /*3770*/  LEA R3, R3, 0x37800000, 0x17 ;  /* 0x3780000003037811 */ /* 0x000fc800078eb8ff */
[----:B------:R-:W-:-:S07]  /*3780*/  LOP3.LUT R18, R3, R0, R7, 0xfe, !PT ;  /* 0x0000000003127212 */ /* 0x000fce00078efe07 */
.L_x_27701:
[----:B------:R-:W-:Y:S05]  /*3790*/  BSYNC.RECONVERGENT B0 ;  /* 0x0000000000007941 */ /* 0x000fea0003800200 */
.L_x_27700:
[----:B------:R-:W0:Y:S01]  /*37a0*/  F2I.FTZ.TRUNC.NTZ R18, R18 ;  /* 0x0000001200127305 */ /* 0x000e22000021f100 */
[----:B------:R-:W-:Y:S05]  /*37b0*/  BRA `(.L_x_27676) ;  /* 0x0000000000947947 */ /* 0x000fea0003800000 */
.L_x_27693:
        /* <DEDUP_REMOVED lines=14> */
.L_x_27707:
[----:B------:R-:W-:Y:S05]  /*38a0*/  BSYNC.RECONVERGENT B0 ;  /* 0x0000000000007941 */ /* 0x000fea0003800200 */
.L_x_27706:
[----:B------:R-:W0:Y:S01]  /*38b0*/  F2I.FTZ.TRUNC.NTZ R18, R18 ;  /* 0x0000001200127305 */ /* 0x000e22000021f100 */
[----:B------:R-:W-:Y:S05]  /*38c0*/  BRA `(.L_x_27676) ;  /* 0x0000000000507947 */ /* 0x000fea0003800000 */
.L_x_27681:
        /* <DEDUP_REMOVED lines=16> */
.L_x_27708:
[----:B------:R-:W-:Y:S05]  /*39d0*/  BRA `(.L_x_27676) ;  /* 0x00000000000c7947 */ /* 0x000fea0003800000 */
.L_x_27705:
[----:B------:R0:W5:Y:S01]  /*39e0*/  LDG.E R18, desc[UR36][R4.64] ;  /* 0x0000002404127981 */ /* 0x000162000c1e1900 */
[----:B------:R-:W-:Y:S05]  /*39f0*/  BRA `(.L_x_27676) ;  /* 0x0000000000047947 */ /* 0x000fea0003800000 */
.L_x_27704:
[----:B------:R0:W5:Y:S02]  /*3a00*/  LDG.E R18, desc[UR36][R4.64] ;  /* 0x0000002404127981 */ /* 0x000164000c1e1900 */
.L_x_27676:
[----:B------:R-:W-:Y:S05]  /*3a10*/  BSYNC.RECONVERGENT B6 ;  /* 0x0000000000067941 */ /* 0x000fea0003800200 */
.L_x_27675:
[----:B------:R-:W-:Y:S01]  /*3a20*/  ISETP.GE.AND P0, PT, R17, R16, PT ;  /* 0x000000101100720c */ /* 0x000fe20003f06270 */
[----:B------:R-:W-:-:S12]  /*3a30*/  BSSY.RECONVERGENT B0, `(.L_x_27709) ;  /* 0x000003a000007945 */ /* 0x000fd80003800200 */
[----:B------:R-:W-:Y:S05]  /*3a40*/  @P0 BRA `(.L_x_27710) ;  /* 0x0000000000e00947 */ /* 0x000fea0003800000 */
[----:B0-2---:R-:W1:Y:S02]  /*3a50*/  LDC R0, c[0x0][0x388] ;  /* 0x0000e200ff007b82 */ /* 0x005e640000000800 */
[----:B-1---5:R-:W-:-:S04]  /*3a60*/  LOP3.LUT R9, R23, R0, RZ, 0x3c, !PT ;  /* 0x0000000017097212 */ /* 0x022fc800078e3cff */
[----:B------:R-:W-:-:S13]  /*3a70*/  ISETP.GT.AND P1, PT, R9, -0x1, PT ;  /* 0xffffffff0900780c */ /* 0x000fda0003f24270 */
[----:B------:R-:W-:Y:S05]  /*3a80*/  @P1 BRA `(.L_x_27711) ;  /* 0x0000000000741947 */ /* 0x000fea0003800000 */
[-C--:B------:R-:W-:Y:S02]  /*3a90*/  IABS R6, R23.reuse ;  /* 0x0000001700067213 */ /* 0x080fe40000000000 */
[----:B------:R-:W-:Y:S02]  /*3aa0*/  IABS R8, R0 ;  /* 0x0000000000087213 */ /* 0x000fe40000000000 */
[----:B------:R-:W0:Y:S01]  /*3ab0*/  I2F.RP R3, R6 ;  /* 0x0000000600037306 */ /* 0x000e220000209400 */
[----:B------:R-:W-:Y:S02]  /*3ac0*/  IABS R10, R23 ;  /* 0x00000017000a7213 */ /* 0x000fe40000000000 */
[----:B------:R-:W-:-:S05]  /*3ad0*/  ISETP.GE.AND P2, PT, R9, RZ, PT ;  /* 0x000000ff0900720c */ /* 0x000fca0003f46270 */
[----:B0-----:R-:W3:Y:S02]  /*3ae0*/  MUFU.RCP R3, R3 ;  /* 0x0000000300037308 */ /* 0x001ee40000001000 */
[----:B---34-:R-:W-:Y:S02]  /*3af0*/  VIADD R4, R3, 0xffffffe ;  /* 0x0ffffffe03047836 */ /* 0x018fe40000000000 */
        /* <DEDUP_REMOVED lines=22> */
.L_x_27711:
        /* <DEDUP_REMOVED lines=23> */
.L_x_27710:
[----:B------:R-:W-:Y:S05]  /*3dd0*/  BSYNC.RECONVERGENT B0 ;  /* 0x0000000000007941 */ /* 0x000fea0003800200 */
.L_x_27709:
        /* <DEDUP_REMOVED lines=8> */
[-C--:B--2---:R-:W-:Y:S02]  /*3e60*/  IABS R5, R22.reuse ;  /* 0x0000001600057213 */ /* 0x084fe40000000000 */
        /* <DEDUP_REMOVED lines=29> */
.L_x_27714:
        /* <DEDUP_REMOVED lines=23> */
.L_x_27713:
[----:B------:R-:W-:Y:S05]  /*41b0*/  BSYNC.RECONVERGENT B0 ;  /* 0x0000000000007941 */ /* 0x000fea0003800200 */
.L_x_27712:
        /* <DEDUP_REMOVED lines=8> */
[-C--:B------:R-:W-:Y:S02]  /*4240*/  IABS R8, R19.reuse ;  /* 0x0000001300087213 */ /* 0x080fe40000000000 */
[----:B------:R-:W-:Y:S02]  /*4250*/  IABS R12, R0 ;  /* 0x00000000000c7213 */ /* 0x000fe40000000000 */
[----:B------:R-:W0:Y:S01]  /*4260*/  I2F.RP R3, R8 ;  /* 0x0000000800037306 */ /* 0x000e220000209400 */
[----:B------:R-:W-:Y:S02]  /*4270*/  IABS R9, R19 ;  /* 0x0000001300097213 */ /* 0x000fe40000000000 */
[----:B------:R-:W-:-:S03]  /*4280*/  ISETP.GE.AND P2, PT, R11, RZ, PT ;  /* 0x000000ff0b00720c */ /* 0x000fc60003f46270 */
[----:B------:R-:W-:Y:S02]  /*4290*/  IMAD.MOV R10, RZ, RZ, -R9 ;  /* 0x000000ffff0a7224 */ /* 0x000fe400078e0a09 */
[----:B0-----:R-:W0:Y:S02]  /*42a0*/  MUFU.RCP R3, R3 ;  /* 0x0000000300037308 */ /* 0x001e240000001000 */
[----:B0-----:R-:W-:-:S06]  /*42b0*/  VIADD R6, R3, 0xffffffe ;  /* 0x0ffffffe03067836 */ /* 0x001fcc0000000000 */
[----:B------:R0:W3:Y:S02]  /*42c0*/  F2I.FTZ.U32.TRUNC.NTZ R7, R6 ;  /* 0x0000000600077305 */ /* 0x0000e4000021f000 */
[----:B0-----:R-:W-:Y:S02]  /*42d0*/  IMAD.MOV.U32 R6, RZ, RZ, RZ ;  /* 0x000000ffff067224 */ /* 0x001fe400078e00ff */
[----:B---3--:R-:W-:-:S04]  /*42e0*/  IMAD.MOV R5, RZ, RZ, -R7 ;  /* 0x000000ffff057224 */ /* 0x008fc800078e0a07 */
        /* <DEDUP_REMOVED lines=18> */
.L_x_27717:
[----:B------:R-:W-:Y:S02]  /*4410*/  IABS R3, R19 ;  /* 0x0000001300037213 */ /* 0x000fe40000000000 */
[----:B------:R-:W-:Y:S02]  /*4420*/  IABS R0, R0 ;  /* 0x0000000000007213 */ /* 0x000fe40000000000 */
[----:B---3--:R-:W0:Y:S01]  /*4430*/  I2F.RP R5, R3 ;  /* 0x0000000300057306 */ /* 0x008e220000209400 */
        /* <DEDUP_REMOVED lines=20> */
.L_x_27716:
[----:B------:R-:W-:Y:S05]  /*4580*/  BSYNC.RECONVERGENT B0 ;  /* 0x0000000000007941 */ /* 0x000fea0003800200 */
.L_x_27715:
        /* <DEDUP_REMOVED lines=8> */
[-C--:B--234-:R-:W-:Y:S02]  /*4610*/  IABS R5, R18.reuse ;  /* 0x0000001200057213 */ /* 0x09cfe40000000000 */
        /* <DEDUP_REMOVED lines=29> */
.L_x_27720:
        /* <DEDUP_REMOVED lines=25> */
.L_x_27719:
[----:B------:R-:W-:Y:S05]  /*4980*/  BSYNC.RECONVERGENT B0 ;  /* 0x0000000000007941 */ /* 0x000fea0003800200 */
.L_x_27718:
        /* <DEDUP_REMOVED lines=24> */
.L_x_27726:
[----:B------:R0:W-:Y:S01]  /*4b10*/  STG.E.U8 desc[UR36][R8.64], R4 ;  /* 0x0000000408007986 */ /* 0x0001e2000c101124 */
[----:B------:R-:W-:Y:S01]  /*4b20*/  IMAD.MOV.U32 R17, RZ, RZ, R23 ;  /* 0x000000ffff117224 */ /* 0x000fe200078e0017 */
[----:B------:R-:W-:Y:S06]  /*4b30*/  BRA `(.L_x_27722) ;  /* 0x0000000c008c7947 */ /* 0x000fec0003800000 */
.L_x_27725:
        /* <DEDUP_REMOVED lines=10> */
.L_x_27729:
[----:B------:R4:W-:Y:S01]  /*4be0*/  STG.E desc[UR36][R8.64], R4 ;  /* 0x0000000408007986 */ /* 0x0009e2000c101924 */
[----:B------:R-:W-:Y:S01]  /*4bf0*/  IMAD.MOV.U32 R17, RZ, RZ, R23 ;  /* 0x000000ffff117224 */ /* 0x000fe200078e0017 */
[----:B------:R-:W-:Y:S06]  /*4c00*/  BRA `(.L_x_27722) ;  /* 0x0000000c00587947 */ /* 0x000fec0003800000 */
.L_x_27728:
[----:B------:R1:W-:Y:S01]  /*4c10*/  STG.E.U16 desc[UR36][R8.64], R4 ;  /* 0x0000000408007986 */ /* 0x0003e2000c101524 */
[----:B------:R-:W-:Y:S01]  /*4c20*/  IMAD.MOV.U32 R17, RZ, RZ, R23 ;  /* 0x000000ffff117224 */ /* 0x000fe200078e0017 */
[----:B------:R-:W-:Y:S06]  /*4c30*/  BRA `(.L_x_27722) ;  /* 0x0000000c004c7947 */ /* 0x000fec0003800000 */
.L_x_27724:
        /* <DEDUP_REMOVED lines=10> */
.L_x_27731:
[----:B------:R-:W-:Y:S01]  /*4ce0*/  I2FP.F32.S32 R0, R4 ;  /* 0x0000000400007245 */ /* 0x000fe20000201400 */
[----:B------:R-:W-:-:S03]  /*4cf0*/  IMAD.MOV.U32 R17, RZ, RZ, R23 ;  /* 0x000000ffff117224 */ /* 0x000fc600078e0017 */
[----:B------:R-:W-:-:S05]  /*4d00*/  F2FP.F16.F32.PACK_AB R0, RZ, R0 ;  /* 0x00000000ff00723e */ /* 0x000fca00000000ff */
[----:B------:R0:W-:Y:S01]  /*4d10*/  STG.E.U16 desc[UR36][R8.64], R0 ;  /* 0x0000000008007986 */ /* 0x0001e2000c101524 */
[----:B------:R-:W-:Y:S05]  /*4d20*/  BRA `(.L_x_27722) ;  /* 0x0000000c00107947 */ /* 0x000fea0003800000 */
.L_x_27730:
        /* <DEDUP_REMOVED lines=11> */
.L_x_27733:
[----:B------:R-:W-:Y:S01]  /*4de0*/  I2FP.F32.S32 R4, R4 ;  /* 0x0000000400047245 */ /* 0x000fe20000201400 */
[----:B------:R-:W-:-:S03]  /*4df0*/  IMAD.MOV.U32 R17, RZ, RZ, R23 ;  /* 0x000000ffff117224 */ /* 0x000fc600078e0017 */
[----:B------:R-:W-:-:S04]  /*4e00*/  F2FP.F16.F32.PACK_AB R3, RZ, R4 ;  /* 0x00000004ff03723e */ /* 0x000fc800000000ff */
[----:B------:R-:W-:-:S05]  /*4e10*/  PRMT R3, R3, 0x5410, RZ ;  /* 0x0000541003037816 */ /* 0x000fca00000000ff */
[----:B------:R0:W-:Y:S01]  /*4e20*/  STG.E desc[UR36][R8.64], R3 ;  /* 0x0000000308007986 */ /* 0x0001e2000c101924 */
[----:B------:R-:W-:Y:S05]  /*4e30*/  BRA `(.L_x_27722) ;  /* 0x0000000800cc7947 */ /* 0x000fea0003800000 */
.L_x_27732:
[----:B------:R-:W0:Y:S01]  /*4e40*/  I2F.F64 R4, R4 ;  /* 0x0000000400047312 */ /* 0x000e220000201c00 */
[----:B------:R-:W-:Y:S01]  /*4e50*/  IMAD.MOV.U32 R17, RZ, RZ, R23 ;  /* 0x000000ffff117224 */ /* 0x000fe200078e0017 */
[----:B0-----:R0:W-:Y:S01]  /*4e60*/  STG.E.64 desc[UR36][R8.64], R4 ;  /* 0x0000000408007986 */ /* 0x0011e2000c101b24 */
[----:B------:R-:W-:Y:S05]  /*4e70*/  BRA `(.L_x_27722) ;  /* 0x0000000800bc7947 */ /* 0x000fea0003800000 */
.L_x_27723:
        /* <DEDUP_REMOVED lines=13> */
.L_x_27736:
[----:B------:R-:W-:Y:S01]  /*4f50*/  CS2R R6, SRZ ;  /* 0x0000000000067805 */ /* 0x000fe2000001ff00 */
[----:B------:R-:W0:Y:S01]  /*4f60*/  I2F.F64 R4, R4 ;  /* 0x0000000400047312 */ /* 0x000e220000201c00 */
[----:B------:R-:W-:-:S03]  /*4f70*/  IMAD.MOV.U32 R17, RZ, RZ, R23 ;  /* 0x000000ffff117224 */ /* 0x000fc600078e0017 */
[----:B0-----:R0:W-:Y:S01]  /*4f80*/  STG.E.128 desc[UR36][R8.64], R4 ;  /* 0x0000000408007986 */ /* 0x0011e2000c101d24 */
[----:B------:R-:W-:Y:S05]  /*4f90*/  BRA `(.L_x_27722) ;  /* 0x0000000800747947 */ /* 0x000fea0003800000 */
.L_x_27735:
        /* <DEDUP_REMOVED lines=19> */
.L_x_27740:
[----:B------:R-:W-:Y:S05]  /*50d0*/  BSYNC.RECONVERGENT B0 ;  /* 0x0000000000007941 */ /* 0x000fea0003800200 */
.L_x_27739:
[----:B------:R-:W-:Y:S01]  /*50e0*/  LOP3.LUT R5, R0, 0x80, R5, 0xf8, !PT ;  /* 0x0000008000057812 */ /* 0x000fe200078ef805 */
[----:B------:R-:W-:-:S04]  /*50f0*/  IMAD.MOV.U32 R17, RZ, RZ, R23 ;  /* 0x000000ffff117224 */ /* 0x000fc800078e0017 */
[----:B------:R0:W-:Y:S01]  /*5100*/  STG.E.U8 desc[UR36][R8.64], R5 ;  /* 0x0000000508007986 */ /* 0x0001e2000c101124 */
[----:B------:R-:W-:Y:S05]  /*5110*/  BRA `(.L_x_27722) ;  /* 0x0000000800147947 */ /* 0x000fea0003800000 */
.L_x_27738:
        /* <DEDUP_REMOVED lines=15> */
.L_x_27742:
[----:B------:R-:W-:Y:S05]  /*5210*/  BSYNC.RECONVERGENT B0 ;  /* 0x0000000000007941 */ /* 0x000fea0003800200 */
.L_x_27741:
[----:B------:R-:W-:Y:S01]  /*5220*/  LOP3.LUT R5, R0, 0x80, R5, 0xf8, !PT ;  /* 0x0000008000057812 */ /* 0x000fe200078ef805 */
[----:B------:R-:W-:-:S04]  /*5230*/  IMAD.MOV.U32 R17, RZ, RZ, R23 ;  /* 0x000000ffff117224 */ /* 0x000fc800078e0017 */
[----:B------:R0:W-:Y:S01]  /*5240*/  STG.E.U8 desc[UR36][R8.64], R5 ;  /* 0x0000000508007986 */ /* 0x0001e2000c101124 */
[----:B------:R-:W-:Y:S05]  /*5250*/  BRA `(.L_x_27722) ;  /* 0x0000000400c47947 */ /* 0x000fea0003800000 */
.L_x_27737:
[----:B------:R-:W-:Y:S01]  /*5260*/  I2FP.F32.S32 R0, R4 ;  /* 0x0000000400007245 */ /* 0x000fe20000201400 */
[----:B------:R-:W-:-:S03]  /*5270*/  IMAD.MOV.U32 R17, RZ, RZ, R23 ;  /* 0x000000ffff117224 */ /* 0x000fc600078e0017 */
[----:B------:R-:W-:-:S05]  /*5280*/  F2FP.BF16.F32.PACK_AB R0, RZ, R0 ;  /* 0x00000000ff00723e */ /* 0x000fca00000010ff */
[----:B------:R0:W-:Y:S01]  /*5290*/  STG.E.U16 desc[UR36][R8.64], R0 ;  /* 0x0000000008007986 */ /* 0x0001e2000c101524 */
[----:B------:R-:W-:Y:S05]  /*52a0*/  BRA `(.L_x_27722) ;  /* 0x0000000400b07947 */ /* 0x000fea0003800000 */
.L_x_27734:
        /* <DEDUP_REMOVED lines=11> */
.L_x_27745:
        /* <DEDUP_REMOVED lines=13> */
.L_x_27748:
[----:B------:R-:W-:-:S04]  /*5430*/  SHF.R.U32.HI R0, RZ, 0x14, R3 ;  /* 0x00000014ff007819 */ /* 0x000fc80000011603 */
[----:B------:R-:W-:-:S04]  /*5440*/  LOP3.LUT R0, R0, 0x1, RZ, 0xc0, !PT ;  /* 0x0000000100007812 */ /* 0x000fc800078ec0ff */
[----:B------:R-:W-:-:S04]  /*5450*/  IADD3 R0, PT, PT, R3, 0x487ffff, R0 ;  /* 0x0487ffff03007810 */ /* 0x000fc80007ffe000 */
[----:B------:R-:W-:-:S04]  /*5460*/  SHF.R.U32.HI R0, RZ, 0x14, R0 ;  /* 0x00000014ff007819 */ /* 0x000fc80000011600 */
[----:B------:R-:W-:-:S07]  /*5470*/  LOP3.LUT R0, R0, 0xff, RZ, 0xc0, !PT ;  /* 0x000000ff00007812 */ /* 0x000fce00078ec0ff */
.L_x_27749:
[----:B------:R-:W-:-:S04]  /*5480*/  SHF.R.U32.HI R3, RZ, 0x18, R3 ;  /* 0x00000018ff037819 */ /* 0x000fc80000011603 */
[----:B------:R-:W-:-:S04]  /*5490*/  LOP3.LUT R0, R0, 0x80, R3, 0xf8, !PT ;  /* 0x0000008000007812 */ /* 0x000fc800078ef803 */
[----:B------:R-:W-:-:S07]  /*54a0*/  PRMT R4, R0, 0x7610, R4 ;  /* 0x0000761000047816 */ /* 0x000fce0000000004 */
.L_x_27747:
[----:B------:R-:W-:Y:S05]  /*54b0*/  BSYNC.RECONVERGENT B0 ;  /* 0x0000000000007941 */ /* 0x000fea0003800200 */
.L_x_27746:
[----:B------:R0:W-:Y:S01]  /*54c0*/  STG.E.U8 desc[UR36][R8.64], R4 ;  /* 0x0000000408007986 */ /* 0x0001e2000c101124 */
[----:B------:R-:W-:Y:S01]  /*54d0*/  IMAD.MOV.U32 R17, RZ, RZ, R23 ;  /* 0x000000ffff117224 */ /* 0x000fe200078e0017 */
[----:B------:R-:W-:Y:S06]  /*54e0*/  BRA `(.L_x_27722) ;  /* 0x0000000400207947 */ /* 0x000fec0003800000 */
.L_x_27744:
        /* <DEDUP_REMOVED lines=13> */
.L_x_27752:
[----:B------:R-:W-:-:S04]  /*55c0*/  SHF.R.U32.HI R0, RZ, 0x15, R3 ;  /* 0x00000015ff007819 */ /* 0x000fc80000011603 */
[----:B------:R-:W-:-:S04]  /*55d0*/  LOP3.LUT R0, R0, 0x1, RZ, 0xc0, !PT ;  /* 0x0000000100007812 */ /* 0x000fc800078ec0ff */
[----:B------:R-:W-:-:S04]  /*55e0*/  IADD3 R0, PT, PT, R3, 0x88fffff, R0 ;  /* 0x088fffff03007810 */ /* 0x000fc80007ffe000 */
[----:B------:R-:W-:-:S04]  /*55f0*/  SHF.R.U32.HI R0, RZ, 0x15, R0 ;  /* 0x00000015ff007819 */ /* 0x000fc80000011600 */
[----:B------:R-:W-:-:S07]  /*5600*/  LOP3.LUT R0, R0, 0xff, RZ, 0xc0, !PT ;  /* 0x000000ff00007812 */ /* 0x000fce00078ec0ff */
.L_x_27753:
[----:B------:R-:W-:-:S04]  /*5610*/  SHF.R.U32.HI R3, RZ, 0x18, R3 ;  /* 0x00000018ff037819 */ /* 0x000fc80000011603 */
[----:B------:R-:W-:-:S04]  /*5620*/  LOP3.LUT R0, R0, 0x80, R3, 0xf8, !PT ;  /* 0x0000008000007812 */ /* 0x000fc800078ef803 */
[----:B------:R-:W-:-:S07]  /*5630*/  PRMT R4, R0, 0x7610, R4 ;  /* 0x0000761000047816 */ /* 0x000fce0000000004 */
.L_x_27751:
[----:B------:R-:W-:Y:S05]  /*5640*/  BSYNC.RECONVERGENT B0 ;  /* 0x0000000000007941 */ /* 0x000fea0003800200 */
.L_x_27750:
[----:B------:R0:W-:Y:S01]  /*5650*/  STG.E.U8 desc[UR36][R8.64], R4 ;  /* 0x0000000408007986 */ /* 0x0001e2000c101124 */
[----:B------:R-:W-:Y:S01]  /*5660*/  IMAD.MOV.U32 R17, RZ, RZ, R23 ;  /* 0x000000ffff117224 */ /* 0x000fe200078e0017 */
[----:B------:R-:W-:Y:S06]  /*5670*/  BRA `(.L_x_27722) ;  /* 0x0000000000bc7947 */ /* 0x000fec0003800000 */
.L_x_27743:
[----:B------:R-:W-:-:S13]  /*5680*/  ISETP.NE.AND P0, PT, R0, 0x1c, PT ;  /* 0x0000001c0000780c */ /* 0x000fda0003f05270 */
[----:B------:R-:W-:Y:S05]  /*5690*/  @!P0 BRA `(.L_x_27754) ;  /* 0x0000000000ac8947 */ /* 0x000fea0003800000 */
[----:B------:R-:W-:-:S13]  /*56a0*/  ISETP.NE.AND P0, PT, R0, 0x1d, PT ;  /* 0x0000001d0000780c */ /* 0x000fda0003f05270 */
[----:B------:R-:W-:Y:S05]  /*56b0*/  @!P0 BRA `(.L_x_27755) ;  /* 0x0000000000948947 */ /* 0x000fea0003800000 */
[----:B------:R-:W-:-:S13]  /*56c0*/  ISETP.NE.AND P0, PT, R0, 0x2c, PT ;  /* 0x0000002c0000780c */ /* 0x000fda0003f05270 */
[----:B------:R-:W-:Y:S05]  /*56d0*/  @!P0 BRA `(.L_x_27756) ;  /* 0x0000000000488947 */ /* 0x000fea0003800000 */
.L_x_27727:
        /* <DEDUP_REMOVED lines=16> */
.L_x_27757:
[----:B------:R-:W-:Y:S01]  /*57e0*/  IMAD.MOV.U32 R17, RZ, RZ, R23 ;  /* 0x000000ffff117224 */ /* 0x000fe200078e0017 */
[----:B------:R-:W-:Y:S06]  /*57f0*/  BRA `(.L_x_27722) ;  /* 0x00000000005c7947 */ /* 0x000fec0003800000 */
.L_x_27756:
        /* <DEDUP_REMOVED lines=17> */
.L_x_27755:
[----:B------:R-:W-:Y:S01]  /*5910*/  SHF.R.S32.HI R5, RZ, 0x1f, R4 ;  /* 0x0000001fff057819 */ /* 0x000fe20000011404 */
[----:B------:R-:W-:-:S04]  /*5920*/  IMAD.MOV.U32 R17, RZ, RZ, R23 ;  /* 0x000000ffff117224 */ /* 0x000fc800078e0017 */
[----:B------:R0:W-:Y:S01]  /*5930*/  STG.E.64 desc[UR36][R8.64], R4 ;  /* 0x0000000408007986 */ /* 0x0001e2000c101b24 */
[----:B------:R-:W-:Y:S05]  /*5940*/  BRA `(.L_x_27722) ;  /* 0x0000000000087947 */ /* 0x000fea0003800000 */
.L_x_27754:
[----:B------:R0:W-:Y:S01]  /*5950*/  STG.E desc[UR36][R8.64], R4 ;  /* 0x0000000408007986 */ /* 0x0001e2000c101924 */
[----:B------:R-:W-:-:S07]  /*5960*/  IMAD.MOV.U32 R17, RZ, RZ, R23 ;  /* 0x000000ffff117224 */ /* 0x000fce00078e0017 */
.L_x_27722:
[----:B------:R-:W-:Y:S05]  /*5970*/  BSYNC.RECONVERGENT B6 ;  /* 0x0000000000067941 */ /* 0x000fea0003800200 */
.L_x_27721:
        /* <DEDUP_REMOVED lines=23> */
.L_x_27763:
[----:B------:R3:W-:Y:S01]  /*5af0*/  STG.E.U8 desc[UR36][R8.64], R24 ;  /* 0x0000001808007986 */ /* 0x0007e2000c101124 */
[----:B------:R-:W-:Y:S05]  /*5b00*/  BRA `(.L_x_27765) ;  /* 0x0000000c00387947 */ /* 0x000fea0003800000 */
.L_x_27762:
        /* <DEDUP_REMOVED lines=9> */
.L_x_27767:
[----:B------:R2:W-:Y:S01]  /*5ba0*/  STG.E desc[UR36][R8.64], R24 ;  /* 0x0000001808007986 */ /* 0x0005e2000c101924 */
[----:B------:R-:W-:Y:S05]  /*5bb0*/  BRA `(.L_x_27765) ;  /* 0x0000000c000c7947 */ /* 0x000fea0003800000 */
.L_x_27766:
[----:B------:R0:W-:Y:S01]  /*5bc0*/  STG.E.U16 desc[UR36][R8.64], R24 ;  /* 0x0000001808007986 */ /* 0x0001e2000c101524 */
[----:B------:R-:W-:Y:S05]  /*5bd0*/  BRA `(.L_x_27765) ;  /* 0x0000000c00047947 */ /* 0x000fea0003800000 */
.L_x_27761:
        /* <DEDUP_REMOVED lines=9> */
.L_x_27769:
[----:B------:R-:W-:-:S04]  /*5c70*/  I2FP.F32.S32 R0, R24 ;  /* 0x0000001800007245 */ /* 0x000fc80000201400 */
[----:B------:R-:W-:-:S05]  /*5c80*/  F2FP.F16.F32.PACK_AB R0, RZ, R0 ;  /* 0x00000000ff00723e */ /* 0x000fca00000000ff */
[----:B------:R0:W-:Y:S01]  /*5c90*/  STG.E.U16 desc[UR36][R8.64], R0 ;  /* 0x0000000008007986 */ /* 0x0001e2000c101524 */
[----:B------:R-:W-:Y:S05]  /*5ca0*/  BRA `(.L_x_27765) ;  /* 0x0000000800d07947 */ /* 0x000fea0003800000 */
.L_x_27768:
        /* <DEDUP_REMOVED lines=10> */
.L_x_27771:
[----:B------:R-:W-:-:S04]  /*5d50*/  I2FP.F32.S32 R24, R24 ;  /* 0x0000001800187245 */ /* 0x000fc80000201400 */
[----:B------:R-:W-:-:S04]  /*5d60*/  F2FP.F16.F32.PACK_AB R3, RZ, R24 ;  /* 0x00000018ff03723e */ /* 0x000fc800000000ff */
[----:B------:R-:W-:-:S05]  /*5d70*/  PRMT R3, R3, 0x5410, RZ ;  /* 0x0000541003037816 */ /* 0x000fca00000000ff */
[----:B------:R0:W-:Y:S01]  /*5d80*/  STG.E desc[UR36][R8.64], R3 ;  /* 0x0000000308007986 */ /* 0x0001e2000c101924 */
[----:B------:R-:W-:Y:S05]  /*5d90*/  BRA `(.L_x_27765) ;  /* 0x0000000800947947 */ /* 0x000fea0003800000 */
.L_x_27770:
[----:B------:R-:W0:Y:S02]  /*5da0*/  I2F.F64 R24, R24 ;  /* 0x0000001800187312 */ /* 0x000e240000201c00 */
[----:B0-----:R0:W-:Y:S01]  /*5db0*/  STG.E.64 desc[UR36][R8.64], R24 ;  /* 0x0000001808007986 */ /* 0x0011e2000c101b24 */
[----:B------:R-:W-:Y:S05]  /*5dc0*/  BRA `(.L_x_27765) ;  /* 0x0000000800887947 */ /* 0x000fea0003800000 */
.L_x_27760:
        /* <DEDUP_REMOVED lines=12> */
.L_x_27775:
        /* <DEDUP_REMOVED lines=17> */
.L_x_27778:
[----:B------:R-:W-:-:S04]  /*5fa0*/  SHF.R.U32.HI R3, RZ, 0x18, R5 ;  /* 0x00000018ff037819 */ /* 0x000fc80000011605 */
[----:B------:R-:W-:-:S04]  /*5fb0*/  LOP3.LUT R0, R0, 0x80, R3, 0xf8, !PT ;  /* 0x0000008000007812 */ /* 0x000fc800078ef803 */
[----:B------:R-:W-:-:S07]  /*5fc0*/  PRMT R4, R0, 0x7610, R4 ;  /* 0x0000761000047816 */ /* 0x000fce0000000004 */
.L_x_27777:
[----:B------:R-:W-:Y:S05]  /*5fd0*/  BSYNC.RECONVERGENT B0 ;  /* 0x0000000000007941 */ /* 0x000fea0003800200 */
.L_x_27776:
[----:B------:R0:W-:Y:S01]  /*5fe0*/  STG.E.U8 desc[UR36][R8.64], R4 ;  /* 0x0000000408007986 */ /* 0x0001e2000c101124 */
[----:B------:R-:W-:Y:S05]  /*5ff0*/  BRA `(.L_x_27765) ;  /* 0x0000000400fc7947 */ /* 0x000fea0003800000 */
.L_x_27774:
        /* <DEDUP_REMOVED lines=17> */
.L_x_27781:
[----:B------:R-:W-:-:S04]  /*6110*/  SHF.R.U32.HI R3, RZ, 0x18, R5 ;  /* 0x00000018ff037819 */ /* 0x000fc80000011605 */
[----:B------:R-:W-:-:S04]  /*6120*/  LOP3.LUT R0, R0, 0x80, R3, 0xf8, !PT ;  /* 0x0000008000007812 */ /* 0x000fc800078ef803 */
[----:B------:R-:W-:-:S07]  /*6130*/  PRMT R4, R0, 0x7610, R4 ;  /* 0x0000761000047816 */ /* 0x000fce0000000004 */
.L_x_27780:
[----:B------:R-:W-:Y:S05]  /*6140*/  BSYNC.RECONVERGENT B0 ;  /* 0x0000000000007941 */ /* 0x000fea0003800200 */
.L_x_27779:
[----:B------:R0:W-:Y:S01]  /*6150*/  STG.E.U8 desc[UR36][R8.64], R4 ;  /* 0x0000000408007986 */ /* 0x0001e2000c101124 */
[----:B------:R-:W-:Y:S05]  /*6160*/  BRA `(.L_x_27765) ;  /* 0x0000000400a07947 */ /* 0x000fea0003800000 */
.L_x_27773:
        /* <DEDUP_REMOVED lines=22> */
.L_x_27783:
[----:B------:R-:W-:-:S05]  /*62d0*/  SHF.R.S32.HI R25, RZ, 0x1f, R24 ;  /* 0x0000001fff197819 */ /* 0x000fca0000011418 */
[----:B------:R0:W-:Y:S01]  /*62e0*/  STG.E.64 desc[UR36][R8.64], R24 ;  /* 0x0000001808007986 */ /* 0x0001e2000c101b24 */
[----:B------:R-:W-:Y:S05]  /*62f0*/  BRA `(.L_x_27765) ;  /* 0x00000004003c7947 */ /* 0x000fea0003800000 */
.L_x_27782:
[----:B------:R0:W-:Y:S01]  /*6300*/  STG.E desc[UR36][R8.64], R24 ;  /* 0x0000001808007986 */ /* 0x0001e2000c101924 */
[----:B------:R-:W-:Y:S05]  /*6310*/  BRA `(.L_x_27765) ;  /* 0x0000000400347947 */ /* 0x000fea0003800000 */
.L_x_27772:
        /* <DEDUP_REMOVED lines=10> */
.L_x_27785:
[----:B------:R-:W-:Y:S01]  /*63c0*/  CS2R R6, SRZ ;  /* 0x0000000000067805 */ /* 0x000fe2000001ff00 */
[----:B------:R-:W0:Y:S04]  /*63d0*/  I2F.F64 R4, R24 ;  /* 0x0000001800047312 */ /* 0x000e280000201c00 */
[----:B0-----:R0:W-:Y:S01]  /*63e0*/  STG.E.128 desc[UR36][R8.64], R4 ;  /* 0x0000000408007986 */ /* 0x0011e2000c101d24 */
[----:B------:R-:W-:Y:S05]  /*63f0*/  BRA `(.L_x_27765) ;  /* 0x0000000000fc7947 */ /* 0x000fea0003800000 */
.L_x_27784:
[----:B------:R-:W-:-:S13]  /*6400*/  ISETP.NE.AND P0, PT, R0, 0xf, PT ;  /* 0x0000000f0000780c */ /* 0x000fda0003f05270 */
[----:B------:R-:W-:Y:S05]  /*6410*/  @!P0 BRA `(.L_x_27786) ;  /* 0x0000000000e88947 */ /* 0x000fea0003800000 */
[----:B------:R-:W-:-:S13]  /*6420*/  ISETP.NE.AND P0, PT, R0, 0x17, PT ;  /* 0x000000170000780c */ /* 0x000fda0003f05270 */
[----:B------:R-:W-:Y:S05]  /*6430*/  @!P0 BRA `(.L_x_27787) ;  /* 0x0000000000908947 */ /* 0x000fea0003800000 */
[----:B------:R-:W-:-:S13]  /*6440*/  ISETP.NE.AND P0, PT, R0, 0x18, PT ;  /* 0x000000180000780c */ /* 0x000fda0003f05270 */
[----:B------:R-:W-:Y:S05]  /*6450*/  @!P0 BRA `(.L_x_27788) ;  /* 0x0000000000448947 */ /* 0x000fea0003800000 */
.L_x_27764:
        /* <DEDUP_REMOVED lines=16> */
.L_x_27789:
[----:B------:R-:W-:Y:S05]  /*6560*/  BRA `(.L_x_27765) ;  /* 0x0000000000a07947 */ /* 0x000fea0003800000 */
.L_x_27788:
        /* <DEDUP_REMOVED lines=13> */
.L_x_27791:
[----:B------:R-:W-:Y:S05]  /*6640*/  BSYNC.RECONVERGENT B0 ;  /* 0x0000000000007941 */ /* 0x000fea0003800200 */
.L_x_27790:
[----:B------:R-:W-:-:S05]  /*6650*/  LOP3.LUT R3, R0, 0x80, R3, 0xf8, !PT ;  /* 0x0000008000037812 */ /* 0x000fca00078ef803 */
[----:B------:R0:W-:Y:S01]  /*6660*/  STG.E.U8 desc[UR36][R8.64], R3 ;  /* 0x0000000308007986 */ /* 0x0001e2000c101124 */
[----:B------:R-:W-:Y:S05]  /*6670*/  BRA `(.L_x_27765) ;  /* 0x00000000005c7947 */ /* 0x000fea0003800000 */
.L_x_27787:
        /* <DEDUP_REMOVED lines=12> */
.L_x_27793:
[----:B------:R-:W-:Y:S01]  /*6740*/  IMAD.MOV.U32 R0, RZ, RZ, 0x7f ;  /* 0x0000007fff007424 */ /* 0x000fe200078e00ff */
[----:B------:R-:W-:-:S04]  /*6750*/  ISETP.GT.U32.AND P0, PT, R4, 0x7f800000, PT ;  /* 0x7f8000000400780c */ /* 0x000fc80003f04070 */
[----:B------:R-:W-:-:S09]  /*6760*/  SEL R0, R0, 0x7c, P0 ;  /* 0x0000007c00007807 */ /* 0x000fd20000000000 */
.L_x_27794:
[----:B------:R-:W-:Y:S05]  /*6770*/  BSYNC.RECONVERGENT B0 ;  /* 0x0000000000007941 */ /* 0x000fea0003800200 */
.L_x_27792:
[----:B------:R-:W-:-:S04]  /*6780*/  SHF.R.U32.HI R3, RZ, 0x18, R3 ;  /* 0x00000018ff037819 */ /* 0x000fc80000011603 */
[----:B------:R-:W-:-:S05]  /*6790*/  LOP3.LUT R3, R0, 0x80, R3, 0xf8, !PT ;  /* 0x0000008000037812 */ /* 0x000fca00078ef803 */
[----:B------:R0:W-:Y:S01]  /*67a0*/  STG.E.U8 desc[UR36][R8.64], R3 ;  /* 0x0000000308007986 */ /* 0x0001e2000c101124 */
[----:B------:R-:W-:Y:S05]  /*67b0*/  BRA `(.L_x_27765) ;  /* 0x00000000000c7947 */ /* 0x000fea0003800000 */
.L_x_27786:
[----:B------:R-:W-:-:S04]  /*67c0*/  I2FP.F32.S32 R0, R24 ;  /* 0x0000001800007245 */ /* 0x000fc80000201400 */
[----:B------:R-:W-:-:S05]  /*67d0*/  F2FP.BF16.F32.PACK_AB R0, RZ, R0 ;  /* 0x00000000ff00723e */ /* 0x000fca00000010ff */
[----:B------:R0:W-:Y:S02]  /*67e0*/  STG.E.U16 desc[UR36][R8.64], R0 ;  /* 0x0000000008007986 */ /* 0x0001e4000c101524 */
.L_x_27765:
        /* <DEDUP_REMOVED lines=23> */
.L_x_27798:
[----:B------:R0:W-:Y:S01]  /*6960*/  STG.E.U8 desc[UR36][R8.64], R22 ;  /* 0x0000001608007986 */ /* 0x0001e2000c101124 */
[----:B------:R-:W-:Y:S05]  /*6970*/  BRA `(.L_x_27800) ;  /* 0x0000000c00387947 */ /* 0x000fea0003800000 */
.L_x_27797:
        /* <DEDUP_REMOVED lines=9> */
.L_x_27802:
[----:B------:R0:W-:Y:S01]  /*6a10*/  STG.E desc[UR36][R8.64], R22 ;  /* 0x0000001608007986 */ /* 0x0001e2000c101924 */
[----:B------:R-:W-:Y:S05]  /*6a20*/  BRA `(.L_x_27800) ;  /* 0x0000000c000c7947 */ /* 0x000fea0003800000 */
.L_x_27801:
[----:B------:R0:W-:Y:S01]  /*6a30*/  STG.E.U16 desc[UR36][R8.64], R22 ;  /* 0x0000001608007986 */ /* 0x0001e2000c101524 */
[----:B------:R-:W-:Y:S05]  /*6a40*/  BRA `(.L_x_27800) ;  /* 0x0000000c00047947 */ /* 0x000fea0003800000 */
.L_x_27796:
        /* <DEDUP_REMOVED lines=9> */
.L_x_27804:
[----:B------:R-:W-:-:S04]  /*6ae0*/  I2FP.F32.S32 R0, R22 ;  /* 0x0000001600007245 */ /* 0x000fc80000201400 */
[----:B------:R-:W-:-:S05]  /*6af0*/  F2FP.F16.F32.PACK_AB R0, RZ, R0 ;  /* 0x00000000ff00723e */ /* 0x000fca00000000ff */
[----:B------:R0:W-:Y:S01]  /*6b00*/  STG.E.U16 desc[UR36][R8.64], R0 ;  /* 0x0000000008007986 */ /* 0x0001e2000c101524 */
[----:B------:R-:W-:Y:S05]  /*6b10*/  BRA `(.L_x_27800) ;  /* 0x0000000800d07947 */ /* 0x000fea0003800000 */
.L_x_27803:
        /* <DEDUP_REMOVED lines=10> */
.L_x_27806:
[----:B------:R-:W-:-:S04]  /*6bc0*/  I2FP.F32.S32 R22, R22 ;  /* 0x0000001600167245 */ /* 0x000fc80000201400 */
[----:B------:R-:W-:-:S04]  /*6bd0*/  F2FP.F16.F32.PACK_AB R3, RZ, R22 ;  /* 0x00000016ff03723e */ /* 0x000fc800000000ff */
[----:B------:R-:W-:-:S05]  /*6be0*/  PRMT R3, R3, 0x5410, RZ ;  /* 0x0000541003037816 */ /* 0x000fca00000000ff */
[----:B------:R0:W-:Y:S01]  /*6bf0*/  STG.E desc[UR36][R8.64], R3 ;  /* 0x0000000308007986 */ /* 0x0001e2000c101924 */
[----:B------:R-:W-:Y:S05]  /*6c00*/  BRA `(.L_x_27800) ;  /* 0x0000000800947947 */ /* 0x000fea0003800000 */
.L_x_27805:
[----:B------:R-:W0:Y:S02]  /*6c10*/  I2F.F64 R22, R22 ;  /* 0x0000001600167312 */ /* 0x000e240000201c00 */
[----:B0-----:R0:W-:Y:S01]  /*6c20*/  STG.E.64 desc[UR36][R8.64], R22 ;  /* 0x0000001608007986 */ /* 0x0011e2000c101b24 */
[----:B------:R-:W-:Y:S05]  /*6c30*/  BRA `(.L_x_27800) ;  /* 0x0000000800887947 */ /* 0x000fea0003800000 */
.L_x_27795:
        /* <DEDUP_REMOVED lines=12> */
.L_x_27810:
        /* <DEDUP_REMOVED lines=17> */
.L_x_27813:
[----:B------:R-:W-:-:S04]  /*6e10*/  SHF.R.U32.HI R3, RZ, 0x18, R5 ;  /* 0x00000018ff037819 */ /* 0x000fc80000011605 */
[----:B------:R-:W-:-:S04]  /*6e20*/  LOP3.LUT R0, R0, 0x80, R3, 0xf8, !PT ;  /* 0x0000008000007812 */ /* 0x000fc800078ef803 */
[----:B------:R-:W-:-:S07]  /*6e30*/  PRMT R4, R0, 0x7610, R4 ;  /* 0x0000761000047816 */ /* 0x000fce0000000004 */
.L_x_27812:
[----:B------:R-:W-:Y:S05]  /*6e40*/  BSYNC.RECONVERGENT B0 ;  /* 0x0000000000007941 */ /* 0x000fea0003800200 */
.L_x_27811:
[----:B------:R0:W-:Y:S01]  /*6e50*/  STG.E.U8 desc[UR36][R8.64], R4 ;  /* 0x0000000408007986 */ /* 0x0001e2000c101124 */
[----:B------:R-:W-:Y:S05]  /*6e60*/  BRA `(.L_x_27800) ;  /* 0x0000000400fc7947 */ /* 0x000fea0003800000 */
.L_x_27809:
        /* <DEDUP_REMOVED lines=17> */
.L_x_27816:
[----:B------:R-:W-:-:S04]  /*6f80*/  SHF.R.U32.HI R3, RZ, 0x18, R5 ;  /* 0x00000018ff037819 */ /* 0x000fc80000011605 */
[----:B------:R-:W-:-:S04]  /*6f90*/  LOP3.LUT R0, R0, 0x80, R3, 0xf8, !PT ;  /* 0x0000008000007812 */ /* 0x000fc800078ef803 */
[----:B------:R-:W-:-:S07]  /*6fa0*/  PRMT R4, R0, 0x7610, R4 ;  /* 0x0000761000047816 */ /* 0x000fce0000000004 */
.L_x_27815:
[----:B------:R-:W-:Y:S05]  /*6fb0*/  BSYNC.RECONVERGENT B0 ;  /* 0x0000000000007941 */ /* 0x000fea0003800200 */
.L_x_27814:
[----:B------:R0:W-:Y:S01]  /*6fc0*/  STG.E.U8 desc[UR36][R8.64], R4 ;  /* 0x0000000408007986 */ /* 0x0001e2000c101124 */
[----:B------:R-:W-:Y:S05]  /*6fd0*/  BRA `(.L_x_27800) ;  /* 0x0000000400a07947 */ /* 0x000fea0003800000 */
.L_x_27808:
        /* <DEDUP_REMOVED lines=22> */
.L_x_27818:
[----:B------:R-:W-:-:S05]  /*7140*/  SHF.R.S32.HI R23, RZ, 0x1f, R22 ;  /* 0x0000001fff177819 */ /* 0x000fca0000011416 */
[----:B------:R0:W-:Y:S01]  /*7150*/  STG.E.64 desc[UR36][R8.64], R22 ;  /* 0x0000001608007986 */ /* 0x0001e2000c101b24 */
[----:B------:R-:W-:Y:S05]  /*7160*/  BRA `(.L_x_27800) ;  /* 0x00000004003c7947 */ /* 0x000fea0003800000 */
.L_x_27817:
[----:B------:R0:W-:Y:S01]  /*7170*/  STG.E desc[UR36][R8.64], R22 ;  /* 0x0000001608007986 */ /* 0x0001e2000c101924 */
[----:B------:R-:W-:Y:S05]  /*7180*/  BRA `(.L_x_27800) ;  /* 0x0000000400347947 */ /* 0x000fea0003800000 */
.L_x_27807:
        /* <DEDUP_REMOVED lines=10> */
.L_x_27820:
[----:B------:R-:W-:Y:S01]  /*7230*/  CS2R R6, SRZ ;  /* 0x0000000000067805 */ /* 0x000fe2000001ff00 */
[----:B------:R-:W0:Y:S04]  /*7240*/  I2F.F64 R4, R22 ;  /* 0x0000001600047312 */ /* 0x000e280000201c00 */
[----:B0-----:R4:W-:Y:S01]  /*7250*/  STG.E.128 desc[UR36][R8.64], R4 ;  /* 0x0000000408007986 */ /* 0x0019e2000c101d24 */
[----:B------:R-:W-:Y:S05]  /*7260*/  BRA `(.L_x_27800) ;  /* 0x0000000000fc7947 */ /* 0x000fea0003800000 */
.L_x_27819:
[----:B------:R-:W-:-:S13]  /*7270*/  ISETP.NE.AND P0, PT, R0, 0xf, PT ;  /* 0x0000000f0000780c */ /* 0x000fda0003f05270 */
[----:B------:R-:W-:Y:S05]  /*7280*/  @!P0 BRA `(.L_x_27821) ;  /* 0x0000000000e88947 */ /* 0x000fea0003800000 */
[----:B------:R-:W-:-:S13]  /*7290*/  ISETP.NE.AND P0, PT, R0, 0x17, PT ;  /* 0x000000170000780c */ /* 0x000fda0003f05270 */
[----:B------:R-:W-:Y:S05]  /*72a0*/  @!P0 BRA `(.L_x_27822) ;  /* 0x0000000000908947 */ /* 0x000fea0003800000 */
[----:B------:R-:W-:-:S13]  /*72b0*/  ISETP.NE.AND P0, PT, R0, 0x18, PT ;  /* 0x000000180000780c */ /* 0x000fda0003f05270 */
[----:B------:R-:W-:Y:S05]  /*72c0*/  @!P0 BRA `(.L_x_27823) ;  /* 0x0000000000448947 */ /* 0x000fea0003800000 */
.L_x_27799:
        /* <DEDUP_REMOVED lines=16> */
.L_x_27824:
[----:B------:R-:W-:Y:S05]  /*73d0*/  BRA `(.L_x_27800) ;  /* 0x0000000000a07947 */ /* 0x000fea0003800000 */
.L_x_27823:
        /* <DEDUP_REMOVED lines=13> */
.L_x_27826:
[----:B------:R-:W-:Y:S05]  /*74b0*/  BSYNC.RECONVERGENT B0 ;  /* 0x0000000000007941 */ /* 0x000fea0003800200 */
.L_x_27825:
[----:B------:R-:W-:-:S05]  /*74c0*/  LOP3.LUT R3, R0, 0x80, R3, 0xf8, !PT ;  /* 0x0000008000037812 */ /* 0x000fca00078ef803 */
[----:B------:R1:W-:Y:S01]  /*74d0*/  STG.E.U8 desc[UR36][R8.64], R3 ;  /* 0x0000000308007986 */ /* 0x0003e2000c101124 */
[----:B------:R-:W-:Y:S05]  /*74e0*/  BRA `(.L_x_27800) ;  /* 0x00000000005c7947 */ /* 0x000fea0003800000 */
.L_x_27822:
        /* <DEDUP_REMOVED lines=12> */
.L_x_27828:
[----:B------:R-:W-:Y:S01]  /*75b0*/  IMAD.MOV.U32 R0, RZ, RZ, 0x7f ;  /* 0x0000007fff007424 */ /* 0x000fe200078e00ff */
[----:B------:R-:W-:-:S04]  /*75c0*/  ISETP.GT.U32.AND P0, PT, R4, 0x7f800000, PT ;  /* 0x7f8000000400780c */ /* 0x000fc80003f04070 */
[----:B------:R-:W-:-:S09]  /*75d0*/  SEL R0, R0, 0x7c, P0 ;  /* 0x0000007c00007807 */ /* 0x000fd20000000000 */
.L_x_27829:
[----:B------:R-:W-:Y:S05]  /*75e0*/  BSYNC.RECONVERGENT B0 ;  /* 0x0000000000007941 */ /* 0x000fea0003800200 */
.L_x_27827:
[----:B------:R-:W-:-:S04]  /*75f0*/  SHF.R.U32.HI R3, RZ, 0x18, R3 ;  /* 0x00000018ff037819 */ /* 0x000fc80000011603 */
[----:B------:R-:W-:-:S05]  /*7600*/  LOP3.LUT R3, R0, 0x80, R3, 0xf8, !PT ;  /* 0x0000008000037812 */ /* 0x000fca00078ef803 */
[----:B------:R0:W-:Y:S01]  /*7610*/  STG.E.U8 desc[UR36][R8.64], R3 ;  /* 0x0000000308007986 */ /* 0x0001e2000c101124 */
[----:B------:R-:W-:Y:S05]  /*7620*/  BRA `(.L_x_27800) ;  /* 0x00000000000c7947 */ /* 0x000fea0003800000 */
.L_x_27821:
[----:B------:R-:W-:-:S04]  /*7630*/  I2FP.F32.S32 R0, R22 ;  /* 0x0000001600007245 */ /* 0x000fc80000201400 */
[----:B------:R-:W-:-:S05]  /*7640*/  F2FP.BF16.F32.PACK_AB R0, RZ, R0 ;  /* 0x00000000ff00723e */ /* 0x000fca00000010ff */
[----:B------:R2:W-:Y:S02]  /*7650*/  STG.E.U16 desc[UR36][R8.64], R0 ;  /* 0x0000000008007986 */ /* 0x0005e4000c101524 */
.L_x_27800:
[----:B------:R-:W-:-:S07]  /*7660*/  VIADD R17, R17, 0x80 ;  /* 0x0000008011117836 */ /* 0x000fce0000000000 */
.L_x_27759:
[----:B------:R-:W-:Y:S05]  /*7670*/  BSYNC.RECONVERGENT B6 ;  /* 0x0000000000067941 */ /* 0x000fea0003800200 */
.L_x_27758:
        /* <DEDUP_REMOVED lines=21> */
.L_x_27833:
[----:B------:R-:W-:Y:S01]  /*77d0*/  STG.E.U8 desc[UR36][R2.64], R18 ;  /* 0x0000001202007986 */ /* 0x000fe2000c101124 */
[----:B------:R-:W-:Y:S05]  /*77e0*/  EXIT ;  /* 0x000000000000794d */ /* 0x000fea0003800000 */
.L_x_27832:
        /* <DEDUP_REMOVED lines=9> */
.L_x_27836:
[----:B------:R-:W-:Y:S01]  /*7880*/  STG.E desc[UR36][R2.64], R18 ;  /* 0x0000001202007986 */ /* 0x000fe2000c101924 */
[----:B------:R-:W-:Y:S05]  /*7890*/  EXIT ;  /* 0x000000000000794d */ /* 0x000fea0003800000 */
.L_x_27835:
[----:B------:R-:W-:Y:S01]  /*78a0*/  STG.E.U16 desc[UR36][R2.64], R18 ;  /* 0x0000001202007986 */ /* 0x000fe2000c101524 */
[----:B------:R-:W-:Y:S05]  /*78b0*/  EXIT ;  /* 0x000000000000794d */ /* 0x000fea0003800000 */
.L_x_27831:
        /* <DEDUP_REMOVED lines=9> */
.L_x_27838:
[----:B------:R-:W-:-:S04]  /*7950*/  I2FP.F32.S32 R0, R18 ;  /* 0x0000001200007245 */ /* 0x000fc80000201400 */
[----:B------:R-:W-:-:S05]  /*7960*/  F2FP.F16.F32.PACK_AB R0, RZ, R0 ;  /* 0x00000000ff00723e */ /* 0x000fca00000000ff */
[----:B------:R-:W-:Y:S01]  /*7970*/  STG.E.U16 desc[UR36][R2.64], R0 ;  /* 0x0000000002007986 */ /* 0x000fe2000c101524 */
[----:B------:R-:W-:Y:S05]  /*7980*/  EXIT ;  /* 0x000000000000794d */ /* 0x000fea0003800000 */
.L_x_27837:
        /* <DEDUP_REMOVED lines=10> */
.L_x_27840:
[----:B------:R-:W-:-:S04]  /*7a30*/  I2FP.F32.S32 R18, R18 ;  /* 0x0000001200127245 */ /* 0x000fc80000201400 */
[----:B------:R-:W-:-:S04]  /*7a40*/  F2FP.F16.F32.PACK_AB R5, RZ, R18 ;  /* 0x00000012ff05723e */ /* 0x000fc800000000ff */
[----:B------:R-:W-:-:S05]  /*7a50*/  PRMT R5, R5, 0x5410, RZ ;  /* 0x0000541005057816 */ /* 0x000fca00000000ff */
[----:B------:R-:W-:Y:S01]  /*7a60*/  STG.E desc[UR36][R2.64], R5 ;  /* 0x0000000502007986 */ /* 0x000fe2000c101924 */
[----:B------:R-:W-:Y:S05]  /*7a70*/  EXIT ;  /* 0x000000000000794d */ /* 0x000fea0003800000 */
.L_x_27839:
[----:B------:R-:W0:Y:S02]  /*7a80*/  I2F.F64 R18, R18 ;  /* 0x0000001200127312 */ /* 0x000e240000201c00 */
[----:B0-----:R-:W-:Y:S01]  /*7a90*/  STG.E.64 desc[UR36][R2.64], R18 ;  /* 0x0000001202007986 */ /* 0x001fe2000c101b24 */
[----:B------:R-:W-:Y:S05]  /*7aa0*/  EXIT ;  /* 0x000000000000794d */ /* 0x000fea0003800000 */
.L_x_27830:
        /* <DEDUP_REMOVED lines=12> */
.L_x_27844:
        /* <DEDUP_REMOVED lines=18> */
.L_x_27847:
[----:B------:R-:W-:-:S04]  /*7c90*/  SHF.R.U32.HI R5, RZ, 0x18, R5 ;  /* 0x00000018ff057819 */ /* 0x000fc80000011605 */
[----:B------:R-:W-:-:S07]  /*7ca0*/  LOP3.LUT R0, R0, 0x80, R5, 0xf8, !PT ;  /* 0x0000008000007812 */ /* 0x000fce00078ef805 */
.L_x_27846:
[----:B------:R-:W-:Y:S05]  /*7cb0*/  BSYNC.RECONVERGENT B0 ;  /* 0x0000000000007941 */ /* 0x000fea0003800200 */
.L_x_27845:
[----:B------:R-:W-:Y:S01]  /*7cc0*/  STG.E.U8 desc[UR36][R2.64], R0 ;  /* 0x0000000002007986 */ /* 0x000fe2000c101124 */
[----:B------:R-:W-:Y:S05]  /*7cd0*/  EXIT ;  /* 0x000000000000794d */ /* 0x000fea0003800000 */
.L_x_27843:
        /* <DEDUP_REMOVED lines=18> */
.L_x_27850:
[----:B------:R-:W-:-:S04]  /*7e00*/  SHF.R.U32.HI R5, RZ, 0x18, R5 ;  /* 0x00000018ff057819 */ /* 0x000fc80000011605 */
[----:B------:R-:W-:-:S07]  /*7e10*/  LOP3.LUT R0, R0, 0x80, R5, 0xf8, !PT ;  /* 0x0000008000007812 */ /* 0x000fce00078ef805 */
.L_x_27849:
[----:B------:R-:W-:Y:S05]  /*7e20*/  BSYNC.RECONVERGENT B0 ;  /* 0x0000000000007941 */ /* 0x000fea0003800200 */
.L_x_27848:
[----:B------:R-:W-:Y:S01]  /*7e30*/  STG.E.U8 desc[UR36][R2.64], R0 ;  /* 0x0000000002007986 */ /* 0x000fe2000c101124 */
[----:B------:R-:W-:Y:S05]  /*7e40*/  EXIT ;  /* 0x000000000000794d */ /* 0x000fea0003800000 */
.L_x_27842:
        /* <DEDUP_REMOVED lines=22> */
.L_x_27852:
[----:B------:R-:W-:-:S05]  /*7fb0*/  SHF.R.S32.HI R19, RZ, 0x1f, R18 ;  /* 0x0000001fff137819 */ /* 0x000fca0000011412 */
[----:B------:R-:W-:Y:S01]  /*7fc0*/  STG.E.64 desc[UR36][R2.64], R18 ;  /* 0x0000001202007986 */ /* 0x000fe2000c101b24 */
[----:B------:R-:W-:Y:S05]  /*7fd0*/  EXIT ;  /* 0x000000000000794d */ /* 0x000fea0003800000 */
.L_x_27851:
[----:B------:R-:W-:Y:S01]  /*7fe0*/  STG.E desc[UR36][R2.64], R18 ;  /* 0x0000001202007986 */ /* 0x000fe2000c101924 */
[----:B------:R-:W-:Y:S05]  /*7ff0*/  EXIT ;  /* 0x000000000000794d */ /* 0x000fea0003800000 */
.L_x_27841:
        /* <DEDUP_REMOVED lines=10> */
.L_x_27854:
[----:B------:R-:W-:Y:S01]  /*80a0*/  CS2R R6, SRZ ;  /* 0x0000000000067805 */ /* 0x000fe2000001ff00 */
[----:B------:R-:W0:Y:S04]  /*80b0*/  I2F.F64 R4, R18 ;  /* 0x0000001200047312 */ /* 0x000e280000201c00 */
[----:B0-----:R-:W-:Y:S01]  /*80c0*/  STG.E.128 desc[UR36][R2.64], R4 ;  /* 0x0000000402007986 */ /* 0x001fe2000c101d24 */
[----:B------:R-:W-:Y:S05]  /*80d0*/  EXIT ;  /* 0x000000000000794d */ /* 0x000fea0003800000 */
.L_x_27853:
[----:B------:R-:W-:-:S13]  /*80e0*/  ISETP.NE.AND P0, PT, R0, 0xf, PT ;  /* 0x0000000f0000780c */ /* 0x000fda0003f05270 */
[----:B------:R-:W-:Y:S05]  /*80f0*/  @!P0 BRA `(.L_x_27855) ;  /* 0x0000000000e88947 */ /* 0x000fea0003800000 */
[----:B------:R-:W-:-:S13]  /*8100*/  ISETP.NE.AND P0, PT, R0, 0x17, PT ;  /* 0x000000170000780c */ /* 0x000fda0003f05270 */
[----:B------:R-:W-:Y:S05]  /*8110*/  @!P0 BRA `(.L_x_27856) ;  /* 0x0000000000908947 */ /* 0x000fea0003800000 */
[----:B------:R-:W-:-:S13]  /*8120*/  ISETP.NE.AND P0, PT, R0, 0x18, PT ;  /* 0x000000180000780c */ /* 0x000fda0003f05270 */
[----:B------:R-:W-:Y:S05]  /*8130*/  @!P0 BRA `(.L_x_27857) ;  /* 0x0000000000448947 */ /* 0x000fea0003800000 */
.L_x_27834:
        /* <DEDUP_REMOVED lines=16> */
.L_x_27858:
[----:B------:R-:W-:Y:S05]  /*8240*/  EXIT ;  /* 0x000000000000794d */ /* 0x000fea0003800000 */
.L_x_27857:
        /* <DEDUP_REMOVED lines=13> */
.L_x_27860:
[----:B------:R-:W-:Y:S05]  /*8320*/  BSYNC.RECONVERGENT B0 ;  /* 0x0000000000007941 */ /* 0x000fea0003800200 */
.L_x_27859:
[----:B------:R-:W-:-:S05]  /*8330*/  LOP3.LUT R5, R0, 0x80, R5, 0xf8, !PT ;  /* 0x0000008000057812 */ /* 0x000fca00078ef805 */
[----:B------:R-:W-:Y:S01]  /*8340*/  STG.E.U8 desc[UR36][R2.64], R5 ;  /* 0x0000000502007986 */ /* 0x000fe2000c101124 */
[----:B------:R-:W-:Y:S05]  /*8350*/  EXIT ;  /* 0x000000000000794d */ /* 0x000fea0003800000 */
.L_x_27856:
        /* <DEDUP_REMOVED lines=12> */
.L_x_27862:
[----:B------:R-:W-:Y:S01]  /*8420*/  IMAD.MOV.U32 R0, RZ, RZ, 0x7f ;  /* 0x0000007fff007424 */ /* 0x000fe200078e00ff */
[----:B------:R-:W-:-:S04]  /*8430*/  ISETP.GT.U32.AND P0, PT, R4, 0x7f800000, PT ;  /* 0x7f8000000400780c */ /* 0x000fc80003f04070 */
[----:B------:R-:W-:-:S09]  /*8440*/  SEL R0, R0, 0x7c, P0 ;  /* 0x0000007c00007807 */ /* 0x000fd20000000000 */
.L_x_27863:
[----:B------:R-:W-:Y:S05]  /*8450*/  BSYNC.RECONVERGENT B0 ;  /* 0x0000000000007941 */ /* 0x000fea0003800200 */
.L_x_27861:
[----:B------:R-:W-:-:S04]  /*8460*/  SHF.R.U32.HI R5, RZ, 0x18, R5 ;  /* 0x00000018ff057819 */ /* 0x000fc80000011605 */
[----:B------:R-:W-:-:S05]  /*8470*/  LOP3.LUT R5, R0, 0x80, R5, 0xf8, !PT ;  /* 0x0000008000057812 */ /* 0x000fca00078ef805 */
[----:B------:R-:W-:Y:S01]  /*8480*/  STG.E.U8 desc[UR36][R2.64], R5 ;  /* 0x0000000502007986 */ /* 0x000fe2000c101124 */
[----:B------:R-:W-:Y:S05]  /*8490*/  EXIT ;  /* 0x000000000000794d */ /* 0x000fea0003800000 */
.L_x_27855:
[----:B------:R-:W-:-:S04]  /*84a0*/  I2FP.F32.S32 R0, R18 ;  /* 0x0000001200007245 */ /* 0x000fc80000201400 */
[----:B------:R-:W-:-:S05]  /*84b0*/  F2FP.BF16.F32.PACK_AB R0, RZ, R0 ;  /* 0x00000000ff00723e */ /* 0x000fca00000010ff */
[----:B------:R-:W-:Y:S01]  /*84c0*/  STG.E.U16 desc[UR36][R2.64], R0 ;  /* 0x0000000002007986 */ /* 0x000fe2000c101524 */
[----:B------:R-:W-:Y:S05]  /*84d0*/  EXIT ;  /* 0x000000000000794d */ /* 0x000fea0003800000 */
.L_x_27864:
        /* <DEDUP_REMOVED lines=10> */
.L_x_32992:


//--------------------- .text._ZN2at6native18elementwise_kernelILi128ELi2EZNS0_22gpu_kernel_impl_nocastINS0_13AUnaryFunctorIiiiZZZNS0_15binary_internal21div_floor_kernel_cudaERNS_18TensorIteratorBaseEENKUlvE_clEvENKUlvE1_clEvEUliiE_EEEEvS6_RKT_EUliE_EEviT1_ --------------------------
	.section	.text._ZN2at6native18elementwise_kernelILi128ELi2EZNS0_22gpu_kernel_impl_nocastINS0_13AUnaryFunctorIiiiZZZNS0_15binary_internal21div_floor_kernel_cudaERNS_18TensorIteratorBaseEENKUlvE_clEvENKUlvE1_clEvEUliiE_EEEEvS6_RKT_EUliE_EEviT1_,"ax",@progbits
	.align	128
        .global         _ZN2at6native18elementwise_kernelILi128ELi2EZNS0_22gpu_kernel_impl_nocastINS0_13AUnaryFunctorIiiiZZZNS0_15binary_internal21div_floor_kernel_cudaERNS_18TensorIteratorBaseEENKUlvE_clEvENKUlvE1_clEvEUliiE_EEEEvS6_RKT_EUliE_EEviT1_
        .type           _ZN2at6native18elementwise_kernelILi128ELi2EZNS0_22gpu_kernel_impl_nocastINS0_13AUnaryFunctorIiiiZZZNS0_15binary_internal21div_floor_kernel_cudaERNS_18TensorIteratorBaseEENKUlvE_clEvENKUlvE1_clEvEUliiE_EEEEvS6_RKT_EUliE_EEviT1_,@function
        .size           _ZN2at6native18elementwise_kernelILi128ELi2EZNS0_22gpu_kernel_impl_nocastINS0_13AUnaryFunctorIiiiZZZNS0_15binary_internal21div_floor_kernel_cudaERNS_18TensorIteratorBaseEENKUlvE_clEvENKUlvE1_clEvEUliiE_EEEEvS6_RKT_EUliE_EEviT1_,(.L_x_32993 - _ZN2at6native18elementwise_kernelILi128ELi2EZNS0_22gpu_kernel_impl_nocastINS0_13AUnaryFunctorIiiiZZZNS0_15binary_internal21div_floor_kernel_cudaERNS_18TensorIteratorBaseEENKUlvE_clEvENKUlvE1_clEvEUliiE_EEEEvS6_RKT_EUliE_EEviT1_)
        .other          _ZN2at6native18elementwise_kernelILi128ELi2EZNS0_22gpu_kernel_impl_nocastINS0_13AUnaryFunctorIiiiZZZNS0_15binary_internal21div_floor_kernel_cudaERNS_18TensorIteratorBaseEENKUlvE_clEvENKUlvE1_clEvEUliiE_EEEEvS6_RKT_EUliE_EEviT1_,@"STO_CUDA_ENTRY STV_DEFAULT"
_ZN2at6native18elementwise_kernelILi128ELi2EZNS0_22gpu_kernel_impl_nocastINS0_13AUnaryFunctorIiiiZZZNS0_15binary_internal21div_floor_kernel_cudaERNS_18TensorIteratorBaseEENKUlvE_clEvENKUlvE1_clEvEUliiE_EEEEvS6_RKT_EUliE_EEviT1_:
.text._ZN2at6native18elementwise_kernelILi128ELi2EZNS0_22gpu_kernel_impl_nocastINS0_13AUnaryFunctorIiiiZZZNS0_15binary_internal21div_floor_kernel_cudaERNS_18TensorIteratorBaseEENKUlvE_clEvENKUlvE1_clEvEUliiE_EEEEvS6_RKT_EUliE_EEviT1_:
        /* <DEDUP_REMOVED lines=25> */
[----:B0-----:R-:W-:Y:S02]  /*0190*/  IADD3 R6, PT, PT, R4, 0xffffffe, RZ ;  /* 0x0ffffffe04067810 */ /* 0x001fe40007ffe0ff */
        /* <DEDUP_REMOVED lines=16> */
[----:B------:R-:W-:-:S04]  /*02a0*/  @!P2 LOP3.LUT R7, RZ, R0, RZ, 0x33, !PT ;  /* 0x00000000ff07a212 */ /* 0x000fc800078e33ff */
[----:B------:R-:W-:Y:S01]  /*02b0*/  IADD3 R9, PT, PT, R7, -0x1, RZ ;  /* 0xffffffff07097810 */ /* 0x000fe20007ffe0ff */
[----:B------:R-:W-:-:S04]  /*02c0*/  IMAD.MOV R2, RZ, RZ, -R7 ;  /* 0x000000ffff027224 */ /* 0x000fc800078e0a07 */
[----:B------:R-:W-:-:S05]  /*02d0*/  IMAD R0, R0, R2, R5 ;  /* 0x0000000200007224 */ /* 0x000fca00078e0205 */
[----:B------:R-:W-:-:S13]  /*02e0*/  ISETP.NE.AND P0, PT, R0, RZ, PT ;  /* 0x000000ff0000720c */ /* 0x000fda0003f05270 */
[----:B------:R-:W-:Y:S01]  /*02f0*/  @!P0 IMAD.MOV R9, RZ, RZ, R7 ;  /* 0x000000ffff098224 */ /* 0x000fe200078e0207 */
[----:B------:R-:W-:Y:S06]  /*0300*/  BRA `(.L_x_27869) ;  /* 0x00000000005c7947 */ /* 0x000fec0003800000 */
.L_x_27868:
        /* <DEDUP_REMOVED lines=22> */
[----:B------:R-:W-:-:S07]  /*0470*/  @!P2 LOP3.LUT R9, RZ, R0, RZ, 0x33, !PT ;  /* 0x00000000ff09a212 */ /* 0x000fce00078e33ff */
.L_x_27869:
[----:B------:R-:W0:Y:S01]  /*0480*/  LDC.64 R4, c[0x0][0x580] ;  /* 0x00016000ff047b82 */ /* 0x000e220000000a00 */
[----:B------:R-:W-:Y:S01]  /*0490*/  IADD3 R3, PT, PT, R3, 0x80, RZ ;  /* 0x0000008003037810 */ /* 0x000fe20007ffe0ff */
[----:B0-----:R0:W-:Y:S06]  /*04a0*/  STG.E desc[UR6][R4.64], R9 ;  /* 0x0000000904007986 */ /* 0x0011ec000c101906 */
.L_x_27867:
[----:B------:R-:W-:Y:S05]  /*04b0*/  BSYNC.RECONVERGENT B0 ;  /* 0x0000000000007941 */ /* 0x000fea0003800200 */
.L_x_27866:
        /* <DEDUP_REMOVED lines=30> */
[----:B------:R-:W-:Y:S02]  /*06a0*/  IMAD.MOV.U32 R2, RZ, RZ, R5 ;  /* 0x000000ffff027224 */ /* 0x000fe400078e0005 */
[----:B------:R-:W0:Y:S03]  /*06b0*/  LDC.64 R4, c[0x0][0x580] ;  /* 0x00016000ff047b82 */ /* 0x000e260000000a00 */
[----:B------:R-:W-:Y:S02]  /*06c0*/  @!P1 IADD3 R2, PT, PT, -R2, RZ, RZ ;  /* 0x000000ff02029210 */ /* 0x000fe40007ffe1ff */
[----:B------:R-:W-:-:S05]  /*06d0*/  @!P2 LOP3.LUT R2, RZ, R0, RZ, 0x33, !PT ;  /* 0x00000000ff02a212 */ /* 0x000fca00078e33ff */
[----:B------:R-:W-:-:S04]  /*06e0*/  IMAD.MOV R6, RZ, RZ, -R2 ;  /* 0x000000ffff067224 */ /* 0x000fc800078e0a02 */
[----:B------:R-:W-:Y:S01]  /*06f0*/  IMAD R0, R0, R6, R3 ;  /* 0x0000000600007224 */ /* 0x000fe200078e0203 */
[----:B------:R-:W-:-:S04]  /*0700*/  IADD3 R3, PT, PT, R2, -0x1, RZ ;  /* 0xffffffff02037810 */ /* 0x000fc80007ffe0ff */
[----:B------:R-:W-:-:S13]  /*0710*/  ISETP.NE.AND P0, PT, R0, RZ, PT ;  /* 0x000000ff0000720c */ /* 0x000fda0003f05270 */
[----:B------:R-:W-:-:S05]  /*0720*/  @!P0 IMAD.MOV R3, RZ, RZ, R2 ;  /* 0x000000ffff038224 */ /* 0x000fca00078e0202 */
[----:B0-----:R-:W-:Y:S01]  /*0730*/  STG.E desc[UR6][R4.64], R3 ;  /* 0x0000000304007986 */ /* 0x001fe2000c101906 */
[----:B------:R-:W-:Y:S05]  /*0740*/  EXIT ;  /* 0x000000000000794d */ /* 0x000fea0003800000 */
.L_x_27870:
        /* <DEDUP_REMOVED lines=26> */
.L_x_27865:
        /* <DEDUP_REMOVED lines=305> */
.L_x_27873:
[----:B------:R-:W0:Y:S01]  /*1c00*/  LDCU.64 UR8, c[0x0][0x588] ;  /* 0x0000b100ff0877ac */ /* 0x000e220008000a00 */
[----:B------:R-:W1:Y:S01]  /*1c10*/  LDC R7, c[0x0][0x594] ;  /* 0x00016500ff077b82 */ /* 0x000e620000000800 */
[----:B0-----:R-:W-:-:S05]  /*1c20*/  IADD3 R8, P0, PT, R4, UR8, RZ ;  /* 0x0000000804087c10 */ /* 0x001fca000ff1e0ff */
[----:B------:R-:W-:-:S05]  /*1c30*/  IMAD.X R9, RZ, RZ, UR9, P0 ;  /* 0x00000009ff097e24 */ /* 0x000fca00080e06ff */
[----:B------:R-:W1:Y:S01]  /*1c40*/  LDG.E R4, desc[UR6][R8.64] ;  /* 0x0000000608047981 */ /* 0x000e62000c1e1900 */
[----:B------:R-:W-:Y:S01]  /*1c50*/  BSSY.RECONVERGENT B1, `(.L_x_27874) ;  /* 0x0000039000017945 */ /* 0x000fe20003800200 */
        /* <DEDUP_REMOVED lines=24> */
[----:B------:R-:W-:-:S05]  /*1de0*/  @P0 IADD3 R9, PT, PT, R9, 0x1, RZ ;  /* 0x0000000109090810 */ /* 0x000fca0007ffe0ff */
        /* <DEDUP_REMOVED lines=8> */
.L_x_27875:
[----:B------:R-:W-:Y:S02]  /*1e70*/  IABS R10, R4 ;  /* 0x00000004000a7213 */ /* 0x000fe40000000000 */
[----:B------:R-:W-:Y:S02]  /*1e80*/  IABS R12, R7 ;  /* 0x00000007000c7213 */ /* 0x000fe40000000000 */
[----:B------:R-:W0:Y:S01]  /*1e90*/  I2F.RP R11, R10 ;  /* 0x0000000a000b7306 */ /* 0x000e220000209400 */
[----:B------:R-:W-:-:S07]  /*1ea0*/  ISETP.GE.AND P0, PT, R6, RZ, PT ;  /* 0x000000ff0600720c */ /* 0x000fce0003f06270 */
[----:B0-----:R-:W0:Y:S02]  /*1eb0*/  MUFU.RCP R11, R11 ;  /* 0x0000000b000b7308 */ /* 0x001e240000001000 */
[----:B0-----:R-:W-:-:S06]  /*1ec0*/  IADD3 R8, PT, PT, R11, 0xffffffe, RZ ;  /* 0x0ffffffe0b087810 */ /* 0x001fcc0007ffe0ff */
[----:B------:R0:W1:Y:S02]  /*1ed0*/  F2I.FTZ.U32.TRUNC.NTZ R9, R8 ;  /* 0x0000000800097305 */ /* 0x000064000021f000 */
[----:B0-----:R-:W-:Y:S01]  /*1ee0*/  IMAD.MOV.U32 R8, RZ, RZ, RZ ;  /* 0x000000ffff087224 */ /* 0x001fe200078e00ff */
[----:B-1----:R-:W-:-:S05]  /*1ef0*/  IADD3 R13, PT, PT, RZ, -R9, RZ ;  /* 0x80000009ff0d7210 */ /* 0x002fca0007ffe0ff */
[----:B------:R-:W-:Y:S01]  /*1f00*/  IMAD R7, R13, R10, RZ ;  /* 0x0000000a0d077224 */ /* 0x000fe200078e02ff */
[----:B------:R-:W-:-:S03]  /*1f10*/  IABS R13, R4 ;  /* 0x00000004000d7213 */ /* 0x000fc60000000000 */
        /* <DEDUP_REMOVED lines=12> */
.L_x_27876:
[----:B------:R-:W-:Y:S05]  /*1fe0*/  BSYNC.RECONVERGENT B1 ;  /* 0x0000000000017941 */ /* 0x000fea0003800200 */
.L_x_27874:
[----:B------:R-:W0:Y:S01]  /*1ff0*/  LDCU.64 UR8, c[0x0][0x580] ;  /* 0x0000b000ff0877ac */ /* 0x000e220008000a00 */
[----:B------:R-:W-:Y:S02]  /*2000*/  IADD3 R3, PT, PT, R3, 0x80, RZ ;  /* 0x0000008003037810 */ /* 0x000fe40007ffe0ff */
[----:B0-----:R-:W-:-:S05]  /*2010*/  IADD3 R4, P0, PT, R5, UR8, RZ ;  /* 0x0000000805047c10 */ /* 0x001fca000ff1e0ff */
[----:B------:R-:W-:-:S05]  /*2020*/  IMAD.X R5, RZ, RZ, UR9, P0 ;  /* 0x00000009ff057e24 */ /* 0x000fca00080e06ff */
[----:B------:R0:W-:Y:S03]  /*2030*/  STG.E desc[UR6][R4.64], R7 ;  /* 0x0000000704007986 */ /* 0x0001e6000c101906 */
.L_x_27872:
[----:B------:R-:W-:Y:S05]  /*2040*/  BSYNC.RECONVERGENT B0 ;  /* 0x0000000000007941 */ /* 0x000fea0003800200 */
.L_x_27871:
[----:B------:R-:W-:-:S13]  /*2050*/  ISETP.GE.AND P0, PT, R3, UR4, PT ;  /* 0x0000000403007c0c */ /* 0x000fda000bf06270 */
[----:B------:R-:W-:Y:S05]  /*2060*/  @P0 EXIT ;  /* 0x000000000000094d */ /* 0x000fea0003800000 */
[----:B------:R-:W1:Y:S01]  /*2070*/  LDCU.64 UR4, c[0x0][0x390] ;  /* 0x00007200ff0477ac */ /* 0x000e620008000a00 */
[----:B0-----:R-:W-:Y:S01]  /*2080*/  MOV R4, RZ ;  /* 0x000000ff00047202 */ /* 0x001fe20000000f00 */
        /* <DEDUP_REMOVED lines=296> */
.L_x_27877:
[----:B------:R-:W0:Y:S01]  /*3310*/  LDCU.128 UR8, c[0x0][0x580] ;  /* 0x0000b000ff0877ac */ /* 0x000e220008000c00 */
[----:B------:R-:W1:Y:S01]  /*3320*/  LDC R5, c[0x0][0x594] ;  /* 0x00016500ff057b82 */ /* 0x000e620000000800 */
[----:B0-----:R-:W-:-:S04]  /*3330*/  IADD3 R6, P0, PT, R2, UR10, RZ ;  /* 0x0000000a02067c10 */ /* 0x001fc8000ff1e0ff */
[----:B------:R-:W-:-:S05]  /*3340*/  IADD3.X R7, PT, PT, RZ, UR11, RZ, P0, !PT ;  /* 0x0000000bff077c10 */ /* 0x000fca00087fe4ff */
[----:B------:R-:W1:Y:S01]  /*3350*/  LDG.E R0, desc[UR6][R6.64] ;  /* 0x0000000606007981 */ /* 0x000e62000c1e1900 */
[----:B------:R-:W-:Y:S01]  /*3360*/  IADD3 R2, P1, PT, R3, UR8, RZ ;  /* 0x0000000803027c10 */ /* 0x000fe2000ff3e0ff */
[----:B------:R-:W-:Y:S04]  /*3370*/  BSSY.RECONVERGENT B0, `(.L_x_27878) ;  /* 0x000003a000007945 */ /* 0x000fe80003800200 */
[----:B------:R-:W-:Y:S01]  /*3380*/  IMAD.X R3, RZ, RZ, UR9, P1 ;  /* 0x00000009ff037e24 */ /* 0x000fe200088e06ff */
        /* <DEDUP_REMOVED lines=33> */
.L_x_27879:
        /* <DEDUP_REMOVED lines=23> */
.L_x_27880:
[----:B------:R-:W-:Y:S05]  /*3710*/  BSYNC.RECONVERGENT B0 ;  /* 0x0000000000007941 */ /* 0x000fea0003800200 */
.L_x_27878:
[----:B------:R-:W-:Y:S01]  /*3720*/  STG.E desc[UR6][R2.64], R5 ;  /* 0x0000000502007986 */ /* 0x000fe2000c101906 */
[----:B------:R-:W-:Y:S05]  /*3730*/  EXIT ;  /* 0x000000000000794d */ /* 0x000fea0003800000 */
.L_x_27881:
        /* <DEDUP_REMOVED lines=12> */
.L_x_32993:


//--------------------- .text._ZN2at6native27unrolled_elementwise_kernelINS0_13AUnaryFunctorIiiiZZZNS0_15binary_internal21div_floor_kernel_cudaERNS_18TensorIteratorBaseEENKUlvE_clEvENKUlvE1_clEvEUliiE_EESt5arrayIPcLm2EELi4E23TrivialOffsetCalculatorILi1EjESE_NS0_6memory15LoadWithoutCastENSF_16StoreWithoutCastEEEviT_T0_T2_T3_T4_T5_ --------------------------
	.section	.text._ZN2at6native27unrolled_elementwise_kernelINS0_13AUnaryFunctorIiiiZZZNS0_15binary_internal21div_floor_kernel_cudaERNS_18TensorIteratorBaseEENKUlvE_clEvENKUlvE1_clEvEUliiE_EESt5arrayIPcLm2EELi4E23TrivialOffsetCalculatorILi1EjESE_NS0_6memory15LoadWithoutCastENSF_16StoreWithoutCastEEEviT_T0_T2_T3_T4_T5_,"ax",@progbits
	.align	128
        .global         _ZN2at6native27unrolled_elementwise_kernelINS0_13AUnaryFunctorIiiiZZZNS0_15binary_internal21div_floor_kernel_cudaERNS_18TensorIteratorBaseEENKUlvE_clEvENKUlvE1_clEvEUliiE_EESt5arrayIPcLm2EELi4E23TrivialOffsetCalculatorILi1EjESE_NS0_6memory15LoadWithoutCastENSF_16StoreWithoutCastEEEviT_T0_T2_T3_T4_T5_
        .type           _ZN2at6native27unrolled_elementwise_kernelINS0_13AUnaryFunctorIiiiZZZNS0_15binary_internal21div_floor_kernel_cudaERNS_18TensorIteratorBaseEENKUlvE_clEvENKUlvE1_clEvEUliiE_EESt5arrayIPcLm2EELi4E23TrivialOffsetCalculatorILi1EjESE_NS0_6memory15LoadWithoutCastENSF_16StoreWithoutCastEEEviT_T0_T2_T3_T4_T5_,@function
        .size           _ZN2at6native27unrolled_elementwise_kernelINS0_13AUnaryFunctorIiiiZZZNS0_15binary_internal21div_floor_kernel_cudaERNS_18TensorIteratorBaseEENKUlvE_clEvENKUlvE1_clEvEUliiE_EESt5arrayIPcLm2EELi4E23TrivialOffsetCalculatorILi1EjESE_NS0_6memory15LoadWithoutCastENSF_16StoreWithoutCastEEEviT_T0_T2_T3_T4_T5_,(.L_x_32994 - _ZN2at6native27unrolled_elementwise_kernelINS0_13AUnaryFunctorIiiiZZZNS0_15binary_internal21div_floor_kernel_cudaERNS_18TensorIteratorBaseEENKUlvE_clEvENKUlvE1_clEvEUliiE_EESt5arrayIPcLm2EELi4E23TrivialOffsetCalculatorILi1EjESE_NS0_6memory15LoadWithoutCastENSF_16StoreWithoutCastEEEviT_T0_T2_T3_T4_T5_)
        .other          _ZN2at6native27unrolled_elementwise_kernelINS0_13AUnaryFunctorIiiiZZZNS0_15binary_internal21div_floor_kernel_cudaERNS_18TensorIteratorBaseEENKUlvE_clEvENKUlvE1_clEvEUliiE_EESt5arrayIPcLm2EELi4E23TrivialOffsetCalculatorILi1EjESE_NS0_6memory15LoadWithoutCastENSF_16StoreWithoutCastEEEviT_T0_T2_T3_T4_T5_,@"STO_CUDA_ENTRY STV_DEFAULT"
_ZN2at6native27unrolled_elementwise_kernelINS0_13AUnaryFunctorIiiiZZZNS0_15binary_internal21div_floor_kernel_cudaERNS_18TensorIteratorBaseEENKUlvE_clEvENKUlvE1_clEvEUliiE_EESt5arrayIPcLm2EELi4E23TrivialOffsetCalculatorILi1EjESE_NS0_6memory15LoadWithoutCastENSF_16StoreWithoutCastEEEviT_T0_T2_T3_T4_T5_:
.text._ZN2at6native27unrolled_elementwise_kernelINS0_13AUnaryFunctorIiiiZZZNS0_15binary_internal21div_floor_kernel_cudaERNS_18TensorIteratorBaseEENKUlvE_clEvENKUlvE1_clEvEUliiE_EESt5arrayIPcLm2EELi4E23TrivialOffsetCalculatorILi1EjESE_NS0_6memory15LoadWithoutCastENSF_16StoreWithoutCastEEEviT_T0_T2_T3_T4_T5_:
        /* <DEDUP_REMOVED lines=68> */
.L_x_27884:
[-C--:B------:R-:W-:Y:S02]  /*0440*/  IABS R10, R9.reuse ;  /* 0x00000009000a7213 */ /* 0x080fe40000000000 */
[----:B------:R-:W-:Y:S01]  /*0450*/  IABS R12, R6 ;  /* 0x00000006000c7213 */ /* 0x000fe20000000000 */
[----:B------:R-:W-:Y:S01]  /*0460*/  IMAD.MOV.U32 R6, RZ, RZ, RZ ;  /* 0x000000ffff067224 */ /* 0x000fe200078e00ff */
[----:B------:R-:W0:Y:S01]  /*0470*/  I2F.RP R11, R10 ;  /* 0x0000000a000b7306 */ /* 0x000e220000209400 */
[----:B------:R-:W-:Y:S02]  /*0480*/  IABS R14, R9 ;  /* 0x00000009000e7213 */ /* 0x000fe40000000000 */
[----:B------:R-:W-:-:S05]  /*0490*/  ISETP.GE.AND P1, PT, R15, RZ, PT ;  /* 0x000000ff0f00720c */ /* 0x000fca0003f26270 */
[----:B0-----:R-:W0:Y:S02]  /*04a0*/  MUFU.RCP R11, R11 ;  /* 0x0000000b000b7308 */ /* 0x001e240000001000 */
[----:B0-----:R-:W-:Y:S01]  /*04b0*/  IADD3 R7, PT, PT, R11, 0xffffffe, RZ ;  /* 0x0ffffffe0b077810 */ /* 0x001fe20007ffe0ff */
[----:B------:R-:W-:-:S05]  /*04c0*/  IMAD.MOV R11, RZ, RZ, -R14 ;  /* 0x000000ffff0b7224 */ /* 0x000fca00078e0a0e */
[----:B------:R-:W0:Y:S02]  /*04d0*/  F2I.FTZ.U32.TRUNC.NTZ R7, R7 ;  /* 0x0000000700077305 */ /* 0x000e24000021f000 */
[----:B0-----:R-:W-:-:S04]  /*04e0*/  IMAD.MOV R13, RZ, RZ, -R7 ;  /* 0x000000ffff0d7224 */ /* 0x001fc800078e0a07 */
        /* <DEDUP_REMOVED lines=12> */
.L_x_27883:
[----:B------:R-:W-:Y:S05]  /*05b0*/  BSYNC.RECONVERGENT B0 ;  /* 0x0000000000007941 */ /* 0x000fea0003800200 */
.L_x_27882:
        /* <DEDUP_REMOVED lines=38> */
.L_x_27887:
[----:B------:R-:W-:Y:S02]  /*0820*/  IABS R12, R8 ;  /* 0x00000008000c7213 */ /* 0x000fe40000000000 */
        /* <DEDUP_REMOVED lines=23> */
.L_x_27886:
[----:B------:R-:W-:Y:S05]  /*09a0*/  BSYNC.RECONVERGENT B0 ;  /* 0x0000000000007941 */ /* 0x000fea0003800200 */
.L_x_27885:
        /* <DEDUP_REMOVED lines=8> */
[-C--:B------:R-:W-:Y:S02]  /*0a30*/  IABS R14, R5.reuse ;  /* 0x00000005000e7213 */ /* 0x080fe40000000000 */
[----:B------:R-:W-:Y:S02]  /*0a40*/  IABS R18, R10 ;  /* 0x0000000a00127213 */ /* 0x000fe40000000000 */
[----:B------:R-:W0:Y:S01]  /*0a50*/  I2F.RP R9, R14 ;  /* 0x0000000e00097306 */ /* 0x000e220000209400 */
[----:B------:R-:W-:Y:S02]  /*0a60*/  IABS R16, R5 ;  /* 0x0000000500107213 */ /* 0x000fe40000000000 */
[----:B------:R-:W-:Y:S02]  /*0a70*/  ISETP.GE.AND P2, PT, R15, RZ, PT ;  /* 0x000000ff0f00720c */ /* 0x000fe40003f46270 */
[----:B------:R-:W-:-:S03]  /*0a80*/  IADD3 R16, PT, PT, RZ, -R16, RZ ;  /* 0x80000010ff107210 */ /* 0x000fc60007ffe0ff */
        /* <DEDUP_REMOVED lines=23> */
.L_x_27890:
[-C--:B------:R-:W-:Y:S02]  /*0c00*/  IABS R9, R5.reuse ;  /* 0x0000000500097213 */ /* 0x080fe40000000000 */
[----:B------:R-:W-:Y:S02]  /*0c10*/  IABS R10, R10 ;  /* 0x0000000a000a7213 */ /* 0x000fe40000000000 */
[----:B------:R-:W0:Y:S01]  /*0c20*/  I2F.RP R12, R9 ;  /* 0x00000009000c7306 */ /* 0x000e220000209400 */
[----:B------:R-:W-:Y:S02]  /*0c30*/  IABS R16, R5 ;  /* 0x0000000500107213 */ /* 0x000fe40000000000 */
[----:B------:R-:W-:-:S05]  /*0c40*/  ISETP.GE.AND P1, PT, R15, RZ, PT ;  /* 0x000000ff0f00720c */ /* 0x000fca0003f26270 */
[----:B0-----:R-:W0:Y:S02]  /*0c50*/  MUFU.RCP R12, R12 ;  /* 0x0000000c000c7308 */ /* 0x001e240000001000 */
[----:B0-----:R-:W-:-:S06]  /*0c60*/  VIADD R11, R12, 0xffffffe ;  /* 0x0ffffffe0c0b7836 */ /* 0x001fcc0000000000 */
[----:B------:R-:W0:Y:S02]  /*0c70*/  F2I.FTZ.U32.TRUNC.NTZ R11, R11 ;  /* 0x0000000b000b7305 */ /* 0x000e24000021f000 */
[----:B0-----:R-:W-:-:S05]  /*0c80*/  IADD3 R14, PT, PT, RZ, -R11, RZ ;  /* 0x8000000bff0e7210 */ /* 0x001fca0007ffe0ff */
[----:B------:R-:W-:Y:S02]  /*0c90*/  IMAD R13, R14, R9, RZ ;  /* 0x000000090e0d7224 */ /* 0x000fe400078e02ff */
[----:B------:R-:W-:Y:S02]  /*0ca0*/  IMAD.MOV.U32 R14, RZ, RZ, R10 ;  /* 0x000000ffff0e7224 */ /* 0x000fe400078e000a */
[----:B------:R-:W-:-:S04]  /*0cb0*/  IMAD.MOV.U32 R10, RZ, RZ, RZ ;  /* 0x000000ffff0a7224 */ /* 0x000fc800078e00ff */
        /* <DEDUP_REMOVED lines=12> */
[----:B------:R-:W-:-:S04]  /*0d80*/  @!P3 LOP3.LUT R9, RZ, R5, RZ, 0x33, !PT ;  /* 0x00000005ff09b212 */ /* 0x000fc800078e33ff */
[----:B------:R-:W-:-:S07]  /*0d90*/  MOV R5, R9 ;  /* 0x0000000900057202 */ /* 0x000fce0000000f00 */
.L_x_27889:
[----:B------:R-:W-:Y:S05]  /*0da0*/  BSYNC.RECONVERGENT B0 ;  /* 0x0000000000007941 */ /* 0x000fea0003800200 */
.L_x_27888:
        /* <DEDUP_REMOVED lines=38> */
.L_x_27893:
        /* <DEDUP_REMOVED lines=23> */
.L_x_27892:
[----:B------:R-:W-:Y:S05]  /*1180*/  BSYNC.RECONVERGENT B0 ;  /* 0x0000000000007941 */ /* 0x000fea0003800200 */
.L_x_27891:
        /* <DEDUP_REMOVED lines=18> */
.L_x_27895:
[----:B------:R-:W-:Y:S05]  /*12b0*/  BSYNC.RECONVERGENT B0 ;  /* 0x0000000000007941 */ /* 0x000fea0003800200 */
.L_x_27894:
[----:B------:R-:W-:-:S13]  /*12c0*/  ISETP.GE.AND P0, PT, R3, R2, PT ;  /* 0x000000020300720c */ /* 0x000fda0003f06270 */
[----:B------:R-:W-:Y:S05]  /*12d0*/  @P0 EXIT ;  /* 0x000000000000094d */ /* 0x000fea0003800000 */
[----:B-1----:R-:W1:Y:S01]  /*12e0*/  LDC.64 R4, c[0x0][0x390] ;  /* 0x0000e400ff047b82 */ /* 0x002e620000000a00 */
[----:B------:R-:W-:-:S04]  /*12f0*/  IMAD R3, R0, 0x200, R3 ;  /* 0x0000020000037824 */ /* 0x000fc800078e0203 */
[----:B-1----:R-:W-:-:S05]  /*1300*/  IMAD.WIDE.U32 R2, R3, 0x4, R4 ;  /* 0x0000000403027825 */ /* 0x002fca00078e0004 */
[----:B------:R-:W-:Y:S01]  /*1310*/  STG.E desc[UR4][R2.64], R9 ;  /* 0x0000000902007986 */ /* 0x000fe2000c101904 */
[----:B------:R-:W-:Y:S05]  /*1320*/  EXIT ;  /* 0x000000000000794d */ /* 0x000fea0003800000 */
.L_x_27896:
        /* <DEDUP_REMOVED lines=13> */
.L_x_32994:


//--------------------- .text._ZN2at6native29vectorized_elementwise_kernelILi2ENS0_13AUnaryFunctorIiiiZZZNS0_15binary_internal21div_floor_kernel_cudaERNS_18TensorIteratorBaseEENKUlvE_clEvENKUlvE1_clEvEUliiE_EESt5arrayIPcLm2EEEEviT0_T1_ --------------------------
	.section	.text._ZN2at6native29vectorized_elementwise_kernelILi2ENS0_13AUnaryFunctorIiiiZZZNS0_15binary_internal21div_floor_kernel_cudaERNS_18TensorIteratorBaseEENKUlvE_clEvENKUlvE1_clEvEUliiE_EESt5arrayIPcLm2EEEEviT0_T1_,"ax",@progbits
	.align	128
        .global         _ZN2at6native29vectorized_elementwise_kernelILi2ENS0_13AUnaryFunctorIiiiZZZNS0_15binary_internal21div_floor_kernel_cudaERNS_18TensorIteratorBaseEENKUlvE_clEvENKUlvE1_clEvEUliiE_EESt5arrayIPcLm2EEEEviT0_T1_
        .type           _ZN2at6native29vectorized_elementwise_kernelILi2ENS0_13AUnaryFunctorIiiiZZZNS0_15binary_internal21div_floor_kernel_cudaERNS_18TensorIteratorBaseEENKUlvE_clEvENKUlvE1_clEvEUliiE_EESt5arrayIPcLm2EEEEviT0_T1_,@function
        .size           _ZN2at6native29vectorized_elementwise_kernelILi2ENS0_13AUnaryFunctorIiiiZZZNS0_15binary_internal21div_floor_kernel_cudaERNS_18TensorIteratorBaseEENKUlvE_clEvENKUlvE1_clEvEUliiE_EESt5arrayIPcLm2EEEEviT0_T1_,(.L_x_32995 - _ZN2at6native29vectorized_elementwise_kernelILi2ENS0_13AUnaryFunctorIiiiZZZNS0_15binary_internal21div_floor_kernel_cudaERNS_18TensorIteratorBaseEENKUlvE_clEvENKUlvE1_clEvEUliiE_EESt5arrayIPcLm2EEEEviT0_T1_)
        .other          _ZN2at6native29vectorized_elementwise_kernelILi2ENS0_13AUnaryFunctorIiiiZZZNS0_15binary_internal21div_floor_kernel_cudaERNS_18TensorIteratorBaseEENKUlvE_clEvENKUlvE1_clEvEUliiE_EESt5arrayIPcLm2EEEEviT0_T1_,@"STO_CUDA_ENTRY STV_DEFAULT"
_ZN2at6native29vectorized_elementwise_kernelILi2ENS0_13AUnaryFunctorIiiiZZZNS0_15binary_internal21div_floor_kernel_cudaERNS_18TensorIteratorBaseEENKUlvE_clEvENKUlvE1_clEvEUliiE_EESt5arrayIPcLm2EEEEviT0_T1_:
.text._ZN2at6native29vectorized_elementwise_kernelILi2ENS0_13AUnaryFunctorIiiiZZZNS0_15binary_internal21div_floor_kernel_cudaERNS_18TensorIteratorBaseEENKUlvE_clEvENKUlvE1_clEvEUliiE_EESt5arrayIPcLm2EEEEviT0_T1_:
        /* <DEDUP_REMOVED lines=40> */
[----:B------:R-:W3:Y:S04]  /*0280*/  @!P0 LDC.64 R6, c[0x0][0x398] ;  /* 0x0000e600ff068b82 */ /* 0x000ee80000000a00 */
[----:B------:R-:W-:-:S13]  /*0290*/  ISETP.GE.U32.AND P6, PT, R27, R16, PT ;  /* 0x000000101b00720c */ /* 0x000fda0003fc6070 */
[----:B------:R-:W0:Y:S01]  /*02a0*/  @!P6 LDC.64 R8, c[0x0][0x398] ;  /* 0x0000e600ff08eb82 */ /* 0x000e220000000a00 */
[----:B-1----:R-:W-:-:S04]  /*02b0*/  @!P5 IMAD.WIDE.U32 R12, R20, 0x4, R12 ;  /* 0x00000004140cd825 */ /* 0x002fc800078e000c */
[----:B--2---:R-:W-:Y:S01]  /*02c0*/  @!P4 IMAD.WIDE.U32 R14, R21, 0x4, R14 ;  /* 0x00000004150ec825 */ /* 0x004fe200078e000e */
[----:B------:R-:W-:-:S03]  /*02d0*/  CS2R R20, SRZ ;  /* 0x0000000000147805 */ /* 0x000fc6000001ff00 */
[----:B------:R-:W-:Y:S02]  /*02e0*/  @!P6 IMAD.IADD R27, R0, 0x1, R27 ;  /* 0x00000001001be824 */ /* 0x000fe400078e021b */
[----:B----4-:R-:W-:Y:S01]  /*02f0*/  @!P1 IMAD.WIDE.U32 R4, R23, 0x4, R4 ;  /* 0x0000000417049825 */ /* 0x010fe200078e0004 */
[----:B------:R1:W5:Y:S01]  /*0300*/  @!P5 LDG.E R20, desc[UR4][R12.64] ;  /* 0x000000040c14d981 */ /* 0x000362000c1e1900 */
[----:B------:R-:W-:Y:S02]  /*0310*/  CS2R R22, SRZ ;  /* 0x0000000000167805 */ /* 0x000fe4000001ff00 */
[----:B---3--:R-:W-:Y:S01]  /*0320*/  @!P0 IMAD.WIDE.U32 R6, R19, 0x4, R6 ;  /* 0x0000000413068825 */ /* 0x008fe200078e0006 */
[----:B------:R2:W5:Y:S03]  /*0330*/  @!P4 LDG.E R21, desc[UR4][R14.64] ;  /* 0x000000040e15c981 */ /* 0x000566000c1e1900 */
[----:B------:R-:W-:Y:S01]  /*0340*/  IMAD.MOV.U32 R19, RZ, RZ, RZ ;  /* 0x000000ffff137224 */ /* 0x000fe200078e00ff */
[----:B------:R2:W5:Y:S01]  /*0350*/  @!P1 LDG.E R22, desc[UR4][R4.64] ;  /* 0x0000000404169981 */ /* 0x000562000c1e1900 */
[----:B------:R-:W-:Y:S01]  /*0360*/  @!P3 IMAD.WIDE.U32 R10, R29, 0x4, R10 ;  /* 0x000000041d0ab825 */ /* 0x000fe200078e000a */
[----:B-1----:R-:W-:-:S03]  /*0370*/  CS2R R12, SRZ ;  /* 0x00000000000c7805 */ /* 0x002fc6000001ff00 */
[----:B0-----:R-:W-:Y:S01]  /*0380*/  @!P2 IMAD.WIDE.U32 R2, R25, 0x4, R2 ;  /* 0x000000041902a825 */ /* 0x001fe200078e0002 */
[----:B------:R2:W5:Y:S03]  /*0390*/  @!P3 LDG.E R23, desc[UR4][R10.64] ;  /* 0x000000040a17b981 */ /* 0x000566000c1e1900 */
[----:B------:R-:W-:Y:S01]  /*03a0*/  @!P6 IMAD.WIDE.U32 R8, R27, 0x4, R8 ;  /* 0x000000041b08e825 */ /* 0x000fe200078e0008 */
[----:B------:R2:W5:Y:S04]  /*03b0*/  @!P2 LDG.E R19, desc[UR4][R2.64] ;  /* 0x000000040213a981 */ /* 0x000568000c1e1900 */
[----:B------:R2:W5:Y:S04]  /*03c0*/  @!P6 LDG.E R13, desc[UR4][R8.64] ;  /* 0x00000004080de981 */ /* 0x000568000c1e1900 */
[----:B------:R2:W5:Y:S01]  /*03d0*/  @!P0 LDG.E R12, desc[UR4][R6.64] ;  /* 0x00000004060c8981 */ /* 0x000562000c1e1900 */
[----:B------:R-:W-:Y:S01]  /*03e0*/  ISETP.GE.U32.AND P0, PT, R17, R16, PT ;  /* 0x000000101100720c */ /* 0x000fe20003f06070 */
[----:B------:R-:W-:-:S12]  /*03f0*/  BSSY.RECONVERGENT B0, `(.L_x_27898) ;  /* 0x000003a000007945 */ /* 0x000fd80003800200 */
[----:B--2---:R-:W-:Y:S05]  /*0400*/  @P0 BRA `(.L_x_27899) ;  /* 0x0000000000e00947 */ /* 0x004fea0003800000 */
        /* <DEDUP_REMOVED lines=33> */
.L_x_27900:
        /* <DEDUP_REMOVED lines=23> */
.L_x_27899:
[----:B------:R-:W-:Y:S05]  /*0790*/  BSYNC.RECONVERGENT B0 ;  /* 0x0000000000007941 */ /* 0x000fea0003800200 */
.L_x_27898:
        /* <DEDUP_REMOVED lines=37> */
.L_x_27903:
        /* <DEDUP_REMOVED lines=23> */
.L_x_27902:
[----:B------:R-:W-:Y:S05]  /*0b60*/  BSYNC.RECONVERGENT B0 ;  /* 0x0000000000007941 */ /* 0x000fea0003800200 */
.L_x_27901:
        /* <DEDUP_REMOVED lines=37> */
.L_x_27906:
        /* <DEDUP_REMOVED lines=23> */
[----:B------:R-:W-:-:S07]  /*0f30*/  @!P1 LOP3.LUT R5, RZ, R21, RZ, 0x33, !PT ;  /* 0x00000015ff059212 */ /* 0x000fce00078e33ff */
.L_x_27905:
[----:B------:R-:W-:Y:S05]  /*0f40*/  BSYNC.RECONVERGENT B0 ;  /* 0x0000000000007941 */ /* 0x000fea0003800200 */
.L_x_27904:
        /* <DEDUP_REMOVED lines=38> */
.L_x_27909:
        /* <DEDUP_REMOVED lines=23> */
.L_x_27908:
[----:B------:R-:W-:Y:S05]  /*1320*/  BSYNC.RECONVERGENT B0 ;  /* 0x0000000000007941 */ /* 0x000fea0003800200 */
.L_x_27907:
        /* <DEDUP_REMOVED lines=37> */
.L_x_27912:
        /* <DEDUP_REMOVED lines=24> */
.L_x_27911:
[----:B------:R-:W-:Y:S05]  /*1700*/  BSYNC.RECONVERGENT B0 ;  /* 0x0000000000007941 */ /* 0x000fea0003800200 */
.L_x_27910:
        /* <DEDUP_REMOVED lines=37> */
.L_x_27915:
        /* <DEDUP_REMOVED lines=24> */
.L_x_27914:
[----:B------:R-:W-:Y:S05]  /*1ae0*/  BSYNC.RECONVERGENT B0 ;  /* 0x0000000000007941 */ /* 0x000fea0003800200 */
.L_x_27913:
        /* <DEDUP_REMOVED lines=37> */
.L_x_27918:
        /* <DEDUP_REMOVED lines=23> */
.L_x_27917:
[----:B------:R-:W-:Y:S05]  /*1eb0*/  BSYNC.RECONVERGENT B0 ;  /* 0x0000000000007941 */ /* 0x000fea0003800200 */
.L_x_27916:
        /* <DEDUP_REMOVED lines=37> */
.L_x_27921:
[-C--:B------:R-:W-:Y:S02]  /*2110*/  IABS R14, R13.reuse ;  /* 0x0000000d000e7213 */ /* 0x080fe40000000000 */
[----:B------:R-:W-:Y:S02]  /*2120*/  IABS R12, R12 ;  /* 0x0000000c000c7213 */ /* 0x000fe40000000000 */
[----:B------:R-:W0:Y:S01]  /*2130*/  I2F.RP R15, R14 ;  /* 0x0000000e000f7306 */ /* 0x000e220000209400 */
[----:B------:R-:W-:Y:S02]  /*2140*/  IABS R18, R13 ;  /* 0x0000000d00127213 */ /* 0x000fe40000000000 */
[----:B------:R-:W-:-:S05]  /*2150*/  ISETP.GE.AND P3, PT, R21, RZ, PT ;  /* 0x000000ff1500720c */ /* 0x000fca0003f66270 */
        /* <DEDUP_REMOVED lines=18> */
.L_x_27920:
[----:B------:R-:W-:Y:S05]  /*2280*/  BSYNC.RECONVERGENT B0 ;  /* 0x0000000000007941 */ /* 0x000fea0003800200 */
.L_x_27919:
        /* <DEDUP_REMOVED lines=21> */
.L_x_27924:
[----:B------:R-:W-:-:S13]  /*23e0*/  ISETP.GE.U32.AND P0, PT, R17, R16, PT ;  /* 0x000000101100720c */ /* 0x000fda0003f06070 */
[----:B------:R-:W-:Y:S05]  /*23f0*/  @P0 BRA `(.L_x_27926) ;  /* 0x0000000000300947 */ /* 0x000fea0003800000 */
[----:B0-----:R-:W0:Y:S01]  /*2400*/  LDC.64 R2, c[0x0][0x390] ;  /* 0x0000e400ff027b82 */ /* 0x001e220000000a00 */
[----:B------:R-:W-:Y:S02]  /*2410*/  IMAD.IADD R5, R0, 0x1, R17 ;  /* 0x0000000100057824 */ /* 0x000fe400078e0211 */
[----:B------:R-:W-:Y:S02]  /*2420*/  VIADD R17, R17, 0x80 ;  /* 0x0000008011117836 */ /* 0x000fe40000000000 */
[----:B0-----:R-:W-:-:S05]  /*2430*/  IMAD.WIDE.U32 R2, R5, 0x4, R2 ;  /* 0x0000000405027825 */ /* 0x001fca00078e0002 */
[----:B------:R1:W-:Y:S02]  /*2440*/  STG.E desc[UR4][R2.64], R6 ;  /* 0x0000000602007986 */ /* 0x0003e4000c101904 */
.L_x_27925:
[----:B------:R-:W-:-:S13]  /*2450*/  ISETP.GE.U32.AND P0, PT, R17, R16, PT ;  /* 0x000000101100720c */ /* 0x000fda0003f06070 */
[----:B------:R-:W-:Y:S05]  /*2460*/  @P0 BRA `(.L_x_27927) ;  /* 0x0000000000340947 */ /* 0x000fea0003800000 */
[----:B01----:R-:W0:Y:S01]  /*2470*/  LDC.64 R2, c[0x0][0x390] ;  /* 0x0000e400ff027b82 */ /* 0x003e220000000a00 */
[----:B------:R-:W-:Y:S01]  /*2480*/  IADD3 R5, PT, PT, R0, R17, RZ ;  /* 0x0000001100057210 */ /* 0x000fe20007ffe0ff */
[----:B------:R-:W-:-:S04]  /*2490*/  VIADD R17, R17, 0x80 ;  /* 0x0000008011117836 */ /* 0x000fc80000000000 */
[----:B0-----:R-:W-:-:S05]  /*24a0*/  IMAD.WIDE.U32 R2, R5, 0x4, R2 ;  /* 0x0000000405027825 */ /* 0x001fca00078e0002 */
[----:B------:R1:W-:Y:S02]  /*24b0*/  STG.E desc[UR4][R2.64], R7 ;  /* 0x0000000702007986 */ /* 0x0003e4000c101904 */
.L_x_27926:
        /* <DEDUP_REMOVED lines=8> */
.L_x_27927:
[----:B------:R-:W-:Y:S05]  /*2540*/  BSYNC.RELIABLE B1 ;  /* 0x0000000000017941 */ /* 0x000fea0003800100 */
.L_x_27923:
[----:B------:R-:W-:-:S13]  /*2550*/  ISETP.GE.U32.AND P0, PT, R17, R16, PT ;  /* 0x000000101100720c */ /* 0x000fda0003f06070 */
[----:B012---:R-:W0:Y:S01]  /*2560*/  @!P0 LDC.64 R2, c[0x0][0x390] ;  /* 0x0000e400ff028b82 */ /* 0x007e220000000a00 */
[----:B------:R-:W-:Y:S02]  /*2570*/  @!P0 IMAD.IADD R5, R0, 0x1, R17 ;  /* 0x0000000100058824 */ /* 0x000fe400078e0211 */
[----:B------:R-:W-:Y:S02]  /*2580*/  @!P0 VIADD R17, R17, 0x80 ;  /* 0x0000008011118836 */ /* 0x000fe40000000000 */
[----:B0-----:R-:W-:-:S05]  /*2590*/  @!P0 IMAD.WIDE.U32 R2, R5, 0x4, R2 ;  /* 0x0000000405028825 */ /* 0x001fca00078e0002 */
[----:B------:R2:W-:Y:S02]  /*25a0*/  @!P0 STG.E desc[UR4][R2.64], R11 ;  /* 0x0000000b02008986 */ /* 0x0005e4000c101904 */
.L_x_27928:
[----:B------:R-:W-:Y:S05]  /*25b0*/  BSYNC.RECONVERGENT B0 ;  /* 0x0000000000007941 */ /* 0x000fea0003800200 */
.L_x_27922:
        /* <DEDUP_REMOVED lines=8> */
.L_x_27897:
        /* <DEDUP_REMOVED lines=42> */
.L_x_27930:
[-C--:B------:R-:W-:Y:S02]  /*28e0*/  IABS R16, R10.reuse ;  /* 0x0000000a00107213 */ /* 0x080fe40000000000 */
[----:B------:R-:W-:Y:S02]  /*28f0*/  IABS R18, R10 ;  /* 0x0000000a00127213 */ /* 0x000fe40000000000 */
[----:B------:R-:W0:Y:S01]  /*2900*/  I2F.RP R17, R16 ;  /* 0x0000001000117306 */ /* 0x000e220000209400 */
[----:B------:R-:W-:Y:S02]  /*2910*/  IABS R12, R9 ;  /* 0x00000009000c7213 */ /* 0x000fe40000000000 */
[----:B------:R-:W-:Y:S01]  /*2920*/  IMAD.MOV R18, RZ, RZ, -R18 ;  /* 0x000000ffff127224 */ /* 0x000fe200078e0a12 */
[----:B------:R-:W-:-:S04]  /*2930*/  ISETP.GE.AND P2, PT, R13, RZ, PT ;  /* 0x000000ff0d00720c */ /* 0x000fc80003f46270 */
[----:B0-----:R-:W0:Y:S02]  /*2940*/  MUFU.RCP R17, R17 ;  /* 0x0000001100117308 */ /* 0x001e240000001000 */
[----:B0-----:R-:W-:-:S06]  /*2950*/  IADD3 R14, PT, PT, R17, 0xffffffe, RZ ;  /* 0x0ffffffe110e7810 */ /* 0x001fcc0007ffe0ff */
[----:B------:R0:W1:Y:S02]  /*2960*/  F2I.FTZ.U32.TRUNC.NTZ R15, R14 ;  /* 0x0000000e000f7305 */ /* 0x000064000021f000 */
[----:B0-----:R-:W-:Y:S01]  /*2970*/  MOV R14, RZ ;  /* 0x000000ff000e7202 */ /* 0x001fe20000000f00 */
[----:B-1----:R-:W-:-:S04]  /*2980*/  IMAD.MOV R19, RZ, RZ, -R15 ;  /* 0x000000ffff137224 */ /* 0x002fc800078e0a0f */
[----:B------:R-:W-:-:S04]  /*2990*/  IMAD R19, R19, R16, RZ ;  /* 0x0000001013137224 */ /* 0x000fc800078e02ff */
[----:B------:R-:W-:-:S04]  /*29a0*/  IMAD.HI.U32 R19, R15, R19, R14 ;  /* 0x000000130f137227 */ /* 0x000fc800078e000e */
[----:B------:R-:W-:Y:S02]  /*29b0*/  IMAD.MOV.U32 R14, RZ, RZ, R18 ;  /* 0x000000ffff0e7224 */ /* 0x000fe400078e0012 */
        /* <DEDUP_REMOVED lines=12> */
.L_x_27931:
[----:B------:R-:W-:Y:S05]  /*2a80*/  BSYNC.RECONVERGENT B0 ;  /* 0x0000000000007941 */ /* 0x000fea0003800200 */
.L_x_27929:
[----:B------:R-:W-:Y:S01]  /*2a90*/  LOP3.LUT R18, R11, R9, RZ, 0x3c, !PT ;  /* 0x000000090b127212 */ /* 0x000fe200078e3cff */
[----:B------:R-:W-:Y:S03]  /*2aa0*/  BSSY.RECONVERGENT B0, `(.L_x_27932) ;  /* 0x0000037000007945 */ /* 0x000fe60003800200 */
[----:B------:R-:W-:-:S13]  /*2ab0*/  ISETP.GT.AND P0, PT, R18, -0x1, PT ;  /* 0xffffffff1200780c */ /* 0x000fda0003f04270 */
[----:B------:R-:W-:Y:S05]  /*2ac0*/  @P0 BRA `(.L_x_27933) ;  /* 0x0000000000700947 */ /* 0x000fea0003800000 */
[-C--:B------:R-:W-:Y:S02]  /*2ad0*/  IABS R16, R11.reuse ;  /* 0x0000000b00107213 */ /* 0x080fe40000000000 */
        /* <DEDUP_REMOVED lines=27> */
.L_x_27933:
[-C--:B------:R-:W-:Y:S02]  /*2c90*/  IABS R13, R11.reuse ;  /* 0x0000000b000d7213 */ /* 0x080fe40000000000 */
        /* <DEDUP_REMOVED lines=23> */
.L_x_27934:
[----:B------:R-:W-:Y:S05]  /*2e10*/  BSYNC.RECONVERGENT B0 ;  /* 0x0000000000007941 */ /* 0x000fea0003800200 */
.L_x_27932:
[----:B-----5:R-:W-:Y:S01]  /*2e20*/  LOP3.LUT R18, R6, R9, RZ, 0x3c, !PT ;  /* 0x0000000906127212 */ /* 0x020fe200078e3cff */
        /* <DEDUP_REMOVED lines=31> */
.L_x_27936:
[-C--:B------:R-:W-:Y:S02]  /*3020*/  IABS R13, R6.reuse ;  /* 0x00000006000d7213 */ /* 0x080fe40000000000 */
        /* <DEDUP_REMOVED lines=23> */
.L_x_27937:
[----:B------:R-:W-:Y:S05]  /*31a0*/  BSYNC.RECONVERGENT B0 ;  /* 0x0000000000007941 */ /* 0x000fea0003800200 */
.L_x_27935:
        /* <DEDUP_REMOVED lines=32> */
.L_x_27939:
        /* <DEDUP_REMOVED lines=24> */
.L_x_27940:
[----:B------:R-:W-:Y:S05]  /*3530*/  BSYNC.RECONVERGENT B0 ;  /* 0x0000000000007941 */ /* 0x000fea0003800200 */
.L_x_27938:
        /* <DEDUP_REMOVED lines=32> */
.L_x_27942:
        /* <DEDUP_REMOVED lines=24> */
.L_x_27943:
[----:B------:R-:W-:Y:S05]  /*38c0*/  BSYNC.RECONVERGENT B0 ;  /* 0x0000000000007941 */ /* 0x000fea0003800200 */
.L_x_27941:
        /* <DEDUP_REMOVED lines=32> */
.L_x_27945:
        /* <DEDUP_REMOVED lines=24> */
.L_x_27946:
[----:B------:R-:W-:Y:S05]  /*3c50*/  BSYNC.RECONVERGENT B0 ;  /* 0x0000000000007941 */ /* 0x000fea0003800200 */
.L_x_27944:
        /* <DEDUP_REMOVED lines=32> */
.L_x_27948:
        /* <DEDUP_REMOVED lines=24> */
.L_x_27949:
[----:B------:R-:W-:Y:S05]  /*3fe0*/  BSYNC.RECONVERGENT B0 ;  /* 0x0000000000007941 */ /* 0x000fea0003800200 */
.L_x_27947:
[----:B------:R-:W-:Y:S01]  /*3ff0*/  LOP3.LUT R18, R3, R9, RZ, 0x3c, !PT ;  /* 0x0000000903127212 */ /* 0x000fe200078e3cff */
[----:B------:R-:W-:Y:S03]  /*4000*/  BSSY.RECONVERGENT B0, `(.L_x_27950) ;  /* 0x0000037000007945 */ /* 0x000fe60003800200 */
[----:B------:R-:W-:-:S13]  /*4010*/  ISETP.GT.AND P0, PT, R18, -0x1, PT ;  /* 0xffffffff1200780c */ /* 0x000fda0003f04270 */
[----:B------:R-:W-:Y:S05]  /*4020*/  @P0 BRA `(.L_x_27951) ;  /* 0x0000000000700947 */ /* 0x000fea0003800000 */
        /* <DEDUP_REMOVED lines=28> */
.L_x_27951:
        /* <DEDUP_REMOVED lines=24> */
.L_x_27952:
[----:B------:R-:W-:Y:S05]  /*4370*/  BSYNC.RECONVERGENT B0 ;  /* 0x0000000000007941 */ /* 0x000fea0003800200 */
.L_x_27950:
        /* <DEDUP_REMOVED lines=8> */
.L_x_27953:
        /* <DEDUP_REMOVED lines=16> */
.L_x_32995:


//--------------------- .text._ZN2at6native29vectorized_elementwise_kernelILi4ENS0_13AUnaryFunctorIiiiZZZNS0_15binary_internal21div_floor_kernel_cudaERNS_18TensorIteratorBaseEENKUlvE_clEvENKUlvE1_clEvEUliiE_EESt5arrayIPcLm2EEEEviT0_T1_ --------------------------
	.section	.text._ZN2at6native29vectorized_elementwise_kernelILi4ENS0_13AUnaryFunctorIiiiZZZNS0_15binary_internal21div_floor_kernel_cudaERNS_18TensorIteratorBaseEENKUlvE_clEvENKUlvE1_clEvEUliiE_EESt5arrayIPcLm2EEEEviT0_T1_,"ax",@progbits
	.align	128
        .global         _ZN2at6native29vectorized_elementwise_kernelILi4ENS0_13AUnaryFunctorIiiiZZZNS0_15binary_internal21div_floor_kernel_cudaERNS_18TensorIteratorBaseEENKUlvE_clEvENKUlvE1_clEvEUliiE_EESt5arrayIPcLm2EEEEviT0_T1_
        .type           _ZN2at6native29vectorized_elementwise_kernelILi4ENS0_13AUnaryFunctorIiiiZZZNS0_15binary_internal21div_floor_kernel_cudaERNS_18TensorIteratorBaseEENKUlvE_clEvENKUlvE1_clEvEUliiE_EESt5arrayIPcLm2EEEEviT0_T1_,@function
        .size           _ZN2at6native29vectorized_elementwise_kernelILi4ENS0_13AUnaryFunctorIiiiZZZNS0_15binary_internal21div_floor_kernel_cudaERNS_18TensorIteratorBaseEENKUlvE_clEvENKUlvE1_clEvEUliiE_EESt5arrayIPcLm2EEEEviT0_T1_,(.L_x_32996 - _ZN2at6native29vectorized_elementwise_kernelILi4ENS0_13AUnaryFunctorIiiiZZZNS0_15binary_internal21div_floor_kernel_cudaERNS_18TensorIteratorBaseEENKUlvE_clEvENKUlvE1_clEvEUliiE_EESt5arrayIPcLm2EEEEviT0_T1_)
        .other          _ZN2at6native29vectorized_elementwise_kernelILi4ENS0_13AUnaryFunctorIiiiZZZNS0_15binary_internal21div_floor_kernel_cudaERNS_18TensorIteratorBaseEENKUlvE_clEvENKUlvE1_clEvEUliiE_EESt5arrayIPcLm2EEEEviT0_T1_,@"STO_CUDA_ENTRY STV_DEFAULT"
_ZN2at6native29vectorized_elementwise_kernelILi4ENS0_13AUnaryFunctorIiiiZZZNS0_15binary_internal21div_floor_kernel_cudaERNS_18TensorIteratorBaseEENKUlvE_clEvENKUlvE1_clEvEUliiE_EESt5arrayIPcLm2EEEEviT0_T1_:
.text._ZN2at6native29vectorized_elementwise_kernelILi4ENS0_13AUnaryFunctorIiiiZZZNS0_15binary_internal21div_floor_kernel_cudaERNS_18TensorIteratorBaseEENKUlvE_clEvENKUlvE1_clEvEUliiE_EESt5arrayIPcLm2EEEEviT0_T1_:
        /* <DEDUP_REMOVED lines=98> */
.L_x_27957:
        /* <DEDUP_REMOVED lines=23> */
.L_x_27956:
[----:B------:R-:W-:Y:S05]  /*0790*/  BSYNC.RECONVERGENT B0 ;  /* 0x0000000000007941 */ /* 0x000fea0003800200 */
.L_x_27955:
        /* <DEDUP_REMOVED lines=37> */
.L_x_27960:
        /* <DEDUP_REMOVED lines=23> */
.L_x_27959:
[----:B------:R-:W-:Y:S05]  /*0b60*/  BSYNC.RECONVERGENT B0 ;  /* 0x0000000000007941 */ /* 0x000fea0003800200 */
.L_x_27958:
        /* <DEDUP_REMOVED lines=37> */
.L_x_27963:
        /* <DEDUP_REMOVED lines=24> */
.L_x_27962:
[----:B------:R-:W-:Y:S05]  /*0f40*/  BSYNC.RECONVERGENT B0 ;  /* 0x0000000000007941 */ /* 0x000fea0003800200 */
.L_x_27961:
        /* <DEDUP_REMOVED lines=38> */
.L_x_27966:
        /* <DEDUP_REMOVED lines=23> */
.L_x_27965:
[----:B------:R-:W-:Y:S05]  /*1320*/  BSYNC.RECONVERGENT B0 ;  /* 0x0000000000007941 */ /* 0x000fea0003800200 */
.L_x_27964:
        /* <DEDUP_REMOVED lines=37> */
.L_x_27969:
        /* <DEDUP_REMOVED lines=24> */
.L_x_27968:
[----:B------:R-:W-:Y:S05]  /*1700*/  BSYNC.RECONVERGENT B0 ;  /* 0x0000000000007941 */ /* 0x000fea0003800200 */
.L_x_27967:
        /* <DEDUP_REMOVED lines=37> */
.L_x_27972:
        /* <DEDUP_REMOVED lines=24> */
.L_x_27971:
[----:B------:R-:W-:Y:S05]  /*1ae0*/  BSYNC.RECONVERGENT B0 ;  /* 0x0000000000007941 */ /* 0x000fea0003800200 */
.L_x_27970:
        /* <DEDUP_REMOVED lines=37> */
.L_x_27975:
        /* <DEDUP_REMOVED lines=23> */
.L_x_27974:
[----:B------:R-:W-:Y:S05]  /*1eb0*/  BSYNC.RECONVERGENT B0 ;  /* 0x0000000000007941 */ /* 0x000fea0003800200 */
.L_x_27973:
        /* <DEDUP_REMOVED lines=37> */
.L_x_27978:
        /* <DEDUP_REMOVED lines=23> */
.L_x_27977:
[----:B------:R-:W-:Y:S05]  /*2280*/  BSYNC.RECONVERGENT B0 ;  /* 0x0000000000007941 */ /* 0x000fea0003800200 */
.L_x_27976:
        /* <DEDUP_REMOVED lines=21> */
.L_x_27981:
[----:B------:R-:W-:-:S13]  /*23e0*/  ISETP.GE.U32.AND P0, PT, R17, R16, PT ;  /* 0x000000101100720c */ /* 0x000fda0003f06070 */
[----:B------:R-:W-:Y:S05]  /*23f0*/  @P0 BRA `(.L_x_27983) ;  /* 0x0000000000300947 */ /* 0x000fea0003800000 */
[----:B0-----:R-:W0:Y:S01]  /*2400*/  LDC.64 R2, c[0x0][0x390] ;  /* 0x0000e400ff027b82 */ /* 0x001e220000000a00 */
[----:B------:R-:W-:Y:S02]  /*2410*/  IMAD.IADD R5, R0, 0x1, R17 ;  /* 0x0000000100057824 */ /* 0x000fe400078e0211 */
[----:B------:R-:W-:Y:S02]  /*2420*/  VIADD R17, R17, 0x80 ;  /* 0x0000008011117836 */ /* 0x000fe40000000000 */
[----:B0-----:R-:W-:-:S05]  /*2430*/  IMAD.WIDE.U32 R2, R5, 0x4, R2 ;  /* 0x0000000405027825 */ /* 0x001fca00078e0002 */
[----:B------:R1:W-:Y:S02]  /*2440*/  STG.E desc[UR4][R2.64], R6 ;  /* 0x0000000602007986 */ /* 0x0003e4000c101904 */
.L_x_27982:
[----:B------:R-:W-:-:S13]  /*2450*/  ISETP.GE.U32.AND P0, PT, R17, R16, PT ;  /* 0x000000101100720c */ /* 0x000fda0003f06070 */
[----:B------:R-:W-:Y:S05]  /*2460*/  @P0 BRA `(.L_x_27984) ;  /* 0x0000000000340947 */ /* 0x000fea0003800000 */
[----:B01----:R-:W0:Y:S01]  /*2470*/  LDC.64 R2, c[0x0][0x390] ;  /* 0x0000e400ff027b82 */ /* 0x003e220000000a00 */
[----:B------:R-:W-:Y:S01]  /*2480*/  IADD3 R5, PT, PT, R0, R17, RZ ;  /* 0x0000001100057210 */ /* 0x000fe20007ffe0ff */
[----:B------:R-:W-:-:S04]  /*2490*/  VIADD R17, R17, 0x80 ;  /* 0x0000008011117836 */ /* 0x000fc80000000000 */
[----:B0-----:R-:W-:-:S05]  /*24a0*/  IMAD.WIDE.U32 R2, R5, 0x4, R2 ;  /* 0x0000000405027825 */ /* 0x001fca00078e0002 */
[----:B------:R1:W-:Y:S02]  /*24b0*/  STG.E desc[UR4][R2.64], R7 ;  /* 0x0000000702007986 */ /* 0x0003e4000c101904 */
.L_x_27983:
        /* <DEDUP_REMOVED lines=8> */
.L_x_27984:
[----:B------:R-:W-:Y:S05]  /*2540*/  BSYNC.RELIABLE B1 ;  /* 0x0000000000017941 */ /* 0x000fea0003800100 */
.L_x_27980:
[----:B------:R-:W-:-:S13]  /*2550*/  ISETP.GE.U32.AND P0, PT, R17, R16, PT ;  /* 0x000000101100720c */ /* 0x000fda0003f06070 */
[----:B012---:R-:W0:Y:S01]  /*2560*/  @!P0 LDC.64 R2, c[0x0][0x390] ;  /* 0x0000e400ff028b82 */ /* 0x007e220000000a00 */
[----:B------:R-:W-:Y:S02]  /*2570*/  @!P0 IMAD.IADD R5, R0, 0x1, R17 ;  /* 0x0000000100058824 */ /* 0x000fe400078e0211 */
[----:B------:R-:W-:Y:S02]  /*2580*/  @!P0 VIADD R17, R17, 0x80 ;  /* 0x0000008011118836 */ /* 0x000fe40000000000 */
[----:B0-----:R-:W-:-:S05]  /*2590*/  @!P0 IMAD.WIDE.U32 R2, R5, 0x4, R2 ;  /* 0x0000000405028825 */ /* 0x001fca00078e0002 */
[----:B------:R2:W-:Y:S02]  /*25a0*/  @!P0 STG.E desc[UR4][R2.64], R11 ;  /* 0x0000000b02008986 */ /* 0x0005e4000c101904 */
.L_x_27985:
[----:B------:R-:W-:Y:S05]  /*25b0*/  BSYNC.RECONVERGENT B0 ;  /* 0x0000000000007941 */ /* 0x000fea0003800200 */
.L_x_27979:
        /* <DEDUP_REMOVED lines=8> */
.L_x_27954:
        /* <DEDUP_REMOVED lines=40> */
.L_x_27987:
        /* <DEDUP_REMOVED lines=26> */
.L_x_27988:
[----:B------:R-:W-:Y:S05]  /*2a60*/  BSYNC.RECONVERGENT B0 ;  /* 0x0000000000007941 */ /* 0x000fea0003800200 */
.L_x_27986:
        /* <DEDUP_REMOVED lines=32> */
.L_x_27990:
        /* <DEDUP_REMOVED lines=24> */
.L_x_27991:
[----:B------:R-:W-:Y:S05]  /*2df0*/  BSYNC.RECONVERGENT B0 ;  /* 0x0000000000007941 */ /* 0x000fea0003800200 */
.L_x_27989:
        /* <DEDUP_REMOVED lines=32> */
.L_x_27993:
        /* <DEDUP_REMOVED lines=24> */
.L_x_27994:
[----:B------:R-:W-:Y:S05]  /*3180*/  BSYNC.RECONVERGENT B0 ;  /* 0x0000000000007941 */ /* 0x000fea0003800200 */
.L_x_27992:
        /* <DEDUP_REMOVED lines=32> */
.L_x_27996:
        /* <DEDUP_REMOVED lines=24> */
.L_x_27997:
[----:B------:R-:W-:Y:S05]  /*3510*/  BSYNC.RECONVERGENT B0 ;  /* 0x0000000000007941 */ /* 0x000fea0003800200 */
.L_x_27995:
        /* <DEDUP_REMOVED lines=32> */
.L_x_27999:
        /* <DEDUP_REMOVED lines=24> */
.L_x_28000:
[----:B------:R-:W-:Y:S05]  /*38a0*/  BSYNC.RECONVERGENT B0 ;  /* 0x0000000000007941 */ /* 0x000fea0003800200 */
.L_x_27998:
        /* <DEDUP_REMOVED lines=32> */
.L_x_28002:
        /* <DEDUP_REMOVED lines=24> */
.L_x_28003:
[----:B------:R-:W-:Y:S05]  /*3c30*/  BSYNC.RECONVERGENT B0 ;  /* 0x0000000000007941 */ /* 0x000fea0003800200 */
.L_x_28001:
        /* <DEDUP_REMOVED lines=32> */
.L_x_28005:
        /* <DEDUP_REMOVED lines=24> */
.L_x_28006:
[----:B------:R-:W-:Y:S05]  /*3fc0*/  BSYNC.RECONVERGENT B0 ;  /* 0x0000000000007941 */ /* 0x000fea0003800200 */
.L_x_28004:
        /* <DEDUP_REMOVED lines=32> */
.L_x_28008:
        /* <DEDUP_REMOVED lines=24> */
.L_x_28009:
[----:B------:R-:W-:Y:S05]  /*4350*/  BSYNC.RECONVERGENT B0 ;  /* 0x0000000000007941 */ /* 0x000fea0003800200 */
.L_x_28007:
[----:B------:R-:W0:Y:S02]  /*4360*/  LDC.64 R12, c[0x0][0x390] ;  /* 0x0000e400ff0c7b82 */ /* 0x000e240000000a00 */
[----:B0-----:R-:W-:-:S04]  /*4370*/  IMAD.WIDE.U32 R12, R0, 0x4, R12 ;  /* 0x00000004000c7825 */ /* 0x001fc800078e000c */
[----:B------:R-:W-:-:S05]  /*4380*/  IMAD.WIDE.U32 R12, R2, 0x10, R12 ;  /* 0x00000010020c7825 */ /* 0x000fca00078e000c */
[----:B------:R-:W-:Y:S04]  /*4390*/  STG.E.128 desc[UR4][R12.64], R8 ;  /* 0x000000080c007986 */ /* 0x000fe8000c101d04 */
[----:B------:R-:W-:Y:S01]  /*43a0*/  STG.E.128 desc[UR4][R12.64+0x800], R4 ;  /* 0x000800040c007986 */ /* 0x000fe2000c101d04 */
[----:B------:R-:W-:Y:S05]  /*43b0*/  EXIT ;  /* 0x000000000000794d */ /* 0x000fea0003800000 */
.L_x_28010:
        /* <DEDUP_REMOVED lines=12> */
.L_x_32996:


//--------------------- .text._ZN2at6native29vectorized_elementwise_kernelILi8ENS0_13AUnaryFunctorIiiiZZZNS0_15binary_internal21div_floor_kernel_cudaERNS_18TensorIteratorBaseEENKUlvE_clEvENKUlvE1_clEvEUliiE_EESt5arrayIPcLm2EEEEviT0_T1_ --------------------------
	.section	.text._ZN2at6native29vectorized_elementwise_kernelILi8ENS0_13AUnaryFunctorIiiiZZZNS0_15binary_internal21div_floor_kernel_cudaERNS_18TensorIteratorBaseEENKUlvE_clEvENKUlvE1_clEvEUliiE_EESt5arrayIPcLm2EEEEviT0_T1_,"ax",@progbits
	.align	128
        .global         _ZN2at6native29vectorized_elementwise_kernelILi8ENS0_13AUnaryFunctorIiiiZZZNS0_15binary_internal21div_floor_kernel_cudaERNS_18TensorIteratorBaseEENKUlvE_clEvENKUlvE1_clEvEUliiE_EESt5arrayIPcLm2EEEEviT0_T1_
        .type           _ZN2at6native29vectorized_elementwise_kernelILi8ENS0_13AUnaryFunctorIiiiZZZNS0_15binary_internal21div_floor_kernel_cudaERNS_18TensorIteratorBaseEENKUlvE_clEvENKUlvE1_clEvEUliiE_EESt5arrayIPcLm2EEEEviT0_T1_,@function
        .size           _ZN2at6native29vectorized_elementwise_kernelILi8ENS0_13AUnaryFunctorIiiiZZZNS0_15binary_internal21div_floor_kernel_cudaERNS_18TensorIteratorBaseEENKUlvE_clEvENKUlvE1_clEvEUliiE_EESt5arrayIPcLm2EEEEviT0_T1_,(.L_x_32997 - _ZN2at6native29vectorized_elementwise_kernelILi8ENS0_13AUnaryFunctorIiiiZZZNS0_15binary_internal21div_floor_kernel_cudaERNS_18TensorIteratorBaseEENKUlvE_clEvENKUlvE1_clEvEUliiE_EESt5arrayIPcLm2EEEEviT0_T1_)
        .other          _ZN2at6native29vectorized_elementwise_kernelILi8ENS0_13AUnaryFunctorIiiiZZZNS0_15binary_internal21div_floor_kernel_cudaERNS_18TensorIteratorBaseEENKUlvE_clEvENKUlvE1_clEvEUliiE_EESt5arrayIPcLm2EEEEviT0_T1_,@"STO_CUDA_ENTRY STV_DEFAULT"
_ZN2at6native29vectorized_elementwise_kernelILi8ENS0_13AUnaryFunctorIiiiZZZNS0_15binary_internal21div_floor_kernel_cudaERNS_18TensorIteratorBaseEENKUlvE_clEvENKUlvE1_clEvEUliiE_EESt5arrayIPcLm2EEEEviT0_T1_:
.text._ZN2at6native29vectorized_elementwise_kernelILi8ENS0_13AUnaryFunctorIiiiZZZNS0_15binary_internal21div_floor_kernel_cudaERNS_18TensorIteratorBaseEENKUlvE_clEvENKUlvE1_clEvEUliiE_EESt5arrayIPcLm2EEEEviT0_T1_:
[----:B------:R-:W-:Y:S01]  /*0000*/  LDC R1, c[0x0][0x37c] ;  /* 0x0000df00ff017b82 */ /* 0x000fe20000000800 */
[----:B------:R-:W-:Y:S05]  /*0010*/  EXIT ;  /* 0x000000000000794d */ /* 0x000fea0003800000 */
.L_x_28011:
        /* <DEDUP_REMOVED lines=14> */
.L_x_32997:


//--------------------- .text._ZN2at6native18elementwise_kernelILi128ELi4EZNS0_15gpu_kernel_implINS0_13BinaryFunctorIaaaZZZNS0_15binary_internal21div_floor_kernel_cudaERNS_18TensorIteratorBaseEENKUlvE_clEvENKUlvE0_clEvEUlaaE_EEEEvS6_RKT_EUliE_EEviT1_ --------------------------
	.section	.text._ZN2at6native18elementwise_kernelILi128ELi4EZNS0_15gpu_kernel_implINS0_13BinaryFunctorIaaaZZZNS0_15binary_internal21div_floor_kernel_cudaERNS_18TensorIteratorBaseEENKUlvE_clEvENKUlvE0_clEvEUlaaE_EEEEvS6_RKT_EUliE_EEviT1_,"ax",@progbits
	.align	128
        .global         _ZN2at6native18elementwise_kernelILi128ELi4EZNS0_15gpu_kernel_implINS0_13BinaryFunctorIaaaZZZNS0_15binary_internal21div_floor_kernel_cudaERNS_18TensorIteratorBaseEENKUlvE_clEvENKUlvE0_clEvEUlaaE_EEEEvS6_RKT_EUliE_EEviT1_
        .type           _ZN2at6native18elementwise_kernelILi128ELi4EZNS0_15gpu_kernel_implINS0_13BinaryFunctorIaaaZZZNS0_15binary_internal21div_floor_kernel_cudaERNS_18TensorIteratorBaseEENKUlvE_clEvENKUlvE0_clEvEUlaaE_EEEEvS6_RKT_EUliE_EEviT1_,@function
        .size           _ZN2at6native18elementwise_kernelILi128ELi4EZNS0_15gpu_kernel_implINS0_13BinaryFunctorIaaaZZZNS0_15binary_internal21div_floor_kernel_cudaERNS_18TensorIteratorBaseEENKUlvE_clEvENKUlvE0_clEvEUlaaE_EEEEvS6_RKT_EUliE_EEviT1_,(.L_x_32787 - _ZN2at6native18elementwise_kernelILi128ELi4EZNS0_15gpu_kernel_implINS0_13BinaryFunctorIaaaZZZNS0_15binary_internal21div_floor_kernel_cudaERNS_18TensorIteratorBaseEENKUlvE_clEvENKUlvE0_clEvEUlaaE_EEEEvS6_RKT_EUliE_EEviT1_)
        .other          _ZN2at6native18elementwise_kernelILi128ELi4EZNS0_15gpu_kernel_implINS0_13BinaryFunctorIaaaZZZNS0_15binary_internal21div_floor_kernel_cudaERNS_18TensorIteratorBaseEENKUlvE_clEvENKUlvE0_clEvEUlaaE_EEEEvS6_RKT_EUliE_EEviT1_,@"STO_CUDA_ENTRY STV_DEFAULT"
_ZN2at6native18elementwise_kernelILi128ELi4EZNS0_15gpu_kernel_implINS0_13BinaryFunctorIaaaZZZNS0_15binary_internal21div_floor_kernel_cudaERNS_18TensorIteratorBaseEENKUlvE_clEvENKUlvE0_clEvEUlaaE_EEEEvS6_RKT_EUliE_EEviT1_:
.text._ZN2at6native18elementwise_kernelILi128ELi4EZNS0_15gpu_kernel_implINS0_13BinaryFunctorIaaaZZZNS0_15binary_internal21div_floor_kernel_cudaERNS_18TensorIteratorBaseEENKUlvE_clEvENKUlvE0_clEvEUlaaE_EEEEvS6_RKT_EUliE_EEviT1_:
        /* <DEDUP_REMOVED lines=371> */
.L_x_28014:
        /* <DEDUP_REMOVED lines=14> */
[----:B------:R0:W5:Y:S01]  /*1810*/  LDG.E.U8 R19, desc[UR36][R2.64] ;  /* 0x0000002402137981 */ /* 0x000162000c1e1100 */
[----:B------:R-:W-:Y:S05]  /*1820*/  BRA `(.L_x_28020) ;  /* 0x0000000c00547947 */ /* 0x000fea0003800000 */
.L_x_28018:
[----:B------:R0:W5:Y:S01]  /*1830*/  LDG.E.U8 R19, desc[UR36][R2.64] ;  /* 0x0000002402137981 */ /* 0x000162000c1e1100 */
[----:B------:R-:W-:Y:S05]  /*1840*/  BRA `(.L_x_28020) ;  /* 0x0000000c004c7947 */ /* 0x000fea0003800000 */
.L_x_28017:
[----:B------:R-:W-:-:S09]  /*1850*/  UISETP.NE.AND UP0, UPT, UR4, 0x2, UPT ;  /* 0x000000020400788c */ /* 0x000fd2000bf05270 */
[----:B------:R-:W-:Y:S05]  /*1860*/  BRA.U !UP0, `(.L_x_28021) ;  /* 0x0000000108207547 */ /* 0x000fea000b800000 */
[----:B------:R-:W-:-:S09]  /*1870*/  UISETP.NE.AND UP0, UPT, UR4, 0x3, UPT ;  /* 0x000000030400788c */ /* 0x000fd2000bf05270 */
[----:B------:R-:W-:Y:S05]  /*1880*/  BRA.U !UP0, `(.L_x_28022) ;  /* 0x0000000108107547 */ /* 0x000fea000b800000 */
[----:B------:R-:W-:-:S09]  /*1890*/  UISETP.NE.AND UP0, UPT, UR4, 0x4, UPT ;  /* 0x000000040400788c */ /* 0x000fd2000bf05270 */
[----:B------:R-:W-:Y:S05]  /*18a0*/  BRA.U UP0, `(.L_x_28019) ;  /* 0x0000000900b07547 */ /* 0x000fea000b800000 */
[----:B------:R0:W5:Y:S01]  /*18b0*/  LDG.E.U8 R19, desc[UR36][R2.64] ;  /* 0x0000002402137981 */ /* 0x000162000c1e1100 */
[----:B------:R-:W-:Y:S05]  /*18c0*/  BRA `(.L_x_28020) ;  /* 0x0000000c002c7947 */ /* 0x000fea0003800000 */
.L_x_28022:
[----:B------:R0:W5:Y:S01]  /*18d0*/  LDG.E.U8 R19, desc[UR36][R2.64] ;  /* 0x0000002402137981 */ /* 0x000162000c1e1100 */
[----:B------:R-:W-:Y:S05]  /*18e0*/  BRA `(.L_x_28020) ;  /* 0x0000000c00247947 */ /* 0x000fea0003800000 */
.L_x_28021:
[----:B------:R0:W5:Y:S01]  /*18f0*/  LDG.E.U16 R19, desc[UR36][R2.64] ;  /* 0x0000002402137981 */ /* 0x000162000c1e1500 */
[----:B------:R-:W-:Y:S05]  /*1900*/  BRA `(.L_x_28020) ;  /* 0x0000000c001c7947 */ /* 0x000fea0003800000 */
.L_x_28016:
        /* <DEDUP_REMOVED lines=9> */
.L_x_28024:
[----:B------:R-:W2:Y:S02]  /*19a0*/  LDG.E.U16 R0, desc[UR36][R2.64] ;  /* 0x0000002402007981 */ /* 0x000ea4000c1e1500 */
[----:B--2---:R-:W-:-:S06]  /*19b0*/  HADD2.F32 R0, -RZ, R0.H0_H0 ;  /* 0x20000000ff007230 */ /* 0x004fcc0000004100 */
[----:B------:R-:W0:Y:S02]  /*19c0*/  F2I.FTZ.TRUNC.NTZ R0, R0 ;  /* 0x0000000000007305 */ /* 0x000e24000021f100 */
[----:B0-----:R-:W-:Y:S01]  /*19d0*/  PRMT R19, R0, 0x7610, R19 ;  /* 0x0000761000137816 */ /* 0x001fe20000000013 */
[----:B------:R-:W-:Y:S06]  /*19e0*/  BRA `(.L_x_28020) ;  /* 0x0000000800e47947 */ /* 0x000fec0003800000 */
.L_x_28023:
        /* <DEDUP_REMOVED lines=9> */
.L_x_28026:
[----:B------:R-:W2:Y:S02]  /*1a80*/  LDG.E.U16 R2, desc[UR36][R2.64] ;  /* 0x0000002402027981 */ /* 0x000ea4000c1e1500 */
[----:B--2---:R-:W-:-:S06]  /*1a90*/  HADD2.F32 R0, -RZ, R2.H0_H0 ;  /* 0x20000002ff007230 */ /* 0x004fcc0000004100 */
[----:B------:R-:W0:Y:S02]  /*1aa0*/  F2I.FTZ.TRUNC.NTZ R0, R0 ;  /* 0x0000000000007305 */ /* 0x000e24000021f100 */
[----:B0-----:R-:W-:Y:S01]  /*1ab0*/  PRMT R19, R0, 0x7610, R19 ;  /* 0x0000761000137816 */ /* 0x001fe20000000013 */
[----:B------:R-:W-:Y:S06]  /*1ac0*/  BRA `(.L_x_28020) ;  /* 0x0000000800ac7947 */ /* 0x000fec0003800000 */
.L_x_28025:
[----:B------:R-:W2:Y:S02]  /*1ad0*/  LDG.E.64 R2, desc[UR36][R2.64] ;  /* 0x0000002402027981 */ /* 0x000ea4000c1e1b00 */
[----:B--2---:R0:W1:Y:S02]  /*1ae0*/  F2I.F64.TRUNC R19, R2 ;  /* 0x0000000200137311 */ /* 0x004064000030d100 */
[----:B01----:R-:W-:Y:S05]  /*1af0*/  BRA `(.L_x_28020) ;  /* 0x0000000800a07947 */ /* 0x003fea0003800000 */
.L_x_28015:
        /* <DEDUP_REMOVED lines=12> */
.L_x_28029:
[----:B------:R-:W2:Y:S02]  /*1bc0*/  LDG.E.64 R2, desc[UR36][R2.64] ;  /* 0x0000002402027981 */ /* 0x000ea4000c1e1b00 */
[----:B--2---:R3:W4:Y:S02]  /*1bd0*/  F2I.F64.TRUNC R19, R2 ;  /* 0x0000000200137311 */ /* 0x004724000030d100 */
[----:B---34-:R-:W-:Y:S05]  /*1be0*/  BRA `(.L_x_28020) ;  /* 0x0000000800647947 */ /* 0x018fea0003800000 */
.L_x_28028:
        /* <DEDUP_REMOVED lines=27> */
.L_x_28031:
        /* <DEDUP_REMOVED lines=14> */
.L_x_28030:
[----:B------:R-:W2:Y:S02]  /*1e80*/  LDG.E.U16 R0, desc[UR36][R2.64] ;  /* 0x0000002402007981 */ /* 0x000ea4000c1e1500 */
[----:B--2---:R-:W-:-:S06]  /*1e90*/  IMAD.U32 R0, R0, 0x10000, RZ ;  /* 0x0001000000007824 */ /* 0x004fcc00078e00ff */
[----:B------:R-:W0:Y:S02]  /*1ea0*/  F2I.FTZ.TRUNC.NTZ R0, R0 ;  /* 0x0000000000007305 */ /* 0x000e24000021f100 */
[----:B0-----:R-:W-:Y:S01]  /*1eb0*/  PRMT R19, R0, 0x7610, R19 ;  /* 0x0000761000137816 */ /* 0x001fe20000000013 */
[----:B------:R-:W-:Y:S06]  /*1ec0*/  BRA `(.L_x_28020) ;  /* 0x0000000400ac7947 */ /* 0x000fec0003800000 */
.L_x_28027:
        /* <DEDUP_REMOVED lines=10> */
.L_x_28034:
        /* <DEDUP_REMOVED lines=21> */
.L_x_28038:
[----:B------:R-:W-:Y:S05]  /*20c0*/  BSYNC.RECONVERGENT B1 ;  /* 0x0000000000017941 */ /* 0x000fea0003800200 */
.L_x_28037:
[----:B------:R-:W-:Y:S01]  /*20d0*/  IMAD.SHL.U32 R0, R0, 0x100000, RZ ;  /* 0x0010000000007824 */ /* 0x000fe200078e00ff */
[----:B------:R-:W-:-:S04]  /*20e0*/  LEA R2, R2, 0x3b800000, 0x17 ;  /* 0x3b80000002027811 */ /* 0x000fc800078eb8ff */
[----:B------:R-:W-:-:S07]  /*20f0*/  LOP3.LUT R0, R2, R0, R7, 0xfe, !PT ;  /* 0x0000000002007212 */ /* 0x000fce00078efe07 */
.L_x_28036:
[----:B------:R-:W-:Y:S05]  /*2100*/  BSYNC.RECONVERGENT B0 ;  /* 0x0000000000007941 */ /* 0x000fea0003800200 */
.L_x_28035:
[----:B------:R-:W0:Y:S02]  /*2110*/  F2I.FTZ.TRUNC.NTZ R0, R0 ;  /* 0x0000000000007305 */ /* 0x000e24000021f100 */
[----:B0-----:R-:W-:Y:S01]  /*2120*/  PRMT R19, R0, 0x7610, R19 ;  /* 0x0000761000137816 */ /* 0x001fe20000000013 */
[----:B------:R-:W-:Y:S06]  /*2130*/  BRA `(.L_x_28020) ;  /* 0x0000000400107947 */ /* 0x000fec0003800000 */
.L_x_28033:
        /* <DEDUP_REMOVED lines=21> */
.L_x_28042:
[----:B------:R-:W-:Y:S05]  /*2290*/  BSYNC.RECONVERGENT B1 ;  /* 0x0000000000017941 */ /* 0x000fea0003800200 */
.L_x_28041:
[----:B------:R-:W-:Y:S01]  /*22a0*/  IMAD.SHL.U32 R0, R0, 0x200000, RZ ;  /* 0x0020000000007824 */ /* 0x000fe200078e00ff */
[----:B------:R-:W-:-:S04]  /*22b0*/  LEA R2, R2, 0x37800000, 0x17 ;  /* 0x3780000002027811 */ /* 0x000fc800078eb8ff */
[----:B------:R-:W-:-:S07]  /*22c0*/  LOP3.LUT R0, R2, R0, R7, 0xfe, !PT ;  /* 0x0000000002007212 */ /* 0x000fce00078efe07 */
.L_x_28040:
[----:B------:R-:W-:Y:S05]  /*22d0*/  BSYNC.RECONVERGENT B0 ;  /* 0x0000000000007941 */ /* 0x000fea0003800200 */
.L_x_28039:
[----:B------:R-:W0:Y:S02]  /*22e0*/  F2I.FTZ.TRUNC.NTZ R0, R0 ;  /* 0x0000000000007305 */ /* 0x000e24000021f100 */
[----:B0-----:R-:W-:Y:S01]  /*22f0*/  PRMT R19, R0, 0x7610, R19 ;  /* 0x0000761000137816 */ /* 0x001fe20000000013 */
[----:B------:R-:W-:Y:S06]  /*2300*/  BRA `(.L_x_28020) ;  /* 0x00000000009c7947 */ /* 0x000fec0003800000 */
.L_x_28032:
[----:B------:R-:W-:-:S09]  /*2310*/  UISETP.NE.AND UP0, UPT, UR4, 0x1c, UPT ;  /* 0x0000001c0400788c */ /* 0x000fd2000bf05270 */
[----:B------:R-:W-:Y:S05]  /*2320*/  BRA.U !UP0, `(.L_x_28043) ;  /* 0x0000000108907547 */ /* 0x000fea000b800000 */
[----:B------:R-:W-:-:S09]  /*2330*/  UISETP.NE.AND UP0, UPT, UR4, 0x1d, UPT ;  /* 0x0000001d0400788c */ /* 0x000fd2000bf05270 */
[----:B------:R-:W-:Y:S05]  /*2340*/  BRA.U !UP0, `(.L_x_28044) ;  /* 0x0000000108807547 */ /* 0x000fea000b800000 */
[----:B------:R-:W-:-:S09]  /*2350*/  UISETP.NE.AND UP0, UPT, UR4, 0x2c, UPT ;  /* 0x0000002c0400788c */ /* 0x000fd2000bf05270 */
[----:B------:R-:W-:Y:S05]  /*2360*/  BRA.U !UP0, `(.L_x_28045) ;  /* 0x0000000108487547 */ /* 0x000fea000b800000 */
.L_x_28019:
        /* <DEDUP_REMOVED lines=16> */
.L_x_28046:
[----:B------:R-:W-:Y:S01]  /*2470*/  PRMT R19, RZ, 0x7610, R19 ;  /* 0x00007610ff137816 */ /* 0x000fe20000000013 */
[----:B------:R-:W-:Y:S06]  /*2480*/  BRA `(.L_x_28020) ;  /* 0x00000000003c7947 */ /* 0x000fec0003800000 */
.L_x_28045:
        /* <DEDUP_REMOVED lines=8> */
.L_x_28048:
[----:B------:R-:W-:Y:S05]  /*2510*/  BSYNC.RECONVERGENT B0 ;  /* 0x0000000000007941 */ /* 0x000fea0003800200 */
.L_x_28047:
[----:B------:R-:W0:Y:S02]  /*2520*/  F2I.FTZ.TRUNC.NTZ R0, R0 ;  /* 0x0000000000007305 */ /* 0x000e24000021f100 */
[----:B0-----:R-:W-:Y:S01]  /*2530*/  PRMT R19, R0, 0x7610, R19 ;  /* 0x0000761000137816 */ /* 0x001fe20000000013 */
[----:B------:R-:W-:Y:S06]  /*2540*/  BRA `(.L_x_28020) ;  /* 0x00000000000c7947 */ /* 0x000fec0003800000 */
.L_x_28044:
[----:B------:R2:W5:Y:S01]  /*2550*/  LDG.E.U8 R19, desc[UR36][R2.64] ;  /* 0x0000002402137981 */ /* 0x000562000c1e1100 */
[----:B------:R-:W-:Y:S05]  /*2560*/  BRA `(.L_x_28020) ;  /* 0x0000000000047947 */ /* 0x000fea0003800000 */
.L_x_28043:
[----:B------:R1:W5:Y:S02]  /*2570*/  LDG.E.U8 R19, desc[UR36][R2.64] ;  /* 0x0000002402137981 */ /* 0x000364000c1e1100 */
.L_x_28020:
        /* <DEDUP_REMOVED lines=16> */
.L_x_28052:
[----:B------:R3:W5:Y:S01]  /*2680*/  LDG.E.U8 R4, desc[UR36][R2.64] ;  /* 0x0000002402047981 */ /* 0x000762000c1e1100 */
[----:B------:R-:W-:Y:S05]  /*2690*/  BRA `(.L_x_28054) ;  /* 0x0000000c004c7947 */ /* 0x000fea0003800000 */
.L_x_28051:
        /* <DEDUP_REMOVED lines=8> */
.L_x_28056:
[----:B------:R1:W5:Y:S01]  /*2720*/  LDG.E.U8 R4, desc[UR36][R2.64] ;  /* 0x0000002402047981 */ /* 0x000362000c1e1100 */
[----:B------:R-:W-:Y:S05]  /*2730*/  BRA `(.L_x_28054) ;  /* 0x0000000c00247947 */ /* 0x000fea0003800000 */
.L_x_28055:
[----:B------:R2:W5:Y:S01]  /*2740*/  LDG.E.U16 R4, desc[UR36][R2.64] ;  /* 0x0000002402047981 */ /* 0x000562000c1e1500 */
[----:B------:R-:W-:Y:S05]  /*2750*/  BRA `(.L_x_28054) ;  /* 0x0000000c001c7947 */ /* 0x000fea0003800000 */
.L_x_28050:
        /* <DEDUP_REMOVED lines=9> */
.L_x_28058:
[----:B------:R-:W2:Y:S02]  /*27f0*/  LDG.E.U16 R0, desc[UR36][R2.64] ;  /* 0x0000002402007981 */ /* 0x000ea4000c1e1500 */
[----:B--2---:R-:W-:-:S06]  /*2800*/  HADD2.F32 R0, -RZ, R0.H0_H0 ;  /* 0x20000000ff007230 */ /* 0x004fcc0000004100 */
[----:B------:R-:W0:Y:S02]  /*2810*/  F2I.FTZ.TRUNC.NTZ R0, R0 ;  /* 0x0000000000007305 */ /* 0x000e24000021f100 */
[----:B0-----:R-:W-:Y:S01]  /*2820*/  PRMT R4, R0, 0x7610, R4 ;  /* 0x0000761000047816 */ /* 0x001fe20000000004 */
[----:B------:R-:W-:Y:S06]  /*2830*/  BRA `(.L_x_28054) ;  /* 0x0000000800e47947 */ /* 0x000fec0003800000 */
.L_x_28057:
        /* <DEDUP_REMOVED lines=9> */
.L_x_28060:
[----:B------:R-:W2:Y:S02]  /*28d0*/  LDG.E.U16 R2, desc[UR36][R2.64] ;  /* 0x0000002402027981 */ /* 0x000ea4000c1e1500 */
[----:B--2---:R-:W-:-:S06]  /*28e0*/  HADD2.F32 R0, -RZ, R2.H0_H0 ;  /* 0x20000002ff007230 */ /* 0x004fcc0000004100 */
[----:B------:R-:W0:Y:S02]  /*28f0*/  F2I.FTZ.TRUNC.NTZ R0, R0 ;  /* 0x0000000000007305 */ /* 0x000e24000021f100 */
[----:B0-----:R-:W-:Y:S01]  /*2900*/  PRMT R4, R0, 0x7610, R4 ;  /* 0x0000761000047816 */ /* 0x001fe20000000004 */
[----:B------:R-:W-:Y:S06]  /*2910*/  BRA `(.L_x_28054) ;  /* 0x0000000800ac7947 */ /* 0x000fec0003800000 */
.L_x_28059:
[----:B------:R-:W2:Y:S02]  /*2920*/  LDG.E.64 R2, desc[UR36][R2.64] ;  /* 0x0000002402027981 */ /* 0x000ea4000c1e1b00 */
[----:B--2---:R0:W1:Y:S02]  /*2930*/  F2I.F64.TRUNC R4, R2 ;  /* 0x0000000200047311 */ /* 0x004064000030d100 */
[----:B01----:R-:W-:Y:S05]  /*2940*/  BRA `(.L_x_28054) ;  /* 0x0000000800a07947 */ /* 0x003fea0003800000 */
.L_x_28049:
        /* <DEDUP_REMOVED lines=12> */
.L_x_28063:
[----:B------:R-:W2:Y:S02]  /*2a10*/  LDG.E.64 R2, desc[UR36][R2.64] ;  /* 0x0000002402027981 */ /* 0x000ea4000c1e1b00 */
[----:B--2---:R0:W1:Y:S02]  /*2a20*/  F2I.F64.TRUNC R4, R2 ;  /* 0x0000000200047311 */ /* 0x004064000030d100 */
[----:B01----:R-:W-:Y:S05]  /*2a30*/  BRA `(.L_x_28054) ;  /* 0x0000000800647947 */ /* 0x003fea0003800000 */
.L_x_28062:
        /* <DEDUP_REMOVED lines=27> */
.L_x_28065:
        /* <DEDUP_REMOVED lines=14> */
.L_x_28064:
[----:B------:R-:W2:Y:S02]  /*2cd0*/  LDG.E.U16 R0, desc[UR36][R2.64] ;  /* 0x0000002402007981 */ /* 0x000ea4000c1e1500 */
[----:B--2---:R-:W-:-:S06]  /*2ce0*/  IMAD.U32 R0, R0, 0x10000, RZ ;  /* 0x0001000000007824 */ /* 0x004fcc00078e00ff */
[----:B------:R-:W0:Y:S02]  /*2cf0*/  F2I.FTZ.TRUNC.NTZ R0, R0 ;  /* 0x0000000000007305 */ /* 0x000e24000021f100 */
[----:B0-----:R-:W-:Y:S01]  /*2d00*/  PRMT R4, R0, 0x7610, R4 ;  /* 0x0000761000047816 */ /* 0x001fe20000000004 */
[----:B------:R-:W-:Y:S06]  /*2d10*/  BRA `(.L_x_28054) ;  /* 0x0000000400ac7947 */ /* 0x000fec0003800000 */
.L_x_28061:
        /* <DEDUP_REMOVED lines=10> */
.L_x_28068:
        /* <DEDUP_REMOVED lines=21> */
.L_x_28072:
[----:B------:R-:W-:Y:S05]  /*2f10*/  BSYNC.RECONVERGENT B1 ;  /* 0x0000000000017941 */ /* 0x000fea0003800200 */
.L_x_28071:
[----:B------:R-:W-:Y:S01]  /*2f20*/  IMAD.SHL.U32 R0, R0, 0x100000, RZ ;  /* 0x0010000000007824 */ /* 0x000fe200078e00ff */
[----:B------:R-:W-:-:S04]  /*2f30*/  LEA R2, R2, 0x3b800000, 0x17 ;  /* 0x3b80000002027811 */ /* 0x000fc800078eb8ff */
[----:B------:R-:W-:-:S07]  /*2f40*/  LOP3.LUT R0, R2, R0, R7, 0xfe, !PT ;  /* 0x0000000002007212 */ /* 0x000fce00078efe07 */
.L_x_28070:
[----:B------:R-:W-:Y:S05]  /*2f50*/  BSYNC.RECONVERGENT B0 ;  /* 0x0000000000007941 */ /* 0x000fea0003800200 */
.L_x_28069:
[----:B------:R-:W0:Y:S02]  /*2f60*/  F2I.FTZ.TRUNC.NTZ R0, R0 ;  /* 0x0000000000007305 */ /* 0x000e24000021f100 */
[----:B0-----:R-:W-:Y:S01]  /*2f70*/  PRMT R4, R0, 0x7610, R4 ;  /* 0x0000761000047816 */ /* 0x001fe20000000004 */
[----:B------:R-:W-:Y:S06]  /*2f80*/  BRA `(.L_x_28054) ;  /* 0x0000000400107947 */ /* 0x000fec0003800000 */
.L_x_28067:
        /* <DEDUP_REMOVED lines=21> */
.L_x_28076:
[----:B------:R-:W-:Y:S05]  /*30e0*/  BSYNC.RECONVERGENT B1 ;  /* 0x0000000000017941 */ /* 0x000fea0003800200 */
.L_x_28075:
[----:B------:R-:W-:Y:S01]  /*30f0*/  IMAD.SHL.U32 R0, R0, 0x200000, RZ ;  /* 0x0020000000007824 */ /* 0x000fe200078e00ff */
[----:B------:R-:W-:-:S04]  /*3100*/  LEA R2, R2, 0x37800000, 0x17 ;  /* 0x3780000002027811 */ /* 0x000fc800078eb8ff */
[----:B------:R-:W-:-:S07]  /*3110*/  LOP3.LUT R0, R2, R0, R7, 0xfe, !PT ;  /* 0x0000000002007212 */ /* 0x000fce00078efe07 */
.L_x_28074:
[----:B------:R-:W-:Y:S05]  /*3120*/  BSYNC.RECONVERGENT B0 ;  /* 0x0000000000007941 */ /* 0x000fea0003800200 */
.L_x_28073:
[----:B------:R-:W0:Y:S02]  /*3130*/  F2I.FTZ.TRUNC.NTZ R0, R0 ;  /* 0x0000000000007305 */ /* 0x000e24000021f100 */
[----:B0-----:R-:W-:Y:S01]  /*3140*/  PRMT R4, R0, 0x7610, R4 ;  /* 0x0000761000047816 */ /* 0x001fe20000000004 */
[----:B------:R-:W-:Y:S06]  /*3150*/  BRA `(.L_x_28054) ;  /* 0x00000000009c7947 */ /* 0x000fec0003800000 */
.L_x_28066:
[----:B------:R-:W-:-:S09]  /*3160*/  UISETP.NE.AND UP0, UPT, UR4, 0x1c, UPT ;  /* 0x0000001c0400788c */ /* 0x000fd2000bf05270 */
[----:B------:R-:W-:Y:S05]  /*3170*/  BRA.U !UP0, `(.L_x_28077) ;  /* 0x0000000108907547 */ /* 0x000fea000b800000 */
[----:B------:R-:W-:-:S09]  /*3180*/  UISETP.NE.AND UP0, UPT, UR4, 0x1d, UPT ;  /* 0x0000001d0400788c */ /* 0x000fd2000bf05270 */
[----:B------:R-:W-:Y:S05]  /*3190*/  BRA.U !UP0, `(.L_x_28078) ;  /* 0x0000000108807547 */ /* 0x000fea000b800000 */
[----:B------:R-:W-:-:S09]  /*31a0*/  UISETP.NE.AND UP0, UPT, UR4, 0x2c, UPT ;  /* 0x0000002c0400788c */ /* 0x000fd2000bf05270 */
[----:B------:R-:W-:Y:S05]  /*31b0*/  BRA.U !UP0, `(.L_x_28079) ;  /* 0x0000000108487547 */ /* 0x000fea000b800000 */
.L_x_28053:
        /* <DEDUP_REMOVED lines=15> */
[----:B--2-45:R-:W-:Y:S05]  /*32b0*/  CALL.ABS.NOINC R2 ;  /* 0x0000000002007343 */ /* 0x034fea0003c00000 */
.L_x_28080:
[----:B------:R-:W-:Y:S01]  /*32c0*/  PRMT R4, RZ, 0x7610, R4 ;  /* 0x00007610ff047816 */ /* 0x000fe20000000004 */
[----:B------:R-:W-:Y:S06]  /*32d0*/  BRA `(.L_x_28054) ;  /* 0x00000000003c7947 */ /* 0x000fec0003800000 */
.L_x_28079:
        /* <DEDUP_REMOVED lines=8> */
.L_x_28082:
[----:B------:R-:W-:Y:S05]  /*3360*/  BSYNC.RECONVERGENT B0 ;  /* 0x0000000000007941 */ /* 0x000fea0003800200 */
.L_x_28081:
[----:B------:R-:W0:Y:S02]  /*3370*/  F2I.FTZ.TRUNC.NTZ R0, R0 ;  /* 0x0000000000007305 */ /* 0x000e24000021f100 */
[----:B0-----:R-:W-:Y:S01]  /*3380*/  PRMT R4, R0, 0x7610, R4 ;  /* 0x0000761000047816 */ /* 0x001fe20000000004 */
[----:B------:R-:W-:Y:S06]  /*3390*/  BRA `(.L_x_28054) ;  /* 0x00000000000c7947 */ /* 0x000fec0003800000 */
.L_x_28078:
[----:B------:R0:W5:Y:S01]  /*33a0*/  LDG.E.U8 R4, desc[UR36][R2.64] ;  /* 0x0000002402047981 */ /* 0x000162000c1e1100 */
[----:B------:R-:W-:Y:S05]  /*33b0*/  BRA `(.L_x_28054) ;  /* 0x0000000000047947 */ /* 0x000fea0003800000 */
.L_x_28077:
[----:B------:R0:W5:Y:S02]  /*33c0*/  LDG.E.U8 R4, desc[UR36][R2.64] ;  /* 0x0000002402047981 */ /* 0x000164000c1e1100 */
.L_x_28054:
[----:B-1--45:R-:W-:Y:S01]  /*33d0*/  LOP3.LUT R0, R4, R19, RZ, 0x3c, !PT ;  /* 0x0000001304007212 */ /* 0x032fe200078e3cff */
[----:B------:R-:W-:Y:S03]  /*33e0*/  BSSY.RECONVERGENT B0, `(.L_x_28083) ;  /* 0x000001b000007945 */ /* 0x000fe60003800200 */
[----:B------:R-:W-:-:S04]  /*33f0*/  PRMT R0, R0, 0x8880, RZ ;  /* 0x0000888000007816 */ /* 0x000fc800000000ff */
[----:B------:R-:W-:-:S13]  /*3400*/  ISETP.GT.AND P0, PT, R0, -0x1, PT ;  /* 0xffffffff0000780c */ /* 0x000fda0003f04270 */
[----:B------:R-:W-:Y:S05]  /*3410*/  @P0 BRA `(.L_x_28084) ;  /* 0x0000000000480947 */ /* 0x000fea0003800000 */
[C---:B------:R-:W-:Y:S02]  /*3420*/  PRMT R5, R19.reuse, 0x8880, RZ ;  /* 0x0000888013057816 */ /* 0x040fe400000000ff */
[----:B0-23--:R-:W-:Y:S02]  /*3430*/  PRMT R3, R19, 0x8880, RZ ;  /* 0x0000888013037816 */ /* 0x00dfe400000000ff */
[----:B------:R-:W-:Y:S02]  /*3440*/  PRMT R0, R4, 0x8880, RZ ;  /* 0x0000888004007816 */ /* 0x000fe400000000ff */
[----:B------:R-:W-:Y:S02]  /*3450*/  PRMT R5, R5, 0x7710, RZ ;  /* 0x0000771005057816 */ /* 0x000fe400000000ff */
[----:B------:R-:W-:-:S07]  /*3460*/  MOV R2, 0x3480 ;  /* 0x0000348000027802 */ /* 0x000fce0000000f00 */
[----:B------:R-:W-:Y:S05]  /*3470*/  CALL.REL.NOINC `($__internal_36_$__cuda_sm20_div_s16) ;  /* 0x000000dc00307944 */ /* 0x000fea0003c00000 */
[----:B------:R-:W-:Y:S02]  /*3480*/  PRMT R3, R4, 0x8880, RZ ;  /* 0x0000888004037816 */ /* 0x000fe400000000ff */
[----:B------:R-:W-:-:S05]  /*3490*/  PRMT R2, R0, 0x9910, RZ ;  /* 0x0000991000027816 */ /* 0x000fca00000000ff */
[----:B------:R-:W-:-:S04]  /*34a0*/  IMAD R2, R3, R2, RZ ;  /* 0x0000000203027224 */ /* 0x000fc800078e02ff */
[----:B------:R-:W-:-:S05]  /*34b0*/  IMAD.MOV R2, RZ, RZ, -R2 ;  /* 0x000000ffff027224 */ /* 0x000fca00078e0a02 */
[----:B------:R-:W-:-:S05]  /*34c0*/  PRMT R2, R2, 0x7710, RZ ;  /* 0x0000771002027816 */ /* 0x000fca00000000ff */
[----:B------:R-:W-:-:S05]  /*34d0*/  IMAD.IADD R5, R5, 0x1, R2 ;  /* 0x0000000105057824 */ /* 0x000fca00078e0202 */
[----:B------:R-:W-:-:S04]  /*34e0*/  PRMT R2, R5, 0x9910, RZ ;  /* 0x0000991005027816 */ /* 0x000fc800000000ff */
[----:B------:R-:W-:Y:S01]  /*34f0*/  ISETP.NE.AND P0, PT, R2, RZ, PT ;  /* 0x000000ff0200720c */ /* 0x000fe20003f05270 */
[----:B------:R-:W-:-:S12]  /*3500*/  VIADD R2, R0, 0xffffffff ;  /* 0xffffffff00027836 */ /* 0x000fd80000000000 */
[----:B------:R-:W-:-:S05]  /*3510*/  @!P0 IMAD.MOV R2, RZ, RZ, R0 ;  /* 0x000000ffff028224 */ /* 0x000fca00078e0200 */
[----:B------:R-:W-:Y:S01]  /*3520*/  PRMT R5, R2, 0x7610, R5 ;  /* 0x0000761002057816 */ /* 0x000fe20000000005 */
[----:B------:R-:W-:Y:S06]  /*3530*/  BRA `(.L_x_28085) ;  /* 0x0000000000147947 */ /* 0x000fec0003800000 */
.L_x_28084:
[----:B0-23--:R-:W-:Y:S02]  /*3540*/  PRMT R3, R19, 0x8880, RZ ;  /* 0x0000888013037816 */ /* 0x00dfe400000000ff */
[----:B------:R-:W-:Y:S02]  /*3550*/  PRMT R0, R4, 0x8880, RZ ;  /* 0x0000888004007816 */ /* 0x000fe400000000ff */
[----:B------:R-:W-:-:S07]  /*3560*/  MOV R2, 0x3580 ;  /* 0x0000358000027802 */ /* 0x000fce0000000f00 */
[----:B------:R-:W-:Y:S05]  /*3570*/  CALL.REL.NOINC `($__internal_36_$__cuda_sm20_div_s16) ;  /* 0x000000d800f07944 */ /* 0x000fea0003c00000 */
[----:B------:R-:W-:-:S07]  /*3580*/  PRMT R5, R0, 0x7610, R5 ;  /* 0x0000761000057816 */ /* 0x000fce0000000005 */
.L_x_28085:
[----:B------:R-:W-:Y:S05]  /*3590*/  BSYNC.RECONVERGENT B0 ;  /* 0x0000000000007941 */ /* 0x000fea0003800200 */
.L_x_28083:
        /* <DEDUP_REMOVED lines=16> */
.L_x_28089:
[----:B------:R1:W-:Y:S01]  /*36a0*/  STG.E.U8 desc[UR36][R2.64], R5 ;  /* 0x0000000502007986 */ /* 0x0003e2000c101124 */
[----:B------:R-:W-:Y:S05]  /*36b0*/  BRA `(.L_x_28091) ;  /* 0x0000000c00887947 */ /* 0x000fea0003800000 */
.L_x_28088:
[----:B------:R-:W-:-:S09]  /*36c0*/  UISETP.NE.AND UP0, UPT, UR4, 0x2, UPT ;  /* 0x000000020400788c */ /* 0x000fd2000bf05270 */
[----:B------:R-:W-:Y:S05]  /*36d0*/  BRA.U !UP0, `(.L_x_28092) ;  /* 0x0000000108387547 */ /* 0x000fea000b800000 */
[----:B------:R-:W-:-:S09]  /*36e0*/  UISETP.NE.AND UP0, UPT, UR4, 0x3, UPT ;  /* 0x000000030400788c */ /* 0x000fd2000bf05270 */
[----:B------:R-:W-:Y:S05]  /*36f0*/  BRA.U !UP0, `(.L_x_28093) ;  /* 0x0000000108207547 */ /* 0x000fea000b800000 */
[----:B------:R-:W-:-:S09]  /*3700*/  UISETP.NE.AND UP0, UPT, UR4, 0x4, UPT ;  /* 0x000000040400788c */ /* 0x000fd2000bf05270 */
[----:B------:R-:W-:Y:S05]  /*3710*/  BRA.U UP0, `(.L_x_28090) ;  /* 0x0000000900c47547 */ /* 0x000fea000b800000 */
[----:B------:R-:W-:-:S04]  /*3720*/  LOP3.LUT R5, R5, 0xffff, RZ, 0xc0, !PT ;  /* 0x0000ffff05057812 */ /* 0x000fc800078ec0ff */
[----:B------:R-:W-:-:S05]  /*3730*/  PRMT R5, R5, 0x8880, RZ ;  /* 0x0000888005057816 */ /* 0x000fca00000000ff */
[----:B------:R-:W-:-:S05]  /*3740*/  IMAD.MOV.U32 R4, RZ, RZ, R5 ;  /* 0x000000ffff047224 */ /* 0x000fca00078e0005 */
[----:B------:R-:W-:-:S05]  /*3750*/  SHF.R.S32.HI R5, RZ, 0x1f, R4 ;  /* 0x0000001fff057819 */ /* 0x000fca0000011404 */
[----:B------:R4:W-:Y:S01]  /*3760*/  STG.E.64 desc[UR36][R2.64], R4 ;  /* 0x0000000402007986 */ /* 0x0009e2000c101b24 */
[----:B------:R-:W-:Y:S05]  /*3770*/  BRA `(.L_x_28091) ;  /* 0x0000000c00587947 */ /* 0x000fea0003800000 */
.L_x_28093:
[----:B------:R-:W-:-:S04]  /*3780*/  LOP3.LUT R5, R5, 0xffff, RZ, 0xc0, !PT ;  /* 0x0000ffff05057812 */ /* 0x000fc800078ec0ff */
[----:B------:R-:W-:-:S05]  /*3790*/  PRMT R5, R5, 0x8880, RZ ;  /* 0x0000888005057816 */ /* 0x000fca00000000ff */
[----:B------:R3:W-:Y:S01]  /*37a0*/  STG.E desc[UR36][R2.64], R5 ;  /* 0x0000000502007986 */ /* 0x0007e2000c101924 */
[----:B------:R-:W-:Y:S05]  /*37b0*/  BRA `(.L_x_28091) ;  /* 0x0000000c00487947 */ /* 0x000fea0003800000 */
.L_x_28092:
[----:B------:R-:W-:-:S04]  /*37c0*/  PRMT R5, R5, 0x8880, RZ ;  /* 0x0000888005057816 */ /* 0x000fc800000000ff */
[----:B------:R-:W-:-:S05]  /*37d0*/  PRMT R5, R5, 0x7710, RZ ;  /* 0x0000771005057816 */ /* 0x000fca00000000ff */
[----:B------:R2:W-:Y:S01]  /*37e0*/  STG.E.U16 desc[UR36][R2.64], R5 ;  /* 0x0000000502007986 */ /* 0x0005e2000c101524 */
[----:B------:R-:W-:Y:S05]  /*37f0*/  BRA `(.L_x_28091) ;  /* 0x0000000c00387947 */ /* 0x000fea0003800000 */
.L_x_28087:
[----:B------:R-:W-:-:S09]  /*3800*/  UISETP.GT.AND UP0, UPT, UR4, 0x6, UPT ;  /* 0x000000060400788c */ /* 0x000fd2000bf04270 */
[----:B------:R-:W-:Y:S05]  /*3810*/  BRA.U UP0, `(.L_x_28094) ;  /* 0x00000001002c7547 */ /* 0x000fea000b800000 */
[----:B------:R-:W-:-:S09]  /*3820*/  UISETP.NE.AND UP0, UPT, UR4, 0x5, UPT ;  /* 0x000000050400788c */ /* 0x000fd2000bf05270 */
[----:B------:R-:W-:Y:S05]  /*3830*/  BRA.U !UP0, `(.L_x_28095) ;  /* 0x0000000108147547 */ /* 0x000fea000b800000 */
[----:B------:R-:W-:-:S09]  /*3840*/  UISETP.NE.AND UP0, UPT, UR4, 0x6, UPT ;  /* 0x000000060400788c */ /* 0x000fd2000bf05270 */
[----:B------:R-:W-:Y:S05]  /*3850*/  BRA.U UP0, `(.L_x_28090) ;  /* 0x0000000900747547 */ /* 0x000fea000b800000 */
[----:B------:R-:W0:Y:S02]  /*3860*/  I2F.S8 R5, R5 ;  /* 0x0000000500057306 */ /* 0x000e240000001400 */
[----:B0-----:R0:W-:Y:S01]  /*3870*/  STG.E desc[UR36][R2.64], R5 ;  /* 0x0000000502007986 */ /* 0x0011e2000c101924 */
[----:B------:R-:W-:Y:S05]  /*3880*/  BRA `(.L_x_28091) ;  /* 0x0000000c00147947 */ /* 0x000fea0003800000 */
.L_x_28095:
[----:B------:R-:W0:Y:S02]  /*3890*/  I2F.S8 R0, R5 ;  /* 0x0000000500007306 */ /* 0x000e240000001400 */
[----:B0-----:R-:W-:-:S05]  /*38a0*/  F2FP.F16.F32.PACK_AB R0, RZ, R0 ;  /* 0x00000000ff00723e */ /* 0x001fca00000000ff */
[----:B------:R0:W-:Y:S01]  /*38b0*/  STG.E.U16 desc[UR36][R2.64], R0 ;  /* 0x0000000002007986 */ /* 0x0001e2000c101524 */
[----:B------:R-:W-:Y:S05]  /*38c0*/  BRA `(.L_x_28091) ;  /* 0x0000000c00047947 */ /* 0x000fea0003800000 */
.L_x_28094:
[----:B------:R-:W-:-:S09]  /*38d0*/  UISETP.NE.AND UP0, UPT, UR4, 0x7, UPT ;  /* 0x000000070400788c */ /* 0x000fd2000bf05270 */
[----:B------:R-:W-:Y:S05]  /*38e0*/  BRA.U !UP0, `(.L_x_28096) ;  /* 0x0000000108347547 */ /* 0x000fea000b800000 */
[----:B------:R-:W-:-:S09]  /*38f0*/  UISETP.NE.AND UP0, UPT, UR4, 0x8, UPT ;  /* 0x000000080400788c */ /* 0x000fd2000bf05270 */
[----:B------:R-:W-:Y:S05]  /*3900*/  BRA.U !UP0, `(.L_x_28097) ;  /* 0x0000000108187547 */ /* 0x000fea000b800000 */
[----:B------:R-:W-:-:S09]  /*3910*/  UISETP.NE.AND UP0, UPT, UR4, 0x9, UPT ;  /* 0x000000090400788c */ /* 0x000fd2000bf05270 */
[----:B------:R-:W-:Y:S05]  /*3920*/  BRA.U UP0, `(.L_x_28090) ;  /* 0x0000000900407547 */ /* 0x000fea000b800000 */
[----:B------:R-:W0:Y:S01]  /*3930*/  I2F.S8 R6, R5 ;  /* 0x0000000500067306 */ /* 0x000e220000001400 */
[----:B------:R-:W-:-:S05]  /*3940*/  HFMA2 R7, -RZ, RZ, 0, 0 ;  /* 0x00000000ff077431 */ /* 0x000fca00000001ff */
[----:B0-----:R0:W-:Y:S01]  /*3950*/  STG.E.64 desc[UR36][R2.64], R6 ;  /* 0x0000000602007986 */ /* 0x0011e2000c101b24 */
[----:B------:R-:W-:Y:S05]  /*3960*/  BRA `(.L_x_28091) ;  /* 0x0000000800dc7947 */ /* 0x000fea0003800000 */
.L_x_28097:
[----:B------:R-:W0:Y:S02]  /*3970*/  I2F.S8 R5, R5 ;  /* 0x0000000500057306 */ /* 0x000e240000001400 */
[----:B0-----:R-:W-:-:S04]  /*3980*/  F2FP.F16.F32.PACK_AB R5, RZ, R5 ;  /* 0x00000005ff05723e */ /* 0x001fc800000000ff */
[----:B------:R-:W-:-:S05]  /*3990*/  PRMT R5, R5, 0x5410, RZ ;  /* 0x0000541005057816 */ /* 0x000fca00000000ff */
[----:B------:R0:W-:Y:S01]  /*39a0*/  STG.E desc[UR36][R2.64], R5 ;  /* 0x0000000502007986 */ /* 0x0001e2000c101924 */
[----:B------:R-:W-:Y:S05]  /*39b0*/  BRA `(.L_x_28091) ;  /* 0x0000000800c87947 */ /* 0x000fea0003800000 */
.L_x_28096:
[----:B------:R-:W-:-:S04]  /*39c0*/  PRMT R4, R5, 0x8880, RZ ;  /* 0x0000888005047816 */ /* 0x000fc800000000ff */
[----:B------:R-:W-:-:S06]  /*39d0*/  PRMT R4, R4, 0x7710, RZ ;  /* 0x0000771004047816 */ /* 0x000fcc00000000ff */
[----:B------:R-:W0:Y:S02]  /*39e0*/  I2F.F64.S16 R4, R4 ;  /* 0x0000000400047312 */ /* 0x000e240000101c00 */
[----:B0-----:R0:W-:Y:S01]  /*39f0*/  STG.E.64 desc[UR36][R2.64], R4 ;  /* 0x0000000402007986 */ /* 0x0011e2000c101b24 */
[----:B------:R-:W-:Y:S05]  /*3a00*/  BRA `(.L_x_28091) ;  /* 0x0000000800b47947 */ /* 0x000fea0003800000 */
.L_x_28086:
        /* <DEDUP_REMOVED lines=8> */
[----:B------:R-:W-:-:S04]  /*3a90*/  LOP3.LUT P0, RZ, R5, 0xff, RZ, 0xc0, !PT ;  /* 0x000000ff05ff7812 */ /* 0x000fc8000780c0ff */
[----:B------:R-:W-:-:S05]  /*3aa0*/  SEL R5, RZ, 0x1, !P0 ;  /* 0x00000001ff057807 */ /* 0x000fca0004000000 */
[----:B------:R0:W-:Y:S01]  /*3ab0*/  STG.E.U8 desc[UR36][R2.64], R5 ;  /* 0x0000000502007986 */ /* 0x0001e2000c101124 */
[----:B------:R-:W-:Y:S05]  /*3ac0*/  BRA `(.L_x_28091) ;  /* 0x0000000800847947 */ /* 0x000fea0003800000 */
.L_x_28100:
[----:B------:R-:W-:Y:S02]  /*3ad0*/  PRMT R4, R5, 0x8880, RZ ;  /* 0x0000888005047816 */ /* 0x000fe400000000ff */
[----:B------:R-:W-:Y:S02]  /*3ae0*/  CS2R R6, SRZ ;  /* 0x0000000000067805 */ /* 0x000fe4000001ff00 */
[----:B------:R-:W-:-:S06]  /*3af0*/  PRMT R4, R4, 0x7710, RZ ;  /* 0x0000771004047816 */ /* 0x000fcc00000000ff */
[----:B------:R-:W0:Y:S02]  /*3b00*/  I2F.F64.S16 R4, R4 ;  /* 0x0000000400047312 */ /* 0x000e240000101c00 */
[----:B0-----:R0:W-:Y:S01]  /*3b10*/  STG.E.128 desc[UR36][R2.64], R4 ;  /* 0x0000000402007986 */ /* 0x0011e2000c101d24 */
[----:B------:R-:W-:Y:S05]  /*3b20*/  BRA `(.L_x_28091) ;  /* 0x00000008006c7947 */ /* 0x000fea0003800000 */
.L_x_28099:
[----:B------:R-:W-:-:S09]  /*3b30*/  UISETP.NE.AND UP0, UPT, UR4, 0xf, UPT ;  /* 0x0000000f0400788c */ /* 0x000fd2000bf05270 */
[----:B------:R-:W-:Y:S05]  /*3b40*/  BRA.U !UP0, `(.L_x_28101) ;  /* 0x0000000108a07547 */ /* 0x000fea000b800000 */
[----:B------:R-:W-:-:S09]  /*3b50*/  UISETP.NE.AND UP0, UPT, UR4, 0x17, UPT ;  /* 0x000000170400788c */ /* 0x000fd2000bf05270 */
[----:B------:R-:W-:Y:S05]  /*3b60*/  BRA.U !UP0, `(.L_x_28102) ;  /* 0x00000001084c7547 */ /* 0x000fea000b800000 */
[----:B------:R-:W-:-:S09]  /*3b70*/  UISETP.NE.AND UP0, UPT, UR4, 0x18, UPT ;  /* 0x000000180400788c */ /* 0x000fd2000bf05270 */
[----:B------:R-:W-:Y:S05]  /*3b80*/  BRA.U UP0, `(.L_x_28090) ;  /* 0x0000000500a87547 */ /* 0x000fea000b800000 */
[----:B------:R-:W0:Y:S01]  /*3b90*/  I2F.S8 R5, R5 ;  /* 0x0000000500057306 */ /* 0x000e220000001400 */
        /* <DEDUP_REMOVED lines=12> */
.L_x_28104:
[----:B------:R-:W-:Y:S05]  /*3c60*/  BSYNC.RECONVERGENT B0 ;  /* 0x0000000000007941 */ /* 0x000fea0003800200 */
.L_x_28103:
[----:B------:R-:W-:-:S05]  /*3c70*/  LOP3.LUT R7, R0, 0x80, R7, 0xf8, !PT ;  /* 0x0000008000077812 */ /* 0x000fca00078ef807 */
[----:B------:R0:W-:Y:S01]  /*3c80*/  STG.E.U8 desc[UR36][R2.64], R7 ;  /* 0x0000000702007986 */ /* 0x0001e2000c101124 */
[----:B------:R-:W-:Y:S05]  /*3c90*/  BRA `(.L_x_28091) ;  /* 0x0000000800107947 */ /* 0x000fea0003800000 */
.L_x_28102:
[----:B------:R-:W0:Y:S01]  /*3ca0*/  I2F.S8 R5, R5 ;  /* 0x0000000500057306 */ /* 0x000e220000001400 */
        /* <DEDUP_REMOVED lines=14> */
.L_x_28106:
[----:B------:R-:W-:Y:S05]  /*3d90*/  BSYNC.RECONVERGENT B0 ;  /* 0x0000000000007941 */ /* 0x000fea0003800200 */
.L_x_28105:
[----:B------:R-:W-:-:S05]  /*3da0*/  LOP3.LUT R7, R0, 0x80, R7, 0xf8, !PT ;  /* 0x0000008000077812 */ /* 0x000fca00078ef807 */
[----:B------:R0:W-:Y:S01]  /*3db0*/  STG.E.U8 desc[UR36][R2.64], R7 ;  /* 0x0000000702007986 */ /* 0x0001e2000c101124 */
[----:B------:R-:W-:Y:S05]  /*3dc0*/  BRA `(.L_x_28091) ;  /* 0x0000000400c47947 */ /* 0x000fea0003800000 */
.L_x_28101:
[----:B------:R-:W0:Y:S02]  /*3dd0*/  I2F.S8 R0, R5 ;  /* 0x0000000500007306 */ /* 0x000e240000001400 */
[----:B0-----:R-:W-:-:S05]  /*3de0*/  F2FP.BF16.F32.PACK_AB R0, RZ, R0 ;  /* 0x00000000ff00723e */ /* 0x001fca00000010ff */
[----:B------:R0:W-:Y:S01]  /*3df0*/  STG.E.U16 desc[UR36][R2.64], R0 ;  /* 0x0000000002007986 */ /* 0x0001e2000c101524 */
[----:B------:R-:W-:Y:S05]  /*3e00*/  BRA `(.L_x_28091) ;  /* 0x0000000400b47947 */ /* 0x000fea0003800000 */
.L_x_28098:
        /* <DEDUP_REMOVED lines=8> */
[----:B------:R-:W-:-:S04]  /*3e90*/  PRMT R5, R5, 0x8880, RZ ;  /* 0x0000888005057816 */ /* 0x000fc800000000ff */
[----:B------:R-:W-:-:S05]  /*3ea0*/  PRMT R5, R5, 0x7710, RZ ;  /* 0x0000771005057816 */ /* 0x000fca00000000ff */
[----:B------:R0:W-:Y:S01]  /*3eb0*/  STG.E.U16 desc[UR36][R2.64], R5 ;  /* 0x0000000502007986 */ /* 0x0001e2000c101524 */
[----:B------:R-:W-:Y:S05]  /*3ec0*/  BRA `(.L_x_28091) ;  /* 0x0000000400847947 */ /* 0x000fea0003800000 */
.L_x_28109:
[----:B------:R-:W0:Y:S01]  /*3ed0*/  I2F.S8 R5, R5 ;  /* 0x0000000500057306 */ /* 0x000e220000001400 */
        /* <DEDUP_REMOVED lines=12> */
.L_x_28112:
[----:B------:R-:W-:-:S04]  /*3fa0*/  SHF.R.U32.HI R0, RZ, 0x14, R5 ;  /* 0x00000014ff007819 */ /* 0x000fc80000011605 */
[----:B------:R-:W-:-:S04]  /*3fb0*/  LOP3.LUT R0, R0, 0x1, RZ, 0xc0, !PT ;  /* 0x0000000100007812 */ /* 0x000fc800078ec0ff */
[----:B------:R-:W-:-:S04]  /*3fc0*/  IADD3 R0, PT, PT, R5, 0x487ffff, R0 ;  /* 0x0487ffff05007810 */ /* 0x000fc80007ffe000 */
[----:B------:R-:W-:-:S04]  /*3fd0*/  SHF.R.U32.HI R0, RZ, 0x14, R0 ;  /* 0x00000014ff007819 */ /* 0x000fc80000011600 */
[----:B------:R-:W-:-:S07]  /*3fe0*/  LOP3.LUT R4, R0, 0xff, RZ, 0xc0, !PT ;  /* 0x000000ff00047812 */ /* 0x000fce00078ec0ff */
.L_x_28113:
[----:B------:R-:W-:-:S04]  /*3ff0*/  SHF.R.U32.HI R5, RZ, 0x18, R5 ;  /* 0x00000018ff057819 */ /* 0x000fc80000011605 */
[----:B------:R-:W-:-:S04]  /*4000*/  LOP3.LUT R4, R4, 0x80, R5, 0xf8, !PT ;  /* 0x0000008004047812 */ /* 0x000fc800078ef805 */
[----:B------:R-:W-:-:S07]  /*4010*/  PRMT R0, R4, 0x7610, R0 ;  /* 0x0000761004007816 */ /* 0x000fce0000000000 */
.L_x_28111:
[----:B------:R-:W-:Y:S05]  /*4020*/  BSYNC.RECONVERGENT B0 ;  /* 0x0000000000007941 */ /* 0x000fea0003800200 */
.L_x_28110:
[----:B------:R0:W-:Y:S01]  /*4030*/  STG.E.U8 desc[UR36][R2.64], R0 ;  /* 0x0000000002007986 */ /* 0x0001e2000c101124 */
[----:B------:R-:W-:Y:S05]  /*4040*/  BRA `(.L_x_28091) ;  /* 0x0000000400247947 */ /* 0x000fea0003800000 */
.L_x_28108:
        /* <DEDUP_REMOVED lines=13> */
.L_x_28116:
[----:B------:R-:W-:-:S04]  /*4120*/  SHF.R.U32.HI R0, RZ, 0x15, R5 ;  /* 0x00000015ff007819 */ /* 0x000fc80000011605 */
[----:B------:R-:W-:-:S04]  /*4130*/  LOP3.LUT R0, R0, 0x1, RZ, 0xc0, !PT ;  /* 0x0000000100007812 */ /* 0x000fc800078ec0ff */
[----:B------:R-:W-:-:S04]  /*4140*/  IADD3 R0, PT, PT, R5, 0x88fffff, R0 ;  /* 0x088fffff05007810 */ /* 0x000fc80007ffe000 */
[----:B------:R-:W-:-:S04]  /*4150*/  SHF.R.U32.HI R0, RZ, 0x15, R0 ;  /* 0x00000015ff007819 */ /* 0x000fc80000011600 */
[----:B------:R-:W-:-:S07]  /*4160*/  LOP3.LUT R4, R0, 0xff, RZ, 0xc0, !PT ;  /* 0x000000ff00047812 */ /* 0x000fce00078ec0ff */
.L_x_28117:
[----:B------:R-:W-:-:S04]  /*4170*/  SHF.R.U32.HI R5, RZ, 0x18, R5 ;  /* 0x00000018ff057819 */ /* 0x000fc80000011605 */
[----:B------:R-:W-:-:S04]  /*4180*/  LOP3.LUT R4, R4, 0x80, R5, 0xf8, !PT ;  /* 0x0000008004047812 */ /* 0x000fc800078ef805 */
[----:B------:R-:W-:-:S07]  /*4190*/  PRMT R0, R4, 0x7610, R0 ;  /* 0x0000761004007816 */ /* 0x000fce0000000000 */
.L_x_28115:
[----:B------:R-:W-:Y:S05]  /*41a0*/  BSYNC.RECONVERGENT B0 ;  /* 0x0000000000007941 */ /* 0x000fea0003800200 */
.L_x_28114:
[----:B------:R0:W-:Y:S01]  /*41b0*/  STG.E.U8 desc[UR36][R2.64], R0 ;  /* 0x0000000002007986 */ /* 0x0001e2000c101124 */
[----:B------:R-:W-:Y:S05]  /*41c0*/  BRA `(.L_x_28091) ;  /* 0x0000000000c47947 */ /* 0x000fea0003800000 */
.L_x_28107:
[----:B------:R-:W-:-:S09]  /*41d0*/  UISETP.NE.AND UP0, UPT, UR4, 0x1c, UPT ;  /* 0x0000001c0400788c */ /* 0x000fd2000bf05270 */
[----:B------:R-:W-:Y:S05]  /*41e0*/  BRA.U !UP0, `(.L_x_28118) ;  /* 0x0000000108b07547 */ /* 0x000fea000b800000 */
[----:B------:R-:W-:-:S09]  /*41f0*/  UISETP.NE.AND UP0, UPT, UR4, 0x1d, UPT ;  /* 0x0000001d0400788c */ /* 0x000fd2000bf05270 */
[----:B------:R-:W-:Y:S05]  /*4200*/  BRA.U !UP0, `(.L_x_28119) ;  /* 0x0000000108907547 */ /* 0x000fea000b800000 */
[----:B------:R-:W-:-:S09]  /*4210*/  UISETP.NE.AND UP0, UPT, UR4, 0x2c, UPT ;  /* 0x0000002c0400788c */ /* 0x000fd2000bf05270 */
[----:B------:R-:W-:Y:S05]  /*4220*/  BRA.U !UP0, `(.L_x_28120) ;  /* 0x0000000108447547 */ /* 0x000fea000b800000 */
.L_x_28090:
        /* <DEDUP_REMOVED lines=9> */
[----:B------:R-:W-:Y:S01]  /*42c0*/  IMAD.U32 R5, RZ, RZ, UR7 ;  /* 0x00000007ff057e24 */ /* 0x000fe2000f8e00ff */
[----:B---3--:R-:W-:Y:S01]  /*42d0*/  MOV R6, UR8 ;  /* 0x0000000800067c02 */ /* 0x008fe20008000f00 */
[----:B------:R-:W-:Y:S02]  /*42e0*/  IMAD.U32 R7, RZ, RZ, UR9 ;  /* 0x00000009ff077e24 */ /* 0x000fe4000f8e00ff */
[----:B----4-:R-:W-:Y:S02]  /*42f0*/  IMAD.U32 R10, RZ, RZ, UR4 ;  /* 0x00000004ff0a7e24 */ /* 0x010fe4000f8e00ff */
[----:B-1----:R-:W-:-:S07]  /*4300*/  IMAD.U32 R11, RZ, RZ, UR5 ;  /* 0x00000005ff0b7e24 */ /* 0x002fce000f8e00ff */
[----:B------:R-:W-:-:S07]  /*4310*/  LEPC R20, `(.L_x_28121) ;  /* 0x000000001014794e */ /* 0x000fce0000000000 */
[----:B--2---:R-:W-:Y:S05]  /*4320*/  CALL.ABS.NOINC R2 ;  /* 0x0000000002007343 */ /* 0x004fea0003c00000 */
.L_x_28121:
[----:B------:R-:W-:Y:S05]  /*4330*/  BRA `(.L_x_28091) ;  /* 0x0000000000687947 */ /* 0x000fea0003800000 */
.L_x_28120:
[----:B------:R-:W0:Y:S02]  /*4340*/  I2F.S8 R5, R5 ;  /* 0x0000000500057306 */ /* 0x000e240000001400 */
        /* <DEDUP_REMOVED lines=16> */
.L_x_28119:
[----:B------:R-:W-:-:S04]  /*4450*/  LOP3.LUT R5, R5, 0xffff, RZ, 0xc0, !PT ;  /* 0x0000ffff05057812 */ /* 0x000fc800078ec0ff */
[----:B------:R-:W-:-:S05]  /*4460*/  PRMT R5, R5, 0x8880, RZ ;  /* 0x0000888005057816 */ /* 0x000fca00000000ff */
[----:B------:R-:W-:-:S05]  /*4470*/  IMAD.MOV.U32 R4, RZ, RZ, R5 ;  /* 0x000000ffff047224 */ /* 0x000fca00078e0005 */
[----:B------:R-:W-:-:S05]  /*4480*/  SHF.R.S32.HI R5, RZ, 0x1f, R4 ;  /* 0x0000001fff057819 */ /* 0x000fca0000011404 */
[----:B------:R0:W-:Y:S01]  /*4490*/  STG.E.64 desc[UR36][R2.64], R4 ;  /* 0x0000000402007986 */ /* 0x0001e2000c101b24 */
[----:B------:R-:W-:Y:S05]  /*44a0*/  BRA `(.L_x_28091) ;  /* 0x00000000000c7947 */ /* 0x000fea0003800000 */
.L_x_28118:
[----:B------:R-:W-:-:S04]  /*44b0*/  LOP3.LUT R5, R5, 0xffff, RZ, 0xc0, !PT ;  /* 0x0000ffff05057812 */ /* 0x000fc800078ec0ff */
[----:B------:R-:W-:-:S05]  /*44c0*/  PRMT R5, R5, 0x8880, RZ ;  /* 0x0000888005057816 */ /* 0x000fca00000000ff */
[----:B------:R0:W-:Y:S02]  /*44d0*/  STG.E desc[UR36][R2.64], R5 ;  /* 0x0000000502007986 */ /* 0x0001e4000c101924 */
.L_x_28091:
[----:B------:R-:W-:-:S07]  /*44e0*/  VIADD R17, R17, 0x80 ;  /* 0x0000008011117836 */ /* 0x000fce0000000000 */
.L_x_28013:
[----:B------:R-:W-:Y:S05]  /*44f0*/  BSYNC.RECONVERGENT B6 ;  /* 0x0000000000067941 */ /* 0x000fea0003800200 */
.L_x_28012:
[----:B------:R-:W5:Y:S01]  /*4500*/  LDCU UR4, c[0x0][0x380] ;  /* 0x00007000ff0477ac */ /* 0x000f620008000800 */
[----:B------:R-:W-:Y:S01]  /*4510*/  BSSY.RECONVERGENT B6, `(.L_x_28122) ;  /* 0x0000440000067945 */ /* 0x000fe20003800200 */
[----:B-----5:R-:W-:-:S13]  /*4520*/  ISETP.GE.AND P0, PT, R17, UR4, PT ;  /* 0x0000000411007c0c */ /* 0x020fda000bf06270 */
[----:B------:R-:W-:Y:S05]  /*4530*/  @P0 BRA `(.L_x_28123) ;  /* 0x0000004000f40947 */ /* 0x000fea0003800000 */
[----:B------:R-:W5:Y:S01]  /*4540*/  LDCU UR4, c[0x0][0x388] ;  /* 0x00007100ff0477ac */ /* 0x000f620008000800 */
[----:B------:R-:W-:Y:S01]  /*4550*/  IMAD.MOV.U32 R18, RZ, RZ, RZ ;  /* 0x000000ffff127224 */ /* 0x000fe200078e00ff */
        /* <DEDUP_REMOVED lines=352> */
.L_x_28124:
        /* <DEDUP_REMOVED lines=16> */
.L_x_28128:
[----:B------:R0:W5:Y:S01]  /*5c60*/  LDG.E.U8 R19, desc[UR36][R2.64] ;  /* 0x0000002402137981 */ /* 0x000162000c1e1100 */
[----:B------:R-:W-:Y:S05]  /*5c70*/  BRA `(.L_x_28130) ;  /* 0x0000000c004c7947 */ /* 0x000fea0003800000 */
.L_x_28127:
        /* <DEDUP_REMOVED lines=8> */
.L_x_28132:
[----:B------:R4:W5:Y:S01]  /*5d00*/  LDG.E.U8 R19, desc[UR36][R2.64] ;  /* 0x0000002402137981 */ /* 0x000962000c1e1100 */
[----:B------:R-:W-:Y:S05]  /*5d10*/  BRA `(.L_x_28130) ;  /* 0x0000000c00247947 */ /* 0x000fea0003800000 */
.L_x_28131:
[----:B------:R3:W5:Y:S01]  /*5d20*/  LDG.E.U16 R19, desc[UR36][R2.64] ;  /* 0x0000002402137981 */ /* 0x000762000c1e1500 */
[----:B------:R-:W-:Y:S05]  /*5d30*/  BRA `(.L_x_28130) ;  /* 0x0000000c001c7947 */ /* 0x000fea0003800000 */
.L_x_28126:
        /* <DEDUP_REMOVED lines=9> */
.L_x_28134:
[----:B------:R-:W2:Y:S02]  /*5dd0*/  LDG.E.U16 R0, desc[UR36][R2.64] ;  /* 0x0000002402007981 */ /* 0x000ea4000c1e1500 */
[----:B--2---:R-:W-:-:S06]  /*5de0*/  HADD2.F32 R0, -RZ, R0.H0_H0 ;  /* 0x20000000ff007230 */ /* 0x004fcc0000004100 */
[----:B------:R-:W0:Y:S02]  /*5df0*/  F2I.FTZ.TRUNC.NTZ R0, R0 ;  /* 0x0000000000007305 */ /* 0x000e24000021f100 */
[----:B0-----:R-:W-:Y:S01]  /*5e00*/  PRMT R19, R0, 0x7610, R19 ;  /* 0x0000761000137816 */ /* 0x001fe20000000013 */
[----:B------:R-:W-:Y:S06]  /*5e10*/  BRA `(.L_x_28130) ;  /* 0x0000000800e47947 */ /* 0x000fec0003800000 */
.L_x_28133:
        /* <DEDUP_REMOVED lines=9> */
.L_x_28136:
[----:B------:R-:W2:Y:S02]  /*5eb0*/  LDG.E.U16 R2, desc[UR36][R2.64] ;  /* 0x0000002402027981 */ /* 0x000ea4000c1e1500 */
[----:B--2---:R-:W-:-:S06]  /*5ec0*/  HADD2.F32 R0, -RZ, R2.H0_H0 ;  /* 0x20000002ff007230 */ /* 0x004fcc0000004100 */
[----:B------:R-:W0:Y:S02]  /*5ed0*/  F2I.FTZ.TRUNC.NTZ R0, R0 ;  /* 0x0000000000007305 */ /* 0x000e24000021f100 */
[----:B0-----:R-:W-:Y:S01]  /*5ee0*/  PRMT R19, R0, 0x7610, R19 ;  /* 0x0000761000137816 */ /* 0x001fe20000000013 */
[----:B------:R-:W-:Y:S06]  /*5ef0*/  BRA `(.L_x_28130) ;  /* 0x0000000800ac7947 */ /* 0x000fec0003800000 */
.L_x_28135:
[----:B------:R-:W2:Y:S02]  /*5f00*/  LDG.E.64 R2, desc[UR36][R2.64] ;  /* 0x0000002402027981 */ /* 0x000ea4000c1e1b00 */
[----:B--2---:R0:W1:Y:S02]  /*5f10*/  F2I.F64.TRUNC R19, R2 ;  /* 0x0000000200137311 */ /* 0x004064000030d100 */
[----:B01----:R-:W-:Y:S05]  /*5f20*/  BRA `(.L_x_28130) ;  /* 0x0000000800a07947 */ /* 0x003fea0003800000 */
.L_x_28125:
        /* <DEDUP_REMOVED lines=12> */
.L_x_28139:
[----:B------:R-:W2:Y:S02]  /*5ff0*/  LDG.E.64 R2, desc[UR36][R2.64] ;  /* 0x0000002402027981 */ /* 0x000ea4000c1e1b00 */
[----:B--2---:R3:W4:Y:S02]  /*6000*/  F2I.F64.TRUNC R19, R2 ;  /* 0x0000000200137311 */ /* 0x004724000030d100 */
[----:B---34-:R-:W-:Y:S05]  /*6010*/  BRA `(.L_x_28130) ;  /* 0x0000000800647947 */ /* 0x018fea0003800000 */
.L_x_28138:
        /* <DEDUP_REMOVED lines=27> */
.L_x_28141:
        /* <DEDUP_REMOVED lines=14> */
.L_x_28140:
[----:B------:R-:W2:Y:S02]  /*62b0*/  LDG.E.U16 R0, desc[UR36][R2.64] ;  /* 0x0000002402007981 */ /* 0x000ea4000c1e1500 */
[----:B--2---:R-:W-:-:S06]  /*62c0*/  IMAD.U32 R0, R0, 0x10000, RZ ;  /* 0x0001000000007824 */ /* 0x004fcc00078e00ff */
[----:B------:R-:W0:Y:S02]  /*62d0*/  F2I.FTZ.TRUNC.NTZ R0, R0 ;  /* 0x0000000000007305 */ /* 0x000e24000021f100 */
[----:B0-----:R-:W-:Y:S01]  /*62e0*/  PRMT R19, R0, 0x7610, R19 ;  /* 0x0000761000137816 */ /* 0x001fe20000000013 */
[----:B------:R-:W-:Y:S06]  /*62f0*/  BRA `(.L_x_28130) ;  /* 0x0000000400ac7947 */ /* 0x000fec0003800000 */
.L_x_28137:
        /* <DEDUP_REMOVED lines=10> */
.L_x_28144:
        /* <DEDUP_REMOVED lines=21> */
.L_x_28148:
[----:B------:R-:W-:Y:S05]  /*64f0*/  BSYNC.RECONVERGENT B1 ;  /* 0x0000000000017941 */ /* 0x000fea0003800200 */
.L_x_28147:
[----:B------:R-:W-:Y:S01]  /*6500*/  IMAD.SHL.U32 R0, R0, 0x100000, RZ ;  /* 0x0010000000007824 */ /* 0x000fe200078e00ff */
[----:B------:R-:W-:-:S04]  /*6510*/  LEA R2, R2, 0x3b800000, 0x17 ;  /* 0x3b80000002027811 */ /* 0x000fc800078eb8ff */
[----:B------:R-:W-:-:S07]  /*6520*/  LOP3.LUT R0, R2, R0, R7, 0xfe, !PT ;  /* 0x0000000002007212 */ /* 0x000fce00078efe07 */
.L_x_28146:
[----:B------:R-:W-:Y:S05]  /*6530*/  BSYNC.RECONVERGENT B0 ;  /* 0x0000000000007941 */ /* 0x000fea0003800200 */
.L_x_28145:
[----:B------:R-:W0:Y:S02]  /*6540*/  F2I.FTZ.TRUNC.NTZ R0, R0 ;  /* 0x0000000000007305 */ /* 0x000e24000021f100 */
[----:B0-----:R-:W-:Y:S01]  /*6550*/  PRMT R19, R0, 0x7610, R19 ;  /* 0x0000761000137816 */ /* 0x001fe20000000013 */
[----:B------:R-:W-:Y:S06]  /*6560*/  BRA `(.L_x_28130) ;  /* 0x0000000400107947 */ /* 0x000fec0003800000 */
.L_x_28143:
        /* <DEDUP_REMOVED lines=21> */
.L_x_28152:
[----:B------:R-:W-:Y:S05]  /*66c0*/  BSYNC.RECONVERGENT B1 ;  /* 0x0000000000017941 */ /* 0x000fea0003800200 */
.L_x_28151:
[----:B------:R-:W-:Y:S02]  /*66d0*/  SHF.L.U32 R0, R0, 0x15, RZ ;  /* 0x0000001500007819 */ /* 0x000fe400000006ff */
[----:B------:R-:W-:-:S04]  /*66e0*/  LEA R2, R2, 0x37800000, 0x17 ;  /* 0x3780000002027811 */ /* 0x000fc800078eb8ff */
[----:B------:R-:W-:-:S07]  /*66f0*/  LOP3.LUT R0, R2, R0, R7, 0xfe, !PT ;  /* 0x0000000002007212 */ /* 0x000fce00078efe07 */
.L_x_28150:
[----:B------:R-:W-:Y:S05]  /*6700*/  BSYNC.RECONVERGENT B0 ;  /* 0x0000000000007941 */ /* 0x000fea0003800200 */
.L_x_28149:
[----:B------:R-:W0:Y:S02]  /*6710*/  F2I.FTZ.TRUNC.NTZ R0, R0 ;  /* 0x0000000000007305 */ /* 0x000e24000021f100 */
[----:B0-----:R-:W-:Y:S01]  /*6720*/  PRMT R19, R0, 0x7610, R19 ;  /* 0x0000761000137816 */ /* 0x001fe20000000013 */
[----:B------:R-:W-:Y:S06]  /*6730*/  BRA `(.L_x_28130) ;  /* 0x00000000009c7947 */ /* 0x000fec0003800000 */
.L_x_28142:
        /* <DEDUP_REMOVED lines=14> */
.L_x_28156:
[----:B------:R-:W-:Y:S05]  /*6820*/  BSYNC.RECONVERGENT B0 ;  /* 0x0000000000007941 */ /* 0x000fea0003800200 */
.L_x_28155:
[----:B------:R-:W0:Y:S02]  /*6830*/  F2I.FTZ.TRUNC.NTZ R0, R0 ;  /* 0x0000000000007305 */ /* 0x000e24000021f100 */
[----:B0-----:R-:W-:Y:S01]  /*6840*/  PRMT R19, R0, 0x7610, R19 ;  /* 0x0000761000137816 */ /* 0x001fe20000000013 */
[----:B------:R-:W-:Y:S06]  /*6850*/  BRA `(.L_x_28130) ;  /* 0x0000000000547947 */ /* 0x000fec0003800000 */
.L_x_28129:
        /* <DEDUP_REMOVED lines=16> */
.L_x_28157:
[----:B------:R-:W-:Y:S01]  /*6960*/  PRMT R19, RZ, 0x7610, R19 ;  /* 0x00007610ff137816 */ /* 0x000fe20000000013 */
[----:B------:R-:W-:Y:S06]  /*6970*/  BRA `(.L_x_28130) ;  /* 0x00000000000c7947 */ /* 0x000fec0003800000 */
.L_x_28154:
[----:B------:R1:W5:Y:S01]  /*6980*/  LDG.E.U8 R19, desc[UR36][R2.64] ;  /* 0x0000002402137981 */ /* 0x000362000c1e1100 */
[----:B------:R-:W-:Y:S05]  /*6990*/  BRA `(.L_x_28130) ;  /* 0x0000000000047947 */ /* 0x000fea0003800000 */
.L_x_28153:
[----:B------:R2:W5:Y:S02]  /*69a0*/  LDG.E.U8 R19, desc[UR36][R2.64] ;  /* 0x0000002402137981 */ /* 0x000564000c1e1100 */
.L_x_28130:
        /* <DEDUP_REMOVED lines=16> */
.L_x_28161:
[----:B------:R3:W5:Y:S01]  /*6ab0*/  LDG.E.U8 R4, desc[UR36][R2.64] ;  /* 0x0000002402047981 */ /* 0x000762000c1e1100 */
[----:B------:R-:W-:Y:S05]  /*6ac0*/  BRA `(.L_x_28163) ;  /* 0x0000000c004c7947 */ /* 0x000fea0003800000 */
.L_x_28160:
        /* <DEDUP_REMOVED lines=8> */
.L_x_28165:
[----:B------:R2:W5:Y:S01]  /*6b50*/  LDG.E.U8 R4, desc[UR36][R2.64] ;  /* 0x0000002402047981 */ /* 0x000562000c1e1100 */
[----:B------:R-:W-:Y:S05]  /*6b60*/  BRA `(.L_x_28163) ;  /* 0x0000000c00247947 */ /* 0x000fea0003800000 */
.L_x_28164:
[----:B------:R0:W5:Y:S01]  /*6b70*/  LDG.E.U16 R4, desc[UR36][R2.64] ;  /* 0x0000002402047981 */ /* 0x000162000c1e1500 */
[----:B------:R-:W-:Y:S05]  /*6b80*/  BRA `(.L_x_28163) ;  /* 0x0000000c001c7947 */ /* 0x000fea0003800000 */
.L_x_28159:
        /* <DEDUP_REMOVED lines=9> */
.L_x_28167:
[----:B------:R-:W2:Y:S02]  /*6c20*/  LDG.E.U16 R0, desc[UR36][R2.64] ;  /* 0x0000002402007981 */ /* 0x000ea4000c1e1500 */
[----:B--2---:R-:W-:-:S06]  /*6c30*/  HADD2.F32 R0, -RZ, R0.H0_H0 ;  /* 0x20000000ff007230 */ /* 0x004fcc0000004100 */
[----:B------:R-:W0:Y:S02]  /*6c40*/  F2I.FTZ.TRUNC.NTZ R0, R0 ;  /* 0x0000000000007305 */ /* 0x000e24000021f100 */
[----:B0-----:R-:W-:Y:S01]  /*6c50*/  PRMT R4, R0, 0x7610, R4 ;  /* 0x0000761000047816 */ /* 0x001fe20000000004 */
[----:B------:R-:W-:Y:S06]  /*6c60*/  BRA `(.L_x_28163) ;  /* 0x0000000800e47947 */ /* 0x000fec0003800000 */
.L_x_28166:
        /* <DEDUP_REMOVED lines=9> */
.L_x_28169:
[----:B------:R-:W2:Y:S02]  /*6d00*/  LDG.E.U16 R2, desc[UR36][R2.64] ;  /* 0x0000002402027981 */ /* 0x000ea4000c1e1500 */
[----:B--2---:R-:W-:-:S06]  /*6d10*/  HADD2.F32 R0, -RZ, R2.H0_H0 ;  /* 0x20000002ff007230 */ /* 0x004fcc0000004100 */
[----:B------:R-:W0:Y:S02]  /*6d20*/  F2I.FTZ.TRUNC.NTZ R0, R0 ;  /* 0x0000000000007305 */ /* 0x000e24000021f100 */
[----:B0-----:R-:W-:Y:S01]  /*6d30*/  PRMT R4, R0, 0x7610, R4 ;  /* 0x0000761000047816 */ /* 0x001fe20000000004 */
[----:B------:R-:W-:Y:S06]  /*6d40*/  BRA `(.L_x_28163) ;  /* 0x0000000800ac7947 */ /* 0x000fec0003800000 */
.L_x_28168:
[----:B------:R-:W2:Y:S02]  /*6d50*/  LDG.E.64 R2, desc[UR36][R2.64] ;  /* 0x0000002402027981 */ /* 0x000ea4000c1e1b00 */
[----:B--2---:R0:W1:Y:S02]  /*6d60*/  F2I.F64.TRUNC R4, R2 ;  /* 0x0000000200047311 */ /* 0x004064000030d100 */
[----:B01----:R-:W-:Y:S05]  /*6d70*/  BRA `(.L_x_28163) ;  /* 0x0000000800a07947 */ /* 0x003fea0003800000 */
.L_x_28158:
        /* <DEDUP_REMOVED lines=12> */
.L_x_28172:
[----:B------:R-:W2:Y:S02]  /*6e40*/  LDG.E.64 R2, desc[UR36][R2.64] ;  /* 0x0000002402027981 */ /* 0x000ea4000c1e1b00 */
[----:B--2---:R0:W1:Y:S02]  /*6e50*/  F2I.F64.TRUNC R4, R2 ;  /* 0x0000000200047311 */ /* 0x004064000030d100 */
[----:B01----:R-:W-:Y:S05]  /*6e60*/  BRA `(.L_x_28163) ;  /* 0x0000000800647947 */ /* 0x003fea0003800000 */
.L_x_28171:
        /* <DEDUP_REMOVED lines=27> */
.L_x_28174:
        /* <DEDUP_REMOVED lines=14> */
.L_x_28173:
[----:B------:R-:W2:Y:S02]  /*7100*/  LDG.E.U16 R0, desc[UR36][R2.64] ;  /* 0x0000002402007981 */ /* 0x000ea4000c1e1500 */
[----:B--2---:R-:W-:-:S06]  /*7110*/  IMAD.U32 R0, R0, 0x10000, RZ ;  /* 0x0001000000007824 */ /* 0x004fcc00078e00ff */
[----:B------:R-:W0:Y:S02]  /*7120*/  F2I.FTZ.TRUNC.NTZ R0, R0 ;  /* 0x0000000000007305 */ /* 0x000e24000021f100 */
[----:B0-----:R-:W-:Y:S01]  /*7130*/  PRMT R4, R0, 0x7610, R4 ;  /* 0x0000761000047816 */ /* 0x001fe20000000004 */
[----:B------:R-:W-:Y:S06]  /*7140*/  BRA `(.L_x_28163) ;  /* 0x0000000400ac7947 */ /* 0x000fec0003800000 */
.L_x_28170:
        /* <DEDUP_REMOVED lines=10> */
.L_x_28177:
        /* <DEDUP_REMOVED lines=21> */
.L_x_28181:
[----:B------:R-:W-:Y:S05]  /*7340*/  BSYNC.RECONVERGENT B1 ;  /* 0x0000000000017941 */ /* 0x000fea0003800200 */
.L_x_28180:
[----:B------:R-:W-:Y:S01]  /*7350*/  IMAD.SHL.U32 R0, R0, 0x100000, RZ ;  /* 0x0010000000007824 */ /* 0x000fe200078e00ff */
[----:B------:R-:W-:-:S04]  /*7360*/  LEA R2, R2, 0x3b800000, 0x17 ;  /* 0x3b80000002027811 */ /* 0x000fc800078eb8ff */
[----:B------:R-:W-:-:S07]  /*7370*/  LOP3.LUT R0, R2, R0, R7, 0xfe, !PT ;  /* 0x0000000002007212 */ /* 0x000fce00078efe07 */
.L_x_28179:
[----:B------:R-:W-:Y:S05]  /*7380*/  BSYNC.RECONVERGENT B0 ;  /* 0x0000000000007941 */ /* 0x000fea0003800200 */
.L_x_28178:
[----:B------:R-:W0:Y:S02]  /*7390*/  F2I.FTZ.TRUNC.NTZ R0, R0 ;  /* 0x0000000000007305 */ /* 0x000e24000021f100 */
[----:B0-----:R-:W-:Y:S01]  /*73a0*/  PRMT R4, R0, 0x7610, R4 ;  /* 0x0000761000047816 */ /* 0x001fe20000000004 */
[----:B------:R-:W-:Y:S06]  /*73b0*/  BRA `(.L_x_28163) ;  /* 0x0000000400107947 */ /* 0x000fec0003800000 */
.L_x_28176:
        /* <DEDUP_REMOVED lines=21> */
.L_x_28185:
[----:B------:R-:W-:Y:S05]  /*7510*/  BSYNC.RECONVERGENT B1 ;  /* 0x0000000000017941 */ /* 0x000fea0003800200 */
.L_x_28184:
[----:B------:R-:W-:Y:S01]  /*7520*/  IMAD.SHL.U32 R0, R0, 0x200000, RZ ;  /* 0x0020000000007824 */ /* 0x000fe200078e00ff */
[----:B------:R-:W-:-:S04]  /*7530*/  LEA R2, R2, 0x37800000, 0x17 ;  /* 0x3780000002027811 */ /* 0x000fc800078eb8ff */
[----:B------:R-:W-:-:S07]  /*7540*/  LOP3.LUT R0, R2, R0, R7, 0xfe, !PT ;  /* 0x0000000002007212 */ /* 0x000fce00078efe07 */
.L_x_28183:
[----:B------:R-:W-:Y:S05]  /*7550*/  BSYNC.RECONVERGENT B0 ;  /* 0x0000000000007941 */ /* 0x000fea0003800200 */
.L_x_28182:
[----:B------:R-:W0:Y:S02]  /*7560*/  F2I.FTZ.TRUNC.NTZ R0, R0 ;  /* 0x0000000000007305 */ /* 0x000e24000021f100 */
[----:B0-----:R-:W-:Y:S01]  /*7570*/  PRMT R4, R0, 0x7610, R4 ;  /* 0x0000761000047816 */ /* 0x001fe20000000004 */
[----:B------:R-:W-:Y:S06]  /*7580*/  BRA `(.L_x_28163) ;  /* 0x00000000009c7947 */ /* 0x000fec0003800000 */
.L_x_28175:
        /* <DEDUP_REMOVED lines=14> */
.L_x_28189:
[----:B------:R-:W-:Y:S05]  /*7670*/  BSYNC.RECONVERGENT B0 ;  /* 0x0000000000007941 */ /* 0x000fea0003800200 */
.L_x_28188:
[----:B------:R-:W0:Y:S02]  /*7680*/  F2I.FTZ.TRUNC.NTZ R0, R0 ;  /* 0x0000000000007305 */ /* 0x000e24000021f100 */
[----:B0-----:R-:W-:Y:S01]  /*7690*/  PRMT R4, R0, 0x7610, R4 ;  /* 0x0000761000047816 */ /* 0x001fe20000000004 */
[----:B------:R-:W-:Y:S06]  /*76a0*/  BRA `(.L_x_28163) ;  /* 0x0000000000547947 */ /* 0x000fec0003800000 */
.L_x_28162:
        /* <DEDUP_REMOVED lines=12> */
[----:B---3--:R-:W-:Y:S01]  /*7770*/  IMAD.U32 R10, RZ, RZ, UR8 ;  /* 0x00000008ff0a7e24 */ /* 0x008fe2000f8e00ff */
[----:B------:R-:W-:-:S07]  /*7780*/  MOV R11, UR9 ;  /* 0x00000009000b7c02 */ /* 0x000fce0008000f00 */
[----:B------:R-:W-:-:S07]  /*7790*/  LEPC R20, `(.L_x_28190) ;  /* 0x000000001014794e */ /* 0x000fce0000000000 */
[----:B--2--5:R-:W-:Y:S05]  /*77a0*/  CALL.ABS.NOINC R2 ;  /* 0x0000000002007343 */ /* 0x024fea0003c00000 */
.L_x_28190:
[----:B------:R-:W-:Y:S01]  /*77b0*/  PRMT R4, RZ, 0x7610, R4 ;  /* 0x00007610ff047816 */ /* 0x000fe20000000004 */
[----:B------:R-:W-:Y:S06]  /*77c0*/  BRA `(.L_x_28163) ;  /* 0x00000000000c7947 */ /* 0x000fec0003800000 */
.L_x_28187:
[----:B------:R0:W5:Y:S01]  /*77d0*/  LDG.E.U8 R4, desc[UR36][R2.64] ;  /* 0x0000002402047981 */ /* 0x000162000c1e1100 */
[----:B------:R-:W-:Y:S05]  /*77e0*/  BRA `(.L_x_28163) ;  /* 0x0000000000047947 */ /* 0x000fea0003800000 */
.L_x_28186:
[----:B------:R0:W5:Y:S02]  /*77f0*/  LDG.E.U8 R4, desc[UR36][R2.64] ;  /* 0x0000002402047981 */ /* 0x000164000c1e1100 */
.L_x_28163:
[----:B-1---5:R-:W-:Y:S01]  /*7800*/  LOP3.LUT R0, R4, R19, RZ, 0x3c, !PT ;  /* 0x0000001304007212 */ /* 0x022fe200078e3cff */
[----:B------:R-:W-:Y:S03]  /*7810*/  BSSY.RECONVERGENT B0, `(.L_x_28191) ;  /* 0x000001b000007945 */ /* 0x000fe60003800200 */
[----:B------:R-:W-:-:S04]  /*7820*/  PRMT R0, R0, 0x8880, RZ ;  /* 0x0000888000007816 */ /* 0x000fc800000000ff */
[----:B------:R-:W-:-:S13]  /*7830*/  ISETP.GT.AND P0, PT, R0, -0x1, PT ;  /* 0xffffffff0000780c */ /* 0x000fda0003f04270 */
[----:B------:R-:W-:Y:S05]  /*7840*/  @P0 BRA `(.L_x_28192) ;  /* 0x0000000000480947 */ /* 0x000fea0003800000 */
[C---:B------:R-:W-:Y:S02]  /*7850*/  PRMT R5, R19.reuse, 0x8880, RZ ;  /* 0x0000888013057816 */ /* 0x040fe400000000ff */
[----:B0-234-:R-:W-:Y:S02]  /*7860*/  PRMT R3, R19, 0x8880, RZ ;  /* 0x0000888013037816 */ /* 0x01dfe400000000ff */
        /* <DEDUP_REMOVED lines=11> */
[----:B------:R-:W-:Y:S02]  /*7920*/  ISETP.NE.AND P0, PT, R2, RZ, PT ;  /* 0x000000ff0200720c */ /* 0x000fe40003f05270 */
[----:B------:R-:W-:-:S11]  /*7930*/  IADD3 R2, PT, PT, R0, -0x1, RZ ;  /* 0xffffffff00027810 */ /* 0x000fd60007ffe0ff */
[----:B------:R-:W-:-:S05]  /*7940*/  @!P0 IMAD.MOV R2, RZ, RZ, R0 ;  /* 0x000000ffff028224 */ /* 0x000fca00078e0200 */
[----:B------:R-:W-:Y:S01]  /*7950*/  PRMT R5, R2, 0x7610, R5 ;  /* 0x0000761002057816 */ /* 0x000fe20000000005 */
[----:B------:R-:W-:Y:S06]  /*7960*/  BRA `(.L_x_28193) ;  /* 0x0000000000147947 */ /* 0x000fec0003800000 */
.L_x_28192:
[----:B0-234-:R-:W-:Y:S02]  /*7970*/  PRMT R3, R19, 0x8880, RZ ;  /* 0x0000888013037816 */ /* 0x01dfe400000000ff */
[----:B------:R-:W-:Y:S02]  /*7980*/  PRMT R0, R4, 0x8880, RZ ;  /* 0x0000888004007816 */ /* 0x000fe400000000ff */
[----:B------:R-:W-:-:S07]  /*7990*/  MOV R2, 0x79b0 ;  /* 0x000079b000027802 */ /* 0x000fce0000000f00 */
[----:B------:R-:W-:Y:S05]  /*79a0*/  CALL.REL.NOINC `($__internal_36_$__cuda_sm20_div_s16) ;  /* 0x0000009400e47944 */ /* 0x000fea0003c00000 */
[----:B------:R-:W-:-:S07]  /*79b0*/  PRMT R5, R0, 0x7610, R5 ;  /* 0x0000761000057816 */ /* 0x000fce0000000005 */
.L_x_28193:
[----:B------:R-:W-:Y:S05]  /*79c0*/  BSYNC.RECONVERGENT B0 ;  /* 0x0000000000007941 */ /* 0x000fea0003800200 */
.L_x_28191:
        /* <DEDUP_REMOVED lines=16> */
.L_x_28197:
[----:B------:R0:W-:Y:S01]  /*7ad0*/  STG.E.U8 desc[UR36][R2.64], R5 ;  /* 0x0000000502007986 */ /* 0x0001e2000c101124 */
[----:B------:R-:W-:Y:S05]  /*7ae0*/  BRA `(.L_x_28199) ;  /* 0x0000000c00847947 */ /* 0x000fea0003800000 */
.L_x_28196:
        /* <DEDUP_REMOVED lines=12> */
.L_x_28201:
[----:B------:R-:W-:-:S04]  /*7bb0*/  LOP3.LUT R5, R5, 0xffff, RZ, 0xc0, !PT ;  /* 0x0000ffff05057812 */ /* 0x000fc800078ec0ff */
[----:B------:R-:W-:-:S05]  /*7bc0*/  PRMT R5, R5, 0x8880, RZ ;  /* 0x0000888005057816 */ /* 0x000fca00000000ff */
[----:B------:R0:W-:Y:S01]  /*7bd0*/  STG.E desc[UR36][R2.64], R5 ;  /* 0x0000000502007986 */ /* 0x0001e2000c101924 */
[----:B------:R-:W-:Y:S05]  /*7be0*/  BRA `(.L_x_28199) ;  /* 0x0000000c00447947 */ /* 0x000fea0003800000 */
.L_x_28200:
[----:B------:R-:W-:-:S04]  /*7bf0*/  PRMT R5, R5, 0x8880, RZ ;  /* 0x0000888005057816 */ /* 0x000fc800000000ff */
[----:B------:R-:W-:-:S05]  /*7c00*/  PRMT R5, R5, 0x7710, RZ ;  /* 0x0000771005057816 */ /* 0x000fca00000000ff */
[----:B------:R0:W-:Y:S01]  /*7c10*/  STG.E.U16 desc[UR36][R2.64], R5 ;  /* 0x0000000502007986 */ /* 0x0001e2000c101524 */
[----:B------:R-:W-:Y:S05]  /*7c20*/  BRA `(.L_x_28199) ;  /* 0x0000000c00347947 */ /* 0x000fea0003800000 */
.L_x_28195:
        /* <DEDUP_REMOVED lines=9> */
.L_x_28203:
[----:B------:R-:W0:Y:S02]  /*7cc0*/  I2F.S8 R0, R5 ;  /* 0x0000000500007306 */ /* 0x000e240000001400 */
[----:B0-----:R-:W-:-:S05]  /*7cd0*/  F2FP.F16.F32.PACK_AB R0, RZ, R0 ;  /* 0x00000000ff00723e */ /* 0x001fca00000000ff */
[----:B------:R0:W-:Y:S01]  /*7ce0*/  STG.E.U16 desc[UR36][R2.64], R0 ;  /* 0x0000000002007986 */ /* 0x0001e2000c101524 */
[----:B------:R-:W-:Y:S05]  /*7cf0*/  BRA `(.L_x_28199) ;  /* 0x0000000c00007947 */ /* 0x000fea0003800000 */
.L_x_28202:
[----:B------:R-:W-:-:S09]  /*7d00*/  UISETP.NE.AND UP0, UPT, UR4, 0x7, UPT ;  /* 0x000000070400788c */ /* 0x000fd2000bf05270 */
[----:B------:R-:W-:Y:S05]  /*7d10*/  BRA.U !UP0, `(.L_x_28204) ;  /* 0x0000000108347547 */ /* 0x000fea000b800000 */
[----:B------:R-:W-:-:S09]  /*7d20*/  UISETP.NE.AND UP0, UPT, UR4, 0x8, UPT ;  /* 0x000000080400788c */ /* 0x000fd2000bf05270 */
[----:B------:R-:W-:Y:S05]  /*7d30*/  BRA.U !UP0, `(.L_x_28205) ;  /* 0x0000000108187547 */ /* 0x000fea000b800000 */
[----:B------:R-:W-:-:S09]  /*7d40*/  UISETP.NE.AND UP0, UPT, UR4, 0x9, UPT ;  /* 0x000000090400788c */ /* 0x000fd2000bf05270 */
[----:B------:R-:W-:Y:S05]  /*7d50*/  BRA.U UP0, `(.L_x_28198) ;  /* 0x0000000900047547 */ /* 0x000fea000b800000 */
[----:B------:R-:W0:Y:S01]  /*7d60*/  I2F.S8 R6, R5 ;  /* 0x0000000500067306 */ /* 0x000e220000001400 */
[----:B------:R-:W-:-:S05]  /*7d70*/  IMAD.MOV.U32 R7, RZ, RZ, RZ ;  /* 0x000000ffff077224 */ /* 0x000fca00078e00ff */
[----:B0-----:R0:W-:Y:S01]  /*7d80*/  STG.E.64 desc[UR36][R2.64], R6 ;  /* 0x0000000602007986 */ /* 0x0011e2000c101b24 */
[----:B------:R-:W-:Y:S05]  /*7d90*/  BRA `(.L_x_28199) ;  /* 0x0000000800d87947 */ /* 0x000fea0003800000 */
.L_x_28205:
[----:B------:R-:W0:Y:S02]  /*7da0*/  I2F.S8 R5, R5 ;  /* 0x0000000500057306 */ /* 0x000e240000001400 */
[----:B0-----:R-:W-:-:S04]  /*7db0*/  F2FP.F16.F32.PACK_AB R5, RZ, R5 ;  /* 0x00000005ff05723e */ /* 0x001fc800000000ff */
[----:B------:R-:W-:-:S05]  /*7dc0*/  PRMT R5, R5, 0x5410, RZ ;  /* 0x0000541005057816 */ /* 0x000fca00000000ff */
[----:B------:R0:W-:Y:S01]  /*7dd0*/  STG.E desc[UR36][R2.64], R5 ;  /* 0x0000000502007986 */ /* 0x0001e2000c101924 */
[----:B------:R-:W-:Y:S05]  /*7de0*/  BRA `(.L_x_28199) ;  /* 0x0000000800c47947 */ /* 0x000fea0003800000 */
.L_x_28204:
[----:B------:R-:W-:-:S04]  /*7df0*/  PRMT R4, R5, 0x8880, RZ ;  /* 0x0000888005047816 */ /* 0x000fc800000000ff */
[----:B------:R-:W-:-:S06]  /*7e00*/  PRMT R4, R4, 0x7710, RZ ;  /* 0x0000771004047816 */ /* 0x000fcc00000000ff */
[----:B------:R-:W0:Y:S02]  /*7e10*/  I2F.F64.S16 R4, R4 ;  /* 0x0000000400047312 */ /* 0x000e240000101c00 */
[----:B0-----:R0:W-:Y:S01]  /*7e20*/  STG.E.64 desc[UR36][R2.64], R4 ;  /* 0x0000000402007986 */ /* 0x0011e2000c101b24 */
[----:B------:R-:W-:Y:S05]  /*7e30*/  BRA `(.L_x_28199) ;  /* 0x0000000800b07947 */ /* 0x000fea0003800000 */
.L_x_28194:
        /* <DEDUP_REMOVED lines=14> */
.L_x_28209:
[----:B------:R-:W0:Y:S01]  /*7f20*/  I2F.S8 R5, R5 ;  /* 0x0000000500057306 */ /* 0x000e220000001400 */
        /* <DEDUP_REMOVED lines=17> */
.L_x_28212:
[----:B------:R-:W-:-:S04]  /*8040*/  SHF.R.U32.HI R5, RZ, 0x18, R5 ;  /* 0x00000018ff057819 */ /* 0x000fc80000011605 */
[----:B------:R-:W-:-:S07]  /*8050*/  LOP3.LUT R0, R0, 0x80, R5, 0xf8, !PT ;  /* 0x0000008000007812 */ /* 0x000fce00078ef805 */
.L_x_28211:
[----:B------:R-:W-:Y:S05]  /*8060*/  BSYNC.RECONVERGENT B0 ;  /* 0x0000000000007941 */ /* 0x000fea0003800200 */
.L_x_28210:
[----:B------:R3:W-:Y:S01]  /*8070*/  STG.E.U8 desc[UR36][R2.64], R0 ;  /* 0x0000000002007986 */ /* 0x0007e2000c101124 */
[----:B------:R-:W-:Y:S05]  /*8080*/  BRA `(.L_x_28199) ;  /* 0x00000008001c7947 */ /* 0x000fea0003800000 */
.L_x_28208:
        /* <DEDUP_REMOVED lines=18> */
.L_x_28215:
[----:B------:R-:W-:-:S04]  /*81b0*/  SHF.R.U32.HI R5, RZ, 0x18, R5 ;  /* 0x00000018ff057819 */ /* 0x000fc80000011605 */
[----:B------:R-:W-:-:S07]  /*81c0*/  LOP3.LUT R0, R0, 0x80, R5, 0xf8, !PT ;  /* 0x0000008000007812 */ /* 0x000fce00078ef805 */
.L_x_28214:
[----:B------:R-:W-:Y:S05]  /*81d0*/  BSYNC.RECONVERGENT B0 ;  /* 0x0000000000007941 */ /* 0x000fea0003800200 */
.L_x_28213:
[----:B------:R0:W-:Y:S01]  /*81e0*/  STG.E.U8 desc[UR36][R2.64], R0 ;  /* 0x0000000002007986 */ /* 0x0001e2000c101124 */
[----:B------:R-:W-:Y:S05]  /*81f0*/  BRA `(.L_x_28199) ;  /* 0x0000000400c07947 */ /* 0x000fea0003800000 */
.L_x_28207:
[----:B------:R-:W-:-:S09]  /*8200*/  UISETP.NE.AND UP0, UPT, UR4, 0x1c, UPT ;  /* 0x0000001c0400788c */ /* 0x000fd2000bf05270 */
[----:B------:R-:W-:Y:S05]  /*8210*/  BRA.U !UP0, `(.L_x_28216) ;  /* 0x00000001086c7547 */ /* 0x000fea000b800000 */
[----:B------:R-:W-:-:S09]  /*8220*/  UISETP.NE.AND UP0, UPT, UR4, 0x1d, UPT ;  /* 0x0000001d0400788c */ /* 0x000fd2000bf05270 */
[----:B------:R-:W-:Y:S05]  /*8230*/  BRA.U !UP0, `(.L_x_28217) ;  /* 0x00000001084c7547 */ /* 0x000fea000b800000 */
[----:B------:R-:W-:-:S09]  /*8240*/  UISETP.NE.AND UP0, UPT, UR4, 0x2c, UPT ;  /* 0x0000002c0400788c */ /* 0x000fd2000bf05270 */
[----:B------:R-:W-:Y:S05]  /*8250*/  BRA.U UP0, `(.L_x_28198) ;  /* 0x0000000100c47547 */ /* 0x000fea000b800000 */
        /* <DEDUP_REMOVED lines=17> */
.L_x_28217:
[----:B------:R-:W-:-:S04]  /*8370*/  LOP3.LUT R5, R5, 0xffff, RZ, 0xc0, !PT ;  /* 0x0000ffff05057812 */ /* 0x000fc800078ec0ff */
[----:B------:R-:W-:-:S05]  /*8380*/  PRMT R5, R5, 0x8880, RZ ;  /* 0x0000888005057816 */ /* 0x000fca00000000ff */
[----:B------:R-:W-:-:S05]  /*8390*/  IMAD.MOV.U32 R4, RZ, RZ, R5 ;  /* 0x000000ffff047224 */ /* 0x000fca00078e0005 */
[----:B------:R-:W-:-:S05]  /*83a0*/  SHF.R.S32.HI R5, RZ, 0x1f, R4 ;  /* 0x0000001fff057819 */ /* 0x000fca0000011404 */
[----:B------:R1:W-:Y:S01]  /*83b0*/  STG.E.64 desc[UR36][R2.64], R4 ;  /* 0x0000000402007986 */ /* 0x0003e2000c101b24 */
[----:B------:R-:W-:Y:S05]  /*83c0*/  BRA `(.L_x_28199) ;  /* 0x00000004004c7947 */ /* 0x000fea0003800000 */
.L_x_28216:
[----:B------:R-:W-:-:S04]  /*83d0*/  LOP3.LUT R5, R5, 0xffff, RZ, 0xc0, !PT ;  /* 0x0000ffff05057812 */ /* 0x000fc800078ec0ff */
[----:B------:R-:W-:-:S05]  /*83e0*/  PRMT R5, R5, 0x8880, RZ ;  /* 0x0000888005057816 */ /* 0x000fca00000000ff */
[----:B------:R0:W-:Y:S01]  /*83f0*/  STG.E desc[UR36][R2.64], R5 ;  /* 0x0000000502007986 */ /* 0x0001e2000c101924 */
[----:B------:R-:W-:Y:S05]  /*8400*/  BRA `(.L_x_28199) ;  /* 0x00000004003c7947 */ /* 0x000fea0003800000 */
.L_x_28206:
        /* <DEDUP_REMOVED lines=10> */
.L_x_28219:
[----:B------:R-:W-:Y:S02]  /*84b0*/  PRMT R4, R5, 0x8880, RZ ;  /* 0x0000888005047816 */ /* 0x000fe400000000ff */
[----:B------:R-:W-:Y:S02]  /*84c0*/  CS2R R6, SRZ ;  /* 0x0000000000067805 */ /* 0x000fe4000001ff00 */
[----:B------:R-:W-:-:S06]  /*84d0*/  PRMT R4, R4, 0x7710, RZ ;  /* 0x0000771004047816 */ /* 0x000fcc00000000ff */
[----:B------:R-:W0:Y:S02]  /*84e0*/  I2F.F64.S16 R4, R4 ;  /* 0x0000000400047312 */ /* 0x000e240000101c00 */
[----:B0-----:R0:W-:Y:S01]  /*84f0*/  STG.E.128 desc[UR36][R2.64], R4 ;  /* 0x0000000402007986 */ /* 0x0011e2000c101d24 */
[----:B------:R-:W-:Y:S05]  /*8500*/  BRA `(.L_x_28199) ;  /* 0x0000000000fc7947 */ /* 0x000fea0003800000 */
.L_x_28218:
[----:B------:R-:W-:-:S09]  /*8510*/  UISETP.NE.AND UP0, UPT, UR4, 0xf, UPT ;  /* 0x0000000f0400788c */ /* 0x000fd2000bf05270 */
[----:B------:R-:W-:Y:S05]  /*8520*/  BRA.U !UP0, `(.L_x_28220) ;  /* 0x0000000108e87547 */ /* 0x000fea000b800000 */
[----:B------:R-:W-:-:S09]  /*8530*/  UISETP.NE.AND UP0, UPT, UR4, 0x17, UPT ;  /* 0x000000170400788c */ /* 0x000fd2000bf05270 */
[----:B------:R-:W-:Y:S05]  /*8540*/  BRA.U !UP0, `(.L_x_28221) ;  /* 0x0000000108907547 */ /* 0x000fea000b800000 */
[----:B------:R-:W-:-:S09]  /*8550*/  UISETP.NE.AND UP0, UPT, UR4, 0x18, UPT ;  /* 0x000000180400788c */ /* 0x000fd2000bf05270 */
[----:B------:R-:W-:Y:S05]  /*8560*/  BRA.U !UP0, `(.L_x_28222) ;  /* 0x0000000108447547 */ /* 0x000fea000b800000 */
.L_x_28198:
        /* <DEDUP_REMOVED lines=11> */
[----:B------:R-:W-:Y:S01]  /*8620*/  IMAD.U32 R7, RZ, RZ, UR7 ;  /* 0x00000007ff077e24 */ /* 0x000fe2000f8e00ff */
[----:B----4-:R-:W-:Y:S01]  /*8630*/  MOV R10, UR8 ;  /* 0x00000008000a7c02 */ /* 0x010fe20008000f00 */
[----:B-1----:R-:W-:-:S07]  /*8640*/  IMAD.U32 R11, RZ, RZ, UR9 ;  /* 0x00000009ff0b7e24 */ /* 0x002fce000f8e00ff */
[----:B------:R-:W-:-:S07]  /*8650*/  LEPC R20, `(.L_x_28223) ;  /* 0x000000001014794e */ /* 0x000fce0000000000 */
[----:B--2---:R-:W-:Y:S05]  /*8660*/  CALL.ABS.NOINC R2 ;  /* 0x0000000002007343 */ /* 0x004fea0003c00000 */
.L_x_28223:
[----:B------:R-:W-:Y:S05]  /*8670*/  BRA `(.L_x_28199) ;  /* 0x0000000000a07947 */ /* 0x000fea0003800000 */
.L_x_28222:
[----:B------:R-:W0:Y:S01]  /*8680*/  I2F.S8 R5, R5 ;  /* 0x0000000500057306 */ /* 0x000e220000001400 */
        /* <DEDUP_REMOVED lines=12> */
.L_x_28225:
[----:B------:R-:W-:Y:S05]  /*8750*/  BSYNC.RECONVERGENT B0 ;  /* 0x0000000000007941 */ /* 0x000fea0003800200 */
.L_x_28224:
[----:B------:R-:W-:-:S05]  /*8760*/  LOP3.LUT R7, R0, 0x80, R7, 0xf8, !PT ;  /* 0x0000008000077812 */ /* 0x000fca00078ef807 */
[----:B------:R0:W-:Y:S01]  /*8770*/  STG.E.U8 desc[UR36][R2.64], R7 ;  /* 0x0000000702007986 */ /* 0x0001e2000c101124 */
[----:B------:R-:W-:Y:S05]  /*8780*/  BRA `(.L_x_28199) ;  /* 0x00000000005c7947 */ /* 0x000fea0003800000 */
.L_x_28221:
[----:B------:R-:W0:Y:S01]  /*8790*/  I2F.S8 R5, R5 ;  /* 0x0000000500057306 */ /* 0x000e220000001400 */
        /* <DEDUP_REMOVED lines=11> */
.L_x_28227:
[----:B------:R-:W-:Y:S01]  /*8850*/  HFMA2 R0, -RZ, RZ, 0, 7.569789886474609375e-06 ;  /* 0x0000007fff007431 */ /* 0x000fe200000001ff */
[----:B------:R-:W-:-:S04]  /*8860*/  ISETP.GT.U32.AND P0, PT, R4, 0x7f800000, PT ;  /* 0x7f8000000400780c */ /* 0x000fc80003f04070 */
[----:B------:R-:W-:-:S09]  /*8870*/  SEL R0, R0, 0x7c, P0 ;  /* 0x0000007c00007807 */ /* 0x000fd20000000000 */
.L_x_28228:
[----:B------:R-:W-:Y:S05]  /*8880*/  BSYNC.RECONVERGENT B0 ;  /* 0x0000000000007941 */ /* 0x000fea0003800200 */
.L_x_28226:
[----:B------:R-:W-:-:S04]  /*8890*/  SHF.R.U32.HI R5, RZ, 0x18, R5 ;  /* 0x00000018ff057819 */ /* 0x000fc80000011605 */
[----:B------:R-:W-:-:S05]  /*88a0*/  LOP3.LUT R5, R0, 0x80, R5, 0xf8, !PT ;  /* 0x0000008000057812 */ /* 0x000fca00078ef805 */
[----:B------:R0:W-:Y:S01]  /*88b0*/  STG.E.U8 desc[UR36][R2.64], R5 ;  /* 0x0000000502007986 */ /* 0x0001e2000c101124 */
[----:B------:R-:W-:Y:S05]  /*88c0*/  BRA `(.L_x_28199) ;  /* 0x00000000000c7947 */ /* 0x000fea0003800000 */
.L_x_28220:
[----:B------:R-:W0:Y:S02]  /*88d0*/  I2F.S8 R0, R5 ;  /* 0x0000000500007306 */ /* 0x000e240000001400 */
[----:B0-----:R-:W-:-:S05]  /*88e0*/  F2FP.BF16.F32.PACK_AB R0, RZ, R0 ;  /* 0x00000000ff00723e */ /* 0x001fca00000010ff */
[----:B------:R0:W-:Y:S02]  /*88f0*/  STG.E.U16 desc[UR36][R2.64], R0 ;  /* 0x0000000002007986 */ /* 0x0001e4000c101524 */
.L_x_28199:
[----:B------:R-:W-:-:S07]  /*8900*/  VIADD R17, R17, 0x80 ;  /* 0x0000008011117836 */ /* 0x000fce0000000000 */
.L_x_28123:
[----:B------:R-:W-:Y:S05]  /*8910*/  BSYNC.RECONVERGENT B6 ;  /* 0x0000000000067941 */ /* 0x000fea0003800200 */
.L_x_28122:
[----:B------:R-:W5:Y:S01]  /*8920*/  LDCU UR4, c[0x0][0x380] ;  /* 0x00007000ff0477ac */ /* 0x000f620008000800 */
[----:B------:R-:W-:Y:S01]  /*8930*/  BSSY.RECONVERGENT B6, `(.L_x_28229) ;  /* 0x0000440000067945 */ /* 0x000fe20003800200 */
[----:B-----5:R-:W-:-:S13]  /*8940*/  ISETP.GE.AND P0, PT, R17, UR4, PT ;  /* 0x0000000411007c0c */ /* 0x020fda000bf06270 */
[----:B------:R-:W-:Y:S05]  /*8950*/  @P0 BRA `(.L_x_28230) ;  /* 0x0000004000f40947 */ /* 0x000fea0003800000 */
[----:B------:R-:W5:Y:S01]  /*8960*/  LDCU UR4, c[0x0][0x388] ;  /* 0x00007100ff0477ac */ /* 0x000f620008000800 */
[----:B------:R-:W-:Y:S02]  /*8970*/  IMAD.MOV.U32 R18, RZ, RZ, RZ ;  /* 0x000000ffff127224 */ /* 0x000fe400078e00ff */
[----:B0--3--:R-:W-:Y:S02]  /*8980*/  IMAD.MOV.U32 R0, RZ, RZ, RZ ;  /* 0x000000ffff007224 */ /* 0x009fe400078e00ff */
        /* <DEDUP_REMOVED lines=8> */
[----:B-12-4-:R-:W-:Y:S01]  /*8a10*/  IMAD.HI.U32 R2, R17, UR4, R16 ;  /* 0x0000000411027c27 */ /* 0x016fe2000f8e0010 */
[----:B------:R-:W1:Y:S04]  /*8a20*/  LDCU UR4, c[0x0][0x4c0] ;  /* 0x00009800ff0477ac */ /* 0x000e680008000800 */
[----:B------:R-:W-:-:S04]  /*8a30*/  SHF.R.U32.HI R3, RZ, UR5, R2 ;  /* 0x00000005ff037c19 */ /* 0x000fc80008011602 */
[----:B------:R-:W-:-:S05]  /*8a40*/  IADD3 R18, PT, PT, -R3, RZ, RZ ;  /* 0x000000ff03127210 */ /* 0x000fca0007ffe1ff */
[----:B0-----:R-:W-:-:S04]  /*8a50*/  IMAD R18, R18, UR6, R17 ;  /* 0x0000000612127c24 */ /* 0x001fc8000f8e0211 */
[C---:B---3--:R-:W-:Y:S02]  /*8a60*/  IMAD R16, R18.reuse, UR8, RZ ;  /* 0x0000000812107c24 */ /* 0x048fe4000f8e02ff */
        /* <DEDUP_REMOVED lines=337> */
.L_x_28231:
        /* <DEDUP_REMOVED lines=16> */
.L_x_28235:
[----:B------:R4:W5:Y:S01]  /*a080*/  LDG.E.U8 R19, desc[UR36][R2.64] ;  /* 0x0000002402137981 */ /* 0x000962000c1e1100 */
[----:B------:R-:W-:Y:S05]  /*a090*/  BRA `(.L_x_28237) ;  /* 0x0000000c004c7947 */ /* 0x000fea0003800000 */
.L_x_28234:
        /* <DEDUP_REMOVED lines=8> */
.L_x_28239:
[----:B------:R2:W5:Y:S01]  /*a120*/  LDG.E.U8 R19, desc[UR36][R2.64] ;  /* 0x0000002402137981 */ /* 0x000562000c1e1100 */
[----:B------:R-:W-:Y:S05]  /*a130*/  BRA `(.L_x_28237) ;  /* 0x0000000c00247947 */ /* 0x000fea0003800000 */
.L_x_28238:
[----:B------:R0:W5:Y:S01]  /*a140*/  LDG.E.U16 R19, desc[UR36][R2.64] ;  /* 0x0000002402137981 */ /* 0x000162000c1e1500 */
[----:B------:R-:W-:Y:S05]  /*a150*/  BRA `(.L_x_28237) ;  /* 0x0000000c001c7947 */ /* 0x000fea0003800000 */
.L_x_28233:
        /* <DEDUP_REMOVED lines=9> */
.L_x_28241:
[----:B------:R-:W2:Y:S02]  /*a1f0*/  LDG.E.U16 R0, desc[UR36][R2.64] ;  /* 0x0000002402007981 */ /* 0x000ea4000c1e1500 */
[----:B--2---:R-:W-:-:S06]  /*a200*/  HADD2.F32 R0, -RZ, R0.H0_H0 ;  /* 0x20000000ff007230 */ /* 0x004fcc0000004100 */
[----:B------:R-:W0:Y:S02]  /*a210*/  F2I.FTZ.TRUNC.NTZ R0, R0 ;  /* 0x0000000000007305 */ /* 0x000e24000021f100 */
[----:B0-----:R-:W-:Y:S01]  /*a220*/  PRMT R19, R0, 0x7610, R19 ;  /* 0x0000761000137816 */ /* 0x001fe20000000013 */
[----:B------:R-:W-:Y:S06]  /*a230*/  BRA `(.L_x_28237) ;  /* 0x0000000800e47947 */ /* 0x000fec0003800000 */
.L_x_28240:
        /* <DEDUP_REMOVED lines=9> */
.L_x_28243:
[----:B------:R-:W2:Y:S02]  /*a2d0*/  LDG.E.U16 R2, desc[UR36][R2.64] ;  /* 0x0000002402027981 */ /* 0x000ea4000c1e1500 */
[----:B--2---:R-:W-:-:S06]  /*a2e0*/  HADD2.F32 R0, -RZ, R2.H0_H0 ;  /* 0x20000002ff007230 */ /* 0x004fcc0000004100 */
[----:B------:R-:W0:Y:S02]  /*a2f0*/  F2I.FTZ.TRUNC.NTZ R0, R0 ;  /* 0x0000000000007305 */ /* 0x000e24000021f100 */
[----:B0-----:R-:W-:Y:S01]  /*a300*/  PRMT R19, R0, 0x7610, R19 ;  /* 0x0000761000137816 */ /* 0x001fe20000000013 */
[----:B------:R-:W-:Y:S06]  /*a310*/  BRA `(.L_x_28237) ;  /* 0x0000000800ac7947 */ /* 0x000fec0003800000 */
.L_x_28242:
[----:B------:R-:W2:Y:S02]  /*a320*/  LDG.E.64 R2, desc[UR36][R2.64] ;  /* 0x0000002402027981 */ /* 0x000ea4000c1e1b00 */
[----:B--2---:R0:W1:Y:S02]  /*a330*/  F2I.F64.TRUNC R19, R2 ;  /* 0x0000000200137311 */ /* 0x004064000030d100 */
[----:B01----:R-:W-:Y:S05]  /*a340*/  BRA `(.L_x_28237) ;  /* 0x0000000800a07947 */ /* 0x003fea0003800000 */
.L_x_28232:
        /* <DEDUP_REMOVED lines=12> */
.L_x_28246:
[----:B------:R-:W2:Y:S02]  /*a410*/  LDG.E.64 R2, desc[UR36][R2.64] ;  /* 0x0000002402027981 */ /* 0x000ea4000c1e1b00 */
[----:B--2---:R0:W1:Y:S02]  /*a420*/  F2I.F64.TRUNC R19, R2 ;  /* 0x0000000200137311 */ /* 0x004064000030d100 */
[----:B01----:R-:W-:Y:S05]  /*a430*/  BRA `(.L_x_28237) ;  /* 0x0000000800647947 */ /* 0x003fea0003800000 */
.L_x_28245:
        /* <DEDUP_REMOVED lines=27> */
.L_x_28248:
        /* <DEDUP_REMOVED lines=14> */
.L_x_28247:
[----:B------:R-:W2:Y:S02]  /*a6d0*/  LDG.E.U16 R0, desc[UR36][R2.64] ;  /* 0x0000002402007981 */ /* 0x000ea4000c1e1500 */
[----:B--2---:R-:W-:-:S06]  /*a6e0*/  IMAD.U32 R0, R0, 0x10000, RZ ;  /* 0x0001000000007824 */ /* 0x004fcc00078e00ff */
[----:B------:R-:W0:Y:S02]  /*a6f0*/  F2I.FTZ.TRUNC.NTZ R0, R0 ;  /* 0x0000000000007305 */ /* 0x000e24000021f100 */
[----:B0-----:R-:W-:Y:S01]  /*a700*/  PRMT R19, R0, 0x7610, R19 ;  /* 0x0000761000137816 */ /* 0x001fe20000000013 */
[----:B------:R-:W-:Y:S06]  /*a710*/  BRA `(.L_x_28237) ;  /* 0x0000000400ac7947 */ /* 0x000fec0003800000 */
.L_x_28244:
        /* <DEDUP_REMOVED lines=10> */
.L_x_28251:
        /* <DEDUP_REMOVED lines=21> */
.L_x_28255:
[----:B------:R-:W-:Y:S05]  /*a910*/  BSYNC.RECONVERGENT B1 ;  /* 0x0000000000017941 */ /* 0x000fea0003800200 */
.L_x_28254:
[----:B------:R-:W-:Y:S01]  /*a920*/  IMAD.SHL.U32 R0, R0, 0x100000, RZ ;  /* 0x0010000000007824 */ /* 0x000fe200078e00ff */
[----:B------:R-:W-:-:S04]  /*a930*/  LEA R2, R2, 0x3b800000, 0x17 ;  /* 0x3b80000002027811 */ /* 0x000fc800078eb8ff */
[----:B------:R-:W-:-:S07]  /*a940*/  LOP3.LUT R0, R2, R0, R7, 0xfe, !PT ;  /* 0x0000000002007212 */ /* 0x000fce00078efe07 */
.L_x_28253:
[----:B------:R-:W-:Y:S05]  /*a950*/  BSYNC.RECONVERGENT B0 ;  /* 0x0000000000007941 */ /* 0x000fea0003800200 */
.L_x_28252:
[----:B------:R-:W0:Y:S02]  /*a960*/  F2I.FTZ.TRUNC.NTZ R0, R0 ;  /* 0x0000000000007305 */ /* 0x000e24000021f100 */
[----:B0-----:R-:W-:Y:S01]  /*a970*/  PRMT R19, R0, 0x7610, R19 ;  /* 0x0000761000137816 */ /* 0x001fe20000000013 */
[----:B------:R-:W-:Y:S06]  /*a980*/  BRA `(.L_x_28237) ;  /* 0x0000000400107947 */ /* 0x000fec0003800000 */
.L_x_28250:
        /* <DEDUP_REMOVED lines=21> */
.L_x_28259:
[----:B------:R-:W-:Y:S05]  /*aae0*/  BSYNC.RECONVERGENT B1 ;  /* 0x0000000000017941 */ /* 0x000fea0003800200 */
.L_x_28258:
[----:B------:R-:W-:Y:S01]  /*aaf0*/  IMAD.SHL.U32 R0, R0, 0x200000, RZ ;  /* 0x0020000000007824 */ /* 0x000fe200078e00ff */
[----:B------:R-:W-:-:S04]  /*ab00*/  LEA R2, R2, 0x37800000, 0x17 ;  /* 0x3780000002027811 */ /* 0x000fc800078eb8ff */
[----:B------:R-:W-:-:S07]  /*ab10*/  LOP3.LUT R0, R2, R0, R7, 0xfe, !PT ;  /* 0x0000000002007212 */ /* 0x000fce00078efe07 */
.L_x_28257:
[----:B------:R-:W-:Y:S05]  /*ab20*/  BSYNC.RECONVERGENT B0 ;  /* 0x0000000000007941 */ /* 0x000fea0003800200 */
.L_x_28256:
[----:B------:R-:W0:Y:S02]  /*ab30*/  F2I.FTZ.TRUNC.NTZ R0, R0 ;  /* 0x0000000000007305 */ /* 0x000e24000021f100 */
[----:B0-----:R-:W-:Y:S01]  /*ab40*/  PRMT R19, R0, 0x7610, R19 ;  /* 0x0000761000137816 */ /* 0x001fe20000000013 */
[----:B------:R-:W-:Y:S06]  /*ab50*/  BRA `(.L_x_28237) ;  /* 0x00000000009c7947 */ /* 0x000fec0003800000 */
.L_x_28249:
        /* <DEDUP_REMOVED lines=14> */
.L_x_28263:
[----:B------:R-:W-:Y:S05]  /*ac40*/  BSYNC.RECONVERGENT B0 ;  /* 0x0000000000007941 */ /* 0x000fea0003800200 */
.L_x_28262:
[----:B------:R-:W0:Y:S02]  /*ac50*/  F2I.FTZ.TRUNC.NTZ R0, R0 ;  /* 0x0000000000007305 */ /* 0x000e24000021f100 */
[----:B0-----:R-:W-:Y:S01]  /*ac60*/  PRMT R19, R0, 0x7610, R19 ;  /* 0x0000761000137816 */ /* 0x001fe20000000013 */
[----:B------:R-:W-:Y:S06]  /*ac70*/  BRA `(.L_x_28237) ;  /* 0x0000000000547947 */ /* 0x000fec0003800000 */
.L_x_28236:
        /* <DEDUP_REMOVED lines=15> */
[----:B--2---:R-:W-:Y:S05]  /*ad70*/  CALL.ABS.NOINC R2 ;  /* 0x0000000002007343 */ /* 0x004fea0003c00000 */
.L_x_28264:
[----:B------:R-:W-:Y:S01]  /*ad80*/  PRMT R19, RZ, 0x7610, R19 ;  /* 0x00007610ff137816 */ /* 0x000fe20000000013 */
[----:B------:R-:W-:Y:S06]  /*ad90*/  BRA `(.L_x_28237) ;  /* 0x00000000000c7947 */ /* 0x000fec0003800000 */
.L_x_28261:
[----:B------:R0:W5:Y:S01]  /*ada0*/  LDG.E.U8 R19, desc[UR36][R2.64] ;  /* 0x0000002402137981 */ /* 0x000162000c1e1100 */
[----:B------:R-:W-:Y:S05]  /*adb0*/  BRA `(.L_x_28237) ;  /* 0x0000000000047947 */ /* 0x000fea0003800000 */
.L_x_28260:
[----:B------:R0:W5:Y:S02]  /*adc0*/  LDG.E.U8 R19, desc[UR36][R2.64] ;  /* 0x0000002402137981 */ /* 0x000164000c1e1100 */
.L_x_28237:
        /* <DEDUP_REMOVED lines=16> */
.L_x_28268:
[----:B------:R0:W5:Y:S01]  /*aed0*/  LDG.E.U8 R4, desc[UR36][R2.64] ;  /* 0x0000002402047981 */ /* 0x000162000c1e1100 */
[----:B------:R-:W-:Y:S05]  /*aee0*/  BRA `(.L_x_28270) ;  /* 0x0000000c004c7947 */ /* 0x000fea0003800000 */
.L_x_28267:
        /* <DEDUP_REMOVED lines=8> */
.L_x_28272:
[----:B------:R0:W5:Y:S01]  /*af70*/  LDG.E.U8 R4, desc[UR36][R2.64] ;  /* 0x0000002402047981 */ /* 0x000162000c1e1100 */
[----:B------:R-:W-:Y:S05]  /*af80*/  BRA `(.L_x_28270) ;  /* 0x0000000c00247947 */ /* 0x000fea0003800000 */
.L_x_28271:
[----:B------:R0:W5:Y:S01]  /*af90*/  LDG.E.U16 R4, desc[UR36][R2.64] ;  /* 0x0000002402047981 */ /* 0x000162000c1e1500 */
[----:B------:R-:W-:Y:S05]  /*afa0*/  BRA `(.L_x_28270) ;  /* 0x0000000c001c7947 */ /* 0x000fea0003800000 */
.L_x_28266:
        /* <DEDUP_REMOVED lines=9> */
.L_x_28274:
[----:B------:R-:W2:Y:S02]  /*b040*/  LDG.E.U16 R0, desc[UR36][R2.64] ;  /* 0x0000002402007981 */ /* 0x000ea4000c1e1500 */
[----:B--2---:R-:W-:-:S06]  /*b050*/  HADD2.F32 R0, -RZ, R0.H0_H0 ;  /* 0x20000000ff007230 */ /* 0x004fcc0000004100 */
[----:B------:R-:W0:Y:S02]  /*b060*/  F2I.FTZ.TRUNC.NTZ R0, R0 ;  /* 0x0000000000007305 */ /* 0x000e24000021f100 */
[----:B0-----:R-:W-:Y:S01]  /*b070*/  PRMT R4, R0, 0x7610, R4 ;  /* 0x0000761000047816 */ /* 0x001fe20000000004 */
[----:B------:R-:W-:Y:S06]  /*b080*/  BRA `(.L_x_28270) ;  /* 0x0000000800e47947 */ /* 0x000fec0003800000 */
.L_x_28273:
        /* <DEDUP_REMOVED lines=9> */
.L_x_28276:
[----:B------:R-:W2:Y:S02]  /*b120*/  LDG.E.U16 R2, desc[UR36][R2.64] ;  /* 0x0000002402027981 */ /* 0x000ea4000c1e1500 */
[----:B--2---:R-:W-:-:S06]  /*b130*/  HADD2.F32 R0, -RZ, R2.H0_H0 ;  /* 0x20000002ff007230 */ /* 0x004fcc0000004100 */
[----:B------:R-:W0:Y:S02]  /*b140*/  F2I.FTZ.TRUNC.NTZ R0, R0 ;  /* 0x0000000000007305 */ /* 0x000e24000021f100 */
[----:B0-----:R-:W-:Y:S01]  /*b150*/  PRMT R4, R0, 0x7610, R4 ;  /* 0x0000761000047816 */ /* 0x001fe20000000004 */
[----:B------:R-:W-:Y:S06]  /*b160*/  BRA `(.L_x_28270) ;  /* 0x0000000800ac7947 */ /* 0x000fec0003800000 */
.L_x_28275:
[----:B------:R-:W2:Y:S02]  /*b170*/  LDG.E.64 R2, desc[UR36][R2.64] ;  /* 0x0000002402027981 */ /* 0x000ea4000c1e1b00 */
[----:B--2---:R4:W0:Y:S02]  /*b180*/  F2I.F64.TRUNC R4, R2 ;  /* 0x0000000200047311 */ /* 0x004824000030d100 */
[----:B0---4-:R-:W-:Y:S05]  /*b190*/  BRA `(.L_x_28270) ;  /* 0x0000000800a07947 */ /* 0x011fea0003800000 */
.L_x_28265:
        /* <DEDUP_REMOVED lines=12> */
.L_x_28279:
[----:B------:R-:W2:Y:S02]  /*b260*/  LDG.E.64 R2, desc[UR36][R2.64] ;  /* 0x0000002402027981 */ /* 0x000ea4000c1e1b00 */
[----:B--2---:R0:W1:Y:S02]  /*b270*/  F2I.F64.TRUNC R4, R2 ;  /* 0x0000000200047311 */ /* 0x004064000030d100 */
[----:B01----:R-:W-:Y:S05]  /*b280*/  BRA `(.L_x_28270) ;  /* 0x0000000800647947 */ /* 0x003fea0003800000 */
.L_x_28278:
        /* <DEDUP_REMOVED lines=27> */
.L_x_28281:
        /* <DEDUP_REMOVED lines=14> */
.L_x_28280:
[----:B------:R-:W2:Y:S02]  /*b520*/  LDG.E.U16 R0, desc[UR36][R2.64] ;  /* 0x0000002402007981 */ /* 0x000ea4000c1e1500 */
[----:B--2---:R-:W-:-:S06]  /*b530*/  IMAD.U32 R0, R0, 0x10000, RZ ;  /* 0x0001000000007824 */ /* 0x004fcc00078e00ff */
[----:B------:R-:W0:Y:S02]  /*b540*/  F2I.FTZ.TRUNC.NTZ R0, R0 ;  /* 0x0000000000007305 */ /* 0x000e24000021f100 */
[----:B0-----:R-:W-:Y:S01]  /*b550*/  PRMT R4, R0, 0x7610, R4 ;  /* 0x0000761000047816 */ /* 0x001fe20000000004 */
[----:B------:R-:W-:Y:S06]  /*b560*/  BRA `(.L_x_28270) ;  /* 0x0000000400ac7947 */ /* 0x000fec0003800000 */
.L_x_28277:
        /* <DEDUP_REMOVED lines=10> */
.L_x_28284:
        /* <DEDUP_REMOVED lines=21> */
.L_x_28288:
[----:B------:R-:W-:Y:S05]  /*b760*/  BSYNC.RECONVERGENT B1 ;  /* 0x0000000000017941 */ /* 0x000fea0003800200 */
.L_x_28287:
[----:B------:R-:W-:Y:S01]  /*b770*/  IMAD.SHL.U32 R0, R0, 0x100000, RZ ;  /* 0x0010000000007824 */ /* 0x000fe200078e00ff */
[----:B------:R-:W-:-:S04]  /*b780*/  LEA R2, R2, 0x3b800000, 0x17 ;  /* 0x3b80000002027811 */ /* 0x000fc800078eb8ff */
[----:B------:R-:W-:-:S07]  /*b790*/  LOP3.LUT R0, R2, R0, R7, 0xfe, !PT ;  /* 0x0000000002007212 */ /* 0x000fce00078efe07 */
.L_x_28286:
[----:B------:R-:W-:Y:S05]  /*b7a0*/  BSYNC.RECONVERGENT B0 ;  /* 0x0000000000007941 */ /* 0x000fea0003800200 */
.L_x_28285:
[----:B------:R-:W0:Y:S02]  /*b7b0*/  F2I.FTZ.TRUNC.NTZ R0, R0 ;  /* 0x0000000000007305 */ /* 0x000e24000021f100 */
[----:B0-----:R-:W-:Y:S01]  /*b7c0*/  PRMT R4, R0, 0x7610, R4 ;  /* 0x0000761000047816 */ /* 0x001fe20000000004 */
[----:B------:R-:W-:Y:S06]  /*b7d0*/  BRA `(.L_x_28270) ;  /* 0x0000000400107947 */ /* 0x000fec0003800000 */
.L_x_28283:
        /* <DEDUP_REMOVED lines=21> */
.L_x_28292:
[----:B------:R-:W-:Y:S05]  /*b930*/  BSYNC.RECONVERGENT B1 ;  /* 0x0000000000017941 */ /* 0x000fea0003800200 */
.L_x_28291:
[----:B------:R-:W-:Y:S02]  /*b940*/  SHF.L.U32 R0, R0, 0x15, RZ ;  /* 0x0000001500007819 */ /* 0x000fe400000006ff */
[----:B------:R-:W-:-:S04]  /*b950*/  LEA R2, R2, 0x37800000, 0x17 ;  /* 0x3780000002027811 */ /* 0x000fc800078eb8ff */
[----:B------:R-:W-:-:S07]  /*b960*/  LOP3.LUT R0, R2, R0, R7, 0xfe, !PT ;  /* 0x0000000002007212 */ /* 0x000fce00078efe07 */
.L_x_28290:
[----:B------:R-:W-:Y:S05]  /*b970*/  BSYNC.RECONVERGENT B0 ;  /* 0x0000000000007941 */ /* 0x000fea0003800200 */
.L_x_28289:
[----:B------:R-:W0:Y:S02]  /*b980*/  F2I.FTZ.TRUNC.NTZ R0, R0 ;  /* 0x0000000000007305 */ /* 0x000e24000021f100 */
[----:B0-----:R-:W-:Y:S01]  /*b990*/  PRMT R4, R0, 0x7610, R4 ;  /* 0x0000761000047816 */ /* 0x001fe20000000004 */
[----:B------:R-:W-:Y:S06]  /*b9a0*/  BRA `(.L_x_28270) ;  /* 0x00000000009c7947 */ /* 0x000fec0003800000 */
.L_x_28282:
        /* <DEDUP_REMOVED lines=14> */
.L_x_28296:
[----:B------:R-:W-:Y:S05]  /*ba90*/  BSYNC.RECONVERGENT B0 ;  /* 0x0000000000007941 */ /* 0x000fea0003800200 */
.L_x_28295:
[----:B------:R-:W0:Y:S02]  /*baa0*/  F2I.FTZ.TRUNC.NTZ R0, R0 ;  /* 0x0000000000007305 */ /* 0x000e24000021f100 */
[----:B0-----:R-:W-:Y:S01]  /*bab0*/  PRMT R4, R0, 0x7610, R4 ;  /* 0x0000761000047816 */ /* 0x001fe20000000004 */
[----:B------:R-:W-:Y:S06]  /*bac0*/  BRA `(.L_x_28270) ;  /* 0x0000000000547947 */ /* 0x000fec0003800000 */
.L_x_28269:
        /* <DEDUP_REMOVED lines=16> */
.L_x_28297:
[----:B------:R-:W-:Y:S01]  /*bbd0*/  PRMT R4, RZ, 0x7610, R4 ;  /* 0x00007610ff047816 */ /* 0x000fe20000000004 */
[----:B------:R-:W-:Y:S06]  /*bbe0*/  BRA `(.L_x_28270) ;  /* 0x00000000000c7947 */ /* 0x000fec0003800000 */
.L_x_28294:
[----:B------:R0:W5:Y:S01]  /*bbf0*/  LDG.E.U8 R4, desc[UR36][R2.64] ;  /* 0x0000002402047981 */ /* 0x000162000c1e1100 */
[----:B------:R-:W-:Y:S05]  /*bc00*/  BRA `(.L_x_28270) ;  /* 0x0000000000047947 */ /* 0x000fea0003800000 */
.L_x_28293:
[----:B------:R0:W5:Y:S02]  /*bc10*/  LDG.E.U8 R4, desc[UR36][R2.64] ;  /* 0x0000002402047981 */ /* 0x000164000c1e1100 */
.L_x_28270:
[----:B-1-3-5:R-:W-:Y:S01]  /*bc20*/  LOP3.LUT R0, R4, R19, RZ, 0x3c, !PT ;  /* 0x0000001304007212 */ /* 0x02afe200078e3cff */
[----:B------:R-:W-:Y:S03]  /*bc30*/  BSSY.RECONVERGENT B0, `(.L_x_28298) ;  /* 0x000001b000007945 */ /* 0x000fe60003800200 */
[----:B------:R-:W-:-:S04]  /*bc40*/  PRMT R0, R0, 0x8880, RZ ;  /* 0x0000888000007816 */ /* 0x000fc800000000ff */
[----:B------:R-:W-:-:S13]  /*bc50*/  ISETP.GT.AND P0, PT, R0, -0x1, PT ;  /* 0xffffffff0000780c */ /* 0x000fda0003f04270 */
[----:B------:R-:W-:Y:S05]  /*bc60*/  @P0 BRA `(.L_x_28299) ;  /* 0x0000000000480947 */ /* 0x000fea0003800000 */
[C---:B------:R-:W-:Y:S02]  /*bc70*/  PRMT R5, R19.reuse, 0x8880, RZ ;  /* 0x0000888013057816 */ /* 0x040fe400000000ff */
[----:B0---4-:R-:W-:Y:S02]  /*bc80*/  PRMT R3, R19, 0x8880, RZ ;  /* 0x0000888013037816 */ /* 0x011fe400000000ff */
[----:B------:R-:W-:Y:S02]  /*bc90*/  PRMT R0, R4, 0x8880, RZ ;  /* 0x0000888004007816 */ /* 0x000fe400000000ff */
[----:B------:R-:W-:Y:S02]  /*bca0*/  PRMT R5, R5, 0x7710, RZ ;  /* 0x0000771005057816 */ /* 0x000fe400000000ff */
[----:B--2---:R-:W-:-:S07]  /*bcb0*/  MOV R2, 0xbcd0 ;  /* 0x0000bcd000027802 */ /* 0x004fce0000000f00 */
        /* <DEDUP_REMOVED lines=13> */
.L_x_28299:
[----:B0---4-:R-:W-:Y:S02]  /*bd90*/  PRMT R3, R19, 0x8880, RZ ;  /* 0x0000888013037816 */ /* 0x011fe400000000ff */
[----:B------:R-:W-:Y:S02]  /*bda0*/  PRMT R0, R4, 0x8880, RZ ;  /* 0x0000888004007816 */ /* 0x000fe400000000ff */
[----:B--2---:R-:W-:-:S07]  /*bdb0*/  MOV R2, 0xbdd0 ;  /* 0x0000bdd000027802 */ /* 0x004fce0000000f00 */
[----:B------:R-:W-:Y:S05]  /*bdc0*/  CALL.REL.NOINC `($__internal_36_$__cuda_sm20_div_s16) ;  /* 0x0000005000dc7944 */ /* 0x000fea0003c00000 */
[----:B------:R-:W-:-:S07]  /*bdd0*/  PRMT R5, R0, 0x7610, R5 ;  /* 0x0000761000057816 */ /* 0x000fce0000000005 */
.L_x_28300:
[----:B------:R-:W-:Y:S05]  /*bde0*/  BSYNC.RECONVERGENT B0 ;  /* 0x0000000000007941 */ /* 0x000fea0003800200 */
.L_x_28298:
        /* <DEDUP_REMOVED lines=16> */
.L_x_28304:
[----:B------:R0:W-:Y:S01]  /*bef0*/  STG.E.U8 desc[UR36][R2.64], R5 ;  /* 0x0000000502007986 */ /* 0x0001e2000c101124 */
[----:B------:R-:W-:Y:S05]  /*bf00*/  BRA `(.L_x_28306) ;  /* 0x0000000c00847947 */ /* 0x000fea0003800000 */
.L_x_28303:
[----:B------:R-:W-:-:S09]  /*bf10*/  UISETP.NE.AND UP0, UPT, UR4, 0x2, UPT ;  /* 0x000000020400788c */ /* 0x000fd2000bf05270 */
[----:B------:R-:W-:Y:S05]  /*bf20*/  BRA.U !UP0, `(.L_x_28307) ;  /* 0x0000000108387547 */ /* 0x000fea000b800000 */
[----:B------:R-:W-:-:S09]  /*bf30*/  UISETP.NE.AND UP0, UPT, UR4, 0x3, UPT ;  /* 0x000000030400788c */ /* 0x000fd2000bf05270 */
[----:B------:R-:W-:Y:S05]  /*bf40*/  BRA.U !UP0, `(.L_x_28308) ;  /* 0x0000000108207547 */ /* 0x000fea000b800000 */
[----:B------:R-:W-:-:S09]  /*bf50*/  UISETP.NE.AND UP0, UPT, UR4, 0x4, UPT ;  /* 0x000000040400788c */ /* 0x000fd2000bf05270 */
[----:B------:R-:W-:Y:S05]  /*bf60*/  BRA.U UP0, `(.L_x_28305) ;  /* 0x0000000900887547 */ /* 0x000fea000b800000 */
[----:B------:R-:W-:-:S04]  /*bf70*/  LOP3.LUT R5, R5, 0xffff, RZ, 0xc0, !PT ;  /* 0x0000ffff05057812 */ /* 0x000fc800078ec0ff */
[----:B------:R-:W-:-:S04]  /*bf80*/  PRMT R5, R5, 0x8880, RZ ;  /* 0x0000888005057816 */ /* 0x000fc800000000ff */
[----:B------:R-:W-:-:S04]  /*bf90*/  MOV R4, R5 ;  /* 0x0000000500047202 */ /* 0x000fc80000000f00 */
[----:B------:R-:W-:-:S05]  /*bfa0*/  SHF.R.S32.HI R5, RZ, 0x1f, R4 ;  /* 0x0000001fff057819 */ /* 0x000fca0000011404 */
[----:B------:R0:W-:Y:S01]  /*bfb0*/  STG.E.64 desc[UR36][R2.64], R4 ;  /* 0x0000000402007986 */ /* 0x0001e2000c101b24 */
[----:B------:R-:W-:Y:S05]  /*bfc0*/  BRA `(.L_x_28306) ;  /* 0x0000000c00547947 */ /* 0x000fea0003800000 */
.L_x_28308:
[----:B------:R-:W-:-:S04]  /*bfd0*/  LOP3.LUT R5, R5, 0xffff, RZ, 0xc0, !PT ;  /* 0x0000ffff05057812 */ /* 0x000fc800078ec0ff */
[----:B------:R-:W-:-:S05]  /*bfe0*/  PRMT R5, R5, 0x8880, RZ ;  /* 0x0000888005057816 */ /* 0x000fca00000000ff */
[----:B------:R0:W-:Y:S01]  /*bff0*/  STG.E desc[UR36][R2.64], R5 ;  /* 0x0000000502007986 */ /* 0x0001e2000c101924 */
[----:B------:R-:W-:Y:S05]  /*c000*/  BRA `(.L_x_28306) ;  /* 0x0000000c00447947 */ /* 0x000fea0003800000 */
.L_x_28307:
[----:B------:R-:W-:-:S04]  /*c010*/  PRMT R5, R5, 0x8880, RZ ;  /* 0x0000888005057816 */ /* 0x000fc800000000ff */
[----:B------:R-:W-:-:S05]  /*c020*/  PRMT R5, R5, 0x7710, RZ ;  /* 0x0000771005057816 */ /* 0x000fca00000000ff */
[----:B------:R0:W-:Y:S01]  /*c030*/  STG.E.U16 desc[UR36][R2.64], R5 ;  /* 0x0000000502007986 */ /* 0x0001e2000c101524 */
[----:B------:R-:W-:Y:S05]  /*c040*/  BRA `(.L_x_28306) ;  /* 0x0000000c00347947 */ /* 0x000fea0003800000 */
.L_x_28302:
        /* <DEDUP_REMOVED lines=9> */
.L_x_28310:
[----:B------:R-:W0:Y:S02]  /*c0e0*/  I2F.S8 R0, R5 ;  /* 0x0000000500007306 */ /* 0x000e240000001400 */
[----:B0-----:R-:W-:-:S05]  /*c0f0*/  F2FP.F16.F32.PACK_AB R0, RZ, R0 ;  /* 0x00000000ff00723e */ /* 0x001fca00000000ff */
[----:B------:R0:W-:Y:S01]  /*c100*/  STG.E.U16 desc[UR36][R2.64], R0 ;  /* 0x0000000002007986 */ /* 0x0001e2000c101524 */
[----:B------:R-:W-:Y:S05]  /*c110*/  BRA `(.L_x_28306) ;  /* 0x0000000c00007947 */ /* 0x000fea0003800000 */
.L_x_28309:
        /* <DEDUP_REMOVED lines=10> */
.L_x_28312:
[----:B------:R-:W0:Y:S02]  /*c1c0*/  I2F.S8 R5, R5 ;  /* 0x0000000500057306 */ /* 0x000e240000001400 */
[----:B0-----:R-:W-:-:S04]  /*c1d0*/  F2FP.F16.F32.PACK_AB R5, RZ, R5 ;  /* 0x00000005ff05723e */ /* 0x001fc800000000ff */
[----:B------:R-:W-:-:S05]  /*c1e0*/  PRMT R5, R5, 0x5410, RZ ;  /* 0x0000541005057816 */ /* 0x000fca00000000ff */
[----:B------:R0:W-:Y:S01]  /*c1f0*/  STG.E desc[UR36][R2.64], R5 ;  /* 0x0000000502007986 */ /* 0x0001e2000c101924 */
[----:B------:R-:W-:Y:S05]  /*c200*/  BRA `(.L_x_28306) ;  /* 0x0000000800c47947 */ /* 0x000fea0003800000 */
.L_x_28311:
[----:B------:R-:W-:-:S04]  /*c210*/  PRMT R4, R5, 0x8880, RZ ;  /* 0x0000888005047816 */ /* 0x000fc800000000ff */
[----:B------:R-:W-:-:S06]  /*c220*/  PRMT R4, R4, 0x7710, RZ ;  /* 0x0000771004047816 */ /* 0x000fcc00000000ff */
[----:B------:R-:W0:Y:S02]  /*c230*/  I2F.F64.S16 R4, R4 ;  /* 0x0000000400047312 */ /* 0x000e240000101c00 */
[----:B0-----:R0:W-:Y:S01]  /*c240*/  STG.E.64 desc[UR36][R2.64], R4 ;  /* 0x0000000402007986 */ /* 0x0011e2000c101b24 */
[----:B------:R-:W-:Y:S05]  /*c250*/  BRA `(.L_x_28306) ;  /* 0x0000000800b07947 */ /* 0x000fea0003800000 */
.L_x_28301:
        /* <DEDUP_REMOVED lines=14> */
.L_x_28316:
        /* <DEDUP_REMOVED lines=18> */
.L_x_28319:
[----:B------:R-:W-:-:S04]  /*c460*/  SHF.R.U32.HI R5, RZ, 0x18, R5 ;  /* 0x00000018ff057819 */ /* 0x000fc80000011605 */
[----:B------:R-:W-:-:S07]  /*c470*/  LOP3.LUT R0, R0, 0x80, R5, 0xf8, !PT ;  /* 0x0000008000007812 */ /* 0x000fce00078ef805 */
.L_x_28318:
[----:B------:R-:W-:Y:S05]  /*c480*/  BSYNC.RECONVERGENT B0 ;  /* 0x0000000000007941 */ /* 0x000fea0003800200 */
.L_x_28317:
[----:B------:R0:W-:Y:S01]  /*c490*/  STG.E.U8 desc[UR36][R2.64], R0 ;  /* 0x0000000002007986 */ /* 0x0001e2000c101124 */
[----:B------:R-:W-:Y:S05]  /*c4a0*/  BRA `(.L_x_28306) ;  /* 0x00000008001c7947 */ /* 0x000fea0003800000 */
.L_x_28315:
        /* <DEDUP_REMOVED lines=18> */
.L_x_28322:
[----:B------:R-:W-:-:S04]  /*c5d0*/  SHF.R.U32.HI R5, RZ, 0x18, R5 ;  /* 0x00000018ff057819 */ /* 0x000fc80000011605 */
[----:B------:R-:W-:-:S07]  /*c5e0*/  LOP3.LUT R0, R0, 0x80, R5, 0xf8, !PT ;  /* 0x0000008000007812 */ /* 0x000fce00078ef805 */
.L_x_28321:
[----:B------:R-:W-:Y:S05]  /*c5f0*/  BSYNC.RECONVERGENT B0 ;  /* 0x0000000000007941 */ /* 0x000fea0003800200 */
.L_x_28320:
[----:B------:R0:W-:Y:S01]  /*c600*/  STG.E.U8 desc[UR36][R2.64], R0 ;  /* 0x0000000002007986 */ /* 0x0001e2000c101124 */
[----:B------:R-:W-:Y:S05]  /*c610*/  BRA `(.L_x_28306) ;  /* 0x0000000400c07947 */ /* 0x000fea0003800000 */
.L_x_28314:
        /* <DEDUP_REMOVED lines=23> */
.L_x_28324:
[----:B------:R-:W-:-:S04]  /*c790*/  LOP3.LUT R5, R5, 0xffff, RZ, 0xc0, !PT ;  /* 0x0000ffff05057812 */ /* 0x000fc800078ec0ff */
[----:B------:R-:W-:-:S05]  /*c7a0*/  PRMT R5, R5, 0x8880, RZ ;  /* 0x0000888005057816 */ /* 0x000fca00000000ff */
[----:B------:R-:W-:-:S05]  /*c7b0*/  IMAD.MOV.U32 R4, RZ, RZ, R5 ;  /* 0x000000ffff047224 */ /* 0x000fca00078e0005 */
[----:B------:R-:W-:-:S05]  /*c7c0*/  SHF.R.S32.HI R5, RZ, 0x1f, R4 ;  /* 0x0000001fff057819 */ /* 0x000fca0000011404 */
[----:B------:R0:W-:Y:S01]  /*c7d0*/  STG.E.64 desc[UR36][R2.64], R4 ;  /* 0x0000000402007986 */ /* 0x0001e2000c101b24 */
[----:B------:R-:W-:Y:S05]  /*c7e0*/  BRA `(.L_x_28306) ;  /* 0x00000004004c7947 */ /* 0x000fea0003800000 */
.L_x_28323:
[----:B------:R-:W-:-:S04]  /*c7f0*/  LOP3.LUT R5, R5, 0xffff, RZ, 0xc0, !PT ;  /* 0x0000ffff05057812 */ /* 0x000fc800078ec0ff */
[----:B------:R-:W-:-:S05]  /*c800*/  PRMT R5, R5, 0x8880, RZ ;  /* 0x0000888005057816 */ /* 0x000fca00000000ff */
[----:B------:R0:W-:Y:S01]  /*c810*/  STG.E desc[UR36][R2.64], R5 ;  /* 0x0000000502007986 */ /* 0x0001e2000c101924 */
[----:B------:R-:W-:Y:S05]  /*c820*/  BRA `(.L_x_28306) ;  /* 0x00000004003c7947 */ /* 0x000fea0003800000 */
.L_x_28313:
        /* <DEDUP_REMOVED lines=10> */
.L_x_28326:
[----:B------:R-:W-:Y:S02]  /*c8d0*/  PRMT R4, R5, 0x8880, RZ ;  /* 0x0000888005047816 */ /* 0x000fe400000000ff */
[----:B------:R-:W-:Y:S02]  /*c8e0*/  CS2R R6, SRZ ;  /* 0x0000000000067805 */ /* 0x000fe4000001ff00 */
[----:B------:R-:W-:-:S06]  /*c8f0*/  PRMT R4, R4, 0x7710, RZ ;  /* 0x0000771004047816 */ /* 0x000fcc00000000ff */
[----:B------:R-:W0:Y:S02]  /*c900*/  I2F.F64.S16 R4, R4 ;  /* 0x0000000400047312 */ /* 0x000e240000101c00 */
[----:B0-----:R0:W-:Y:S01]  /*c910*/  STG.E.128 desc[UR36][R2.64], R4 ;  /* 0x0000000402007986 */ /* 0x0011e2000c101d24 */
[----:B------:R-:W-:Y:S05]  /*c920*/  BRA `(.L_x_28306) ;  /* 0x0000000000fc7947 */ /* 0x000fea0003800000 */
.L_x_28325:
[----:B------:R-:W-:-:S09]  /*c930*/  UISETP.NE.AND UP0, UPT, UR4, 0xf, UPT ;  /* 0x0000000f0400788c */ /* 0x000fd2000bf05270 */
[----:B------:R-:W-:Y:S05]  /*c940*/  BRA.U !UP0, `(.L_x_28327) ;  /* 0x0000000108e87547 */ /* 0x000fea000b800000 */
[----:B------:R-:W-:-:S09]  /*c950*/  UISETP.NE.AND UP0, UPT, UR4, 0x17, UPT ;  /* 0x000000170400788c */ /* 0x000fd2000bf05270 */
[----:B------:R-:W-:Y:S05]  /*c960*/  BRA.U !UP0, `(.L_x_28328) ;  /* 0x0000000108907547 */ /* 0x000fea000b800000 */
[----:B------:R-:W-:-:S09]  /*c970*/  UISETP.NE.AND UP0, UPT, UR4, 0x18, UPT ;  /* 0x000000180400788c */ /* 0x000fd2000bf05270 */
[----:B------:R-:W-:Y:S05]  /*c980*/  BRA.U !UP0, `(.L_x_28329) ;  /* 0x0000000108447547 */ /* 0x000fea000b800000 */
.L_x_28305:
        /* <DEDUP_REMOVED lines=16> */
.L_x_28330:
[----:B------:R-:W-:Y:S05]  /*ca90*/  BRA `(.L_x_28306) ;  /* 0x0000000000a07947 */ /* 0x000fea0003800000 */
.L_x_28329:
        /* <DEDUP_REMOVED lines=13> */
.L_x_28332:
[----:B------:R-:W-:Y:S05]  /*cb70*/  BSYNC.RECONVERGENT B0 ;  /* 0x0000000000007941 */ /* 0x000fea0003800200 */
.L_x_28331:
[----:B------:R-:W-:-:S05]  /*cb80*/  LOP3.LUT R7, R0, 0x80, R7, 0xf8, !PT ;  /* 0x0000008000077812 */ /* 0x000fca00078ef807 */
[----:B------:R3:W-:Y:S01]  /*cb90*/  STG.E.U8 desc[UR36][R2.64], R7 ;  /* 0x0000000702007986 */ /* 0x0007e2000c101124 */
[----:B------:R-:W-:Y:S05]  /*cba0*/  BRA `(.L_x_28306) ;  /* 0x00000000005c7947 */ /* 0x000fea0003800000 */
.L_x_28328:
        /* <DEDUP_REMOVED lines=12> */
.L_x_28334:
[----:B------:R-:W-:Y:S01]  /*cc70*/  IMAD.MOV.U32 R0, RZ, RZ, 0x7f ;  /* 0x0000007fff007424 */ /* 0x000fe200078e00ff */
[----:B------:R-:W-:-:S04]  /*cc80*/  ISETP.GT.U32.AND P0, PT, R4, 0x7f800000, PT ;  /* 0x7f8000000400780c */ /* 0x000fc80003f04070 */
[----:B------:R-:W-:-:S09]  /*cc90*/  SEL R0, R0, 0x7c, P0 ;  /* 0x0000007c00007807 */ /* 0x000fd20000000000 */
.L_x_28335:
[----:B------:R-:W-:Y:S05]  /*cca0*/  BSYNC.RECONVERGENT B0 ;  /* 0x0000000000007941 */ /* 0x000fea0003800200 */
.L_x_28333:
[----:B------:R-:W-:-:S04]  /*ccb0*/  SHF.R.U32.HI R5, RZ, 0x18, R5 ;  /* 0x00000018ff057819 */ /* 0x000fc80000011605 */
[----:B------:R-:W-:-:S05]  /*ccc0*/  LOP3.LUT R5, R0, 0x80, R5, 0xf8, !PT ;  /* 0x0000008000057812 */ /* 0x000fca00078ef805 */
[----:B------:R2:W-:Y:S01]  /*ccd0*/  STG.E.U8 desc[UR36][R2.64], R5 ;  /* 0x0000000502007986 */ /* 0x0005e2000c101124 */
[----:B------:R-:W-:Y:S05]  /*cce0*/  BRA `(.L_x_28306) ;  /* 0x00000000000c7947 */ /* 0x000fea0003800000 */
.L_x_28327:
[----:B------:R-:W0:Y:S02]  /*ccf0*/  I2F.S8 R0, R5 ;  /* 0x0000000500007306 */ /* 0x000e240000001400 */
[----:B0-----:R-:W-:-:S05]  /*cd00*/  F2FP.BF16.F32.PACK_AB R0, RZ, R0 ;  /* 0x00000000ff00723e */ /* 0x001fca00000010ff */
[----:B------:R4:W-:Y:S02]  /*cd10*/  STG.E.U16 desc[UR36][R2.64], R0 ;  /* 0x0000000002007986 */ /* 0x0009e4000c101524 */
.L_x_28306:
[----:B------:R-:W-:-:S07]  /*cd20*/  VIADD R17, R17, 0x80 ;  /* 0x0000008011117836 */ /* 0x000fce0000000000 */
.L_x_28230:
[----:B------:R-:W-:Y:S05]  /*cd30*/  BSYNC.RECONVERGENT B6 ;  /* 0x0000000000067941 */ /* 0x000fea0003800200 */
.L_x_28229:
[----:B------:R-:W5:Y:S02]  /*cd40*/  LDCU UR4, c[0x0][0x380] ;  /* 0x00007000ff0477ac */ /* 0x000f640008000800 */
[----:B-----5:R-:W-:-:S13]  /*cd50*/  ISETP.GE.AND P0, PT, R17, UR4, PT ;  /* 0x0000000411007c0c */ /* 0x020fda000bf06270 */
[----:B------:R-:W-:Y:S05]  /*cd60*/  @P0 EXIT ;  /* 0x000000000000094d */ /* 0x000fea0003800000 */
[----:B------:R-:W5:Y:S01]  /*cd70*/  LDCU UR4, c[0x0][0x388] ;  /* 0x00007100ff0477ac */ /* 0x000f620008000800 */
[----:B------:R-:W-:Y:S01]  /*cd80*/  IMAD.MOV.U32 R18, RZ, RZ, RZ ;  /* 0x000000ffff127224 */ /* 0x000fe200078e00ff */
        /* <DEDUP_REMOVED lines=9> */
[----:B-12---:R-:W-:Y:S01]  /*ce20*/  IMAD.HI.U32 R2, R17, UR4, R16 ;  /* 0x0000000411027c27 */ /* 0x006fe2000f8e0010 */
[----:B------:R-:W1:Y:S04]  /*ce30*/  LDCU UR4, c[0x0][0x4c0] ;  /* 0x00009800ff0477ac */ /* 0x000e680008000800 */
[----:B------:R-:W-:-:S05]  /*ce40*/  SHF.R.U32.HI R3, RZ, UR5, R2 ;  /* 0x00000005ff037c19 */ /* 0x000fca0008011602 */
[----:B------:R-:W-:-:S04]  /*ce50*/  IMAD.MOV R0, RZ, RZ, -R3 ;  /* 0x000000ffff007224 */ /* 0x000fc800078e0a03 */
        /* <DEDUP_REMOVED lines=339> */
.L_x_28336:
[----:B------:R-:W0:Y:S01]  /*e390*/  LDCU.64 UR6, c[0x0][0x5e8] ;  /* 0x0000bd00ff0677ac */ /* 0x000e220008000a00 */
[----:B------:R-:W1:Y:S01]  /*e3a0*/  LDCU.64 UR8, c[0x0][0x5f0] ;  /* 0x0000be00ff0877ac */ /* 0x000e620008000a00 */
        /* <DEDUP_REMOVED lines=17> */
.L_x_28340:
[----:B------:R0:W5:Y:S01]  /*e4c0*/  LDG.E.U8 R19, desc[UR36][R2.64] ;  /* 0x0000002402137981 */ /* 0x000162000c1e1100 */
[----:B------:R-:W-:Y:S05]  /*e4d0*/  BRA `(.L_x_28342) ;  /* 0x0000000c004c7947 */ /* 0x000fea0003800000 */
.L_x_28339:
        /* <DEDUP_REMOVED lines=8> */
.L_x_28344:
[----:B------:R4:W5:Y:S01]  /*e560*/  LDG.E.U8 R19, desc[UR36][R2.64] ;  /* 0x0000002402137981 */ /* 0x000962000c1e1100 */
[----:B------:R-:W-:Y:S05]  /*e570*/  BRA `(.L_x_28342) ;  /* 0x0000000c00247947 */ /* 0x000fea0003800000 */
.L_x_28343:
[----:B------:R0:W5:Y:S01]  /*e580*/  LDG.E.U16 R19, desc[UR36][R2.64] ;  /* 0x0000002402137981 */ /* 0x000162000c1e1500 */
[----:B------:R-:W-:Y:S05]  /*e590*/  BRA `(.L_x_28342) ;  /* 0x0000000c001c7947 */ /* 0x000fea0003800000 */
.L_x_28338:
        /* <DEDUP_REMOVED lines=9> */
.L_x_28346:
[----:B------:R-:W2:Y:S02]  /*e630*/  LDG.E.U16 R0, desc[UR36][R2.64] ;  /* 0x0000002402007981 */ /* 0x000ea4000c1e1500 */
[----:B--2---:R-:W-:-:S06]  /*e640*/  HADD2.F32 R0, -RZ, R0.H0_H0 ;  /* 0x20000000ff007230 */ /* 0x004fcc0000004100 */
[----:B------:R-:W0:Y:S02]  /*e650*/  F2I.FTZ.TRUNC.NTZ R0, R0 ;  /* 0x0000000000007305 */ /* 0x000e24000021f100 */
[----:B0-----:R-:W-:Y:S01]  /*e660*/  PRMT R19, R0, 0x7610, R19 ;  /* 0x0000761000137816 */ /* 0x001fe20000000013 */
[----:B------:R-:W-:Y:S06]  /*e670*/  BRA `(.L_x_28342) ;  /* 0x0000000800e47947 */ /* 0x000fec0003800000 */
.L_x_28345:
        /* <DEDUP_REMOVED lines=9> */
.L_x_28348:
[----:B------:R-:W2:Y:S02]  /*e710*/  LDG.E.U16 R2, desc[UR36][R2.64] ;  /* 0x0000002402027981 */ /* 0x000ea4000c1e1500 */
[----:B--2---:R-:W-:-:S06]  /*e720*/  HADD2.F32 R0, -RZ, R2.H0_H0 ;  /* 0x20000002ff007230 */ /* 0x004fcc0000004100 */
[----:B------:R-:W0:Y:S02]  /*e730*/  F2I.FTZ.TRUNC.NTZ R0, R0 ;  /* 0x0000000000007305 */ /* 0x000e24000021f100 */
[----:B0-----:R-:W-:Y:S01]  /*e740*/  PRMT R19, R0, 0x7610, R19 ;  /* 0x0000761000137816 */ /* 0x001fe20000000013 */
[----:B------:R-:W-:Y:S06]  /*e750*/  BRA `(.L_x_28342) ;  /* 0x0000000800ac7947 */ /* 0x000fec0003800000 */
.L_x_28347:
[----:B------:R-:W2:Y:S02]  /*e760*/  LDG.E.64 R2, desc[UR36][R2.64] ;  /* 0x0000002402027981 */ /* 0x000ea4000c1e1b00 */
[----:B--2---:R0:W1:Y:S02]  /*e770*/  F2I.F64.TRUNC R19, R2 ;  /* 0x0000000200137311 */ /* 0x004064000030d100 */
[----:B01----:R-:W-:Y:S05]  /*e780*/  BRA `(.L_x_28342) ;  /* 0x0000000800a07947 */ /* 0x003fea0003800000 */
.L_x_28337:
        /* <DEDUP_REMOVED lines=12> */
.L_x_28351:
[----:B------:R-:W2:Y:S02]  /*e850*/  LDG.E.64 R2, desc[UR36][R2.64] ;  /* 0x0000002402027981 */ /* 0x000ea4000c1e1b00 */
[----:B--2---:R0:W1:Y:S02]  /*e860*/  F2I.F64.TRUNC R19, R2 ;  /* 0x0000000200137311 */ /* 0x004064000030d100 */
[----:B01----:R-:W-:Y:S05]  /*e870*/  BRA `(.L_x_28342) ;  /* 0x0000000800647947 */ /* 0x003fea0003800000 */
.L_x_28350:
        /* <DEDUP_REMOVED lines=27> */
.L_x_28353:
        /* <DEDUP_REMOVED lines=14> */
.L_x_28352:
[----:B------:R-:W2:Y:S02]  /*eb10*/  LDG.E.U16 R0, desc[UR36][R2.64] ;  /* 0x0000002402007981 */ /* 0x000ea4000c1e1500 */
[----:B--2---:R-:W-:-:S06]  /*eb20*/  IMAD.U32 R0, R0, 0x10000, RZ ;  /* 0x0001000000007824 */ /* 0x004fcc00078e00ff */
[----:B------:R-:W0:Y:S02]  /*eb30*/  F2I.FTZ.TRUNC.NTZ R0, R0 ;  /* 0x0000000000007305 */ /* 0x000e24000021f100 */
[----:B0-----:R-:W-:Y:S01]  /*eb40*/  PRMT R19, R0, 0x7610, R19 ;  /* 0x0000761000137816 */ /* 0x001fe20000000013 */
[----:B------:R-:W-:Y:S06]  /*eb50*/  BRA `(.L_x_28342) ;  /* 0x0000000400ac7947 */ /* 0x000fec0003800000 */
.L_x_28349:
        /* <DEDUP_REMOVED lines=10> */
.L_x_28356:
        /* <DEDUP_REMOVED lines=21> */
.L_x_28360:
[----:B------:R-:W-:Y:S05]  /*ed50*/  BSYNC.RECONVERGENT B1 ;  /* 0x0000000000017941 */ /* 0x000fea0003800200 */
.L_x_28359:
[----:B------:R-:W-:Y:S01]  /*ed60*/  IMAD.SHL.U32 R0, R0, 0x100000, RZ ;  /* 0x0010000000007824 */ /* 0x000fe200078e00ff */
[----:B------:R-:W-:-:S04]  /*ed70*/  LEA R2, R2, 0x3b800000, 0x17 ;  /* 0x3b80000002027811 */ /* 0x000fc800078eb8ff */
[----:B------:R-:W-:-:S07]  /*ed80*/  LOP3.LUT R0, R2, R0, R7, 0xfe, !PT ;  /* 0x0000000002007212 */ /* 0x000fce00078efe07 */
.L_x_28358:
[----:B------:R-:W-:Y:S05]  /*ed90*/  BSYNC.RECONVERGENT B0 ;  /* 0x0000000000007941 */ /* 0x000fea0003800200 */
.L_x_28357:
[----:B------:R-:W0:Y:S02]  /*eda0*/  F2I.FTZ.TRUNC.NTZ R0, R0 ;  /* 0x0000000000007305 */ /* 0x000e24000021f100 */
[----:B0-----:R-:W-:Y:S01]  /*edb0*/  PRMT R19, R0, 0x7610, R19 ;  /* 0x0000761000137816 */ /* 0x001fe20000000013 */
[----:B------:R-:W-:Y:S06]  /*edc0*/  BRA `(.L_x_28342) ;  /* 0x0000000400107947 */ /* 0x000fec0003800000 */
.L_x_28355:
        /* <DEDUP_REMOVED lines=21> */
.L_x_28364:
[----:B------:R-:W-:Y:S05]  /*ef20*/  BSYNC.RECONVERGENT B1 ;  /* 0x0000000000017941 */ /* 0x000fea0003800200 */
.L_x_28363:
[----:B------:R-:W-:Y:S01]  /*ef30*/  IMAD.SHL.U32 R0, R0, 0x200000, RZ ;  /* 0x0020000000007824 */ /* 0x000fe200078e00ff */
[----:B------:R-:W-:-:S04]  /*ef40*/  LEA R2, R2, 0x37800000, 0x17 ;  /* 0x3780000002027811 */ /* 0x000fc800078eb8ff */
[----:B------:R-:W-:-:S07]  /*ef50*/  LOP3.LUT R0, R2, R0, R7, 0xfe, !PT ;  /* 0x0000000002007212 */ /* 0x000fce00078efe07 */
.L_x_28362:
[----:B------:R-:W-:Y:S05]  /*ef60*/  BSYNC.RECONVERGENT B0 ;  /* 0x0000000000007941 */ /* 0x000fea0003800200 */
.L_x_28361:
[----:B------:R-:W0:Y:S02]  /*ef70*/  F2I.FTZ.TRUNC.NTZ R0, R0 ;  /* 0x0000000000007305 */ /* 0x000e24000021f100 */
[----:B0-----:R-:W-:Y:S01]  /*ef80*/  PRMT R19, R0, 0x7610, R19 ;  /* 0x0000761000137816 */ /* 0x001fe20000000013 */
[----:B------:R-:W-:Y:S06]  /*ef90*/  BRA `(.L_x_28342) ;  /* 0x00000000009c7947 */ /* 0x000fec0003800000 */
.L_x_28354:
        /* <DEDUP_REMOVED lines=14> */
.L_x_28368:
[----:B------:R-:W-:Y:S05]  /*f080*/  BSYNC.RECONVERGENT B0 ;  /* 0x0000000000007941 */ /* 0x000fea0003800200 */
.L_x_28367:
[----:B------:R-:W0:Y:S02]  /*f090*/  F2I.FTZ.TRUNC.NTZ R0, R0 ;  /* 0x0000000000007305 */ /* 0x000e24000021f100 */
[----:B0-----:R-:W-:Y:S01]  /*f0a0*/  PRMT R19, R0, 0x7610, R19 ;  /* 0x0000761000137816 */ /* 0x001fe20000000013 */
[----:B------:R-:W-:Y:S06]  /*f0b0*/  BRA `(.L_x_28342) ;  /* 0x0000000000547947 */ /* 0x000fec0003800000 */
.L_x_28341:
        /* <DEDUP_REMOVED lines=16> */
.L_x_28369:
[----:B------:R-:W-:Y:S01]  /*f1c0*/  PRMT R19, RZ, 0x7610, R19 ;  /* 0x00007610ff137816 */ /* 0x000fe20000000013 */
[----:B------:R-:W-:Y:S06]  /*f1d0*/  BRA `(.L_x_28342) ;  /* 0x00000000000c7947 */ /* 0x000fec0003800000 */
.L_x_28366:
[----:B------:R0:W5:Y:S01]  /*f1e0*/  LDG.E.U8 R19, desc[UR36][R2.64] ;  /* 0x0000002402137981 */ /* 0x000162000c1e1100 */
[----:B------:R-:W-:Y:S05]  /*f1f0*/  BRA `(.L_x_28342) ;  /* 0x0000000000047947 */ /* 0x000fea0003800000 */
.L_x_28365:
[----:B------:R1:W5:Y:S02]  /*f200*/  LDG.E.U8 R19, desc[UR36][R2.64] ;  /* 0x0000002402137981 */ /* 0x000364000c1e1100 */
.L_x_28342:
        /* <DEDUP_REMOVED lines=16> */
.L_x_28373:
[----:B------:R1:W5:Y:S01]  /*f310*/  LDG.E.U8 R4, desc[UR36][R2.64] ;  /* 0x0000002402047981 */ /* 0x000362000c1e1100 */
[----:B------:R-:W-:Y:S05]  /*f320*/  BRA `(.L_x_28375) ;  /* 0x0000000c004c7947 */ /* 0x000fea0003800000 */
.L_x_28372:
        /* <DEDUP_REMOVED lines=8> */
.L_x_28377:
[----:B------:R4:W5:Y:S01]  /*f3b0*/  LDG.E.U8 R4, desc[UR36][R2.64] ;  /* 0x0000002402047981 */ /* 0x000962000c1e1100 */
[----:B------:R-:W-:Y:S05]  /*f3c0*/  BRA `(.L_x_28375) ;  /* 0x0000000c00247947 */ /* 0x000fea0003800000 */
.L_x_28376:
[----:B------:R2:W5:Y:S01]  /*f3d0*/  LDG.E.U16 R4, desc[UR36][R2.64] ;  /* 0x0000002402047981 */ /* 0x000562000c1e1500 */
[----:B------:R-:W-:Y:S05]  /*f3e0*/  BRA `(.L_x_28375) ;  /* 0x0000000c001c7947 */ /* 0x000fea0003800000 */
.L_x_28371:
        /* <DEDUP_REMOVED lines=9> */
.L_x_28379:
[----:B------:R-:W2:Y:S02]  /*f480*/  LDG.E.U16 R0, desc[UR36][R2.64] ;  /* 0x0000002402007981 */ /* 0x000ea4000c1e1500 */
[----:B--2---:R-:W-:-:S06]  /*f490*/  HADD2.F32 R0, -RZ, R0.H0_H0 ;  /* 0x20000000ff007230 */ /* 0x004fcc0000004100 */
[----:B------:R-:W0:Y:S02]  /*f4a0*/  F2I.FTZ.TRUNC.NTZ R0, R0 ;  /* 0x0000000000007305 */ /* 0x000e24000021f100 */
[----:B0-----:R-:W-:Y:S01]  /*f4b0*/  PRMT R4, R0, 0x7610, R4 ;  /* 0x0000761000047816 */ /* 0x001fe20000000004 */
[----:B------:R-:W-:Y:S06]  /*f4c0*/  BRA `(.L_x_28375) ;  /* 0x0000000800e47947 */ /* 0x000fec0003800000 */
.L_x_28378:
        /* <DEDUP_REMOVED lines=9> */
.L_x_28381:
[----:B------:R-:W2:Y:S02]  /*f560*/  LDG.E.U16 R2, desc[UR36][R2.64] ;  /* 0x0000002402027981 */ /* 0x000ea4000c1e1500 */
[----:B--2---:R-:W-:-:S06]  /*f570*/  HADD2.F32 R0, -RZ, R2.H0_H0 ;  /* 0x20000002ff007230 */ /* 0x004fcc0000004100 */
[----:B------:R-:W0:Y:S02]  /*f580*/  F2I.FTZ.TRUNC.NTZ R0, R0 ;  /* 0x0000000000007305 */ /* 0x000e24000021f100 */
[----:B0-----:R-:W-:Y:S01]  /*f590*/  PRMT R4, R0, 0x7610, R4 ;  /* 0x0000761000047816 */ /* 0x001fe20000000004 */
[----:B------:R-:W-:Y:S06]  /*f5a0*/  BRA `(.L_x_28375) ;  /* 0x0000000800ac7947 */ /* 0x000fec0003800000 */
.L_x_28380:
[----:B------:R-:W2:Y:S02]  /*f5b0*/  LDG.E.64 R2, desc[UR36][R2.64] ;  /* 0x0000002402027981 */ /* 0x000ea4000c1e1b00 */
[----:B--2---:R0:W1:Y:S02]  /*f5c0*/  F2I.F64.TRUNC R4, R2 ;  /* 0x0000000200047311 */ /* 0x004064000030d100 */
[----:B01----:R-:W-:Y:S05]  /*f5d0*/  BRA `(.L_x_28375) ;  /* 0x0000000800a07947 */ /* 0x003fea0003800000 */
.L_x_28370:
        /* <DEDUP_REMOVED lines=12> */
.L_x_28384:
[----:B------:R-:W2:Y:S02]  /*f6a0*/  LDG.E.64 R2, desc[UR36][R2.64] ;  /* 0x0000002402027981 */ /* 0x000ea4000c1e1b00 */
[----:B--2---:R0:W1:Y:S02]  /*f6b0*/  F2I.F64.TRUNC R4, R2 ;  /* 0x0000000200047311 */ /* 0x004064000030d100 */
[----:B01----:R-:W-:Y:S05]  /*f6c0*/  BRA `(.L_x_28375) ;  /* 0x0000000800647947 */ /* 0x003fea0003800000 */
.L_x_28383:
        /* <DEDUP_REMOVED lines=27> */
.L_x_28386:
        /* <DEDUP_REMOVED lines=14> */
.L_x_28385:
[----:B------:R-:W2:Y:S02]  /*f960*/  LDG.E.U16 R0, desc[UR36][R2.64] ;  /* 0x0000002402007981 */ /* 0x000ea4000c1e1500 */
[----:B--2---:R-:W-:-:S06]  /*f970*/  SHF.L.U32 R0, R0, 0x10, RZ ;  /* 0x0000001000007819 */ /* 0x004fcc00000006ff */
[----:B------:R-:W0:Y:S02]  /*f980*/  F2I.FTZ.TRUNC.NTZ R0, R0 ;  /* 0x0000000000007305 */ /* 0x000e24000021f100 */
[----:B0-----:R-:W-:Y:S01]  /*f990*/  PRMT R4, R0, 0x7610, R4 ;  /* 0x0000761000047816 */ /* 0x001fe20000000004 */
[----:B------:R-:W-:Y:S06]  /*f9a0*/  BRA `(.L_x_28375) ;  /* 0x0000000400ac7947 */ /* 0x000fec0003800000 */
.L_x_28382:
        /* <DEDUP_REMOVED lines=10> */
.L_x_28389:
        /* <DEDUP_REMOVED lines=21> */
.L_x_28393:
[----:B------:R-:W-:Y:S05]  /*fba0*/  BSYNC.RECONVERGENT B1 ;  /* 0x0000000000017941 */ /* 0x000fea0003800200 */
.L_x_28392:
[----:B------:R-:W-:Y:S01]  /*fbb0*/  IMAD.SHL.U32 R0, R0, 0x100000, RZ ;  /* 0x0010000000007824 */ /* 0x000fe200078e00ff */
[----:B------:R-:W-:-:S04]  /*fbc0*/  LEA R2, R2, 0x3b800000, 0x17 ;  /* 0x3b80000002027811 */ /* 0x000fc800078eb8ff */
[----:B------:R-:W-:-:S07]  /*fbd0*/  LOP3.LUT R0, R2, R0, R7, 0xfe, !PT ;  /* 0x0000000002007212 */ /* 0x000fce00078efe07 */
.L_x_28391:
[----:B------:R-:W-:Y:S05]  /*fbe0*/  BSYNC.RECONVERGENT B0 ;  /* 0x0000000000007941 */ /* 0x000fea0003800200 */
.L_x_28390:
[----:B------:R-:W0:Y:S02]  /*fbf0*/  F2I.FTZ.TRUNC.NTZ R0, R0 ;  /* 0x0000000000007305 */ /* 0x000e24000021f100 */
[----:B0-----:R-:W-:Y:S01]  /*fc00*/  PRMT R4, R0, 0x7610, R4 ;  /* 0x0000761000047816 */ /* 0x001fe20000000004 */
[----:B------:R-:W-:Y:S06]  /*fc10*/  BRA `(.L_x_28375) ;  /* 0x0000000400107947 */ /* 0x000fec0003800000 */
.L_x_28388:
        /* <DEDUP_REMOVED lines=21> */
.L_x_28397:
[----:B------:R-:W-:Y:S05]  /*fd70*/  BSYNC.RECONVERGENT B1 ;  /* 0x0000000000017941 */ /* 0x000fea0003800200 */
.L_x_28396:
[----:B------:R-:W-:Y:S01]  /*fd80*/  IMAD.SHL.U32 R0, R0, 0x200000, RZ ;  /* 0x0020000000007824 */ /* 0x000fe200078e00ff */
[----:B------:R-:W-:-:S04]  /*fd90*/  LEA R2, R2, 0x37800000, 0x17 ;  /* 0x3780000002027811 */ /* 0x000fc800078eb8ff */
[----:B------:R-:W-:-:S07]  /*fda0*/  LOP3.LUT R0, R2, R0, R7, 0xfe, !PT ;  /* 0x0000000002007212 */ /* 0x000fce00078efe07 */
.L_x_28395:
[----:B------:R-:W-:Y:S05]  /*fdb0*/  BSYNC.RECONVERGENT B0 ;  /* 0x0000000000007941 */ /* 0x000fea0003800200 */
.L_x_28394:
[----:B------:R-:W0:Y:S02]  /*fdc0*/  F2I.FTZ.TRUNC.NTZ R0, R0 ;  /* 0x0000000000007305 */ /* 0x000e24000021f100 */
[----:B0-----:R-:W-:Y:S01]  /*fdd0*/  PRMT R4, R0, 0x7610, R4 ;  /* 0x0000761000047816 */ /* 0x001fe20000000004 */
[----:B------:R-:W-:Y:S06]  /*fde0*/  BRA `(.L_x_28375) ;  /* 0x00000000009c7947 */ /* 0x000fec0003800000 */
.L_x_28387:
        /* <DEDUP_REMOVED lines=14> */
.L_x_28401:
[----:B------:R-:W-:Y:S05]  /*fed0*/  BSYNC.RECONVERGENT B0 ;  /* 0x0000000000007941 */ /* 0x000fea0003800200 */
.L_x_28400:
[----:B------:R-:W0:Y:S02]  /*fee0*/  F2I.FTZ.TRUNC.NTZ R0, R0 ;  /* 0x0000000000007305 */ /* 0x000e24000021f100 */
[----:B0-----:R-:W-:Y:S01]  /*fef0*/  PRMT R4, R0, 0x7610, R4 ;  /* 0x0000761000047816 */ /* 0x001fe20000000004 */
[----:B------:R-:W-:Y:S06]  /*ff00*/  BRA `(.L_x_28375) ;  /* 0x0000000000547947 */ /* 0x000fec0003800000 */
.L_x_28374:
        /* <DEDUP_REMOVED lines=15> */
[----:B--2--5:R-:W-:Y:S05]  /*10000*/  CALL.ABS.NOINC R2 ;  /* 0x0000000002007343 */ /* 0x024fea0003c00000 */
.L_x_28402:
[----:B------:R-:W-:Y:S01]  /*10010*/  PRMT R4, RZ, 0x7610, R4 ;  /* 0x00007610ff047816 */ /* 0x000fe20000000004 */
[----:B------:R-:W-:Y:S06]  /*10020*/  BRA `(.L_x_28375) ;  /* 0x00000000000c7947 */ /* 0x000fec0003800000 */
.L_x_28399:
[----:B------:R0:W5:Y:S01]  /*10030*/  LDG.E.U8 R4, desc[UR36][R2.64] ;  /* 0x0000002402047981 */ /* 0x000162000c1e1100 */
[----:B------:R-:W-:Y:S05]  /*10040*/  BRA `(.L_x_28375) ;  /* 0x0000000000047947 */ /* 0x000fea0003800000 */
.L_x_28398:
[----:B------:R0:W5:Y:S02]  /*10050*/  LDG.E.U8 R4, desc[UR36][R2.64] ;  /* 0x0000002402047981 */ /* 0x000164000c1e1100 */
.L_x_28375:
        /* <DEDUP_REMOVED lines=15> */
[----:B------:R-:W-:-:S04]  /*10150*/  PRMT R2, R2, 0x7710, RZ ;  /* 0x0000771002027816 */ /* 0x000fc800000000ff */
[----:B------:R-:W-:-:S04]  /*10160*/  IADD3 R5, PT, PT, R5, R2, RZ ;  /* 0x0000000205057210 */ /* 0x000fc80007ffe0ff */
[----:B------:R-:W-:-:S04]  /*10170*/  PRMT R2, R5, 0x9910, RZ ;  /* 0x0000991005027816 */ /* 0x000fc800000000ff */
[----:B------:R-:W-:Y:S01]  /*10180*/  ISETP.NE.AND P0, PT, R2, RZ, PT ;  /* 0x000000ff0200720c */ /* 0x000fe20003f05270 */
[----:B------:R-:W-:-:S12]  /*10190*/  VIADD R2, R0, 0xffffffff ;  /* 0xffffffff00027836 */ /* 0x000fd80000000000 */
[----:B------:R-:W-:-:S05]  /*101a0*/  @!P0 IMAD.MOV R2, RZ, RZ, R0 ;  /* 0x000000ffff028224 */ /* 0x000fca00078e0200 */
[----:B------:R-:W-:Y:S01]  /*101b0*/  PRMT R3, R2, 0x7610, R3 ;  /* 0x0000761002037816 */ /* 0x000fe20000000003 */
[----:B------:R-:W-:Y:S06]  /*101c0*/  BRA `(.L_x_28405) ;  /* 0x0000000000147947 */ /* 0x000fec0003800000 */
.L_x_28404:
[----:B0-234-:R-:W-:Y:S02]  /*101d0*/  PRMT R3, R19, 0x8880, RZ ;  /* 0x0000888013037816 */ /* 0x01dfe400000000ff */
[----:B------:R-:W-:Y:S02]  /*101e0*/  PRMT R0, R4, 0x8880, RZ ;  /* 0x0000888004007816 */ /* 0x000fe400000000ff */
[----:B------:R-:W-:-:S07]  /*101f0*/  MOV R2, 0x10210 ;  /* 0x0001021000027802 */ /* 0x000fce0000000f00 */
[----:B------:R-:W-:Y:S05]  /*10200*/  CALL.REL.NOINC `($__internal_36_$__cuda_sm20_div_s16) ;  /* 0x0000000c00cc7944 */ /* 0x000fea0003c00000 */
[----:B------:R-:W-:-:S07]  /*10210*/  PRMT R3, R0, 0x7610, R3 ;  /* 0x0000761000037816 */ /* 0x000fce0000000003 */
.L_x_28405:
[----:B------:R-:W-:Y:S05]  /*10220*/  BSYNC.RECONVERGENT B0 ;  /* 0x0000000000007941 */ /* 0x000fea0003800200 */
.L_x_28403:
        /* <DEDUP_REMOVED lines=13> */
.L_x_28409:
[----:B------:R-:W-:Y:S01]  /*10300*/  STG.E.U8 desc[UR36][R16.64], R3 ;  /* 0x0000000310007986 */ /* 0x000fe2000c101124 */
[----:B------:R-:W-:Y:S05]  /*10310*/  EXIT ;  /* 0x000000000000794d */ /* 0x000fea0003800000 */
.L_x_28408:
        /* <DEDUP_REMOVED lines=10> */
[----:B------:R-:W-:Y:S01]  /*103c0*/  STG.E.64 desc[UR36][R16.64], R2 ;  /* 0x0000000210007986 */ /* 0x000fe2000c101b24 */
[----:B------:R-:W-:Y:S05]  /*103d0*/  EXIT ;  /* 0x000000000000794d */ /* 0x000fea0003800000 */
.L_x_28412:
[----:B------:R-:W-:-:S04]  /*103e0*/  LOP3.LUT R3, R3, 0xffff, RZ, 0xc0, !PT ;  /* 0x0000ffff03037812 */ /* 0x000fc800078ec0ff */
[----:B------:R-:W-:-:S05]  /*103f0*/  PRMT R3, R3, 0x8880, RZ ;  /* 0x0000888003037816 */ /* 0x000fca00000000ff */
[----:B------:R-:W-:Y:S01]  /*10400*/  STG.E desc[UR36][R16.64], R3 ;  /* 0x0000000310007986 */ /* 0x000fe2000c101924 */
[----:B------:R-:W-:Y:S05]  /*10410*/  EXIT ;  /* 0x000000000000794d */ /* 0x000fea0003800000 */
.L_x_28411:
[----:B------:R-:W-:-:S04]  /*10420*/  PRMT R3, R3, 0x8880, RZ ;  /* 0x0000888003037816 */ /* 0x000fc800000000ff */
[----:B------:R-:W-:-:S05]  /*10430*/  PRMT R3, R3, 0x7710, RZ ;  /* 0x0000771003037816 */ /* 0x000fca00000000ff */
[----:B------:R-:W-:Y:S01]  /*10440*/  STG.E.U16 desc[UR36][R16.64], R3 ;  /* 0x0000000310007986 */ /* 0x000fe2000c101524 */
[----:B------:R-:W-:Y:S05]  /*10450*/  EXIT ;  /* 0x000000000000794d */ /* 0x000fea0003800000 */
.L_x_28407:
[----:B------:R-:W-:-:S09]  /*10460*/  UISETP.GT.AND UP0, UPT, UR4, 0x6, UPT ;  /* 0x000000060400788c */ /* 0x000fd2000bf04270 */
[----:B------:R-:W-:Y:S05]  /*10470*/  BRA.U UP0, `(.L_x_28413) ;  /* 0x00000001002c7547 */ /* 0x000fea000b800000 */
[----:B------:R-:W-:-:S09]  /*10480*/  UISETP.NE.AND UP0, UPT, UR4, 0x5, UPT ;  /* 0x000000050400788c */ /* 0x000fd2000bf05270 */
[----:B------:R-:W-:Y:S05]  /*10490*/  BRA.U !UP0, `(.L_x_28414) ;  /* 0x0000000108147547 */ /* 0x000fea000b800000 */
[----:B------:R-:W-:-:S09]  /*104a0*/  UISETP.NE.AND UP0, UPT, UR4, 0x6, UPT ;  /* 0x000000060400788c */ /* 0x000fd2000bf05270 */
[----:B------:R-:W-:Y:S05]  /*104b0*/  BRA.U UP0, `(.L_x_28410) ;  /* 0x0000000900387547 */ /* 0x000fea000b800000 */
[----:B------:R-:W0:Y:S02]  /*104c0*/  I2F.S8 R3, R3 ;  /* 0x0000000300037306 */ /* 0x000e240000001400 */
[----:B0-----:R-:W-:Y:S01]  /*104d0*/  STG.E desc[UR36][R16.64], R3 ;  /* 0x0000000310007986 */ /* 0x001fe2000c101924 */
[----:B------:R-:W-:Y:S05]  /*104e0*/  EXIT ;  /* 0x000000000000794d */ /* 0x000fea0003800000 */
.L_x_28414:
[----:B------:R-:W0:Y:S02]  /*104f0*/  I2F.S8 R0, R3 ;  /* 0x0000000300007306 */ /* 0x000e240000001400 */
[----:B0-----:R-:W-:-:S05]  /*10500*/  F2FP.F16.F32.PACK_AB R0, RZ, R0 ;  /* 0x00000000ff00723e */ /* 0x001fca00000000ff */
[----:B------:R-:W-:Y:S01]  /*10510*/  STG.E.U16 desc[UR36][R16.64], R0 ;  /* 0x0000000010007986 */ /* 0x000fe2000c101524 */
[----:B------:R-:W-:Y:S05]  /*10520*/  EXIT ;  /* 0x000000000000794d */ /* 0x000fea0003800000 */
.L_x_28413:
        /* <DEDUP_REMOVED lines=8> */
[----:B0-----:R-:W-:Y:S01]  /*105b0*/  STG.E.64 desc[UR36][R16.64], R4 ;  /* 0x0000000410007986 */ /* 0x001fe2000c101b24 */
[----:B------:R-:W-:Y:S05]  /*105c0*/  EXIT ;  /* 0x000000000000794d */ /* 0x000fea0003800000 */
.L_x_28416:
[----:B------:R-:W0:Y:S02]  /*105d0*/  I2F.S8 R3, R3 ;  /* 0x0000000300037306 */ /* 0x000e240000001400 */
[----:B0-----:R-:W-:-:S04]  /*105e0*/  F2FP.F16.F32.PACK_AB R3, RZ, R3 ;  /* 0x00000003ff03723e */ /* 0x001fc800000000ff */
[----:B------:R-:W-:-:S05]  /*105f0*/  PRMT R3, R3, 0x5410, RZ ;  /* 0x0000541003037816 */ /* 0x000fca00000000ff */
[----:B------:R-:W-:Y:S01]  /*10600*/  STG.E desc[UR36][R16.64], R3 ;  /* 0x0000000310007986 */ /* 0x000fe2000c101924 */
[----:B------:R-:W-:Y:S05]  /*10610*/  EXIT ;  /* 0x000000000000794d */ /* 0x000fea0003800000 */
.L_x_28415:
[----:B------:R-:W-:-:S04]  /*10620*/  PRMT R2, R3, 0x8880, RZ ;  /* 0x0000888003027816 */ /* 0x000fc800000000ff */
[----:B------:R-:W-:-:S06]  /*10630*/  PRMT R2, R2, 0x7710, RZ ;  /* 0x0000771002027816 */ /* 0x000fcc00000000ff */
[----:B------:R-:W0:Y:S02]  /*10640*/  I2F.F64.S16 R2, R2 ;  /* 0x0000000200027312 */ /* 0x000e240000101c00 */
[----:B0-----:R-:W-:Y:S01]  /*10650*/  STG.E.64 desc[UR36][R16.64], R2 ;  /* 0x0000000210007986 */ /* 0x001fe2000c101b24 */
[----:B------:R-:W-:Y:S05]  /*10660*/  EXIT ;  /* 0x000000000000794d */ /* 0x000fea0003800000 */
.L_x_28406:
        /* <DEDUP_REMOVED lines=12> */
[----:B------:R-:W-:Y:S01]  /*10730*/  STG.E.U16 desc[UR36][R16.64], R3 ;  /* 0x0000000310007986 */ /* 0x000fe2000c101524 */
[----:B------:R-:W-:Y:S05]  /*10740*/  EXIT ;  /* 0x000000000000794d */ /* 0x000fea0003800000 */
.L_x_28420:
        /* <DEDUP_REMOVED lines=17> */
.L_x_28423:
[----:B------:R-:W-:-:S04]  /*10860*/  SHF.R.U32.HI R3, RZ, 0x18, R3 ;  /* 0x00000018ff037819 */ /* 0x000fc80000011603 */
[----:B------:R-:W-:-:S04]  /*10870*/  LOP3.LUT R0, R0, 0x80, R3, 0xf8, !PT ;  /* 0x0000008000007812 */ /* 0x000fc800078ef803 */
[----:B------:R-:W-:-:S07]  /*10880*/  PRMT R8, R0, 0x7610, R8 ;  /* 0x0000761000087816 */ /* 0x000fce0000000008 */
.L_x_28422:
[----:B------:R-:W-:Y:S05]  /*10890*/  BSYNC.RECONVERGENT B0 ;  /* 0x0000000000007941 */ /* 0x000fea0003800200 */
.L_x_28421:
[----:B------:R-:W-:Y:S01]  /*108a0*/  STG.E.U8 desc[UR36][R16.64], R8 ;  /* 0x0000000810007986 */ /* 0x000fe2000c101124 */
[----:B------:R-:W-:Y:S05]  /*108b0*/  EXIT ;  /* 0x000000000000794d */ /* 0x000fea0003800000 */
.L_x_28419:
[----:B------:R-:W0:Y:S01]  /*108c0*/  I2F.S8 R3, R3 ;  /* 0x0000000300037306 */ /* 0x000e220000001400 */
        /* <DEDUP_REMOVED lines=16> */
.L_x_28426:
[----:B------:R-:W-:-:S04]  /*109d0*/  SHF.R.U32.HI R3, RZ, 0x18, R3 ;  /* 0x00000018ff037819 */ /* 0x000fc80000011603 */
[----:B------:R-:W-:-:S04]  /*109e0*/  LOP3.LUT R0, R0, 0x80, R3, 0xf8, !PT ;  /* 0x0000008000007812 */ /* 0x000fc800078ef803 */
[----:B------:R-:W-:-:S07]  /*109f0*/  PRMT R8, R0, 0x7610, R8 ;  /* 0x0000761000087816 */ /* 0x000fce0000000008 */
.L_x_28425:
[----:B------:R-:W-:Y:S05]  /*10a00*/  BSYNC.RECONVERGENT B0 ;  /* 0x0000000000007941 */ /* 0x000fea0003800200 */
.L_x_28424:
[----:B------:R-:W-:Y:S01]  /*10a10*/  STG.E.U8 desc[UR36][R16.64], R8 ;  /* 0x0000000810007986 */ /* 0x000fe2000c101124 */
[----:B------:R-:W-:Y:S05]  /*10a20*/  EXIT ;  /* 0x000000000000794d */ /* 0x000fea0003800000 */
.L_x_28418:
        /* <DEDUP_REMOVED lines=21> */
[----:B------:R-:W-:Y:S01]  /*10b80*/  STG.E.U8 desc[UR36][R16.64], R3 ;  /* 0x0000000310007986 */ /* 0x000fe2000c101124 */
[----:B------:R-:W-:Y:S05]  /*10b90*/  EXIT ;  /* 0x000000000000794d */ /* 0x000fea0003800000 */
.L_x_28428:
[----:B------:R-:W-:-:S04]  /*10ba0*/  LOP3.LUT R3, R3, 0xffff, RZ, 0xc0, !PT ;  /* 0x0000ffff03037812 */ /* 0x000fc800078ec0ff */
[----:B------:R-:W-:-:S05]  /*10bb0*/  PRMT R3, R3, 0x8880, RZ ;  /* 0x0000888003037816 */ /* 0x000fca00000000ff */
[----:B------:R-:W-:-:S05]  /*10bc0*/  IMAD.MOV.U32 R2, RZ, RZ, R3 ;  /* 0x000000ffff027224 */ /* 0x000fca00078e0003 */
[----:B------:R-:W-:-:S05]  /*10bd0*/  SHF.R.S32.HI R3, RZ, 0x1f, R2 ;  /* 0x0000001fff037819 */ /* 0x000fca0000011402 */
[----:B------:R-:W-:Y:S01]  /*10be0*/  STG.E.64 desc[UR36][R16.64], R2 ;  /* 0x0000000210007986 */ /* 0x000fe2000c101b24 */
[----:B------:R-:W-:Y:S05]  /*10bf0*/  EXIT ;  /* 0x000000000000794d */ /* 0x000fea0003800000 */
.L_x_28427:
[----:B------:R-:W-:-:S04]  /*10c00*/  LOP3.LUT R3, R3, 0xffff, RZ, 0xc0, !PT ;  /* 0x0000ffff03037812 */ /* 0x000fc800078ec0ff */
[----:B------:R-:W-:-:S05]  /*10c10*/  PRMT R3, R3, 0x8880, RZ ;  /* 0x0000888003037816 */ /* 0x000fca00000000ff */
[----:B------:R-:W-:Y:S01]  /*10c20*/  STG.E desc[UR36][R16.64], R3 ;  /* 0x0000000310007986 */ /* 0x000fe2000c101924 */
[----:B------:R-:W-:Y:S05]  /*10c30*/  EXIT ;  /* 0x000000000000794d */ /* 0x000fea0003800000 */
.L_x_28417:
        /* <DEDUP_REMOVED lines=8> */
[----:B------:R-:W-:Y:S01]  /*10cc0*/  STG.E.U8 desc[UR36][R16.64], R3 ;  /* 0x0000000310007986 */ /* 0x000fe2000c101124 */
[----:B------:R-:W-:Y:S05]  /*10cd0*/  EXIT ;  /* 0x000000000000794d */ /* 0x000fea0003800000 */
.L_x_28430:
[----:B------:R-:W-:Y:S02]  /*10ce0*/  PRMT R4, R3, 0x8880, RZ ;  /* 0x0000888003047816 */ /* 0x000fe400000000ff */
[----:B------:R-:W-:Y:S02]  /*10cf0*/  CS2R R6, SRZ ;  /* 0x0000000000067805 */ /* 0x000fe4000001ff00 */
[----:B------:R-:W-:-:S06]  /*10d00*/  PRMT R4, R4, 0x7710, RZ ;  /* 0x0000771004047816 */ /* 0x000fcc00000000ff */
[----:B------:R-:W0:Y:S02]  /*10d10*/  I2F.F64.S16 R4, R4 ;  /* 0x0000000400047312 */ /* 0x000e240000101c00 */
[----:B0-----:R-:W-:Y:S01]  /*10d20*/  STG.E.128 desc[UR36][R16.64], R4 ;  /* 0x0000000410007986 */ /* 0x001fe2000c101d24 */
[----:B------:R-:W-:Y:S05]  /*10d30*/  EXIT ;  /* 0x000000000000794d */ /* 0x000fea0003800000 */
.L_x_28429:
[----:B------:R-:W-:-:S09]  /*10d40*/  UISETP.NE.AND UP0, UPT, UR4, 0xf, UPT ;  /* 0x0000000f0400788c */ /* 0x000fd2000bf05270 */
[----:B------:R-:W-:Y:S05]  /*10d50*/  BRA.U !UP0, `(.L_x_28431) ;  /* 0x0000000108e87547 */ /* 0x000fea000b800000 */
[----:B------:R-:W-:-:S09]  /*10d60*/  UISETP.NE.AND UP0, UPT, UR4, 0x17, UPT ;  /* 0x000000170400788c */ /* 0x000fd2000bf05270 */
[----:B------:R-:W-:Y:S05]  /*10d70*/  BRA.U !UP0, `(.L_x_28432) ;  /* 0x0000000108907547 */ /* 0x000fea000b800000 */
[----:B------:R-:W-:-:S09]  /*10d80*/  UISETP.NE.AND UP0, UPT, UR4, 0x18, UPT ;  /* 0x000000180400788c */ /* 0x000fd2000bf05270 */
[----:B------:R-:W-:Y:S05]  /*10d90*/  BRA.U !UP0, `(.L_x_28433) ;  /* 0x0000000108447547 */ /* 0x000fea000b800000 */
.L_x_28410:
        /* <DEDUP_REMOVED lines=10> */
[----:B---3--:R-:W-:Y:S02]  /*10e40*/  IMAD.U32 R6, RZ, RZ, UR6 ;  /* 0x00000006ff067e24 */ /* 0x008fe4000f8e00ff */
[----:B------:R-:W-:Y:S02]  /*10e50*/  IMAD.U32 R7, RZ, RZ, UR7 ;  /* 0x00000007ff077e24 */ /* 0x000fe4000f8e00ff */
[----:B----4-:R-:W-:Y:S02]  /*10e60*/  IMAD.U32 R10, RZ, RZ, UR8 ;  /* 0x00000008ff0a7e24 */ /* 0x010fe4000f8e00ff */
[----:B-1----:R-:W-:-:S07]  /*10e70*/  IMAD.U32 R11, RZ, RZ, UR9 ;  /* 0x00000009ff0b7e24 */ /* 0x002fce000f8e00ff */
[----:B------:R-:W-:-:S07]  /*10e80*/  LEPC R20, `(.L_x_28434) ;  /* 0x000000001014794e */ /* 0x000fce0000000000 */
[----:B--2---:R-:W-:Y:S05]  /*10e90*/  CALL.ABS.NOINC R2 ;  /* 0x0000000002007343 */ /* 0x004fea0003c00000 */
.L_x_28434:
[----:B------:R-:W-:Y:S05]  /*10ea0*/  EXIT ;  /* 0x000000000000794d */ /* 0x000fea0003800000 */
.L_x_28433:
        /* <DEDUP_REMOVED lines=13> */
.L_x_28436:
[----:B------:R-:W-:Y:S05]  /*10f80*/  BSYNC.RECONVERGENT B0 ;  /* 0x0000000000007941 */ /* 0x000fea0003800200 */
.L_x_28435:
[----:B------:R-:W-:-:S05]  /*10f90*/  LOP3.LUT R5, R0, 0x80, R5, 0xf8, !PT ;  /* 0x0000008000057812 */ /* 0x000fca00078ef805 */
[----:B------:R-:W-:Y:S01]  /*10fa0*/  STG.E.U8 desc[UR36][R16.64], R5 ;  /* 0x0000000510007986 */ /* 0x000fe2000c101124 */
[----:B------:R-:W-:Y:S05]  /*10fb0*/  EXIT ;  /* 0x000000000000794d */ /* 0x000fea0003800000 */
.L_x_28432:
        /* <DEDUP_REMOVED lines=12> */
.L_x_28438:
[----:B------:R-:W-:Y:S01]  /*11080*/  IMAD.MOV.U32 R0, RZ, RZ, 0x7f ;  /* 0x0000007fff007424 */ /* 0x000fe200078e00ff */
[----:B------:R-:W-:-:S04]  /*11090*/  ISETP.GT.U32.AND P0, PT, R2, 0x7f800000, PT ;  /* 0x7f8000000200780c */ /* 0x000fc80003f04070 */
[----:B------:R-:W-:-:S09]  /*110a0*/  SEL R0, R0, 0x7c, P0 ;  /* 0x0000007c00007807 */ /* 0x000fd20000000000 */
.L_x_28439:
[----:B------:R-:W-:Y:S05]  /*110b0*/  BSYNC.RECONVERGENT B0 ;  /* 0x0000000000007941 */ /* 0x000fea0003800200 */
.L_x_28437:
[----:B------:R-:W-:-:S04]  /*110c0*/  SHF.R.U32.HI R3, RZ, 0x18, R3 ;  /* 0x00000018ff037819 */ /* 0x000fc80000011603 */
[----:B------:R-:W-:-:S05]  /*110d0*/  LOP3.LUT R3, R0, 0x80, R3, 0xf8, !PT ;  /* 0x0000008000037812 */ /* 0x000fca00078ef803 */
[----:B------:R-:W-:Y:S01]  /*110e0*/  STG.E.U8 desc[UR36][R16.64], R3 ;  /* 0x0000000310007986 */ /* 0x000fe2000c101124 */
[----:B------:R-:W-:Y:S05]  /*110f0*/  EXIT ;  /* 0x000000000000794d */ /* 0x000fea0003800000 */
.L_x_28431:
[----:B------:R-:W0:Y:S02]  /*11100*/  I2F.S8 R0, R3 ;  /* 0x0000000300007306 */ /* 0x000e240000001400 */
[----:B0-----:R-:W-:-:S05]  /*11110*/  F2FP.BF16.F32.PACK_AB R0, RZ, R0 ;  /* 0x00000000ff00723e */ /* 0x001fca00000010ff */
[----:B------:R-:W-:Y:S01]  /*11120*/  STG.E.U16 desc[UR36][R16.64], R0 ;  /* 0x0000000010007986 */ /* 0x000fe2000c101524 */
[----:B------:R-:W-:Y:S05]  /*11130*/  EXIT ;  /* 0x000000000000794d */ /* 0x000fea0003800000 */
        .weak           $__internal_36_$__cuda_sm20_div_s16
        .type           $__internal_36_$__cuda_sm20_div_s16,@function
        .size           $__internal_36_$__cuda_sm20_div_s16,(.L_x_32787 - $__internal_36_$__cuda_sm20_div_s16)
$__internal_36_$__cuda_sm20_div_s16:
[----:B------:R-:W-:Y:S01]  /*11140*/  IABS R10, R0 ;  /* 0x00000000000a7213 */ /* 0x000fe20000000000 */
[----:B------:R-:W-:Y:S01]  /*11150*/  IMAD.MOV.U32 R7, RZ, RZ, 0x4b800000 ;  /* 0x4b800000ff077424 */ /* 0x000fe200078e00ff */
[-C--:B------:R-:W-:Y:S02]  /*11160*/  IABS R9, R3.reuse ;  /* 0x0000000300097213 */ /* 0x080fe40000000000 */
[----:B------:R-:W0:Y:S01]  /*11170*/  I2F.U16 R6, R10 ;  /* 0x0000000a00067306 */ /* 0x000e220000101000 */
[----:B------:R-:W-:-:S04]  /*11180*/  LOP3.LUT R3, R0, R3, RZ, 0x3c, !PT ;  /* 0x0000000300037212 */ /* 0x000fc800078e3cff */
[----:B------:R-:W-:Y:S02]  /*11190*/  SHF.R.U32.HI R3, RZ, 0x1f, R3 ;  /* 0x0000001fff037819 */ /* 0x000fe40000011603 */
[C---:B0-----:R-:W-:Y:S02]  /*111a0*/  FSETP.GEU.AND P1, PT, |R6|.reuse, 1.175494350822287508e-38, PT ;  /* 0x008000000600780b */ /* 0x041fe40003f2e200 */
[----:B------:R-:W-:Y:S02]  /*111b0*/  FSETP.GT.AND P0, PT, |R6|, 8.50705917302346158658e+37, PT ;  /* 0x7e8000000600780b */ /* 0x000fe40003f04200 */
[----:B------:R-:W-:-:S04]  /*111c0*/  FSEL R7, R7, 1, !P1 ;  /* 0x3f80000007077808 */ /* 0x000fc80004800000 */
[----:B------:R-:W-:Y:S02]  /*111d0*/  FSEL R7, R7, 0.25, !P0 ;  /* 0x3e80000007077808 */ /* 0x000fe40004000000 */
[----:B------:R-:W-:-:S03]  /*111e0*/  ISETP.NE.AND P0, PT, R0, RZ, PT ;  /* 0x000000ff0000720c */ /* 0x000fc60003f05270 */
[----:B------:R-:W-:Y:S02]  /*111f0*/  FMUL R8, R6, R7 ;  /* 0x0000000706087220 */ /* 0x000fe40000400000 */
[----:B------:R-:W-:Y:S08]  /*11200*/  I2F.U16.RZ R6, R9 ;  /* 0x0000000900067306 */ /* 0x000ff0000010d000 */
[----:B------:R-:W0:Y:S02]  /*11210*/  MUFU.RCP R8, R8 ;  /* 0x0000000800087308 */ /* 0x000e240000001000 */
[----:B0-----:R-:W-:-:S05]  /*11220*/  FMUL R7, R7, R8 ;  /* 0x0000000807077220 */ /* 0x001fca0000400000 */
[----:B------:R-:W-:-:S05]  /*11230*/  IADD3 R7, PT, PT, R7, 0x2, RZ ;  /* 0x0000000207077810 */ /* 0x000fca0007ffe0ff */
[----:B------:R-:W-:Y:S01]  /*11240*/  FMUL.RZ R6, R6, R7 ;  /* 0x0000000706067220 */ /* 0x000fe2000040c000 */
[----:B------:R-:W-:-:S05]  /*11250*/  IMAD.MOV R7, RZ, RZ, -R3 ;  /* 0x000000ffff077224 */ /* 0x000fca00078e0a03 */
[----:B------:R-:W0:Y:S02]  /*11260*/  F2I.U32.TRUNC.NTZ R6, R6 ;  /* 0x0000000600067305 */ /* 0x000e24000020f000 */
[----:B0-----:R-:W-:-:S05]  /*11270*/  LOP3.LUT R0, R7, 0xffff, R6, 0x78, !PT ;  /* 0x0000ffff07007812 */ /* 0x001fca00078e7806 */
[----:B------:R-:W-:Y:S02]  /*11280*/  IMAD.IADD R0, R3, 0x1, R0 ;  /* 0x0000000103007824 */ /* 0x000fe400078e0200 */
[----:B------:R-:W-:Y:S02]  /*11290*/  IMAD.MOV.U32 R3, RZ, RZ, 0x0 ;  /* 0x00000000ff037424 */ /* 0x000fe400078e00ff */
[----:B------:R-:W-:Y:S02]  /*112a0*/  @!P0 IMAD.MOV.U32 R0, RZ, RZ, -0x1 ;  /* 0xffffffffff008424 */ /* 0x000fe400078e00ff */
[----:B------:R-:W-:Y:S05]  /*112b0*/  RET.REL.NODEC R2 `(_ZN2at6native18elementwise_kernelILi128ELi4EZNS0_15gpu_kernel_implINS0_13BinaryFunctorIaaaZZZNS0_15binary_internal21div_floor_kernel_cudaERNS_18TensorIteratorBaseEENKUlvE_clEvENKUlvE0_clEvEUlaaE_EEEEvS6_RKT_EUliE_EEviT1_) ;  /* 0xfffffeec02507950 */ /* 0x000fea0003c3ffff */
.L_x_28440:
        /* <DEDUP_REMOVED lines=12> */
.L_x_32787:


//--------------------- .text._ZN2at6native27unrolled_elementwise_kernelINS0_13BinaryFunctorIaaaZZZNS0_15binary_internal21div_floor_kernel_cudaERNS_18TensorIteratorBaseEENKUlvE_clEvENKUlvE0_clEvEUlaaE_EESt5arrayIPcLm3EELi4E23TrivialOffsetCalculatorILi2EjESD_ILi1EjENS0_6memory12LoadWithCastILi2EEENSG_13StoreWithCastILi1EEEEEviT_T0_T2_T3_T4_T5_ --------------------------
	.section	.text._ZN2at6native27unrolled_elementwise_kernelINS0_13BinaryFunctorIaaaZZZNS0_15binary_internal21div_floor_kernel_cudaERNS_18TensorIteratorBaseEENKUlvE_clEvENKUlvE0_clEvEUlaaE_EESt5arrayIPcLm3EELi4E23TrivialOffsetCalculatorILi2EjESD_ILi1EjENS0_6memory12LoadWithCastILi2EEENSG_13StoreWithCastILi1EEEEEviT_T0_T2_T3_T4_T5_,"ax",@progbits
	.align	128
        .global         _ZN2at6native27unrolled_elementwise_kernelINS0_13BinaryFunctorIaaaZZZNS0_15binary_internal21div_floor_kernel_cudaERNS_18TensorIteratorBaseEENKUlvE_clEvENKUlvE0_clEvEUlaaE_EESt5arrayIPcLm3EELi4E23TrivialOffsetCalculatorILi2EjESD_ILi1EjENS0_6memory12LoadWithCastILi2EEENSG_13StoreWithCastILi1EEEEEviT_T0_T2_T3_T4_T5_
        .type           _ZN2at6native27unrolled_elementwise_kernelINS0_13BinaryFunctorIaaaZZZNS0_15binary_internal21div_floor_kernel_cudaERNS_18TensorIteratorBaseEENKUlvE_clEvENKUlvE0_clEvEUlaaE_EESt5arrayIPcLm3EELi4E23TrivialOffsetCalculatorILi2EjESD_ILi1EjENS0_6memory12LoadWithCastILi2EEENSG_13StoreWithCastILi1EEEEEviT_T0_T2_T3_T4_T5_,@function
        .size           _ZN2at6native27unrolled_elementwise_kernelINS0_13BinaryFunctorIaaaZZZNS0_15binary_internal21div_floor_kernel_cudaERNS_18TensorIteratorBaseEENKUlvE_clEvENKUlvE0_clEvEUlaaE_EESt5arrayIPcLm3EELi4E23TrivialOffsetCalculatorILi2EjESD_ILi1EjENS0_6memory12LoadWithCastILi2EEENSG_13StoreWithCastILi1EEEEEviT_T0_T2_T3_T4_T5_,(.L_x_32788 - _ZN2at6native27unrolled_elementwise_kernelINS0_13BinaryFunctorIaaaZZZNS0_15binary_internal21div_floor_kernel_cudaERNS_18TensorIteratorBaseEENKUlvE_clEvENKUlvE0_clEvEUlaaE_EESt5arrayIPcLm3EELi4E23TrivialOffsetCalculatorILi2EjESD_ILi1EjENS0_6memory12LoadWithCastILi2EEENSG_13StoreWithCastILi1EEEEEviT_T0_T2_T3_T4_T5_)
        .other          _ZN2at6native27unrolled_elementwise_kernelINS0_13BinaryFunctorIaaaZZZNS0_15binary_internal21div_floor_kernel_cudaERNS_18TensorIteratorBaseEENKUlvE_clEvENKUlvE0_clEvEUlaaE_EESt5arrayIPcLm3EELi4E23TrivialOffsetCalculatorILi2EjESD_ILi1EjENS0_6memory12LoadWithCastILi2EEENSG_13StoreWithCastILi1EEEEEviT_T0_T2_T3_T4_T5_,@"STO_CUDA_ENTRY STV_DEFAULT"
_ZN2at6native27unrolled_elementwise_kernelINS0_13BinaryFunctorIaaaZZZNS0_15binary_internal21div_floor_kernel_cudaERNS_18TensorIteratorBaseEENKUlvE_clEvENKUlvE0_clEvEUlaaE_EESt5arrayIPcLm3EELi4E23TrivialOffsetCalculatorILi2EjESD_ILi1EjENS0_6memory12LoadWithCastILi2EEENSG_13StoreWithCastILi1EEEEEviT_T0_T2_T3_T4_T5_:
.text._ZN2at6native27unrolled_elementwise_kernelINS0_13BinaryFunctorIaaaZZZNS0_15binary_internal21div_floor_kernel_cudaERNS_18TensorIteratorBaseEENKUlvE_clEvENKUlvE0_clEvEUlaaE_EESt5arrayIPcLm3EELi4E23TrivialOffsetCalculatorILi2EjESD_ILi1EjENS0_6memory12LoadWithCastILi2EEENSG_13StoreWithCastILi1EEEEEviT_T0_T2_T3_T4_T5_:
        /* <DEDUP_REMOVED lines=33> */
.L_x_28446:
[----:B------:R3:W5:Y:S01]  /*0210*/  LDG.E.U8 R28, desc[UR36][R4.64] ;  /* 0x00000024041c7981 */ /* 0x000762000c1e1100 */
[----:B------:R-:W-:Y:S05]  /*0220*/  BRA `(.L_x_28448) ;  /* 0x0000000c00507947 */ /* 0x000fea0003800000 */
.L_x_28445:
        /* <DEDUP_REMOVED lines=8> */
.L_x_28450:
[----:B------:R1:W5:Y:S01]  /*02b0*/  LDG.E.U8 R28, desc[UR36][R4.64] ;  /* 0x00000024041c7981 */ /* 0x000362000c1e1100 */
[----:B------:R-:W-:Y:S05]  /*02c0*/  BRA `(.L_x_28448) ;  /* 0x0000000c00287947 */ /* 0x000fea0003800000 */
.L_x_28449:
[----:B------:R2:W5:Y:S01]  /*02d0*/  LDG.E.U16 R28, desc[UR36][R4.64] ;  /* 0x00000024041c7981 */ /* 0x000562000c1e1500 */
[----:B------:R-:W-:Y:S05]  /*02e0*/  BRA `(.L_x_28448) ;  /* 0x0000000c00207947 */ /* 0x000fea0003800000 */
.L_x_28444:
        /* <DEDUP_REMOVED lines=9> */
.L_x_28452:
[----:B------:R-:W2:Y:S02]  /*0380*/  LDG.E.U16 R0, desc[UR36][R4.64] ;  /* 0x0000002404007981 */ /* 0x000ea4000c1e1500 */
[----:B--2---:R-:W-:-:S06]  /*0390*/  HADD2.F32 R0, -RZ, R0.H0_H0 ;  /* 0x20000000ff007230 */ /* 0x004fcc0000004100 */
[----:B------:R-:W0:Y:S02]  /*03a0*/  F2I.FTZ.TRUNC.NTZ R0, R0 ;  /* 0x0000000000007305 */ /* 0x000e24000021f100 */
[----:B0-----:R-:W-:Y:S01]  /*03b0*/  PRMT R28, R0, 0x7610, R28 ;  /* 0x00007610001c7816 */ /* 0x001fe2000000001c */
[----:B------:R-:W-:Y:S06]  /*03c0*/  BRA `(.L_x_28448) ;  /* 0x0000000800e87947 */ /* 0x000fec0003800000 */
.L_x_28451:
        /* <DEDUP_REMOVED lines=9> */
.L_x_28454:
[----:B------:R-:W2:Y:S02]  /*0460*/  LDG.E.U16 R4, desc[UR36][R4.64] ;  /* 0x0000002404047981 */ /* 0x000ea4000c1e1500 */
[----:B--2---:R-:W-:-:S06]  /*0470*/  HADD2.F32 R0, -RZ, R4.H0_H0 ;  /* 0x20000004ff007230 */ /* 0x004fcc0000004100 */
[----:B------:R-:W0:Y:S02]  /*0480*/  F2I.FTZ.TRUNC.NTZ R0, R0 ;  /* 0x0000000000007305 */ /* 0x000e24000021f100 */
[----:B0-----:R-:W-:Y:S01]  /*0490*/  PRMT R28, R0, 0x7610, R28 ;  /* 0x00007610001c7816 */ /* 0x001fe2000000001c */
[----:B------:R-:W-:Y:S06]  /*04a0*/  BRA `(.L_x_28448) ;  /* 0x0000000800b07947 */ /* 0x000fec0003800000 */
.L_x_28453:
[----:B------:R-:W2:Y:S02]  /*04b0*/  LDG.E.64 R4, desc[UR36][R4.64] ;  /* 0x0000002404047981 */ /* 0x000ea4000c1e1b00 */
[----:B--2---:R0:W1:Y:S02]  /*04c0*/  F2I.F64.TRUNC R28, R4 ;  /* 0x00000004001c7311 */ /* 0x004064000030d100 */
[----:B01----:R-:W-:Y:S05]  /*04d0*/  BRA `(.L_x_28448) ;  /* 0x0000000800a47947 */ /* 0x003fea0003800000 */
.L_x_28443:
        /* <DEDUP_REMOVED lines=12> */
.L_x_28457:
[----:B------:R-:W2:Y:S02]  /*05a0*/  LDG.E.64 R4, desc[UR36][R4.64] ;  /* 0x0000002404047981 */ /* 0x000ea4000c1e1b00 */
[----:B--2---:R0:W1:Y:S02]  /*05b0*/  F2I.F64.TRUNC R28, R4 ;  /* 0x00000004001c7311 */ /* 0x004064000030d100 */
[----:B01----:R-:W-:Y:S05]  /*05c0*/  BRA `(.L_x_28448) ;  /* 0x0000000800687947 */ /* 0x003fea0003800000 */
.L_x_28456:
        /* <DEDUP_REMOVED lines=27> */
.L_x_28459:
        /* <DEDUP_REMOVED lines=15> */
.L_x_28458:
[----:B------:R-:W2:Y:S02]  /*0870*/  LDG.E.U16 R0, desc[UR36][R4.64] ;  /* 0x0000002404007981 */ /* 0x000ea4000c1e1500 */
[----:B--2---:R-:W-:-:S06]  /*0880*/  IMAD.U32 R0, R0, 0x10000, RZ ;  /* 0x0001000000007824 */ /* 0x004fcc00078e00ff */
[----:B------:R-:W0:Y:S02]  /*0890*/  F2I.FTZ.TRUNC.NTZ R0, R0 ;  /* 0x0000000000007305 */ /* 0x000e24000021f100 */
[----:B0-----:R-:W-:Y:S01]  /*08a0*/  PRMT R28, R0, 0x7610, R28 ;  /* 0x00007610001c7816 */ /* 0x001fe2000000001c */
[----:B------:R-:W-:Y:S06]  /*08b0*/  BRA `(.L_x_28448) ;  /* 0x0000000400ac7947 */ /* 0x000fec0003800000 */
.L_x_28455:
        /* <DEDUP_REMOVED lines=10> */
.L_x_28462:
        /* <DEDUP_REMOVED lines=21> */
.L_x_28466:
[----:B------:R-:W-:Y:S05]  /*0ab0*/  BSYNC.RECONVERGENT B1 ;  /* 0x0000000000017941 */ /* 0x000fea0003800200 */
.L_x_28465:
[----:B------:R-:W-:Y:S01]  /*0ac0*/  IMAD.SHL.U32 R0, R0, 0x100000, RZ ;  /* 0x0010000000007824 */ /* 0x000fe200078e00ff */
[----:B------:R-:W-:-:S04]  /*0ad0*/  LEA R3, R3, 0x3b800000, 0x17 ;  /* 0x3b80000003037811 */ /* 0x000fc800078eb8ff */
[----:B------:R-:W-:-:S07]  /*0ae0*/  LOP3.LUT R0, R3, R0, R7, 0xfe, !PT ;  /* 0x0000000003007212 */ /* 0x000fce00078efe07 */
.L_x_28464:
[----:B------:R-:W-:Y:S05]  /*0af0*/  BSYNC.RECONVERGENT B0 ;  /* 0x0000000000007941 */ /* 0x000fea0003800200 */
.L_x_28463:
[----:B------:R-:W0:Y:S02]  /*0b00*/  F2I.FTZ.TRUNC.NTZ R0, R0 ;  /* 0x0000000000007305 */ /* 0x000e24000021f100 */
[----:B0-----:R-:W-:Y:S01]  /*0b10*/  PRMT R28, R0, 0x7610, R28 ;  /* 0x00007610001c7816 */ /* 0x001fe2000000001c */
[----:B------:R-:W-:Y:S06]  /*0b20*/  BRA `(.L_x_28448) ;  /* 0x0000000400107947 */ /* 0x000fec0003800000 */
.L_x_28461:
        /* <DEDUP_REMOVED lines=21> */
.L_x_28470:
[----:B------:R-:W-:Y:S05]  /*0c80*/  BSYNC.RECONVERGENT B1 ;  /* 0x0000000000017941 */ /* 0x000fea0003800200 */
.L_x_28469:
[----:B------:R-:W-:Y:S01]  /*0c90*/  IMAD.SHL.U32 R0, R0, 0x200000, RZ ;  /* 0x0020000000007824 */ /* 0x000fe200078e00ff */
[----:B------:R-:W-:-:S04]  /*0ca0*/  LEA R3, R3, 0x37800000, 0x17 ;  /* 0x3780000003037811 */ /* 0x000fc800078eb8ff */
[----:B------:R-:W-:-:S07]  /*0cb0*/  LOP3.LUT R0, R3, R0, R7, 0xfe, !PT ;  /* 0x0000000003007212 */ /* 0x000fce00078efe07 */
.L_x_28468:
[----:B------:R-:W-:Y:S05]  /*0cc0*/  BSYNC.RECONVERGENT B0 ;  /* 0x0000000000007941 */ /* 0x000fea0003800200 */
.L_x_28467:
[----:B------:R-:W0:Y:S02]  /*0cd0*/  F2I.FTZ.TRUNC.NTZ R0, R0 ;  /* 0x0000000000007305 */ /* 0x000e24000021f100 */
[----:B0-----:R-:W-:Y:S01]  /*0ce0*/  PRMT R28, R0, 0x7610, R28 ;  /* 0x00007610001c7816 */ /* 0x001fe2000000001c */
[----:B------:R-:W-:Y:S06]  /*0cf0*/  BRA `(.L_x_28448) ;  /* 0x00000000009c7947 */ /* 0x000fec0003800000 */
.L_x_28460:
[----:B------:R-:W-:-:S09]  /*0d00*/  UISETP.NE.AND UP0, UPT, UR4, 0x1c, UPT ;  /* 0x0000001c0400788c */ /* 0x000fd2000bf05270 */
[----:B------:R-:W-:Y:S05]  /*0d10*/  BRA.U !UP0, `(.L_x_28471) ;  /* 0x0000000108907547 */ /* 0x000fea000b800000 */
[----:B------:R-:W-:-:S09]  /*0d20*/  UISETP.NE.AND UP0, UPT, UR4, 0x1d, UPT ;  /* 0x0000001d0400788c */ /* 0x000fd2000bf05270 */
[----:B------:R-:W-:Y:S05]  /*0d30*/  BRA.U !UP0, `(.L_x_28472) ;  /* 0x0000000108807547 */ /* 0x000fea000b800000 */
[----:B------:R-:W-:-:S09]  /*0d40*/  UISETP.NE.AND UP0, UPT, UR4, 0x2c, UPT ;  /* 0x0000002c0400788c */ /* 0x000fd2000bf05270 */
[----:B------:R-:W-:Y:S05]  /*0d50*/  BRA.U !UP0, `(.L_x_28473) ;  /* 0x0000000108487547 */ /* 0x000fea000b800000 */
.L_x_28447:
        /* <DEDUP_REMOVED lines=16> */
.L_x_28474:
[----:B------:R-:W-:Y:S01]  /*0e60*/  PRMT R28, RZ, 0x7610, R28 ;  /* 0x00007610ff1c7816 */ /* 0x000fe2000000001c */
[----:B------:R-:W-:Y:S06]  /*0e70*/  BRA `(.L_x_28448) ;  /* 0x00000000003c7947 */ /* 0x000fec0003800000 */
.L_x_28473:
        /* <DEDUP_REMOVED lines=8> */
.L_x_28476:
[----:B------:R-:W-:Y:S05]  /*0f00*/  BSYNC.RECONVERGENT B0 ;  /* 0x0000000000007941 */ /* 0x000fea0003800200 */
.L_x_28475:
[----:B------:R-:W0:Y:S02]  /*0f10*/  F2I.FTZ.TRUNC.NTZ R0, R0 ;  /* 0x0000000000007305 */ /* 0x000e24000021f100 */
[----:B0-----:R-:W-:Y:S01]  /*0f20*/  PRMT R28, R0, 0x7610, R28 ;  /* 0x00007610001c7816 */ /* 0x001fe2000000001c */
[----:B------:R-:W-:Y:S06]  /*0f30*/  BRA `(.L_x_28448) ;  /* 0x00000000000c7947 */ /* 0x000fec0003800000 */
.L_x_28472:
[----:B------:R0:W5:Y:S01]  /*0f40*/  LDG.E.U8 R28, desc[UR36][R4.64] ;  /* 0x00000024041c7981 */ /* 0x000162000c1e1100 */
[----:B------:R-:W-:Y:S05]  /*0f50*/  BRA `(.L_x_28448) ;  /* 0x0000000000047947 */ /* 0x000fea0003800000 */
.L_x_28471:
[----:B------:R0:W5:Y:S02]  /*0f60*/  LDG.E.U8 R28, desc[UR36][R4.64] ;  /* 0x00000024041c7981 */ /* 0x000164000c1e1100 */
.L_x_28448:
        /* <DEDUP_REMOVED lines=18> */
.L_x_28480:
[----:B------:R1:W5:Y:S01]  /*1090*/  LDG.E.U8 R23, desc[UR36][R4.64] ;  /* 0x0000002404177981 */ /* 0x000362000c1e1100 */
[----:B------:R-:W-:Y:S05]  /*10a0*/  BRA `(.L_x_28482) ;  /* 0x0000000c00507947 */ /* 0x000fea0003800000 */
.L_x_28479:
        /* <DEDUP_REMOVED lines=8> */
.L_x_28484:
[----:B------:R3:W5:Y:S01]  /*1130*/  LDG.E.U8 R23, desc[UR36][R4.64] ;  /* 0x0000002404177981 */ /* 0x000762000c1e1100 */
[----:B------:R-:W-:Y:S05]  /*1140*/  BRA `(.L_x_28482) ;  /* 0x0000000c00287947 */ /* 0x000fea0003800000 */
.L_x_28483:
[----:B------:R2:W5:Y:S01]  /*1150*/  LDG.E.U16 R23, desc[UR36][R4.64] ;  /* 0x0000002404177981 */ /* 0x000562000c1e1500 */
[----:B------:R-:W-:Y:S05]  /*1160*/  BRA `(.L_x_28482) ;  /* 0x0000000c00207947 */ /* 0x000fea0003800000 */
.L_x_28478:
        /* <DEDUP_REMOVED lines=9> */
.L_x_28486:
[----:B------:R-:W2:Y:S02]  /*1200*/  LDG.E.U16 R0, desc[UR36][R4.64] ;  /* 0x0000002404007981 */ /* 0x000ea4000c1e1500 */
[----:B--2---:R-:W-:-:S06]  /*1210*/  HADD2.F32 R0, -RZ, R0.H0_H0 ;  /* 0x20000000ff007230 */ /* 0x004fcc0000004100 */
[----:B------:R-:W0:Y:S02]  /*1220*/  F2I.FTZ.TRUNC.NTZ R0, R0 ;  /* 0x0000000000007305 */ /* 0x000e24000021f100 */
[----:B0-----:R-:W-:Y:S01]  /*1230*/  PRMT R23, R0, 0x7610, R23 ;  /* 0x0000761000177816 */ /* 0x001fe20000000017 */
[----:B------:R-:W-:Y:S06]  /*1240*/  BRA `(.L_x_28482) ;  /* 0x0000000800e87947 */ /* 0x000fec0003800000 */
.L_x_28485:
        /* <DEDUP_REMOVED lines=9> */
.L_x_28488:
[----:B------:R-:W2:Y:S02]  /*12e0*/  LDG.E.U16 R4, desc[UR36][R4.64] ;  /* 0x0000002404047981 */ /* 0x000ea4000c1e1500 */
[----:B--2---:R-:W-:-:S06]  /*12f0*/  HADD2.F32 R0, -RZ, R4.H0_H0 ;  /* 0x20000004ff007230 */ /* 0x004fcc0000004100 */
[----:B------:R-:W0:Y:S02]  /*1300*/  F2I.FTZ.TRUNC.NTZ R0, R0 ;  /* 0x0000000000007305 */ /* 0x000e24000021f100 */
[----:B0-----:R-:W-:Y:S01]  /*1310*/  PRMT R23, R0, 0x7610, R23 ;  /* 0x0000761000177816 */ /* 0x001fe20000000017 */
[----:B------:R-:W-:Y:S06]  /*1320*/  BRA `(.L_x_28482) ;  /* 0x0000000800b07947 */ /* 0x000fec0003800000 */
.L_x_28487:
[----:B------:R-:W2:Y:S02]  /*1330*/  LDG.E.64 R4, desc[UR36][R4.64] ;  /* 0x0000002404047981 */ /* 0x000ea4000c1e1b00 */
[----:B--2---:R0:W1:Y:S02]  /*1340*/  F2I.F64.TRUNC R23, R4 ;  /* 0x0000000400177311 */ /* 0x004064000030d100 */
[----:B01----:R-:W-:Y:S05]  /*1350*/  BRA `(.L_x_28482) ;  /* 0x0000000800a47947 */ /* 0x003fea0003800000 */
.L_x_28477:
        /* <DEDUP_REMOVED lines=12> */
.L_x_28491:
[----:B------:R-:W2:Y:S02]  /*1420*/  LDG.E.64 R4, desc[UR36][R4.64] ;  /* 0x0000002404047981 */ /* 0x000ea4000c1e1b00 */
[----:B--2---:R0:W1:Y:S02]  /*1430*/  F2I.F64.TRUNC R23, R4 ;  /* 0x0000000400177311 */ /* 0x004064000030d100 */
[----:B01----:R-:W-:Y:S05]  /*1440*/  BRA `(.L_x_28482) ;  /* 0x0000000800687947 */ /* 0x003fea0003800000 */
.L_x_28490:
        /* <DEDUP_REMOVED lines=27> */
.L_x_28493:
        /* <DEDUP_REMOVED lines=15> */
.L_x_28492:
[----:B------:R-:W2:Y:S02]  /*16f0*/  LDG.E.U16 R0, desc[UR36][R4.64] ;  /* 0x0000002404007981 */ /* 0x000ea4000c1e1500 */
[----:B--2---:R-:W-:-:S06]  /*1700*/  IMAD.U32 R0, R0, 0x10000, RZ ;  /* 0x0001000000007824 */ /* 0x004fcc00078e00ff */
[----:B------:R-:W0:Y:S02]  /*1710*/  F2I.FTZ.TRUNC.NTZ R0, R0 ;  /* 0x0000000000007305 */ /* 0x000e24000021f100 */
[----:B0-----:R-:W-:Y:S01]  /*1720*/  PRMT R23, R0, 0x7610, R23 ;  /* 0x0000761000177816 */ /* 0x001fe20000000017 */
[----:B------:R-:W-:Y:S06]  /*1730*/  BRA `(.L_x_28482) ;  /* 0x0000000400ac7947 */ /* 0x000fec0003800000 */
.L_x_28489:
        /* <DEDUP_REMOVED lines=10> */
.L_x_28496:
        /* <DEDUP_REMOVED lines=21> */
.L_x_28500:
[----:B------:R-:W-:Y:S05]  /*1930*/  BSYNC.RECONVERGENT B1 ;  /* 0x0000000000017941 */ /* 0x000fea0003800200 */
.L_x_28499:
[----:B------:R-:W-:Y:S01]  /*1940*/  IMAD.SHL.U32 R0, R0, 0x100000, RZ ;  /* 0x0010000000007824 */ /* 0x000fe200078e00ff */
[----:B------:R-:W-:-:S04]  /*1950*/  LEA R3, R3, 0x3b800000, 0x17 ;  /* 0x3b80000003037811 */ /* 0x000fc800078eb8ff */
[----:B------:R-:W-:-:S07]  /*1960*/  LOP3.LUT R0, R3, R0, R7, 0xfe, !PT ;  /* 0x0000000003007212 */ /* 0x000fce00078efe07 */
.L_x_28498:
[----:B------:R-:W-:Y:S05]  /*1970*/  BSYNC.RECONVERGENT B0 ;  /* 0x0000000000007941 */ /* 0x000fea0003800200 */
.L_x_28497:
[----:B------:R-:W0:Y:S02]  /*1980*/  F2I.FTZ.TRUNC.NTZ R0, R0 ;  /* 0x0000000000007305 */ /* 0x000e24000021f100 */
[----:B0-----:R-:W-:Y:S01]  /*1990*/  PRMT R23, R0, 0x7610, R23 ;  /* 0x0000761000177816 */ /* 0x001fe20000000017 */
[----:B------:R-:W-:Y:S06]  /*19a0*/  BRA `(.L_x_28482) ;  /* 0x0000000400107947 */ /* 0x000fec0003800000 */
.L_x_28495:
        /* <DEDUP_REMOVED lines=21> */
.L_x_28504:
[----:B------:R-:W-:Y:S05]  /*1b00*/  BSYNC.RECONVERGENT B1 ;  /* 0x0000000000017941 */ /* 0x000fea0003800200 */
.L_x_28503:
[----:B------:R-:W-:Y:S01]  /*1b10*/  IMAD.SHL.U32 R0, R0, 0x200000, RZ ;  /* 0x0020000000007824 */ /* 0x000fe200078e00ff */
[----:B------:R-:W-:-:S04]  /*1b20*/  LEA R3, R3, 0x37800000, 0x17 ;  /* 0x3780000003037811 */ /* 0x000fc800078eb8ff */
[----:B------:R-:W-:-:S07]  /*1b30*/  LOP3.LUT R0, R3, R0, R7, 0xfe, !PT ;  /* 0x0000000003007212 */ /* 0x000fce00078efe07 */
.L_x_28502:
[----:B------:R-:W-:Y:S05]  /*1b40*/  BSYNC.RECONVERGENT B0 ;  /* 0x0000000000007941 */ /* 0x000fea0003800200 */
.L_x_28501:
[----:B------:R-:W0:Y:S02]  /*1b50*/  F2I.FTZ.TRUNC.NTZ R0, R0 ;  /* 0x0000000000007305 */ /* 0x000e24000021f100 */
[----:B0-----:R-:W-:Y:S01]  /*1b60*/  PRMT R23, R0, 0x7610, R23 ;  /* 0x0000761000177816 */ /* 0x001fe20000000017 */
[----:B------:R-:W-:Y:S06]  /*1b70*/  BRA `(.L_x_28482) ;  /* 0x00000000009c7947 */ /* 0x000fec0003800000 */
.L_x_28494:
[----:B------:R-:W-:-:S09]  /*1b80*/  UISETP.NE.AND UP0, UPT, UR4, 0x1c, UPT ;  /* 0x0000001c0400788c */ /* 0x000fd2000bf05270 */
[----:B------:R-:W-:Y:S05]  /*1b90*/  BRA.U !UP0, `(.L_x_28505) ;  /* 0x0000000108907547 */ /* 0x000fea000b800000 */
[----:B------:R-:W-:-:S09]  /*1ba0*/  UISETP.NE.AND UP0, UPT, UR4, 0x1d, UPT ;  /* 0x0000001d0400788c */ /* 0x000fd2000bf05270 */
[----:B------:R-:W-:Y:S05]  /*1bb0*/  BRA.U !UP0, `(.L_x_28506) ;  /* 0x0000000108807547 */ /* 0x000fea000b800000 */
[----:B------:R-:W-:-:S09]  /*1bc0*/  UISETP.NE.AND UP0, UPT, UR4, 0x2c, UPT ;  /* 0x0000002c0400788c */ /* 0x000fd2000bf05270 */
[----:B------:R-:W-:Y:S05]  /*1bd0*/  BRA.U !UP0, `(.L_x_28507) ;  /* 0x0000000108487547 */ /* 0x000fea000b800000 */
.L_x_28481:
        /* <DEDUP_REMOVED lines=16> */
.L_x_28508:
[----:B------:R-:W-:Y:S01]  /*1ce0*/  PRMT R23, RZ, 0x7610, R23 ;  /* 0x00007610ff177816 */ /* 0x000fe20000000017 */
[----:B------:R-:W-:Y:S06]  /*1cf0*/  BRA `(.L_x_28482) ;  /* 0x00000000003c7947 */ /* 0x000fec0003800000 */
.L_x_28507:
        /* <DEDUP_REMOVED lines=8> */
.L_x_28510:
[----:B------:R-:W-:Y:S05]  /*1d80*/  BSYNC.RECONVERGENT B0 ;  /* 0x0000000000007941 */ /* 0x000fea0003800200 */
.L_x_28509:
[----:B------:R-:W0:Y:S02]  /*1d90*/  F2I.FTZ.TRUNC.NTZ R0, R0 ;  /* 0x0000000000007305 */ /* 0x000e24000021f100 */
[----:B0-----:R-:W-:Y:S01]  /*1da0*/  PRMT R23, R0, 0x7610, R23 ;  /* 0x0000761000177816 */ /* 0x001fe20000000017 */
[----:B------:R-:W-:Y:S06]  /*1db0*/  BRA `(.L_x_28482) ;  /* 0x00000000000c7947 */ /* 0x000fec0003800000 */
.L_x_28506:
[----:B------:R0:W5:Y:S01]  /*1dc0*/  LDG.E.U8 R23, desc[UR36][R4.64] ;  /* 0x0000002404177981 */ /* 0x000162000c1e1100 */
[----:B------:R-:W-:Y:S05]  /*1dd0*/  BRA `(.L_x_28482) ;  /* 0x0000000000047947 */ /* 0x000fea0003800000 */
.L_x_28505:
[----:B------:R0:W5:Y:S02]  /*1de0*/  LDG.E.U8 R23, desc[UR36][R4.64] ;  /* 0x0000002404177981 */ /* 0x000164000c1e1100 */
.L_x_28482:
[----:B------:R-:W-:-:S07]  /*1df0*/  VIADD R29, R25, 0x80 ;  /* 0x00000080191d7836 */ /* 0x000fce0000000000 */
.L_x_28442:
[----:B------:R-:W-:Y:S05]  /*1e00*/  BSYNC.RECONVERGENT B6 ;  /* 0x0000000000067941 */ /* 0x000fea0003800200 */
.L_x_28441:
        /* <DEDUP_REMOVED lines=24> */
.L_x_28516:
[----:B------:R3:W5:Y:S01]  /*1f90*/  LDG.E.U8 R27, desc[UR36][R4.64] ;  /* 0x00000024041b7981 */ /* 0x000762000c1e1100 */
[----:B------:R-:W-:Y:S05]  /*1fa0*/  BRA `(.L_x_28518) ;  /* 0x0000000c00507947 */ /* 0x000fea0003800000 */
.L_x_28515:
        /* <DEDUP_REMOVED lines=8> */
.L_x_28520:
[----:B------:R0:W5:Y:S01]  /*2030*/  LDG.E.U8 R27, desc[UR36][R4.64] ;  /* 0x00000024041b7981 */ /* 0x000162000c1e1100 */
[----:B------:R-:W-:Y:S05]  /*2040*/  BRA `(.L_x_28518) ;  /* 0x0000000c00287947 */ /* 0x000fea0003800000 */
.L_x_28519:
[----:B------:R0:W5:Y:S01]  /*2050*/  LDG.E.U16 R27, desc[UR36][R4.64] ;  /* 0x00000024041b7981 */ /* 0x000162000c1e1500 */
[----:B------:R-:W-:Y:S05]  /*2060*/  BRA `(.L_x_28518) ;  /* 0x0000000c00207947 */ /* 0x000fea0003800000 */
.L_x_28514:
        /* <DEDUP_REMOVED lines=9> */
.L_x_28522:
[----:B------:R-:W2:Y:S02]  /*2100*/  LDG.E.U16 R0, desc[UR36][R4.64] ;  /* 0x0000002404007981 */ /* 0x000ea4000c1e1500 */
[----:B--2---:R-:W-:-:S06]  /*2110*/  HADD2.F32 R0, -RZ, R0.H0_H0 ;  /* 0x20000000ff007230 */ /* 0x004fcc0000004100 */
[----:B------:R-:W0:Y:S02]  /*2120*/  F2I.FTZ.TRUNC.NTZ R0, R0 ;  /* 0x0000000000007305 */ /* 0x000e24000021f100 */
[----:B0-----:R-:W-:Y:S01]  /*2130*/  PRMT R27, R0, 0x7610, R27 ;  /* 0x00007610001b7816 */ /* 0x001fe2000000001b */
[----:B------:R-:W-:Y:S06]  /*2140*/  BRA `(.L_x_28518) ;  /* 0x0000000800e87947 */ /* 0x000fec0003800000 */
.L_x_28521:
        /* <DEDUP_REMOVED lines=9> */
.L_x_28524:
[----:B------:R-:W2:Y:S02]  /*21e0*/  LDG.E.U16 R4, desc[UR36][R4.64] ;  /* 0x0000002404047981 */ /* 0x000ea4000c1e1500 */
[----:B--2---:R-:W-:-:S06]  /*21f0*/  HADD2.F32 R0, -RZ, R4.H0_H0 ;  /* 0x20000004ff007230 */ /* 0x004fcc0000004100 */
[----:B------:R-:W0:Y:S02]  /*2200*/  F2I.FTZ.TRUNC.NTZ R0, R0 ;  /* 0x0000000000007305 */ /* 0x000e24000021f100 */
[----:B0-----:R-:W-:Y:S01]  /*2210*/  PRMT R27, R0, 0x7610, R27 ;  /* 0x00007610001b7816 */ /* 0x001fe2000000001b */
[----:B------:R-:W-:Y:S06]  /*2220*/  BRA `(.L_x_28518) ;  /* 0x0000000800b07947 */ /* 0x000fec0003800000 */
.L_x_28523:
[----:B------:R-:W2:Y:S02]  /*2230*/  LDG.E.64 R4, desc[UR36][R4.64] ;  /* 0x0000002404047981 */ /* 0x000ea4000c1e1b00 */
[----:B--2---:R0:W1:Y:S02]  /*2240*/  F2I.F64.TRUNC R27, R4 ;  /* 0x00000004001b7311 */ /* 0x004064000030d100 */
[----:B01----:R-:W-:Y:S05]  /*2250*/  BRA `(.L_x_28518) ;  /* 0x0000000800a47947 */ /* 0x003fea0003800000 */
.L_x_28513:
        /* <DEDUP_REMOVED lines=12> */
.L_x_28527:
[----:B------:R-:W2:Y:S02]  /*2320*/  LDG.E.64 R4, desc[UR36][R4.64] ;  /* 0x0000002404047981 */ /* 0x000ea4000c1e1b00 */
[----:B--2---:R0:W1:Y:S02]  /*2330*/  F2I.F64.TRUNC R27, R4 ;  /* 0x00000004001b7311 */ /* 0x004064000030d100 */
[----:B01----:R-:W-:Y:S05]  /*2340*/  BRA `(.L_x_28518) ;  /* 0x0000000800687947 */ /* 0x003fea0003800000 */
.L_x_28526:
        /* <DEDUP_REMOVED lines=27> */
.L_x_28529:
        /* <DEDUP_REMOVED lines=15> */
.L_x_28528:
[----:B------:R-:W2:Y:S02]  /*25f0*/  LDG.E.U16 R0, desc[UR36][R4.64] ;  /* 0x0000002404007981 */ /* 0x000ea4000c1e1500 */
[----:B--2---:R-:W-:-:S06]  /*2600*/  IMAD.U32 R0, R0, 0x10000, RZ ;  /* 0x0001000000007824 */ /* 0x004fcc00078e00ff */
[----:B------:R-:W0:Y:S02]  /*2610*/  F2I.FTZ.TRUNC.NTZ R0, R0 ;  /* 0x0000000000007305 */ /* 0x000e24000021f100 */
[----:B0-----:R-:W-:Y:S01]  /*2620*/  PRMT R27, R0, 0x7610, R27 ;  /* 0x00007610001b7816 */ /* 0x001fe2000000001b */
[----:B------:R-:W-:Y:S06]  /*2630*/  BRA `(.L_x_28518) ;  /* 0x0000000400ac7947 */ /* 0x000fec0003800000 */
.L_x_28525:
        /* <DEDUP_REMOVED lines=10> */
.L_x_28532:
        /* <DEDUP_REMOVED lines=21> */
.L_x_28536:
[----:B------:R-:W-:Y:S05]  /*2830*/  BSYNC.RECONVERGENT B1 ;  /* 0x0000000000017941 */ /* 0x000fea0003800200 */
.L_x_28535:
[----:B------:R-:W-:Y:S01]  /*2840*/  IMAD.SHL.U32 R0, R0, 0x100000, RZ ;  /* 0x0010000000007824 */ /* 0x000fe200078e00ff */
[----:B------:R-:W-:-:S04]  /*2850*/  LEA R3, R3, 0x3b800000, 0x17 ;  /* 0x3b80000003037811 */ /* 0x000fc800078eb8ff */
[----:B------:R-:W-:-:S07]  /*2860*/  LOP3.LUT R0, R3, R0, R7, 0xfe, !PT ;  /* 0x0000000003007212 */ /* 0x000fce00078efe07 */
.L_x_28534:
[----:B------:R-:W-:Y:S05]  /*2870*/  BSYNC.RECONVERGENT B0 ;  /* 0x0000000000007941 */ /* 0x000fea0003800200 */
.L_x_28533:
[----:B------:R-:W0:Y:S02]  /*2880*/  F2I.FTZ.TRUNC.NTZ R0, R0 ;  /* 0x0000000000007305 */ /* 0x000e24000021f100 */
[----:B0-----:R-:W-:Y:S01]  /*2890*/  PRMT R27, R0, 0x7610, R27 ;  /* 0x00007610001b7816 */ /* 0x001fe2000000001b */
[----:B------:R-:W-:Y:S06]  /*28a0*/  BRA `(.L_x_28518) ;  /* 0x0000000400107947 */ /* 0x000fec0003800000 */
.L_x_28531:
        /* <DEDUP_REMOVED lines=21> */
.L_x_28540:
[----:B------:R-:W-:Y:S05]  /*2a00*/  BSYNC.RECONVERGENT B1 ;  /* 0x0000000000017941 */ /* 0x000fea0003800200 */
.L_x_28539:
[----:B------:R-:W-:Y:S01]  /*2a10*/  IMAD.SHL.U32 R0, R0, 0x200000, RZ ;  /* 0x0020000000007824 */ /* 0x000fe200078e00ff */
[----:B------:R-:W-:-:S04]  /*2a20*/  LEA R3, R3, 0x37800000, 0x17 ;  /* 0x3780000003037811 */ /* 0x000fc800078eb8ff */
[----:B------:R-:W-:-:S07]  /*2a30*/  LOP3.LUT R0, R3, R0, R7, 0xfe, !PT ;  /* 0x0000000003007212 */ /* 0x000fce00078efe07 */
.L_x_28538:
[----:B------:R-:W-:Y:S05]  /*2a40*/  BSYNC.RECONVERGENT B0 ;  /* 0x0000000000007941 */ /* 0x000fea0003800200 */
.L_x_28537:
[----:B------:R-:W0:Y:S02]  /*2a50*/  F2I.FTZ.TRUNC.NTZ R0, R0 ;  /* 0x0000000000007305 */ /* 0x000e24000021f100 */
[----:B0-----:R-:W-:Y:S01]  /*2a60*/  PRMT R27, R0, 0x7610, R27 ;  /* 0x00007610001b7816 */ /* 0x001fe2000000001b */
[----:B------:R-:W-:Y:S06]  /*2a70*/  BRA `(.L_x_28518) ;  /* 0x00000000009c7947 */ /* 0x000fec0003800000 */
.L_x_28530:
        /* <DEDUP_REMOVED lines=14> */
.L_x_28544:
[----:B------:R-:W-:Y:S05]  /*2b60*/  BSYNC.RECONVERGENT B0 ;  /* 0x0000000000007941 */ /* 0x000fea0003800200 */
.L_x_28543:
[----:B------:R-:W0:Y:S02]  /*2b70*/  F2I.FTZ.TRUNC.NTZ R0, R0 ;  /* 0x0000000000007305 */ /* 0x000e24000021f100 */
[----:B0-----:R-:W-:Y:S01]  /*2b80*/  PRMT R27, R0, 0x7610, R27 ;  /* 0x00007610001b7816 */ /* 0x001fe2000000001b */
[----:B------:R-:W-:Y:S06]  /*2b90*/  BRA `(.L_x_28518) ;  /* 0x0000000000547947 */ /* 0x000fec0003800000 */
.L_x_28517:
        /* <DEDUP_REMOVED lines=16> */
.L_x_28545:
[----:B------:R-:W-:Y:S01]  /*2ca0*/  PRMT R27, RZ, 0x7610, R27 ;  /* 0x00007610ff1b7816 */ /* 0x000fe2000000001b */
[----:B------:R-:W-:Y:S06]  /*2cb0*/  BRA `(.L_x_28518) ;  /* 0x00000000000c7947 */ /* 0x000fec0003800000 */
.L_x_28542:
[----:B------:R0:W5:Y:S01]  /*2cc0*/  LDG.E.U8 R27, desc[UR36][R4.64] ;  /* 0x00000024041b7981 */ /* 0x000162000c1e1100 */
[----:B------:R-:W-:Y:S05]  /*2cd0*/  BRA `(.L_x_28518) ;  /* 0x0000000000047947 */ /* 0x000fea0003800000 */
.L_x_28541:
[----:B------:R1:W5:Y:S02]  /*2ce0*/  LDG.E.U8 R27, desc[UR36][R4.64] ;  /* 0x00000024041b7981 */ /* 0x000364000c1e1100 */
.L_x_28518:
        /* <DEDUP_REMOVED lines=18> */
.L_x_28549:
[----:B------:R0:W5:Y:S01]  /*2e10*/  LDG.E.U8 R22, desc[UR36][R4.64] ;  /* 0x0000002404167981 */ /* 0x000162000c1e1100 */
[----:B------:R-:W-:Y:S05]  /*2e20*/  BRA `(.L_x_28551) ;  /* 0x0000000c00507947 */ /* 0x000fea0003800000 */
.L_x_28548:
        /* <DEDUP_REMOVED lines=8> */
.L_x_28553:
[----:B------:R0:W5:Y:S01]  /*2eb0*/  LDG.E.U8 R22, desc[UR36][R4.64] ;  /* 0x0000002404167981 */ /* 0x000162000c1e1100 */
[----:B------:R-:W-:Y:S05]  /*2ec0*/  BRA `(.L_x_28551) ;  /* 0x0000000c00287947 */ /* 0x000fea0003800000 */
.L_x_28552:
[----:B------:R0:W5:Y:S01]  /*2ed0*/  LDG.E.U16 R22, desc[UR36][R4.64] ;  /* 0x0000002404167981 */ /* 0x000162000c1e1500 */
[----:B------:R-:W-:Y:S05]  /*2ee0*/  BRA `(.L_x_28551) ;  /* 0x0000000c00207947 */ /* 0x000fea0003800000 */
.L_x_28547:
        /* <DEDUP_REMOVED lines=9> */
.L_x_28555:
[----:B------:R-:W2:Y:S02]  /*2f80*/  LDG.E.U16 R0, desc[UR36][R4.64] ;  /* 0x0000002404007981 */ /* 0x000ea4000c1e1500 */
[----:B--2---:R-:W-:-:S06]  /*2f90*/  HADD2.F32 R0, -RZ, R0.H0_H0 ;  /* 0x20000000ff007230 */ /* 0x004fcc0000004100 */
[----:B------:R-:W0:Y:S02]  /*2fa0*/  F2I.FTZ.TRUNC.NTZ R0, R0 ;  /* 0x0000000000007305 */ /* 0x000e24000021f100 */
[----:B0-----:R-:W-:Y:S01]  /*2fb0*/  PRMT R22, R0, 0x7610, R22 ;  /* 0x0000761000167816 */ /* 0x001fe20000000016 */
[----:B------:R-:W-:Y:S06]  /*2fc0*/  BRA `(.L_x_28551) ;  /* 0x0000000800e87947 */ /* 0x000fec0003800000 */
.L_x_28554:
        /* <DEDUP_REMOVED lines=9> */
.L_x_28557:
[----:B------:R-:W2:Y:S02]  /*3060*/  LDG.E.U16 R4, desc[UR36][R4.64] ;  /* 0x0000002404047981 */ /* 0x000ea4000c1e1500 */
[----:B--2---:R-:W-:-:S06]  /*3070*/  HADD2.F32 R0, -RZ, R4.H0_H0 ;  /* 0x20000004ff007230 */ /* 0x004fcc0000004100 */
[----:B------:R-:W0:Y:S02]  /*3080*/  F2I.FTZ.TRUNC.NTZ R0, R0 ;  /* 0x0000000000007305 */ /* 0x000e24000021f100 */
[----:B0-----:R-:W-:Y:S01]  /*3090*/  PRMT R22, R0, 0x7610, R22 ;  /* 0x0000761000167816 */ /* 0x001fe20000000016 */
[----:B------:R-:W-:Y:S06]  /*30a0*/  BRA `(.L_x_28551) ;  /* 0x0000000800b07947 */ /* 0x000fec0003800000 */
.L_x_28556:
[----:B------:R-:W2:Y:S02]  /*30b0*/  LDG.E.64 R4, desc[UR36][R4.64] ;  /* 0x0000002404047981 */ /* 0x000ea4000c1e1b00 */
[----:B--2---:R0:W1:Y:S02]  /*30c0*/  F2I.F64.TRUNC R22, R4 ;  /* 0x0000000400167311 */ /* 0x004064000030d100 */
[----:B01----:R-:W-:Y:S05]  /*30d0*/  BRA `(.L_x_28551) ;  /* 0x0000000800a47947 */ /* 0x003fea0003800000 */
.L_x_28546:
        /* <DEDUP_REMOVED lines=12> */
.L_x_28560:
[----:B------:R-:W2:Y:S02]  /*31a0*/  LDG.E.64 R4, desc[UR36][R4.64] ;  /* 0x0000002404047981 */ /* 0x000ea4000c1e1b00 */
[----:B--2---:R3:W4:Y:S02]  /*31b0*/  F2I.F64.TRUNC R22, R4 ;  /* 0x0000000400167311 */ /* 0x004724000030d100 */
[----:B---34-:R-:W-:Y:S05]  /*31c0*/  BRA `(.L_x_28551) ;  /* 0x0000000800687947 */ /* 0x018fea0003800000 */
.L_x_28559:
        /* <DEDUP_REMOVED lines=27> */
.L_x_28562:
        /* <DEDUP_REMOVED lines=15> */
.L_x_28561:
[----:B------:R-:W2:Y:S02]  /*3470*/  LDG.E.U16 R0, desc[UR36][R4.64] ;  /* 0x0000002404007981 */ /* 0x000ea4000c1e1500 */
[----:B--2---:R-:W-:-:S06]  /*3480*/  IMAD.U32 R0, R0, 0x10000, RZ ;  /* 0x0001000000007824 */ /* 0x004fcc00078e00ff */
[----:B------:R-:W0:Y:S02]  /*3490*/  F2I.FTZ.TRUNC.NTZ R0, R0 ;  /* 0x0000000000007305 */ /* 0x000e24000021f100 */
[----:B0-----:R-:W-:Y:S01]  /*34a0*/  PRMT R22, R0, 0x7610, R22 ;  /* 0x0000761000167816 */ /* 0x001fe20000000016 */
[----:B------:R-:W-:Y:S06]  /*34b0*/  BRA `(.L_x_28551) ;  /* 0x0000000400ac7947 */ /* 0x000fec0003800000 */
.L_x_28558:
        /* <DEDUP_REMOVED lines=10> */
.L_x_28565:
        /* <DEDUP_REMOVED lines=21> */
.L_x_28569:
[----:B------:R-:W-:Y:S05]  /*36b0*/  BSYNC.RECONVERGENT B1 ;  /* 0x0000000000017941 */ /* 0x000fea0003800200 */
.L_x_28568:
[----:B------:R-:W-:Y:S01]  /*36c0*/  IMAD.SHL.U32 R0, R0, 0x100000, RZ ;  /* 0x0010000000007824 */ /* 0x000fe200078e00ff */
[----:B------:R-:W-:-:S04]  /*36d0*/  LEA R3, R3, 0x3b800000, 0x17 ;  /* 0x3b80000003037811 */ /* 0x000fc800078eb8ff */
[----:B------:R-:W-:-:S07]  /*36e0*/  LOP3.LUT R0, R3, R0, R7, 0xfe, !PT ;  /* 0x0000000003007212 */ /* 0x000fce00078efe07 */
.L_x_28567:
[----:B------:R-:W-:Y:S05]  /*36f0*/  BSYNC.RECONVERGENT B0 ;  /* 0x0000000000007941 */ /* 0x000fea0003800200 */
.L_x_28566:
[----:B------:R-:W0:Y:S02]  /*3700*/  F2I.FTZ.TRUNC.NTZ R0, R0 ;  /* 0x0000000000007305 */ /* 0x000e24000021f100 */
[----:B0-----:R-:W-:Y:S01]  /*3710*/  PRMT R22, R0, 0x7610, R22 ;  /* 0x0000761000167816 */ /* 0x001fe20000000016 */
[----:B------:R-:W-:Y:S06]  /*3720*/  BRA `(.L_x_28551) ;  /* 0x0000000400107947 */ /* 0x000fec0003800000 */
.L_x_28564:
        /* <DEDUP_REMOVED lines=21> */
.L_x_28573:
[----:B------:R-:W-:Y:S05]  /*3880*/  BSYNC.RECONVERGENT B1 ;  /* 0x0000000000017941 */ /* 0x000fea0003800200 */
.L_x_28572:
[----:B------:R-:W-:Y:S01]  /*3890*/  IMAD.SHL.U32 R0, R0, 0x200000, RZ ;  /* 0x0020000000007824 */ /* 0x000fe200078e00ff */
[----:B------:R-:W-:-:S04]  /*38a0*/  LEA R3, R3, 0x37800000, 0x17 ;  /* 0x3780000003037811 */ /* 0x000fc800078eb8ff */
[----:B------:R-:W-:-:S07]  /*38b0*/  LOP3.LUT R0, R3, R0, R7, 0xfe, !PT ;  /* 0x0000000003007212 */ /* 0x000fce00078efe07 */
.L_x_28571:
[----:B------:R-:W-:Y:S05]  /*38c0*/  BSYNC.RECONVERGENT B0 ;  /* 0x0000000000007941 */ /* 0x000fea0003800200 */
.L_x_28570:
[----:B------:R-:W0:Y:S02]  /*38d0*/  F2I.FTZ.TRUNC.NTZ R0, R0 ;  /* 0x0000000000007305 */ /* 0x000e24000021f100 */
[----:B0-----:R-:W-:Y:S01]  /*38e0*/  PRMT R22, R0, 0x7610, R22 ;  /* 0x0000761000167816 */ /* 0x001fe20000000016 */
[----:B------:R-:W-:Y:S06]  /*38f0*/  BRA `(.L_x_28551) ;  /* 0x00000000009c7947 */ /* 0x000fec0003800000 */
.L_x_28563:
        /* <DEDUP_REMOVED lines=14> */
.L_x_28577:
[----:B------:R-:W-:Y:S05]  /*39e0*/  BSYNC.RECONVERGENT B0 ;  /* 0x0000000000007941 */ /* 0x000fea0003800200 */
.L_x_28576:
[----:B------:R-:W0:Y:S02]  /*39f0*/  F2I.FTZ.TRUNC.NTZ R0, R0 ;  /* 0x0000000000007305 */ /* 0x000e24000021f100 */
[----:B0-----:R-:W-:Y:S01]  /*3a00*/  PRMT R22, R0, 0x7610, R22 ;  /* 0x0000761000167816 */ /* 0x001fe20000000016 */
[----:B------:R-:W-:Y:S06]  /*3a10*/  BRA `(.L_x_28551) ;  /* 0x0000000000547947 */ /* 0x000fec0003800000 */
.L_x_28550:
        /* <DEDUP_REMOVED lines=16> */
.L_x_28578:
[----:B------:R-:W-:Y:S01]  /*3b20*/  PRMT R22, RZ, 0x7610, R22 ;  /* 0x00007610ff167816 */ /* 0x000fe20000000016 */
[----:B------:R-:W-:Y:S06]  /*3b30*/  BRA `(.L_x_28551) ;  /* 0x00000000000c7947 */ /* 0x000fec0003800000 */
.L_x_28575:
[----:B------:R1:W5:Y:S01]  /*3b40*/  LDG.E.U8 R22, desc[UR36][R4.64] ;  /* 0x0000002404167981 */ /* 0x000362000c1e1100 */
[----:B------:R-:W-:Y:S05]  /*3b50*/  BRA `(.L_x_28551) ;  /* 0x0000000000047947 */ /* 0x000fea0003800000 */
.L_x_28574:
[----:B------:R2:W5:Y:S02]  /*3b60*/  LDG.E.U8 R22, desc[UR36][R4.64] ;  /* 0x0000002404167981 */ /* 0x000564000c1e1100 */
.L_x_28551:
[----:B------:R-:W-:-:S07]  /*3b70*/  VIADD R29, R29, 0x80 ;  /* 0x000000801d1d7836 */ /* 0x000fce0000000000 */
.L_x_28512:
[----:B------:R-:W-:Y:S05]  /*3b80*/  BSYNC.RECONVERGENT B6 ;  /* 0x0000000000067941 */ /* 0x000fea0003800200 */
.L_x_28511:
        /* <DEDUP_REMOVED lines=24> */
.L_x_28584:
[----:B------:R3:W5:Y:S01]  /*3d10*/  LDG.E.U8 R17, desc[UR36][R4.64] ;  /* 0x0000002404117981 */ /* 0x000762000c1e1100 */
[----:B------:R-:W-:Y:S05]  /*3d20*/  BRA `(.L_x_28586) ;  /* 0x0000000c00507947 */ /* 0x000fea0003800000 */
.L_x_28583:
        /* <DEDUP_REMOVED lines=8> */
.L_x_28588:
[----:B------:R0:W5:Y:S01]  /*3db0*/  LDG.E.U8 R17, desc[UR36][R4.64] ;  /* 0x0000002404117981 */ /* 0x000162000c1e1100 */
[----:B------:R-:W-:Y:S05]  /*3dc0*/  BRA `(.L_x_28586) ;  /* 0x0000000c00287947 */ /* 0x000fea0003800000 */
.L_x_28587:
[----:B------:R0:W5:Y:S01]  /*3dd0*/  LDG.E.U16 R17, desc[UR36][R4.64] ;  /* 0x0000002404117981 */ /* 0x000162000c1e1500 */
[----:B------:R-:W-:Y:S05]  /*3de0*/  BRA `(.L_x_28586) ;  /* 0x0000000c00207947 */ /* 0x000fea0003800000 */
.L_x_28582:
        /* <DEDUP_REMOVED lines=9> */
.L_x_28590:
[----:B------:R-:W2:Y:S02]  /*3e80*/  LDG.E.U16 R0, desc[UR36][R4.64] ;  /* 0x0000002404007981 */ /* 0x000ea4000c1e1500 */
[----:B--2---:R-:W-:-:S06]  /*3e90*/  HADD2.F32 R0, -RZ, R0.H0_H0 ;  /* 0x20000000ff007230 */ /* 0x004fcc0000004100 */
[----:B------:R-:W0:Y:S02]  /*3ea0*/  F2I.FTZ.TRUNC.NTZ R0, R0 ;  /* 0x0000000000007305 */ /* 0x000e24000021f100 */
[----:B0-----:R-:W-:Y:S01]  /*3eb0*/  PRMT R17, R0, 0x7610, R17 ;  /* 0x0000761000117816 */ /* 0x001fe20000000011 */
[----:B------:R-:W-:Y:S06]  /*3ec0*/  BRA `(.L_x_28586) ;  /* 0x0000000800e87947 */ /* 0x000fec0003800000 */
.L_x_28589:
        /* <DEDUP_REMOVED lines=9> */
.L_x_28592:
[----:B------:R-:W2:Y:S02]  /*3f60*/  LDG.E.U16 R4, desc[UR36][R4.64] ;  /* 0x0000002404047981 */ /* 0x000ea4000c1e1500 */
[----:B--2---:R-:W-:-:S06]  /*3f70*/  HADD2.F32 R0, -RZ, R4.H0_H0 ;  /* 0x20000004ff007230 */ /* 0x004fcc0000004100 */
[----:B------:R-:W0:Y:S02]  /*3f80*/  F2I.FTZ.TRUNC.NTZ R0, R0 ;  /* 0x0000000000007305 */ /* 0x000e24000021f100 */
[----:B0-----:R-:W-:Y:S01]  /*3f90*/  PRMT R17, R0, 0x7610, R17 ;  /* 0x0000761000117816 */ /* 0x001fe20000000011 */
[----:B------:R-:W-:Y:S06]  /*3fa0*/  BRA `(.L_x_28586) ;  /* 0x0000000800b07947 */ /* 0x000fec0003800000 */
.L_x_28591:
[----:B------:R-:W2:Y:S02]  /*3fb0*/  LDG.E.64 R4, desc[UR36][R4.64] ;  /* 0x0000002404047981 */ /* 0x000ea4000c1e1b00 */
[----:B--2---:R0:W1:Y:S02]  /*3fc0*/  F2I.F64.TRUNC R17, R4 ;  /* 0x0000000400117311 */ /* 0x004064000030d100 */
[----:B01----:R-:W-:Y:S05]  /*3fd0*/  BRA `(.L_x_28586) ;  /* 0x0000000800a47947 */ /* 0x003fea0003800000 */
.L_x_28581:
        /* <DEDUP_REMOVED lines=12> */
.L_x_28595:
[----:B------:R-:W2:Y:S02]  /*40a0*/  LDG.E.64 R4, desc[UR36][R4.64] ;  /* 0x0000002404047981 */ /* 0x000ea4000c1e1b00 */
[----:B--2---:R0:W1:Y:S02]  /*40b0*/  F2I.F64.TRUNC R17, R4 ;  /* 0x0000000400117311 */ /* 0x004064000030d100 */
[----:B01----:R-:W-:Y:S05]  /*40c0*/  BRA `(.L_x_28586) ;  /* 0x0000000800687947 */ /* 0x003fea0003800000 */
.L_x_28594:
        /* <DEDUP_REMOVED lines=27> */
.L_x_28597:
        /* <DEDUP_REMOVED lines=15> */
.L_x_28596:
[----:B------:R-:W2:Y:S02]  /*4370*/  LDG.E.U16 R0, desc[UR36][R4.64] ;  /* 0x0000002404007981 */ /* 0x000ea4000c1e1500 */
[----:B--2---:R-:W-:-:S06]  /*4380*/  IMAD.U32 R0, R0, 0x10000, RZ ;  /* 0x0001000000007824 */ /* 0x004fcc00078e00ff */
[----:B------:R-:W0:Y:S02]  /*4390*/  F2I.FTZ.TRUNC.NTZ R0, R0 ;  /* 0x0000000000007305 */ /* 0x000e24000021f100 */
[----:B0-----:R-:W-:Y:S01]  /*43a0*/  PRMT R17, R0, 0x7610, R17 ;  /* 0x0000761000117816 */ /* 0x001fe20000000011 */
[----:B------:R-:W-:Y:S06]  /*43b0*/  BRA `(.L_x_28586) ;  /* 0x0000000400ac7947 */ /* 0x000fec0003800000 */
.L_x_28593:
        /* <DEDUP_REMOVED lines=10> */
.L_x_28600:
        /* <DEDUP_REMOVED lines=21> */
.L_x_28604:
[----:B------:R-:W-:Y:S05]  /*45b0*/  BSYNC.RECONVERGENT B1 ;  /* 0x0000000000017941 */ /* 0x000fea0003800200 */
.L_x_28603:
[----:B------:R-:W-:Y:S01]  /*45c0*/  IMAD.SHL.U32 R0, R0, 0x100000, RZ ;  /* 0x0010000000007824 */ /* 0x000fe200078e00ff */
[----:B------:R-:W-:-:S04]  /*45d0*/  LEA R3, R3, 0x3b800000, 0x17 ;  /* 0x3b80000003037811 */ /* 0x000fc800078eb8ff */
[----:B------:R-:W-:-:S07]  /*45e0*/  LOP3.LUT R0, R3, R0, R7, 0xfe, !PT ;  /* 0x0000000003007212 */ /* 0x000fce00078efe07 */
.L_x_28602:
[----:B------:R-:W-:Y:S05]  /*45f0*/  BSYNC.RECONVERGENT B0 ;  /* 0x0000000000007941 */ /* 0x000fea0003800200 */
.L_x_28601:
[----:B------:R-:W0:Y:S02]  /*4600*/  F2I.FTZ.TRUNC.NTZ R0, R0 ;  /* 0x0000000000007305 */ /* 0x000e24000021f100 */
[----:B0-----:R-:W-:Y:S01]  /*4610*/  PRMT R17, R0, 0x7610, R17 ;  /* 0x0000761000117816 */ /* 0x001fe20000000011 */
[----:B------:R-:W-:Y:S06]  /*4620*/  BRA `(.L_x_28586) ;  /* 0x0000000400107947 */ /* 0x000fec0003800000 */
.L_x_28599:
        /* <DEDUP_REMOVED lines=21> */
.L_x_28608:
[----:B------:R-:W-:Y:S05]  /*4780*/  BSYNC.RECONVERGENT B1 ;  /* 0x0000000000017941 */ /* 0x000fea0003800200 */
.L_x_28607:
[----:B------:R-:W-:Y:S01]  /*4790*/  IMAD.SHL.U32 R0, R0, 0x200000, RZ ;  /* 0x0020000000007824 */ /* 0x000fe200078e00ff */
[----:B------:R-:W-:-:S04]  /*47a0*/  LEA R3, R3, 0x37800000, 0x17 ;  /* 0x3780000003037811 */ /* 0x000fc800078eb8ff */
[----:B------:R-:W-:-:S07]  /*47b0*/  LOP3.LUT R0, R3, R0, R7, 0xfe, !PT ;  /* 0x0000000003007212 */ /* 0x000fce00078efe07 */
.L_x_28606:
[----:B------:R-:W-:Y:S05]  /*47c0*/  BSYNC.RECONVERGENT B0 ;  /* 0x0000000000007941 */ /* 0x000fea0003800200 */
.L_x_28605:
[----:B------:R-:W0:Y:S02]  /*47d0*/  F2I.FTZ.TRUNC.NTZ R0, R0 ;  /* 0x0000000000007305 */ /* 0x000e24000021f100 */
[----:B0-----:R-:W-:Y:S01]  /*47e0*/  PRMT R17, R0, 0x7610, R17 ;  /* 0x0000761000117816 */ /* 0x001fe20000000011 */
[----:B------:R-:W-:Y:S06]  /*47f0*/  BRA `(.L_x_28586) ;  /* 0x00000000009c7947 */ /* 0x000fec0003800000 */
.L_x_28598:
        /* <DEDUP_REMOVED lines=14> */
.L_x_28612:
[----:B------:R-:W-:Y:S05]  /*48e0*/  BSYNC.RECONVERGENT B0 ;  /* 0x0000000000007941 */ /* 0x000fea0003800200 */
.L_x_28611:
[----:B------:R-:W0:Y:S02]  /*48f0*/  F2I.FTZ.TRUNC.NTZ R0, R0 ;  /* 0x0000000000007305 */ /* 0x000e24000021f100 */
[----:B0-----:R-:W-:Y:S01]  /*4900*/  PRMT R17, R0, 0x7610, R17 ;  /* 0x0000761000117816 */ /* 0x001fe20000000011 */
[----:B------:R-:W-:Y:S06]  /*4910*/  BRA `(.L_x_28586) ;  /* 0x0000000000547947 */ /* 0x000fec0003800000 */
.L_x_28585:
        /* <DEDUP_REMOVED lines=16> */
.L_x_28613:
[----:B------:R-:W-:Y:S01]  /*4a20*/  PRMT R17, RZ, 0x7610, R17 ;  /* 0x00007610ff117816 */ /* 0x000fe20000000011 */
[----:B------:R-:W-:Y:S06]  /*4a30*/  BRA `(.L_x_28586) ;  /* 0x00000000000c7947 */ /* 0x000fec0003800000 */
.L_x_28610:
[----:B------:R1:W5:Y:S01]  /*4a40*/  LDG.E.U8 R17, desc[UR36][R4.64] ;  /* 0x0000002404117981 */ /* 0x000362000c1e1100 */
[----:B------:R-:W-:Y:S05]  /*4a50*/  BRA `(.L_x_28586) ;  /* 0x0000000000047947 */ /* 0x000fea0003800000 */
.L_x_28609:
[----:B------:R2:W5:Y:S02]  /*4a60*/  LDG.E.U8 R17, desc[UR36][R4.64] ;  /* 0x0000002404117981 */ /* 0x000564000c1e1100 */
.L_x_28586:
        /* <DEDUP_REMOVED lines=18> */
.L_x_28617:
[----:B------:R0:W5:Y:S01]  /*4b90*/  LDG.E.U8 R24, desc[UR36][R4.64] ;  /* 0x0000002404187981 */ /* 0x000162000c1e1100 */
[----:B------:R-:W-:Y:S05]  /*4ba0*/  BRA `(.L_x_28619) ;  /* 0x0000000c00507947 */ /* 0x000fea0003800000 */
.L_x_28616:
        /* <DEDUP_REMOVED lines=8> */
.L_x_28621:
[----:B------:R4:W5:Y:S01]  /*4c30*/  LDG.E.U8 R24, desc[UR36][R4.64] ;  /* 0x0000002404187981 */ /* 0x000962000c1e1100 */
[----:B------:R-:W-:Y:S05]  /*4c40*/  BRA `(.L_x_28619) ;  /* 0x0000000c00287947 */ /* 0x000fea0003800000 */
.L_x_28620:
[----:B------:R3:W5:Y:S01]  /*4c50*/  LDG.E.U16 R24, desc[UR36][R4.64] ;  /* 0x0000002404187981 */ /* 0x000762000c1e1500 */
[----:B------:R-:W-:Y:S05]  /*4c60*/  BRA `(.L_x_28619) ;  /* 0x0000000c00207947 */ /* 0x000fea0003800000 */
.L_x_28615:
        /* <DEDUP_REMOVED lines=9> */
.L_x_28623:
[----:B------:R-:W2:Y:S02]  /*4d00*/  LDG.E.U16 R0, desc[UR36][R4.64] ;  /* 0x0000002404007981 */ /* 0x000ea4000c1e1500 */
[----:B--2---:R-:W-:-:S06]  /*4d10*/  HADD2.F32 R0, -RZ, R0.H0_H0 ;  /* 0x20000000ff007230 */ /* 0x004fcc0000004100 */
[----:B------:R-:W0:Y:S02]  /*4d20*/  F2I.FTZ.TRUNC.NTZ R0, R0 ;  /* 0x0000000000007305 */ /* 0x000e24000021f100 */
[----:B0-----:R-:W-:Y:S01]  /*4d30*/  PRMT R24, R0, 0x7610, R24 ;  /* 0x0000761000187816 */ /* 0x001fe20000000018 */
[----:B------:R-:W-:Y:S06]  /*4d40*/  BRA `(.L_x_28619) ;  /* 0x0000000800e87947 */ /* 0x000fec0003800000 */
.L_x_28622:
        /* <DEDUP_REMOVED lines=9> */
.L_x_28625:
[----:B------:R-:W2:Y:S02]  /*4de0*/  LDG.E.U16 R4, desc[UR36][R4.64] ;  /* 0x0000002404047981 */ /* 0x000ea4000c1e1500 */
[----:B--2---:R-:W-:-:S06]  /*4df0*/  HADD2.F32 R0, -RZ, R4.H0_H0 ;  /* 0x20000004ff007230 */ /* 0x004fcc0000004100 */
[----:B------:R-:W0:Y:S02]  /*4e00*/  F2I.FTZ.TRUNC.NTZ R0, R0 ;  /* 0x0000000000007305 */ /* 0x000e24000021f100 */
[----:B0-----:R-:W-:Y:S01]  /*4e10*/  PRMT R24, R0, 0x7610, R24 ;  /* 0x0000761000187816 */ /* 0x001fe20000000018 */
[----:B------:R-:W-:Y:S06]  /*4e20*/  BRA `(.L_x_28619) ;  /* 0x0000000800b07947 */ /* 0x000fec0003800000 */
.L_x_28624:
[----:B------:R-:W2:Y:S02]  /*4e30*/  LDG.E.64 R4, desc[UR36][R4.64] ;  /* 0x0000002404047981 */ /* 0x000ea4000c1e1b00 */
[----:B--2---:R0:W1:Y:S02]  /*4e40*/  F2I.F64.TRUNC R24, R4 ;  /* 0x0000000400187311 */ /* 0x004064000030d100 */
[----:B01----:R-:W-:Y:S05]  /*4e50*/  BRA `(.L_x_28619) ;  /* 0x0000000800a47947 */ /* 0x003fea0003800000 */
.L_x_28614:
        /* <DEDUP_REMOVED lines=12> */
.L_x_28628:
[----:B------:R-:W2:Y:S02]  /*4f20*/  LDG.E.64 R4, desc[UR36][R4.64] ;  /* 0x0000002404047981 */ /* 0x000ea4000c1e1b00 */
[----:B--2---:R3:W4:Y:S02]  /*4f30*/  F2I.F64.TRUNC R24, R4 ;  /* 0x0000000400187311 */ /* 0x004724000030d100 */
[----:B---34-:R-:W-:Y:S05]  /*4f40*/  BRA `(.L_x_28619) ;  /* 0x0000000800687947 */ /* 0x018fea0003800000 */
.L_x_28627:
        /* <DEDUP_REMOVED lines=27> */
.L_x_28630:
        /* <DEDUP_REMOVED lines=15> */
.L_x_28629:
[----:B------:R-:W2:Y:S02]  /*51f0*/  LDG.E.U16 R0, desc[UR36][R4.64] ;  /* 0x0000002404007981 */ /* 0x000ea4000c1e1500 */
[----:B--2---:R-:W-:-:S06]  /*5200*/  IMAD.U32 R0, R0, 0x10000, RZ ;  /* 0x0001000000007824 */ /* 0x004fcc00078e00ff */
[----:B------:R-:W0:Y:S02]  /*5210*/  F2I.FTZ.TRUNC.NTZ R0, R0 ;  /* 0x0000000000007305 */ /* 0x000e24000021f100 */
[----:B0-----:R-:W-:Y:S01]  /*5220*/  PRMT R24, R0, 0x7610, R24 ;  /* 0x0000761000187816 */ /* 0x001fe20000000018 */
[----:B------:R-:W-:Y:S06]  /*5230*/  BRA `(.L_x_28619) ;  /* 0x0000000400ac7947 */ /* 0x000fec0003800000 */
.L_x_28626:
        /* <DEDUP_REMOVED lines=10> */
.L_x_28633:
        /* <DEDUP_REMOVED lines=21> */
.L_x_28637:
[----:B------:R-:W-:Y:S05]  /*5430*/  BSYNC.RECONVERGENT B1 ;  /* 0x0000000000017941 */ /* 0x000fea0003800200 */
.L_x_28636:
[----:B------:R-:W-:Y:S01]  /*5440*/  IMAD.SHL.U32 R0, R0, 0x100000, RZ ;  /* 0x0010000000007824 */ /* 0x000fe200078e00ff */
[----:B------:R-:W-:-:S04]  /*5450*/  LEA R3, R3, 0x3b800000, 0x17 ;  /* 0x3b80000003037811 */ /* 0x000fc800078eb8ff */
[----:B------:R-:W-:-:S07]  /*5460*/  LOP3.LUT R0, R3, R0, R7, 0xfe, !PT ;  /* 0x0000000003007212 */ /* 0x000fce00078efe07 */
.L_x_28635:
[----:B------:R-:W-:Y:S05]  /*5470*/  BSYNC.RECONVERGENT B0 ;  /* 0x0000000000007941 */ /* 0x000fea0003800200 */
.L_x_28634:
[----:B------:R-:W0:Y:S02]  /*5480*/  F2I.FTZ.TRUNC.NTZ R0, R0 ;  /* 0x0000000000007305 */ /* 0x000e24000021f100 */
[----:B0-----:R-:W-:Y:S01]  /*5490*/  PRMT R24, R0, 0x7610, R24 ;  /* 0x0000761000187816 */ /* 0x001fe20000000018 */
[----:B------:R-:W-:Y:S06]  /*54a0*/  BRA `(.L_x_28619) ;  /* 0x0000000400107947 */ /* 0x000fec0003800000 */
.L_x_28632:
        /* <DEDUP_REMOVED lines=21> */
.L_x_28641:
[----:B------:R-:W-:Y:S05]  /*5600*/  BSYNC.RECONVERGENT B1 ;  /* 0x0000000000017941 */ /* 0x000fea0003800200 */
.L_x_28640:
[----:B------:R-:W-:Y:S01]  /*5610*/  IMAD.SHL.U32 R0, R0, 0x200000, RZ ;  /* 0x0020000000007824 */ /* 0x000fe200078e00ff */
[----:B------:R-:W-:-:S04]  /*5620*/  LEA R3, R3, 0x37800000, 0x17 ;  /* 0x3780000003037811 */ /* 0x000fc800078eb8ff */
[----:B------:R-:W-:-:S07]  /*5630*/  LOP3.LUT R0, R3, R0, R7, 0xfe, !PT ;  /* 0x0000000003007212 */ /* 0x000fce00078efe07 */
.L_x_28639:
[----:B------:R-:W-:Y:S05]  /*5640*/  BSYNC.RECONVERGENT B0 ;  /* 0x0000000000007941 */ /* 0x000fea0003800200 */
.L_x_28638:
[----:B------:R-:W0:Y:S02]  /*5650*/  F2I.FTZ.TRUNC.NTZ R0, R0 ;  /* 0x0000000000007305 */ /* 0x000e24000021f100 */
[----:B0-----:R-:W-:Y:S01]  /*5660*/  PRMT R24, R0, 0x7610, R24 ;  /* 0x0000761000187816 */ /* 0x001fe20000000018 */
[----:B------:R-:W-:Y:S06]  /*5670*/  BRA `(.L_x_28619) ;  /* 0x00000000009c7947 */ /* 0x000fec0003800000 */
.L_x_28631:
        /* <DEDUP_REMOVED lines=14> */
.L_x_28645:
[----:B------:R-:W-:Y:S05]  /*5760*/  BSYNC.RECONVERGENT B0 ;  /* 0x0000000000007941 */ /* 0x000fea0003800200 */
.L_x_28644:
[----:B------:R-:W0:Y:S02]  /*5770*/  F2I.FTZ.TRUNC.NTZ R0, R0 ;  /* 0x0000000000007305 */ /* 0x000e24000021f100 */
[----:B0-----:R-:W-:Y:S01]  /*5780*/  PRMT R24, R0, 0x7610, R24 ;  /* 0x0000761000187816 */ /* 0x001fe20000000018 */
[----:B------:R-:W-:Y:S06]  /*5790*/  BRA `(.L_x_28619) ;  /* 0x0000000000547947 */ /* 0x000fec0003800000 */
.L_x_28618:
        /* <DEDUP_REMOVED lines=16> */
.L_x_28646:
[----:B------:R-:W-:Y:S01]  /*58a0*/  PRMT R24, RZ, 0x7610, R24 ;  /* 0x00007610ff187816 */ /* 0x000fe20000000018 */
[----:B------:R-:W-:Y:S06]  /*58b0*/  BRA `(.L_x_28619) ;  /* 0x00000000000c7947 */ /* 0x000fec0003800000 */
.L_x_28643:
[----:B------:R1:W5:Y:S01]  /*58c0*/  LDG.E.U8 R24, desc[UR36][R4.64] ;  /* 0x0000002404187981 */ /* 0x000362000c1e1100 */
[----:B------:R-:W-:Y:S05]  /*58d0*/  BRA `(.L_x_28619) ;  /* 0x0000000000047947 */ /* 0x000fea0003800000 */
.L_x_28642:
[----:B------:R2:W5:Y:S02]  /*58e0*/  LDG.E.U8 R24, desc[UR36][R4.64] ;  /* 0x0000002404187981 */ /* 0x000564000c1e1100 */
.L_x_28619:
[----:B------:R-:W-:-:S07]  /*58f0*/  VIADD R29, R29, 0x80 ;  /* 0x000000801d1d7836 */ /* 0x000fce0000000000 */
.L_x_28580:
[----:B------:R-:W-:Y:S05]  /*5900*/  BSYNC.RECONVERGENT B6 ;  /* 0x0000000000067941 */ /* 0x000fea0003800200 */
.L_x_28579:
        /* <DEDUP_REMOVED lines=24> */
.L_x_28652:
[----:B------:R0:W5:Y:S01]  /*5a90*/  LDG.E.U8 R19, desc[UR36][R4.64] ;  /* 0x0000002404137981 */ /* 0x000162000c1e1100 */
[----:B------:R-:W-:Y:S05]  /*5aa0*/  BRA `(.L_x_28654) ;  /* 0x0000000c00507947 */ /* 0x000fea0003800000 */
.L_x_28651:
        /* <DEDUP_REMOVED lines=8> */
.L_x_28656:
[----:B------:R3:W5:Y:S01]  /*5b30*/  LDG.E.U8 R19, desc[UR36][R4.64] ;  /* 0x0000002404137981 */ /* 0x000762000c1e1100 */
[----:B------:R-:W-:Y:S05]  /*5b40*/  BRA `(.L_x_28654) ;  /* 0x0000000c00287947 */ /* 0x000fea0003800000 */
.L_x_28655:
[----:B------:R2:W5:Y:S01]  /*5b50*/  LDG.E.U16 R19, desc[UR36][R4.64] ;  /* 0x0000002404137981 */ /* 0x000562000c1e1500 */
[----:B------:R-:W-:Y:S05]  /*5b60*/  BRA `(.L_x_28654) ;  /* 0x0000000c00207947 */ /* 0x000fea0003800000 */
.L_x_28650:
        /* <DEDUP_REMOVED lines=9> */
.L_x_28658:
[----:B------:R-:W2:Y:S02]  /*5c00*/  LDG.E.U16 R0, desc[UR36][R4.64] ;  /* 0x0000002404007981 */ /* 0x000ea4000c1e1500 */
[----:B--2---:R-:W-:-:S06]  /*5c10*/  HADD2.F32 R0, -RZ, R0.H0_H0 ;  /* 0x20000000ff007230 */ /* 0x004fcc0000004100 */
[----:B------:R-:W0:Y:S02]  /*5c20*/  F2I.FTZ.TRUNC.NTZ R0, R0 ;  /* 0x0000000000007305 */ /* 0x000e24000021f100 */
[----:B0-----:R-:W-:Y:S01]  /*5c30*/  PRMT R19, R0, 0x7610, R19 ;  /* 0x0000761000137816 */ /* 0x001fe20000000013 */
[----:B------:R-:W-:Y:S06]  /*5c40*/  BRA `(.L_x_28654) ;  /* 0x0000000800e87947 */ /* 0x000fec0003800000 */
.L_x_28657:
        /* <DEDUP_REMOVED lines=9> */
.L_x_28660:
[----:B------:R-:W2:Y:S02]  /*5ce0*/  LDG.E.U16 R4, desc[UR36][R4.64] ;  /* 0x0000002404047981 */ /* 0x000ea4000c1e1500 */
[----:B--2---:R-:W-:-:S06]  /*5cf0*/  HADD2.F32 R0, -RZ, R4.H0_H0 ;  /* 0x20000004ff007230 */ /* 0x004fcc0000004100 */
[----:B------:R-:W0:Y:S02]  /*5d00*/  F2I.FTZ.TRUNC.NTZ R0, R0 ;  /* 0x0000000000007305 */ /* 0x000e24000021f100 */
[----:B0-----:R-:W-:Y:S01]  /*5d10*/  PRMT R19, R0, 0x7610, R19 ;  /* 0x0000761000137816 */ /* 0x001fe20000000013 */
[----:B------:R-:W-:Y:S06]  /*5d20*/  BRA `(.L_x_28654) ;  /* 0x0000000800b07947 */ /* 0x000fec0003800000 */
.L_x_28659:
[----:B------:R-:W2:Y:S02]  /*5d30*/  LDG.E.64 R4, desc[UR36][R4.64] ;  /* 0x0000002404047981 */ /* 0x000ea4000c1e1b00 */
[----:B--2---:R0:W1:Y:S02]  /*5d40*/  F2I.F64.TRUNC R19, R4 ;  /* 0x0000000400137311 */ /* 0x004064000030d100 */
[----:B01----:R-:W-:Y:S05]  /*5d50*/  BRA `(.L_x_28654) ;  /* 0x0000000800a47947 */ /* 0x003fea0003800000 */
.L_x_28649:
        /* <DEDUP_REMOVED lines=12> */
.L_x_28663:
[----:B------:R-:W2:Y:S02]  /*5e20*/  LDG.E.64 R4, desc[UR36][R4.64] ;  /* 0x0000002404047981 */ /* 0x000ea4000c1e1b00 */
[----:B--2---:R0:W1:Y:S02]  /*5e30*/  F2I.F64.TRUNC R19, R4 ;  /* 0x0000000400137311 */ /* 0x004064000030d100 */
[----:B01----:R-:W-:Y:S05]  /*5e40*/  BRA `(.L_x_28654) ;  /* 0x0000000800687947 */ /* 0x003fea0003800000 */
.L_x_28662:
        /* <DEDUP_REMOVED lines=27> */
.L_x_28665:
        /* <DEDUP_REMOVED lines=15> */
.L_x_28664:
[----:B------:R-:W2:Y:S02]  /*60f0*/  LDG.E.U16 R0, desc[UR36][R4.64] ;  /* 0x0000002404007981 */ /* 0x000ea4000c1e1500 */
[----:B--2---:R-:W-:-:S06]  /*6100*/  IMAD.U32 R0, R0, 0x10000, RZ ;  /* 0x0001000000007824 */ /* 0x004fcc00078e00ff */
[----:B------:R-:W0:Y:S02]  /*6110*/  F2I.FTZ.TRUNC.NTZ R0, R0 ;  /* 0x0000000000007305 */ /* 0x000e24000021f100 */
[----:B0-----:R-:W-:Y:S01]  /*6120*/  PRMT R19, R0, 0x7610, R19 ;  /* 0x0000761000137816 */ /* 0x001fe20000000013 */
[----:B------:R-:W-:Y:S06]  /*6130*/  BRA `(.L_x_28654) ;  /* 0x0000000400ac7947 */ /* 0x000fec0003800000 */
.L_x_28661:
        /* <DEDUP_REMOVED lines=10> */
.L_x_28668:
        /* <DEDUP_REMOVED lines=21> */
.L_x_28672:
[----:B------:R-:W-:Y:S05]  /*6330*/  BSYNC.RECONVERGENT B1 ;  /* 0x0000000000017941 */ /* 0x000fea0003800200 */
.L_x_28671:
[----:B------:R-:W-:Y:S01]  /*6340*/  IMAD.SHL.U32 R0, R0, 0x100000, RZ ;  /* 0x0010000000007824 */ /* 0x000fe200078e00ff */
[----:B------:R-:W-:-:S04]  /*6350*/  LEA R3, R3, 0x3b800000, 0x17 ;  /* 0x3b80000003037811 */ /* 0x000fc800078eb8ff */
[----:B------:R-:W-:-:S07]  /*6360*/  LOP3.LUT R0, R3, R0, R7, 0xfe, !PT ;  /* 0x0000000003007212 */ /* 0x000fce00078efe07 */
.L_x_28670:
[----:B------:R-:W-:Y:S05]  /*6370*/  BSYNC.RECONVERGENT B0 ;  /* 0x0000000000007941 */ /* 0x000fea0003800200 */
.L_x_28669:
[----:B------:R-:W0:Y:S02]  /*6380*/  F2I.FTZ.TRUNC.NTZ R0, R0 ;  /* 0x0000000000007305 */ /* 0x000e24000021f100 */
[----:B0-----:R-:W-:Y:S01]  /*6390*/  PRMT R19, R0, 0x7610, R19 ;  /* 0x0000761000137816 */ /* 0x001fe20000000013 */
[----:B------:R-:W-:Y:S06]  /*63a0*/  BRA `(.L_x_28654) ;  /* 0x0000000400107947 */ /* 0x000fec0003800000 */
.L_x_28667:
        /* <DEDUP_REMOVED lines=21> */
.L_x_28676:
[----:B------:R-:W-:Y:S05]  /*6500*/  BSYNC.RECONVERGENT B1 ;  /* 0x0000000000017941 */ /* 0x000fea0003800200 */
.L_x_28675:
[----:B------:R-:W-:Y:S01]  /*6510*/  IMAD.SHL.U32 R0, R0, 0x200000, RZ ;  /* 0x0020000000007824 */ /* 0x000fe200078e00ff */
[----:B------:R-:W-:-:S04]  /*6520*/  LEA R3, R3, 0x37800000, 0x17 ;  /* 0x3780000003037811 */ /* 0x000fc800078eb8ff */
[----:B------:R-:W-:-:S07]  /*6530*/  LOP3.LUT R0, R3, R0, R7, 0xfe, !PT ;  /* 0x0000000003007212 */ /* 0x000fce00078efe07 */
.L_x_28674:
[----:B------:R-:W-:Y:S05]  /*6540*/  BSYNC.RECONVERGENT B0 ;  /* 0x0000000000007941 */ /* 0x000fea0003800200 */
.L_x_28673:
[----:B------:R-:W0:Y:S02]  /*6550*/  F2I.FTZ.TRUNC.NTZ R0, R0 ;  /* 0x0000000000007305 */ /* 0x000e24000021f100 */
[----:B0-----:R-:W-:Y:S01]  /*6560*/  PRMT R19, R0, 0x7610, R19 ;  /* 0x0000761000137816 */ /* 0x001fe20000000013 */
[----:B------:R-:W-:Y:S06]  /*6570*/  BRA `(.L_x_28654) ;  /* 0x00000000009c7947 */ /* 0x000fec0003800000 */
.L_x_28666:
        /* <DEDUP_REMOVED lines=14> */
.L_x_28680:
[----:B------:R-:W-:Y:S05]  /*6660*/  BSYNC.RECONVERGENT B0 ;  /* 0x0000000000007941 */ /* 0x000fea0003800200 */
.L_x_28679:
[----:B------:R-:W0:Y:S02]  /*6670*/  F2I.FTZ.TRUNC.NTZ R0, R0 ;  /* 0x0000000000007305 */ /* 0x000e24000021f100 */
[----:B0-----:R-:W-:Y:S01]  /*6680*/  PRMT R19, R0, 0x7610, R19 ;  /* 0x0000761000137816 */ /* 0x001fe20000000013 */
[----:B------:R-:W-:Y:S06]  /*6690*/  BRA `(.L_x_28654) ;  /* 0x0000000000547947 */ /* 0x000fec0003800000 */
.L_x_28653:
        /* <DEDUP_REMOVED lines=16> */
.L_x_28681:
[----:B------:R-:W-:Y:S01]  /*67a0*/  PRMT R19, RZ, 0x7610, R19 ;  /* 0x00007610ff137816 */ /* 0x000fe20000000013 */
[----:B------:R-:W-:Y:S06]  /*67b0*/  BRA `(.L_x_28654) ;  /* 0x00000000000c7947 */ /* 0x000fec0003800000 */
.L_x_28678:
[----:B------:R0:W5:Y:S01]  /*67c0*/  LDG.E.U8 R19, desc[UR36][R4.64] ;  /* 0x0000002404137981 */ /* 0x000162000c1e1100 */
[----:B------:R-:W-:Y:S05]  /*67d0*/  BRA `(.L_x_28654) ;  /* 0x0000000000047947 */ /* 0x000fea0003800000 */
.L_x_28677:
[----:B------:R0:W5:Y:S02]  /*67e0*/  LDG.E.U8 R19, desc[UR36][R4.64] ;  /* 0x0000002404137981 */ /* 0x000164000c1e1100 */
.L_x_28654:
        /* <DEDUP_REMOVED lines=19> */
.L_x_28685:
[----:B------:R0:W5:Y:S01]  /*6920*/  LDG.E.U8 R18, desc[UR36][R4.64] ;  /* 0x0000002404127981 */ /* 0x000162000c1e1100 */
[----:B------:R-:W-:Y:S05]  /*6930*/  BRA `(.L_x_28648) ;  /* 0x0000000c004c7947 */ /* 0x000fea0003800000 */
.L_x_28684:
        /* <DEDUP_REMOVED lines=8> */
.L_x_28688:
[----:B------:R0:W5:Y:S01]  /*69c0*/  LDG.E.U8 R18, desc[UR36][R4.64] ;  /* 0x0000002404127981 */ /* 0x000162000c1e1100 */
[----:B------:R-:W-:Y:S05]  /*69d0*/  BRA `(.L_x_28648) ;  /* 0x0000000c00247947 */ /* 0x000fea0003800000 */
.L_x_28687:
[----:B------:R0:W5:Y:S01]  /*69e0*/  LDG.E.U16 R18, desc[UR36][R4.64] ;  /* 0x0000002404127981 */ /* 0x000162000c1e1500 */
[----:B------:R-:W-:Y:S05]  /*69f0*/  BRA `(.L_x_28648) ;  /* 0x0000000c001c7947 */ /* 0x000fea0003800000 */
.L_x_28683:
        /* <DEDUP_REMOVED lines=9> */
.L_x_28690:
[----:B------:R-:W2:Y:S02]  /*6a90*/  LDG.E.U16 R0, desc[UR36][R4.64] ;  /* 0x0000002404007981 */ /* 0x000ea4000c1e1500 */
[----:B--2---:R-:W-:-:S06]  /*6aa0*/  HADD2.F32 R0, -RZ, R0.H0_H0 ;  /* 0x20000000ff007230 */ /* 0x004fcc0000004100 */
[----:B------:R-:W0:Y:S02]  /*6ab0*/  F2I.FTZ.TRUNC.NTZ R0, R0 ;  /* 0x0000000000007305 */ /* 0x000e24000021f100 */
[----:B0-----:R-:W-:Y:S01]  /*6ac0*/  PRMT R18, R0, 0x7610, R18 ;  /* 0x0000761000127816 */ /* 0x001fe20000000012 */
[----:B------:R-:W-:Y:S06]  /*6ad0*/  BRA `(.L_x_28648) ;  /* 0x0000000800e47947 */ /* 0x000fec0003800000 */
.L_x_28689:
        /* <DEDUP_REMOVED lines=9> */
.L_x_28692:
[----:B------:R-:W2:Y:S02]  /*6b70*/  LDG.E.U16 R4, desc[UR36][R4.64] ;  /* 0x0000002404047981 */ /* 0x000ea4000c1e1500 */
[----:B--2---:R-:W-:-:S06]  /*6b80*/  HADD2.F32 R0, -RZ, R4.H0_H0 ;  /* 0x20000004ff007230 */ /* 0x004fcc0000004100 */
[----:B------:R-:W0:Y:S02]  /*6b90*/  F2I.FTZ.TRUNC.NTZ R0, R0 ;  /* 0x0000000000007305 */ /* 0x000e24000021f100 */
[----:B0-----:R-:W-:Y:S01]  /*6ba0*/  PRMT R18, R0, 0x7610, R18 ;  /* 0x0000761000127816 */ /* 0x001fe20000000012 */
[----:B------:R-:W-:Y:S06]  /*6bb0*/  BRA `(.L_x_28648) ;  /* 0x0000000800ac7947 */ /* 0x000fec0003800000 */
.L_x_28691:
[----:B------:R-:W2:Y:S02]  /*6bc0*/  LDG.E.64 R4, desc[UR36][R4.64] ;  /* 0x0000002404047981 */ /* 0x000ea4000c1e1b00 */
[----:B--2---:R0:W1:Y:S02]  /*6bd0*/  F2I.F64.TRUNC R18, R4 ;  /* 0x0000000400127311 */ /* 0x004064000030d100 */
[----:B01----:R-:W-:Y:S05]  /*6be0*/  BRA `(.L_x_28648) ;  /* 0x0000000800a07947 */ /* 0x003fea0003800000 */
.L_x_28682:
        /* <DEDUP_REMOVED lines=12> */
.L_x_28695:
[----:B------:R-:W2:Y:S02]  /*6cb0*/  LDG.E.64 R4, desc[UR36][R4.64] ;  /* 0x0000002404047981 */ /* 0x000ea4000c1e1b00 */
[----:B--2---:R0:W1:Y:S02]  /*6cc0*/  F2I.F64.TRUNC R18, R4 ;  /* 0x0000000400127311 */ /* 0x004064000030d100 */
[----:B01----:R-:W-:Y:S05]  /*6cd0*/  BRA `(.L_x_28648) ;  /* 0x0000000800647947 */ /* 0x003fea0003800000 */
.L_x_28694:
        /* <DEDUP_REMOVED lines=27> */
.L_x_28697:
        /* <DEDUP_REMOVED lines=15> */
.L_x_28696:
[----:B------:R-:W2:Y:S02]  /*6f80*/  LDG.E.U16 R0, desc[UR36][R4.64] ;  /* 0x0000002404007981 */ /* 0x000ea4000c1e1500 */
[----:B--2---:R-:W-:-:S06]  /*6f90*/  IMAD.U32 R0, R0, 0x10000, RZ ;  /* 0x0001000000007824 */ /* 0x004fcc00078e00ff */
[----:B------:R-:W0:Y:S02]  /*6fa0*/  F2I.FTZ.TRUNC.NTZ R0, R0 ;  /* 0x0000000000007305 */ /* 0x000e24000021f100 */
[----:B0-----:R-:W-:Y:S01]  /*6fb0*/  PRMT R18, R0, 0x7610, R18 ;  /* 0x0000761000127816 */ /* 0x001fe20000000012 */
[----:B------:R-:W-:Y:S06]  /*6fc0*/  BRA `(.L_x_28648) ;  /* 0x0000000400a87947 */ /* 0x000fec0003800000 */
.L_x_28693:
        /* <DEDUP_REMOVED lines=10> */
.L_x_28700:
        /* <DEDUP_REMOVED lines=21> */
.L_x_28704:
[----:B------:R-:W-:Y:S05]  /*71c0*/  BSYNC.RECONVERGENT B1 ;  /* 0x0000000000017941 */ /* 0x000fea0003800200 */
.L_x_28703:
[----:B------:R-:W-:Y:S01]  /*71d0*/  IMAD.SHL.U32 R0, R0, 0x100000, RZ ;  /* 0x0010000000007824 */ /* 0x000fe200078e00ff */
[----:B------:R-:W-:-:S04]  /*71e0*/  LEA R3, R3, 0x3b800000, 0x17 ;  /* 0x3b80000003037811 */ /* 0x000fc800078eb8ff */
[----:B------:R-:W-:-:S07]  /*71f0*/  LOP3.LUT R0, R3, R0, R7, 0xfe, !PT ;  /* 0x0000000003007212 */ /* 0x000fce00078efe07 */
.L_x_28702:
[----:B------:R-:W-:Y:S05]  /*7200*/  BSYNC.RECONVERGENT B0 ;  /* 0x0000000000007941 */ /* 0x000fea0003800200 */
.L_x_28701:
[----:B------:R-:W0:Y:S02]  /*7210*/  F2I.FTZ.TRUNC.NTZ R0, R0 ;  /* 0x0000000000007305 */ /* 0x000e24000021f100 */
[----:B0-----:R-:W-:Y:S01]  /*7220*/  PRMT R18, R0, 0x7610, R18 ;  /* 0x0000761000127816 */ /* 0x001fe20000000012 */
[----:B------:R-:W-:Y:S06]  /*7230*/  BRA `(.L_x_28648) ;  /* 0x00000004000c7947 */ /* 0x000fec0003800000 */
.L_x_28699:
        /* <DEDUP_REMOVED lines=21> */
.L_x_28708:
[----:B------:R-:W-:Y:S05]  /*7390*/  BSYNC.RECONVERGENT B1 ;  /* 0x0000000000017941 */ /* 0x000fea0003800200 */
.L_x_28707:
[----:B------:R-:W-:Y:S01]  /*73a0*/  IMAD.SHL.U32 R0, R0, 0x200000, RZ ;  /* 0x0020000000007824 */ /* 0x000fe200078e00ff */
[----:B------:R-:W-:-:S04]  /*73b0*/  LEA R3, R3, 0x37800000, 0x17 ;  /* 0x3780000003037811 */ /* 0x000fc800078eb8ff */
[----:B------:R-:W-:-:S07]  /*73c0*/  LOP3.LUT R0, R3, R0, R7, 0xfe, !PT ;  /* 0x0000000003007212 */ /* 0x000fce00078efe07 */
.L_x_28706:
[----:B------:R-:W-:Y:S05]  /*73d0*/  BSYNC.RECONVERGENT B0 ;  /* 0x0000000000007941 */ /* 0x000fea0003800200 */
.L_x_28705:
[----:B------:R-:W0:Y:S02]  /*73e0*/  F2I.FTZ.TRUNC.NTZ R0, R0 ;  /* 0x0000000000007305 */ /* 0x000e24000021f100 */
[----:B0-----:R-:W-:Y:S01]  /*73f0*/  PRMT R18, R0, 0x7610, R18 ;  /* 0x0000761000127816 */ /* 0x001fe20000000012 */
[----:B------:R-:W-:Y:S06]  /*7400*/  BRA `(.L_x_28648) ;  /* 0x0000000000987947 */ /* 0x000fec0003800000 */
.L_x_28698:
        /* <DEDUP_REMOVED lines=14> */
.L_x_28712:
[----:B------:R-:W-:Y:S05]  /*74f0*/  BSYNC.RECONVERGENT B0 ;  /* 0x0000000000007941 */ /* 0x000fea0003800200 */
.L_x_28711:
[----:B------:R-:W0:Y:S02]  /*7500*/  F2I.FTZ.TRUNC.NTZ R0, R0 ;  /* 0x0000000000007305 */ /* 0x000e24000021f100 */
[----:B0-----:R-:W-:Y:S01]  /*7510*/  PRMT R18, R0, 0x7610, R18 ;  /* 0x0000761000127816 */ /* 0x001fe20000000012 */
[----:B------:R-:W-:Y:S06]  /*7520*/  BRA `(.L_x_28648) ;  /* 0x0000000000507947 */ /* 0x000fec0003800000 */
.L_x_28686:
        /* <DEDUP_REMOVED lines=16> */
.L_x_28713:
[----:B------:R-:W-:Y:S05]  /*7630*/  BRA `(.L_x_28648) ;  /* 0x00000000000c7947 */ /* 0x000fea0003800000 */
.L_x_28710:
[----:B------:R0:W5:Y:S01]  /*7640*/  LDG.E.U8 R18, desc[UR36][R4.64] ;  /* 0x0000002404127981 */ /* 0x000162000c1e1100 */
[----:B------:R-:W-:Y:S05]  /*7650*/  BRA `(.L_x_28648) ;  /* 0x0000000000047947 */ /* 0x000fea0003800000 */
.L_x_28709:
[----:B------:R0:W5:Y:S02]  /*7660*/  LDG.E.U8 R18, desc[UR36][R4.64] ;  /* 0x0000002404127981 */ /* 0x000164000c1e1100 */
.L_x_28648:
[----:B------:R-:W-:Y:S05]  /*7670*/  BSYNC.RECONVERGENT B6 ;  /* 0x0000000000067941 */ /* 0x000fea0003800200 */
.L_x_28647:
[----:B------:R-:W-:Y:S01]  /*7680*/  ISETP.GE.AND P0, PT, R25, R16, PT ;  /* 0x000000101900720c */ /* 0x000fe20003f06270 */
[----:B------:R-:W-:-:S12]  /*7690*/  BSSY.RECONVERGENT B0, `(.L_x_28714) ;  /* 0x000001c000007945 */ /* 0x000fd80003800200 */
[----:B------:R-:W-:Y:S05]  /*76a0*/  @P0 BRA `(.L_x_28715) ;  /* 0x0000000000680947 */ /* 0x000fea0003800000 */
[----:B-1---5:R-:W-:-:S04]  /*76b0*/  LOP3.LUT R0, R23, R28, RZ, 0x3c, !PT ;  /* 0x0000001c17007212 */ /* 0x022fc800078e3cff */
[----:B------:R-:W-:-:S04]  /*76c0*/  PRMT R0, R0, 0x8880, RZ ;  /* 0x0000888000007816 */ /* 0x000fc800000000ff */
[----:B------:R-:W-:-:S13]  /*76d0*/  ISETP.GT.AND P0, PT, R0, -0x1, PT ;  /* 0xffffffff0000780c */ /* 0x000fda0003f04270 */
[----:B------:R-:W-:Y:S05]  /*76e0*/  @P0 BRA `(.L_x_28716) ;  /* 0x0000000000440947 */ /* 0x000fea0003800000 */
[C---:B------:R-:W-:Y:S02]  /*76f0*/  PRMT R0, R28.reuse, 0x8880, RZ ;  /* 0x000088801c007816 */ /* 0x040fe400000000ff */
[----:B------:R-:W-:Y:S02]  /*7700*/  PRMT R6, R28, 0x8880, RZ ;  /* 0x000088801c067816 */ /* 0x000fe400000000ff */
[----:B------:R-:W-:Y:S02]  /*7710*/  PRMT R3, R23, 0x8880, RZ ;  /* 0x0000888017037816 */ /* 0x000fe400000000ff */
[----:B------:R-:W-:Y:S02]  /*7720*/  PRMT R0, R0, 0x7710, RZ ;  /* 0x0000771000007816 */ /* 0x000fe400000000ff */
[----:B0-234-:R-:W-:-:S07]  /*7730*/  MOV R4, 0x7750 ;  /* 0x0000775000047802 */ /* 0x01dfce0000000f00 */
[----:B------:R-:W-:Y:S05]  /*7740*/  CALL.REL.NOINC `($__internal_37_$__cuda_sm20_div_s16) ;  /* 0x0000004400b87944 */ /* 0x000fea0003c00000 */
        /* <DEDUP_REMOVED lines=9> */
[----:B------:R-:W-:Y:S01]  /*77e0*/  @!P0 IMAD.MOV R0, RZ, RZ, R3 ;  /* 0x000000ffff008224 */ /* 0x000fe200078e0203 */
[----:B------:R-:W-:Y:S06]  /*77f0*/  BRA `(.L_x_28715) ;  /* 0x0000000000147947 */ /* 0x000fec0003800000 */
.L_x_28716:
[----:B------:R-:W-:Y:S02]  /*7800*/  PRMT R6, R28, 0x8880, RZ ;  /* 0x000088801c067816 */ /* 0x000fe400000000ff */
[----:B------:R-:W-:Y:S02]  /*7810*/  PRMT R3, R23, 0x8880, RZ ;  /* 0x0000888017037816 */ /* 0x000fe400000000ff */
[----:B0-234-:R-:W-:-:S07]  /*7820*/  MOV R4, 0x7840 ;  /* 0x0000784000047802 */ /* 0x01dfce0000000f00 */
[----:B------:R-:W-:Y:S05]  /*7830*/  CALL.REL.NOINC `($__internal_37_$__cuda_sm20_div_s16) ;  /* 0x00000044007c7944 */ /* 0x000fea0003c00000 */
[----:B------:R-:W-:-:S07]  /*7840*/  PRMT R0, R3, 0x7610, R0 ;  /* 0x0000761003007816 */ /* 0x000fce0000000000 */
.L_x_28715:
[----:B------:R-:W-:Y:S05]  /*7850*/  BSYNC.RECONVERGENT B0 ;  /* 0x0000000000007941 */ /* 0x000fea0003800200 */
.L_x_28714:
        /* <DEDUP_REMOVED lines=8> */
[C---:B------:R-:W-:Y:S02]  /*78e0*/  PRMT R7, R27.reuse, 0x8880, RZ ;  /* 0x000088801b077816 */ /* 0x040fe400000000ff */
[----:B------:R-:W-:Y:S02]  /*78f0*/  PRMT R6, R27, 0x8880, RZ ;  /* 0x000088801b067816 */ /* 0x000fe400000000ff */
[----:B------:R-:W-:Y:S02]  /*7900*/  PRMT R3, R22, 0x8880, RZ ;  /* 0x0000888016037816 */ /* 0x000fe400000000ff */
[----:B------:R-:W-:Y:S02]  /*7910*/  PRMT R7, R7, 0x7710, RZ ;  /* 0x0000771007077816 */ /* 0x000fe400000000ff */
[----:B0-23--:R-:W-:-:S07]  /*7920*/  MOV R4, 0x7940 ;  /* 0x0000794000047802 */ /* 0x00dfce0000000f00 */
[----:B------:R-:W-:Y:S05]  /*7930*/  CALL.REL.NOINC `($__internal_37_$__cuda_sm20_div_s16) ;  /* 0x00000044003c7944 */ /* 0x000fea0003c00000 */
[----:B------:R-:W-:Y:S01]  /*7940*/  PRMT R4, R22, 0x8880, RZ ;  /* 0x0000888016047816 */ /* 0x000fe200000000ff */
[C---:B------:R-:W-:Y:S01]  /*7950*/  VIADD R22, R3.reuse, 0xffffffff ;  /* 0xffffffff03167836 */ /* 0x040fe20000000000 */
[----:B------:R-:W-:-:S05]  /*7960*/  PRMT R5, R3, 0x9910, RZ ;  /* 0x0000991003057816 */ /* 0x000fca00000000ff */
[----:B------:R-:W-:-:S04]  /*7970*/  IMAD R4, R4, R5, RZ ;  /* 0x0000000504047224 */ /* 0x000fc800078e02ff */
[----:B------:R-:W-:-:S05]  /*7980*/  IMAD.MOV R4, RZ, RZ, -R4 ;  /* 0x000000ffff047224 */ /* 0x000fca00078e0a04 */
[----:B------:R-:W-:-:S05]  /*7990*/  PRMT R4, R4, 0x7710, RZ ;  /* 0x0000771004047816 */ /* 0x000fca00000000ff */
[----:B------:R-:W-:-:S05]  /*79a0*/  IMAD.IADD R7, R7, 0x1, R4 ;  /* 0x0000000107077824 */ /* 0x000fca00078e0204 */
[----:B------:R-:W-:-:S04]  /*79b0*/  PRMT R4, R7, 0x9910, RZ ;  /* 0x0000991007047816 */ /* 0x000fc800000000ff */
[----:B------:R-:W-:-:S13]  /*79c0*/  ISETP.NE.AND P0, PT, R4, RZ, PT ;  /* 0x000000ff0400720c */ /* 0x000fda0003f05270 */
[----:B------:R-:W-:Y:S01]  /*79d0*/  @!P0 IMAD.MOV R22, RZ, RZ, R3 ;  /* 0x000000ffff168224 */ /* 0x000fe200078e0203 */
[----:B------:R-:W-:Y:S06]  /*79e0*/  BRA `(.L_x_28718) ;  /* 0x0000000000147947 */ /* 0x000fec0003800000 */
.L_x_28719:
[----:B------:R-:W-:Y:S02]  /*79f0*/  PRMT R6, R27, 0x8880, RZ ;  /* 0x000088801b067816 */ /* 0x000fe400000000ff */
[----:B------:R-:W-:Y:S02]  /*7a00*/  PRMT R3, R22, 0x8880, RZ ;  /* 0x0000888016037816 */ /* 0x000fe400000000ff */
[----:B0-23--:R-:W-:-:S07]  /*7a10*/  MOV R4, 0x7a30 ;  /* 0x00007a3000047802 */ /* 0x00dfce0000000f00 */
[----:B------:R-:W-:Y:S05]  /*7a20*/  CALL.REL.NOINC `($__internal_37_$__cuda_sm20_div_s16) ;  /* 0x0000004400007944 */ /* 0x000fea0003c00000 */
[----:B------:R-:W-:-:S07]  /*7a30*/  PRMT R22, R3, 0x7610, R22 ;  /* 0x0000761003167816 */ /* 0x000fce0000000016 */
.L_x_28718:
[----:B------:R-:W-:Y:S05]  /*7a40*/  BSYNC.RECONVERGENT B0 ;  /* 0x0000000000007941 */ /* 0x000fea0003800200 */
.L_x_28717:
        /* <DEDUP_REMOVED lines=25> */
.L_x_28722:
[----:B------:R-:W-:Y:S02]  /*7be0*/  PRMT R6, R17, 0x8880, RZ ;  /* 0x0000888011067816 */ /* 0x000fe400000000ff */
[----:B------:R-:W-:Y:S02]  /*7bf0*/  PRMT R3, R24, 0x8880, RZ ;  /* 0x0000888018037816 */ /* 0x000fe400000000ff */
[----:B0-234-:R-:W-:-:S07]  /*7c00*/  MOV R4, 0x7c20 ;  /* 0x00007c2000047802 */ /* 0x01dfce0000000f00 */
[----:B------:R-:W-:Y:S05]  /*7c10*/  CALL.REL.NOINC `($__internal_37_$__cuda_sm20_div_s16) ;  /* 0x0000004000847944 */ /* 0x000fea0003c00000 */
[----:B------:R-:W-:-:S07]  /*7c20*/  PRMT R17, R3, 0x7610, R17 ;  /* 0x0000761003117816 */ /* 0x000fce0000000011 */
.L_x_28721:
[----:B------:R-:W-:Y:S05]  /*7c30*/  BSYNC.RECONVERGENT B0 ;  /* 0x0000000000007941 */ /* 0x000fea0003800200 */
.L_x_28720:
        /* <DEDUP_REMOVED lines=25> */
.L_x_28725:
[----:B------:R-:W-:Y:S02]  /*7dd0*/  PRMT R6, R19, 0x8880, RZ ;  /* 0x0000888013067816 */ /* 0x000fe400000000ff */
[----:B------:R-:W-:Y:S02]  /*7de0*/  PRMT R3, R18, 0x8880, RZ ;  /* 0x0000888012037816 */ /* 0x000fe400000000ff */
[----:B0-234-:R-:W-:-:S07]  /*7df0*/  MOV R4, 0x7e10 ;  /* 0x00007e1000047802 */ /* 0x01dfce0000000f00 */
[----:B------:R-:W-:Y:S05]  /*7e00*/  CALL.REL.NOINC `($__internal_37_$__cuda_sm20_div_s16) ;  /* 0x0000004000087944 */ /* 0x000fea0003c00000 */
[----:B------:R-:W-:-:S07]  /*7e10*/  PRMT R18, R3, 0x7610, R18 ;  /* 0x0000761003127816 */ /* 0x000fce0000000012 */
.L_x_28724:
[----:B------:R-:W-:Y:S05]  /*7e20*/  BSYNC.RECONVERGENT B0 ;  /* 0x0000000000007941 */ /* 0x000fea0003800200 */
.L_x_28723:
[----:B------:R-:W1:Y:S01]  /*7e30*/  LDC.U8 R19, c[0x0][0x3b0] ;  /* 0x0000ec00ff137b82 */ /* 0x000e620000000000 */
        /* <DEDUP_REMOVED lines=25> */
.L_x_28732:
[----:B------:R0:W-:Y:S01]  /*7fd0*/  STG.E.U8 desc[UR36][R8.64], R0 ;  /* 0x0000000008007986 */ /* 0x0001e2000c101124 */
[----:B------:R-:W-:Y:S01]  /*7fe0*/  IMAD.MOV.U32 R25, RZ, RZ, R23 ;  /* 0x000000ffff197224 */ /* 0x000fe200078e0017 */
[----:B------:R-:W-:Y:S06]  /*7ff0*/  BRA `(.L_x_28734) ;  /* 0x0000000c00d47947 */ /* 0x000fec0003800000 */
.L_x_28731:
[----:B------:R-:W-:-:S13]  /*8000*/  ISETP.NE.AND P0, PT, R3, 0x2, PT ;  /* 0x000000020300780c */ /* 0x000fda0003f05270 */
[----:B------:R-:W-:Y:S05]  /*8010*/  @!P0 BRA `(.L_x_28735) ;  /* 0x0000000000408947 */ /* 0x000fea0003800000 */
[----:B------:R-:W-:-:S13]  /*8020*/  ISETP.NE.AND P0, PT, R3, 0x3, PT ;  /* 0x000000030300780c */ /* 0x000fda0003f05270 */
[----:B------:R-:W-:Y:S05]  /*8030*/  @!P0 BRA `(.L_x_28736) ;  /* 0x0000000000248947 */ /* 0x000fea0003800000 */
[----:B------:R-:W-:-:S13]  /*8040*/  ISETP.NE.AND P0, PT, R3, 0x4, PT ;  /* 0x000000040300780c */ /* 0x000fda0003f05270 */
[----:B------:R-:W-:Y:S05]  /*8050*/  @P0 BRA `(.L_x_28733) ;  /* 0x0000000c00040947 */ /* 0x000fea0003800000 */
[----:B------:R-:W-:Y:S01]  /*8060*/  LOP3.LUT R0, R0, 0xffff, RZ, 0xc0, !PT ;  /* 0x0000ffff00007812 */ /* 0x000fe200078ec0ff */
[----:B------:R-:W-:-:S03]  /*8070*/  IMAD.MOV.U32 R25, RZ, RZ, R23 ;  /* 0x000000ffff197224 */ /* 0x000fc600078e0017 */
[----:B------:R-:W-:-:S05]  /*8080*/  PRMT R0, R0, 0x8880, RZ ;  /* 0x0000888000007816 */ /* 0x000fca00000000ff */
[----:B------:R-:W-:-:S05]  /*8090*/  IMAD.MOV.U32 R4, RZ, RZ, R0 ;  /* 0x000000ffff047224 */ /* 0x000fca00078e0000 */
[----:B------:R-:W-:-:S05]  /*80a0*/  SHF.R.S32.HI R5, RZ, 0x1f, R4 ;  /* 0x0000001fff057819 */ /* 0x000fca0000011404 */
[----:B------:R0:W-:Y:S01]  /*80b0*/  STG.E.64 desc[UR36][R8.64], R4 ;  /* 0x0000000408007986 */ /* 0x0001e2000c101b24 */
[----:B------:R-:W-:Y:S05]  /*80c0*/  BRA `(.L_x_28734) ;  /* 0x0000000c00a07947 */ /* 0x000fea0003800000 */
.L_x_28736:
[----:B------:R-:W-:Y:S01]  /*80d0*/  LOP3.LUT R0, R0, 0xffff, RZ, 0xc0, !PT ;  /* 0x0000ffff00007812 */ /* 0x000fe200078ec0ff */
[----:B------:R-:W-:-:S03]  /*80e0*/  IMAD.MOV.U32 R25, RZ, RZ, R23 ;  /* 0x000000ffff197224 */ /* 0x000fc600078e0017 */
[----:B------:R-:W-:-:S05]  /*80f0*/  PRMT R3, R0, 0x8880, RZ ;  /* 0x0000888000037816 */ /* 0x000fca00000000ff */
[----:B------:R0:W-:Y:S01]  /*8100*/  STG.E desc[UR36][R8.64], R3 ;  /* 0x0000000308007986 */ /* 0x0001e2000c101924 */
[----:B------:R-:W-:Y:S05]  /*8110*/  BRA `(.L_x_28734) ;  /* 0x0000000c008c7947 */ /* 0x000fea0003800000 */
.L_x_28735:
[----:B------:R-:W-:Y:S01]  /*8120*/  PRMT R3, R0, 0x8880, RZ ;  /* 0x0000888000037816 */ /* 0x000fe200000000ff */
[----:B------:R-:W-:-:S03]  /*8130*/  IMAD.MOV.U32 R25, RZ, RZ, R23 ;  /* 0x000000ffff197224 */ /* 0x000fc600078e0017 */
[----:B------:R-:W-:-:S05]  /*8140*/  PRMT R3, R3, 0x7710, RZ ;  /* 0x0000771003037816 */ /* 0x000fca00000000ff */
[----:B------:R0:W-:Y:S01]  /*8150*/  STG.E.U16 desc[UR36][R8.64], R3 ;  /* 0x0000000308007986 */ /* 0x0001e2000c101524 */
[----:B------:R-:W-:Y:S05]  /*8160*/  BRA `(.L_x_28734) ;  /* 0x0000000c00787947 */ /* 0x000fea0003800000 */
.L_x_28730:
[----:B------:R-:W-:-:S13]  /*8170*/  ISETP.GT.AND P0, PT, R3, 0x6, PT ;  /* 0x000000060300780c */ /* 0x000fda0003f04270 */
[----:B------:R-:W-:Y:S05]  /*8180*/  @P0 BRA `(.L_x_28737) ;  /* 0x0000000000340947 */ /* 0x000fea0003800000 */
[----:B------:R-:W-:-:S13]  /*8190*/  ISETP.NE.AND P0, PT, R3, 0x5, PT ;  /* 0x000000050300780c */ /* 0x000fda0003f05270 */
[----:B------:R-:W-:Y:S05]  /*81a0*/  @!P0 BRA `(.L_x_28738) ;  /* 0x0000000000188947 */ /* 0x000fea0003800000 */
[----:B------:R-:W-:-:S13]  /*81b0*/  ISETP.NE.AND P0, PT, R3, 0x6, PT ;  /* 0x000000060300780c */ /* 0x000fda0003f05270 */
[----:B------:R-:W-:Y:S05]  /*81c0*/  @P0 BRA `(.L_x_28733) ;  /* 0x0000000800a80947 */ /* 0x000fea0003800000 */
[----:B------:R-:W0:Y:S01]  /*81d0*/  I2F.S8 R3, R0 ;  /* 0x0000000000037306 */ /* 0x000e220000001400 */
[----:B------:R-:W-:Y:S01]  /*81e0*/  IMAD.MOV.U32 R25, RZ, RZ, R23 ;  /* 0x000000ffff197224 */ /* 0x000fe200078e0017 */
[----:B0-----:R0:W-:Y:S01]  /*81f0*/  STG.E desc[UR36][R8.64], R3 ;  /* 0x0000000308007986 */ /* 0x0011e2000c101924 */
[----:B------:R-:W-:Y:S05]  /*8200*/  BRA `(.L_x_28734) ;  /* 0x0000000c00507947 */ /* 0x000fea0003800000 */
.L_x_28738:
[----:B------:R-:W0:Y:S01]  /*8210*/  I2F.S8 R3, R0 ;  /* 0x0000000000037306 */ /* 0x000e220000001400 */
[----:B------:R-:W-:Y:S01]  /*8220*/  IMAD.MOV.U32 R25, RZ, RZ, R23 ;  /* 0x000000ffff197224 */ /* 0x000fe200078e0017 */
[----:B0-----:R-:W-:-:S05]  /*8230*/  F2FP.F16.F32.PACK_AB R3, RZ, R3 ;  /* 0x00000003ff03723e */ /* 0x001fca00000000ff */
[----:B------:R0:W-:Y:S01]  /*8240*/  STG.E.U16 desc[UR36][R8.64], R3 ;  /* 0x0000000308007986 */ /* 0x0001e2000c101524 */
[----:B------:R-:W-:Y:S05]  /*8250*/  BRA `(.L_x_28734) ;  /* 0x0000000c003c7947 */ /* 0x000fea0003800000 */
.L_x_28737:
[----:B------:R-:W-:-:S13]  /*8260*/  ISETP.NE.AND P0, PT, R3, 0x7, PT ;  /* 0x000000070300780c */ /* 0x000fda0003f05270 */
[----:B------:R-:W-:Y:S05]  /*8270*/  @!P0 BRA `(.L_x_28739) ;  /* 0x00000000003c8947 */ /* 0x000fea0003800000 */
[----:B------:R-:W-:-:S13]  /*8280*/  ISETP.NE.AND P0, PT, R3, 0x8, PT ;  /* 0x000000080300780c */ /* 0x000fda0003f05270 */
[----:B------:R-:W-:Y:S05]  /*8290*/  @!P0 BRA `(.L_x_28740) ;  /* 0x00000000001c8947 */ /* 0x000fea0003800000 */
[----:B------:R-:W-:-:S13]  /*82a0*/  ISETP.NE.AND P0, PT, R3, 0x9, PT ;  /* 0x000000090300780c */ /* 0x000fda0003f05270 */
[----:B------:R-:W-:Y:S05]  /*82b0*/  @P0 BRA `(.L_x_28733) ;  /* 0x00000008006c0947 */ /* 0x000fea0003800000 */
[----:B------:R-:W0:Y:S01]  /*82c0*/  I2F.S8 R4, R0 ;  /* 0x0000000000047306 */ /* 0x000e220000001400 */
[----:B------:R-:W-:Y:S02]  /*82d0*/  IMAD.MOV.U32 R5, RZ, RZ, RZ ;  /* 0x000000ffff057224 */ /* 0x000fe400078e00ff */
[----:B------:R-:W-:-:S03]  /*82e0*/  IMAD.MOV.U32 R25, RZ, RZ, R23 ;  /* 0x000000ffff197224 */ /* 0x000fc600078e0017 */
[----:B0-----:R0:W-:Y:S01]  /*82f0*/  STG.E.64 desc[UR36][R8.64], R4 ;  /* 0x0000000408007986 */ /* 0x0011e2000c101b24 */
[----:B------:R-:W-:Y:S05]  /*8300*/  BRA `(.L_x_28734) ;  /* 0x0000000c00107947 */ /* 0x000fea0003800000 */
.L_x_28740:
[----:B------:R-:W0:Y:S01]  /*8310*/  I2F.S8 R0, R0 ;  /* 0x0000000000007306 */ /* 0x000e220000001400 */
[----:B------:R-:W-:Y:S01]  /*8320*/  IMAD.MOV.U32 R25, RZ, RZ, R23 ;  /* 0x000000ffff197224 */ /* 0x000fe200078e0017 */
[----:B0-----:R-:W-:-:S04]  /*8330*/  F2FP.F16.F32.PACK_AB R3, RZ, R0 ;  /* 0x00000000ff03723e */ /* 0x001fc800000000ff */
[----:B------:R-:W-:-:S05]  /*8340*/  PRMT R3, R3, 0x5410, RZ ;  /* 0x0000541003037816 */ /* 0x000fca00000000ff */
[----:B------:R0:W-:Y:S01]  /*8350*/  STG.E desc[UR36][R8.64], R3 ;  /* 0x0000000308007986 */ /* 0x0001e2000c101924 */
[----:B------:R-:W-:Y:S05]  /*8360*/  BRA `(.L_x_28734) ;  /* 0x0000000800f87947 */ /* 0x000fea0003800000 */
.L_x_28739:
[----:B------:R-:W-:Y:S01]  /*8370*/  PRMT R4, R0, 0x8880, RZ ;  /* 0x0000888000047816 */ /* 0x000fe200000000ff */
[----:B------:R-:W-:-:S03]  /*8380*/  IMAD.MOV.U32 R25, RZ, RZ, R23 ;  /* 0x000000ffff197224 */ /* 0x000fc600078e0017 */
[----:B------:R-:W-:-:S06]  /*8390*/  PRMT R4, R4, 0x7710, RZ ;  /* 0x0000771004047816 */ /* 0x000fcc00000000ff */
[----:B------:R-:W0:Y:S02]  /*83a0*/  I2F.F64.S16 R4, R4 ;  /* 0x0000000400047312 */ /* 0x000e240000101c00 */
[----:B0-----:R0:W-:Y:S01]  /*83b0*/  STG.E.64 desc[UR36][R8.64], R4 ;  /* 0x0000000408007986 */ /* 0x0011e2000c101b24 */
[----:B------:R-:W-:Y:S05]  /*83c0*/  BRA `(.L_x_28734) ;  /* 0x0000000800e07947 */ /* 0x000fea0003800000 */
.L_x_28729:
        /* <DEDUP_REMOVED lines=8> */
[----:B------:R-:W-:Y:S01]  /*8450*/  LOP3.LUT P0, RZ, R0, 0xff, RZ, 0xc0, !PT ;  /* 0x000000ff00ff7812 */ /* 0x000fe2000780c0ff */
[----:B------:R-:W-:-:S03]  /*8460*/  IMAD.MOV.U32 R25, RZ, RZ, R23 ;  /* 0x000000ffff197224 */ /* 0x000fc600078e0017 */
[----:B------:R-:W-:-:S05]  /*8470*/  SEL R3, RZ, 0x1, !P0 ;  /* 0x00000001ff037807 */ /* 0x000fca0004000000 */
[----:B------:R0:W-:Y:S01]  /*8480*/  STG.E.U8 desc[UR36][R8.64], R3 ;  /* 0x0000000308007986 */ /* 0x0001e2000c101124 */
[----:B------:R-:W-:Y:S05]  /*8490*/  BRA `(.L_x_28734) ;  /* 0x0000000800ac7947 */ /* 0x000fea0003800000 */
.L_x_28743:
[----:B------:R-:W-:Y:S02]  /*84a0*/  PRMT R4, R0, 0x8880, RZ ;  /* 0x0000888000047816 */ /* 0x000fe400000000ff */
[----:B------:R-:W-:Y:S01]  /*84b0*/  CS2R R6, SRZ ;  /* 0x0000000000067805 */ /* 0x000fe2000001ff00 */
[----:B------:R-:W-:Y:S01]  /*84c0*/  IMAD.MOV.U32 R25, RZ, RZ, R23 ;  /* 0x000000ffff197224 */ /* 0x000fe200078e0017 */
[----:B------:R-:W-:-:S06]  /*84d0*/  PRMT R4, R4, 0x7710, RZ ;  /* 0x0000771004047816 */ /* 0x000fcc00000000ff */
[----:B------:R-:W0:Y:S02]  /*84e0*/  I2F.F64.S16 R4, R4 ;  /* 0x0000000400047312 */ /* 0x000e240000101c00 */
[----:B0-----:R0:W-:Y:S01]  /*84f0*/  STG.E.128 desc[UR36][R8.64], R4 ;  /* 0x0000000408007986 */ /* 0x0011e2000c101d24 */
[----:B------:R-:W-:Y:S05]  /*8500*/  BRA `(.L_x_28734) ;  /* 0x0000000800907947 */ /* 0x000fea0003800000 */
.L_x_28742:
[----:B------:R-:W-:-:S13]  /*8510*/  ISETP.NE.AND P0, PT, R3, 0xf, PT ;  /* 0x0000000f0300780c */ /* 0x000fda0003f05270 */
[----:B------:R-:W-:Y:S05]  /*8520*/  @!P0 BRA `(.L_x_28744) ;  /* 0x0000000000a88947 */ /* 0x000fea0003800000 */
[----:B------:R-:W-:-:S13]  /*8530*/  ISETP.NE.AND P0, PT, R3, 0x17, PT ;  /* 0x000000170300780c */ /* 0x000fda0003f05270 */
[----:B------:R-:W-:Y:S05]  /*8540*/  @!P0 BRA `(.L_x_28745) ;  /* 0x0000000000508947 */ /* 0x000fea0003800000 */
[----:B------:R-:W-:-:S13]  /*8550*/  ISETP.NE.AND P0, PT, R3, 0x18, PT ;  /* 0x000000180300780c */ /* 0x000fda0003f05270 */
[----:B------:R-:W-:Y:S05]  /*8560*/  @P0 BRA `(.L_x_28733) ;  /* 0x0000000400c00947 */ /* 0x000fea0003800000 */
        /* <DEDUP_REMOVED lines=8> */
[----:B------:R-:W-:Y:S01]  /*85f0*/  @P0 SHF.R.U32.HI R0, RZ, 0x14, R7 ;  /* 0x00000014ff000819 */ /* 0x000fe20000011607 */
[----:B------:R-:W-:-:S03]  /*8600*/  @!P0 FADD.FTZ R3, R5, 16384 ;  /* 0x4680000005038421 */ /* 0x000fc60000010000 */
[----:B------:R-:W-:-:S04]  /*8610*/  @P0 LOP3.LUT R0, R0, 0x1, RZ, 0xc0, !PT ;  /* 0x0000000100000812 */ /* 0x000fc800078ec0ff */
[----:B------:R-:W-:-:S04]  /*8620*/  @P0 IADD3 R0, PT, PT, R7, 0x407ffff, R0 ;  /* 0x0407ffff07000810 */ /* 0x000fc80007ffe000 */
[----:B------:R-:W-:-:S07]  /*8630*/  @P0 SHF.R.U32.HI R3, RZ, 0x14, R0 ;  /* 0x00000014ff030819 */ /* 0x000fce0000011600 */
.L_x_28747:
[----:B------:R-:W-:Y:S05]  /*8640*/  BSYNC.RECONVERGENT B0 ;  /* 0x0000000000007941 */ /* 0x000fea0003800200 */
.L_x_28746:
[----:B------:R-:W-:Y:S01]  /*8650*/  LOP3.LUT R3, R3, 0x80, R4, 0xf8, !PT ;  /* 0x0000008003037812 */ /* 0x000fe200078ef804 */
[----:B------:R-:W-:-:S04]  /*8660*/  IMAD.MOV.U32 R25, RZ, RZ, R23 ;  /* 0x000000ffff197224 */ /* 0x000fc800078e0017 */
[----:B------:R0:W-:Y:S01]  /*8670*/  STG.E.U8 desc[UR36][R8.64], R3 ;  /* 0x0000000308007986 */ /* 0x0001e2000c101124 */
[----:B------:R-:W-:Y:S05]  /*8680*/  BRA `(.L_x_28734) ;  /* 0x0000000800307947 */ /* 0x000fea0003800000 */
.L_x_28745:
        /* <DEDUP_REMOVED lines=10> */
[----:B------:R-:W-:Y:S01]  /*8730*/  @P0 SHF.R.U32.HI R0, RZ, 0x15, R7 ;  /* 0x00000015ff000819 */ /* 0x000fe20000011607 */
[----:B------:R-:W-:-:S03]  /*8740*/  @!P0 FADD.FTZ R3, R5, 128 ;  /* 0x4300000005038421 */ /* 0x000fc60000010000 */
[----:B------:R-:W-:-:S04]  /*8750*/  @P0 LOP3.LUT R0, R0, 0x1, RZ, 0xc0, !PT ;  /* 0x0000000100000812 */ /* 0x000fc800078ec0ff */
[----:B------:R-:W-:-:S04]  /*8760*/  @P0 IADD3 R0, PT, PT, R7, 0x80fffff, R0 ;  /* 0x080fffff07000810 */ /* 0x000fc80007ffe000 */
[----:B------:R-:W-:-:S07]  /*8770*/  @P0 SHF.R.U32.HI R3, RZ, 0x15, R0 ;  /* 0x00000015ff030819 */ /* 0x000fce0000011600 */
.L_x_28749:
[----:B------:R-:W-:Y:S05]  /*8780*/  BSYNC.RECONVERGENT B0 ;  /* 0x0000000000007941 */ /* 0x000fea0003800200 */
.L_x_28748:
[----:B------:R-:W-:Y:S01]  /*8790*/  LOP3.LUT R3, R3, 0x80, R4, 0xf8, !PT ;  /* 0x0000008003037812 */ /* 0x000fe200078ef804 */
[----:B------:R-:W-:-:S04]  /*87a0*/  IMAD.MOV.U32 R25, RZ, RZ, R23 ;  /* 0x000000ffff197224 */ /* 0x000fc800078e0017 */
[----:B------:R0:W-:Y:S01]  /*87b0*/  STG.E.U8 desc[UR36][R8.64], R3 ;  /* 0x0000000308007986 */ /* 0x0001e2000c101124 */
[----:B------:R-:W-:Y:S05]  /*87c0*/  BRA `(.L_x_28734) ;  /* 0x0000000400e07947 */ /* 0x000fea0003800000 */
.L_x_28744:
[----:B------:R-:W0:Y:S01]  /*87d0*/  I2F.S8 R3, R0 ;  /* 0x0000000000037306 */ /* 0x000e220000001400 */
[----:B------:R-:W-:Y:S01]  /*87e0*/  IMAD.MOV.U32 R25, RZ, RZ, R23 ;  /* 0x000000ffff197224 */ /* 0x000fe200078e0017 */
[----:B0-----:R-:W-:-:S05]  /*87f0*/  F2FP.BF16.F32.PACK_AB R3, RZ, R3 ;  /* 0x00000003ff03723e */ /* 0x001fca00000010ff */
[----:B------:R0:W-:Y:S01]  /*8800*/  STG.E.U16 desc[UR36][R8.64], R3 ;  /* 0x0000000308007986 */ /* 0x0001e2000c101524 */
[----:B------:R-:W-:Y:S05]  /*8810*/  BRA `(.L_x_28734) ;  /* 0x0000000400cc7947 */ /* 0x000fea0003800000 */
.L_x_28741:
        /* <DEDUP_REMOVED lines=10> */
[----:B------:R-:W-:-:S05]  /*88c0*/  PRMT R3, R3, 0x7710, RZ ;  /* 0x0000771003037816 */ /* 0x000fca00000000ff */
[----:B------:R4:W-:Y:S01]  /*88d0*/  STG.E.U16 desc[UR36][R8.64], R3 ;  /* 0x0000000308007986 */ /* 0x0009e2000c101524 */
[----:B------:R-:W-:Y:S05]  /*88e0*/  BRA `(.L_x_28734) ;  /* 0x0000000400987947 */ /* 0x000fea0003800000 */
.L_x_28752:
        /* <DEDUP_REMOVED lines=13> */
.L_x_28755:
[----:B------:R-:W-:-:S04]  /*89c0*/  SHF.R.U32.HI R0, RZ, 0x14, R5 ;  /* 0x00000014ff007819 */ /* 0x000fc80000011605 */
[----:B------:R-:W-:-:S04]  /*89d0*/  LOP3.LUT R0, R0, 0x1, RZ, 0xc0, !PT ;  /* 0x0000000100007812 */ /* 0x000fc800078ec0ff */
[----:B------:R-:W-:-:S04]  /*89e0*/  IADD3 R0, PT, PT, R5, 0x487ffff, R0 ;  /* 0x0487ffff05007810 */ /* 0x000fc80007ffe000 */
[----:B------:R-:W-:-:S04]  /*89f0*/  SHF.R.U32.HI R0, RZ, 0x14, R0 ;  /* 0x00000014ff007819 */ /* 0x000fc80000011600 */
[----:B------:R-:W-:-:S07]  /*8a00*/  LOP3.LUT R0, R0, 0xff, RZ, 0xc0, !PT ;  /* 0x000000ff00007812 */ /* 0x000fce00078ec0ff */
.L_x_28756:
[----:B------:R-:W-:-:S04]  /*8a10*/  SHF.R.U32.HI R3, RZ, 0x18, R5 ;  /* 0x00000018ff037819 */ /* 0x000fc80000011605 */
[----:B------:R-:W-:-:S04]  /*8a20*/  LOP3.LUT R0, R0, 0x80, R3, 0xf8, !PT ;  /* 0x0000008000007812 */ /* 0x000fc800078ef803 */
[----:B------:R-:W-:-:S07]  /*8a30*/  PRMT R4, R0, 0x7610, R4 ;  /* 0x0000761000047816 */ /* 0x000fce0000000004 */
.L_x_28754:
[----:B------:R-:W-:Y:S05]  /*8a40*/  BSYNC.RECONVERGENT B0 ;  /* 0x0000000000007941 */ /* 0x000fea0003800200 */
.L_x_28753:
[----:B------:R0:W-:Y:S01]  /*8a50*/  STG.E.U8 desc[UR36][R8.64], R4 ;  /* 0x0000000408007986 */ /* 0x0001e2000c101124 */
[----:B------:R-:W-:Y:S01]  /*8a60*/  IMAD.MOV.U32 R25, RZ, RZ, R23 ;  /* 0x000000ffff197224 */ /* 0x000fe200078e0017 */
[----:B------:R-:W-:Y:S06]  /*8a70*/  BRA `(.L_x_28734) ;  /* 0x0000000400347947 */ /* 0x000fec0003800000 */
.L_x_28751:
        /* <DEDUP_REMOVED lines=13> */
.L_x_28759:
[----:B------:R-:W-:-:S04]  /*8b50*/  SHF.R.U32.HI R0, RZ, 0x15, R5 ;  /* 0x00000015ff007819 */ /* 0x000fc80000011605 */
[----:B------:R-:W-:-:S04]  /*8b60*/  LOP3.LUT R0, R0, 0x1, RZ, 0xc0, !PT ;  /* 0x0000000100007812 */ /* 0x000fc800078ec0ff */
[----:B------:R-:W-:-:S04]  /*8b70*/  IADD3 R0, PT, PT, R5, 0x88fffff, R0 ;  /* 0x088fffff05007810 */ /* 0x000fc80007ffe000 */
[----:B------:R-:W-:-:S04]  /*8b80*/  SHF.R.U32.HI R0, RZ, 0x15, R0 ;  /* 0x00000015ff007819 */ /* 0x000fc80000011600 */
[----:B------:R-:W-:-:S07]  /*8b90*/  LOP3.LUT R0, R0, 0xff, RZ, 0xc0, !PT ;  /* 0x000000ff00007812 */ /* 0x000fce00078ec0ff */
.L_x_28760:
[----:B------:R-:W-:-:S04]  /*8ba0*/  SHF.R.U32.HI R3, RZ, 0x18, R5 ;  /* 0x00000018ff037819 */ /* 0x000fc80000011605 */
[----:B------:R-:W-:-:S04]  /*8bb0*/  LOP3.LUT R0, R0, 0x80, R3, 0xf8, !PT ;  /* 0x0000008000007812 */ /* 0x000fc800078ef803 */
[----:B------:R-:W-:-:S07]  /*8bc0*/  PRMT R4, R0, 0x7610, R4 ;  /* 0x0000761000047816 */ /* 0x000fce0000000004 */
.L_x_28758:
[----:B------:R-:W-:Y:S05]  /*8bd0*/  BSYNC.RECONVERGENT B0 ;  /* 0x0000000000007941 */ /* 0x000fea0003800200 */
.L_x_28757:
[----:B------:R3:W-:Y:S01]  /*8be0*/  STG.E.U8 desc[UR36][R8.64], R4 ;  /* 0x0000000408007986 */ /* 0x0007e2000c101124 */
[----:B------:R-:W-:Y:S01]  /*8bf0*/  IMAD.MOV.U32 R25, RZ, RZ, R23 ;  /* 0x000000ffff197224 */ /* 0x000fe200078e0017 */
[----:B------:R-:W-:Y:S06]  /*8c00*/  BRA `(.L_x_28734) ;  /* 0x0000000000d07947 */ /* 0x000fec0003800000 */
.L_x_28750:
[----:B------:R-:W-:-:S13]  /*8c10*/  ISETP.NE.AND P0, PT, R3, 0x1c, PT ;  /* 0x0000001c0300780c */ /* 0x000fda0003f05270 */
[----:B------:R-:W-:Y:S05]  /*8c20*/  @!P0 BRA `(.L_x_28761) ;  /* 0x0000000000b88947 */ /* 0x000fea0003800000 */
[----:B------:R-:W-:-:S13]  /*8c30*/  ISETP.NE.AND P0, PT, R3, 0x1d, PT ;  /* 0x0000001d0300780c */ /* 0x000fda0003f05270 */
[----:B------:R-:W-:Y:S05]  /*8c40*/  @!P0 BRA `(.L_x_28762) ;  /* 0x0000000000948947 */ /* 0x000fea0003800000 */
[----:B------:R-:W-:-:S13]  /*8c50*/  ISETP.NE.AND P0, PT, R3, 0x2c, PT ;  /* 0x0000002c0300780c */ /* 0x000fda0003f05270 */
[----:B------:R-:W-:Y:S05]  /*8c60*/  @!P0 BRA `(.L_x_28763) ;  /* 0x0000000000488947 */ /* 0x000fea0003800000 */
.L_x_28733:
        /* <DEDUP_REMOVED lines=16> */
.L_x_28764:
[----:B------:R-:W-:Y:S01]  /*8d70*/  IMAD.MOV.U32 R25, RZ, RZ, R23 ;  /* 0x000000ffff197224 */ /* 0x000fe200078e0017 */
[----:B------:R-:W-:Y:S06]  /*8d80*/  BRA `(.L_x_28734) ;  /* 0x0000000000707947 */ /* 0x000fec0003800000 */
.L_x_28763:
[----:B------:R-:W0:Y:S01]  /*8d90*/  I2F.S8 R0, R0 ;  /* 0x0000000000007306 */ /* 0x000e220000001400 */
        /* <DEDUP_REMOVED lines=11> */
[----:B------:R-:W-:-:S13]  /*8e50*/  @P1 PLOP3.LUT P0, PT, P2, PT, PT, 0x80, 0x8 ;  /* 0x000000000008181c */ /* 0x000fda000170f070 */
[----:B------:R-:W-:-:S04]  /*8e60*/  @!P0 IMAD.MOV R0, RZ, RZ, R4 ;  /* 0x000000ffff008224 */ /* 0x000fc800078e0204 */
[----:B------:R-:W-:-:S05]  /*8e70*/  @P1 IMAD.MOV.U32 R3, RZ, RZ, R0 ;  /* 0x000000ffff031224 */ /* 0x000fca00078e0000 */
[----:B------:R2:W-:Y:S01]  /*8e80*/  STG.E.U8 desc[UR36][R8.64], R3 ;  /* 0x0000000308007986 */ /* 0x0005e2000c101124 */
[----:B------:R-:W-:Y:S05]  /*8e90*/  BRA `(.L_x_28734) ;  /* 0x00000000002c7947 */ /* 0x000fea0003800000 */
.L_x_28762:
[----:B------:R-:W-:Y:S01]  /*8ea0*/  LOP3.LUT R0, R0, 0xffff, RZ, 0xc0, !PT ;  /* 0x0000ffff00007812 */ /* 0x000fe200078ec0ff */
[----:B------:R-:W-:-:S03]  /*8eb0*/  IMAD.MOV.U32 R25, RZ, RZ, R23 ;  /* 0x000000ffff197224 */ /* 0x000fc600078e0017 */
[----:B------:R-:W-:-:S05]  /*8ec0*/  PRMT R0, R0, 0x8880, RZ ;  /* 0x0000888000007816 */ /* 0x000fca00000000ff */
[----:B------:R-:W-:-:S05]  /*8ed0*/  IMAD.MOV.U32 R4, RZ, RZ, R0 ;  /* 0x000000ffff047224 */ /* 0x000fca00078e0000 */
[----:B------:R-:W-:-:S05]  /*8ee0*/  SHF.R.S32.HI R5, RZ, 0x1f, R4 ;  /* 0x0000001fff057819 */ /* 0x000fca0000011404 */
[----:B------:R1:W-:Y:S01]  /*8ef0*/  STG.E.64 desc[UR36][R8.64], R4 ;  /* 0x0000000408007986 */ /* 0x0003e2000c101b24 */
[----:B------:R-:W-:Y:S05]  /*8f00*/  BRA `(.L_x_28734) ;  /* 0x0000000000107947 */ /* 0x000fea0003800000 */
.L_x_28761:
[----:B------:R-:W-:Y:S01]  /*8f10*/  LOP3.LUT R0, R0, 0xffff, RZ, 0xc0, !PT ;  /* 0x0000ffff00007812 */ /* 0x000fe200078ec0ff */
[----:B------:R-:W-:-:S03]  /*8f20*/  IMAD.MOV.U32 R25, RZ, RZ, R23 ;  /* 0x000000ffff197224 */ /* 0x000fc600078e0017 */
[----:B------:R-:W-:-:S05]  /*8f30*/  PRMT R3, R0, 0x8880, RZ ;  /* 0x0000888000037816 */ /* 0x000fca00000000ff */
[----:B------:R0:W-:Y:S02]  /*8f40*/  STG.E desc[UR36][R8.64], R3 ;  /* 0x0000000308007986 */ /* 0x0001e4000c101924 */
.L_x_28734:
        /* <DEDUP_REMOVED lines=23> */
.L_x_28769:
[----:B------:R0:W-:Y:S01]  /*90c0*/  STG.E.U8 desc[UR36][R8.64], R22 ;  /* 0x0000001608007986 */ /* 0x0001e2000c101124 */
[----:B------:R-:W-:Y:S05]  /*90d0*/  BRA `(.L_x_28771) ;  /* 0x0000000c00807947 */ /* 0x000fea0003800000 */
.L_x_28768:
[----:B------:R-:W-:-:S13]  /*90e0*/  ISETP.NE.AND P0, PT, R0, 0x2, PT ;  /* 0x000000020000780c */ /* 0x000fda0003f05270 */
[----:B------:R-:W-:Y:S05]  /*90f0*/  @!P0 BRA `(.L_x_28772) ;  /* 0x0000000000388947 */ /* 0x000fea0003800000 */
[----:B------:R-:W-:-:S13]  /*9100*/  ISETP.NE.AND P0, PT, R0, 0x3, PT ;  /* 0x000000030000780c */ /* 0x000fda0003f05270 */
[----:B------:R-:W-:Y:S05]  /*9110*/  @!P0 BRA `(.L_x_28773) ;  /* 0x0000000000208947 */ /* 0x000fea0003800000 */
[----:B------:R-:W-:-:S13]  /*9120*/  ISETP.NE.AND P0, PT, R0, 0x4, PT ;  /* 0x000000040000780c */ /* 0x000fda0003f05270 */
[----:B------:R-:W-:Y:S05]  /*9130*/  @P0 BRA `(.L_x_28770) ;  /* 0x0000000800840947 */ /* 0x000fea0003800000 */
[----:B------:R-:W-:-:S04]  /*9140*/  LOP3.LUT R22, R22, 0xffff, RZ, 0xc0, !PT ;  /* 0x0000ffff16167812 */ /* 0x000fc800078ec0ff */
[----:B------:R-:W-:-:S05]  /*9150*/  PRMT R22, R22, 0x8880, RZ ;  /* 0x0000888016167816 */ /* 0x000fca00000000ff */
[----:B------:R-:W-:-:S05]  /*9160*/  IMAD.MOV.U32 R4, RZ, RZ, R22 ;  /* 0x000000ffff047224 */ /* 0x000fca00078e0016 */
[----:B------:R-:W-:-:S05]  /*9170*/  SHF.R.S32.HI R5, RZ, 0x1f, R4 ;  /* 0x0000001fff057819 */ /* 0x000fca0000011404 */
[----:B------:R0:W-:Y:S01]  /*9180*/  STG.E.64 desc[UR36][R8.64], R4 ;  /* 0x0000000408007986 */ /* 0x0001e2000c101b24 */
[----:B------:R-:W-:Y:S05]  /*9190*/  BRA `(.L_x_28771) ;  /* 0x0000000c00507947 */ /* 0x000fea0003800000 */
.L_x_28773:
[----:B------:R-:W-:-:S04]  /*91a0*/  LOP3.LUT R22, R22, 0xffff, RZ, 0xc0, !PT ;  /* 0x0000ffff16167812 */ /* 0x000fc800078ec0ff */
[----:B------:R-:W-:-:S05]  /*91b0*/  PRMT R3, R22, 0x8880, RZ ;  /* 0x0000888016037816 */ /* 0x000fca00000000ff */
[----:B------:R0:W-:Y:S01]  /*91c0*/  STG.E desc[UR36][R8.64], R3 ;  /* 0x0000000308007986 */ /* 0x0001e2000c101924 */
[----:B------:R-:W-:Y:S05]  /*91d0*/  BRA `(.L_x_28771) ;  /* 0x0000000c00407947 */ /* 0x000fea0003800000 */
.L_x_28772:
[----:B------:R-:W-:-:S04]  /*91e0*/  PRMT R3, R22, 0x8880, RZ ;  /* 0x0000888016037816 */ /* 0x000fc800000000ff */
[----:B------:R-:W-:-:S05]  /*91f0*/  PRMT R3, R3, 0x7710, RZ ;  /* 0x0000771003037816 */ /* 0x000fca00000000ff */
[----:B------:R0:W-:Y:S01]  /*9200*/  STG.E.U16 desc[UR36][R8.64], R3 ;  /* 0x0000000308007986 */ /* 0x0001e2000c101524 */
[----:B------:R-:W-:Y:S05]  /*9210*/  BRA `(.L_x_28771) ;  /* 0x0000000c00307947 */ /* 0x000fea0003800000 */
.L_x_28767:
[----:B------:R-:W-:-:S13]  /*9220*/  ISETP.GT.AND P0, PT, R0, 0x6, PT ;  /* 0x000000060000780c */ /* 0x000fda0003f04270 */
[----:B------:R-:W-:Y:S05]  /*9230*/  @P0 BRA `(.L_x_28774) ;  /* 0x00000000002c0947 */ /* 0x000fea0003800000 */
[----:B------:R-:W-:-:S13]  /*9240*/  ISETP.NE.AND P0, PT, R0, 0x5, PT ;  /* 0x000000050000780c */ /* 0x000fda0003f05270 */
[----:B------:R-:W-:Y:S05]  /*9250*/  @!P0 BRA `(.L_x_28775) ;  /* 0x0000000000148947 */ /* 0x000fea0003800000 */
[----:B------:R-:W-:-:S13]  /*9260*/  ISETP.NE.AND P0, PT, R0, 0x6, PT ;  /* 0x000000060000780c */ /* 0x000fda0003f05270 */
[----:B------:R-:W-:Y:S05]  /*9270*/  @P0 BRA `(.L_x_28770) ;  /* 0x0000000800340947 */ /* 0x000fea0003800000 */
[----:B------:R-:W0:Y:S02]  /*9280*/  I2F.S8 R3, R22 ;  /* 0x0000001600037306 */ /* 0x000e240000001400 */
[----:B0-----:R0:W-:Y:S01]  /*9290*/  STG.E desc[UR36][R8.64], R3 ;  /* 0x0000000308007986 */ /* 0x0011e2000c101924 */
[----:B------:R-:W-:Y:S05]  /*92a0*/  BRA `(.L_x_28771) ;  /* 0x0000000c000c7947 */ /* 0x000fea0003800000 */
.L_x_28775:
[----:B------:R-:W0:Y:S02]  /*92b0*/  I2F.S8 R0, R22 ;  /* 0x0000001600007306 */ /* 0x000e240000001400 */
[----:B0-----:R-:W-:-:S05]  /*92c0*/  F2FP.F16.F32.PACK_AB R0, RZ, R0 ;  /* 0x00000000ff00723e */ /* 0x001fca00000000ff */
[----:B------:R0:W-:Y:S01]  /*92d0*/  STG.E.U16 desc[UR36][R8.64], R0 ;  /* 0x0000000008007986 */ /* 0x0001e2000c101524 */
[----:B------:R-:W-:Y:S05]  /*92e0*/  BRA `(.L_x_28771) ;  /* 0x0000000800fc7947 */ /* 0x000fea0003800000 */
.L_x_28774:
[----:B------:R-:W-:-:S13]  /*92f0*/  ISETP.NE.AND P0, PT, R0, 0x7, PT ;  /* 0x000000070000780c */ /* 0x000fda0003f05270 */
[----:B------:R-:W-:Y:S05]  /*9300*/  @!P0 BRA `(.L_x_28776) ;  /* 0x0000000000348947 */ /* 0x000fea0003800000 */
[----:B------:R-:W-:-:S13]  /*9310*/  ISETP.NE.AND P0, PT, R0, 0x8, PT ;  /* 0x000000080000780c */ /* 0x000fda0003f05270 */
[----:B------:R-:W-:Y:S05]  /*9320*/  @!P0 BRA `(.L_x_28777) ;  /* 0x0000000000188947 */ /* 0x000fea0003800000 */
[----:B------:R-:W-:-:S13]  /*9330*/  ISETP.NE.AND P0, PT, R0, 0x9, PT ;  /* 0x000000090000780c */ /* 0x000fda0003f05270 */
[----:B------:R-:W-:Y:S05]  /*9340*/  @P0 BRA `(.L_x_28770) ;  /* 0x0000000800000947 */ /* 0x000fea0003800000 */
[----:B------:R-:W0:Y:S01]  /*9350*/  I2F.S8 R22, R22 ;  /* 0x0000001600167306 */ /* 0x000e220000001400 */
[----:B------:R-:W-:-:S05]  /*9360*/  IMAD.MOV.U32 R23, RZ, RZ, RZ ;  /* 0x000000ffff177224 */ /* 0x000fca00078e00ff */
[----:B0-----:R0:W-:Y:S01]  /*9370*/  STG.E.64 desc[UR36][R8.64], R22 ;  /* 0x0000001608007986 */ /* 0x0011e2000c101b24 */
[----:B------:R-:W-:Y:S05]  /*9380*/  BRA `(.L_x_28771) ;  /* 0x0000000800d47947 */ /* 0x000fea0003800000 */
.L_x_28777:
[----:B------:R-:W0:Y:S02]  /*9390*/  I2F.S8 R22, R22 ;  /* 0x0000001600167306 */ /* 0x000e240000001400 */
[----:B0-----:R-:W-:-:S04]  /*93a0*/  F2FP.F16.F32.PACK_AB R3, RZ, R22 ;  /* 0x00000016ff03723e */ /* 0x001fc800000000ff */
[----:B------:R-:W-:-:S05]  /*93b0*/  PRMT R3, R3, 0x5410, RZ ;  /* 0x0000541003037816 */ /* 0x000fca00000000ff */
[----:B------:R0:W-:Y:S01]  /*93c0*/  STG.E desc[UR36][R8.64], R3 ;  /* 0x0000000308007986 */ /* 0x0001e2000c101924 */
[----:B------:R-:W-:Y:S05]  /*93d0*/  BRA `(.L_x_28771) ;  /* 0x0000000800c07947 */ /* 0x000fea0003800000 */
.L_x_28776:
[----:B------:R-:W-:-:S04]  /*93e0*/  PRMT R4, R22, 0x8880, RZ ;  /* 0x0000888016047816 */ /* 0x000fc800000000ff */
[----:B------:R-:W-:-:S06]  /*93f0*/  PRMT R4, R4, 0x7710, RZ ;  /* 0x0000771004047816 */ /* 0x000fcc00000000ff */
[----:B------:R-:W0:Y:S02]  /*9400*/  I2F.F64.S16 R4, R4 ;  /* 0x0000000400047312 */ /* 0x000e240000101c00 */
[----:B0-----:R0:W-:Y:S01]  /*9410*/  STG.E.64 desc[UR36][R8.64], R4 ;  /* 0x0000000408007986 */ /* 0x0011e2000c101b24 */
[----:B------:R-:W-:Y:S05]  /*9420*/  BRA `(.L_x_28771) ;  /* 0x0000000800ac7947 */ /* 0x000fea0003800000 */
.L_x_28766:
        /* <DEDUP_REMOVED lines=10> */
[----:B------:R-:W-:-:S04]  /*94d0*/  PRMT R3, R22, 0x8880, RZ ;  /* 0x0000888016037816 */ /* 0x000fc800000000ff */
[----:B------:R-:W-:-:S05]  /*94e0*/  PRMT R3, R3, 0x7710, RZ ;  /* 0x0000771003037816 */ /* 0x000fca00000000ff */
[----:B------:R0:W-:Y:S01]  /*94f0*/  STG.E.U16 desc[UR36][R8.64], R3 ;  /* 0x0000000308007986 */ /* 0x0001e2000c101524 */
[----:B------:R-:W-:Y:S05]  /*9500*/  BRA `(.L_x_28771) ;  /* 0x0000000800747947 */ /* 0x000fea0003800000 */
.L_x_28781:
        /* <DEDUP_REMOVED lines=17> */
.L_x_28784:
[----:B------:R-:W-:-:S04]  /*9620*/  SHF.R.U32.HI R3, RZ, 0x18, R5 ;  /* 0x00000018ff037819 */ /* 0x000fc80000011605 */
[----:B------:R-:W-:-:S04]  /*9630*/  LOP3.LUT R0, R0, 0x80, R3, 0xf8, !PT ;  /* 0x0000008000007812 */ /* 0x000fc800078ef803 */
[----:B------:R-:W-:-:S07]  /*9640*/  PRMT R4, R0, 0x7610, R4 ;  /* 0x0000761000047816 */ /* 0x000fce0000000004 */
.L_x_28783:
[----:B------:R-:W-:Y:S05]  /*9650*/  BSYNC.RECONVERGENT B0 ;  /* 0x0000000000007941 */ /* 0x000fea0003800200 */
.L_x_28782:
[----:B------:R0:W-:Y:S01]  /*9660*/  STG.E.U8 desc[UR36][R8.64], R4 ;  /* 0x0000000408007986 */ /* 0x0001e2000c101124 */
[----:B------:R-:W-:Y:S05]  /*9670*/  BRA `(.L_x_28771) ;  /* 0x0000000800187947 */ /* 0x000fea0003800000 */
.L_x_28780:
        /* <DEDUP_REMOVED lines=17> */
.L_x_28787:
[----:B------:R-:W-:-:S04]  /*9790*/  SHF.R.U32.HI R3, RZ, 0x18, R5 ;  /* 0x00000018ff037819 */ /* 0x000fc80000011605 */
[----:B------:R-:W-:-:S04]  /*97a0*/  LOP3.LUT R0, R0, 0x80, R3, 0xf8, !PT ;  /* 0x0000008000007812 */ /* 0x000fc800078ef803 */
[----:B------:R-:W-:-:S07]  /*97b0*/  PRMT R4, R0, 0x7610, R4 ;  /* 0x0000761000047816 */ /* 0x000fce0000000004 */
.L_x_28786:
[----:B------:R-:W-:Y:S05]  /*97c0*/  BSYNC.RECONVERGENT B0 ;  /* 0x0000000000007941 */ /* 0x000fea0003800200 */
.L_x_28785:
[----:B------:R0:W-:Y:S01]  /*97d0*/  STG.E.U8 desc[UR36][R8.64], R4 ;  /* 0x0000000408007986 */ /* 0x0001e2000c101124 */
[----:B------:R-:W-:Y:S05]  /*97e0*/  BRA `(.L_x_28771) ;  /* 0x0000000400bc7947 */ /* 0x000fea0003800000 */
.L_x_28779:
[----:B------:R-:W-:-:S13]  /*97f0*/  ISETP.NE.AND P0, PT, R0, 0x1c, PT ;  /* 0x0000001c0000780c */ /* 0x000fda0003f05270 */
[----:B------:R-:W-:Y:S05]  /*9800*/  @!P0 BRA `(.L_x_28788) ;  /* 0x0000000000688947 */ /* 0x000fea0003800000 */
[----:B------:R-:W-:-:S13]  /*9810*/  ISETP.NE.AND P0, PT, R0, 0x1d, PT ;  /* 0x0000001d0000780c */ /* 0x000fda0003f05270 */
[----:B------:R-:W-:Y:S05]  /*9820*/  @!P0 BRA `(.L_x_28789) ;  /* 0x0000000000488947 */ /* 0x000fea0003800000 */
[----:B------:R-:W-:-:S13]  /*9830*/  ISETP.NE.AND P0, PT, R0, 0x2c, PT ;  /* 0x0000002c0000780c */ /* 0x000fda0003f05270 */
[----:B------:R-:W-:Y:S05]  /*9840*/  @P0 BRA `(.L_x_28770) ;  /* 0x0000000000c00947 */ /* 0x000fea0003800000 */
[----:B------:R-:W0:Y:S02]  /*9850*/  I2F.S8 R22, R22 ;  /* 0x0000001600167306 */ /* 0x000e240000001400 */
        /* <DEDUP_REMOVED lines=15> */
.L_x_28789:
[----:B------:R-:W-:-:S04]  /*9950*/  LOP3.LUT R22, R22, 0xffff, RZ, 0xc0, !PT ;  /* 0x0000ffff16167812 */ /* 0x000fc800078ec0ff */
[----:B------:R-:W-:-:S05]  /*9960*/  PRMT R22, R22, 0x8880, RZ ;  /* 0x0000888016167816 */ /* 0x000fca00000000ff */
[----:B------:R-:W-:-:S05]  /*9970*/  IMAD.MOV.U32 R4, RZ, RZ, R22 ;  /* 0x000000ffff047224 */ /* 0x000fca00078e0016 */
[----:B------:R-:W-:-:S05]  /*9980*/  SHF.R.S32.HI R5, RZ, 0x1f, R4 ;  /* 0x0000001fff057819 */ /* 0x000fca0000011404 */
[----:B------:R0:W-:Y:S01]  /*9990*/  STG.E.64 desc[UR36][R8.64], R4 ;  /* 0x0000000408007986 */ /* 0x0001e2000c101b24 */
[----:B------:R-:W-:Y:S05]  /*99a0*/  BRA `(.L_x_28771) ;  /* 0x00000004004c7947 */ /* 0x000fea0003800000 */
.L_x_28788:
[----:B------:R-:W-:-:S04]  /*99b0*/  LOP3.LUT R22, R22, 0xffff, RZ, 0xc0, !PT ;  /* 0x0000ffff16167812 */ /* 0x000fc800078ec0ff */
[----:B------:R-:W-:-:S05]  /*99c0*/  PRMT R3, R22, 0x8880, RZ ;  /* 0x0000888016037816 */ /* 0x000fca00000000ff */
[----:B------:R0:W-:Y:S01]  /*99d0*/  STG.E desc[UR36][R8.64], R3 ;  /* 0x0000000308007986 */ /* 0x0001e2000c101924 */
[----:B------:R-:W-:Y:S05]  /*99e0*/  BRA `(.L_x_28771) ;  /* 0x00000004003c7947 */ /* 0x000fea0003800000 */
.L_x_28778:
[----:B------:R-:W-:-:S13]  /*99f0*/  ISETP.GT.AND P0, PT, R0, 0xe, PT ;  /* 0x0000000e0000780c */ /* 0x000fda0003f04270 */
[----:B------:R-:W-:Y:S05]  /*9a00*/  @P0 BRA `(.L_x_28790) ;  /* 0x0000000000380947 */ /* 0x000fea0003800000 */
[----:B------:R-:W-:-:S13]  /*9a10*/  ISETP.NE.AND P0, PT, R0, 0xa, PT ;  /* 0x0000000a0000780c */ /* 0x000fda0003f05270 */
[----:B------:R-:W-:Y:S05]  /*9a20*/  @!P0 BRA `(.L_x_28791) ;  /* 0x0000000000188947 */ /* 0x000fea0003800000 */
[----:B------:R-:W-:-:S13]  /*9a30*/  ISETP.NE.AND P0, PT, R0, 0xb, PT ;  /* 0x0000000b0000780c */ /* 0x000fda0003f05270 */
[----:B------:R-:W-:Y:S05]  /*9a40*/  @P0 BRA `(.L_x_28770) ;  /* 0x0000000000400947 */ /* 0x000fea0003800000 */
[----:B------:R-:W-:-:S04]  /*9a50*/  LOP3.LUT P0, RZ, R22, 0xff, RZ, 0xc0, !PT ;  /* 0x000000ff16ff7812 */ /* 0x000fc8000780c0ff */
[----:B------:R-:W-:-:S05]  /*9a60*/  SEL R3, RZ, 0x1, !P0 ;  /* 0x00000001ff037807 */ /* 0x000fca0004000000 */
[----:B------:R3:W-:Y:S01]  /*9a70*/  STG.E.U8 desc[UR36][R8.64], R3 ;  /* 0x0000000308007986 */ /* 0x0007e2000c101124 */
[----:B------:R-:W-:Y:S05]  /*9a80*/  BRA `(.L_x_28771) ;  /* 0x0000000400147947 */ /* 0x000fea0003800000 */
.L_x_28791:
[----:B------:R-:W-:Y:S02]  /*9a90*/  PRMT R4, R22, 0x8880, RZ ;  /* 0x0000888016047816 */ /* 0x000fe400000000ff */
[----:B------:R-:W-:Y:S02]  /*9aa0*/  CS2R R6, SRZ ;  /* 0x0000000000067805 */ /* 0x000fe4000001ff00 */
[----:B------:R-:W-:-:S06]  /*9ab0*/  PRMT R4, R4, 0x7710, RZ ;  /* 0x0000771004047816 */ /* 0x000fcc00000000ff */
[----:B------:R-:W0:Y:S02]  /*9ac0*/  I2F.F64.S16 R4, R4 ;  /* 0x0000000400047312 */ /* 0x000e240000101c00 */
[----:B0-----:R4:W-:Y:S01]  /*9ad0*/  STG.E.128 desc[UR36][R8.64], R4 ;  /* 0x0000000408007986 */ /* 0x0019e2000c101d24 */
[----:B------:R-:W-:Y:S05]  /*9ae0*/  BRA `(.L_x_28771) ;  /* 0x0000000000fc7947 */ /* 0x000fea0003800000 */
.L_x_28790:
[----:B------:R-:W-:-:S13]  /*9af0*/  ISETP.NE.AND P0, PT, R0, 0xf, PT ;  /* 0x0000000f0000780c */ /* 0x000fda0003f05270 */
[----:B------:R-:W-:Y:S05]  /*9b00*/  @!P0 BRA `(.L_x_28792) ;  /* 0x0000000000e88947 */ /* 0x000fea0003800000 */
[----:B------:R-:W-:-:S13]  /*9b10*/  ISETP.NE.AND P0, PT, R0, 0x17, PT ;  /* 0x000000170000780c */ /* 0x000fda0003f05270 */
[----:B------:R-:W-:Y:S05]  /*9b20*/  @!P0 BRA `(.L_x_28793) ;  /* 0x0000000000908947 */ /* 0x000fea0003800000 */
[----:B------:R-:W-:-:S13]  /*9b30*/  ISETP.NE.AND P0, PT, R0, 0x18, PT ;  /* 0x000000180000780c */ /* 0x000fda0003f05270 */
[----:B------:R-:W-:Y:S05]  /*9b40*/  @!P0 BRA `(.L_x_28794) ;  /* 0x0000000000448947 */ /* 0x000fea0003800000 */
.L_x_28770:
        /* <DEDUP_REMOVED lines=16> */
.L_x_28795:
[----:B------:R-:W-:Y:S05]  /*9c50*/  BRA `(.L_x_28771) ;  /* 0x0000000000a07947 */ /* 0x000fea0003800000 */
.L_x_28794:
        /* <DEDUP_REMOVED lines=13> */
.L_x_28797:
[----:B------:R-:W-:Y:S05]  /*9d30*/  BSYNC.RECONVERGENT B0 ;  /* 0x0000000000007941 */ /* 0x000fea0003800200 */
.L_x_28796:
[----:B------:R-:W-:-:S05]  /*9d40*/  LOP3.LUT R3, R0, 0x80, R3, 0xf8, !PT ;  /* 0x0000008000037812 */ /* 0x000fca00078ef803 */
[----:B------:R1:W-:Y:S01]  /*9d50*/  STG.E.U8 desc[UR36][R8.64], R3 ;  /* 0x0000000308007986 */ /* 0x0003e2000c101124 */
[----:B------:R-:W-:Y:S05]  /*9d60*/  BRA `(.L_x_28771) ;  /* 0x00000000005c7947 */ /* 0x000fea0003800000 */
.L_x_28793:
        /* <DEDUP_REMOVED lines=12> */
.L_x_28799:
[----:B------:R-:W-:Y:S01]  /*9e30*/  IMAD.MOV.U32 R0, RZ, RZ, 0x7f ;  /* 0x0000007fff007424 */ /* 0x000fe200078e00ff */
[----:B------:R-:W-:-:S04]  /*9e40*/  ISETP.GT.U32.AND P0, PT, R3, 0x7f800000, PT ;  /* 0x7f8000000300780c */ /* 0x000fc80003f04070 */
[----:B------:R-:W-:-:S09]  /*9e50*/  SEL R0, R0, 0x7c, P0 ;  /* 0x0000007c00007807 */ /* 0x000fd20000000000 */
.L_x_28800:
[----:B------:R-:W-:Y:S05]  /*9e60*/  BSYNC.RECONVERGENT B0 ;  /* 0x0000000000007941 */ /* 0x000fea0003800200 */
.L_x_28798:
[----:B------:R-:W-:-:S04]  /*9e70*/  SHF.R.U32.HI R3, RZ, 0x18, R5 ;  /* 0x00000018ff037819 */ /* 0x000fc80000011605 */
[----:B------:R-:W-:-:S05]  /*9e80*/  LOP3.LUT R3, R0, 0x80, R3, 0xf8, !PT ;  /* 0x0000008000037812 */ /* 0x000fca00078ef803 */
[----:B------:R0:W-:Y:S01]  /*9e90*/  STG.E.U8 desc[UR36][R8.64], R3 ;  /* 0x0000000308007986 */ /* 0x0001e2000c101124 */
[----:B------:R-:W-:Y:S05]  /*9ea0*/  BRA `(.L_x_28771) ;  /* 0x00000000000c7947 */ /* 0x000fea0003800000 */
.L_x_28792:
[----:B------:R-:W0:Y:S02]  /*9eb0*/  I2F.S8 R0, R22 ;  /* 0x0000001600007306 */ /* 0x000e240000001400 */
[----:B0-----:R-:W-:-:S05]  /*9ec0*/  F2FP.BF16.F32.PACK_AB R0, RZ, R0 ;  /* 0x00000000ff00723e */ /* 0x001fca00000010ff */
[----:B------:R2:W-:Y:S02]  /*9ed0*/  STG.E.U16 desc[UR36][R8.64], R0 ;  /* 0x0000000008007986 */ /* 0x0005e4000c101524 */
.L_x_28771:
[----:B------:R-:W-:-:S07]  /*9ee0*/  VIADD R25, R25, 0x80 ;  /* 0x0000008019197836 */ /* 0x000fce0000000000 */
.L_x_28728:
[----:B------:R-:W-:-:S13]  /*9ef0*/  ISETP.GE.AND P0, PT, R25, R16, PT ;  /* 0x000000101900720c */ /* 0x000fda0003f06270 */
[----:B------:R-:W-:Y:S05]  /*9f00*/  @P0 BREAK.RELIABLE B6 ;  /* 0x0000000000060942 */ /* 0x000fea0003800100 */
[----:B------:R-:W-:Y:S05]  /*9f10*/  @P0 BRA `(.L_x_28765) ;  /* 0x0000000c00e00947 */ /* 0x000fea0003800000 */
[----:B------:R-:W-:Y:S05]  /*9f20*/  BSYNC.RELIABLE B6 ;  /* 0x0000000000067941 */ /* 0x000fea0003800100 */
.L_x_28727:
        /* <DEDUP_REMOVED lines=20> */
.L_x_28804:
[----:B------:R0:W-:Y:S01]  /*a070*/  STG.E.U8 desc[UR36][R8.64], R17 ;  /* 0x0000001108007986 */ /* 0x0001e2000c101124 */
[----:B------:R-:W-:Y:S05]  /*a080*/  BRA `(.L_x_28806) ;  /* 0x0000000c00807947 */ /* 0x000fea0003800000 */
.L_x_28803:
        /* <DEDUP_REMOVED lines=12> */
.L_x_28808:
[----:B------:R-:W-:-:S04]  /*a150*/  LOP3.LUT R17, R17, 0xffff, RZ, 0xc0, !PT ;  /* 0x0000ffff11117812 */ /* 0x000fc800078ec0ff */
[----:B------:R-:W-:-:S05]  /*a160*/  PRMT R3, R17, 0x8880, RZ ;  /* 0x0000888011037816 */ /* 0x000fca00000000ff */
[----:B------:R0:W-:Y:S01]  /*a170*/  STG.E desc[UR36][R8.64], R3 ;  /* 0x0000000308007986 */ /* 0x0001e2000c101924 */
[----:B------:R-:W-:Y:S05]  /*a180*/  BRA `(.L_x_28806) ;  /* 0x0000000c00407947 */ /* 0x000fea0003800000 */
.L_x_28807:
[----:B------:R-:W-:-:S04]  /*a190*/  PRMT R3, R17, 0x8880, RZ ;  /* 0x0000888011037816 */ /* 0x000fc800000000ff */
[----:B------:R-:W-:-:S05]  /*a1a0*/  PRMT R3, R3, 0x7710, RZ ;  /* 0x0000771003037816 */ /* 0x000fca00000000ff */
[----:B------:R0:W-:Y:S01]  /*a1b0*/  STG.E.U16 desc[UR36][R8.64], R3 ;  /* 0x0000000308007986 */ /* 0x0001e2000c101524 */
[----:B------:R-:W-:Y:S05]  /*a1c0*/  BRA `(.L_x_28806) ;  /* 0x0000000c00307947 */ /* 0x000fea0003800000 */
.L_x_28802:
        /* <DEDUP_REMOVED lines=9> */
.L_x_28810:
[----:B------:R-:W0:Y:S02]  /*a260*/  I2F.S8 R0, R17 ;  /* 0x0000001100007306 */ /* 0x000e240000001400 */
[----:B0-----:R-:W-:-:S05]  /*a270*/  F2FP.F16.F32.PACK_AB R0, RZ, R0 ;  /* 0x00000000ff00723e */ /* 0x001fca00000000ff */
[----:B------:R0:W-:Y:S01]  /*a280*/  STG.E.U16 desc[UR36][R8.64], R0 ;  /* 0x0000000008007986 */ /* 0x0001e2000c101524 */
[----:B------:R-:W-:Y:S05]  /*a290*/  BRA `(.L_x_28806) ;  /* 0x0000000800fc7947 */ /* 0x000fea0003800000 */
.L_x_28809:
        /* <DEDUP_REMOVED lines=10> */
.L_x_28812:
[----:B------:R-:W0:Y:S02]  /*a340*/  I2F.S8 R17, R17 ;  /* 0x0000001100117306 */ /* 0x000e240000001400 */
[----:B0-----:R-:W-:-:S04]  /*a350*/  F2FP.F16.F32.PACK_AB R3, RZ, R17 ;  /* 0x00000011ff03723e */ /* 0x001fc800000000ff */
[----:B------:R-:W-:-:S05]  /*a360*/  PRMT R3, R3, 0x5410, RZ ;  /* 0x0000541003037816 */ /* 0x000fca00000000ff */
[----:B------:R0:W-:Y:S01]  /*a370*/  STG.E desc[UR36][R8.64], R3 ;  /* 0x0000000308007986 */ /* 0x0001e2000c101924 */
[----:B------:R-:W-:Y:S05]  /*a380*/  BRA `(.L_x_28806) ;  /* 0x0000000800c07947 */ /* 0x000fea0003800000 */
.L_x_28811:
[----:B------:R-:W-:-:S04]  /*a390*/  PRMT R4, R17, 0x8880, RZ ;  /* 0x0000888011047816 */ /* 0x000fc800000000ff */
[----:B------:R-:W-:-:S06]  /*a3a0*/  PRMT R4, R4, 0x7710, RZ ;  /* 0x0000771004047816 */ /* 0x000fcc00000000ff */
[----:B------:R-:W0:Y:S02]  /*a3b0*/  I2F.F64.S16 R4, R4 ;  /* 0x0000000400047312 */ /* 0x000e240000101c00 */
[----:B0-----:R0:W-:Y:S01]  /*a3c0*/  STG.E.64 desc[UR36][R8.64], R4 ;  /* 0x0000000408007986 */ /* 0x0011e2000c101b24 */
[----:B------:R-:W-:Y:S05]  /*a3d0*/  BRA `(.L_x_28806) ;  /* 0x0000000800ac7947 */ /* 0x000fea0003800000 */
.L_x_28801:
        /* <DEDUP_REMOVED lines=14> */
.L_x_28816:
        /* <DEDUP_REMOVED lines=17> */
.L_x_28819:
[----:B------:R-:W-:-:S04]  /*a5d0*/  SHF.R.U32.HI R3, RZ, 0x18, R17 ;  /* 0x00000018ff037819 */ /* 0x000fc80000011611 */
[----:B------:R-:W-:-:S04]  /*a5e0*/  LOP3.LUT R0, R0, 0x80, R3, 0xf8, !PT ;  /* 0x0000008000007812 */ /* 0x000fc800078ef803 */
[----:B------:R-:W-:-:S07]  /*a5f0*/  PRMT R4, R0, 0x7610, R4 ;  /* 0x0000761000047816 */ /* 0x000fce0000000004 */
.L_x_28818:
[----:B------:R-:W-:Y:S05]  /*a600*/  BSYNC.RECONVERGENT B0 ;  /* 0x0000000000007941 */ /* 0x000fea0003800200 */
.L_x_28817:
[----:B------:R0:W-:Y:S01]  /*a610*/  STG.E.U8 desc[UR36][R8.64], R4 ;  /* 0x0000000408007986 */ /* 0x0001e2000c101124 */
[----:B------:R-:W-:Y:S05]  /*a620*/  BRA `(.L_x_28806) ;  /* 0x0000000800187947 */ /* 0x000fea0003800000 */
.L_x_28815:
        /* <DEDUP_REMOVED lines=17> */
.L_x_28822:
[----:B------:R-:W-:-:S04]  /*a740*/  SHF.R.U32.HI R3, RZ, 0x18, R17 ;  /* 0x00000018ff037819 */ /* 0x000fc80000011611 */
[----:B------:R-:W-:-:S04]  /*a750*/  LOP3.LUT R0, R0, 0x80, R3, 0xf8, !PT ;  /* 0x0000008000007812 */ /* 0x000fc800078ef803 */
[----:B------:R-:W-:-:S07]  /*a760*/  PRMT R4, R0, 0x7610, R4 ;  /* 0x0000761000047816 */ /* 0x000fce0000000004 */
.L_x_28821:
[----:B------:R-:W-:Y:S05]  /*a770*/  BSYNC.RECONVERGENT B0 ;  /* 0x0000000000007941 */ /* 0x000fea0003800200 */
.L_x_28820:
[----:B------:R0:W-:Y:S01]  /*a780*/  STG.E.U8 desc[UR36][R8.64], R4 ;  /* 0x0000000408007986 */ /* 0x0001e2000c101124 */
[----:B------:R-:W-:Y:S05]  /*a790*/  BRA `(.L_x_28806) ;  /* 0x0000000400bc7947 */ /* 0x000fea0003800000 */
.L_x_28814:
        /* <DEDUP_REMOVED lines=22> */
.L_x_28824:
[----:B------:R-:W-:-:S04]  /*a900*/  LOP3.LUT R17, R17, 0xffff, RZ, 0xc0, !PT ;  /* 0x0000ffff11117812 */ /* 0x000fc800078ec0ff */
[----:B------:R-:W-:-:S05]  /*a910*/  PRMT R17, R17, 0x8880, RZ ;  /* 0x0000888011117816 */ /* 0x000fca00000000ff */
[----:B------:R-:W-:-:S05]  /*a920*/  IMAD.MOV.U32 R4, RZ, RZ, R17 ;  /* 0x000000ffff047224 */ /* 0x000fca00078e0011 */
[----:B------:R-:W-:-:S05]  /*a930*/  SHF.R.S32.HI R5, RZ, 0x1f, R4 ;  /* 0x0000001fff057819 */ /* 0x000fca0000011404 */
[----:B------:R0:W-:Y:S01]  /*a940*/  STG.E.64 desc[UR36][R8.64], R4 ;  /* 0x0000000408007986 */ /* 0x0001e2000c101b24 */
[----:B------:R-:W-:Y:S05]  /*a950*/  BRA `(.L_x_28806) ;  /* 0x00000004004c7947 */ /* 0x000fea0003800000 */
.L_x_28823:
[----:B------:R-:W-:-:S04]  /*a960*/  LOP3.LUT R17, R17, 0xffff, RZ, 0xc0, !PT ;  /* 0x0000ffff11117812 */ /* 0x000fc800078ec0ff */
[----:B------:R-:W-:-:S05]  /*a970*/  PRMT R3, R17, 0x8880, RZ ;  /* 0x0000888011037816 */ /* 0x000fca00000000ff */
[----:B------:R0:W-:Y:S01]  /*a980*/  STG.E desc[UR36][R8.64], R3 ;  /* 0x0000000308007986 */ /* 0x0001e2000c101924 */
[----:B------:R-:W-:Y:S05]  /*a990*/  BRA `(.L_x_28806) ;  /* 0x00000004003c7947 */ /* 0x000fea0003800000 */
.L_x_28813:
        /* <DEDUP_REMOVED lines=10> */
.L_x_28826:
[----:B------:R-:W-:Y:S02]  /*aa40*/  PRMT R4, R17, 0x8880, RZ ;  /* 0x0000888011047816 */ /* 0x000fe400000000ff */
[----:B------:R-:W-:Y:S02]  /*aa50*/  CS2R R6, SRZ ;  /* 0x0000000000067805 */ /* 0x000fe4000001ff00 */
[----:B------:R-:W-:-:S06]  /*aa60*/  PRMT R4, R4, 0x7710, RZ ;  /* 0x0000771004047816 */ /* 0x000fcc00000000ff */
[----:B------:R-:W0:Y:S02]  /*aa70*/  I2F.F64.S16 R4, R4 ;  /* 0x0000000400047312 */ /* 0x000e240000101c00 */
[----:B0-----:R3:W-:Y:S01]  /*aa80*/  STG.E.128 desc[UR36][R8.64], R4 ;  /* 0x0000000408007986 */ /* 0x0017e2000c101d24 */
[----:B------:R-:W-:Y:S05]  /*aa90*/  BRA `(.L_x_28806) ;  /* 0x0000000000fc7947 */ /* 0x000fea0003800000 */
.L_x_28825:
[----:B------:R-:W-:-:S13]  /*aaa0*/  ISETP.NE.AND P0, PT, R0, 0xf, PT ;  /* 0x0000000f0000780c */ /* 0x000fda0003f05270 */
[----:B------:R-:W-:Y:S05]  /*aab0*/  @!P0 BRA `(.L_x_28827) ;  /* 0x0000000000e88947 */ /* 0x000fea0003800000 */
[----:B------:R-:W-:-:S13]  /*aac0*/  ISETP.NE.AND P0, PT, R0, 0x17, PT ;  /* 0x000000170000780c */ /* 0x000fda0003f05270 */
[----:B------:R-:W-:Y:S05]  /*aad0*/  @!P0 BRA `(.L_x_28828) ;  /* 0x0000000000908947 */ /* 0x000fea0003800000 */
[----:B------:R-:W-:-:S13]  /*aae0*/  ISETP.NE.AND P0, PT, R0, 0x18, PT ;  /* 0x000000180000780c */ /* 0x000fda0003f05270 */
[----:B------:R-:W-:Y:S05]  /*aaf0*/  @!P0 BRA `(.L_x_28829) ;  /* 0x0000000000448947 */ /* 0x000fea0003800000 */
.L_x_28805:
        /* <DEDUP_REMOVED lines=16> */
.L_x_28830:
[----:B------:R-:W-:Y:S05]  /*ac00*/  BRA `(.L_x_28806) ;  /* 0x0000000000a07947 */ /* 0x000fea0003800000 */
.L_x_28829:
        /* <DEDUP_REMOVED lines=13> */
.L_x_28832:
[----:B------:R-:W-:Y:S05]  /*ace0*/  BSYNC.RECONVERGENT B0 ;  /* 0x0000000000007941 */ /* 0x000fea0003800200 */
.L_x_28831:
[----:B------:R-:W-:-:S05]  /*acf0*/  LOP3.LUT R3, R0, 0x80, R3, 0xf8, !PT ;  /* 0x0000008000037812 */ /* 0x000fca00078ef803 */
[----:B------:R1:W-:Y:S01]  /*ad00*/  STG.E.U8 desc[UR36][R8.64], R3 ;  /* 0x0000000308007986 */ /* 0x0003e2000c101124 */
[----:B------:R-:W-:Y:S05]  /*ad10*/  BRA `(.L_x_28806) ;  /* 0x00000000005c7947 */ /* 0x000fea0003800000 */
.L_x_28828:
        /* <DEDUP_REMOVED lines=12> */
.L_x_28834:
[----:B------:R-:W-:Y:S01]  /*ade0*/  IMAD.MOV.U32 R0, RZ, RZ, 0x7f ;  /* 0x0000007fff007424 */ /* 0x000fe200078e00ff */
[----:B------:R-:W-:-:S04]  /*adf0*/  ISETP.GT.U32.AND P0, PT, R3, 0x7f800000, PT ;  /* 0x7f8000000300780c */ /* 0x000fc80003f04070 */
[----:B------:R-:W-:-:S09]  /*ae00*/  SEL R0, R0, 0x7c, P0 ;  /* 0x0000007c00007807 */ /* 0x000fd20000000000 */
.L_x_28835:
[----:B------:R-:W-:Y:S05]  /*ae10*/  BSYNC.RECONVERGENT B0 ;  /* 0x0000000000007941 */ /* 0x000fea0003800200 */
.L_x_28833:
[----:B------:R-:W-:-:S04]  /*ae20*/  SHF.R.U32.HI R3, RZ, 0x18, R17 ;  /* 0x00000018ff037819 */ /* 0x000fc80000011611 */
[----:B------:R-:W-:-:S05]  /*ae30*/  LOP3.LUT R3, R0, 0x80, R3, 0xf8, !PT ;  /* 0x0000008000037812 */ /* 0x000fca00078ef803 */
[----:B------:R0:W-:Y:S01]  /*ae40*/  STG.E.U8 desc[UR36][R8.64], R3 ;  /* 0x0000000308007986 */ /* 0x0001e2000c101124 */
[----:B------:R-:W-:Y:S05]  /*ae50*/  BRA `(.L_x_28806) ;  /* 0x00000000000c7947 */ /* 0x000fea0003800000 */
.L_x_28827:
[----:B------:R-:W0:Y:S02]  /*ae60*/  I2F.S8 R0, R17 ;  /* 0x0000001100007306 */ /* 0x000e240000001400 */
[----:B0-----:R-:W-:-:S05]  /*ae70*/  F2FP.BF16.F32.PACK_AB R0, RZ, R0 ;  /* 0x00000000ff00723e */ /* 0x001fca00000010ff */
[----:B------:R2:W-:Y:S02]  /*ae80*/  STG.E.U16 desc[UR36][R8.64], R0 ;  /* 0x0000000008007986 */ /* 0x0005e4000c101524 */
.L_x_28806:
[----:B------:R-:W-:-:S07]  /*ae90*/  VIADD R25, R25, 0x80 ;  /* 0x0000008019197836 */ /* 0x000fce0000000000 */
.L_x_28765:
[----:B------:R-:W-:Y:S05]  /*aea0*/  BSYNC.RECONVERGENT B7 ;  /* 0x0000000000077941 */ /* 0x000fea0003800200 */
.L_x_28726:
        /* <DEDUP_REMOVED lines=21> */
.L_x_28839:
[----:B------:R-:W-:Y:S01]  /*b000*/  STG.E.U8 desc[UR36][R2.64], R18 ;  /* 0x0000001202007986 */ /* 0x000fe2000c101124 */
[----:B------:R-:W-:Y:S05]  /*b010*/  EXIT ;  /* 0x000000000000794d */ /* 0x000fea0003800000 */
.L_x_28838:
        /* <DEDUP_REMOVED lines=10> */
[----:B------:R-:W-:Y:S01]  /*b0c0*/  STG.E.64 desc[UR36][R2.64], R4 ;  /* 0x0000000402007986 */ /* 0x000fe2000c101b24 */
[----:B------:R-:W-:Y:S05]  /*b0d0*/  EXIT ;  /* 0x000000000000794d */ /* 0x000fea0003800000 */
.L_x_28842:
[----:B------:R-:W-:-:S04]  /*b0e0*/  LOP3.LUT R18, R18, 0xffff, RZ, 0xc0, !PT ;  /* 0x0000ffff12127812 */ /* 0x000fc800078ec0ff */
[----:B------:R-:W-:-:S05]  /*b0f0*/  PRMT R5, R18, 0x8880, RZ ;  /* 0x0000888012057816 */ /* 0x000fca00000000ff */
[----:B------:R-:W-:Y:S01]  /*b100*/  STG.E desc[UR36][R2.64], R5 ;  /* 0x0000000502007986 */ /* 0x000fe2000c101924 */
[----:B------:R-:W-:Y:S05]  /*b110*/  EXIT ;  /* 0x000000000000794d */ /* 0x000fea0003800000 */
.L_x_28841:
[----:B------:R-:W-:-:S04]  /*b120*/  PRMT R5, R18, 0x8880, RZ ;  /* 0x0000888012057816 */ /* 0x000fc800000000ff */
[----:B------:R-:W-:-:S05]  /*b130*/  PRMT R5, R5, 0x7710, RZ ;  /* 0x0000771005057816 */ /* 0x000fca00000000ff */
[----:B------:R-:W-:Y:S01]  /*b140*/  STG.E.U16 desc[UR36][R2.64], R5 ;  /* 0x0000000502007986 */ /* 0x000fe2000c101524 */
[----:B------:R-:W-:Y:S05]  /*b150*/  EXIT ;  /* 0x000000000000794d */ /* 0x000fea0003800000 */
.L_x_28837:
[----:B------:R-:W-:-:S13]  /*b160*/  ISETP.GT.AND P0, PT, R0, 0x6, PT ;  /* 0x000000060000780c */ /* 0x000fda0003f04270 */
[----:B------:R-:W-:Y:S05]  /*b170*/  @P0 BRA `(.L_x_28843) ;  /* 0x00000000002c0947 */ /* 0x000fea0003800000 */
[----:B------:R-:W-:-:S13]  /*b180*/  ISETP.NE.AND P0, PT, R0, 0x5, PT ;  /* 0x000000050000780c */ /* 0x000fda0003f05270 */
[----:B------:R-:W-:Y:S05]  /*b190*/  @!P0 BRA `(.L_x_28844) ;  /* 0x0000000000148947 */ /* 0x000fea0003800000 */
[----:B------:R-:W-:-:S13]  /*b1a0*/  ISETP.NE.AND P0, PT, R0, 0x6, PT ;  /* 0x000000060000780c */ /* 0x000fda0003f05270 */
[----:B------:R-:W-:Y:S05]  /*b1b0*/  @P0 BRA `(.L_x_28840) ;  /* 0x0000000800340947 */ /* 0x000fea0003800000 */
[----:B------:R-:W0:Y:S02]  /*b1c0*/  I2F.S8 R5, R18 ;  /* 0x0000001200057306 */ /* 0x000e240000001400 */
[----:B0-----:R-:W-:Y:S01]  /*b1d0*/  STG.E desc[UR36][R2.64], R5 ;  /* 0x0000000502007986 */ /* 0x001fe2000c101924 */
[----:B------:R-:W-:Y:S05]  /*b1e0*/  EXIT ;  /* 0x000000000000794d */ /* 0x000fea0003800000 */
.L_x_28844:
[----:B------:R-:W0:Y:S02]  /*b1f0*/  I2F.S8 R0, R18 ;  /* 0x0000001200007306 */ /* 0x000e240000001400 */
[----:B0-----:R-:W-:-:S05]  /*b200*/  F2FP.F16.F32.PACK_AB R0, RZ, R0 ;  /* 0x00000000ff00723e */ /* 0x001fca00000000ff */
[----:B------:R-:W-:Y:S01]  /*b210*/  STG.E.U16 desc[UR36][R2.64], R0 ;  /* 0x0000000002007986 */ /* 0x000fe2000c101524 */
[----:B------:R-:W-:Y:S05]  /*b220*/  EXIT ;  /* 0x000000000000794d */ /* 0x000fea0003800000 */
.L_x_28843:
        /* <DEDUP_REMOVED lines=8> */
[----:B0-----:R-:W-:Y:S01]  /*b2b0*/  STG.E.64 desc[UR36][R2.64], R18 ;  /* 0x0000001202007986 */ /* 0x001fe2000c101b24 */
[----:B------:R-:W-:Y:S05]  /*b2c0*/  EXIT ;  /* 0x000000000000794d */ /* 0x000fea0003800000 */
.L_x_28846:
[----:B------:R-:W0:Y:S02]  /*b2d0*/  I2F.S8 R18, R18 ;  /* 0x0000001200127306 */ /* 0x000e240000001400 */
[----:B0-----:R-:W-:-:S04]  /*b2e0*/  F2FP.F16.F32.PACK_AB R5, RZ, R18 ;  /* 0x00000012ff05723e */ /* 0x001fc800000000ff */
[----:B------:R-:W-:-:S05]  /*b2f0*/  PRMT R5, R5, 0x5410, RZ ;  /* 0x0000541005057816 */ /* 0x000fca00000000ff */
[----:B------:R-:W-:Y:S01]  /*b300*/  STG.E desc[UR36][R2.64], R5 ;  /* 0x0000000502007986 */ /* 0x000fe2000c101924 */
[----:B------:R-:W-:Y:S05]  /*b310*/  EXIT ;  /* 0x000000000000794d */ /* 0x000fea0003800000 */
.L_x_28845:
[----:B------:R-:W-:-:S04]  /*b320*/  PRMT R4, R18, 0x8880, RZ ;  /* 0x0000888012047816 */ /* 0x000fc800000000ff */
[----:B------:R-:W-:-:S06]  /*b330*/  PRMT R4, R4, 0x7710, RZ ;  /* 0x0000771004047816 */ /* 0x000fcc00000000ff */
[----:B------:R-:W0:Y:S02]  /*b340*/  I2F.F64.S16 R4, R4 ;  /* 0x0000000400047312 */ /* 0x000e240000101c00 */
[----:B0-----:R-:W-:Y:S01]  /*b350*/  STG.E.64 desc[UR36][R2.64], R4 ;  /* 0x0000000402007986 */ /* 0x001fe2000c101b24 */
[----:B------:R-:W-:Y:S05]  /*b360*/  EXIT ;  /* 0x000000000000794d */ /* 0x000fea0003800000 */
.L_x_28836:
        /* <DEDUP_REMOVED lines=12> */
[----:B------:R-:W-:Y:S01]  /*b430*/  STG.E.U16 desc[UR36][R2.64], R5 ;  /* 0x0000000502007986 */ /* 0x000fe2000c101524 */
[----:B------:R-:W-:Y:S05]  /*b440*/  EXIT ;  /* 0x000000000000794d */ /* 0x000fea0003800000 */
.L_x_28850:
        /* <DEDUP_REMOVED lines=18> */
.L_x_28853:
[----:B------:R-:W-:-:S04]  /*b570*/  SHF.R.U32.HI R5, RZ, 0x18, R5 ;  /* 0x00000018ff057819 */ /* 0x000fc80000011605 */
[----:B------:R-:W-:-:S07]  /*b580*/  LOP3.LUT R0, R0, 0x80, R5, 0xf8, !PT ;  /* 0x0000008000007812 */ /* 0x000fce00078ef805 */
.L_x_28852:
[----:B------:R-:W-:Y:S05]  /*b590*/  BSYNC.RECONVERGENT B0 ;  /* 0x0000000000007941 */ /* 0x000fea0003800200 */
.L_x_28851:
[----:B------:R-:W-:Y:S01]  /*b5a0*/  STG.E.U8 desc[UR36][R2.64], R0 ;  /* 0x0000000002007986 */ /* 0x000fe2000c101124 */
[----:B------:R-:W-:Y:S05]  /*b5b0*/  EXIT ;  /* 0x000000000000794d */ /* 0x000fea0003800000 */
.L_x_28849:
        /* <DEDUP_REMOVED lines=18> */
.L_x_28856:
[----:B------:R-:W-:-:S04]  /*b6e0*/  SHF.R.U32.HI R5, RZ, 0x18, R5 ;  /* 0x00000018ff057819 */ /* 0x000fc80000011605 */
[----:B------:R-:W-:-:S07]  /*b6f0*/  LOP3.LUT R0, R0, 0x80, R5, 0xf8, !PT ;  /* 0x0000008000007812 */ /* 0x000fce00078ef805 */
.L_x_28855:
[----:B------:R-:W-:Y:S05]  /*b700*/  BSYNC.RECONVERGENT B0 ;  /* 0x0000000000007941 */ /* 0x000fea0003800200 */
.L_x_28854:
[----:B------:R-:W-:Y:S01]  /*b710*/  STG.E.U8 desc[UR36][R2.64], R0 ;  /* 0x0000000002007986 */ /* 0x000fe2000c101124 */
[----:B------:R-:W-:Y:S05]  /*b720*/  EXIT ;  /* 0x000000000000794d */ /* 0x000fea0003800000 */
.L_x_28848:
        /* <DEDUP_REMOVED lines=22> */
.L_x_28858:
[----:B------:R-:W-:-:S04]  /*b890*/  LOP3.LUT R18, R18, 0xffff, RZ, 0xc0, !PT ;  /* 0x0000ffff12127812 */ /* 0x000fc800078ec0ff */
[----:B------:R-:W-:-:S05]  /*b8a0*/  PRMT R18, R18, 0x8880, RZ ;  /* 0x0000888012127816 */ /* 0x000fca00000000ff */
[----:B------:R-:W-:-:S05]  /*b8b0*/  IMAD.MOV.U32 R4, RZ, RZ, R18 ;  /* 0x000000ffff047224 */ /* 0x000fca00078e0012 */
[----:B------:R-:W-:-:S05]  /*b8c0*/  SHF.R.S32.HI R5, RZ, 0x1f, R4 ;  /* 0x0000001fff057819 */ /* 0x000fca0000011404 */
[----:B------:R-:W-:Y:S01]  /*b8d0*/  STG.E.64 desc[UR36][R2.64], R4 ;  /* 0x0000000402007986 */ /* 0x000fe2000c101b24 */
[----:B------:R-:W-:Y:S05]  /*b8e0*/  EXIT ;  /* 0x000000000000794d */ /* 0x000fea0003800000 */
.L_x_28857:
[----:B------:R-:W-:-:S04]  /*b8f0*/  LOP3.LUT R18, R18, 0xffff, RZ, 0xc0, !PT ;  /* 0x0000ffff12127812 */ /* 0x000fc800078ec0ff */
[----:B------:R-:W-:-:S05]  /*b900*/  PRMT R5, R18, 0x8880, RZ ;  /* 0x0000888012057816 */ /* 0x000fca00000000ff */
[----:B------:R-:W-:Y:S01]  /*b910*/  STG.E desc[UR36][R2.64], R5 ;  /* 0x0000000502007986 */ /* 0x000fe2000c101924 */
[----:B------:R-:W-:Y:S05]  /*b920*/  EXIT ;  /* 0x000000000000794d */ /* 0x000fea0003800000 */
.L_x_28847:
        /* <DEDUP_REMOVED lines=8> */
[----:B------:R-:W-:Y:S01]  /*b9b0*/  STG.E.U8 desc[UR36][R2.64], R5 ;  /* 0x0000000502007986 */ /* 0x000fe2000c101124 */
[----:B------:R-:W-:Y:S05]  /*b9c0*/  EXIT ;  /* 0x000000000000794d */ /* 0x000fea0003800000 */
.L_x_28860:
[----:B------:R-:W-:Y:S02]  /*b9d0*/  PRMT R4, R18, 0x8880, RZ ;  /* 0x0000888012047816 */ /* 0x000fe400000000ff */
[----:B------:R-:W-:Y:S02]  /*b9e0*/  CS2R R6, SRZ ;  /* 0x0000000000067805 */ /* 0x000fe4000001ff00 */
[----:B------:R-:W-:-:S06]  /*b9f0*/  PRMT R4, R4, 0x7710, RZ ;  /* 0x0000771004047816 */ /* 0x000fcc00000000ff */
[----:B------:R-:W0:Y:S02]  /*ba00*/  I2F.F64.S16 R4, R4 ;  /* 0x0000000400047312 */ /* 0x000e240000101c00 */
[----:B0-----:R-:W-:Y:S01]  /*ba10*/  STG.E.128 desc[UR36][R2.64], R4 ;  /* 0x0000000402007986 */ /* 0x001fe2000c101d24 */
[----:B------:R-:W-:Y:S05]  /*ba20*/  EXIT ;  /* 0x000000000000794d */ /* 0x000fea0003800000 */
.L_x_28859:
[----:B------:R-:W-:-:S13]  /*ba30*/  ISETP.NE.AND P0, PT, R0, 0xf, PT ;  /* 0x0000000f0000780c */ /* 0x000fda0003f05270 */
[----:B------:R-:W-:Y:S05]  /*ba40*/  @!P0 BRA `(.L_x_28861) ;  /* 0x0000000000e88947 */ /* 0x000fea0003800000 */
[----:B------:R-:W-:-:S13]  /*ba50*/  ISETP.NE.AND P0, PT, R0, 0x17, PT ;  /* 0x000000170000780c */ /* 0x000fda0003f05270 */
[----:B------:R-:W-:Y:S05]  /*ba60*/  @!P0 BRA `(.L_x_28862) ;  /* 0x0000000000908947 */ /* 0x000fea0003800000 */
[----:B------:R-:W-:-:S13]  /*ba70*/  ISETP.NE.AND P0, PT, R0, 0x18, PT ;  /* 0x000000180000780c */ /* 0x000fda0003f05270 */
[----:B------:R-:W-:Y:S05]  /*ba80*/  @!P0 BRA `(.L_x_28863) ;  /* 0x0000000000448947 */ /* 0x000fea0003800000 */
.L_x_28840:
        /* <DEDUP_REMOVED lines=16> */
.L_x_28864:
[----:B------:R-:W-:Y:S05]  /*bb90*/  EXIT ;  /* 0x000000000000794d */ /* 0x000fea0003800000 */
.L_x_28863:
        /* <DEDUP_REMOVED lines=13> */
.L_x_28866:
[----:B------:R-:W-:Y:S05]  /*bc70*/  BSYNC.RECONVERGENT B0 ;  /* 0x0000000000007941 */ /* 0x000fea0003800200 */
.L_x_28865:
[----:B------:R-:W-:-:S05]  /*bc80*/  LOP3.LUT R5, R0, 0x80, R5, 0xf8, !PT ;  /* 0x0000008000057812 */ /* 0x000fca00078ef805 */
[----:B------:R-:W-:Y:S01]  /*bc90*/  STG.E.U8 desc[UR36][R2.64], R5 ;  /* 0x0000000502007986 */ /* 0x000fe2000c101124 */
[----:B------:R-:W-:Y:S05]  /*bca0*/  EXIT ;  /* 0x000000000000794d */ /* 0x000fea0003800000 */
.L_x_28862:
        /* <DEDUP_REMOVED lines=12> */
.L_x_28868:
[----:B------:R-:W-:Y:S01]  /*bd70*/  IMAD.MOV.U32 R0, RZ, RZ, 0x7f ;  /* 0x0000007fff007424 */ /* 0x000fe200078e00ff */
[----:B------:R-:W-:-:S04]  /*bd80*/  ISETP.GT.U32.AND P0, PT, R4, 0x7f800000, PT ;  /* 0x7f8000000400780c */ /* 0x000fc80003f04070 */
[----:B------:R-:W-:-:S09]  /*bd90*/  SEL R0, R0, 0x7c, P0 ;  /* 0x0000007c00007807 */ /* 0x000fd20000000000 */
.L_x_28869:
[----:B------:R-:W-:Y:S05]  /*bda0*/  BSYNC.RECONVERGENT B0 ;  /* 0x0000000000007941 */ /* 0x000fea0003800200 */
.L_x_28867:
[----:B------:R-:W-:-:S04]  /*bdb0*/  SHF.R.U32.HI R5, RZ, 0x18, R5 ;  /* 0x00000018ff057819 */ /* 0x000fc80000011605 */
[----:B------:R-:W-:-:S05]  /*bdc0*/  LOP3.LUT R5, R0, 0x80, R5, 0xf8, !PT ;  /* 0x0000008000057812 */ /* 0x000fca00078ef805 */
[----:B------:R-:W-:Y:S01]  /*bdd0*/  STG.E.U8 desc[UR36][R2.64], R5 ;  /* 0x0000000502007986 */ /* 0x000fe2000c101124 */
[----:B------:R-:W-:Y:S05]  /*bde0*/  EXIT ;  /* 0x000000000000794d */ /* 0x000fea0003800000 */
.L_x_28861:
[----:B------:R-:W0:Y:S02]  /*bdf0*/  I2F.S8 R0, R18 ;  /* 0x0000001200007306 */ /* 0x000e240000001400 */
[----:B0-----:R-:W-:-:S05]  /*be00*/  F2FP.BF16.F32.PACK_AB R0, RZ, R0 ;  /* 0x00000000ff00723e */ /* 0x001fca00000010ff */
[----:B------:R-:W-:Y:S01]  /*be10*/  STG.E.U16 desc[UR36][R2.64], R0 ;  /* 0x0000000002007986 */ /* 0x000fe2000c101524 */
[----:B------:R-:W-:Y:S05]  /*be20*/  EXIT ;  /* 0x000000000000794d */ /* 0x000fea0003800000 */
        .weak           $__internal_37_$__cuda_sm20_div_s16
        .type           $__internal_37_$__cuda_sm20_div_s16,@function
        .size           $__internal_37_$__cuda_sm20_div_s16,(.L_x_32788 - $__internal_37_$__cuda_sm20_div_s16)
$__internal_37_$__cuda_sm20_div_s16:
[----:B------:R-:W-:Y:S01]  /*be30*/  IABS R10, R3 ;  /* 0x00000003000a7213 */ /* 0x000fe20000000000 */
[----:B------:R-:W-:-:S03]  /*be40*/  IMAD.MOV.U32 R8, RZ, RZ, 0x4b800000 ;  /* 0x4b800000ff087424 */ /* 0x000fc600078e00ff */
[----:B------:R-:W0:Y:S02]  /*be50*/  I2F.U16 R5, R10 ;  /* 0x0000000a00057306 */ /* 0x000e240000101000 */
[C---:B0-----:R-:W-:Y:S02]  /*be60*/  FSETP.GEU.AND P1, PT, |R5|.reuse, 1.175494350822287508e-38, PT ;  /* 0x008000000500780b */ /* 0x041fe40003f2e200 */
[----:B------:R-:W-:Y:S02]  /*be70*/  FSETP.GT.AND P0, PT, |R5|, 8.50705917302346158658e+37, PT ;  /* 0x7e8000000500780b */ /* 0x000fe40003f04200 */
[----:B------:R-:W-:-:S04]  /*be80*/  FSEL R8, R8, 1, !P1 ;  /* 0x3f80000008087808 */ /* 0x000fc80004800000 */
[----:B------:R-:W-:Y:S02]  /*be90*/  FSEL R8, R8, 0.25, !P0 ;  /* 0x3e80000008087808 */ /* 0x000fe40004000000 */
[----:B------:R-:W-:-:S03]  /*bea0*/  ISETP.NE.AND P0, PT, R3, RZ, PT ;  /* 0x000000ff0300720c */ /* 0x000fc60003f05270 */
[----:B------:R-:W-:Y:S01]  /*beb0*/  FMUL R9, R5, R8 ;  /* 0x0000000805097220 */ /* 0x000fe20000400000 */
[-C--:B------:R-:W-:Y:S02]  /*bec0*/  IABS R5, R6.reuse ;  /* 0x0000000600057213 */ /* 0x080fe40000000000 */
[----:B------:R-:W-:-:S03]  /*bed0*/  LOP3.LUT R6, R3, R6, RZ, 0x3c, !PT ;  /* 0x0000000603067212 */ /* 0x000fc600078e3cff */
[----:B------:R-:W0:Y:S01]  /*bee0*/  MUFU.RCP R9, R9 ;  /* 0x0000000900097308 */ /* 0x000e220000001000 */
[----:B------:R-:W-:-:S05]  /*bef0*/  SHF.R.U32.HI R6, RZ, 0x1f, R6 ;  /* 0x0000001fff067819 */ /* 0x000fca0000011606 */
[----:B------:R-:W-:Y:S02]  /*bf00*/  IMAD.MOV R3, RZ, RZ, -R6 ;  /* 0x000000ffff037224 */ /* 0x000fe400078e0a06 */
[----:B------:R-:W1:Y:S01]  /*bf10*/  I2F.U16.RZ R5, R5 ;  /* 0x0000000500057306 */ /* 0x000e62000010d000 */
[----:B0-----:R-:W-:-:S04]  /*bf20*/  FMUL R8, R8, R9 ;  /* 0x0000000908087220 */ /* 0x001fc80000400000 */
[----:B------:R-:W-:-:S04]  /*bf30*/  VIADD R8, R8, 0x2 ;  /* 0x0000000208087836 */ /* 0x000fc80000000000 */
[----:B-1----:R-:W-:Y:S01]  /*bf40*/  FMUL.RZ R8, R5, R8 ;  /* 0x0000000805087220 */ /* 0x002fe2000040c000 */
[----:B------:R-:W-:-:S05]  /*bf50*/  IMAD.MOV.U32 R5, RZ, RZ, 0x0 ;  /* 0x00000000ff057424 */ /* 0x000fca00078e00ff */
[----:B------:R-:W0:Y:S02]  /*bf60*/  F2I.U32.TRUNC.NTZ R8, R8 ;  /* 0x0000000800087305 */ /* 0x000e24000020f000 */
[----:B0-----:R-:W-:-:S05]  /*bf70*/  LOP3.LUT R3, R3, 0xffff, R8, 0x78, !PT ;  /* 0x0000ffff03037812 */ /* 0x001fca00078e7808 */
[----:B------:R-:W-:Y:S02]  /*bf80*/  IMAD.IADD R3, R6, 0x1, R3 ;  /* 0x0000000106037824 */ /* 0x000fe400078e0203 */
[----:B------:R-:W-:Y:S01]  /*bf90*/  @!P0 IMAD.MOV.U32 R3, RZ, RZ, -0x1 ;  /* 0xffffffffff038424 */ /* 0x000fe200078e00ff */
[----:B------:R-:W-:Y:S06]  /*bfa0*/  RET.REL.NODEC R4 `(_ZN2at6native27unrolled_elementwise_kernelINS0_13BinaryFunctorIaaaZZZNS0_15binary_internal21div_floor_kernel_cudaERNS_18TensorIteratorBaseEENKUlvE_clEvENKUlvE0_clEvEUlaaE_EESt5arrayIPcLm3EELi4E23TrivialOffsetCalculatorILi2EjESD_ILi1EjENS0_6memory12LoadWithCastILi2EEENSG_13StoreWithCastILi1EEEEEviT_T0_T2_T3_T4_T5_) ;  /* 0xffffff4004147950 */ /* 0x000fec0003c3ffff */
.L_x_28870:
        /* <DEDUP_REMOVED lines=13> */
.L_x_32788:


//--------------------- .text._ZN2at6native18elementwise_kernelILi128ELi4EZNS0_22gpu_kernel_impl_nocastINS0_13BinaryFunctorIaaaZZZNS0_15binary_internal21div_floor_kernel_cudaERNS_18TensorIteratorBaseEENKUlvE_clEvENKUlvE0_clEvEUlaaE_EEEEvS6_RKT_EUliE_EEviT1_ --------------------------
	.section	.text._ZN2at6native18elementwise_kernelILi128ELi4EZNS0_22gpu_kernel_impl_nocastINS0_13BinaryFunctorIaaaZZZNS0_15binary_internal21div_floor_kernel_cudaERNS_18TensorIteratorBaseEENKUlvE_clEvENKUlvE0_clEvEUlaaE_EEEEvS6_RKT_EUliE_EEviT1_,"ax",@progbits
	.align	128
        .global         _ZN2at6native18elementwise_kernelILi128ELi4EZNS0_22gpu_kernel_impl_nocastINS0_13BinaryFunctorIaaaZZZNS0_15binary_internal21div_floor_kernel_cudaERNS_18TensorIteratorBaseEENKUlvE_clEvENKUlvE0_clEvEUlaaE_EEEEvS6_RKT_EUliE_EEviT1_
        .type           _ZN2at6native18elementwise_kernelILi128ELi4EZNS0_22gpu_kernel_impl_nocastINS0_13BinaryFunctorIaaaZZZNS0_15binary_internal21div_floor_kernel_cudaERNS_18TensorIteratorBaseEENKUlvE_clEvENKUlvE0_clEvEUlaaE_EEEEvS6_RKT_EUliE_EEviT1_,@function
        .size           _ZN2at6native18elementwise_kernelILi128ELi4EZNS0_22gpu_kernel_impl_nocastINS0_13BinaryFunctorIaaaZZZNS0_15binary_internal21div_floor_kernel_cudaERNS_18TensorIteratorBaseEENKUlvE_clEvENKUlvE0_clEvEUlaaE_EEEEvS6_RKT_EUliE_EEviT1_,(.L_x_32789 - _ZN2at6native18elementwise_kernelILi128ELi4EZNS0_22gpu_kernel_impl_nocastINS0_13BinaryFunctorIaaaZZZNS0_15binary_internal21div_floor_kernel_cudaERNS_18TensorIteratorBaseEENKUlvE_clEvENKUlvE0_clEvEUlaaE_EEEEvS6_RKT_EUliE_EEviT1_)
        .other          _ZN2at6native18elementwise_kernelILi128ELi4EZNS0_22gpu_kernel_impl_nocastINS0_13BinaryFunctorIaaaZZZNS0_15binary_internal21div_floor_kernel_cudaERNS_18TensorIteratorBaseEENKUlvE_clEvENKUlvE0_clEvEUlaaE_EEEEvS6_RKT_EUliE_EEviT1_,@"STO_CUDA_ENTRY STV_DEFAULT"
_ZN2at6native18elementwise_kernelILi128ELi4EZNS0_22gpu_kernel_impl_nocastINS0_13BinaryFunctorIaaaZZZNS0_15binary_internal21div_floor_kernel_cudaERNS_18TensorIteratorBaseEENKUlvE_clEvENKUlvE0_clEvEUlaaE_EEEEvS6_RKT_EUliE_EEviT1_:
.text._ZN2at6native18elementwise_kernelILi128ELi4EZNS0_22gpu_kernel_impl_nocastINS0_13BinaryFunctorIaaaZZZNS0_15binary_internal21div_floor_kernel_cudaERNS_18TensorIteratorBaseEENKUlvE_clEvENKUlvE0_clEvEUlaaE_EEEEvS6_RKT_EUliE_EEviT1_:
        /* <DEDUP_REMOVED lines=15> */
[----:B0-----:R-:W2:Y:S04]  /*00f0*/  LDG.E.U8 R5, desc[UR6][R4.64] ;  /* 0x0000000604057981 */ /* 0x001ea8000c1e1100 */
[----:B-1----:R-:W2:Y:S02]  /*0100*/  LDG.E.U8 R0, desc[UR6][R6.64] ;  /* 0x0000000606007981 */ /* 0x002ea4000c1e1100 */
[----:B--2---:R-:W-:-:S04]  /*0110*/  LOP3.LUT R2, R0, R5, RZ, 0x3c, !PT ;  /* 0x0000000500027212 */ /* 0x004fc800078e3cff */
[----:B------:R-:W-:-:S04]  /*0120*/  PRMT R2, R2, 0x8880, RZ ;  /* 0x0000888002027816 */ /* 0x000fc800000000ff */
[----:B------:R-:W-:-:S13]  /*0130*/  ISETP.GT.AND P0, PT, R2, -0x1, PT ;  /* 0xffffffff0200780c */ /* 0x000fda0003f04270 */
[----:B------:R-:W-:Y:S05]  /*0140*/  @P0 BRA `(.L_x_28874) ;  /* 0x0000000000480947 */ /* 0x000fea0003800000 */
[C---:B------:R-:W-:Y:S02]  /*0150*/  PRMT R2, R5.reuse, 0x8880, RZ ;  /* 0x0000888005027816 */ /* 0x040fe400000000ff */
[----:B------:R-:W-:Y:S02]  /*0160*/  PRMT R6, R5, 0x8880, RZ ;  /* 0x0000888005067816 */ /* 0x000fe400000000ff */
[----:B------:R-:W-:Y:S02]  /*0170*/  PRMT R5, R0, 0x8880, RZ ;  /* 0x0000888000057816 */ /* 0x000fe400000000ff */
[----:B------:R-:W-:Y:S02]  /*0180*/  PRMT R2, R2, 0x7710, RZ ;  /* 0x0000771002027816 */ /* 0x000fe400000000ff */
[----:B------:R-:W-:-:S07]  /*0190*/  MOV R4, 0x1b0 ;  /* 0x000001b000047802 */ /* 0x000fce0000000f00 */
[----:B------:R-:W-:Y:S05]  /*01a0*/  CALL.REL.NOINC `($__internal_38_$__cuda_sm20_div_s16) ;  /* 0x0000006800b47944 */ /* 0x000fea0003c00000 */
[----:B------:R-:W-:Y:S02]  /*01b0*/  PRMT R5, R0, 0x8880, RZ ;  /* 0x0000888000057816 */ /* 0x000fe400000000ff */
[----:B------:R-:W-:-:S05]  /*01c0*/  PRMT R0, R6, 0x9910, RZ ;  /* 0x0000991006007816 */ /* 0x000fca00000000ff */
[----:B------:R-:W-:-:S05]  /*01d0*/  IMAD R0, R5, R0, RZ ;  /* 0x0000000005007224 */ /* 0x000fca00078e02ff */
[----:B------:R-:W-:-:S04]  /*01e0*/  IADD3 R0, PT, PT, RZ, -R0, RZ ;  /* 0x80000000ff007210 */ /* 0x000fc80007ffe0ff */
[----:B------:R-:W-:-:S04]  /*01f0*/  PRMT R5, R0, 0x7710, RZ ;  /* 0x0000771000057816 */ /* 0x000fc800000000ff */
[----:B------:R-:W-:-:S04]  /*0200*/  IADD3 R2, PT, PT, R2, R5, RZ ;  /* 0x0000000502027210 */ /* 0x000fc80007ffe0ff */
[----:B------:R-:W-:-:S04]  /*0210*/  PRMT R0, R2, 0x9910, RZ ;  /* 0x0000991002007816 */ /* 0x000fc800000000ff */
[----:B------:R-:W-:Y:S02]  /*0220*/  ISETP.NE.AND P0, PT, R0, RZ, PT ;  /* 0x000000ff0000720c */ /* 0x000fe40003f05270 */
[----:B------:R-:W-:-:S11]  /*0230*/  IADD3 R0, PT, PT, R6, -0x1, RZ ;  /* 0xffffffff06007810 */ /* 0x000fd60007ffe0ff */
[----:B------:R-:W-:-:S05]  /*0240*/  @!P0 IMAD.MOV R0, RZ, RZ, R6 ;  /* 0x000000ffff008224 */ /* 0x000fca00078e0206 */
[----:B------:R-:W-:Y:S01]  /*0250*/  PRMT R2, R0, 0x7610, R2 ;  /* 0x0000761000027816 */ /* 0x000fe20000000002 */
[----:B------:R-:W-:Y:S06]  /*0260*/  BRA `(.L_x_28875) ;  /* 0x0000000000147947 */ /* 0x000fec0003800000 */
.L_x_28874:
[----:B------:R-:W-:Y:S02]  /*0270*/  PRMT R6, R5, 0x8880, RZ ;  /* 0x0000888005067816 */ /* 0x000fe400000000ff */
[----:B------:R-:W-:Y:S02]  /*0280*/  PRMT R5, R0, 0x8880, RZ ;  /* 0x0000888000057816 */ /* 0x000fe400000000ff */
[----:B------:R-:W-:-:S07]  /*0290*/  MOV R4, 0x2b0 ;  /* 0x000002b000047802 */ /* 0x000fce0000000f00 */
[----:B------:R-:W-:Y:S05]  /*02a0*/  CALL.REL.NOINC `($__internal_38_$__cuda_sm20_div_s16) ;  /* 0x0000006800747944 */ /* 0x000fea0003c00000 */
[----:B------:R-:W-:-:S07]  /*02b0*/  PRMT R2, R6, 0x7610, R2 ;  /* 0x0000761006027816 */ /* 0x000fce0000000002 */
.L_x_28875:
[----:B------:R-:W0:Y:S01]  /*02c0*/  LDC.64 R4, c[0x0][0x5e8] ;  /* 0x00017a00ff047b82 */ /* 0x000e220000000a00 */
[----:B------:R-:W-:Y:S01]  /*02d0*/  IADD3 R3, PT, PT, R3, 0x80, RZ ;  /* 0x0000008003037810 */ /* 0x000fe20007ffe0ff */
[----:B0-----:R0:W-:Y:S06]  /*02e0*/  STG.E.U8 desc[UR6][R4.64], R2 ;  /* 0x0000000204007986 */ /* 0x0011ec000c101106 */
.L_x_28873:
[----:B------:R-:W-:Y:S05]  /*02f0*/  BSYNC.RECONVERGENT B0 ;  /* 0x0000000000007941 */ /* 0x000fea0003800200 */
.L_x_28872:
[----:B------:R-:W1:Y:S01]  /*0300*/  LDCU UR4, c[0x0][0x380] ;  /* 0x00007000ff0477ac */ /* 0x000e620008000800 */
[----:B------:R-:W-:Y:S01]  /*0310*/  BSSY.RECONVERGENT B0, `(.L_x_28876) ;  /* 0x0000025000007945 */ /* 0x000fe20003800200 */
[----:B-1----:R-:W-:-:S13]  /*0320*/  ISETP.GE.AND P0, PT, R3, UR4, PT ;  /* 0x0000000403007c0c */ /* 0x002fda000bf06270 */
[----:B------:R-:W-:Y:S05]  /*0330*/  @P0 BRA `(.L_x_28877) ;  /* 0x0000000000880947 */ /* 0x000fea0003800000 */
[----:B0-----:R-:W0:Y:S08]  /*0340*/  LDC.64 R4, c[0x0][0x5f0] ;  /* 0x00017c00ff047b82 */ /* 0x001e300000000a00 */
        /* <DEDUP_REMOVED lines=20> */
[----:B------:R-:W-:Y:S01]  /*0490*/  ISETP.NE.AND P0, PT, R0, RZ, PT ;  /* 0x000000ff0000720c */ /* 0x000fe20003f05270 */
[----:B------:R-:W-:-:S12]  /*04a0*/  VIADD R0, R6, 0xffffffff ;  /* 0xffffffff06007836 */ /* 0x000fd80000000000 */
[----:B------:R-:W-:-:S04]  /*04b0*/  @!P0 IADD3 R0, PT, PT, R6, RZ, RZ ;  /* 0x000000ff06008210 */ /* 0x000fc80007ffe0ff */
[----:B------:R-:W-:Y:S01]  /*04c0*/  PRMT R2, R0, 0x7610, R2 ;  /* 0x0000761000027816 */ /* 0x000fe20000000002 */
[----:B------:R-:W-:Y:S06]  /*04d0*/  BRA `(.L_x_28879) ;  /* 0x0000000000147947 */ /* 0x000fec0003800000 */
.L_x_28878:
[----:B------:R-:W-:Y:S02]  /*04e0*/  PRMT R6, R5, 0x8880, RZ ;  /* 0x0000888005067816 */ /* 0x000fe400000000ff */
[----:B------:R-:W-:Y:S02]  /*04f0*/  PRMT R5, R0, 0x8880, RZ ;  /* 0x0000888000057816 */ /* 0x000fe400000000ff */
[----:B------:R-:W-:-:S07]  /*0500*/  MOV R4, 0x520 ;  /* 0x0000052000047802 */ /* 0x000fce0000000f00 */
[----:B------:R-:W-:Y:S05]  /*0510*/  CALL.REL.NOINC `($__internal_38_$__cuda_sm20_div_s16) ;  /* 0x0000006400d87944 */ /* 0x000fea0003c00000 */
[----:B------:R-:W-:-:S07]  /*0520*/  PRMT R2, R6, 0x7610, R2 ;  /* 0x0000761006027816 */ /* 0x000fce0000000002 */
.L_x_28879:
[----:B------:R-:W0:Y:S01]  /*0530*/  LDC.64 R4, c[0x0][0x5e8] ;  /* 0x00017a00ff047b82 */ /* 0x000e220000000a00 */
[----:B------:R-:W-:Y:S01]  /*0540*/  IADD3 R3, PT, PT, R3, 0x80, RZ ;  /* 0x0000008003037810 */ /* 0x000fe20007ffe0ff */
[----:B0-----:R1:W-:Y:S06]  /*0550*/  STG.E.U8 desc[UR6][R4.64], R2 ;  /* 0x0000000204007986 */ /* 0x0013ec000c101106 */
.L_x_28877:
[----:B------:R-:W-:Y:S05]  /*0560*/  BSYNC.RECONVERGENT B0 ;  /* 0x0000000000007941 */ /* 0x000fea0003800200 */
.L_x_28876:
[----:B------:R-:W2:Y:S01]  /*0570*/  LDCU UR4, c[0x0][0x380] ;  /* 0x00007000ff0477ac */ /* 0x000ea20008000800 */
[----:B------:R-:W-:Y:S01]  /*0580*/  BSSY.RECONVERGENT B0, `(.L_x_28880) ;  /* 0x0000025000007945 */ /* 0x000fe20003800200 */
[----:B--2---:R-:W-:-:S13]  /*0590*/  ISETP.GE.AND P0, PT, R3, UR4, PT ;  /* 0x0000000403007c0c */ /* 0x004fda000bf06270 */
[----:B------:R-:W-:Y:S05]  /*05a0*/  @P0 BRA `(.L_x_28881) ;  /* 0x0000000000880947 */ /* 0x000fea0003800000 */
[----:B01----:R-:W0:Y:S08]  /*05b0*/  LDC.64 R4, c[0x0][0x5f0] ;  /* 0x00017c00ff047b82 */ /* 0x003e300000000a00 */
        /* <DEDUP_REMOVED lines=17> */
[----:B------:R-:W-:-:S05]  /*06d0*/  PRMT R5, R0, 0x7710, RZ ;  /* 0x0000771000057816 */ /* 0x000fca00000000ff */
[----:B------:R-:W-:-:S05]  /*06e0*/  IMAD.IADD R2, R2, 0x1, R5 ;  /* 0x0000000102027824 */ /* 0x000fca00078e0205 */
[----:B------:R-:W-:-:S04]  /*06f0*/  PRMT R0, R2, 0x9910, RZ ;  /* 0x0000991002007816 */ /* 0x000fc800000000ff */
[----:B------:R-:W-:Y:S02]  /*0700*/  ISETP.NE.AND P0, PT, R0, RZ, PT ;  /* 0x000000ff0000720c */ /* 0x000fe40003f05270 */
[----:B------:R-:W-:-:S11]  /*0710*/  IADD3 R0, PT, PT, R6, -0x1, RZ ;  /* 0xffffffff06007810 */ /* 0x000fd60007ffe0ff */
[----:B------:R-:W-:-:S04]  /*0720*/  @!P0 IADD3 R0, PT, PT, R6, RZ, RZ ;  /* 0x000000ff06008210 */ /* 0x000fc80007ffe0ff */
[----:B------:R-:W-:Y:S01]  /*0730*/  PRMT R2, R0, 0x7610, R2 ;  /* 0x0000761000027816 */ /* 0x000fe20000000002 */
[----:B------:R-:W-:Y:S06]  /*0740*/  BRA `(.L_x_28883) ;  /* 0x0000000000147947 */ /* 0x000fec0003800000 */
.L_x_28882:
[----:B------:R-:W-:Y:S02]  /*0750*/  PRMT R6, R5, 0x8880, RZ ;  /* 0x0000888005067816 */ /* 0x000fe400000000ff */
[----:B------:R-:W-:Y:S02]  /*0760*/  PRMT R5, R0, 0x8880, RZ ;  /* 0x0000888000057816 */ /* 0x000fe400000000ff */
[----:B------:R-:W-:-:S07]  /*0770*/  MOV R4, 0x790 ;  /* 0x0000079000047802 */ /* 0x000fce0000000f00 */
[----:B------:R-:W-:Y:S05]  /*0780*/  CALL.REL.NOINC `($__internal_38_$__cuda_sm20_div_s16) ;  /* 0x00000064003c7944 */ /* 0x000fea0003c00000 */
[----:B------:R-:W-:-:S07]  /*0790*/  PRMT R2, R6, 0x7610, R2 ;  /* 0x0000761006027816 */ /* 0x000fce0000000002 */
.L_x_28883:
[----:B------:R-:W0:Y:S01]  /*07a0*/  LDC.64 R4, c[0x0][0x5e8] ;  /* 0x00017a00ff047b82 */ /* 0x000e220000000a00 */
[----:B------:R-:W-:Y:S01]  /*07b0*/  IADD3 R3, PT, PT, R3, 0x80, RZ ;  /* 0x0000008003037810 */ /* 0x000fe20007ffe0ff */
[----:B0-----:R2:W-:Y:S06]  /*07c0*/  STG.E.U8 desc[UR6][R4.64], R2 ;  /* 0x0000000204007986 */ /* 0x0015ec000c101106 */
.L_x_28881:
[----:B------:R-:W-:Y:S05]  /*07d0*/  BSYNC.RECONVERGENT B0 ;  /* 0x0000000000007941 */ /* 0x000fea0003800200 */
.L_x_28880:
[----:B------:R-:W3:Y:S02]  /*07e0*/  LDCU UR4, c[0x0][0x380] ;  /* 0x00007000ff0477ac */ /* 0x000ee40008000800 */
[----:B---3--:R-:W-:-:S13]  /*07f0*/  ISETP.GE.AND P0, PT, R3, UR4, PT ;  /* 0x0000000403007c0c */ /* 0x008fda000bf06270 */
[----:B------:R-:W-:Y:S05]  /*0800*/  @P0 EXIT ;  /* 0x000000000000094d */ /* 0x000fea0003800000 */
[----:B012---:R-:W0:Y:S08]  /*0810*/  LDC.64 R4, c[0x0][0x5f0] ;  /* 0x00017c00ff047b82 */ /* 0x007e300000000a00 */
        /* <DEDUP_REMOVED lines=14> */
[C---:B------:R-:W-:Y:S02]  /*0900*/  PRMT R3, R6.reuse, 0x9910, RZ ;  /* 0x0000991006037816 */ /* 0x040fe400000000ff */
[----:B------:R-:W-:-:S03]  /*0910*/  IADD3 R5, PT, PT, R6, -0x1, RZ ;  /* 0xffffffff06057810 */ /* 0x000fc60007ffe0ff */
[----:B------:R-:W-:-:S04]  /*0920*/  IMAD R2, R2, R3, RZ ;  /* 0x0000000302027224 */ /* 0x000fc800078e02ff */
[----:B------:R-:W-:-:S05]  /*0930*/  IMAD.MOV R2, RZ, RZ, -R2 ;  /* 0x000000ffff027224 */ /* 0x000fca00078e0a02 */
[----:B------:R-:W-:-:S04]  /*0940*/  PRMT R3, R2, 0x7710, RZ ;  /* 0x0000771002037816 */ /* 0x000fc800000000ff */
[----:B------:R-:W-:Y:S02]  /*0950*/  IADD3 R0, PT, PT, R0, R3, RZ ;  /* 0x0000000300007210 */ /* 0x000fe40007ffe0ff */
[----:B------:R-:W0:Y:S02]  /*0960*/  LDC.64 R2, c[0x0][0x5e8] ;  /* 0x00017a00ff027b82 */ /* 0x000e240000000a00 */
[----:B------:R-:W-:-:S04]  /*0970*/  PRMT R0, R0, 0x9910, RZ ;  /* 0x0000991000007816 */ /* 0x000fc800000000ff */
[----:B------:R-:W-:-:S13]  /*0980*/  ISETP.NE.AND P0, PT, R0, RZ, PT ;  /* 0x000000ff0000720c */ /* 0x000fda0003f05270 */
[----:B------:R-:W-:-:S05]  /*0990*/  @!P0 IADD3 R5, PT, PT, R6, RZ, RZ ;  /* 0x000000ff06058210 */ /* 0x000fca0007ffe0ff */
[----:B0-----:R-:W-:Y:S01]  /*09a0*/  STG.E.U8 desc[UR6][R2.64], R5 ;  /* 0x0000000502007986 */ /* 0x001fe2000c101106 */
[----:B------:R-:W-:Y:S05]  /*09b0*/  EXIT ;  /* 0x000000000000794d */ /* 0x000fea0003800000 */
.L_x_28884:
[----:B------:R-:W-:Y:S02]  /*09c0*/  PRMT R6, R5, 0x8880, RZ ;  /* 0x0000888005067816 */ /* 0x000fe400000000ff */
[----:B------:R-:W-:Y:S02]  /*09d0*/  PRMT R5, R2, 0x8880, RZ ;  /* 0x0000888002057816 */ /* 0x000fe400000000ff */
[----:B------:R-:W-:-:S07]  /*09e0*/  MOV R4, 0xa00 ;  /* 0x00000a0000047802 */ /* 0x000fce0000000f00 */
[----:B------:R-:W-:Y:S05]  /*09f0*/  CALL.REL.NOINC `($__internal_38_$__cuda_sm20_div_s16) ;  /* 0x0000006000a07944 */ /* 0x000fea0003c00000 */
[----:B------:R-:W0:Y:S02]  /*0a00*/  LDC.64 R2, c[0x0][0x5e8] ;  /* 0x00017a00ff027b82 */ /* 0x000e240000000a00 */
[----:B0-----:R-:W-:Y:S01]  /*0a10*/  STG.E.U8 desc[UR6][R2.64], R6 ;  /* 0x0000000602007986 */ /* 0x001fe2000c101106 */
[----:B------:R-:W-:Y:S05]  /*0a20*/  EXIT ;  /* 0x000000000000794d */ /* 0x000fea0003800000 */
.L_x_28871:
        /* <DEDUP_REMOVED lines=355> */
.L_x_28887:
[----:B------:R-:W0:Y:S02]  /*2060*/  LDCU.128 UR8, c[0x0][0x5f0] ;  /* 0x0000be00ff0877ac */ /* 0x000e240008000c00 */
[----:B0-----:R-:W-:Y:S02]  /*2070*/  IADD3 R6, P0, PT, R6, UR8, RZ ;  /* 0x0000000806067c10 */ /* 0x001fe4000ff1e0ff */
[----:B------:R-:W-:Y:S02]  /*2080*/  IADD3 R4, P1, PT, R4, UR10, RZ ;  /* 0x0000000a04047c10 */ /* 0x000fe4000ff3e0ff */
[----:B------:R-:W-:Y:S02]  /*2090*/  IADD3.X R7, PT, PT, RZ, UR9, RZ, P0, !PT ;  /* 0x00000009ff077c10 */ /* 0x000fe400087fe4ff */
[----:B------:R-:W-:-:S04]  /*20a0*/  IADD3.X R5, PT, PT, RZ, UR11, RZ, P1, !PT ;  /* 0x0000000bff057c10 */ /* 0x000fc80008ffe4ff */
[----:B------:R-:W2:Y:S04]  /*20b0*/  LDG.E.U8 R7, desc[UR6][R6.64] ;  /* 0x0000000606077981 */ /* 0x000ea8000c1e1100 */
[----:B------:R-:W2:Y:S01]  /*20c0*/  LDG.E.U8 R10, desc[UR6][R4.64] ;  /* 0x00000006040a7981 */ /* 0x000ea2000c1e1100 */
[----:B------:R-:W-:Y:S01]  /*20d0*/  BSSY.RECONVERGENT B1, `(.L_x_28888) ;  /* 0x000001b000017945 */ /* 0x000fe20003800200 */
        /* <DEDUP_REMOVED lines=22> */
.L_x_28889:
[----:B------:R-:W-:Y:S02]  /*2240*/  PRMT R6, R7, 0x8880, RZ ;  /* 0x0000888007067816 */ /* 0x000fe400000000ff */
[----:B------:R-:W-:Y:S02]  /*2250*/  PRMT R5, R10, 0x8880, RZ ;  /* 0x000088800a057816 */ /* 0x000fe400000000ff */
[----:B------:R-:W-:-:S07]  /*2260*/  MOV R4, 0x2280 ;  /* 0x0000228000047802 */ /* 0x000fce0000000f00 */
[----:B------:R-:W-:Y:S05]  /*2270*/  CALL.REL.NOINC `($__internal_38_$__cuda_sm20_div_s16) ;  /* 0x0000004800807944 */ /* 0x000fea0003c00000 */
.L_x_28890:
[----:B------:R-:W-:Y:S05]  /*2280*/  BSYNC.RECONVERGENT B1 ;  /* 0x0000000000017941 */ /* 0x000fea0003800200 */
.L_x_28888:
[----:B------:R-:W0:Y:S01]  /*2290*/  LDCU.64 UR4, c[0x0][0x5e8] ;  /* 0x0000bd00ff0477ac */ /* 0x000e220008000a00 */
[----:B------:R-:W-:Y:S01]  /*22a0*/  VIADD R3, R3, 0x80 ;  /* 0x0000008003037836 */ /* 0x000fe20000000000 */
[----:B0-----:R-:W-:-:S04]  /*22b0*/  IADD3 R4, P0, PT, R11, UR4, RZ ;  /* 0x000000040b047c10 */ /* 0x001fc8000ff1e0ff */
[----:B------:R-:W-:-:S05]  /*22c0*/  IADD3.X R5, PT, PT, RZ, UR5, RZ, P0, !PT ;  /* 0x00000005ff057c10 */ /* 0x000fca00087fe4ff */
[----:B------:R0:W-:Y:S04]  /*22d0*/  STG.E.U8 desc[UR6][R4.64], R6 ;  /* 0x0000000604007986 */ /* 0x0001e8000c101106 */
.L_x_28886:
[----:B------:R-:W-:Y:S05]  /*22e0*/  BSYNC.RECONVERGENT B0 ;  /* 0x0000000000007941 */ /* 0x000fea0003800200 */
.L_x_28885:
[----:B------:R-:W1:Y:S01]  /*22f0*/  LDCU UR4, c[0x0][0x380] ;  /* 0x00007000ff0477ac */ /* 0x000e620008000800 */
[----:B------:R-:W-:Y:S01]  /*2300*/  BSSY.RECONVERGENT B0, `(.L_x_28891) ;  /* 0x0000187000007945 */ /* 0x000fe20003800200 */
[----:B-1----:R-:W-:-:S13]  /*2310*/  ISETP.GE.AND P0, PT, R3, UR4, PT ;  /* 0x0000000403007c0c */ /* 0x002fda000bf06270 */
[----:B------:R-:W-:Y:S05]  /*2320*/  @P0 BRA `(.L_x_28892) ;  /* 0x0000001800100947 */ /* 0x000fea0003800000 */
        /* <DEDUP_REMOVED lines=348> */
.L_x_28893:
[----:B------:R-:W0:Y:S02]  /*38f0*/  LDCU.128 UR8, c[0x0][0x5f0] ;  /* 0x0000be00ff0877ac */ /* 0x000e240008000c00 */
[----:B0-----:R-:W-:Y:S02]  /*3900*/  IADD3 R6, P0, PT, R6, UR8, RZ ;  /* 0x0000000806067c10 */ /* 0x001fe4000ff1e0ff */
[----:B------:R-:W-:-:S03]  /*3910*/  IADD3 R4, P1, PT, R4, UR10, RZ ;  /* 0x0000000a04047c10 */ /* 0x000fc6000ff3e0ff */
[----:B------:R-:W-:Y:S01]  /*3920*/  IMAD.X R7, RZ, RZ, UR9, P0 ;  /* 0x00000009ff077e24 */ /* 0x000fe200080e06ff */
[----:B------:R-:W-:-:S05]  /*3930*/  IADD3.X R5, PT, PT, RZ, UR11, RZ, P1, !PT ;  /* 0x0000000bff057c10 */ /* 0x000fca0008ffe4ff */
        /* <DEDUP_REMOVED lines=25> */
.L_x_28895:
[----:B------:R-:W-:Y:S02]  /*3ad0*/  PRMT R6, R7, 0x8880, RZ ;  /* 0x0000888007067816 */ /* 0x000fe400000000ff */
[----:B------:R-:W-:Y:S02]  /*3ae0*/  PRMT R5, R10, 0x8880, RZ ;  /* 0x000088800a057816 */ /* 0x000fe400000000ff */
[----:B------:R-:W-:-:S07]  /*3af0*/  MOV R4, 0x3b10 ;  /* 0x00003b1000047802 */ /* 0x000fce0000000f00 */
[----:B------:R-:W-:Y:S05]  /*3b00*/  CALL.REL.NOINC `($__internal_38_$__cuda_sm20_div_s16) ;  /* 0x00000030005c7944 */ /* 0x000fea0003c00000 */
.L_x_28896:
[----:B------:R-:W-:Y:S05]  /*3b10*/  BSYNC.RECONVERGENT B1 ;  /* 0x0000000000017941 */ /* 0x000fea0003800200 */
.L_x_28894:
[----:B------:R-:W0:Y:S01]  /*3b20*/  LDCU.64 UR4, c[0x0][0x5e8] ;  /* 0x0000bd00ff0477ac */ /* 0x000e220008000a00 */
[----:B------:R-:W-:Y:S02]  /*3b30*/  IADD3 R3, PT, PT, R3, 0x80, RZ ;  /* 0x0000008003037810 */ /* 0x000fe40007ffe0ff */
[----:B0-----:R-:W-:-:S04]  /*3b40*/  IADD3 R4, P0, PT, R11, UR4, RZ ;  /* 0x000000040b047c10 */ /* 0x001fc8000ff1e0ff */
[----:B------:R-:W-:-:S05]  /*3b50*/  IADD3.X R5, PT, PT, RZ, UR5, RZ, P0, !PT ;  /* 0x00000005ff057c10 */ /* 0x000fca00087fe4ff */
[----:B------:R1:W-:Y:S04]  /*3b60*/  STG.E.U8 desc[UR6][R4.64], R6 ;  /* 0x0000000604007986 */ /* 0x0003e8000c101106 */
.L_x_28892:
[----:B------:R-:W-:Y:S05]  /*3b70*/  BSYNC.RECONVERGENT B0 ;  /* 0x0000000000007941 */ /* 0x000fea0003800200 */
.L_x_28891:
[----:B------:R-:W2:Y:S01]  /*3b80*/  LDCU UR4, c[0x0][0x380] ;  /* 0x00007000ff0477ac */ /* 0x000ea20008000800 */
[----:B------:R-:W-:Y:S01]  /*3b90*/  BSSY.RECONVERGENT B0, `(.L_x_28897) ;  /* 0x0000187000007945 */ /* 0x000fe20003800200 */
[----:B--2---:R-:W-:-:S13]  /*3ba0*/  ISETP.GE.AND P0, PT, R3, UR4, PT ;  /* 0x0000000403007c0c */ /* 0x004fda000bf06270 */
[----:B------:R-:W-:Y:S05]  /*3bb0*/  @P0 BRA `(.L_x_28898) ;  /* 0x0000001800100947 */ /* 0x000fea0003800000 */
[----:B------:R-:W2:Y:S01]  /*3bc0*/  LDCU.64 UR4, c[0x0][0x390] ;  /* 0x00007200ff0477ac */ /* 0x000ea20008000a00 */
[----:B01----:R-:W-:Y:S01]  /*3bd0*/  MOV R5, R3 ;  /* 0x0000000300057202 */ /* 0x003fe20000000f00 */
[----:B------:R-:W-:Y:S01]  /*3be0*/  IMAD.MOV.U32 R4, RZ, RZ, RZ ;  /* 0x000000ffff047224 */ /* 0x000fe200078e00ff */
        /* <DEDUP_REMOVED lines=345> */
.L_x_28899:
        /* <DEDUP_REMOVED lines=20> */
[----:B------:R-:W-:-:S04]  /*52c0*/  IMAD R4, R4, R5, RZ ;  /* 0x0000000504047224 */ /* 0x000fc800078e02ff */
[----:B------:R-:W-:-:S05]  /*52d0*/  IMAD.MOV R4, RZ, RZ, -R4 ;  /* 0x000000ffff047224 */ /* 0x000fca00078e0a04 */
[----:B------:R-:W-:-:S04]  /*52e0*/  PRMT R5, R4, 0x7710, RZ ;  /* 0x0000771004057816 */ /* 0x000fc800000000ff */
[----:B------:R-:W-:-:S04]  /*52f0*/  IADD3 R12, PT, PT, R12, R5, RZ ;  /* 0x000000050c0c7210 */ /* 0x000fc80007ffe0ff */
[----:B------:R-:W-:-:S04]  /*5300*/  PRMT R4, R12, 0x9910, RZ ;  /* 0x000099100c047816 */ /* 0x000fc800000000ff */
[----:B------:R-:W-:Y:S02]  /*5310*/  ISETP.NE.AND P0, PT, R4, RZ, PT ;  /* 0x000000ff0400720c */ /* 0x000fe40003f05270 */
[----:B------:R-:W-:-:S11]  /*5320*/  IADD3 R4, PT, PT, R6, -0x1, RZ ;  /* 0xffffffff06047810 */ /* 0x000fd60007ffe0ff */
[----:B------:R-:W-:-:S04]  /*5330*/  @!P0 IADD3 R4, PT, PT, R6, RZ, RZ ;  /* 0x000000ff06048210 */ /* 0x000fc80007ffe0ff */
[----:B------:R-:W-:Y:S01]  /*5340*/  PRMT R6, R4, 0x7610, R6 ;  /* 0x0000761004067816 */ /* 0x000fe20000000006 */
[----:B------:R-:W-:Y:S06]  /*5350*/  BRA `(.L_x_28902) ;  /* 0x0000000000107947 */ /* 0x000fec0003800000 */
.L_x_28901:
[----:B------:R-:W-:Y:S02]  /*5360*/  PRMT R6, R7, 0x8880, RZ ;  /* 0x0000888007067816 */ /* 0x000fe400000000ff */
[----:B------:R-:W-:Y:S02]  /*5370*/  PRMT R5, R10, 0x8880, RZ ;  /* 0x000088800a057816 */ /* 0x000fe400000000ff */
[----:B------:R-:W-:-:S07]  /*5380*/  MOV R4, 0x53a0 ;  /* 0x000053a000047802 */ /* 0x000fce0000000f00 */
[----:B------:R-:W-:Y:S05]  /*5390*/  CALL.REL.NOINC `($__internal_38_$__cuda_sm20_div_s16) ;  /* 0x0000001800387944 */ /* 0x000fea0003c00000 */
.L_x_28902:
[----:B------:R-:W-:Y:S05]  /*53a0*/  BSYNC.RECONVERGENT B1 ;  /* 0x0000000000017941 */ /* 0x000fea0003800200 */
.L_x_28900:
[----:B------:R-:W0:Y:S01]  /*53b0*/  LDCU.64 UR4, c[0x0][0x5e8] ;  /* 0x0000bd00ff0477ac */ /* 0x000e220008000a00 */
[----:B------:R-:W-:Y:S01]  /*53c0*/  VIADD R3, R3, 0x80 ;  /* 0x0000008003037836 */ /* 0x000fe20000000000 */
[----:B0-----:R-:W-:-:S04]  /*53d0*/  IADD3 R4, P0, PT, R11, UR4, RZ ;  /* 0x000000040b047c10 */ /* 0x001fc8000ff1e0ff */
[----:B------:R-:W-:-:S05]  /*53e0*/  IADD3.X R5, PT, PT, RZ, UR5, RZ, P0, !PT ;  /* 0x00000005ff057c10 */ /* 0x000fca00087fe4ff */
[----:B------:R2:W-:Y:S04]  /*53f0*/  STG.E.U8 desc[UR6][R4.64], R6 ;  /* 0x0000000604007986 */ /* 0x0005e8000c101106 */
.L_x_28898:
[----:B------:R-:W-:Y:S05]  /*5400*/  BSYNC.RECONVERGENT B0 ;  /* 0x0000000000007941 */ /* 0x000fea0003800200 */
.L_x_28897:
[----:B------:R-:W3:Y:S02]  /*5410*/  LDCU UR4, c[0x0][0x380] ;  /* 0x00007000ff0477ac */ /* 0x000ee40008000800 */
[----:B---3--:R-:W-:-:S13]  /*5420*/  ISETP.GE.AND P0, PT, R3, UR4, PT ;  /* 0x0000000403007c0c */ /* 0x008fda000bf06270 */
[----:B------:R-:W-:Y:S05]  /*5430*/  @P0 EXIT ;  /* 0x000000000000094d */ /* 0x000fea0003800000 */
[----:B------:R-:W3:Y:S01]  /*5440*/  LDCU.64 UR4, c[0x0][0x390] ;  /* 0x00007200ff0477ac */ /* 0x000ee20008000a00 */
[----:B012---:R-:W-:Y:S02]  /*5450*/  MOV R4, RZ ;  /* 0x000000ff00047202 */ /* 0x007fe40000000f00 */
[----:B------:R-:W-:Y:S01]  /*5460*/  MOV R5, R3 ;  /* 0x0000000300057202 */ /* 0x000fe20000000f00 */
[----:B------:R-:W0:Y:S01]  /*5470*/  LDCU UR8, c[0x0][0x38c] ;  /* 0x00007180ff0877ac */ /* 0x000e220008000800 */
[----:B------:R-:W-:Y:S01]  /*5480*/  ISETP.NE.AND P0, PT, R2, RZ, PT ;  /* 0x000000ff0200720c */ /* 0x000fe20003f05270 */
[----:B------:R-:W1:Y:S01]  /*5490*/  LDCU.64 UR10, c[0x0][0x4b8] ;  /* 0x00009700ff0a77ac */ /* 0x000e620008000a00 */
[----:B---3--:R-:W-:Y:S01]  /*54a0*/  IMAD.HI.U32 R6, R3, UR4, R4 ;  /* 0x0000000403067c27 */ /* 0x008fe2000f8e0004 */
        /* <DEDUP_REMOVED lines=341> */
.L_x_28903:
[----:B------:R-:W0:Y:S01]  /*6a00*/  LDCU.128 UR8, c[0x0][0x5f0] ;  /* 0x0000be00ff0877ac */ /* 0x000e220008000c00 */
[----:B------:R-:W1:Y:S01]  /*6a10*/  LDCU.64 UR4, c[0x0][0x5e8] ;  /* 0x0000bd00ff0477ac */ /* 0x000e620008000a00 */
        /* <DEDUP_REMOVED lines=8> */
[----:B------:R-:W-:Y:S02]  /*6aa0*/  PRMT R8, R2, 0x8880, RZ ;  /* 0x0000888002087816 */ /* 0x000fe400000000ff */
[----:B-1----:R-:W-:Y:S02]  /*6ab0*/  IADD3 R2, P1, PT, R3, UR4, RZ ;  /* 0x0000000403027c10 */ /* 0x002fe4000ff3e0ff */
[----:B------:R-:W-:Y:S02]  /*6ac0*/  ISETP.GT.AND P0, PT, R8, -0x1, PT ;  /* 0xffffffff0800780c */ /* 0x000fe40003f04270 */
[----:B------:R-:W-:-:S11]  /*6ad0*/  IADD3.X R3, PT, PT, RZ, UR5, RZ, P1, !PT ;  /* 0x00000005ff037c10 */ /* 0x000fd60008ffe4ff */
        /* <DEDUP_REMOVED lines=16> */
[----:B------:R-:W-:Y:S01]  /*6be0*/  @!P0 IADD3 R0, PT, PT, R6, RZ, RZ ;  /* 0x000000ff06008210 */ /* 0x000fe20007ffe0ff */
[----:B------:R-:W-:Y:S06]  /*6bf0*/  BRA `(.L_x_28906) ;  /* 0x0000000000147947 */ /* 0x000fec0003800000 */
.L_x_28905:
[----:B------:R-:W-:Y:S02]  /*6c00*/  PRMT R6, R5, 0x8880, RZ ;  /* 0x0000888005067816 */ /* 0x000fe400000000ff */
[----:B------:R-:W-:Y:S02]  /*6c10*/  PRMT R5, R0, 0x8880, RZ ;  /* 0x0000888000057816 */ /* 0x000fe400000000ff */
[----:B------:R-:W-:-:S07]  /*6c20*/  MOV R4, 0x6c40 ;  /* 0x00006c4000047802 */ /* 0x000fce0000000f00 */
[----:B------:R-:W-:Y:S05]  /*6c30*/  CALL.REL.NOINC `($__internal_38_$__cuda_sm20_div_s16) ;  /* 0x0000000000107944 */ /* 0x000fea0003c00000 */
[----:B------:R-:W-:-:S07]  /*6c40*/  PRMT R0, R6, 0x7610, R0 ;  /* 0x0000761006007816 */ /* 0x000fce0000000000 */
.L_x_28906:
[----:B------:R-:W-:Y:S05]  /*6c50*/  BSYNC.RECONVERGENT B0 ;  /* 0x0000000000007941 */ /* 0x000fea0003800200 */
.L_x_28904:
[----:B------:R-:W-:Y:S01]  /*6c60*/  STG.E.U8 desc[UR6][R2.64], R0 ;  /* 0x0000000002007986 */ /* 0x000fe2000c101106 */
[----:B------:R-:W-:Y:S05]  /*6c70*/  EXIT ;  /* 0x000000000000794d */ /* 0x000fea0003800000 */
        .weak           $__internal_38_$__cuda_sm20_div_s16
        .type           $__internal_38_$__cuda_sm20_div_s16,@function
        .size           $__internal_38_$__cuda_sm20_div_s16,(.L_x_32789 - $__internal_38_$__cuda_sm20_div_s16)
$__internal_38_$__cuda_sm20_div_s16:
[----:B------:R-:W-:Y:S01]  /*6c80*/  IABS R13, R5 ;  /* 0x00000005000d7213 */ /* 0x000fe20000000000 */
[----:B------:R-:W-:Y:S01]  /*6c90*/  HFMA2 R7, -RZ, RZ, 15, 0 ;  /* 0x4b800000ff077431 */ /* 0x000fe200000001ff */
[-C--:B------:R-:W-:Y:S02]  /*6ca0*/  IABS R9, R6.reuse ;  /* 0x0000000600097213 */ /* 0x080fe40000000000 */
[----:B------:R-:W0:Y:S01]  /*6cb0*/  I2F.U16 R8, R13 ;  /* 0x0000000d00087306 */ /* 0x000e220000101000 */
[----:B------:R-:W-:-:S04]  /*6cc0*/  LOP3.LUT R6, R5, R6, RZ, 0x3c, !PT ;  /* 0x0000000605067212 */ /* 0x000fc800078e3cff */
[----:B------:R-:W-:-:S03]  /*6cd0*/  SHF.R.U32.HI R6, RZ, 0x1f, R6 ;  /* 0x0000001fff067819 */ /* 0x000fc60000011606 */
[----:B------:R-:W-:Y:S01]  /*6ce0*/  I2F.U16.RZ R9, R9 ;  /* 0x0000000900097306 */ /* 0x000fe2000010d000 */
[C---:B0-----:R-:W-:Y:S02]  /*6cf0*/  FSETP.GEU.AND P1, PT, |R8|.reuse, 1.175494350822287508e-38, PT ;  /* 0x008000000800780b */ /* 0x041fe40003f2e200 */
[----:B------:R-:W-:Y:S02]  /*6d00*/  FSETP.GT.AND P0, PT, |R8|, 8.50705917302346158658e+37, PT ;  /* 0x7e8000000800780b */ /* 0x000fe40003f04200 */
[----:B------:R-:W-:-:S04]  /*6d10*/  FSEL R7, R7, 1, !P1 ;  /* 0x3f80000007077808 */ /* 0x000fc80004800000 */
[----:B------:R-:W-:Y:S02]  /*6d20*/  FSEL R7, R7, 0.25, !P0 ;  /* 0x3e80000007077808 */ /* 0x000fe40004000000 */
[----:B------:R-:W-:-:S03]  /*6d30*/  ISETP.NE.AND P0, PT, R5, RZ, PT ;  /* 0x000000ff0500720c */ /* 0x000fc60003f05270 */
[----:B------:R-:W-:-:S06]  /*6d40*/  FMUL R8, R8, R7 ;  /* 0x0000000708087220 */ /* 0x000fcc0000400000 */
[----:B------:R-:W0:Y:S02]  /*6d50*/  MUFU.RCP R8, R8 ;  /* 0x0000000800087308 */ /* 0x000e240000001000 */
[----:B0-----:R-:W-:Y:S01]  /*6d60*/  FMUL R7, R7, R8 ;  /* 0x0000000807077220 */ /* 0x001fe20000400000 */
[----:B------:R-:W-:-:S03]  /*6d70*/  IADD3 R8, PT, PT, -R6, RZ, RZ ;  /* 0x000000ff06087210 */ /* 0x000fc60007ffe1ff */
[----:B------:R-:W-:-:S04]  /*6d80*/  VIADD R14, R7, 0x2 ;  /* 0x00000002070e7836 */ /* 0x000fc80000000000 */
[----:B------:R-:W-:-:S06]  /*6d90*/  FMUL.RZ R7, R9, R14 ;  /* 0x0000000e09077220 */ /* 0x000fcc000040c000 */
[----:B------:R-:W0:Y:S02]  /*6da0*/  F2I.U32.TRUNC.NTZ R7, R7 ;  /* 0x0000000700077305 */ /* 0x000e24000020f000 */
[----:B0-----:R-:W-:-:S04]  /*6db0*/  LOP3.LUT R5, R8, 0xffff, R7, 0x78, !PT ;  /* 0x0000ffff08057812 */ /* 0x001fc800078e7807 */
[----:B------:R-:W-:Y:S01]  /*6dc0*/  IADD3 R6, PT, PT, R6, R5, RZ ;  /* 0x0000000506067210 */ /* 0x000fe20007ffe0ff */
[----:B------:R-:W-:Y:S01]  /*6dd0*/  HFMA2 R5, -RZ, RZ, 0, 0 ;  /* 0x00000000ff057431 */ /* 0x000fe200000001ff */
[----:B------:R-:W-:-:S03]  /*6de0*/  @!P0 MOV R6, 0xffffffff ;  /* 0xffffffff00068802 */ /* 0x000fc60000000f00 */
[----:B------:R-:W-:Y:S05]  /*6df0*/  RET.REL.NODEC R4 `(_ZN2at6native18elementwise_kernelILi128ELi4EZNS0_22gpu_kernel_impl_nocastINS0_13BinaryFunctorIaaaZZZNS0_15binary_internal21div_floor_kernel_cudaERNS_18TensorIteratorBaseEENKUlvE_clEvENKUlvE0_clEvEUlaaE_EEEEvS6_RKT_EUliE_EEviT1_) ;  /* 0xffffff9004807950 */ /* 0x000fea0003c3ffff */
.L_x_28907:
        /* <DEDUP_REMOVED lines=16> */
.L_x_32789:


//--------------------- .text._ZN2at6native27unrolled_elementwise_kernelINS0_13BinaryFunctorIaaaZZZNS0_15binary_internal21div_floor_kernel_cudaERNS_18TensorIteratorBaseEENKUlvE_clEvENKUlvE0_clEvEUlaaE_EESt5arrayIPcLm3EELi4E23TrivialOffsetCalculatorILi2EjESD_ILi1EjENS0_6memory15LoadWithoutCastENSG_16StoreWithoutCastEEEviT_T0_T2_T3_T4_T5_ --------------------------
	.section	.text._ZN2at6native27unrolled_elementwise_kernelINS0_13BinaryFunctorIaaaZZZNS0_15binary_internal21div_floor_kernel_cudaERNS_18TensorIteratorBaseEENKUlvE_clEvENKUlvE0_clEvEUlaaE_EESt5arrayIPcLm3EELi4E23TrivialOffsetCalculatorILi2EjESD_ILi1EjENS0_6memory15LoadWithoutCastENSG_16StoreWithoutCastEEEviT_T0_T2_T3_T4_T5_,"ax",@progbits
	.align	128
        .global         _ZN2at6native27unrolled_elementwise_kernelINS0_13BinaryFunctorIaaaZZZNS0_15binary_internal21div_floor_kernel_cudaERNS_18TensorIteratorBaseEENKUlvE_clEvENKUlvE0_clEvEUlaaE_EESt5arrayIPcLm3EELi4E23TrivialOffsetCalculatorILi2EjESD_ILi1EjENS0_6memory15LoadWithoutCastENSG_16StoreWithoutCastEEEviT_T0_T2_T3_T4_T5_
        .type           _ZN2at6native27unrolled_elementwise_kernelINS0_13BinaryFunctorIaaaZZZNS0_15binary_internal21div_floor_kernel_cudaERNS_18TensorIteratorBaseEENKUlvE_clEvENKUlvE0_clEvEUlaaE_EESt5arrayIPcLm3EELi4E23TrivialOffsetCalculatorILi2EjESD_ILi1EjENS0_6memory15LoadWithoutCastENSG_16StoreWithoutCastEEEviT_T0_T2_T3_T4_T5_,@function
        .size           _ZN2at6native27unrolled_elementwise_kernelINS0_13BinaryFunctorIaaaZZZNS0_15binary_internal21div_floor_kernel_cudaERNS_18TensorIteratorBaseEENKUlvE_clEvENKUlvE0_clEvEUlaaE_EESt5arrayIPcLm3EELi4E23TrivialOffsetCalculatorILi2EjESD_ILi1EjENS0_6memory15LoadWithoutCastENSG_16StoreWithoutCastEEEviT_T0_T2_T3_T4_T5_,(.L_x_32790 - _ZN2at6native27unrolled_elementwise_kernelINS0_13BinaryFunctorIaaaZZZNS0_15binary_internal21div_floor_kernel_cudaERNS_18TensorIteratorBaseEENKUlvE_clEvENKUlvE0_clEvEUlaaE_EESt5arrayIPcLm3EELi4E23TrivialOffsetCalculatorILi2EjESD_ILi1EjENS0_6memory15LoadWithoutCastENSG_16StoreWithoutCastEEEviT_T0_T2_T3_T4_T5_)
        .other          _ZN2at6native27unrolled_elementwise_kernelINS0_13BinaryFunctorIaaaZZZNS0_15binary_internal21div_floor_kernel_cudaERNS_18TensorIteratorBaseEENKUlvE_clEvENKUlvE0_clEvEUlaaE_EESt5arrayIPcLm3EELi4E23TrivialOffsetCalculatorILi2EjESD_ILi1EjENS0_6memory15LoadWithoutCastENSG_16StoreWithoutCastEEEviT_T0_T2_T3_T4_T5_,@"STO_CUDA_ENTRY STV_DEFAULT"
_ZN2at6native27unrolled_elementwise_kernelINS0_13BinaryFunctorIaaaZZZNS0_15binary_internal21div_floor_kernel_cudaERNS_18TensorIteratorBaseEENKUlvE_clEvENKUlvE0_clEvEUlaaE_EESt5arrayIPcLm3EELi4E23TrivialOffsetCalculatorILi2EjESD_ILi1EjENS0_6memory15LoadWithoutCastENSG_16StoreWithoutCastEEEviT_T0_T2_T3_T4_T5_:
.text._ZN2at6native27unrolled_elementwise_kernelINS0_13BinaryFunctorIaaaZZZNS0_15binary_internal21div_floor_kernel_cudaERNS_18TensorIteratorBaseEENKUlvE_clEvENKUlvE0_clEvEUlaaE_EESt5arrayIPcLm3EELi4E23TrivialOffsetCalculatorILi2EjESD_ILi1EjENS0_6memory15LoadWithoutCastENSG_16StoreWithoutCastEEEviT_T0_T2_T3_T4_T5_:
[----:B------:R-:W-:Y:S01]  /*0000*/  LDC R1, c[0x0][0x37c] ;  /* 0x0000df00ff017b82 */ /* 0x000fe20000000800 */
[----:B------:R-:W0:Y:S07]  /*0010*/  S2R R17, SR_CTAID.X ;  /* 0x0000000000117919 */ /* 0x000e2e0000002500 */
[----:B------:R-:W0:Y:S01]  /*0020*/  LDC R2, c[0x0][0x380] ;  /* 0x0000e000ff027b82 */ /* 0x000e220000000800 */
[----:B------:R-:W1:Y:S01]  /*0030*/  LDCU.64 UR4, c[0x0][0x358] ;  /* 0x00006b00ff0477ac */ /* 0x000e620008000a00 */
[----:B------:R-:W-:Y:S01]  /*0040*/  PRMT R18, RZ, 0x7610, R18 ;  /* 0x00007610ff127816 */ /* 0x000fe20000000012 */
[----:B------:R-:W2:Y:S05]  /*0050*/  S2R R0, SR_TID.X ;  /* 0x0000000000007919 */ /* 0x000eaa0000002100 */
        /* <DEDUP_REMOVED lines=11> */
[----:B------:R-:W-:Y:S02]  /*0110*/  ISETP.GE.AND P1, PT, R0, R19, PT ;  /* 0x000000130000720c */ /* 0x000fe40003f26270 */
[C---:B---3--:R-:W-:Y:S01]  /*0120*/  @!P0 IADD3 R24, P3, PT, R11.reuse, R24, RZ ;  /* 0x000000180b188210 */ /* 0x048fe20007f7e0ff */
[----:B------:R-:W3:Y:S04]  /*0130*/  LDC.64 R14, c[0x0][0x398] ;  /* 0x0000e600ff0e7b82 */ /* 0x000ee80000000a00 */
[----:B------:R-:W-:Y:S01]  /*0140*/  @!P0 IMAD.X R25, RZ, RZ, R25, P3 ;  /* 0x000000ffff198224 */ /* 0x000fe200018e0619 */
[----:B--2---:R-:W-:-:S03]  /*0150*/  @!P0 IADD3 R2, P5, PT, R11, R2, RZ ;  /* 0x000000020b028210 */ /* 0x004fc60007fbe0ff */
[----:B------:R-:W2:Y:S02]  /*0160*/  LDC.64 R10, c[0x0][0x398] ;  /* 0x0000e600ff0a7b82 */ /* 0x000ea40000000a00 */
[----:B------:R-:W-:Y:S01]  /*0170*/  @!P1 IMAD R21, R17, 0x200, R0 ;  /* 0x0000020011159824 */ /* 0x000fe200078e0200 */
[----:B-1----:R1:W5:Y:S01]  /*0180*/  @!P0 LDG.E.U8 R18, desc[UR4][R24.64] ;  /* 0x0000000418128981 */ /* 0x002362000c1e1100 */
[----:B------:R-:W-:-:S05]  /*0190*/  @!P1 VIADD R0, R0, 0x80 ;  /* 0x0000008000009836 */ /* 0x000fca0000000000 */
[----:B------:R-:W-:Y:S01]  /*01a0*/  ISETP.GE.AND P2, PT, R0, R19, PT ;  /* 0x000000130000720c */ /* 0x000fe20003f46270 */
[----:B------:R-:W-:Y:S01]  /*01b0*/  @!P0 IMAD.X R3, RZ, RZ, R3, P5 ;  /* 0x000000ffff038224 */ /* 0x000fe200028e0603 */
[----:B----4-:R-:W-:-:S11]  /*01c0*/  @!P1 IADD3 R4, P3, PT, R21, R4, RZ ;  /* 0x0000000415049210 */ /* 0x010fd60007f7e0ff */
[----:B------:R-:W-:Y:S02]  /*01d0*/  @!P2 IMAD R23, R17, 0x200, R0 ;  /* 0x000002001117a824 */ /* 0x000fe400078e0200 */
[----:B------:R-:W-:Y:S01]  /*01e0*/  @!P2 VIADD R0, R0, 0x80 ;  /* 0x000000800000a836 */ /* 0x000fe20000000000 */
[----:B------:R-:W-:-:S04]  /*01f0*/  @!P1 IADD3 R6, P4, PT, R21, R6, RZ ;  /* 0x0000000615069210 */ /* 0x000fc80007f9e0ff */
[----:B------:R-:W-:Y:S02]  /*0200*/  ISETP.GE.AND P5, PT, R0, R19, PT ;  /* 0x000000130000720c */ /* 0x000fe40003fa6270 */
[----:B------:R-:W-:Y:S01]  /*0210*/  PRMT R21, RZ, 0x7610, R21 ;  /* 0x00007610ff157816 */ /* 0x000fe20000000015 */
[----:B------:R-:W-:Y:S01]  /*0220*/  @!P1 IMAD.X R5, RZ, RZ, R5, P3 ;  /* 0x000000ffff059224 */ /* 0x000fe200018e0605 */
[----:B------:R-:W-:Y:S01]  /*0230*/  PRMT R20, RZ, 0x7610, R20 ;  /* 0x00007610ff147816 */ /* 0x000fe20000000014 */
[----:B------:R-:W-:Y:S01]  /*0240*/  @!P1 IMAD.X R7, RZ, RZ, R7, P4 ;  /* 0x000000ffff079224 */ /* 0x000fe200020e0607 */
[----:B-1----:R-:W-:Y:S02]  /*0250*/  PRMT R25, RZ, 0x7610, R25 ;  /* 0x00007610ff197816 */ /* 0x002fe40000000019 */
[----:B------:R-:W5:Y:S01]  /*0260*/  @!P0 LDG.E.U8 R21, desc[UR4][R2.64] ;  /* 0x0000000402158981 */ /* 0x000f62000c1e1100 */
[----:B0-----:R-:W-:-:S04]  /*0270*/  @!P2 IADD3 R8, P0, PT, R23, R8, RZ ;  /* 0x000000081708a210 */ /* 0x001fc80007f1e0ff */
[----:B------:R-:W-:Y:S01]  /*0280*/  @!P5 IMAD R27, R17, 0x200, R0 ;  /* 0x00000200111bd824 */ /* 0x000fe200078e0200 */
[----:B------:R0:W5:Y:S01]  /*0290*/  @!P1 LDG.E.U8 R20, desc[UR4][R4.64] ;  /* 0x0000000404149981 */ /* 0x000162000c1e1100 */
[----:B------:R-:W-:Y:S01]  /*02a0*/  @!P2 IMAD.X R9, RZ, RZ, R9, P0 ;  /* 0x000000ffff09a224 */ /* 0x000fe200000e0609 */
[----:B--2---:R-:W-:Y:S02]  /*02b0*/  @!P2 IADD3 R10, P3, PT, R23, R10, RZ ;  /* 0x0000000a170aa210 */ /* 0x004fe40007f7e0ff */
[----:B------:R1:W5:Y:S01]  /*02c0*/  @!P1 LDG.E.U8 R25, desc[UR4][R6.64] ;  /* 0x0000000406199981 */ /* 0x000362000c1e1100 */
[C---:B------:R-:W-:Y:S02]  /*02d0*/  @!P5 IADD3 R12, P0, PT, R27.reuse, R12, RZ ;  /* 0x0000000c1b0cd210 */ /* 0x040fe40007f1e0ff */
[----:B---3--:R-:W-:Y:S01]  /*02e0*/  @!P5 IADD3 R14, P1, PT, R27, R14, RZ ;  /* 0x0000000e1b0ed210 */ /* 0x008fe20007f3e0ff */
[----:B------:R-:W-:Y:S01]  /*02f0*/  @!P2 IMAD.X R11, RZ, RZ, R11, P3 ;  /* 0x000000ffff0ba224 */ /* 0x000fe200018e060b */
[----:B------:R-:W-:Y:S01]  /*0300*/  PRMT R22, RZ, 0x7610, R22 ;  /* 0x00007610ff167816 */ /* 0x000fe20000000016 */
[----:B------:R-:W-:Y:S01]  /*0310*/  @!P5 IMAD.X R13, RZ, RZ, R13, P0 ;  /* 0x000000ffff0dd224 */ /* 0x000fe200000e060d */
[----:B------:R-:W-:Y:S01]  /*0320*/  PRMT R23, RZ, 0x7610, R23 ;  /* 0x00007610ff177816 */ /* 0x000fe20000000017 */
[----:B------:R-:W-:Y:S01]  /*0330*/  @!P5 IMAD.X R15, RZ, RZ, R15, P1 ;  /* 0x000000ffff0fd224 */ /* 0x000fe200008e060f */
[----:B0-----:R-:W-:-:S02]  /*0340*/  PRMT R5, RZ, 0x7610, R5 ;  /* 0x00007610ff057816 */ /* 0x001fc40000000005 */
[----:B------:R-:W-:Y:S01]  /*0350*/  PRMT R0, RZ, 0x7610, R0 ;  /* 0x00007610ff007816 */ /* 0x000fe20000000000 */
[----:B------:R1:W5:Y:S04]  /*0360*/  @!P2 LDG.E.U8 R22, desc[UR4][R8.64] ;  /* 0x000000040816a981 */ /* 0x000368000c1e1100 */
[----:B------:R1:W5:Y:S04]  /*0370*/  @!P2 LDG.E.U8 R23, desc[UR4][R10.64] ;  /* 0x000000040a17a981 */ /* 0x000368000c1e1100 */
[----:B------:R1:W5:Y:S04]  /*0380*/  @!P5 LDG.E.U8 R5, desc[UR4][R12.64] ;  /* 0x000000040c05d981 */ /* 0x000368000c1e1100 */
[----:B------:R1:W5:Y:S01]  /*0390*/  @!P5 LDG.E.U8 R0, desc[UR4][R14.64] ;  /* 0x000000040e00d981 */ /* 0x000362000c1e1100 */
[----:B------:R-:W-:Y:S01]  /*03a0*/  ISETP.GE.AND P0, PT, R16, R19, PT ;  /* 0x000000131000720c */ /* 0x000fe20003f06270 */
[----:B------:R-:W-:-:S12]  /*03b0*/  BSSY.RECONVERGENT B0, `(.L_x_28908) ;  /* 0x000001c000007945 */ /* 0x000fd80003800200 */
[----:B-1----:R-:W-:Y:S05]  /*03c0*/  @P0 BRA `(.L_x_28909) ;  /* 0x0000000000680947 */ /* 0x002fea0003800000 */
[----:B-----5:R-:W-:-:S04]  /*03d0*/  LOP3.LUT R2, R21, R18, RZ, 0x3c, !PT ;  /* 0x0000001215027212 */ /* 0x020fc800078e3cff */
        /* <DEDUP_REMOVED lines=8> */
[----:B------:R-:W-:Y:S05]  /*0460*/  CALL.REL.NOINC `($__internal_39_$__cuda_sm20_div_s16) ;  /* 0x00000008004c7944 */ /* 0x000fea0003c00000 */
[----:B------:R-:W-:Y:S02]  /*0470*/  PRMT R3, R21, 0x8880, RZ ;  /* 0x0000888015037816 */ /* 0x000fe400000000ff */
[----:B------:R-:W-:-:S05]  /*0480*/  PRMT R2, R7, 0x9910, RZ ;  /* 0x0000991007027816 */ /* 0x000fca00000000ff */
[----:B------:R-:W-:-:S04]  /*0490*/  IMAD R2, R3, R2, RZ ;  /* 0x0000000203027224 */ /* 0x000fc800078e02ff */
[----:B------:R-:W-:-:S05]  /*04a0*/  IMAD.MOV R2, RZ, RZ, -R2 ;  /* 0x000000ffff027224 */ /* 0x000fca00078e0a02 */
[----:B------:R-:W-:-:S05]  /*04b0*/  PRMT R3, R2, 0x7710, RZ ;  /* 0x0000771002037816 */ /* 0x000fca00000000ff */
[----:B------:R-:W-:-:S05]  /*04c0*/  IMAD.IADD R4, R4, 0x1, R3 ;  /* 0x0000000104047824 */ /* 0x000fca00078e0203 */
[----:B------:R-:W-:Y:S01]  /*04d0*/  PRMT R2, R4, 0x9910, RZ ;  /* 0x0000991004027816 */ /* 0x000fe200000000ff */
[----:B------:R-:W-:-:S03]  /*04e0*/  VIADD R4, R7, 0xffffffff ;  /* 0xffffffff07047836 */ /* 0x000fc60000000000 */
[----:B------:R-:W-:-:S13]  /*04f0*/  ISETP.NE.AND P0, PT, R2, RZ, PT ;  /* 0x000000ff0200720c */ /* 0x000fda0003f05270 */
[----:B------:R-:W-:Y:S01]  /*0500*/  @!P0 IMAD.MOV R4, RZ, RZ, R7 ;  /* 0x000000ffff048224 */ /* 0x000fe200078e0207 */
[----:B------:R-:W-:Y:S06]  /*0510*/  BRA `(.L_x_28909) ;  /* 0x0000000000147947 */ /* 0x000fec0003800000 */
.L_x_28910:
[----:B------:R-:W-:Y:S02]  /*0520*/  PRMT R10, R18, 0x8880, RZ ;  /* 0x00008880120a7816 */ /* 0x000fe400000000ff */
[----:B------:R-:W-:Y:S02]  /*0530*/  PRMT R3, R21, 0x8880, RZ ;  /* 0x0000888015037816 */ /* 0x000fe400000000ff */
[----:B------:R-:W-:-:S07]  /*0540*/  MOV R2, 0x560 ;  /* 0x0000056000027802 */ /* 0x000fce0000000f00 */
[----:B------:R-:W-:Y:S05]  /*0550*/  CALL.REL.NOINC `($__internal_39_$__cuda_sm20_div_s16) ;  /* 0x0000000800107944 */ /* 0x000fea0003c00000 */
[----:B------:R-:W-:-:S07]  /*0560*/  PRMT R4, R7, 0x7610, R4 ;  /* 0x0000761007047816 */ /* 0x000fce0000000004 */
.L_x_28909:
[----:B------:R-:W-:Y:S05]  /*0570*/  BSYNC.RECONVERGENT B0 ;  /* 0x0000000000007941 */ /* 0x000fea0003800200 */
.L_x_28908:
        /* <DEDUP_REMOVED lines=25> */
.L_x_28913:
[----:B------:R-:W-:Y:S02]  /*0710*/  PRMT R10, R20, 0x8880, RZ ;  /* 0x00008880140a7816 */ /* 0x000fe400000000ff */
[----:B------:R-:W-:Y:S02]  /*0720*/  PRMT R3, R25, 0x8880, RZ ;  /* 0x0000888019037816 */ /* 0x000fe400000000ff */
[----:B------:R-:W-:-:S07]  /*0730*/  MOV R2, 0x750 ;  /* 0x0000075000027802 */ /* 0x000fce0000000f00 */
[----:B------:R-:W-:Y:S05]  /*0740*/  CALL.REL.NOINC `($__internal_39_$__cuda_sm20_div_s16) ;  /* 0x0000000400947944 */ /* 0x000fea0003c00000 */
[----:B------:R-:W-:-:S07]  /*0750*/  PRMT R8, R7, 0x7610, R8 ;  /* 0x0000761007087816 */ /* 0x000fce0000000008 */
.L_x_28912:
[----:B------:R-:W-:Y:S05]  /*0760*/  BSYNC.RECONVERGENT B0 ;  /* 0x0000000000007941 */ /* 0x000fea0003800200 */
.L_x_28911:
        /* <DEDUP_REMOVED lines=25> */
.L_x_28916:
[----:B------:R-:W-:Y:S02]  /*0900*/  PRMT R10, R22, 0x8880, RZ ;  /* 0x00008880160a7816 */ /* 0x000fe400000000ff */
[----:B------:R-:W-:Y:S02]  /*0910*/  PRMT R3, R23, 0x8880, RZ ;  /* 0x0000888017037816 */ /* 0x000fe400000000ff */
[----:B------:R-:W-:-:S07]  /*0920*/  MOV R2, 0x940 ;  /* 0x0000094000027802 */ /* 0x000fce0000000f00 */
[----:B------:R-:W-:Y:S05]  /*0930*/  CALL.REL.NOINC `($__internal_39_$__cuda_sm20_div_s16) ;  /* 0x0000000400187944 */ /* 0x000fea0003c00000 */
[----:B------:R-:W-:-:S07]  /*0940*/  PRMT R9, R7, 0x7610, R9 ;  /* 0x0000761007097816 */ /* 0x000fce0000000009 */
.L_x_28915:
[----:B------:R-:W-:Y:S05]  /*0950*/  BSYNC.RECONVERGENT B0 ;  /* 0x0000000000007941 */ /* 0x000fea0003800200 */
.L_x_28914:
        /* <DEDUP_REMOVED lines=25> */
.L_x_28919:
[----:B------:R-:W-:Y:S02]  /*0af0*/  PRMT R10, R5, 0x8880, RZ ;  /* 0x00008880050a7816 */ /* 0x000fe400000000ff */
[----:B------:R-:W-:Y:S02]  /*0b00*/  PRMT R3, R0, 0x8880, RZ ;  /* 0x0000888000037816 */ /* 0x000fe400000000ff */
[----:B------:R-:W-:-:S07]  /*0b10*/  MOV R2, 0xb30 ;  /* 0x00000b3000027802 */ /* 0x000fce0000000f00 */
[----:B------:R-:W-:Y:S05]  /*0b20*/  CALL.REL.NOINC `($__internal_39_$__cuda_sm20_div_s16) ;  /* 0x00000000009c7944 */ /* 0x000fea0003c00000 */
[----:B------:R-:W-:-:S07]  /*0b30*/  PRMT R0, R7, 0x7610, R0 ;  /* 0x0000761007007816 */ /* 0x000fce0000000000 */
.L_x_28918:
[----:B------:R-:W-:Y:S05]  /*0b40*/  BSYNC.RECONVERGENT B0 ;  /* 0x0000000000007941 */ /* 0x000fea0003800200 */
.L_x_28917:
[----:B------:R-:W-:Y:S01]  /*0b50*/  ISETP.GE.AND P0, PT, R16, R19, PT ;  /* 0x000000131000720c */ /* 0x000fe20003f06270 */
[----:B------:R-:W-:Y:S04]  /*0b60*/  BSSY.RECONVERGENT B0, `(.L_x_28920) ;  /* 0x000001a000007945 */ /* 0x000fe80003800200 */
[----:B------:R-:W-:Y:S08]  /*0b70*/  BSSY.RELIABLE B1, `(.L_x_28921) ;  /* 0x0000011000017945 */ /* 0x000ff00003800100 */
[----:B------:R-:W-:Y:S05]  /*0b80*/  @P0 BRA `(.L_x_28922) ;  /* 0x00000000003c0947 */ /* 0x000fea0003800000 */
[----:B------:R-:W0:Y:S01]  /*0b90*/  LDCU.64 UR6, c[0x0][0x388] ;  /* 0x00007100ff0677ac */ /* 0x000e220008000a00 */
[----:B------:R-:W-:Y:S02]  /*0ba0*/  IMAD R2, R17, 0x200, R16 ;  /* 0x0000020011027824 */ /* 0x000fe400078e0210 */
[----:B------:R-:W-:-:S03]  /*0bb0*/  IMAD.MOV.U32 R16, RZ, RZ, R6 ;  /* 0x000000ffff107224 */ /* 0x000fc600078e0006 */
[----:B0-----:R-:W-:-:S05]  /*0bc0*/  IADD3 R2, P0, PT, R2, UR6, RZ ;  /* 0x0000000602027c10 */ /* 0x001fca000ff1e0ff */
[----:B------:R-:W-:Y:S01]  /*0bd0*/  IMAD.X R3, RZ, RZ, UR7, P0 ;  /* 0x00000007ff037e24 */ /* 0x000fe200080e06ff */
[----:B------:R-:W-:-:S04]  /*0be0*/  ISETP.GE.AND P0, PT, R16, R19, PT ;  /* 0x000000131000720c */ /* 0x000fc80003f06270 */
[----:B------:R0:W-:Y:S09]  /*0bf0*/  STG.E.U8 desc[UR4][R2.64], R4 ;  /* 0x0000000402007986 */ /* 0x0001f2000c101104 */
[----:B------:R-:W-:Y:S05]  /*0c00*/  @P0 BREAK.RELIABLE B1 ;  /* 0x0000000000010942 */ /* 0x000fea0003800100 */
[----:B------:R-:W-:Y:S05]  /*0c10*/  @P0 BRA `(.L_x_28923) ;  /* 0x0000000000380947 */ /* 0x000fea0003800000 */
[----:B------:R-:W1:Y:S01]  /*0c20*/  LDCU.64 UR6, c[0x0][0x388] ;  /* 0x00007100ff0677ac */ /* 0x000e620008000a00 */
[----:B0-----:R-:W-:Y:S02]  /*0c30*/  IMAD R2, R17, 0x200, R16 ;  /* 0x0000020011027824 */ /* 0x001fe400078e0210 */
[----:B------:R-:W-:-:S03]  /*0c40*/  VIADD R16, R16, 0x80 ;  /* 0x0000008010107836 */ /* 0x000fc60000000000 */
[----:B-1----:R-:W-:-:S05]  /*0c50*/  IADD3 R2, P0, PT, R2, UR6, RZ ;  /* 0x0000000602027c10 */ /* 0x002fca000ff1e0ff */
[----:B------:R-:W-:-:S05]  /*0c60*/  IMAD.X R3, RZ, RZ, UR7, P0 ;  /* 0x00000007ff037e24 */ /* 0x000fca00080e06ff */
[----:B------:R0:W-:Y:S03]  /*0c70*/  STG.E.U8 desc[UR4][R2.64], R8 ;  /* 0x0000000802007986 */ /* 0x0001e6000c101104 */
.L_x_28922:
[----:B------:R-:W-:Y:S05]  /*0c80*/  BSYNC.RELIABLE B1 ;  /* 0x0000000000017941 */ /* 0x000fea0003800100 */
.L_x_28921:
[----:B------:R-:W-:-:S13]  /*0c90*/  ISETP.GE.AND P0, PT, R16, R19, PT ;  /* 0x000000131000720c */ /* 0x000fda0003f06270 */
[----:B-----5:R-:W1:Y:S01]  /*0ca0*/  @!P0 LDC.64 R4, c[0x0][0x388] ;  /* 0x0000e200ff048b82 */ /* 0x020e620000000a00 */
[----:B0-----:R-:W-:Y:S02]  /*0cb0*/  @!P0 IMAD R3, R17, 0x200, R16 ;  /* 0x0000020011038824 */ /* 0x001fe400078e0210 */
[----:B------:R-:W-:-:S03]  /*0cc0*/  @!P0 VIADD R16, R16, 0x80 ;  /* 0x0000008010108836 */ /* 0x000fc60000000000 */
[----:B-1----:R-:W-:-:S05]  /*0cd0*/  @!P0 IADD3 R2, P1, PT, R3, R4, RZ ;  /* 0x0000000403028210 */ /* 0x002fca0007f3e0ff */
[----:B------:R-:W-:-:S05]  /*0ce0*/  @!P0 IMAD.X R3, RZ, RZ, R5, P1 ;  /* 0x000000ffff038224 */ /* 0x000fca00008e0605 */
[----:B------:R1:W-:Y:S03]  /*0cf0*/  @!P0 STG.E.U8 desc[UR4][R2.64], R9 ;  /* 0x0000000902008986 */ /* 0x0003e6000c101104 */
.L_x_28923:
[----:B------:R-:W-:Y:S05]  /*0d00*/  BSYNC.RECONVERGENT B0 ;  /* 0x0000000000007941 */ /* 0x000fea0003800200 */
.L_x_28920:
[----:B------:R-:W-:Y:S05]  /*0d10*/  WARPSYNC.ALL ;  /* 0x0000000000007948 */ /* 0x000fea0003800000 */
[----:B------:R-:W-:-:S13]  /*0d20*/  ISETP.GE.AND P0, PT, R16, R19, PT ;  /* 0x000000131000720c */ /* 0x000fda0003f06270 */
[----:B------:R-:W-:Y:S05]  /*0d30*/  @P0 EXIT ;  /* 0x000000000000094d */ /* 0x000fea0003800000 */
[----:B------:R-:W2:Y:S01]  /*0d40*/  LDCU.64 UR6, c[0x0][0x388] ;  /* 0x00007100ff0677ac */ /* 0x000ea20008000a00 */
[----:B01----:R-:W-:-:S05]  /*0d50*/  IMAD R2, R17, 0x200, R16 ;  /* 0x0000020011027824 */ /* 0x003fca00078e0210 */
[----:B--2---:R-:W-:-:S05]  /*0d60*/  IADD3 R2, P0, PT, R2, UR6, RZ ;  /* 0x0000000602027c10 */ /* 0x004fca000ff1e0ff */
[----:B------:R-:W-:-:S05]  /*0d70*/  IMAD.X R3, RZ, RZ, UR7, P0 ;  /* 0x00000007ff037e24 */ /* 0x000fca00080e06ff */
[----:B-----5:R-:W-:Y:S01]  /*0d80*/  STG.E.U8 desc[UR4][R2.64], R0 ;  /* 0x0000000002007986 */ /* 0x020fe2000c101104 */
[----:B------:R-:W-:Y:S05]  /*0d90*/  EXIT ;  /* 0x000000000000794d */ /* 0x000fea0003800000 */
        .weak           $__internal_39_$__cuda_sm20_div_s16
        .type           $__internal_39_$__cuda_sm20_div_s16,@function
        .size           $__internal_39_$__cuda_sm20_div_s16,(.L_x_32790 - $__internal_39_$__cuda_sm20_div_s16)
$__internal_39_$__cuda_sm20_div_s16:
        /* <DEDUP_REMOVED lines=10> */
[----:B------:R-:W-:Y:S01]  /*0e40*/  ISETP.NE.AND P0, PT, R3, RZ, PT ;  /* 0x000000ff0300720c */ /* 0x000fe20003f05270 */
[----:B------:R-:W-:Y:S02]  /*0e50*/  IMAD.MOV.U32 R3, RZ, RZ, 0x0 ;  /* 0x00000000ff037424 */ /* 0x000fe400078e00ff */
[----:B------:R-:W-:Y:S02]  /*0e60*/  FMUL R11, R7, R12 ;  /* 0x0000000c070b7220 */ /* 0x000fe40000400000 */
[----:B------:R-:W-:Y:S08]  /*0e70*/  I2F.U16.RZ R7, R13 ;  /* 0x0000000d00077306 */ /* 0x000ff0000010d000 */
[----:B------:R-:W0:Y:S02]  /*0e80*/  MUFU.RCP R11, R11 ;  /* 0x0000000b000b7308 */ /* 0x000e240000001000 */
[----:B0-----:R-:W-:-:S04]  /*0e90*/  FMUL R12, R12, R11 ;  /* 0x0000000b0c0c7220 */ /* 0x001fc80000400000 */
[----:B------:R-:W-:-:S04]  /*0ea0*/  VIADD R12, R12, 0x2 ;  /* 0x000000020c0c7836 */ /* 0x000fc80000000000 */
[----:B------:R-:W-:Y:S01]  /*0eb0*/  FMUL.RZ R12, R7, R12 ;  /* 0x0000000c070c7220 */ /* 0x000fe2000040c000 */
[----:B------:R-:W-:-:S05]  /*0ec0*/  IMAD.MOV R7, RZ, RZ, -R10 ;  /* 0x000000ffff077224 */ /* 0x000fca00078e0a0a */
[----:B------:R-:W0:Y:S02]  /*0ed0*/  F2I.U32.TRUNC.NTZ R12, R12 ;  /* 0x0000000c000c7305 */ /* 0x000e24000020f000 */
[----:B0-----:R-:W-:-:S05]  /*0ee0*/  LOP3.LUT R7, R7, 0xffff, R12, 0x78, !PT ;  /* 0x0000ffff07077812 */ /* 0x001fca00078e780c */
[----:B------:R-:W-:Y:S02]  /*0ef0*/  IMAD.IADD R7, R10, 0x1, R7 ;  /* 0x000000010a077824 */ /* 0x000fe400078e0207 */
[----:B------:R-:W-:Y:S01]  /*0f00*/  @!P0 IMAD.MOV.U32 R7, RZ, RZ, -0x1 ;  /* 0xffffffffff078424 */ /* 0x000fe200078e00ff */
[----:B------:R-:W-:Y:S06]  /*0f10*/  RET.REL.NODEC R2 `(_ZN2at6native27unrolled_elementwise_kernelINS0_13BinaryFunctorIaaaZZZNS0_15binary_internal21div_floor_kernel_cudaERNS_18TensorIteratorBaseEENKUlvE_clEvENKUlvE0_clEvEUlaaE_EESt5arrayIPcLm3EELi4E23TrivialOffsetCalculatorILi2EjESD_ILi1EjENS0_6memory15LoadWithoutCastENSG_16StoreWithoutCastEEEviT_T0_T2_T3_T4_T5_) ;  /* 0xfffffff002387950 */ /* 0x000fec0003c3ffff */
.L_x_28924:
        /* <DEDUP_REMOVED lines=14> */
.L_x_32790:


//--------------------- .text._ZN2at6native29vectorized_elementwise_kernelILi2ENS0_13BinaryFunctorIaaaZZZNS0_15binary_internal21div_floor_kernel_cudaERNS_18TensorIteratorBaseEENKUlvE_clEvENKUlvE0_clEvEUlaaE_EESt5arrayIPcLm3EEEEviT0_T1_ --------------------------
	.section	.text._ZN2at6native29vectorized_elementwise_kernelILi2ENS0_13BinaryFunctorIaaaZZZNS0_15binary_internal21div_floor_kernel_cudaERNS_18TensorIteratorBaseEENKUlvE_clEvENKUlvE0_clEvEUlaaE_EESt5arrayIPcLm3EEEEviT0_T1_,"ax",@progbits
	.align	128
        .global         _ZN2at6native29vectorized_elementwise_kernelILi2ENS0_13BinaryFunctorIaaaZZZNS0_15binary_internal21div_floor_kernel_cudaERNS_18TensorIteratorBaseEENKUlvE_clEvENKUlvE0_clEvEUlaaE_EESt5arrayIPcLm3EEEEviT0_T1_
        .type           _ZN2at6native29vectorized_elementwise_kernelILi2ENS0_13BinaryFunctorIaaaZZZNS0_15binary_internal21div_floor_kernel_cudaERNS_18TensorIteratorBaseEENKUlvE_clEvENKUlvE0_clEvEUlaaE_EESt5arrayIPcLm3EEEEviT0_T1_,@function
        .size           _ZN2at6native29vectorized_elementwise_kernelILi2ENS0_13BinaryFunctorIaaaZZZNS0_15binary_internal21div_floor_kernel_cudaERNS_18TensorIteratorBaseEENKUlvE_clEvENKUlvE0_clEvEUlaaE_EESt5arrayIPcLm3EEEEviT0_T1_,(.L_x_32791 - _ZN2at6native29vectorized_elementwise_kernelILi2ENS0_13BinaryFunctorIaaaZZZNS0_15binary_internal21div_floor_kernel_cudaERNS_18TensorIteratorBaseEENKUlvE_clEvENKUlvE0_clEvEUlaaE_EESt5arrayIPcLm3EEEEviT0_T1_)
        .other          _ZN2at6native29vectorized_elementwise_kernelILi2ENS0_13BinaryFunctorIaaaZZZNS0_15binary_internal21div_floor_kernel_cudaERNS_18TensorIteratorBaseEENKUlvE_clEvENKUlvE0_clEvEUlaaE_EESt5arrayIPcLm3EEEEviT0_T1_,@"STO_CUDA_ENTRY STV_DEFAULT"
_ZN2at6native29vectorized_elementwise_kernelILi2ENS0_13BinaryFunctorIaaaZZZNS0_15binary_internal21div_floor_kernel_cudaERNS_18TensorIteratorBaseEENKUlvE_clEvENKUlvE0_clEvEUlaaE_EESt5arrayIPcLm3EEEEviT0_T1_:
.text._ZN2at6native29vectorized_elementwise_kernelILi2ENS0_13BinaryFunctorIaaaZZZNS0_15binary_internal21div_floor_kernel_cudaERNS_18TensorIteratorBaseEENKUlvE_clEvENKUlvE0_clEvEUlaaE_EESt5arrayIPcLm3EEEEviT0_T1_:
        /* <DEDUP_REMOVED lines=9> */
[----:B------:R-:W1:Y:S01]  /*0090*/  LDC.64 R6, c[0x0][0x390] ;  /* 0x0000e400ff067b82 */ /* 0x000e620000000a00 */
[----:B------:R-:W-:-:S07]  /*00a0*/  PRMT R25, RZ, 0x7610, R25 ;  /* 0x00007610ff197816 */ /* 0x000fce0000000019 */
[----:B------:R-:W2:Y:S08]  /*00b0*/  LDC.64 R4, c[0x0][0x398] ;  /* 0x0000e600ff047b82 */ /* 0x000eb00000000a00 */
[----:B------:R-:W3:Y:S08]  /*00c0*/  LDC.64 R22, c[0x0][0x398] ;  /* 0x0000e600ff167b82 */ /* 0x000ef00000000a00 */
[----:B------:R-:W4:Y:S01]  /*00d0*/  LDC.64 R20, c[0x0][0x390] ;  /* 0x0000e400ff147b82 */ /* 0x000f220000000a00 */
[----:B0-----:R-:W-:Y:S01]  /*00e0*/  ISETP.GE.U32.AND P2, PT, R0, UR5, PT ;  /* 0x0000000500007c0c */ /* 0x001fe2000bf46070 */
[----:B------:R-:W-:-:S06]  /*00f0*/  IMAD.MOV.U32 R9, RZ, RZ, R0 ;  /* 0x000000ffff097224 */ /* 0x000fcc00078e0000 */
[----:B------:R-:W0:Y:S01]  /*0100*/  LDC.64 R16, c[0x0][0x390] ;  /* 0x0000e400ff107b82 */ /* 0x000e220000000a00 */
[----:B------:R-:W-:-:S07]  /*0110*/  PRMT R2, RZ, 0x7610, R2 ;  /* 0x00007610ff027816 */ /* 0x000fce0000000002 */
[----:B------:R-:W0:Y:S01]  /*0120*/  LDC.64 R18, c[0x0][0x398] ;  /* 0x0000e600ff127b82 */ /* 0x000e220000000a00 */
[C---:B------:R-:W-:Y:S02]  /*0130*/  @!P2 VIADD R0, R9.reuse, 0x80 ;  /* 0x000000800900a836 */ /* 0x040fe40000000000 */
[----:B------:R-:W-:-:S03]  /*0140*/  @!P2 VIADD R13, R9, UR4 ;  /* 0x00000004090dac36 */ /* 0x000fc60008000000 */
[----:B------:R-:W-:Y:S02]  /*0150*/  ISETP.GE.U32.AND P3, PT, R0, UR5, PT ;  /* 0x0000000500007c0c */ /* 0x000fe4000bf66070 */
[----:B------:R-:W0:Y:S01]  /*0160*/  LDC.64 R10, c[0x0][0x398] ;  /* 0x0000e600ff0a7b82 */ /* 0x000e220000000a00 */
[----:B-1----:R-:W-:-:S05]  /*0170*/  @!P2 IADD3 R6, P1, PT, R13, R6, RZ ;  /* 0x000000060d06a210 */ /* 0x002fca0007f3e0ff */
[----:B------:R-:W-:Y:S01]  /*0180*/  @!P2 IMAD.X R7, RZ, RZ, R7, P1 ;  /* 0x000000ffff07a224 */ /* 0x000fe200008e0607 */
[----:B--2---:R-:W-:Y:S01]  /*0190*/  @!P2 IADD3 R12, P1, PT, R13, R4, RZ ;  /* 0x000000040d0ca210 */ /* 0x004fe20007f3e0ff */
[----:B------:R-:W1:Y:S03]  /*01a0*/  LDC.64 R28, c[0x0][0x398] ;  /* 0x0000e600ff1c7b82 */ /* 0x000e660000000a00 */
[----:B------:R2:W5:Y:S01]  /*01b0*/  @!P2 LDG.E.U8 R25, desc[UR12][R6.64] ;  /* 0x0000000c0619a981 */ /* 0x000562000c1e1100 */
[C---:B------:R-:W-:Y:S02]  /*01c0*/  @!P3 VIADD R3, R0.reuse, UR4 ;  /* 0x000000040003bc36 */ /* 0x040fe40008000000 */
[----:B------:R-:W-:-:S05]  /*01d0*/  @!P3 VIADD R0, R0, 0x80 ;  /* 0x000000800000b836 */ /* 0x000fca0000000000 */
[C---:B------:R-:W-:Y:S01]  /*01e0*/  ISETP.GE.U32.AND P0, PT, R0.reuse, UR5, PT ;  /* 0x0000000500007c0c */ /* 0x040fe2000bf06070 */
[----:B------:R-:W-:Y:S01]  /*01f0*/  @!P2 IMAD.X R13, RZ, RZ, R5, P1 ;  /* 0x000000ffff0da224 */ /* 0x000fe200008e0605 */
[----:B--2---:R-:W2:Y:S04]  /*0200*/  LDC.64 R6, c[0x0][0x390] ;  /* 0x0000e400ff067b82 */ /* 0x004ea80000000a00 */
[----:B------:R0:W5:Y:S04]  /*0210*/  @!P2 LDG.E.U8 R2, desc[UR12][R12.64] ;  /* 0x0000000c0c02a981 */ /* 0x000168000c1e1100 */
[----:B------:R-:W1:Y:S03]  /*0220*/  LDC.64 R4, c[0x0][0x390] ;  /* 0x0000e400ff047b82 */ /* 0x000e660000000a00 */
[----:B------:R-:W-:-:S02]  /*0230*/  @!P0 VIADD R15, R0, UR4 ;  /* 0x00000004000f8c36 */ /* 0x000fc40008000000 */
[----:B------:R-:W-:-:S05]  /*0240*/  @!P0 VIADD R0, R0, 0x80 ;  /* 0x0000008000008836 */ /* 0x000fca0000000000 */
[----:B------:R-:W-:Y:S02]  /*0250*/  ISETP.GE.U32.AND P1, PT, R0, UR5, PT ;  /* 0x0000000500007c0c */ /* 0x000fe4000bf26070 */
[C---:B---3--:R-:W-:Y:S02]  /*0260*/  @!P3 IADD3 R22, P2, PT, R3.reuse, R22, RZ ;  /* 0x000000160316b210 */ /* 0x048fe40007f5e0ff */
[----:B----4-:R-:W-:-:S03]  /*0270*/  @!P3 IADD3 R20, P4, PT, R3, R20, RZ ;  /* 0x000000140314b210 */ /* 0x010fc60007f9e0ff */
[----:B------:R-:W-:-:S06]  /*0280*/  @!P3 IMAD.X R23, RZ, RZ, R23, P2 ;  /* 0x000000ffff17b224 */ /* 0x000fcc00010e0617 */
[C---:B------:R-:W-:Y:S02]  /*0290*/  @!P1 VIADD R27, R0.reuse, UR4 ;  /* 0x00000004001b9c36 */ /* 0x040fe40008000000 */
[----:B------:R-:W-:-:S05]  /*02a0*/  @!P1 VIADD R0, R0, 0x80 ;  /* 0x0000008000009836 */ /* 0x000fca0000000000 */
[----:B------:R-:W-:Y:S01]  /*02b0*/  ISETP.GE.U32.AND P2, PT, R0, UR5, PT ;  /* 0x0000000500007c0c */ /* 0x000fe2000bf46070 */
[----:B------:R-:W-:Y:S01]  /*02c0*/  @!P3 IMAD.X R21, RZ, RZ, R21, P4 ;  /* 0x000000ffff15b224 */ /* 0x000fe200020e0615 */
[----:B------:R-:W-:Y:S02]  /*02d0*/  PRMT R24, RZ, 0x7610, R24 ;  /* 0x00007610ff187816 */ /* 0x000fe40000000018 */
[----:B0-----:R-:W-:Y:S02]  /*02e0*/  @!P0 IADD3 R16, P4, PT, R15, R16, RZ ;  /* 0x000000100f108210 */ /* 0x001fe40007f9e0ff */
[----:B------:R-:W-:Y:S02]  /*02f0*/  PRMT R3, RZ, 0x7610, R3 ;  /* 0x00007610ff037816 */ /* 0x000fe40000000003 */
[----:B------:R1:W5:Y:S01]  /*0300*/  @!P3 LDG.E.U8 R24, desc[UR12][R20.64] ;  /* 0x0000000c1418b981 */ /* 0x000362000c1e1100 */
[----:B------:R-:W-:Y:S01]  /*0310*/  @!P0 IMAD.X R17, RZ, RZ, R17, P4 ;  /* 0x000000ffff118224 */ /* 0x000fe200020e0611 */
[----:B------:R-:W-:-:S02]  /*0320*/  @!P1 IADD3 R18, P4, PT, R27, R18, RZ ;  /* 0x000000121b129210 */ /* 0x000fc40007f9e0ff */
[----:B------:R0:W5:Y:S01]  /*0330*/  @!P3 LDG.E.U8 R3, desc[UR12][R22.64] ;  /* 0x0000000c1603b981 */ /* 0x000162000c1e1100 */
[----:B------:R-:W-:Y:S02]  /*0340*/  @!P0 IADD3 R10, P3, PT, R15, R10, RZ ;  /* 0x0000000a0f0a8210 */ /* 0x000fe40007f7e0ff */
[----:B------:R-:W-:Y:S01]  /*0350*/  PRMT R13, RZ, 0x7610, R13 ;  /* 0x00007610ff0d7816 */ /* 0x000fe2000000000d */
[----:B------:R-:W3:Y:S01]  /*0360*/  LDC.64 R14, c[0x0][0x390] ;  /* 0x0000e400ff0e7b82 */ /* 0x000ee20000000a00 */
[----:B-1----:R-:W-:Y:S01]  /*0370*/  @!P1 IADD3 R20, P5, PT, R27, R4, RZ ;  /* 0x000000041b149210 */ /* 0x002fe20007fbe0ff */
[C---:B------:R-:W-:Y:S02]  /*0380*/  @!P2 VIADD R27, R0.reuse, UR4 ;  /* 0x00000004001bac36 */ /* 0x040fe40008000000 */
[----:B------:R-:W-:Y:S01]  /*0390*/  @!P2 VIADD R0, R0, 0x80 ;  /* 0x000000800000a836 */ /* 0x000fe20000000000 */
[----:B------:R-:W-:Y:S01]  /*03a0*/  PRMT R4, RZ, 0x7610, R4 ;  /* 0x00007610ff047816 */ /* 0x000fe20000000004 */
[----:B------:R-:W-:Y:S01]  /*03b0*/  @!P0 IMAD.X R11, RZ, RZ, R11, P3 ;  /* 0x000000ffff0b8224 */ /* 0x000fe200018e060b */
[----:B------:R2:W5:Y:S01]  /*03c0*/  @!P0 LDG.E.U8 R13, desc[UR12][R16.64] ;  /* 0x0000000c100d8981 */ /* 0x000562000c1e1100 */
[----:B------:R-:W-:Y:S01]  /*03d0*/  PRMT R12, RZ, 0x7610, R12 ;  /* 0x00007610ff0c7816 */ /* 0x000fe2000000000c */
[----:B0-----:R-:W0:Y:S01]  /*03e0*/  LDC.64 R22, c[0x0][0x398] ;  /* 0x0000e600ff167b82 */ /* 0x001e220000000a00 */
[----:B------:R-:W-:Y:S01]  /*03f0*/  ISETP.GE.U32.AND P3, PT, R0, UR5, PT ;  /* 0x0000000500007c0c */ /* 0x000fe2000bf66070 */
[----:B------:R-:W5:Y:S01]  /*0400*/  @!P0 LDG.E.U8 R4, desc[UR12][R10.64] ;  /* 0x0000000c0a048981 */ /* 0x000f62000c1e1100 */
[----:B--2---:R-:W-:Y:S01]  /*0410*/  @!P2 IADD3 R16, P0, PT, R27, R6, RZ ;  /* 0x000000061b10a210 */ /* 0x004fe20007f1e0ff */
[----:B------:R-:W-:-:S04]  /*0420*/  @!P1 IMAD.X R21, RZ, RZ, R5, P5 ;  /* 0x000000ffff159224 */ /* 0x000fc800028e0605 */
[----:B------:R-:W-:Y:S01]  /*0430*/  @!P2 IMAD.X R17, RZ, RZ, R7, P0 ;  /* 0x000000ffff11a224 */ /* 0x000fe200000e0607 */
[----:B------:R-:W-:-:S05]  /*0440*/  PRMT R5, RZ, 0x7610, R5 ;  /* 0x00007610ff057816 */ /* 0x000fca0000000005 */
[C---:B------:R-:W-:Y:S01]  /*0450*/  @!P3 VIADD R7, R0.reuse, UR4 ;  /* 0x000000040007bc36 */ /* 0x040fe20008000000 */
[----:B------:R1:W5:Y:S01]  /*0460*/  @!P1 LDG.E.U8 R12, desc[UR12][R20.64] ;  /* 0x0000000c140c9981 */ /* 0x000362000c1e1100 */
[----:B------:R-:W-:Y:S02]  /*0470*/  @!P3 VIADD R0, R0, 0x80 ;  /* 0x000000800000b836 */ /* 0x000fe40000000000 */
[----:B------:R-:W-:Y:S01]  /*0480*/  @!P1 IMAD.X R19, RZ, RZ, R19, P4 ;  /* 0x000000ffff139224 */ /* 0x000fe200020e0613 */
[----:B------:R-:W-:Y:S02]  /*0490*/  @!P2 IADD3 R28, P4, PT, R27, R28, RZ ;  /* 0x0000001c1b1ca210 */ /* 0x000fe40007f9e0ff */
[----:B------:R-:W-:Y:S02]  /*04a0*/  ISETP.GE.U32.AND P0, PT, R0, UR5, PT ;  /* 0x0000000500007c0c */ /* 0x000fe4000bf06070 */
[----:B------:R2:W5:Y:S01]  /*04b0*/  @!P1 LDG.E.U8 R5, desc[UR12][R18.64] ;  /* 0x0000000c12059981 */ /* 0x000562000c1e1100 */
[----:B-1----:R-:W1:Y:S01]  /*04c0*/  LDC.64 R20, c[0x0][0x390] ;  /* 0x0000e400ff147b82 */ /* 0x002e620000000a00 */
[----:B---3--:R-:W-:Y:S01]  /*04d0*/  @!P3 IADD3 R26, P1, PT, R7, R14, RZ ;  /* 0x0000000e071ab210 */ /* 0x008fe20007f3e0ff */
[----:B------:R-:W-:Y:S01]  /*04e0*/  @!P2 IMAD.X R29, RZ, RZ, R29, P4 ;  /* 0x000000ffff1da224 */ /* 0x000fe200020e061d */
[----:B------:R-:W-:-:S02]  /*04f0*/  PRMT R11, RZ, 0x7610, R11 ;  /* 0x00007610ff0b7816 */ /* 0x000fc4000000000b */
[----:B------:R-:W-:Y:S01]  /*0500*/  PRMT R6, RZ, 0x7610, R6 ;  /* 0x00007610ff067816 */ /* 0x000fe20000000006 */
[----:B------:R-:W-:Y:S02]  /*0510*/  @!P3 IMAD.X R27, RZ, RZ, R15, P1 ;  /* 0x000000ffff1bb224 */ /* 0x000fe400008e060f */
[----:B------:R-:W3:Y:S01]  /*0520*/  LDC.64 R14, c[0x0][0x398] ;  /* 0x0000e600ff0e7b82 */ /* 0x000ee20000000a00 */
[----:B------:R-:W5:Y:S04]  /*0530*/  @!P2 LDG.E.U8 R11, desc[UR12][R16.64] ;  /* 0x0000000c100ba981 */ /* 0x000f68000c1e1100 */
[----:B------:R4:W5:Y:S03]  /*0540*/  @!P2 LDG.E.U8 R6, desc[UR12][R28.64] ;  /* 0x0000000c1c06a981 */ /* 0x000966000c1e1100 */
[----:B--2---:R-:W2:Y:S01]  /*0550*/  LDC.64 R18, c[0x0][0x398] ;  /* 0x0000e600ff127b82 */ /* 0x004ea20000000a00 */
[----:B------:R-:W-:Y:S01]  /*0560*/  PRMT R10, RZ, 0x7610, R10 ;  /* 0x00007610ff0a7816 */ /* 0x000fe2000000000a */
[----:B----4-:R-:W-:-:S06]  /*0570*/  @!P0 VIADD R29, R0, UR4 ;  /* 0x00000004001d8c36 */ /* 0x010fcc0008000000 */
[----:B------:R-:W4:Y:S01]  /*0580*/  LDC.64 R16, c[0x0][0x390] ;  /* 0x0000e400ff107b82 */ /* 0x000f220000000a00 */
[----:B------:R-:W-:Y:S01]  /*0590*/  @!P0 VIADD R0, R0, 0x80 ;  /* 0x0000008000008836 */ /* 0x000fe20000000000 */
[----:B0-----:R-:W-:Y:S01]  /*05a0*/  @!P3 IADD3 R22, P2, PT, R7, R22, RZ ;  /* 0x000000160716b210 */ /* 0x001fe20007f5e0ff */
[----:B------:R1:W5:Y:S03]  /*05b0*/  @!P3 LDG.E.U8 R10, desc[UR12][R26.64] ;  /* 0x0000000c1a0ab981 */ /* 0x000366000c1e1100 */
[----:B------:R-:W-:Y:S01]  /*05c0*/  ISETP.GE.U32.AND P1, PT, R0, UR5, PT ;  /* 0x0000000500007c0c */ /* 0x000fe2000bf26070 */
[----:B------:R-:W-:Y:S01]  /*05d0*/  @!P3 IMAD.X R23, RZ, RZ, R23, P2 ;  /* 0x000000ffff17b224 */ /* 0x000fe200010e0617 */
[----:B------:R-:W-:Y:S02]  /*05e0*/  PRMT R7, RZ, 0x7610, R7 ;  /* 0x00007610ff077816 */ /* 0x000fe40000000007 */
[----:B-1----:R-:W-:-:S04]  /*05f0*/  @!P0 IADD3 R26, P2, PT, R29, R20, RZ ;  /* 0x000000141d1a8210 */ /* 0x002fc80007f5e0ff */
[----:B------:R4:W5:Y:S01]  /*0600*/  @!P3 LDG.E.U8 R7, desc[UR12][R22.64] ;  /* 0x0000000c1607b981 */ /* 0x000962000c1e1100 */
[----:B------:R-:W-:-:S04]  /*0610*/  @!P0 IMAD.X R27, RZ, RZ, R21, P2 ;  /* 0x000000ffff1b8224 */ /* 0x000fc800010e0615 */
[----:B------:R-:W-:Y:S01]  /*0620*/  @!P1 VIADD R21, R0, UR4 ;  /* 0x0000000400159c36 */ /* 0x000fe20008000000 */
[----:B---3--:R-:W-:-:S04]  /*0630*/  @!P0 IADD3 R20, P4, PT, R29, R14, RZ ;  /* 0x0000000e1d148210 */ /* 0x008fc80007f9e0ff */
[C---:B----4-:R-:W-:Y:S02]  /*0640*/  @!P1 IADD3 R22, P2, PT, R21.reuse, R16, RZ ;  /* 0x0000001015169210 */ /* 0x050fe40007f5e0ff */
[----:B--2---:R-:W-:Y:S01]  /*0650*/  @!P1 IADD3 R18, P3, PT, R21, R18, RZ ;  /* 0x0000001215129210 */ /* 0x004fe20007f7e0ff */
[--C-:B------:R-:W-:Y:S01]  /*0660*/  @!P0 IMAD.X R21, RZ, RZ, R15.reuse, P4 ;  /* 0x000000ffff158224 */ /* 0x100fe200020e060f */
[----:B------:R-:W-:Y:S01]  /*0670*/  PRMT R15, RZ, 0x7610, R15 ;  /* 0x00007610ff0f7816 */ /* 0x000fe2000000000f */
[----:B------:R-:W-:Y:S01]  /*0680*/  @!P1 IMAD.X R23, RZ, RZ, R17, P2 ;  /* 0x000000ffff179224 */ /* 0x000fe200010e0611 */
[----:B------:R-:W-:Y:S01]  /*0690*/  PRMT R14, RZ, 0x7610, R14 ;  /* 0x00007610ff0e7816 */ /* 0x000fe2000000000e */
[----:B------:R-:W-:-:S03]  /*06a0*/  @!P1 IMAD.X R19, RZ, RZ, R19, P3 ;  /* 0x000000ffff139224 */ /* 0x000fc600018e0613 */
[----:B------:R0:W5:Y:S04]  /*06b0*/  @!P1 LDG.E.U8 R15, desc[UR12][R22.64] ;  /* 0x0000000c160f9981 */ /* 0x000168000c1e1100 */
[----:B------:R0:W5:Y:S01]  /*06c0*/  @!P1 LDG.E.U8 R14, desc[UR12][R18.64] ;  /* 0x0000000c120e9981 */ /* 0x000162000c1e1100 */
[----:B------:R-:W-:Y:S02]  /*06d0*/  PRMT R8, RZ, 0x7610, R8 ;  /* 0x00007610ff087816 */ /* 0x000fe40000000008 */
[----:B------:R-:W-:-:S04]  /*06e0*/  PRMT R17, RZ, 0x7610, R17 ;  /* 0x00007610ff117816 */ /* 0x000fc80000000011 */
[----:B------:R0:W5:Y:S04]  /*06f0*/  @!P0 LDG.E.U8 R8, desc[UR12][R26.64] ;  /* 0x0000000c1a088981 */ /* 0x000168000c1e1100 */
[----:B------:R0:W5:Y:S01]  /*0700*/  @!P0 LDG.E.U8 R17, desc[UR12][R20.64] ;  /* 0x0000000c14118981 */ /* 0x000162000c1e1100 */
[----:B------:R-:W-:Y:S01]  /*0710*/  ISETP.GE.U32.AND P0, PT, R9, UR5, PT ;  /* 0x0000000509007c0c */ /* 0x000fe2000bf06070 */
[----:B------:R-:W-:-:S12]  /*0720*/  BSSY.RECONVERGENT B0, `(.L_x_28926) ;  /* 0x000001c000007945 */ /* 0x000fd80003800200 */
[----:B0-----:R-:W-:Y:S05]  /*0730*/  @P0 BRA `(.L_x_28927) ;  /* 0x0000000000680947 */ /* 0x001fea0003800000 */
        /* <DEDUP_REMOVED lines=9> */
[----:B------:R-:W-:Y:S05]  /*07d0*/  CALL.REL.NOINC `($__internal_40_$__cuda_sm20_div_s16) ;  /* 0x0000002400087944 */ /* 0x000fea0003c00000 */
        /* <DEDUP_REMOVED lines=11> */
.L_x_28928:
[----:B------:R-:W-:Y:S02]  /*0890*/  PRMT R29, R25, 0x8880, RZ ;  /* 0x00008880191d7816 */ /* 0x000fe400000000ff */
[----:B------:R-:W-:Y:S02]  /*08a0*/  PRMT R26, R2, 0x8880, RZ ;  /* 0x00008880021a7816 */ /* 0x000fe400000000ff */
[----:B------:R-:W-:-:S07]  /*08b0*/  MOV R0, 0x8d0 ;  /* 0x000008d000007802 */ /* 0x000fce0000000f00 */
[----:B------:R-:W-:Y:S05]  /*08c0*/  CALL.REL.NOINC `($__internal_40_$__cuda_sm20_div_s16) ;  /* 0x0000002000cc7944 */ /* 0x000fea0003c00000 */
[----:B------:R-:W-:-:S07]  /*08d0*/  PRMT R2, R26, 0x7610, R2 ;  /* 0x000076101a027816 */ /* 0x000fce0000000002 */
.L_x_28927:
[----:B------:R-:W-:Y:S05]  /*08e0*/  BSYNC.RECONVERGENT B0 ;  /* 0x0000000000007941 */ /* 0x000fea0003800200 */
.L_x_28926:
[----:B------:R-:W-:Y:S01]  /*08f0*/  VIADD R16, R9, 0x80 ;  /* 0x0000008009107836 */ /* 0x000fe20000000000 */
[----:B------:R-:W-:Y:S04]  /*0900*/  BSSY.RECONVERGENT B0, `(.L_x_28929) ;  /* 0x000001d000007945 */ /* 0x000fe80003800200 */
[----:B------:R-:W-:-:S13]  /*0910*/  ISETP.GE.U32.AND P0, PT, R16, UR5, PT ;  /* 0x0000000510007c0c */ /* 0x000fda000bf06070 */
        /* <DEDUP_REMOVED lines=11> */
[----:B------:R-:W-:Y:S02]  /*09d0*/  PRMT R0, R3, 0x8880, RZ ;  /* 0x0000888003007816 */ /* 0x000fe400000000ff */
[----:B------:R-:W-:-:S05]  /*09e0*/  PRMT R3, R26, 0x9910, RZ ;  /* 0x000099101a037816 */ /* 0x000fca00000000ff */
[----:B------:R-:W-:-:S04]  /*09f0*/  IMAD R0, R0, R3, RZ ;  /* 0x0000000300007224 */ /* 0x000fc800078e02ff */
[----:B------:R-:W-:-:S05]  /*0a00*/  IMAD.MOV R0, RZ, RZ, -R0 ;  /* 0x000000ffff007224 */ /* 0x000fca00078e0a00 */
[----:B------:R-:W-:-:S05]  /*0a10*/  PRMT R3, R0, 0x7710, RZ ;  /* 0x0000771000037816 */ /* 0x000fca00000000ff */
[----:B------:R-:W-:Y:S02]  /*0a20*/  IMAD.IADD R18, R18, 0x1, R3 ;  /* 0x0000000112127824 */ /* 0x000fe400078e0203 */
[----:B------:R-:W-:-:S03]  /*0a30*/  VIADD R3, R26, 0xffffffff ;  /* 0xffffffff1a037836 */ /* 0x000fc60000000000 */
[----:B------:R-:W-:-:S04]  /*0a40*/  PRMT R0, R18, 0x9910, RZ ;  /* 0x0000991012007816 */ /* 0x000fc800000000ff */
[----:B------:R-:W-:-:S13]  /*0a50*/  ISETP.NE.AND P0, PT, R0, RZ, PT ;  /* 0x000000ff0000720c */ /* 0x000fda0003f05270 */
[----:B------:R-:W-:Y:S01]  /*0a60*/  @!P0 IMAD.MOV R3, RZ, RZ, R26 ;  /* 0x000000ffff038224 */ /* 0x000fe200078e021a */
[----:B------:R-:W-:Y:S06]  /*0a70*/  BRA `(.L_x_28930) ;  /* 0x0000000000147947 */ /* 0x000fec0003800000 */
.L_x_28931:
[----:B------:R-:W-:Y:S02]  /*0a80*/  PRMT R29, R24, 0x8880, RZ ;  /* 0x00008880181d7816 */ /* 0x000fe400000000ff */
[----:B------:R-:W-:Y:S02]  /*0a90*/  PRMT R26, R3, 0x8880, RZ ;  /* 0x00008880031a7816 */ /* 0x000fe400000000ff */
[----:B------:R-:W-:-:S07]  /*0aa0*/  MOV R0, 0xac0 ;  /* 0x00000ac000007802 */ /* 0x000fce0000000f00 */
[----:B------:R-:W-:Y:S05]  /*0ab0*/  CALL.REL.NOINC `($__internal_40_$__cuda_sm20_div_s16) ;  /* 0x0000002000507944 */ /* 0x000fea0003c00000 */
[----:B------:R-:W-:-:S07]  /*0ac0*/  PRMT R3, R26, 0x7610, R3 ;  /* 0x000076101a037816 */ /* 0x000fce0000000003 */
.L_x_28930:
[----:B------:R-:W-:Y:S05]  /*0ad0*/  BSYNC.RECONVERGENT B0 ;  /* 0x0000000000007941 */ /* 0x000fea0003800200 */
.L_x_28929:
        /* <DEDUP_REMOVED lines=25> */
.L_x_28934:
[----:B------:R-:W-:Y:S02]  /*0c70*/  PRMT R29, R13, 0x8880, RZ ;  /* 0x000088800d1d7816 */ /* 0x000fe400000000ff */
[----:B------:R-:W-:Y:S02]  /*0c80*/  PRMT R26, R4, 0x8880, RZ ;  /* 0x00008880041a7816 */ /* 0x000fe400000000ff */
[----:B------:R-:W-:-:S07]  /*0c90*/  MOV R0, 0xcb0 ;  /* 0x00000cb000007802 */ /* 0x000fce0000000f00 */
[----:B------:R-:W-:Y:S05]  /*0ca0*/  CALL.REL.NOINC `($__internal_40_$__cuda_sm20_div_s16) ;  /* 0x0000001c00d47944 */ /* 0x000fea0003c00000 */
[----:B------:R-:W-:-:S07]  /*0cb0*/  PRMT R4, R26, 0x7610, R4 ;  /* 0x000076101a047816 */ /* 0x000fce0000000004 */
.L_x_28933:
[----:B------:R-:W-:Y:S05]  /*0cc0*/  BSYNC.RECONVERGENT B0 ;  /* 0x0000000000007941 */ /* 0x000fea0003800200 */
.L_x_28932:
        /* <DEDUP_REMOVED lines=25> */
.L_x_28937:
[----:B------:R-:W-:Y:S02]  /*0e60*/  PRMT R29, R12, 0x8880, RZ ;  /* 0x000088800c1d7816 */ /* 0x000fe400000000ff */
[----:B------:R-:W-:Y:S02]  /*0e70*/  PRMT R26, R5, 0x8880, RZ ;  /* 0x00008880051a7816 */ /* 0x000fe400000000ff */
[----:B------:R-:W-:-:S07]  /*0e80*/  MOV R0, 0xea0 ;  /* 0x00000ea000007802 */ /* 0x000fce0000000f00 */
[----:B------:R-:W-:Y:S05]  /*0e90*/  CALL.REL.NOINC `($__internal_40_$__cuda_sm20_div_s16) ;  /* 0x0000001c00587944 */ /* 0x000fea0003c00000 */
[----:B------:R-:W-:-:S07]  /*0ea0*/  PRMT R5, R26, 0x7610, R5 ;  /* 0x000076101a057816 */ /* 0x000fce0000000005 */
.L_x_28936:
[----:B------:R-:W-:Y:S05]  /*0eb0*/  BSYNC.RECONVERGENT B0 ;  /* 0x0000000000007941 */ /* 0x000fea0003800200 */
.L_x_28935:
        /* <DEDUP_REMOVED lines=25> */
.L_x_28940:
[----:B------:R-:W-:Y:S02]  /*1050*/  PRMT R29, R11, 0x8880, RZ ;  /* 0x000088800b1d7816 */ /* 0x000fe400000000ff */
[----:B------:R-:W-:Y:S02]  /*1060*/  PRMT R26, R6, 0x8880, RZ ;  /* 0x00008880061a7816 */ /* 0x000fe400000000ff */
[----:B------:R-:W-:-:S07]  /*1070*/  MOV R0, 0x1090 ;  /* 0x0000109000007802 */ /* 0x000fce0000000f00 */
[----:B------:R-:W-:Y:S05]  /*1080*/  CALL.REL.NOINC `($__internal_40_$__cuda_sm20_div_s16) ;  /* 0x0000001800dc7944 */ /* 0x000fea0003c00000 */
[----:B------:R-:W-:-:S07]  /*1090*/  PRMT R6, R26, 0x7610, R6 ;  /* 0x000076101a067816 */ /* 0x000fce0000000006 */
.L_x_28939:
[----:B------:R-:W-:Y:S05]  /*10a0*/  BSYNC.RECONVERGENT B0 ;  /* 0x0000000000007941 */ /* 0x000fea0003800200 */
.L_x_28938:
        /* <DEDUP_REMOVED lines=25> */
.L_x_28943:
[----:B------:R-:W-:Y:S02]  /*1240*/  PRMT R29, R10, 0x8880, RZ ;  /* 0x000088800a1d7816 */ /* 0x000fe400000000ff */
[----:B------:R-:W-:Y:S02]  /*1250*/  PRMT R26, R7, 0x8880, RZ ;  /* 0x00008880071a7816 */ /* 0x000fe400000000ff */
[----:B------:R-:W-:-:S07]  /*1260*/  MOV R0, 0x1280 ;  /* 0x0000128000007802 */ /* 0x000fce0000000f00 */
[----:B------:R-:W-:Y:S05]  /*1270*/  CALL.REL.NOINC `($__internal_40_$__cuda_sm20_div_s16) ;  /* 0x0000001800607944 */ /* 0x000fea0003c00000 */
[----:B------:R-:W-:-:S07]  /*1280*/  PRMT R7, R26, 0x7610, R7 ;  /* 0x000076101a077816 */ /* 0x000fce0000000007 */
.L_x_28942:
[----:B------:R-:W-:Y:S05]  /*1290*/  BSYNC.RECONVERGENT B0 ;  /* 0x0000000000007941 */ /* 0x000fea0003800200 */
.L_x_28941:
        /* <DEDUP_REMOVED lines=25> */
.L_x_28946:
[----:B------:R-:W-:Y:S02]  /*1430*/  PRMT R29, R8, 0x8880, RZ ;  /* 0x00008880081d7816 */ /* 0x000fe400000000ff */
[----:B------:R-:W-:Y:S02]  /*1440*/  PRMT R26, R17, 0x8880, RZ ;  /* 0x00008880111a7816 */ /* 0x000fe400000000ff */
[----:B------:R-:W-:-:S07]  /*1450*/  MOV R0, 0x1470 ;  /* 0x0000147000007802 */ /* 0x000fce0000000f00 */
[----:B------:R-:W-:Y:S05]  /*1460*/  CALL.REL.NOINC `($__internal_40_$__cuda_sm20_div_s16) ;  /* 0x0000001400e47944 */ /* 0x000fea0003c00000 */
[----:B------:R-:W-:-:S07]  /*1470*/  PRMT R8, R26, 0x7610, R8 ;  /* 0x000076101a087816 */ /* 0x000fce0000000008 */
.L_x_28945:
[----:B------:R-:W-:Y:S05]  /*1480*/  BSYNC.RECONVERGENT B0 ;  /* 0x0000000000007941 */ /* 0x000fea0003800200 */
.L_x_28944:
        /* <DEDUP_REMOVED lines=26> */
.L_x_28949:
[----:B------:R-:W-:Y:S02]  /*1630*/  PRMT R29, R15, 0x8880, RZ ;  /* 0x000088800f1d7816 */ /* 0x000fe400000000ff */
[----:B------:R-:W-:Y:S02]  /*1640*/  PRMT R26, R14, 0x8880, RZ ;  /* 0x000088800e1a7816 */ /* 0x000fe400000000ff */
[----:B------:R-:W-:-:S07]  /*1650*/  MOV R0, 0x1670 ;  /* 0x0000167000007802 */ /* 0x000fce0000000f00 */
[----:B------:R-:W-:Y:S05]  /*1660*/  CALL.REL.NOINC `($__internal_40_$__cuda_sm20_div_s16) ;  /* 0x0000001400647944 */ /* 0x000fea0003c00000 */
.L_x_28948:
[----:B------:R-:W-:Y:S05]  /*1670*/  BSYNC.RECONVERGENT B0 ;  /* 0x0000000000007941 */ /* 0x000fea0003800200 */
.L_x_28947:
[----:B------:R-:W-:Y:S01]  /*1680*/  ISETP.GE.U32.AND P0, PT, R9, UR5, PT ;  /* 0x0000000509007c0c */ /* 0x000fe2000bf06070 */
[----:B------:R-:W-:Y:S04]  /*1690*/  BSSY.RECONVERGENT B0, `(.L_x_28950) ;  /* 0x000003a000007945 */ /* 0x000fe80003800200 */
[----:B------:R-:W-:Y:S08]  /*16a0*/  BSSY.RELIABLE B1, `(.L_x_28951) ;  /* 0x0000031000017945 */ /* 0x000ff00003800100 */
[----:B------:R-:W-:Y:S05]  /*16b0*/  @P0 BRA `(.L_x_28952) ;  /* 0x0000000000380947 */ /* 0x000fea0003800000 */
[----:B------:R-:W0:Y:S01]  /*16c0*/  LDCU.64 UR6, c[0x0][0x388] ;  /* 0x00007100ff0677ac */ /* 0x000e220008000a00 */
[----:B-----5:R-:W-:Y:S02]  /*16d0*/  VIADD R10, R9, UR4 ;  /* 0x00000004090a7c36 */ /* 0x020fe40008000000 */
[----:B------:R-:W-:-:S03]  /*16e0*/  IMAD.MOV.U32 R9, RZ, RZ, R16 ;  /* 0x000000ffff097224 */ /* 0x000fc600078e0010 */
[----:B0-----:R-:W-:-:S05]  /*16f0*/  IADD3 R10, P0, PT, R10, UR6, RZ ;  /* 0x000000060a0a7c10 */ /* 0x001fca000ff1e0ff */
[----:B------:R-:W-:Y:S01]  /*1700*/  IMAD.X R11, RZ, RZ, UR7, P0 ;  /* 0x00000007ff0b7e24 */ /* 0x000fe200080e06ff */
[----:B------:R-:W-:-:S04]  /*1710*/  ISETP.GE.U32.AND P0, PT, R9, UR5, PT ;  /* 0x0000000509007c0c */ /* 0x000fc8000bf06070 */
[----:B------:R0:W-:Y:S09]  /*1720*/  STG.E.U8 desc[UR12][R10.64], R2 ;  /* 0x000000020a007986 */ /* 0x0001f2000c10110c */
[----:B------:R-:W-:Y:S05]  /*1730*/  @P0 BRA `(.L_x_28953) ;  /* 0x0000000000380947 */ /* 0x000fea0003800000 */
[----:B------:R-:W1:Y:S01]  /*1740*/  LDCU.64 UR6, c[0x0][0x388] ;  /* 0x00007100ff0677ac */ /* 0x000e620008000a00 */
[C---:B0-----:R-:W-:Y:S02]  /*1750*/  VIADD R10, R9.reuse, UR4 ;  /* 0x00000004090a7c36 */ /* 0x041fe40008000000 */
[----:B------:R-:W-:-:S03]  /*1760*/  VIADD R9, R9, 0x80 ;  /* 0x0000008009097836 */ /* 0x000fc60000000000 */
[----:B-1----:R-:W-:-:S05]  /*1770*/  IADD3 R10, P0, PT, R10, UR6, RZ ;  /* 0x000000060a0a7c10 */ /* 0x002fca000ff1e0ff */
[----:B------:R-:W-:-:S05]  /*1780*/  IMAD.X R11, RZ, RZ, UR7, P0 ;  /* 0x00000007ff0b7e24 */ /* 0x000fca00080e06ff */
[----:B------:R0:W-:Y:S03]  /*1790*/  STG.E.U8 desc[UR12][R10.64], R3 ;  /* 0x000000030a007986 */ /* 0x0001e6000c10110c */
.L_x_28952:
[----:B------:R-:W-:-:S13]  /*17a0*/  ISETP.GE.U32.AND P0, PT, R9, UR5, PT ;  /* 0x0000000509007c0c */ /* 0x000fda000bf06070 */
[----:B------:R-:W-:Y:S05]  /*17b0*/  @P0 BRA `(.L_x_28954) ;  /* 0x0000000000380947 */ /* 0x000fea0003800000 */
[----:B------:R-:W1:Y:S01]  /*17c0*/  LDCU.64 UR6, c[0x0][0x388] ;  /* 0x00007100ff0677ac */ /* 0x000e620008000a00 */
[C---:B-----5:R-:W-:Y:S02]  /*17d0*/  VIADD R2, R9.reuse, UR4 ;  /* 0x0000000409027c36 */ /* 0x060fe40008000000 */
[----:B------:R-:W-:-:S03]  /*17e0*/  VIADD R9, R9, 0x80 ;  /* 0x0000008009097836 */ /* 0x000fc60000000000 */
[----:B-1----:R-:W-:-:S05]  /*17f0*/  IADD3 R2, P0, PT, R2, UR6, RZ ;  /* 0x0000000602027c10 */ /* 0x002fca000ff1e0ff */
[----:B0-----:R-:W-:-:S05]  /*1800*/  IMAD.X R3, RZ, RZ, UR7, P0 ;  /* 0x00000007ff037e24 */ /* 0x001fca00080e06ff */
[----:B------:R1:W-:Y:S03]  /*1810*/  STG.E.U8 desc[UR12][R2.64], R4 ;  /* 0x0000000402007986 */ /* 0x0003e6000c10110c */
.L_x_28953:
[----:B------:R-:W-:-:S13]  /*1820*/  ISETP.GE.U32.AND P0, PT, R9, UR5, PT ;  /* 0x0000000509007c0c */ /* 0x000fda000bf06070 */
[----:B------:R-:W-:Y:S05]  /*1830*/  @P0 BRA `(.L_x_28955) ;  /* 0x0000000000380947 */ /* 0x000fea0003800000 */
[----:B------:R-:W2:Y:S01]  /*1840*/  LDCU.64 UR6, c[0x0][0x388] ;  /* 0x00007100ff0677ac */ /* 0x000ea20008000a00 */
[C---:B01----:R-:W-:Y:S02]  /*1850*/  VIADD R2, R9.reuse, UR4 ;  /* 0x0000000409027c36 */ /* 0x043fe40008000000 */
[----:B------:R-:W-:-:S03]  /*1860*/  VIADD R9, R9, 0x80 ;  /* 0x0000008009097836 */ /* 0x000fc60000000000 */
[----:B--2---:R-:W-:-:S05]  /*1870*/  IADD3 R2, P0, PT, R2, UR6, RZ ;  /* 0x0000000602027c10 */ /* 0x004fca000ff1e0ff */
[----:B------:R-:W-:-:S05]  /*1880*/  IMAD.X R3, RZ, RZ, UR7, P0 ;  /* 0x00000007ff037e24 */ /* 0x000fca00080e06ff */
[----:B------:R1:W-:Y:S03]  /*1890*/  STG.E.U8 desc[UR12][R2.64], R5 ;  /* 0x0000000502007986 */ /* 0x0003e6000c10110c */
.L_x_28954:
[----:B------:R-:W-:-:S13]  /*18a0*/  ISETP.GE.U32.AND P0, PT, R9, UR5, PT ;  /* 0x0000000509007c0c */ /* 0x000fda000bf06070 */
[----:B------:R-:W-:Y:S05]  /*18b0*/  @P0 BRA `(.L_x_28956) ;  /* 0x00000000003c0947 */ /* 0x000fea0003800000 */
[----:B------:R-:W2:Y:S01]  /*18c0*/  LDCU.64 UR6, c[0x0][0x388] ;  /* 0x00007100ff0677ac */ /* 0x000ea20008000a00 */
[C---:B-1---5:R-:W-:Y:S02]  /*18d0*/  VIADD R2, R9.reuse, UR4 ;  /* 0x0000000409027c36 */ /* 0x062fe40008000000 */
[----:B------:R-:W-:-:S03]  /*18e0*/  VIADD R9, R9, 0x80 ;  /* 0x0000008009097836 */ /* 0x000fc60000000000 */
[----:B--2---:R-:W-:-:S05]  /*18f0*/  IADD3 R2, P0, PT, R2, UR6, RZ ;  /* 0x0000000602027c10 */ /* 0x004fca000ff1e0ff */
[----:B0-----:R-:W-:-:S05]  /*1900*/  IMAD.X R3, RZ, RZ, UR7, P0 ;  /* 0x00000007ff037e24 */ /* 0x001fca00080e06ff */
[----:B------:R2:W-:Y:S03]  /*1910*/  STG.E.U8 desc[UR12][R2.64], R6 ;  /* 0x0000000602007986 */ /* 0x0005e6000c10110c */
.L_x_28955:
[----:B------:R-:W-:-:S13]  /*1920*/  ISETP.GE.U32.AND P0, PT, R9, UR5, PT ;  /* 0x0000000509007c0c */ /* 0x000fda000bf06070 */
[----:B------:R-:W-:Y:S05]  /*1930*/  @P0 BREAK.RELIABLE B1 ;  /* 0x0000000000010942 */ /* 0x000fea0003800100 */
[----:B------:R-:W-:Y:S05]  /*1940*/  @P0 BRA `(.L_x_28957) ;  /* 0x0000000000380947 */ /* 0x000fea0003800000 */
[----:B------:R-:W3:Y:S01]  /*1950*/  LDCU.64 UR6, c[0x0][0x388] ;  /* 0x00007100ff0677ac */ /* 0x000ee20008000a00 */
[C---:B012---:R-:W-:Y:S02]  /*1960*/  VIADD R2, R9.reuse, UR4 ;  /* 0x0000000409027c36 */ /* 0x047fe40008000000 */
[----:B------:R-:W-:-:S03]  /*1970*/  VIADD R9, R9, 0x80 ;  /* 0x0000008009097836 */ /* 0x000fc60000000000 */
[----:B---3--:R-:W-:-:S05]  /*1980*/  IADD3 R2, P0, PT, R2, UR6, RZ ;  /* 0x0000000602027c10 */ /* 0x008fca000ff1e0ff */
[----:B------:R-:W-:-:S05]  /*1990*/  IMAD.X R3, RZ, RZ, UR7, P0 ;  /* 0x00000007ff037e24 */ /* 0x000fca00080e06ff */
[----:B------:R2:W-:Y:S03]  /*19a0*/  STG.E.U8 desc[UR12][R2.64], R7 ;  /* 0x0000000702007986 */ /* 0x0005e6000c10110c */
.L_x_28956:
[----:B------:R-:W-:Y:S05]  /*19b0*/  BSYNC.RELIABLE B1 ;  /* 0x0000000000017941 */ /* 0x000fea0003800100 */
.L_x_28951:
[----:B------:R-:W-:-:S13]  /*19c0*/  ISETP.GE.U32.AND P0, PT, R9, UR5, PT ;  /* 0x0000000509007c0c */ /* 0x000fda000bf06070 */
[----:B-1---5:R-:W1:Y:S01]  /*19d0*/  @!P0 LDC.64 R4, c[0x0][0x388] ;  /* 0x0000e200ff048b82 */ /* 0x022e620000000a00 */
[C---:B0-2---:R-:W-:Y:S02]  /*19e0*/  @!P0 VIADD R3, R9.reuse, UR4 ;  /* 0x0000000409038c36 */ /* 0x045fe40008000000 */
[----:B------:R-:W-:-:S03]  /*19f0*/  @!P0 VIADD R9, R9, 0x80 ;  /* 0x0000008009098836 */ /* 0x000fc60000000000 */
[----:B-1----:R-:W-:-:S05]  /*1a00*/  @!P0 IADD3 R2, P1, PT, R3, R4, RZ ;  /* 0x0000000403028210 */ /* 0x002fca0007f3e0ff */
[----:B------:R-:W-:-:S05]  /*1a10*/  @!P0 IMAD.X R3, RZ, RZ, R5, P1 ;  /* 0x000000ffff038224 */ /* 0x000fca00008e0605 */
[----:B------:R3:W-:Y:S03]  /*1a20*/  @!P0 STG.E.U8 desc[UR12][R2.64], R8 ;  /* 0x0000000802008986 */ /* 0x0007e6000c10110c */
.L_x_28957:
[----:B------:R-:W-:Y:S05]  /*1a30*/  BSYNC.RECONVERGENT B0 ;  /* 0x0000000000007941 */ /* 0x000fea0003800200 */
.L_x_28950:
[----:B------:R-:W-:Y:S05]  /*1a40*/  WARPSYNC.ALL ;  /* 0x0000000000007948 */ /* 0x000fea0003800000 */
[----:B------:R-:W-:-:S13]  /*1a50*/  ISETP.GE.U32.AND P0, PT, R9, UR5, PT ;  /* 0x0000000509007c0c */ /* 0x000fda000bf06070 */
[----:B------:R-:W-:Y:S05]  /*1a60*/  @P0 EXIT ;  /* 0x000000000000094d */ /* 0x000fea0003800000 */
[----:B------:R-:W4:Y:S01]  /*1a70*/  LDCU.64 UR6, c[0x0][0x388] ;  /* 0x00007100ff0677ac */ /* 0x000f220008000a00 */
[----:B0123--:R-:W-:-:S05]  /*1a80*/  VIADD R2, R9, UR4 ;  /* 0x0000000409027c36 */ /* 0x00ffca0008000000 */
[----:B----4-:R-:W-:-:S05]  /*1a90*/  IADD3 R2, P0, PT, R2, UR6, RZ ;  /* 0x0000000602027c10 */ /* 0x010fca000ff1e0ff */
[----:B------:R-:W-:-:S05]  /*1aa0*/  IMAD.X R3, RZ, RZ, UR7, P0 ;  /* 0x00000007ff037e24 */ /* 0x000fca00080e06ff */
[----:B------:R-:W-:Y:S01]  /*1ab0*/  STG.E.U8 desc[UR12][R2.64], R26 ;  /* 0x0000001a02007986 */ /* 0x000fe2000c10110c */
[----:B------:R-:W-:Y:S05]  /*1ac0*/  EXIT ;  /* 0x000000000000794d */ /* 0x000fea0003800000 */
.L_x_28925:
[----:B------:R-:W0:Y:S01]  /*1ad0*/  LDCU.128 UR8, c[0x0][0x390] ;  /* 0x00007200ff0877ac */ /* 0x000e220008000c00 */
[----:B------:R-:W1:Y:S01]  /*1ae0*/  S2R R2, SR_TID.X ;  /* 0x0000000000027919 */ /* 0x000e620000002100 */
[----:B0-----:R-:W-:Y:S02]  /*1af0*/  UIADD3 UR7, UP0, UPT, UR4, UR8, URZ ;  /* 0x0000000804077290 */ /* 0x001fe4000ff1e0ff */
[----:B------:R-:W-:Y:S02]  /*1b00*/  UIADD3 UR5, UP1, UPT, UR4, UR10, URZ ;  /* 0x0000000a04057290 */ /* 0x000fe4000ff3e0ff */
[----:B------:R-:W-:Y:S02]  /*1b10*/  UIADD3.X UR8, UPT, UPT, URZ, UR9, URZ, UP0, !UPT ;  /* 0x00000009ff087290 */ /* 0x000fe400087fe4ff */
[----:B------:R-:W-:Y:S01]  /*1b20*/  UIADD3.X UR6, UPT, UPT, URZ, UR11, URZ, UP1, !UPT ;  /* 0x0000000bff067290 */ /* 0x000fe20008ffe4ff */
[----:B------:R-:W-:Y:S02]  /*1b30*/  IMAD.U32 R12, RZ, RZ, UR7 ;  /* 0x00000007ff0c7e24 */ /* 0x000fe4000f8e00ff */
[----:B------:R-:W-:-:S02]  /*1b40*/  IMAD.U32 R16, RZ, RZ, UR5 ;  /* 0x00000005ff107e24 */ /* 0x000fc4000f8e00ff */
[----:B------:R-:W-:Y:S02]  /*1b50*/  IMAD.U32 R13, RZ, RZ, UR8 ;  /* 0x00000008ff0d7e24 */ /* 0x000fe4000f8e00ff */
[----:B------:R-:W-:Y:S02]  /*1b60*/  IMAD.U32 R17, RZ, RZ, UR6 ;  /* 0x00000006ff117e24 */ /* 0x000fe4000f8e00ff */
[----:B-1----:R-:W-:-:S04]  /*1b70*/  IMAD.WIDE.U32 R12, R2, 0x2, R12 ;  /* 0x00000002020c7825 */ /* 0x002fc800078e000c */
[----:B------:R-:W-:Y:S01]  /*1b80*/  IMAD.WIDE.U32 R16, R2, 0x2, R16 ;  /* 0x0000000202107825 */ /* 0x000fe200078e0010 */
[----:B------:R-:W2:Y:S04]  /*1b90*/  LDG.E.U16 R3, desc[UR12][R12.64] ;  /* 0x0000000c0c037981 */ /* 0x000ea8000c1e1500 */
[----:B------:R-:W3:Y:S04]  /*1ba0*/  LDG.E.U16 R4, desc[UR12][R16.64] ;  /* 0x0000000c10047981 */ /* 0x000ee8000c1e1500 */
[----:B------:R-:W4:Y:S04]  /*1bb0*/  LDG.E.U16 R5, desc[UR12][R12.64+0x100] ;  /* 0x0001000c0c057981 */ /* 0x000f28000c1e1500 */
[----:B------:R-:W5:Y:S04]  /*1bc0*/  LDG.E.U16 R6, desc[UR12][R12.64+0x200] ;  /* 0x0002000c0c067981 */ /* 0x000f68000c1e1500 */
[----:B------:R4:W5:Y:S04]  /*1bd0*/  LDG.E.U16 R7, desc[UR12][R12.64+0x300] ;  /* 0x0003000c0c077981 */ /* 0x000968000c1e1500 */
[----:B------:R-:W5:Y:S04]  /*1be0*/  LDG.E.U16 R8, desc[UR12][R16.64+0x100] ;  /* 0x0001000c10087981 */ /* 0x000f68000c1e1500 */
[----:B------:R-:W5:Y:S04]  /*1bf0*/  LDG.E.U16 R9, desc[UR12][R16.64+0x200] ;  /* 0x0002000c10097981 */ /* 0x000f68000c1e1500 */
[----:B------:R0:W5:Y:S01]  /*1c00*/  LDG.E.U16 R10, desc[UR12][R16.64+0x300] ;  /* 0x0003000c100a7981 */ /* 0x000162000c1e1500 */
[----:B------:R-:W-:Y:S01]  /*1c10*/  BSSY.RECONVERGENT B0, `(.L_x_28958) ;  /* 0x000002b000007945 */ /* 0x000fe20003800200 */
[----:B--2---:R-:W-:-:S02]  /*1c20*/  PRMT R0, R3, 0x7770, RZ ;  /* 0x0000777003007816 */ /* 0x004fc400000000ff */
[C---:B---3--:R-:W-:Y:S02]  /*1c30*/  PRMT R11, R4.reuse, 0x7770, RZ ;  /* 0x00007770040b7816 */ /* 0x048fe400000000ff */
[----:B------:R-:W-:Y:S02]  /*1c40*/  PRMT R18, R4, 0x7771, RZ ;  /* 0x0000777104127816 */ /* 0x000fe400000000ff */
[----:B------:R-:W-:Y:S02]  /*1c50*/  LOP3.LUT R0, R11, R0, RZ, 0x3c, !PT ;  /* 0x000000000b007212 */ /* 0x000fe400078e3cff */
[----:B------:R-:W-:Y:S02]  /*1c60*/  PRMT R11, R3, 0x7771, RZ ;  /* 0x00007771030b7816 */ /* 0x000fe400000000ff */
[----:B------:R-:W-:Y:S02]  /*1c70*/  PRMT R0, R0, 0x8880, RZ ;  /* 0x0000888000007816 */ /* 0x000fe400000000ff */
[----:B----4-:R-:W-:-:S02]  /*1c80*/  PRMT R12, R5, 0x7770, RZ ;  /* 0x00007770050c7816 */ /* 0x010fc400000000ff */
[----:B------:R-:W-:Y:S02]  /*1c90*/  ISETP.GT.AND P0, PT, R0, -0x1, PT ;  /* 0xffffffff0000780c */ /* 0x000fe40003f04270 */
[----:B------:R-:W-:Y:S02]  /*1ca0*/  PRMT R13, R5, 0x7771, RZ ;  /* 0x00007771050d7816 */ /* 0x000fe400000000ff */
[C---:B-----5:R-:W-:Y:S02]  /*1cb0*/  PRMT R14, R6.reuse, 0x7770, RZ ;  /* 0x00007770060e7816 */ /* 0x060fe400000000ff */
[----:B------:R-:W-:Y:S02]  /*1cc0*/  PRMT R15, R6, 0x7771, RZ ;  /* 0x00007771060f7816 */ /* 0x000fe400000000ff */
[C---:B0-----:R-:W-:Y:S02]  /*1cd0*/  PRMT R16, R7.reuse, 0x7770, RZ ;  /* 0x0000777007107816 */ /* 0x041fe400000000ff */
[----:B------:R-:W-:-:S02]  /*1ce0*/  PRMT R17, R7, 0x7771, RZ ;  /* 0x0000777107117816 */ /* 0x000fc400000000ff */
[C---:B------:R-:W-:Y:S02]  /*1cf0*/  PRMT R19, R8.reuse, 0x7770, RZ ;  /* 0x0000777008137816 */ /* 0x040fe400000000ff */
[----:B------:R-:W-:Y:S02]  /*1d00*/  PRMT R20, R8, 0x7771, RZ ;  /* 0x0000777108147816 */ /* 0x000fe400000000ff */
[C---:B------:R-:W-:Y:S02]  /*1d10*/  PRMT R21, R9.reuse, 0x7770, RZ ;  /* 0x0000777009157816 */ /* 0x040fe400000000ff */
[----:B------:R-:W-:Y:S02]  /*1d20*/  PRMT R22, R9, 0x7771, RZ ;  /* 0x0000777109167816 */ /* 0x000fe400000000ff */
[C---:B------:R-:W-:Y:S02]  /*1d30*/  PRMT R23, R10.reuse, 0x7770, RZ ;  /* 0x000077700a177816 */ /* 0x040fe400000000ff */
[----:B------:R-:W-:Y:S01]  /*1d40*/  PRMT R24, R10, 0x7771, RZ ;  /* 0x000077710a187816 */ /* 0x000fe200000000ff */
[----:B------:R-:W-:Y:S06]  /*1d50*/  @P0 BRA `(.L_x_28959) ;  /* 0x0000000000440947 */ /* 0x000fec0003800000 */
        /* <DEDUP_REMOVED lines=17> */
.L_x_28959:
[----:B------:R-:W-:Y:S02]  /*1e70*/  PRMT R29, R3, 0x8880, RZ ;  /* 0x00008880031d7816 */ /* 0x000fe400000000ff */
[----:B------:R-:W-:Y:S02]  /*1e80*/  PRMT R26, R4, 0x8880, RZ ;  /* 0x00008880041a7816 */ /* 0x000fe400000000ff */
[----:B------:R-:W-:-:S07]  /*1e90*/  MOV R0, 0x1eb0 ;  /* 0x00001eb000007802 */ /* 0x000fce0000000f00 */
[----:B------:R-:W-:Y:S05]  /*1ea0*/  CALL.REL.NOINC `($__internal_40_$__cuda_sm20_div_s16) ;  /* 0x0000000c00547944 */ /* 0x000fea0003c00000 */
[----:B------:R-:W-:-:S07]  /*1eb0*/  PRMT R25, R26, 0x7610, R25 ;  /* 0x000076101a197816 */ /* 0x000fce0000000019 */
.L_x_28960:
[----:B------:R-:W-:Y:S05]  /*1ec0*/  BSYNC.RECONVERGENT B0 ;  /* 0x0000000000007941 */ /* 0x000fea0003800200 */
.L_x_28958:
[----:B------:R-:W-:Y:S01]  /*1ed0*/  LOP3.LUT R11, R18, R11, RZ, 0x3c, !PT ;  /* 0x0000000b120b7212 */ /* 0x000fe200078e3cff */
[----:B------:R-:W-:Y:S03]  /*1ee0*/  BSSY.RECONVERGENT B0, `(.L_x_28961) ;  /* 0x000001a000007945 */ /* 0x000fe60003800200 */
        /* <DEDUP_REMOVED lines=20> */
.L_x_28962:
[----:B------:R-:W-:Y:S02]  /*2030*/  PRMT R29, R3, 0x9991, RZ ;  /* 0x00009991031d7816 */ /* 0x000fe400000000ff */
[----:B------:R-:W-:Y:S02]  /*2040*/  PRMT R26, R4, 0x9991, RZ ;  /* 0x00009991041a7816 */ /* 0x000fe400000000ff */
[----:B------:R-:W-:-:S07]  /*2050*/  MOV R0, 0x2070 ;  /* 0x0000207000007802 */ /* 0x000fce0000000f00 */
[----:B------:R-:W-:Y:S05]  /*2060*/  CALL.REL.NOINC `($__internal_40_$__cuda_sm20_div_s16) ;  /* 0x0000000800e47944 */ /* 0x000fea0003c00000 */
[----:B------:R-:W-:-:S07]  /*2070*/  PRMT R4, R26, 0x7610, R4 ;  /* 0x000076101a047816 */ /* 0x000fce0000000004 */
.L_x_28963:
[----:B------:R-:W-:Y:S05]  /*2080*/  BSYNC.RECONVERGENT B0 ;  /* 0x0000000000007941 */ /* 0x000fea0003800200 */
.L_x_28961:
        /* <DEDUP_REMOVED lines=22> */
.L_x_28965:
[----:B------:R-:W-:Y:S02]  /*21f0*/  PRMT R29, R5, 0x8880, RZ ;  /* 0x00008880051d7816 */ /* 0x000fe400000000ff */
[----:B------:R-:W-:Y:S02]  /*2200*/  PRMT R26, R8, 0x8880, RZ ;  /* 0x00008880081a7816 */ /* 0x000fe400000000ff */
[----:B------:R-:W-:-:S07]  /*2210*/  MOV R0, 0x2230 ;  /* 0x0000223000007802 */ /* 0x000fce0000000f00 */
[----:B------:R-:W-:Y:S05]  /*2220*/  CALL.REL.NOINC `($__internal_40_$__cuda_sm20_div_s16) ;  /* 0x0000000800747944 */ /* 0x000fea0003c00000 */
[----:B------:R-:W-:-:S07]  /*2230*/  PRMT R3, R26, 0x7610, R3 ;  /* 0x000076101a037816 */ /* 0x000fce0000000003 */
.L_x_28966:
[----:B------:R-:W-:Y:S05]  /*2240*/  BSYNC.RECONVERGENT B0 ;  /* 0x0000000000007941 */ /* 0x000fea0003800200 */
.L_x_28964:
        /* <DEDUP_REMOVED lines=22> */
.L_x_28968:
[----:B------:R-:W-:Y:S02]  /*23b0*/  PRMT R29, R5, 0x9991, RZ ;  /* 0x00009991051d7816 */ /* 0x000fe400000000ff */
[----:B------:R-:W-:Y:S02]  /*23c0*/  PRMT R26, R8, 0x9991, RZ ;  /* 0x00009991081a7816 */ /* 0x000fe400000000ff */
[----:B------:R-:W-:-:S07]  /*23d0*/  MOV R0, 0x23f0 ;  /* 0x000023f000007802 */ /* 0x000fce0000000f00 */
[----:B------:R-:W-:Y:S05]  /*23e0*/  CALL.REL.NOINC `($__internal_40_$__cuda_sm20_div_s16) ;  /* 0x0000000800047944 */ /* 0x000fea0003c00000 */
[----:B------:R-:W-:-:S07]  /*23f0*/  PRMT R8, R26, 0x7610, R8 ;  /* 0x000076101a087816 */ /* 0x000fce0000000008 */
.L_x_28969:
[----:B------:R-:W-:Y:S05]  /*2400*/  BSYNC.RECONVERGENT B0 ;  /* 0x0000000000007941 */ /* 0x000fea0003800200 */
.L_x_28967:
        /* <DEDUP_REMOVED lines=22> */
.L_x_28971:
[----:B------:R-:W-:Y:S02]  /*2570*/  PRMT R29, R6, 0x8880, RZ ;  /* 0x00008880061d7816 */ /* 0x000fe400000000ff */
[----:B------:R-:W-:Y:S02]  /*2580*/  PRMT R26, R9, 0x8880, RZ ;  /* 0x00008880091a7816 */ /* 0x000fe400000000ff */
[----:B------:R-:W-:-:S07]  /*2590*/  MOV R0, 0x25b0 ;  /* 0x000025b000007802 */ /* 0x000fce0000000f00 */
[----:B------:R-:W-:Y:S05]  /*25a0*/  CALL.REL.NOINC `($__internal_40_$__cuda_sm20_div_s16) ;  /* 0x0000000400947944 */ /* 0x000fea0003c00000 */
[----:B------:R-:W-:-:S07]  /*25b0*/  PRMT R5, R26, 0x7610, R5 ;  /* 0x000076101a057816 */ /* 0x000fce0000000005 */
.L_x_28972:
[----:B------:R-:W-:Y:S05]  /*25c0*/  BSYNC.RECONVERGENT B0 ;  /* 0x0000000000007941 */ /* 0x000fea0003800200 */
.L_x_28970:
        /* <DEDUP_REMOVED lines=22> */
.L_x_28974:
[----:B------:R-:W-:Y:S02]  /*2730*/  PRMT R29, R6, 0x9991, RZ ;  /* 0x00009991061d7816 */ /* 0x000fe400000000ff */
[----:B------:R-:W-:Y:S02]  /*2740*/  PRMT R26, R9, 0x9991, RZ ;  /* 0x00009991091a7816 */ /* 0x000fe400000000ff */
[----:B------:R-:W-:-:S07]  /*2750*/  MOV R0, 0x2770 ;  /* 0x0000277000007802 */ /* 0x000fce0000000f00 */
[----:B------:R-:W-:Y:S05]  /*2760*/  CALL.REL.NOINC `($__internal_40_$__cuda_sm20_div_s16) ;  /* 0x0000000400247944 */ /* 0x000fea0003c00000 */
[----:B------:R-:W-:-:S07]  /*2770*/  PRMT R6, R26, 0x7610, R6 ;  /* 0x000076101a067816 */ /* 0x000fce0000000006 */
.L_x_28975:
[----:B------:R-:W-:Y:S05]  /*2780*/  BSYNC.RECONVERGENT B0 ;  /* 0x0000000000007941 */ /* 0x000fea0003800200 */
.L_x_28973:
        /* <DEDUP_REMOVED lines=22> */
.L_x_28977:
[----:B------:R-:W-:Y:S02]  /*28f0*/  PRMT R29, R7, 0x8880, RZ ;  /* 0x00008880071d7816 */ /* 0x000fe400000000ff */
[----:B------:R-:W-:Y:S02]  /*2900*/  PRMT R26, R10, 0x8880, RZ ;  /* 0x000088800a1a7816 */ /* 0x000fe400000000ff */
[----:B------:R-:W-:-:S07]  /*2910*/  MOV R0, 0x2930 ;  /* 0x0000293000007802 */ /* 0x000fce0000000f00 */
[----:B------:R-:W-:Y:S05]  /*2920*/  CALL.REL.NOINC `($__internal_40_$__cuda_sm20_div_s16) ;  /* 0x0000000000b47944 */ /* 0x000fea0003c00000 */
[----:B------:R-:W-:-:S07]  /*2930*/  PRMT R9, R26, 0x7610, R9 ;  /* 0x000076101a097816 */ /* 0x000fce0000000009 */
.L_x_28978:
[----:B------:R-:W-:Y:S05]  /*2940*/  BSYNC.RECONVERGENT B0 ;  /* 0x0000000000007941 */ /* 0x000fea0003800200 */
.L_x_28976:
        /* <DEDUP_REMOVED lines=22> */
.L_x_28980:
[----:B------:R-:W-:Y:S02]  /*2ab0*/  PRMT R29, R7, 0x9991, RZ ;  /* 0x00009991071d7816 */ /* 0x000fe400000000ff */
[----:B------:R-:W-:Y:S02]  /*2ac0*/  PRMT R26, R10, 0x9991, RZ ;  /* 0x000099910a1a7816 */ /* 0x000fe400000000ff */
[----:B------:R-:W-:-:S07]  /*2ad0*/  MOV R0, 0x2af0 ;  /* 0x00002af000007802 */ /* 0x000fce0000000f00 */
[----:B------:R-:W-:Y:S05]  /*2ae0*/  CALL.REL.NOINC `($__internal_40_$__cuda_sm20_div_s16) ;  /* 0x0000000000447944 */ /* 0x000fea0003c00000 */
[----:B------:R-:W-:-:S07]  /*2af0*/  PRMT R0, R26, 0x7610, R0 ;  /* 0x000076101a007816 */ /* 0x000fce0000000000 */
.L_x_28981:
[----:B------:R-:W-:Y:S05]  /*2b00*/  BSYNC.RECONVERGENT B0 ;  /* 0x0000000000007941 */ /* 0x000fea0003800200 */
.L_x_28979:
[----:B------:R-:W0:Y:S01]  /*2b10*/  LDCU.64 UR6, c[0x0][0x388] ;  /* 0x00007100ff0677ac */ /* 0x000e220008000a00 */
[----:B------:R-:W-:Y:S02]  /*2b20*/  PRMT R25, R4, 0x7604, R25 ;  /* 0x0000760404197816 */ /* 0x000fe40000000019 */
[----:B------:R-:W-:Y:S02]  /*2b30*/  PRMT R3, R8, 0x7604, R3 ;  /* 0x0000760408037816 */ /* 0x000fe40000000003 */
[----:B------:R-:W-:Y:S02]  /*2b40*/  PRMT R5, R6, 0x7604, R5 ;  /* 0x0000760406057816 */ /* 0x000fe40000000005 */
[----:B------:R-:W-:Y:S01]  /*2b50*/  PRMT R9, R0, 0x7604, R9 ;  /* 0x0000760400097816 */ /* 0x000fe20000000009 */
[----:B0-----:R-:W-:-:S04]  /*2b60*/  UIADD3 UR5, UP0, UPT, UR4, UR6, URZ ;  /* 0x0000000604057290 */ /* 0x001fc8000ff1e0ff */
[----:B------:R-:W-:Y:S02]  /*2b70*/  UIADD3.X UR6, UPT, UPT, URZ, UR7, URZ, UP0, !UPT ;  /* 0x00000007ff067290 */ /* 0x000fe400087fe4ff */
[----:B------:R-:W-:-:S04]  /*2b80*/  IMAD.U32 R10, RZ, RZ, UR5 ;  /* 0x00000005ff0a7e24 */ /* 0x000fc8000f8e00ff */
[----:B------:R-:W-:Y:S02]  /*2b90*/  IMAD.U32 R11, RZ, RZ, UR6 ;  /* 0x00000006ff0b7e24 */ /* 0x000fe4000f8e00ff */
[----:B------:R-:W-:-:S05]  /*2ba0*/  IMAD.WIDE.U32 R10, R2, 0x2, R10 ;  /* 0x00000002020a7825 */ /* 0x000fca00078e000a */
[----:B------:R-:W-:Y:S04]  /*2bb0*/  STG.E.U16 desc[UR12][R10.64], R25 ;  /* 0x000000190a007986 */ /* 0x000fe8000c10150c */
[----:B------:R-:W-:Y:S04]  /*2bc0*/  STG.E.U16 desc[UR12][R10.64+0x100], R3 ;  /* 0x000100030a007986 */ /* 0x000fe8000c10150c */
[----:B------:R-:W-:Y:S04]  /*2bd0*/  STG.E.U16 desc[UR12][R10.64+0x200], R5 ;  /* 0x000200050a007986 */ /* 0x000fe8000c10150c */
[----:B------:R-:W-:Y:S01]  /*2be0*/  STG.E.U16 desc[UR12][R10.64+0x300], R9 ;  /* 0x000300090a007986 */ /* 0x000fe2000c10150c */
[----:B------:R-:W-:Y:S05]  /*2bf0*/  EXIT ;  /* 0x000000000000794d */ /* 0x000fea0003800000 */
        .weak           $__internal_40_$__cuda_sm20_div_s16
        .type           $__internal_40_$__cuda_sm20_div_s16,@function
        .size           $__internal_40_$__cuda_sm20_div_s16,(.L_x_32791 - $__internal_40_$__cuda_sm20_div_s16)
$__internal_40_$__cuda_sm20_div_s16:
[----:B------:R-:W-:Y:S01]  /*2c00*/  IABS R27, R26 ;  /* 0x0000001a001b7213 */ /* 0x000fe20000000000 */
[----:B------:R-:W-:-:S05]  /*2c10*/  IMAD.MOV.U32 R28, RZ, RZ, 0x4b800000 ;  /* 0x4b800000ff1c7424 */ /* 0x000fca00078e00ff */
[----:B------:R-:W0:Y:S02]  /*2c20*/  I2F.U16 R27, R27 ;  /* 0x0000001b001b7306 */ /* 0x000e240000101000 */
[C---:B0-----:R-:W-:Y:S02]  /*2c30*/  FSETP.GEU.AND P1, PT, |R27|.reuse, 1.175494350822287508e-38, PT ;  /* 0x008000001b00780b */ /* 0x041fe40003f2e200 */
[----:B------:R-:W-:Y:S02]  /*2c40*/  FSETP.GT.AND P0, PT, |R27|, 8.50705917302346158658e+37, PT ;  /* 0x7e8000001b00780b */ /* 0x000fe40003f04200 */
[----:B------:R-:W-:-:S04]  /*2c50*/  FSEL R28, R28, 1, !P1 ;  /* 0x3f8000001c1c7808 */ /* 0x000fc80004800000 */
[----:B------:R-:W-:Y:S02]  /*2c60*/  FSEL R28, R28, 0.25, !P0 ;  /* 0x3e8000001c1c7808 */ /* 0x000fe40004000000 */
[C---:B------:R-:W-:Y:S02]  /*2c70*/  ISETP.NE.AND P0, PT, R26.reuse, RZ, PT ;  /* 0x000000ff1a00720c */ /* 0x040fe40003f05270 */
[-C--:B------:R-:W-:Y:S01]  /*2c80*/  LOP3.LUT R26, R26, R29.reuse, RZ, 0x3c, !PT ;  /* 0x0000001d1a1a7212 */ /* 0x080fe200078e3cff */
[----:B------:R-:W-:Y:S01]  /*2c90*/  FMUL R27, R27, R28 ;  /* 0x0000001c1b1b7220 */ /* 0x000fe20000400000 */
[----:B------:R-:W-:Y:S02]  /*2ca0*/  IABS R29, R29 ;  /* 0x0000001d001d7213 */ /* 0x000fe40000000000 */
[----:B------:R-:W-:-:S03]  /*2cb0*/  SHF.R.U32.HI R26, RZ, 0x1f, R26 ;  /* 0x0000001fff1a7819 */ /* 0x000fc6000001161a */
[----:B------:R-:W0:Y:S08]  /*2cc0*/  MUFU.RCP R27, R27 ;  /* 0x0000001b001b7308 */ /* 0x000e300000001000 */
[----:B------:R-:W1:Y:S01]  /*2cd0*/  I2F.U16.RZ R29, R29 ;  /* 0x0000001d001d7306 */ /* 0x000e62000010d000 */
[----:B0-----:R-:W-:Y:S01]  /*2ce0*/  FMUL R28, R28, R27 ;  /* 0x0000001b1c1c7220 */ /* 0x001fe20000400000 */
[----:B------:R-:W-:-:S03]  /*2cf0*/  IMAD.MOV R27, RZ, RZ, -R26 ;  /* 0x000000ffff1b7224 */ /* 0x000fc600078e0a1a */
[----:B------:R-:W-:-:S04]  /*2d00*/  VIADD R28, R28, 0x2 ;  /* 0x000000021c1c7836 */ /* 0x000fc80000000000 */
[----:B-1----:R-:W-:Y:S01]  /*2d10*/  FMUL.RZ R28, R29, R28 ;  /* 0x0000001c1d1c7220 */ /* 0x002fe2000040c000 */
[----:B------:R-:W-:-:S05]  /*2d20*/  IMAD.MOV.U32 R29, RZ, RZ, 0x0 ;  /* 0x00000000ff1d7424 */ /* 0x000fca00078e00ff */
[----:B------:R-:W0:Y:S02]  /*2d30*/  F2I.U32.TRUNC.NTZ R28, R28 ;  /* 0x0000001c001c7305 */ /* 0x000e24000020f000 */
[----:B0-----:R-:W-:Y:S01]  /*2d40*/  LOP3.LUT R27, R27, 0xffff, R28, 0x78, !PT ;  /* 0x0000ffff1b1b7812 */ /* 0x001fe200078e781c */
[----:B------:R-:W-:-:S04]  /*2d50*/  IMAD.MOV.U32 R28, RZ, RZ, R0 ;  /* 0x000000ffff1c7224 */ /* 0x000fc800078e0000 */
[----:B------:R-:W-:Y:S02]  /*2d60*/  IMAD.IADD R26, R26, 0x1, R27 ;  /* 0x000000011a1a7824 */ /* 0x000fe400078e021b */
[----:B------:R-:W-:Y:S01]  /*2d70*/  @!P0 IMAD.MOV.U32 R26, RZ, RZ, -0x1 ;  /* 0xffffffffff1a8424 */ /* 0x000fe200078e00ff */
[----:B------:R-:W-:Y:S06]  /*2d80*/  RET.REL.NODEC R28 `(_ZN2at6native29vectorized_elementwise_kernelILi2ENS0_13BinaryFunctorIaaaZZZNS0_15binary_internal21div_floor_kernel_cudaERNS_18TensorIteratorBaseEENKUlvE_clEvENKUlvE0_clEvEUlaaE_EESt5arrayIPcLm3EEEEviT0_T1_) ;  /* 0xffffffd01c9c7950 */ /* 0x000fec0003c3ffff */
.L_x_28982:
        /* <DEDUP_REMOVED lines=15> */
.L_x_32791:


//--------------------- .text._ZN2at6native29vectorized_elementwise_kernelILi4ENS0_13BinaryFunctorIaaaZZZNS0_15binary_internal21div_floor_kernel_cudaERNS_18TensorIteratorBaseEENKUlvE_clEvENKUlvE0_clEvEUlaaE_EESt5arrayIPcLm3EEEEviT0_T1_ --------------------------
	.section	.text._ZN2at6native29vectorized_elementwise_kernelILi4ENS0_13BinaryFunctorIaaaZZZNS0_15binary_internal21div_floor_kernel_cudaERNS_18TensorIteratorBaseEENKUlvE_clEvENKUlvE0_clEvEUlaaE_EESt5arrayIPcLm3EEEEviT0_T1_,"ax",@progbits
	.align	128
        .global         _ZN2at6native29vectorized_elementwise_kernelILi4ENS0_13BinaryFunctorIaaaZZZNS0_15binary_internal21div_floor_kernel_cudaERNS_18TensorIteratorBaseEENKUlvE_clEvENKUlvE0_clEvEUlaaE_EESt5arrayIPcLm3EEEEviT0_T1_
        .type           _ZN2at6native29vectorized_elementwise_kernelILi4ENS0_13BinaryFunctorIaaaZZZNS0_15binary_internal21div_floor_kernel_cudaERNS_18TensorIteratorBaseEENKUlvE_clEvENKUlvE0_clEvEUlaaE_EESt5arrayIPcLm3EEEEviT0_T1_,@function
        .size           _ZN2at6native29vectorized_elementwise_kernelILi4ENS0_13BinaryFunctorIaaaZZZNS0_15binary_internal21div_floor_kernel_cudaERNS_18TensorIteratorBaseEENKUlvE_clEvENKUlvE0_clEvEUlaaE_EESt5arrayIPcLm3EEEEviT0_T1_,(.L_x_32792 - _ZN2at6native29vectorized_elementwise_kernelILi4ENS0_13BinaryFunctorIaaaZZZNS0_15binary_internal21div_floor_kernel_cudaERNS_18TensorIteratorBaseEENKUlvE_clEvENKUlvE0_clEvEUlaaE_EESt5arrayIPcLm3EEEEviT0_T1_)
        .other          _ZN2at6native29vectorized_elementwise_kernelILi4ENS0_13BinaryFunctorIaaaZZZNS0_15binary_internal21div_floor_kernel_cudaERNS_18TensorIteratorBaseEENKUlvE_clEvENKUlvE0_clEvEUlaaE_EESt5arrayIPcLm3EEEEviT0_T1_,@"STO_CUDA_ENTRY STV_DEFAULT"
_ZN2at6native29vectorized_elementwise_kernelILi4ENS0_13BinaryFunctorIaaaZZZNS0_15binary_internal21div_floor_kernel_cudaERNS_18TensorIteratorBaseEENKUlvE_clEvENKUlvE0_clEvEUlaaE_EESt5arrayIPcLm3EEEEviT0_T1_:
.text._ZN2at6native29vectorized_elementwise_kernelILi4ENS0_13BinaryFunctorIaaaZZZNS0_15binary_internal21div_floor_kernel_cudaERNS_18TensorIteratorBaseEENKUlvE_clEvENKUlvE0_clEvEUlaaE_EESt5arrayIPcLm3EEEEviT0_T1_:
        /* <DEDUP_REMOVED lines=31> */
[----:B------:R-:W-:Y:S02]  /*01f0*/  @!P2 IMAD.X R7, RZ, RZ, R5, P1 ;  /* 0x000000ffff07a224 */ /* 0x000fe400008e0605 */
[----:B------:R-:W1:Y:S03]  /*0200*/  LDC.64 R4, c[0x0][0x390] ;  /* 0x0000e400ff047b82 */ /* 0x000e660000000a00 */
[----:B------:R-:W5:Y:S07]  /*0210*/  @!P2 LDG.E.U8 R21, desc[UR12][R6.64] ;  /* 0x0000000c0615a981 */ /* 0x000f6e000c1e1100 */
[----:B------:R-:W-:-:S02]  /*0220*/  @!P0 VIADD R25, R23, UR4 ;  /* 0x0000000417198c36 */ /* 0x000fc40008000000 */
[----:B------:R-:W-:-:S05]  /*0230*/  @!P0 VIADD R23, R23, 0x80 ;  /* 0x0000008017178836 */ /* 0x000fca0000000000 */
[----:B------:R-:W-:Y:S02]  /*0240*/  ISETP.GE.U32.AND P1, PT, R23, UR5, PT ;  /* 0x0000000517007c0c */ /* 0x000fe4000bf26070 */
[C---:B---3--:R-:W-:Y:S02]  /*0250*/  @!P3 IADD3 R28, P2, PT, R3.reuse, R28, RZ ;  /* 0x0000001c031cb210 */ /* 0x048fe40007f5e0ff */
[----:B----4-:R-:W-:Y:S02]  /*0260*/  @!P3 IADD3 R12, P4, PT, R3, R12, RZ ;  /* 0x0000000c030cb210 */ /* 0x010fe40007f9e0ff */
[----:B--2---:R-:W-:Y:S01]  /*0270*/  PRMT R9, RZ, 0x7610, R9 ;  /* 0x00007610ff097816 */ /* 0x004fe20000000009 */
[----:B------:R-:W-:Y:S01]  /*0280*/  @!P3 IMAD.X R29, RZ, RZ, R29, P2 ;  /* 0x000000ffff1db224 */ /* 0x000fe200010e061d */
[----:B------:R-:W-:-:S05]  /*0290*/  PRMT R8, RZ, 0x7610, R8 ;  /* 0x00007610ff087816 */ /* 0x000fca0000000008 */
[C---:B------:R-:W-:Y:S01]  /*02a0*/  @!P1 VIADD R15, R23.reuse, UR4 ;  /* 0x00000004170f9c36 */ /* 0x040fe20008000000 */
[----:B------:R-:W5:Y:S01]  /*02b0*/  @!P3 LDG.E.U8 R8, desc[UR12][R28.64] ;  /* 0x0000000c1c08b981 */ /* 0x000f62000c1e1100 */
[----:B------:R-:W-:Y:S01]  /*02c0*/  @!P1 VIADD R23, R23, 0x80 ;  /* 0x0000008017179836 */ /* 0x000fe20000000000 */
[----:B------:R-:W2:Y:S01]  /*02d0*/  LDC.64 R2, c[0x0][0x390] ;  /* 0x0000e400ff027b82 */ /* 0x000ea20000000a00 */
[----:B------:R-:W-:-:S03]  /*02e0*/  @!P3 IMAD.X R13, RZ, RZ, R13, P4 ;  /* 0x000000ffff0db224 */ /* 0x000fc600020e060d */
[----:B------:R-:W-:Y:S02]  /*02f0*/  ISETP.GE.U32.AND P2, PT, R23, UR5, PT ;  /* 0x0000000517007c0c */ /* 0x000fe4000bf46070 */
[----:B------:R1:W5:Y:S01]  /*0300*/  @!P3 LDG.E.U8 R9, desc[UR12][R12.64] ;  /* 0x0000000c0c09b981 */ /* 0x000362000c1e1100 */
[C---:B0-----:R-:W-:Y:S02]  /*0310*/  @!P0 IADD3 R24, P3, PT, R25.reuse, R10, RZ ;  /* 0x0000000a19188210 */ /* 0x041fe40007f7e0ff */
[----:B------:R-:W-:-:S03]  /*0320*/  @!P0 IADD3 R16, P4, PT, R25, R16, RZ ;  /* 0x0000001019108210 */ /* 0x000fc60007f9e0ff */
[----:B------:R-:W-:Y:S02]  /*0330*/  @!P0 IMAD.X R25, RZ, RZ, R11, P3 ;  /* 0x000000ffff198224 */ /* 0x000fe400018e060b */
[----:B------:R-:W-:Y:S01]  /*0340*/  @!P0 IMAD.X R17, RZ, RZ, R17, P4 ;  /* 0x000000ffff118224 */ /* 0x000fe200020e0611 */
[----:B------:R-:W-:Y:S02]  /*0350*/  @!P1 IADD3 R18, P4, PT, R15, R18, RZ ;  /* 0x000000120f129210 */ /* 0x000fe40007f9e0ff */
[----:B------:R-:W-:Y:S01]  /*0360*/  @!P2 VIADD R11, R23, UR4 ;  /* 0x00000004170bac36 */ /* 0x000fe20008000000 */
[----:B-1----:R-:W-:Y:S01]  /*0370*/  @!P1 IADD3 R12, P5, PT, R15, R4, RZ ;  /* 0x000000040f0c9210 */ /* 0x002fe20007fbe0ff */
[----:B------:R-:W-:Y:S01]  /*0380*/  @!P2 VIADD R23, R23, 0x80 ;  /* 0x000000801717a836 */ /* 0x000fe20000000000 */
[----:B------:R-:W0:Y:S04]  /*0390*/  LDC.64 R14, c[0x0][0x390] ;  /* 0x0000e400ff0e7b82 */ /* 0x000e280000000a00 */
[----:B------:R-:W-:-:S02]  /*03a0*/  ISETP.GE.U32.AND P3, PT, R23, UR5, PT ;  /* 0x0000000517007c0c */ /* 0x000fc4000bf66070 */
[----:B------:R-:W-:Y:S02]  /*03b0*/  PRMT R7, RZ, 0x7610, R7 ;  /* 0x00007610ff077816 */ /* 0x000fe40000000007 */
[----:B------:R-:W-:Y:S01]  /*03c0*/  PRMT R6, RZ, 0x7610, R6 ;  /* 0x00007610ff067816 */ /* 0x000fe20000000006 */
[--C-:B------:R-:W-:Y:S01]  /*03d0*/  @!P1 IMAD.X R13, RZ, RZ, R5.reuse, P5 ;  /* 0x000000ffff0d9224 */ /* 0x100fe200028e0605 */
[----:B------:R-:W-:Y:S01]  /*03e0*/  PRMT R5, RZ, 0x7610, R5 ;  /* 0x00007610ff057816 */ /* 0x000fe20000000005 */
[----:B------:R-:W-:Y:S01]  /*03f0*/  @!P1 IMAD.X R19, RZ, RZ, R19, P4 ;  /* 0x000000ffff139224 */ /* 0x000fe200020e0613 */
[----:B------:R2:W5:Y:S01]  /*0400*/  @!P0 LDG.E.U8 R7, desc[UR12][R16.64] ;  /* 0x0000000c10078981 */ /* 0x000562000c1e1100 */
[----:B------:R-:W-:-:S03]  /*0410*/  PRMT R4, RZ, 0x7610, R4 ;  /* 0x00007610ff047816 */ /* 0x000fc60000000004 */
[----:B------:R0:W5:Y:S01]  /*0420*/  @!P0 LDG.E.U8 R6, desc[UR12][R24.64] ;  /* 0x0000000c18068981 */ /* 0x000162000c1e1100 */
[----:B------:R-:W-:Y:S01]  /*0430*/  @!P3 VIADD R29, R23, UR4 ;  /* 0x00000004171dbc36 */ /* 0x000fe20008000000 */
[----:B------:R-:W-:Y:S01]  /*0440*/  @!P2 IADD3 R26, P4, PT, R11, R26, RZ ;  /* 0x0000001a0b1aa210 */ /* 0x000fe20007f9e0ff */
[----:B------:R-:W-:Y:S01]  /*0450*/  @!P3 VIADD R23, R23, 0x80 ;  /* 0x000000801717b836 */ /* 0x000fe20000000000 */
[----:B------:R1:W5:Y:S01]  /*0460*/  @!P1 LDG.E.U8 R5, desc[UR12][R12.64] ;  /* 0x0000000c0c059981 */ /* 0x000362000c1e1100 */
[----:B--2---:R-:W-:Y:S02]  /*0470*/  @!P2 IADD3 R16, P0, PT, R11, R2, RZ ;  /* 0x000000020b10a210 */ /* 0x004fe40007f1e0ff */
[----:B------:R-:W2:Y:S01]  /*0480*/  LDC.64 R10, c[0x0][0x398] ;  /* 0x0000e600ff0a7b82 */ /* 0x000ea20000000a00 */
[----:B------:R3:W5:Y:S02]  /*0490*/  @!P1 LDG.E.U8 R4, desc[UR12][R18.64] ;  /* 0x0000000c12049981 */ /* 0x000764000c1e1100 */
[----:B------:R-:W-:Y:S01]  /*04a0*/  @!P2 IMAD.X R17, RZ, RZ, R3, P0 ;  /* 0x000000ffff11a224 */ /* 0x000fe200000e0603 */
[----:B------:R-:W-:-:S02]  /*04b0*/  ISETP.GE.U32.AND P0, PT, R23, UR5, PT ;  /* 0x0000000517007c0c */ /* 0x000fc4000bf06070 */
[----:B0-----:R-:W-:Y:S02]  /*04c0*/  @!P3 IADD3 R24, P1, PT, R29, R14, RZ ;  /* 0x0000000e1d18b210 */ /* 0x001fe40007f3e0ff */
[----:B-1----:R-:W0:Y:S01]  /*04d0*/  LDC.64 R12, c[0x0][0x390] ;  /* 0x0000e400ff0c7b82 */ /* 0x002e220000000a00 */
[----:B------:R-:W-:Y:S02]  /*04e0*/  PRMT R3, RZ, 0x7610, R3 ;  /* 0x00007610ff037816 */ /* 0x000fe40000000003 */
[----:B------:R-:W-:Y:S01]  /*04f0*/  PRMT R0, RZ, 0x7610, R0 ;  /* 0x00007610ff007816 */ /* 0x000fe20000000000 */
[----:B------:R-:W-:Y:S01]  /*0500*/  @!P3 IMAD.X R25, RZ, RZ, R15, P1 ;  /* 0x000000ffff19b224 */ /* 0x000fe200008e060f */
[----:B------:R-:W-:Y:S02]  /*0510*/  PRMT R2, RZ, 0x7610, R2 ;  /* 0x00007610ff027816 */ /* 0x000fe40000000002 */
[----:B------:R1:W5:Y:S01]  /*0520*/  @!P2 LDG.E.U8 R3, desc[UR12][R16.64] ;  /* 0x0000000c1003a981 */ /* 0x000362000c1e1100 */
[----:B------:R-:W-:Y:S01]  /*0530*/  @!P2 IMAD.X R27, RZ, RZ, R27, P4 ;  /* 0x000000ffff1ba224 */ /* 0x000fe200020e061b */
[----:B---3--:R-:W3:Y:S02]  /*0540*/  LDC.64 R18, c[0x0][0x398] ;  /* 0x0000e600ff127b82 */ /* 0x008ee40000000a00 */
[----:B------:R4:W5:Y:S04]  /*0550*/  @!P3 LDG.E.U8 R0, desc[UR12][R24.64] ;  /* 0x0000000c1800b981 */ /* 0x000968000c1e1100 */
[----:B------:R0:W5:Y:S02]  /*0560*/  @!P2 LDG.E.U8 R2, desc[UR12][R26.64] ;  /* 0x0000000c1a02a981 */ /* 0x000164000c1e1100 */
[----:B-1----:R-:W1:Y:S01]  /*0570*/  LDC.64 R16, c[0x0][0x390] ;  /* 0x0000e400ff107b82 */ /* 0x002e620000000a00 */
[----:B----4-:R-:W-:-:S02]  /*0580*/  @!P0 VIADD R25, R23, UR4 ;  /* 0x0000000417198c36 */ /* 0x010fc40008000000 */
[----:B------:R-:W-:-:S05]  /*0590*/  @!P0 VIADD R23, R23, 0x80 ;  /* 0x0000008017178836 */ /* 0x000fca0000000000 */
[----:B------:R-:W4:Y:S01]  /*05a0*/  LDC.64 R14, c[0x0][0x398] ;  /* 0x0000e600ff0e7b82 */ /* 0x000f220000000a00 */
[----:B--2---:R-:W-:Y:S02]  /*05b0*/  @!P3 IADD3 R28, P2, PT, R29, R10, RZ ;  /* 0x0000000a1d1cb210 */ /* 0x004fe40007f5e0ff */
[----:B------:R-:W-:-:S03]  /*05c0*/  ISETP.GE.U32.AND P1, PT, R23, UR5, PT ;  /* 0x0000000517007c0c */ /* 0x000fc6000bf26070 */
[--C-:B------:R-:W-:Y:S01]  /*05d0*/  @!P3 IMAD.X R29, RZ, RZ, R11.reuse, P2 ;  /* 0x000000ffff1db224 */ /* 0x100fe200010e060b */
[----:B0-----:R-:W-:Y:S02]  /*05e0*/  @!P0 IADD3 R26, P2, PT, R25, R12, RZ ;  /* 0x0000000c191a8210 */ /* 0x001fe40007f5e0ff */
[----:B------:R-:W-:-:S03]  /*05f0*/  PRMT R11, RZ, 0x7610, R11 ;  /* 0x00007610ff0b7816 */ /* 0x000fc6000000000b */
[----:B------:R-:W-:-:S03]  /*0600*/  @!P0 IMAD.X R27, RZ, RZ, R13, P2 ;  /* 0x000000ffff1b8224 */ /* 0x000fc600010e060d */
[----:B------:R0:W5:Y:S01]  /*0610*/  @!P3 LDG.E.U8 R11, desc[UR12][R28.64] ;  /* 0x0000000c1c0bb981 */ /* 0x000162000c1e1100 */
[----:B------:R-:W-:-:S05]  /*0620*/  @!P1 VIADD R13, R23, UR4 ;  /* 0x00000004170d9c36 */ /* 0x000fca0008000000 */
[C---:B-1----:R-:W-:Y:S02]  /*0630*/  @!P1 IADD3 R24, P2, PT, R13.reuse, R16, RZ ;  /* 0x000000100d189210 */ /* 0x042fe40007f5e0ff */
[----:B---3--:R-:W-:Y:S02]  /*0640*/  @!P1 IADD3 R18, P3, PT, R13, R18, RZ ;  /* 0x000000120d129210 */ /* 0x008fe40007f7e0ff */
[----:B----4-:R-:W-:Y:S01]  /*0650*/  @!P0 IADD3 R12, P4, PT, R25, R14, RZ ;  /* 0x0000000e190c8210 */ /* 0x010fe20007f9e0ff */
[--C-:B------:R-:W-:Y:S01]  /*0660*/  @!P1 IMAD.X R25, RZ, RZ, R17.reuse, P2 ;  /* 0x000000ffff199224 */ /* 0x100fe200010e0611 */
[----:B------:R-:W-:Y:S01]  /*0670*/  PRMT R17, RZ, 0x7610, R17 ;  /* 0x00007610ff117816 */ /* 0x000fe20000000011 */
[----:B------:R-:W-:Y:S01]  /*0680*/  @!P1 IMAD.X R19, RZ, RZ, R19, P3 ;  /* 0x000000ffff139224 */ /* 0x000fe200018e0613 */
[----:B------:R-:W-:-:S04]  /*0690*/  PRMT R14, RZ, 0x7610, R14 ;  /* 0x00007610ff0e7816 */ /* 0x000fc8000000000e */
[----:B------:R0:W5:Y:S04]  /*06a0*/  @!P1 LDG.E.U8 R17, desc[UR12][R24.64] ;  /* 0x0000000c18119981 */ /* 0x000168000c1e1100 */
[----:B------:R0:W5:Y:S01]  /*06b0*/  @!P1 LDG.E.U8 R14, desc[UR12][R18.64] ;  /* 0x0000000c120e9981 */ /* 0x000162000c1e1100 */
[--C-:B------:R-:W-:Y:S01]  /*06c0*/  @!P0 IMAD.X R13, RZ, RZ, R15.reuse, P4 ;  /* 0x000000ffff0d8224 */ /* 0x100fe200020e060f */
        /* <DEDUP_REMOVED lines=16> */
[----:B------:R-:W-:Y:S05]  /*07d0*/  CALL.REL.NOINC `($__internal_41_$__cuda_sm20_div_s16) ;  /* 0x00000024001c7944 */ /* 0x000fea0003c00000 */
        /* <DEDUP_REMOVED lines=11> */
.L_x_28986:
[----:B------:R-:W-:Y:S02]  /*0890*/  PRMT R13, R22, 0x8880, RZ ;  /* 0x00008880160d7816 */ /* 0x000fe400000000ff */
[----:B------:R-:W-:Y:S02]  /*08a0*/  PRMT R12, R21, 0x8880, RZ ;  /* 0x00008880150c7816 */ /* 0x000fe400000000ff */
[----:B------:R-:W-:-:S07]  /*08b0*/  MOV R19, 0x8d0 ;  /* 0x000008d000137802 */ /* 0x000fce0000000f00 */
[----:B------:R-:W-:Y:S05]  /*08c0*/  CALL.REL.NOINC `($__internal_41_$__cuda_sm20_div_s16) ;  /* 0x0000002000e07944 */ /* 0x000fea0003c00000 */
[----:B------:R-:W-:-:S07]  /*08d0*/  PRMT R16, R22, 0x7610, R16 ;  /* 0x0000761016107816 */ /* 0x000fce0000000010 */
.L_x_28985:
[----:B------:R-:W-:Y:S05]  /*08e0*/  BSYNC.RECONVERGENT B0 ;  /* 0x0000000000007941 */ /* 0x000fea0003800200 */
.L_x_28984:
        /* <DEDUP_REMOVED lines=11> */
[----:B------:R-:W-:Y:S01]  /*09a0*/  PRMT R9, R12, 0x7710, RZ ;  /* 0x000077100c097816 */ /* 0x000fe200000000ff */
[----:B------:R-:W-:Y:S01]  /*09b0*/  IMAD.MOV.U32 R12, RZ, RZ, R19 ;  /* 0x000000ffff0c7224 */ /* 0x000fe200078e0013 */
        /* <DEDUP_REMOVED lines=13> */
.L_x_28989:
[----:B------:R-:W-:Y:S02]  /*0a90*/  PRMT R13, R9, 0x8880, RZ ;  /* 0x00008880090d7816 */ /* 0x000fe400000000ff */
[----:B------:R-:W-:Y:S02]  /*0aa0*/  PRMT R12, R8, 0x8880, RZ ;  /* 0x00008880080c7816 */ /* 0x000fe400000000ff */
[----:B------:R-:W-:-:S07]  /*0ab0*/  MOV R19, 0xad0 ;  /* 0x00000ad000137802 */ /* 0x000fce0000000f00 */
[----:B------:R-:W-:Y:S05]  /*0ac0*/  CALL.REL.NOINC `($__internal_41_$__cuda_sm20_div_s16) ;  /* 0x0000002000607944 */ /* 0x000fea0003c00000 */
[----:B------:R-:W-:-:S07]  /*0ad0*/  PRMT R8, R22, 0x7610, R8 ;  /* 0x0000761016087816 */ /* 0x000fce0000000008 */
.L_x_28988:
[----:B------:R-:W-:Y:S05]  /*0ae0*/  BSYNC.RECONVERGENT B0 ;  /* 0x0000000000007941 */ /* 0x000fea0003800200 */
.L_x_28987:
[----:B-----5:R-:W-:Y:S01]  /*0af0*/  VIADD R9, R20, 0x100 ;  /* 0x0000010014097836 */ /* 0x020fe20000000000 */
[----:B------:R-:W-:Y:S04]  /*0b00*/  BSSY.RECONVERGENT B0, `(.L_x_28990) ;  /* 0x000001d000007945 */ /* 0x000fe80003800200 */
[----:B------:R-:W-:-:S13]  /*0b10*/  ISETP.GE.U32.AND P0, PT, R9, UR5, PT ;  /* 0x0000000509007c0c */ /* 0x000fda000bf06070 */
        /* <DEDUP_REMOVED lines=22> */
.L_x_28992:
[----:B------:R-:W-:Y:S02]  /*0c80*/  PRMT R13, R7, 0x8880, RZ ;  /* 0x00008880070d7816 */ /* 0x000fe400000000ff */
[----:B------:R-:W-:Y:S02]  /*0c90*/  PRMT R12, R6, 0x8880, RZ ;  /* 0x00008880060c7816 */ /* 0x000fe400000000ff */
[----:B------:R-:W-:-:S07]  /*0ca0*/  MOV R19, 0xcc0 ;  /* 0x00000cc000137802 */ /* 0x000fce0000000f00 */
[----:B------:R-:W-:Y:S05]  /*0cb0*/  CALL.REL.NOINC `($__internal_41_$__cuda_sm20_div_s16) ;  /* 0x0000001c00e47944 */ /* 0x000fea0003c00000 */
[----:B------:R-:W-:-:S07]  /*0cc0*/  PRMT R6, R22, 0x7610, R6 ;  /* 0x0000761016067816 */ /* 0x000fce0000000006 */
.L_x_28991:
[----:B------:R-:W-:Y:S05]  /*0cd0*/  BSYNC.RECONVERGENT B0 ;  /* 0x0000000000007941 */ /* 0x000fea0003800200 */
.L_x_28990:
[----:B------:R-:W-:Y:S01]  /*0ce0*/  VIADD R7, R20, 0x180 ;  /* 0x0000018014077836 */ /* 0x000fe20000000000 */
        /* <DEDUP_REMOVED lines=24> */
.L_x_28995:
[----:B------:R-:W-:Y:S02]  /*0e70*/  PRMT R13, R5, 0x8880, RZ ;  /* 0x00008880050d7816 */ /* 0x000fe400000000ff */
[----:B------:R-:W-:Y:S02]  /*0e80*/  PRMT R12, R4, 0x8880, RZ ;  /* 0x00008880040c7816 */ /* 0x000fe400000000ff */
[----:B------:R-:W-:-:S07]  /*0e90*/  MOV R19, 0xeb0 ;  /* 0x00000eb000137802 */ /* 0x000fce0000000f00 */
[----:B------:R-:W-:Y:S05]  /*0ea0*/  CALL.REL.NOINC `($__internal_41_$__cuda_sm20_div_s16) ;  /* 0x0000001c00687944 */ /* 0x000fea0003c00000 */
[----:B------:R-:W-:-:S07]  /*0eb0*/  PRMT R4, R22, 0x7610, R4 ;  /* 0x0000761016047816 */ /* 0x000fce0000000004 */
.L_x_28994:
[----:B------:R-:W-:Y:S05]  /*0ec0*/  BSYNC.RECONVERGENT B0 ;  /* 0x0000000000007941 */ /* 0x000fea0003800200 */
.L_x_28993:
        /* <DEDUP_REMOVED lines=25> */
.L_x_28998:
[----:B------:R-:W-:Y:S02]  /*1060*/  PRMT R13, R3, 0x8880, RZ ;  /* 0x00008880030d7816 */ /* 0x000fe400000000ff */
[----:B------:R-:W-:Y:S02]  /*1070*/  PRMT R12, R2, 0x8880, RZ ;  /* 0x00008880020c7816 */ /* 0x000fe400000000ff */
[----:B------:R-:W-:-:S07]  /*1080*/  MOV R19, 0x10a0 ;  /* 0x000010a000137802 */ /* 0x000fce0000000f00 */
[----:B------:R-:W-:Y:S05]  /*1090*/  CALL.REL.NOINC `($__internal_41_$__cuda_sm20_div_s16) ;  /* 0x0000001800ec7944 */ /* 0x000fea0003c00000 */
[----:B------:R-:W-:-:S07]  /*10a0*/  PRMT R2, R22, 0x7610, R2 ;  /* 0x0000761016027816 */ /* 0x000fce0000000002 */
.L_x_28997:
[----:B------:R-:W-:Y:S05]  /*10b0*/  BSYNC.RECONVERGENT B0 ;  /* 0x0000000000007941 */ /* 0x000fea0003800200 */
.L_x_28996:
        /* <DEDUP_REMOVED lines=25> */
.L_x_29001:
[----:B------:R-:W-:Y:S02]  /*1250*/  PRMT R13, R0, 0x8880, RZ ;  /* 0x00008880000d7816 */ /* 0x000fe400000000ff */
[----:B------:R-:W-:Y:S02]  /*1260*/  PRMT R12, R11, 0x8880, RZ ;  /* 0x000088800b0c7816 */ /* 0x000fe400000000ff */
[----:B------:R-:W-:-:S07]  /*1270*/  MOV R19, 0x1290 ;  /* 0x0000129000137802 */ /* 0x000fce0000000f00 */
[----:B------:R-:W-:Y:S05]  /*1280*/  CALL.REL.NOINC `($__internal_41_$__cuda_sm20_div_s16) ;  /* 0x0000001800707944 */ /* 0x000fea0003c00000 */
[----:B------:R-:W-:-:S07]  /*1290*/  PRMT R0, R22, 0x7610, R0 ;  /* 0x0000761016007816 */ /* 0x000fce0000000000 */
.L_x_29000:
[----:B------:R-:W-:Y:S05]  /*12a0*/  BSYNC.RECONVERGENT B0 ;  /* 0x0000000000007941 */ /* 0x000fea0003800200 */
.L_x_28999:
        /* <DEDUP_REMOVED lines=25> */
.L_x_29004:
[----:B------:R-:W-:Y:S02]  /*1440*/  PRMT R13, R10, 0x8880, RZ ;  /* 0x000088800a0d7816 */ /* 0x000fe400000000ff */
[----:B------:R-:W-:Y:S02]  /*1450*/  PRMT R12, R15, 0x8880, RZ ;  /* 0x000088800f0c7816 */ /* 0x000fe400000000ff */
[----:B------:R-:W-:-:S07]  /*1460*/  MOV R19, 0x1480 ;  /* 0x0000148000137802 */ /* 0x000fce0000000f00 */
[----:B------:R-:W-:Y:S05]  /*1470*/  CALL.REL.NOINC `($__internal_41_$__cuda_sm20_div_s16) ;  /* 0x0000001400f47944 */ /* 0x000fea0003c00000 */
[----:B------:R-:W-:-:S07]  /*1480*/  PRMT R3, R22, 0x7610, R3 ;  /* 0x0000761016037816 */ /* 0x000fce0000000003 */
.L_x_29003:
[----:B------:R-:W-:Y:S05]  /*1490*/  BSYNC.RECONVERGENT B0 ;  /* 0x0000000000007941 */ /* 0x000fea0003800200 */
.L_x_29002:
        /* <DEDUP_REMOVED lines=26> */
.L_x_29007:
[----:B------:R-:W-:Y:S02]  /*1640*/  PRMT R13, R17, 0x8880, RZ ;  /* 0x00008880110d7816 */ /* 0x000fe400000000ff */
[----:B------:R-:W-:Y:S02]  /*1650*/  PRMT R12, R14, 0x8880, RZ ;  /* 0x000088800e0c7816 */ /* 0x000fe400000000ff */
[----:B------:R-:W-:-:S07]  /*1660*/  MOV R19, 0x1680 ;  /* 0x0000168000137802 */ /* 0x000fce0000000f00 */
[----:B------:R-:W-:Y:S05]  /*1670*/  CALL.REL.NOINC `($__internal_41_$__cuda_sm20_div_s16) ;  /* 0x0000001400747944 */ /* 0x000fea0003c00000 */
.L_x_29006:
[----:B------:R-:W-:Y:S05]  /*1680*/  BSYNC.RECONVERGENT B0 ;  /* 0x0000000000007941 */ /* 0x000fea0003800200 */
.L_x_29005:
[----:B------:R-:W-:Y:S01]  /*1690*/  ISETP.GE.U32.AND P0, PT, R20, UR5, PT ;  /* 0x0000000514007c0c */ /* 0x000fe2000bf06070 */
[----:B------:R-:W-:Y:S04]  /*16a0*/  BSSY.RECONVERGENT B0, `(.L_x_29008) ;  /* 0x000003a000007945 */ /* 0x000fe80003800200 */
[----:B------:R-:W-:Y:S08]  /*16b0*/  BSSY.RELIABLE B1, `(.L_x_29009) ;  /* 0x0000031000017945 */ /* 0x000ff00003800100 */
[----:B------:R-:W-:Y:S05]  /*16c0*/  @P0 BRA `(.L_x_29010) ;  /* 0x0000000000380947 */ /* 0x000fea0003800000 */
[----:B------:R-:W0:Y:S01]  /*16d0*/  LDCU.64 UR6, c[0x0][0x388] ;  /* 0x00007100ff0677ac */ /* 0x000e220008000a00 */
[----:B------:R-:W-:Y:S02]  /*16e0*/  VIADD R10, R20, UR4 ;  /* 0x00000004140a7c36 */ /* 0x000fe40008000000 */
        /* <DEDUP_REMOVED lines=12> */
.L_x_29010:
[----:B------:R-:W-:-:S13]  /*17b0*/  ISETP.GE.U32.AND P0, PT, R20, UR5, PT ;  /* 0x0000000514007c0c */ /* 0x000fda000bf06070 */
[----:B------:R-:W-:Y:S05]  /*17c0*/  @P0 BRA `(.L_x_29012) ;  /* 0x0000000000380947 */ /* 0x000fea0003800000 */
[----:B------:R-:W1:Y:S01]  /*17d0*/  LDCU.64 UR6, c[0x0][0x388] ;  /* 0x00007100ff0677ac */ /* 0x000e620008000a00 */
[C---:B0-----:R-:W-:Y:S02]  /*17e0*/  VIADD R8, R20.reuse, UR4 ;  /* 0x0000000414087c36 */ /* 0x041fe40008000000 */
[----:B------:R-:W-:-:S03]  /*17f0*/  VIADD R20, R20, 0x80 ;  /* 0x0000008014147836 */ /* 0x000fc60000000000 */
[----:B-1----:R-:W-:-:S05]  /*1800*/  IADD3 R8, P0, PT, R8, UR6, RZ ;  /* 0x0000000608087c10 */ /* 0x002fca000ff1e0ff */
[----:B------:R-:W-:-:S05]  /*1810*/  IMAD.X R9, RZ, RZ, UR7, P0 ;  /* 0x00000007ff097e24 */ /* 0x000fca00080e06ff */
[----:B------:R1:W-:Y:S03]  /*1820*/  STG.E.U8 desc[UR12][R8.64], R6 ;  /* 0x0000000608007986 */ /* 0x0003e6000c10110c */
.L_x_29011:
[----:B------:R-:W-:-:S13]  /*1830*/  ISETP.GE.U32.AND P0, PT, R20, UR5, PT ;  /* 0x0000000514007c0c */ /* 0x000fda000bf06070 */
[----:B------:R-:W-:Y:S05]  /*1840*/  @P0 BRA `(.L_x_29013) ;  /* 0x0000000000380947 */ /* 0x000fea0003800000 */
[----:B------:R-:W2:Y:S01]  /*1850*/  LDCU.64 UR6, c[0x0][0x388] ;  /* 0x00007100ff0677ac */ /* 0x000ea20008000a00 */
[C---:B-1----:R-:W-:Y:S02]  /*1860*/  VIADD R6, R20.reuse, UR4 ;  /* 0x0000000414067c36 */ /* 0x042fe40008000000 */
[----:B------:R-:W-:-:S03]  /*1870*/  VIADD R20, R20, 0x80 ;  /* 0x0000008014147836 */ /* 0x000fc60000000000 */
[----:B--2---:R-:W-:-:S05]  /*1880*/  IADD3 R6, P0, PT, R6, UR6, RZ ;  /* 0x0000000606067c10 */ /* 0x004fca000ff1e0ff */
[----:B------:R-:W-:-:S05]  /*1890*/  IMAD.X R7, RZ, RZ, UR7, P0 ;  /* 0x00000007ff077e24 */ /* 0x000fca00080e06ff */
[----:B------:R1:W-:Y:S03]  /*18a0*/  STG.E.U8 desc[UR12][R6.64], R4 ;  /* 0x0000000406007986 */ /* 0x0003e6000c10110c */
.L_x_29012:
        /* <DEDUP_REMOVED lines=8> */
.L_x_29013:
[----:B------:R-:W-:-:S13]  /*1930*/  ISETP.GE.U32.AND P0, PT, R20, UR5, PT ;  /* 0x0000000514007c0c */ /* 0x000fda000bf06070 */
[----:B------:R-:W-:Y:S05]  /*1940*/  @P0 BREAK.RELIABLE B1 ;  /* 0x0000000000010942 */ /* 0x000fea0003800100 */
[----:B------:R-:W-:Y:S05]  /*1950*/  @P0 BRA `(.L_x_29015) ;  /* 0x0000000000380947 */ /* 0x000fea0003800000 */
[----:B------:R-:W3:Y:S01]  /*1960*/  LDCU.64 UR6, c[0x0][0x388] ;  /* 0x00007100ff0677ac */ /* 0x000ee20008000a00 */
[C---:B--2---:R-:W-:Y:S02]  /*1970*/  VIADD R4, R20.reuse, UR4 ;  /* 0x0000000414047c36 */ /* 0x044fe40008000000 */
[----:B------:R-:W-:-:S03]  /*1980*/  VIADD R20, R20, 0x80 ;  /* 0x0000008014147836 */ /* 0x000fc60000000000 */
[----:B---3--:R-:W-:-:S05]  /*1990*/  IADD3 R4, P0, PT, R4, UR6, RZ ;  /* 0x0000000604047c10 */ /* 0x008fca000ff1e0ff */
[----:B------:R-:W-:-:S05]  /*19a0*/  IMAD.X R5, RZ, RZ, UR7, P0 ;  /* 0x00000007ff057e24 */ /* 0x000fca00080e06ff */
[----:B------:R2:W-:Y:S03]  /*19b0*/  STG.E.U8 desc[UR12][R4.64], R0 ;  /* 0x0000000004007986 */ /* 0x0005e6000c10110c */
.L_x_29014:
[----:B------:R-:W-:Y:S05]  /*19c0*/  BSYNC.RELIABLE B1 ;  /* 0x0000000000017941 */ /* 0x000fea0003800100 */
.L_x_29009:
[----:B------:R-:W-:-:S13]  /*19d0*/  ISETP.GE.U32.AND P0, PT, R20, UR5, PT ;  /* 0x0000000514007c0c */ /* 0x000fda000bf06070 */
[----:B-1----:R-:W1:Y:S01]  /*19e0*/  @!P0 LDC.64 R6, c[0x0][0x388] ;  /* 0x0000e200ff068b82 */ /* 0x002e620000000a00 */
[C---:B--2---:R-:W-:Y:S02]  /*19f0*/  @!P0 VIADD R5, R20.reuse, UR4 ;  /* 0x0000000414058c36 */ /* 0x044fe40008000000 */
[----:B------:R-:W-:-:S03]  /*1a00*/  @!P0 VIADD R20, R20, 0x80 ;  /* 0x0000008014148836 */ /* 0x000fc60000000000 */
[----:B-1----:R-:W-:-:S05]  /*1a10*/  @!P0 IADD3 R4, P1, PT, R5, R6, RZ ;  /* 0x0000000605048210 */ /* 0x002fca0007f3e0ff */
[----:B------:R-:W-:-:S05]  /*1a20*/  @!P0 IMAD.X R5, RZ, RZ, R7, P1 ;  /* 0x000000ffff058224 */ /* 0x000fca00008e0607 */
[----:B------:R3:W-:Y:S03]  /*1a30*/  @!P0 STG.E.U8 desc[UR12][R4.64], R3 ;  /* 0x0000000304008986 */ /* 0x0007e6000c10110c */
.L_x_29015:
[----:B------:R-:W-:Y:S05]  /*1a40*/  BSYNC.RECONVERGENT B0 ;  /* 0x0000000000007941 */ /* 0x000fea0003800200 */
.L_x_29008:
[----:B------:R-:W-:Y:S05]  /*1a50*/  WARPSYNC.ALL ;  /* 0x0000000000007948 */ /* 0x000fea0003800000 */
[----:B------:R-:W-:-:S13]  /*1a60*/  ISETP.GE.U32.AND P0, PT, R20, UR5, PT ;  /* 0x0000000514007c0c */ /* 0x000fda000bf06070 */
[----:B------:R-:W-:Y:S05]  /*1a70*/  @P0 EXIT ;  /* 0x000000000000094d */ /* 0x000fea0003800000 */
[----:B------:R-:W4:Y:S01]  /*1a80*/  LDCU.64 UR6, c[0x0][0x388] ;  /* 0x00007100ff0677ac */ /* 0x000f220008000a00 */
[----:B--2---:R-:W-:-:S05]  /*1a90*/  VIADD R2, R20, UR4 ;  /* 0x0000000414027c36 */ /* 0x004fca0008000000 */
[----:B----4-:R-:W-:-:S05]  /*1aa0*/  IADD3 R2, P0, PT, R2, UR6, RZ ;  /* 0x0000000602027c10 */ /* 0x010fca000ff1e0ff */
[----:B---3--:R-:W-:-:S05]  /*1ab0*/  IMAD.X R3, RZ, RZ, UR7, P0 ;  /* 0x00000007ff037e24 */ /* 0x008fca00080e06ff */
[----:B------:R-:W-:Y:S01]  /*1ac0*/  STG.E.U8 desc[UR12][R2.64], R22 ;  /* 0x0000001602007986 */ /* 0x000fe2000c10110c */
[----:B------:R-:W-:Y:S05]  /*1ad0*/  EXIT ;  /* 0x000000000000794d */ /* 0x000fea0003800000 */
.L_x_28983:
        /* <DEDUP_REMOVED lines=12> */
[----:B------:R-:W2:Y:S04]  /*1ba0*/  LDG.E R26, desc[UR12][R2.64] ;  /* 0x0000000c021a7981 */ /* 0x000ea8000c1e1900 */
[----:B------:R-:W3:Y:S04]  /*1bb0*/  LDG.E R11, desc[UR12][R4.64] ;  /* 0x0000000c040b7981 */ /* 0x000ee8000c1e1900 */
[----:B------:R-:W4:Y:S04]  /*1bc0*/  LDG.E R18, desc[UR12][R2.64+0x200] ;  /* 0x0002000c02127981 */ /* 0x000f28000c1e1900 */
[----:B------:R-:W5:Y:S01]  /*1bd0*/  LDG.E R7, desc[UR12][R4.64+0x200] ;  /* 0x0002000c04077981 */ /* 0x000f62000c1e1900 */
[----:B------:R-:W-:Y:S01]  /*1be0*/  BSSY.RECONVERGENT B0, `(.L_x_29016) ;  /* 0x000002b000007945 */ /* 0x000fe20003800200 */
[----:B--2---:R-:W-:-:S02]  /*1bf0*/  PRMT R6, R26, 0x7770, RZ ;  /* 0x000077701a067816 */ /* 0x004fc400000000ff */
[C---:B------:R-:W-:Y:S02]  /*1c00*/  PRMT R27, R26.reuse, 0x7771, RZ ;  /* 0x000077711a1b7816 */ /* 0x040fe400000000ff */
[----:B---3--:R-:W-:Y:S02]  /*1c10*/  PRMT R9, R11, 0x7770, RZ ;  /* 0x000077700b097816 */ /* 0x008fe400000000ff */
[C---:B------:R-:W-:Y:S02]  /*1c20*/  PRMT R20, R26.reuse, 0x7772, RZ ;  /* 0x000077721a147816 */ /* 0x040fe400000000ff */
[----:B------:R-:W-:Y:S02]  /*1c30*/  LOP3.LUT R6, R9, R6, RZ, 0x3c, !PT ;  /* 0x0000000609067212 */ /* 0x000fe400078e3cff */
[----:B------:R-:W-:Y:S02]  /*1c40*/  PRMT R21, R26, 0x7773, RZ ;  /* 0x000077731a157816 */ /* 0x000fe400000000ff */
[----:B------:R-:W-:-:S02]  /*1c50*/  PRMT R6, R6, 0x8880, RZ ;  /* 0x0000888006067816 */ /* 0x000fc400000000ff */
[----:B----4-:R-:W-:Y:S02]  /*1c60*/  PRMT R17, R18, 0x7770, RZ ;  /* 0x0000777012117816 */ /* 0x010fe400000000ff */
[----:B------:R-:W-:Y:S02]  /*1c70*/  ISETP.GT.AND P0, PT, R6, -0x1, PT ;  /* 0xffffffff0600780c */ /* 0x000fe40003f04270 */
[C---:B------:R-:W-:Y:S02]  /*1c80*/  PRMT R16, R18.reuse, 0x7771, RZ ;  /* 0x0000777112107816 */ /* 0x040fe400000000ff */
[C---:B------:R-:W-:Y:S02]  /*1c90*/  PRMT R15, R18.reuse, 0x7772, RZ ;  /* 0x00007772120f7816 */ /* 0x040fe400000000ff */
[----:B------:R-:W-:Y:S02]  /*1ca0*/  PRMT R14, R18, 0x7773, RZ ;  /* 0x00007773120e7816 */ /* 0x000fe400000000ff */
[----:B------:R-:W-:-:S02]  /*1cb0*/  PRMT R10, R11, 0x7771, RZ ;  /* 0x000077710b0a7816 */ /* 0x000fc400000000ff */
[C---:B------:R-:W-:Y:S02]  /*1cc0*/  PRMT R9, R11.reuse, 0x7772, RZ ;  /* 0x000077720b097816 */ /* 0x040fe400000000ff */
[----:B------:R-:W-:Y:S02]  /*1cd0*/  PRMT R8, R11, 0x7773, RZ ;  /* 0x000077730b087816 */ /* 0x000fe400000000ff */
[C---:B-----5:R-:W-:Y:S02]  /*1ce0*/  PRMT R6, R7.reuse, 0x7770, RZ ;  /* 0x0000777007067816 */ /* 0x060fe400000000ff */
[C---:B------:R-:W-:Y:S02]  /*1cf0*/  PRMT R5, R7.reuse, 0x7771, RZ ;  /* 0x0000777107057816 */ /* 0x040fe400000000ff */
        /* <DEDUP_REMOVED lines=20> */
.L_x_29017:
[----:B------:R-:W-:Y:S02]  /*1e40*/  PRMT R13, R26, 0x8880, RZ ;  /* 0x000088801a0d7816 */ /* 0x000fe400000000ff */
[----:B------:R-:W-:Y:S02]  /*1e50*/  PRMT R12, R11, 0x8880, RZ ;  /* 0x000088800b0c7816 */ /* 0x000fe400000000ff */
[----:B------:R-:W-:-:S07]  /*1e60*/  MOV R19, 0x1e80 ;  /* 0x00001e8000137802 */ /* 0x000fce0000000f00 */
[----:B------:R-:W-:Y:S05]  /*1e70*/  CALL.REL.NOINC `($__internal_41_$__cuda_sm20_div_s16) ;  /* 0x0000000c00747944 */ /* 0x000fea0003c00000 */
[----:B------:R-:W-:-:S07]  /*1e80*/  PRMT R4, R22, 0x7610, R4 ;  /* 0x0000761016047816 */ /* 0x000fce0000000004 */
.L_x_29018:
[----:B------:R-:W-:Y:S05]  /*1e90*/  BSYNC.RECONVERGENT B0 ;  /* 0x0000000000007941 */ /* 0x000fea0003800200 */
.L_x_29016:
        /* <DEDUP_REMOVED lines=22> */
.L_x_29020:
[----:B------:R-:W-:Y:S02]  /*2000*/  PRMT R13, R26, 0x9991, RZ ;  /* 0x000099911a0d7816 */ /* 0x000fe400000000ff */
[----:B------:R-:W-:Y:S02]  /*2010*/  PRMT R12, R11, 0x9991, RZ ;  /* 0x000099910b0c7816 */ /* 0x000fe400000000ff */
[----:B------:R-:W-:-:S07]  /*2020*/  MOV R19, 0x2040 ;  /* 0x0000204000137802 */ /* 0x000fce0000000f00 */
[----:B------:R-:W-:Y:S05]  /*2030*/  CALL.REL.NOINC `($__internal_41_$__cuda_sm20_div_s16) ;  /* 0x0000000c00047944 */ /* 0x000fea0003c00000 */
[----:B------:R-:W-:-:S07]  /*2040*/  PRMT R10, R22, 0x7610, R10 ;  /* 0x00007610160a7816 */ /* 0x000fce000000000a */
.L_x_29021:
[----:B------:R-:W-:Y:S05]  /*2050*/  BSYNC.RECONVERGENT B0 ;  /* 0x0000000000007941 */ /* 0x000fea0003800200 */
.L_x_29019:
        /* <DEDUP_REMOVED lines=22> */
.L_x_29023:
[----:B------:R-:W-:Y:S02]  /*21c0*/  PRMT R13, R26, 0xaaa2, RZ ;  /* 0x0000aaa21a0d7816 */ /* 0x000fe400000000ff */
[----:B------:R-:W-:Y:S02]  /*21d0*/  PRMT R12, R11, 0xaaa2, RZ ;  /* 0x0000aaa20b0c7816 */ /* 0x000fe400000000ff */
[----:B------:R-:W-:-:S07]  /*21e0*/  MOV R19, 0x2200 ;  /* 0x0000220000137802 */ /* 0x000fce0000000f00 */
[----:B------:R-:W-:Y:S05]  /*21f0*/  CALL.REL.NOINC `($__internal_41_$__cuda_sm20_div_s16) ;  /* 0x0000000800947944 */ /* 0x000fea0003c00000 */
[----:B------:R-:W-:-:S07]  /*2200*/  PRMT R9, R22, 0x7610, R9 ;  /* 0x0000761016097816 */ /* 0x000fce0000000009 */
.L_x_29024:
[----:B------:R-:W-:Y:S05]  /*2210*/  BSYNC.RECONVERGENT B0 ;  /* 0x0000000000007941 */ /* 0x000fea0003800200 */
.L_x_29022:
        /* <DEDUP_REMOVED lines=22> */
.L_x_29026:
[----:B------:R-:W-:Y:S02]  /*2380*/  PRMT R13, R26, 0xbbb3, RZ ;  /* 0x0000bbb31a0d7816 */ /* 0x000fe400000000ff */
[----:B------:R-:W-:Y:S02]  /*2390*/  PRMT R12, R11, 0xbbb3, RZ ;  /* 0x0000bbb30b0c7816 */ /* 0x000fe400000000ff */
[----:B------:R-:W-:-:S07]  /*23a0*/  MOV R19, 0x23c0 ;  /* 0x000023c000137802 */ /* 0x000fce0000000f00 */
[----:B------:R-:W-:Y:S05]  /*23b0*/  CALL.REL.NOINC `($__internal_41_$__cuda_sm20_div_s16) ;  /* 0x0000000800247944 */ /* 0x000fea0003c00000 */
[----:B------:R-:W-:-:S07]  /*23c0*/  PRMT R8, R22, 0x7610, R8 ;  /* 0x0000761016087816 */ /* 0x000fce0000000008 */
.L_x_29027:
[----:B------:R-:W-:Y:S05]  /*23d0*/  BSYNC.RECONVERGENT B0 ;  /* 0x0000000000007941 */ /* 0x000fea0003800200 */
.L_x_29025:
        /* <DEDUP_REMOVED lines=22> */
.L_x_29029:
[----:B------:R-:W-:Y:S02]  /*2540*/  PRMT R13, R18, 0x8880, RZ ;  /* 0x00008880120d7816 */ /* 0x000fe400000000ff */
[----:B------:R-:W-:Y:S02]  /*2550*/  PRMT R12, R7, 0x8880, RZ ;  /* 0x00008880070c7816 */ /* 0x000fe400000000ff */
[----:B------:R-:W-:-:S07]  /*2560*/  MOV R19, 0x2580 ;  /* 0x0000258000137802 */ /* 0x000fce0000000f00 */
[----:B------:R-:W-:Y:S05]  /*2570*/  CALL.REL.NOINC `($__internal_41_$__cuda_sm20_div_s16) ;  /* 0x0000000400b47944 */ /* 0x000fea0003c00000 */
[----:B------:R-:W-:-:S07]  /*2580*/  PRMT R6, R22, 0x7610, R6 ;  /* 0x0000761016067816 */ /* 0x000fce0000000006 */
.L_x_29030:
[----:B------:R-:W-:Y:S05]  /*2590*/  BSYNC.RECONVERGENT B0 ;  /* 0x0000000000007941 */ /* 0x000fea0003800200 */
.L_x_29028:
        /* <DEDUP_REMOVED lines=22> */
.L_x_29032:
[----:B------:R-:W-:Y:S02]  /*2700*/  PRMT R13, R18, 0x9991, RZ ;  /* 0x00009991120d7816 */ /* 0x000fe400000000ff */
[----:B------:R-:W-:Y:S02]  /*2710*/  PRMT R12, R7, 0x9991, RZ ;  /* 0x00009991070c7816 */ /* 0x000fe400000000ff */
[----:B------:R-:W-:-:S07]  /*2720*/  MOV R19, 0x2740 ;  /* 0x0000274000137802 */ /* 0x000fce0000000f00 */
[----:B------:R-:W-:Y:S05]  /*2730*/  CALL.REL.NOINC `($__internal_41_$__cuda_sm20_div_s16) ;  /* 0x0000000400447944 */ /* 0x000fea0003c00000 */
[----:B------:R-:W-:-:S07]  /*2740*/  PRMT R5, R22, 0x7610, R5 ;  /* 0x0000761016057816 */ /* 0x000fce0000000005 */
.L_x_29033:
[----:B------:R-:W-:Y:S05]  /*2750*/  BSYNC.RECONVERGENT B0 ;  /* 0x0000000000007941 */ /* 0x000fea0003800200 */
.L_x_29031:
        /* <DEDUP_REMOVED lines=22> */
.L_x_29035:
[----:B------:R-:W-:Y:S02]  /*28c0*/  PRMT R13, R18, 0xaaa2, RZ ;  /* 0x0000aaa2120d7816 */ /* 0x000fe400000000ff */
[----:B------:R-:W-:Y:S02]  /*28d0*/  PRMT R12, R7, 0xaaa2, RZ ;  /* 0x0000aaa2070c7816 */ /* 0x000fe400000000ff */
[----:B------:R-:W-:-:S07]  /*28e0*/  MOV R19, 0x2900 ;  /* 0x0000290000137802 */ /* 0x000fce0000000f00 */
[----:B------:R-:W-:Y:S05]  /*28f0*/  CALL.REL.NOINC `($__internal_41_$__cuda_sm20_div_s16) ;  /* 0x0000000000d47944 */ /* 0x000fea0003c00000 */
[----:B------:R-:W-:-:S07]  /*2900*/  PRMT R2, R22, 0x7610, R2 ;  /* 0x0000761016027816 */ /* 0x000fce0000000002 */
.L_x_29036:
[----:B------:R-:W-:Y:S05]  /*2910*/  BSYNC.RECONVERGENT B0 ;  /* 0x0000000000007941 */ /* 0x000fea0003800200 */
.L_x_29034:
        /* <DEDUP_REMOVED lines=22> */
.L_x_29038:
[----:B------:R-:W-:Y:S02]  /*2a80*/  PRMT R13, R18, 0xbbb3, RZ ;  /* 0x0000bbb3120d7816 */ /* 0x000fe400000000ff */
[----:B------:R-:W-:Y:S02]  /*2a90*/  PRMT R12, R7, 0xbbb3, RZ ;  /* 0x0000bbb3070c7816 */ /* 0x000fe400000000ff */
[----:B------:R-:W-:-:S07]  /*2aa0*/  MOV R19, 0x2ac0 ;  /* 0x00002ac000137802 */ /* 0x000fce0000000f00 */
[----:B------:R-:W-:Y:S05]  /*2ab0*/  CALL.REL.NOINC `($__internal_41_$__cuda_sm20_div_s16) ;  /* 0x0000000000647944 */ /* 0x000fea0003c00000 */
[----:B------:R-:W-:-:S07]  /*2ac0*/  PRMT R3, R22, 0x7610, R3 ;  /* 0x0000761016037816 */ /* 0x000fce0000000003 */
.L_x_29039:
[----:B------:R-:W-:Y:S05]  /*2ad0*/  BSYNC.RECONVERGENT B0 ;  /* 0x0000000000007941 */ /* 0x000fea0003800200 */
.L_x_29037:
[----:B------:R-:W0:Y:S01]  /*2ae0*/  LDCU.64 UR6, c[0x0][0x388] ;  /* 0x00007100ff0677ac */ /* 0x000e220008000a00 */
[----:B------:R-:W-:Y:S02]  /*2af0*/  LOP3.LUT R8, R8, 0xffff, RZ, 0xc0, !PT ;  /* 0x0000ffff08087812 */ /* 0x000fe400078ec0ff */
[----:B------:R-:W-:Y:S02]  /*2b00*/  LOP3.LUT R9, R9, 0xffff, RZ, 0xc0, !PT ;  /* 0x0000ffff09097812 */ /* 0x000fe400078ec0ff */
[----:B------:R-:W-:Y:S02]  /*2b10*/  LOP3.LUT R7, R4, 0xffff, RZ, 0xc0, !PT ;  /* 0x0000ffff04077812 */ /* 0x000fe400078ec0ff */
[----:B------:R-:W-:Y:S02]  /*2b20*/  PRMT R8, R9, 0x3340, R8 ;  /* 0x0000334009087816 */ /* 0x000fe40000000008 */
[----:B------:R-:W-:Y:S02]  /*2b30*/  LOP3.LUT R10, R10, 0xffff, RZ, 0xc0, !PT ;  /* 0x0000ffff0a0a7812 */ /* 0x000fe400078ec0ff */
[----:B------:R-:W-:-:S02]  /*2b40*/  LOP3.LUT R4, R3, 0xffff, RZ, 0xc0, !PT ;  /* 0x0000ffff03047812 */ /* 0x000fc400078ec0ff */
[----:B------:R-:W-:Y:S02]  /*2b50*/  LOP3.LUT R9, R2, 0xffff, RZ, 0xc0, !PT ;  /* 0x0000ffff02097812 */ /* 0x000fe400078ec0ff */
[----:B------:R-:W-:Y:S02]  /*2b60*/  LOP3.LUT R5, R5, 0xffff, RZ, 0xc0, !PT ;  /* 0x0000ffff05057812 */ /* 0x000fe400078ec0ff */
[----:B------:R-:W-:Y:S01]  /*2b70*/  LOP3.LUT R6, R6, 0xffff, RZ, 0xc0, !PT ;  /* 0x0000ffff06067812 */ /* 0x000fe200078ec0ff */
[----:B0-----:R-:W-:Y:S01]  /*2b80*/  UIADD3 UR5, UP0, UPT, UR4, UR6, URZ ;  /* 0x0000000604057290 */ /* 0x001fe2000ff1e0ff */
[----:B------:R-:W-:Y:S02]  /*2b90*/  PRMT R7, R7, 0x3340, R10 ;  /* 0x0000334007077816 */ /* 0x000fe4000000000a */
[----:B------:R-:W-:Y:S01]  /*2ba0*/  PRMT R4, R9, 0x3340, R4 ;  /* 0x0000334009047816 */ /* 0x000fe20000000004 */
[----:B------:R-:W-:Y:S01]  /*2bb0*/  UIADD3.X UR6, UPT, UPT, URZ, UR7, URZ, UP0, !UPT ;  /* 0x00000007ff067290 */ /* 0x000fe200087fe4ff */
[----:B------:R-:W-:Y:S01]  /*2bc0*/  PRMT R5, R6, 0x3340, R5 ;  /* 0x0000334006057816 */ /* 0x000fe20000000005 */
[----:B------:R-:W-:Y:S01]  /*2bd0*/  IMAD.U32 R2, RZ, RZ, UR5 ;  /* 0x00000005ff027e24 */ /* 0x000fe2000f8e00ff */
[----:B------:R-:W-:-:S02]  /*2be0*/  PRMT R7, R7, 0x5410, R8 ;  /* 0x0000541007077816 */ /* 0x000fc40000000008 */
[----:B------:R-:W-:Y:S01]  /*2bf0*/  PRMT R5, R5, 0x5410, R4 ;  /* 0x0000541005057816 */ /* 0x000fe20000000004 */
[----:B------:R-:W-:Y:S02]  /*2c00*/  IMAD.U32 R3, RZ, RZ, UR6 ;  /* 0x00000006ff037e24 */ /* 0x000fe4000f8e00ff */
[----:B------:R-:W-:-:S05]  /*2c10*/  IMAD.WIDE.U32 R2, R0, 0x4, R2 ;  /* 0x0000000400027825 */ /* 0x000fca00078e0002 */
[----:B------:R-:W-:Y:S04]  /*2c20*/  STG.E desc[UR12][R2.64], R7 ;  /* 0x0000000702007986 */ /* 0x000fe8000c10190c */
[----:B------:R-:W-:Y:S01]  /*2c30*/  STG.E desc[UR12][R2.64+0x200], R5 ;  /* 0x0002000502007986 */ /* 0x000fe2000c10190c */
[----:B------:R-:W-:Y:S05]  /*2c40*/  EXIT ;  /* 0x000000000000794d */ /* 0x000fea0003800000 */
        .weak           $__internal_41_$__cuda_sm20_div_s16
        .type           $__internal_41_$__cuda_sm20_div_s16,@function
        .size           $__internal_41_$__cuda_sm20_div_s16,(.L_x_32792 - $__internal_41_$__cuda_sm20_div_s16)
$__internal_41_$__cuda_sm20_div_s16:
[----:B------:R-:W-:Y:S02]  /*2c50*/  IABS R22, R12 ;  /* 0x0000000c00167213 */ /* 0x000fe40000000000 */
[-C--:B------:R-:W-:Y:S02]  /*2c60*/  IABS R24, R13.reuse ;  /* 0x0000000d00187213 */ /* 0x080fe40000000000 */
[----:B------:R-:W-:Y:S01]  /*2c70*/  LOP3.LUT R13, R12, R13, RZ, 0x3c, !PT ;  /* 0x0000000d0c0d7212 */ /* 0x000fe200078e3cff */
[----:B------:R-:W-:Y:S02]  /*2c80*/  IMAD.MOV.U32 R25, RZ, RZ, R22 ;  /* 0x000000ffff197224 */ /* 0x000fe400078e0016 */
[----:B------:R-:W-:Y:S01]  /*2c90*/  IMAD.MOV.U32 R22, RZ, RZ, 0x4b800000 ;  /* 0x4b800000ff167424 */ /* 0x000fe200078e00ff */
[----:B------:R-:W-:Y:S01]  /*2ca0*/  I2F.U16.RZ R24, R24 ;  /* 0x0000001800187306 */ /* 0x000fe2000010d000 */
[----:B------:R-:W-:-:S07]  /*2cb0*/  SHF.R.U32.HI R13, RZ, 0x1f, R13 ;  /* 0x0000001fff0d7819 */ /* 0x000fce000001160d */
[----:B------:R-:W0:Y:S02]  /*2cc0*/  I2F.U16 R23, R25 ;  /* 0x0000001900177306 */ /* 0x000e240000101000 */
[C---:B0-----:R-:W-:Y:S02]  /*2cd0*/  FSETP.GEU.AND P1, PT, |R23|.reuse, 1.175494350822287508e-38, PT ;  /* 0x008000001700780b */ /* 0x041fe40003f2e200 */
[----:B------:R-:W-:Y:S02]  /*2ce0*/  FSETP.GT.AND P0, PT, |R23|, 8.50705917302346158658e+37, PT ;  /* 0x7e8000001700780b */ /* 0x000fe40003f04200 */
[----:B------:R-:W-:-:S04]  /*2cf0*/  FSEL R22, R22, 1, !P1 ;  /* 0x3f80000016167808 */ /* 0x000fc80004800000 */
[----:B------:R-:W-:Y:S02]  /*2d00*/  FSEL R22, R22, 0.25, !P0 ;  /* 0x3e80000016167808 */ /* 0x000fe40004000000 */
[----:B------:R-:W-:Y:S01]  /*2d10*/  ISETP.NE.AND P0, PT, R12, RZ, PT ;  /* 0x000000ff0c00720c */ /* 0x000fe20003f05270 */
[----:B------:R-:W-:Y:S02]  /*2d20*/  IMAD.MOV.U32 R12, RZ, RZ, R19 ;  /* 0x000000ffff0c7224 */ /* 0x000fe400078e0013 */
[----:B------:R-:W-:-:S06]  /*2d30*/  FMUL R23, R23, R22 ;  /* 0x0000001617177220 */ /* 0x000fcc0000400000 */
[----:B------:R-:W0:Y:S02]  /*2d40*/  MUFU.RCP R23, R23 ;  /* 0x0000001700177308 */ /* 0x000e240000001000 */
[----:B0-----:R-:W-:Y:S01]  /*2d50*/  FMUL R22, R22, R23 ;  /* 0x0000001716167220 */ /* 0x001fe20000400000 */
[----:B------:R-:W-:-:S03]  /*2d60*/  IMAD.MOV R23, RZ, RZ, -R13 ;  /* 0x000000ffff177224 */ /* 0x000fc600078e0a0d */
[----:B------:R-:W-:-:S04]  /*2d70*/  VIADD R25, R22, 0x2 ;  /* 0x0000000216197836 */ /* 0x000fc80000000000 */
[----:B------:R-:W-:-:S04]  /*2d80*/  FMUL.RZ R25, R24, R25 ;  /* 0x0000001918197220 */ /* 0x000fc8000040c000 */
[----:B------:R-:W0:Y:S02]  /*2d90*/  F2I.U32.TRUNC.NTZ R22, R25 ;  /* 0x0000001900167305 */ /* 0x000e24000020f000 */
[----:B0-----:R-:W-:-:S05]  /*2da0*/  LOP3.LUT R22, R23, 0xffff, R22, 0x78, !PT ;  /* 0x0000ffff17167812 */ /* 0x001fca00078e7816 */
[----:B------:R-:W-:Y:S02]  /*2db0*/  IMAD.IADD R22, R13, 0x1, R22 ;  /* 0x000000010d167824 */ /* 0x000fe400078e0216 */
[----:B------:R-:W-:Y:S02]  /*2dc0*/  IMAD.MOV.U32 R13, RZ, RZ, 0x0 ;  /* 0x00000000ff0d7424 */ /* 0x000fe400078e00ff */
[----:B------:R-:W-:Y:S02]  /*2dd0*/  @!P0 IMAD.MOV.U32 R22, RZ, RZ, -0x1 ;  /* 0xffffffffff168424 */ /* 0x000fe400078e00ff */
[----:B------:R-:W-:Y:S05]  /*2de0*/  RET.REL.NODEC R12 `(_ZN2at6native29vectorized_elementwise_kernelILi4ENS0_13BinaryFunctorIaaaZZZNS0_15binary_internal21div_floor_kernel_cudaERNS_18TensorIteratorBaseEENKUlvE_clEvENKUlvE0_clEvEUlaaE_EESt5arrayIPcLm3EEEEviT0_T1_) ;  /* 0xffffffd00c847950 */ /* 0x000fea0003c3ffff */
.L_x_29040:
        /* <DEDUP_REMOVED lines=9> */
.L_x_32792:


//--------------------- .text._ZN2at6native29vectorized_elementwise_kernelILi8ENS0_13BinaryFunctorIaaaZZZNS0_15binary_internal21div_floor_kernel_cudaERNS_18TensorIteratorBaseEENKUlvE_clEvENKUlvE0_clEvEUlaaE_EESt5arrayIPcLm3EEEEviT0_T1_ --------------------------
	.section	.text._ZN2at6native29vectorized_elementwise_kernelILi8ENS0_13BinaryFunctorIaaaZZZNS0_15binary_internal21div_floor_kernel_cudaERNS_18TensorIteratorBaseEENKUlvE_clEvENKUlvE0_clEvEUlaaE_EESt5arrayIPcLm3EEEEviT0_T1_,"ax",@progbits
	.align	128
        .global         _ZN2at6native29vectorized_elementwise_kernelILi8ENS0_13BinaryFunctorIaaaZZZNS0_15binary_internal21div_floor_kernel_cudaERNS_18TensorIteratorBaseEENKUlvE_clEvENKUlvE0_clEvEUlaaE_EESt5arrayIPcLm3EEEEviT0_T1_
        .type           _ZN2at6native29vectorized_elementwise_kernelILi8ENS0_13BinaryFunctorIaaaZZZNS0_15binary_internal21div_floor_kernel_cudaERNS_18TensorIteratorBaseEENKUlvE_clEvENKUlvE0_clEvEUlaaE_EESt5arrayIPcLm3EEEEviT0_T1_,@function
        .size           _ZN2at6native29vectorized_elementwise_kernelILi8ENS0_13BinaryFunctorIaaaZZZNS0_15binary_internal21div_floor_kernel_cudaERNS_18TensorIteratorBaseEENKUlvE_clEvENKUlvE0_clEvEUlaaE_EESt5arrayIPcLm3EEEEviT0_T1_,(.L_x_33004 - _ZN2at6native29vectorized_elementwise_kernelILi8ENS0_13BinaryFunctorIaaaZZZNS0_15binary_internal21div_floor_kernel_cudaERNS_18TensorIteratorBaseEENKUlvE_clEvENKUlvE0_clEvEUlaaE_EESt5arrayIPcLm3EEEEviT0_T1_)
        .other          _ZN2at6native29vectorized_elementwise_kernelILi8ENS0_13BinaryFunctorIaaaZZZNS0_15binary_internal21div_floor_kernel_cudaERNS_18TensorIteratorBaseEENKUlvE_clEvENKUlvE0_clEvEUlaaE_EESt5arrayIPcLm3EEEEviT0_T1_,@"STO_CUDA_ENTRY STV_DEFAULT"
_ZN2at6native29vectorized_elementwise_kernelILi8ENS0_13BinaryFunctorIaaaZZZNS0_15binary_internal21div_floor_kernel_cudaERNS_18TensorIteratorBaseEENKUlvE_clEvENKUlvE0_clEvEUlaaE_EESt5arrayIPcLm3EEEEviT0_T1_:
.text._ZN2at6native29vectorized_elementwise_kernelILi8ENS0_13BinaryFunctorIaaaZZZNS0_15binary_internal21div_floor_kernel_cudaERNS_18TensorIteratorBaseEENKUlvE_clEvENKUlvE0_clEvEUlaaE_EESt5arrayIPcLm3EEEEviT0_T1_:
[----:B------:R-:W-:Y:S01]  /*0000*/  LDC R1, c[0x0][0x37c] ;  /* 0x0000df00ff017b82 */ /* 0x000fe20000000800 */
[----:B------:R-:W-:Y:S05]  /*0010*/  EXIT ;  /* 0x000000000000794d */ /* 0x000fea0003800000 */
.L_x_29041:
        /* <DEDUP_REMOVED lines=14> */
.L_x_33004:


//--------------------- .text._ZN2at6native18elementwise_kernelILi128ELi4EZNS0_15gpu_kernel_implINS0_13BUnaryFunctorIaaaZZZNS0_15binary_internal21div_floor_kernel_cudaERNS_18TensorIteratorBaseEENKUlvE_clEvENKUlvE0_clEvEUlaaE_EEEEvS6_RKT_EUliE_EEviT1_ --------------------------
	.section	.text._ZN2at6native18elementwise_kernelILi128ELi4EZNS0_15gpu_kernel_implINS0_13BUnaryFunctorIaaaZZZNS0_15binary_internal21div_floor_kernel_cudaERNS_18TensorIteratorBaseEENKUlvE_clEvENKUlvE0_clEvEUlaaE_EEEEvS6_RKT_EUliE_EEviT1_,"ax",@progbits
	.align	128
        .global         _ZN2at6native18elementwise_kernelILi128ELi4EZNS0_15gpu_kernel_implINS0_13BUnaryFunctorIaaaZZZNS0_15binary_internal21div_floor_kernel_cudaERNS_18TensorIteratorBaseEENKUlvE_clEvENKUlvE0_clEvEUlaaE_EEEEvS6_RKT_EUliE_EEviT1_
        .type           _ZN2at6native18elementwise_kernelILi128ELi4EZNS0_15gpu_kernel_implINS0_13BUnaryFunctorIaaaZZZNS0_15binary_internal21div_floor_kernel_cudaERNS_18TensorIteratorBaseEENKUlvE_clEvENKUlvE0_clEvEUlaaE_EEEEvS6_RKT_EUliE_EEviT1_,@function
        .size           _ZN2at6native18elementwise_kernelILi128ELi4EZNS0_15gpu_kernel_implINS0_13BUnaryFunctorIaaaZZZNS0_15binary_internal21div_floor_kernel_cudaERNS_18TensorIteratorBaseEENKUlvE_clEvENKUlvE0_clEvEUlaaE_EEEEvS6_RKT_EUliE_EEviT1_,(.L_x_32793 - _ZN2at6native18elementwise_kernelILi128ELi4EZNS0_15gpu_kernel_implINS0_13BUnaryFunctorIaaaZZZNS0_15binary_internal21div_floor_kernel_cudaERNS_18TensorIteratorBaseEENKUlvE_clEvENKUlvE0_clEvEUlaaE_EEEEvS6_RKT_EUliE_EEviT1_)
        .other          _ZN2at6native18elementwise_kernelILi128ELi4EZNS0_15gpu_kernel_implINS0_13BUnaryFunctorIaaaZZZNS0_15binary_internal21div_floor_kernel_cudaERNS_18TensorIteratorBaseEENKUlvE_clEvENKUlvE0_clEvEUlaaE_EEEEvS6_RKT_EUliE_EEviT1_,@"STO_CUDA_ENTRY STV_DEFAULT"
_ZN2at6native18elementwise_kernelILi128ELi4EZNS0_15gpu_kernel_implINS0_13BUnaryFunctorIaaaZZZNS0_15binary_internal21div_floor_kernel_cudaERNS_18TensorIteratorBaseEENKUlvE_clEvENKUlvE0_clEvEUlaaE_EEEEvS6_RKT_EUliE_EEviT1_:
.text._ZN2at6native18elementwise_kernelILi128ELi4EZNS0_15gpu_kernel_implINS0_13BUnaryFunctorIaaaZZZNS0_15binary_internal21div_floor_kernel_cudaERNS_18TensorIteratorBaseEENKUlvE_clEvENKUlvE0_clEvEUlaaE_EEEEvS6_RKT_EUliE_EEviT1_:
[----:B------:R-:W0:Y:S01]  /*0000*/  LDC R1, c[0x0][0x37c] ;  /* 0x0000df00ff017b82 */ /* 0x000e220000000800 */
[----:B------:R-:W1:Y:S07]  /*0010*/  S2R R17, SR_TID.X ;  /* 0x0000000000117919 */ /* 0x000e6e0000002100 */
[----:B------:R-:W2:Y:S01]  /*0020*/  S2UR UR4, SR_CTAID.X ;  /* 0x00000000000479c3 */ /* 0x000ea20000002500 */
[----:B------:R-:W3:Y:S01]  /*0030*/  LDCU UR40, c[0x0][0x388] ;  /* 0x00007100ff2877ac */ /* 0x000ee20008000800 */
[----:B------:R-:W-:Y:S01]  /*0040*/  BSSY.RECONVERGENT B6, `(.L_x_29042) ;  /* 0x0000336000067945 */ /* 0x000fe20003800200 */
[----:B------:R-:W4:Y:S01]  /*0050*/  LDCU UR5, c[0x0][0x380] ;  /* 0x00007000ff0577ac */ /* 0x000f220008000800 */
[----:B------:R-:W5:Y:S01]  /*0060*/  LDCU.S8 UR38, c[0x0][0x591] ;  /* 0x0000b220ff2677ac */ /* 0x000f620008000200 */
[----:B------:R-:W0:Y:S01]  /*0070*/  LDCU.64 UR36, c[0x0][0x358] ;  /* 0x00006b00ff2477ac */ /* 0x000e220008000a00 */
[----:B------:R-:W0:Y:S01]  /*0080*/  LDCU.U8 UR42, c[0x0][0x592] ;  /* 0x0000b240ff2a77ac */ /* 0x000e220008000000 */
[----:B---3--:R-:W-:Y:S01]  /*0090*/  UIADD3 UR41, UPT, UPT, UR40, -0x1, URZ ;  /* 0xffffffff28297890 */ /* 0x008fe2000fffe0ff */
[----:B------:R-:W3:Y:S01]  /*00a0*/  LDCU.U8 UR43, c[0x0][0x593] ;  /* 0x0000b260ff2b77ac */ /* 0x000ee20008000000 */
[----:B--2---:R-:W-:-:S02]  /*00b0*/  USHF.L.U32 UR4, UR4, 0x9, URZ ;  /* 0x0000000904047899 */ /* 0x004fc400080006ff */
[----:B------:R-:W-:Y:S02]  /*00c0*/  UISETP.LT.U32.AND UP0, UPT, UR41, 0x18, UPT ;  /* 0x000000182900788c */ /* 0x000fe4000bf01070 */
[----:B-----5:R-:W-:Y:S02]  /*00d0*/  UPRMT UR38, UR38, 0x7710, URZ ;  /* 0x0000771026267896 */ /* 0x020fe400080000ff */
        /* <DEDUP_REMOVED lines=307> */
.L_x_29044:
        /* <DEDUP_REMOVED lines=16> */
.L_x_29048:
[----:B------:R0:W5:Y:S01]  /*1510*/  LDG.E.U8 R0, desc[UR36][R2.64] ;  /* 0x0000002402007981 */ /* 0x000162000c1e1100 */
[----:B------:R-:W-:Y:S05]  /*1520*/  BRA `(.L_x_29050) ;  /* 0x0000000c004c7947 */ /* 0x000fea0003800000 */
.L_x_29047:
        /* <DEDUP_REMOVED lines=8> */
.L_x_29052:
[----:B------:R0:W5:Y:S01]  /*15b0*/  LDG.E.U8 R0, desc[UR36][R2.64] ;  /* 0x0000002402007981 */ /* 0x000162000c1e1100 */
[----:B------:R-:W-:Y:S05]  /*15c0*/  BRA `(.L_x_29050) ;  /* 0x0000000c00247947 */ /* 0x000fea0003800000 */
.L_x_29051:
[----:B------:R0:W5:Y:S01]  /*15d0*/  LDG.E.U16 R0, desc[UR36][R2.64] ;  /* 0x0000002402007981 */ /* 0x000162000c1e1500 */
[----:B------:R-:W-:Y:S05]  /*15e0*/  BRA `(.L_x_29050) ;  /* 0x0000000c001c7947 */ /* 0x000fea0003800000 */
.L_x_29046:
        /* <DEDUP_REMOVED lines=9> */
.L_x_29054:
[----:B------:R-:W2:Y:S02]  /*1680*/  LDG.E.U16 R4, desc[UR36][R2.64] ;  /* 0x0000002402047981 */ /* 0x000ea4000c1e1500 */
[----:B--2---:R-:W-:-:S06]  /*1690*/  HADD2.F32 R4, -RZ, R4.H0_H0 ;  /* 0x20000004ff047230 */ /* 0x004fcc0000004100 */
[----:B------:R-:W0:Y:S02]  /*16a0*/  F2I.FTZ.TRUNC.NTZ R4, R4 ;  /* 0x0000000400047305 */ /* 0x000e24000021f100 */
[----:B0-----:R-:W-:Y:S01]  /*16b0*/  PRMT R0, R4, 0x7610, R0 ;  /* 0x0000761004007816 */ /* 0x001fe20000000000 */
[----:B------:R-:W-:Y:S06]  /*16c0*/  BRA `(.L_x_29050) ;  /* 0x0000000800e47947 */ /* 0x000fec0003800000 */
.L_x_29053:
        /* <DEDUP_REMOVED lines=9> */
.L_x_29056:
[----:B------:R-:W2:Y:S02]  /*1760*/  LDG.E.U16 R2, desc[UR36][R2.64] ;  /* 0x0000002402027981 */ /* 0x000ea4000c1e1500 */
[----:B--2---:R-:W-:-:S06]  /*1770*/  HADD2.F32 R4, -RZ, R2.H0_H0 ;  /* 0x20000002ff047230 */ /* 0x004fcc0000004100 */
[----:B------:R-:W0:Y:S02]  /*1780*/  F2I.FTZ.TRUNC.NTZ R4, R4 ;  /* 0x0000000400047305 */ /* 0x000e24000021f100 */
[----:B0-----:R-:W-:Y:S01]  /*1790*/  PRMT R0, R4, 0x7610, R0 ;  /* 0x0000761004007816 */ /* 0x001fe20000000000 */
[----:B------:R-:W-:Y:S06]  /*17a0*/  BRA `(.L_x_29050) ;  /* 0x0000000800ac7947 */ /* 0x000fec0003800000 */
.L_x_29055:
[----:B------:R-:W2:Y:S02]  /*17b0*/  LDG.E.64 R2, desc[UR36][R2.64] ;  /* 0x0000002402027981 */ /* 0x000ea4000c1e1b00 */
[----:B--2---:R0:W1:Y:S02]  /*17c0*/  F2I.F64.TRUNC R0, R2 ;  /* 0x0000000200007311 */ /* 0x004064000030d100 */
[----:B01----:R-:W-:Y:S05]  /*17d0*/  BRA `(.L_x_29050) ;  /* 0x0000000800a07947 */ /* 0x003fea0003800000 */
.L_x_29045:
        /* <DEDUP_REMOVED lines=12> */
.L_x_29059:
[----:B------:R-:W2:Y:S02]  /*18a0*/  LDG.E.64 R2, desc[UR36][R2.64] ;  /* 0x0000002402027981 */ /* 0x000ea4000c1e1b00 */
[----:B--2---:R3:W4:Y:S02]  /*18b0*/  F2I.F64.TRUNC R0, R2 ;  /* 0x0000000200007311 */ /* 0x004724000030d100 */
[----:B---34-:R-:W-:Y:S05]  /*18c0*/  BRA `(.L_x_29050) ;  /* 0x0000000800647947 */ /* 0x018fea0003800000 */
.L_x_29058:
        /* <DEDUP_REMOVED lines=27> */
.L_x_29061:
        /* <DEDUP_REMOVED lines=14> */
.L_x_29060:
[----:B------:R-:W2:Y:S02]  /*1b60*/  LDG.E.U16 R4, desc[UR36][R2.64] ;  /* 0x0000002402047981 */ /* 0x000ea4000c1e1500 */
[----:B--2---:R-:W-:-:S06]  /*1b70*/  IMAD.U32 R4, R4, 0x10000, RZ ;  /* 0x0001000004047824 */ /* 0x004fcc00078e00ff */
[----:B------:R-:W0:Y:S02]  /*1b80*/  F2I.FTZ.TRUNC.NTZ R4, R4 ;  /* 0x0000000400047305 */ /* 0x000e24000021f100 */
[----:B0-----:R-:W-:Y:S01]  /*1b90*/  PRMT R0, R4, 0x7610, R0 ;  /* 0x0000761004007816 */ /* 0x001fe20000000000 */
[----:B------:R-:W-:Y:S06]  /*1ba0*/  BRA `(.L_x_29050) ;  /* 0x0000000400ac7947 */ /* 0x000fec0003800000 */
.L_x_29057:
        /* <DEDUP_REMOVED lines=10> */
.L_x_29064:
        /* <DEDUP_REMOVED lines=21> */
.L_x_29068:
[----:B------:R-:W-:Y:S05]  /*1da0*/  BSYNC.RECONVERGENT B1 ;  /* 0x0000000000017941 */ /* 0x000fea0003800200 */
.L_x_29067:
[----:B------:R-:W-:Y:S01]  /*1db0*/  IMAD.SHL.U32 R0, R0, 0x100000, RZ ;  /* 0x0010000000007824 */ /* 0x000fe200078e00ff */
[----:B------:R-:W-:-:S04]  /*1dc0*/  LEA R2, R2, 0x3b800000, 0x17 ;  /* 0x3b80000002027811 */ /* 0x000fc800078eb8ff */
[----:B------:R-:W-:-:S07]  /*1dd0*/  LOP3.LUT R4, R2, R0, R7, 0xfe, !PT ;  /* 0x0000000002047212 */ /* 0x000fce00078efe07 */
.L_x_29066:
[----:B------:R-:W-:Y:S05]  /*1de0*/  BSYNC.RECONVERGENT B0 ;  /* 0x0000000000007941 */ /* 0x000fea0003800200 */
.L_x_29065:
[----:B------:R-:W0:Y:S02]  /*1df0*/  F2I.FTZ.TRUNC.NTZ R4, R4 ;  /* 0x0000000400047305 */ /* 0x000e24000021f100 */
[----:B0-----:R-:W-:Y:S01]  /*1e00*/  PRMT R0, R4, 0x7610, R0 ;  /* 0x0000761004007816 */ /* 0x001fe20000000000 */
[----:B------:R-:W-:Y:S06]  /*1e10*/  BRA `(.L_x_29050) ;  /* 0x0000000400107947 */ /* 0x000fec0003800000 */
.L_x_29063:
        /* <DEDUP_REMOVED lines=21> */
.L_x_29072:
[----:B------:R-:W-:Y:S05]  /*1f70*/  BSYNC.RECONVERGENT B1 ;  /* 0x0000000000017941 */ /* 0x000fea0003800200 */
.L_x_29071:
[----:B------:R-:W-:Y:S01]  /*1f80*/  IMAD.SHL.U32 R0, R0, 0x200000, RZ ;  /* 0x0020000000007824 */ /* 0x000fe200078e00ff */
[----:B------:R-:W-:-:S04]  /*1f90*/  LEA R2, R2, 0x37800000, 0x17 ;  /* 0x3780000002027811 */ /* 0x000fc800078eb8ff */
[----:B------:R-:W-:-:S07]  /*1fa0*/  LOP3.LUT R4, R2, R0, R7, 0xfe, !PT ;  /* 0x0000000002047212 */ /* 0x000fce00078efe07 */
.L_x_29070:
[----:B------:R-:W-:Y:S05]  /*1fb0*/  BSYNC.RECONVERGENT B0 ;  /* 0x0000000000007941 */ /* 0x000fea0003800200 */
.L_x_29069:
[----:B------:R-:W0:Y:S02]  /*1fc0*/  F2I.FTZ.TRUNC.NTZ R4, R4 ;  /* 0x0000000400047305 */ /* 0x000e24000021f100 */
[----:B0-----:R-:W-:Y:S01]  /*1fd0*/  PRMT R0, R4, 0x7610, R0 ;  /* 0x0000761004007816 */ /* 0x001fe20000000000 */
[----:B------:R-:W-:Y:S06]  /*1fe0*/  BRA `(.L_x_29050) ;  /* 0x00000000009c7947 */ /* 0x000fec0003800000 */
.L_x_29062:
[----:B------:R-:W-:-:S09]  /*1ff0*/  UISETP.NE.AND UP0, UPT, UR4, 0x1c, UPT ;  /* 0x0000001c0400788c */ /* 0x000fd2000bf05270 */
[----:B------:R-:W-:Y:S05]  /*2000*/  BRA.U !UP0, `(.L_x_29073) ;  /* 0x0000000108907547 */ /* 0x000fea000b800000 */
[----:B------:R-:W-:-:S09]  /*2010*/  UISETP.NE.AND UP0, UPT, UR4, 0x1d, UPT ;  /* 0x0000001d0400788c */ /* 0x000fd2000bf05270 */
[----:B------:R-:W-:Y:S05]  /*2020*/  BRA.U !UP0, `(.L_x_29074) ;  /* 0x0000000108807547 */ /* 0x000fea000b800000 */
[----:B------:R-:W-:-:S09]  /*2030*/  UISETP.NE.AND UP0, UPT, UR4, 0x2c, UPT ;  /* 0x0000002c0400788c */ /* 0x000fd2000bf05270 */
[----:B------:R-:W-:Y:S05]  /*2040*/  BRA.U !UP0, `(.L_x_29075) ;  /* 0x0000000108487547 */ /* 0x000fea000b800000 */
.L_x_29049:
        /* <DEDUP_REMOVED lines=16> */
.L_x_29076:
[----:B------:R-:W-:Y:S01]  /*2150*/  PRMT R0, RZ, 0x7610, R0 ;  /* 0x00007610ff007816 */ /* 0x000fe20000000000 */
[----:B------:R-:W-:Y:S06]  /*2160*/  BRA `(.L_x_29050) ;  /* 0x00000000003c7947 */ /* 0x000fec0003800000 */
.L_x_29075:
        /* <DEDUP_REMOVED lines=8> */
.L_x_29078:
[----:B------:R-:W-:Y:S05]  /*21f0*/  BSYNC.RECONVERGENT B0 ;  /* 0x0000000000007941 */ /* 0x000fea0003800200 */
.L_x_29077:
[----:B------:R-:W0:Y:S02]  /*2200*/  F2I.FTZ.TRUNC.NTZ R4, R4 ;  /* 0x0000000400047305 */ /* 0x000e24000021f100 */
[----:B0-----:R-:W-:Y:S01]  /*2210*/  PRMT R0, R4, 0x7610, R0 ;  /* 0x0000761004007816 */ /* 0x001fe20000000000 */
[----:B------:R-:W-:Y:S06]  /*2220*/  BRA `(.L_x_29050) ;  /* 0x00000000000c7947 */ /* 0x000fec0003800000 */
.L_x_29074:
[----:B------:R2:W5:Y:S01]  /*2230*/  LDG.E.U8 R0, desc[UR36][R2.64] ;  /* 0x0000002402007981 */ /* 0x000562000c1e1100 */
[----:B------:R-:W-:Y:S05]  /*2240*/  BRA `(.L_x_29050) ;  /* 0x0000000000047947 */ /* 0x000fea0003800000 */
.L_x_29073:
[----:B------:R1:W5:Y:S02]  /*2250*/  LDG.E.U8 R0, desc[UR36][R2.64] ;  /* 0x0000002402007981 */ /* 0x000364000c1e1100 */
.L_x_29050:
[----:B012345:R-:W-:Y:S01]  /*2260*/  LOP3.LUT R2, R0, UR38, RZ, 0x3c, !PT ;  /* 0x0000002600027c12 */ /* 0x03ffe2000f8e3cff */
[----:B------:R-:W-:Y:S03]  /*2270*/  BSSY.RECONVERGENT B0, `(.L_x_29079) ;  /* 0x000001d000007945 */ /* 0x000fe60003800200 */
[----:B------:R-:W-:-:S04]  /*2280*/  PRMT R2, R2, 0x8880, RZ ;  /* 0x0000888002027816 */ /* 0x000fc800000000ff */
[----:B------:R-:W-:-:S13]  /*2290*/  ISETP.GT.AND P0, PT, R2, -0x1, PT ;  /* 0xffffffff0200780c */ /* 0x000fda0003f04270 */
[----:B------:R-:W-:Y:S05]  /*22a0*/  @P0 BRA `(.L_x_29080) ;  /* 0x00000000004c0947 */ /* 0x000fea0003800000 */
[----:B------:R-:W0:Y:S01]  /*22b0*/  LDCU.S8 UR4, c[0x0][0x591] ;  /* 0x0000b220ff0477ac */ /* 0x000e220008000200 */
[C---:B------:R-:W-:Y:S02]  /*22c0*/  PRMT R3, R0.reuse, 0x8880, RZ ;  /* 0x0000888000037816 */ /* 0x040fe400000000ff */
[----:B------:R-:W-:Y:S02]  /*22d0*/  PRMT R9, R0, 0x8880, RZ ;  /* 0x0000888000097816 */ /* 0x000fe400000000ff */
[----:B------:R-:W-:Y:S02]  /*22e0*/  PRMT R3, R3, 0x7710, RZ ;  /* 0x0000771003037816 */ /* 0x000fe400000000ff */
[----:B------:R-:W-:Y:S01]  /*22f0*/  MOV R0, 0x2320 ;  /* 0x0000232000007802 */ /* 0x000fe20000000f00 */
[----:B0-----:R-:W-:-:S07]  /*2300*/  IMAD.U32 R2, RZ, RZ, UR4 ;  /* 0x00000004ff027e24 */ /* 0x001fce000f8e00ff */
[----:B------:R-:W-:Y:S05]  /*2310*/  CALL.REL.NOINC `($__internal_42_$__cuda_sm20_div_s16) ;  /* 0x000000a800287944 */ /* 0x000fea0003c00000 */
[----:B------:R-:W0:Y:S01]  /*2320*/  LDCU.S8 UR4, c[0x0][0x591] ;  /* 0x0000b220ff0477ac */ /* 0x000e220008000200 */
[----:B------:R-:W-:-:S05]  /*2330*/  PRMT R0, R2, 0x9910, RZ ;  /* 0x0000991002007816 */ /* 0x000fca00000000ff */
[----:B0-----:R-:W-:-:S04]  /*2340*/  IMAD R0, R0, UR4, RZ ;  /* 0x0000000400007c24 */ /* 0x001fc8000f8e02ff */
[----:B------:R-:W-:-:S05]  /*2350*/  IMAD.MOV R0, RZ, RZ, -R0 ;  /* 0x000000ffff007224 */ /* 0x000fca00078e0a00 */
[----:B------:R-:W-:-:S05]  /*2360*/  PRMT R0, R0, 0x7710, RZ ;  /* 0x0000771000007816 */ /* 0x000fca00000000ff */
[----:B------:R-:W-:-:S05]  /*2370*/  IMAD.IADD R3, R3, 0x1, R0 ;  /* 0x0000000103037824 */ /* 0x000fca00078e0200 */
[----:B------:R-:W-:-:S04]  /*2380*/  PRMT R0, R3, 0x9910, RZ ;  /* 0x0000991003007816 */ /* 0x000fc800000000ff */
[----:B------:R-:W-:Y:S01]  /*2390*/  ISETP.NE.AND P0, PT, R0, RZ, PT ;  /* 0x000000ff0000720c */ /* 0x000fe20003f05270 */
[----:B------:R-:W-:-:S12]  /*23a0*/  VIADD R0, R2, 0xffffffff ;  /* 0xffffffff02007836 */ /* 0x000fd80000000000 */
[----:B------:R-:W-:-:S04]  /*23b0*/  @!P0 IADD3 R0, PT, PT, R2, RZ, RZ ;  /* 0x000000ff02008210 */ /* 0x000fc80007ffe0ff */
[----:B------:R-:W-:Y:S01]  /*23c0*/  PRMT R5, R0, 0x7610, R5 ;  /* 0x0000761000057816 */ /* 0x000fe20000000005 */
[----:B------:R-:W-:Y:S06]  /*23d0*/  BRA `(.L_x_29081) ;  /* 0x0000000000187947 */ /* 0x000fec0003800000 */
.L_x_29080:
[----:B------:R-:W0:Y:S01]  /*23e0*/  LDCU.S8 UR4, c[0x0][0x591] ;  /* 0x0000b220ff0477ac */ /* 0x000e220008000200 */
[----:B------:R-:W-:Y:S02]  /*23f0*/  PRMT R9, R0, 0x8880, RZ ;  /* 0x0000888000097816 */ /* 0x000fe400000000ff */
[----:B------:R-:W-:Y:S01]  /*2400*/  MOV R0, 0x2430 ;  /* 0x0000243000007802 */ /* 0x000fe20000000f00 */
[----:B0-----:R-:W-:-:S07]  /*2410*/  IMAD.U32 R2, RZ, RZ, UR4 ;  /* 0x00000004ff027e24 */ /* 0x001fce000f8e00ff */
[----:B------:R-:W-:Y:S05]  /*2420*/  CALL.REL.NOINC `($__internal_42_$__cuda_sm20_div_s16) ;  /* 0x000000a400e47944 */ /* 0x000fea0003c00000 */
[----:B------:R-:W-:-:S07]  /*2430*/  PRMT R5, R2, 0x7610, R5 ;  /* 0x0000761002057816 */ /* 0x000fce0000000005 */
.L_x_29081:
[----:B------:R-:W-:Y:S05]  /*2440*/  BSYNC.RECONVERGENT B0 ;  /* 0x0000000000007941 */ /* 0x000fea0003800200 */
.L_x_29079:
        /* <DEDUP_REMOVED lines=16> */
.L_x_29085:
[----:B------:R3:W-:Y:S01]  /*2550*/  STG.E.U8 desc[UR36][R2.64], R5 ;  /* 0x0000000502007986 */ /* 0x0007e2000c101124 */
[----:B------:R-:W-:Y:S05]  /*2560*/  BRA `(.L_x_29087) ;  /* 0x0000000c00887947 */ /* 0x000fea0003800000 */
.L_x_29084:
        /* <DEDUP_REMOVED lines=12> */
.L_x_29089:
[----:B------:R-:W-:-:S04]  /*2630*/  LOP3.LUT R5, R5, 0xffff, RZ, 0xc0, !PT ;  /* 0x0000ffff05057812 */ /* 0x000fc800078ec0ff */
[----:B------:R-:W-:-:S05]  /*2640*/  PRMT R5, R5, 0x8880, RZ ;  /* 0x0000888005057816 */ /* 0x000fca00000000ff */
[----:B------:R1:W-:Y:S01]  /*2650*/  STG.E desc[UR36][R2.64], R5 ;  /* 0x0000000502007986 */ /* 0x0003e2000c101924 */
[----:B------:R-:W-:Y:S05]  /*2660*/  BRA `(.L_x_29087) ;  /* 0x0000000c00487947 */ /* 0x000fea0003800000 */
.L_x_29088:
[----:B------:R-:W-:-:S04]  /*2670*/  PRMT R5, R5, 0x8880, RZ ;  /* 0x0000888005057816 */ /* 0x000fc800000000ff */
[----:B------:R-:W-:-:S05]  /*2680*/  PRMT R5, R5, 0x7710, RZ ;  /* 0x0000771005057816 */ /* 0x000fca00000000ff */
[----:B------:R2:W-:Y:S01]  /*2690*/  STG.E.U16 desc[UR36][R2.64], R5 ;  /* 0x0000000502007986 */ /* 0x0005e2000c101524 */
[----:B------:R-:W-:Y:S05]  /*26a0*/  BRA `(.L_x_29087) ;  /* 0x0000000c00387947 */ /* 0x000fea0003800000 */
.L_x_29083:
        /* <DEDUP_REMOVED lines=9> */
.L_x_29091:
[----:B------:R-:W0:Y:S02]  /*2740*/  I2F.S8 R0, R5 ;  /* 0x0000000500007306 */ /* 0x000e240000001400 */
[----:B0-----:R-:W-:-:S05]  /*2750*/  F2FP.F16.F32.PACK_AB R0, RZ, R0 ;  /* 0x00000000ff00723e */ /* 0x001fca00000000ff */
[----:B------:R0:W-:Y:S01]  /*2760*/  STG.E.U16 desc[UR36][R2.64], R0 ;  /* 0x0000000002007986 */ /* 0x0001e2000c101524 */
[----:B------:R-:W-:Y:S05]  /*2770*/  BRA `(.L_x_29087) ;  /* 0x0000000c00047947 */ /* 0x000fea0003800000 */
.L_x_29090:
        /* <DEDUP_REMOVED lines=10> */
.L_x_29093:
[----:B------:R-:W0:Y:S02]  /*2820*/  I2F.S8 R5, R5 ;  /* 0x0000000500057306 */ /* 0x000e240000001400 */
[----:B0-----:R-:W-:-:S04]  /*2830*/  F2FP.F16.F32.PACK_AB R5, RZ, R5 ;  /* 0x00000005ff05723e */ /* 0x001fc800000000ff */
[----:B------:R-:W-:-:S05]  /*2840*/  PRMT R5, R5, 0x5410, RZ ;  /* 0x0000541005057816 */ /* 0x000fca00000000ff */
[----:B------:R0:W-:Y:S01]  /*2850*/  STG.E desc[UR36][R2.64], R5 ;  /* 0x0000000502007986 */ /* 0x0001e2000c101924 */
[----:B------:R-:W-:Y:S05]  /*2860*/  BRA `(.L_x_29087) ;  /* 0x0000000800c87947 */ /* 0x000fea0003800000 */
.L_x_29092:
[----:B------:R-:W-:-:S04]  /*2870*/  PRMT R4, R5, 0x8880, RZ ;  /* 0x0000888005047816 */ /* 0x000fc800000000ff */
[----:B------:R-:W-:-:S06]  /*2880*/  PRMT R4, R4, 0x7710, RZ ;  /* 0x0000771004047816 */ /* 0x000fcc00000000ff */
[----:B------:R-:W0:Y:S02]  /*2890*/  I2F.F64.S16 R4, R4 ;  /* 0x0000000400047312 */ /* 0x000e240000101c00 */
[----:B0-----:R0:W-:Y:S01]  /*28a0*/  STG.E.64 desc[UR36][R2.64], R4 ;  /* 0x0000000402007986 */ /* 0x0011e2000c101b24 */
[----:B------:R-:W-:Y:S05]  /*28b0*/  BRA `(.L_x_29087) ;  /* 0x0000000800b47947 */ /* 0x000fea0003800000 */
.L_x_29082:
        /* <DEDUP_REMOVED lines=12> */
.L_x_29096:
[----:B------:R-:W-:Y:S02]  /*2980*/  PRMT R4, R5, 0x8880, RZ ;  /* 0x0000888005047816 */ /* 0x000fe400000000ff */
[----:B------:R-:W-:Y:S02]  /*2990*/  CS2R R6, SRZ ;  /* 0x0000000000067805 */ /* 0x000fe4000001ff00 */
[----:B------:R-:W-:-:S06]  /*29a0*/  PRMT R4, R4, 0x7710, RZ ;  /* 0x0000771004047816 */ /* 0x000fcc00000000ff */
[----:B------:R-:W0:Y:S02]  /*29b0*/  I2F.F64.S16 R4, R4 ;  /* 0x0000000400047312 */ /* 0x000e240000101c00 */
[----:B0-----:R0:W-:Y:S01]  /*29c0*/  STG.E.128 desc[UR36][R2.64], R4 ;  /* 0x0000000402007986 */ /* 0x0011e2000c101d24 */
[----:B------:R-:W-:Y:S05]  /*29d0*/  BRA `(.L_x_29087) ;  /* 0x00000008006c7947 */ /* 0x000fea0003800000 */
.L_x_29095:
        /* <DEDUP_REMOVED lines=19> */
.L_x_29100:
[----:B------:R-:W-:Y:S05]  /*2b10*/  BSYNC.RECONVERGENT B0 ;  /* 0x0000000000007941 */ /* 0x000fea0003800200 */
.L_x_29099:
[----:B------:R-:W-:-:S05]  /*2b20*/  LOP3.LUT R7, R0, 0x80, R7, 0xf8, !PT ;  /* 0x0000008000077812 */ /* 0x000fca00078ef807 */
[----:B------:R0:W-:Y:S01]  /*2b30*/  STG.E.U8 desc[UR36][R2.64], R7 ;  /* 0x0000000702007986 */ /* 0x0001e2000c101124 */
[----:B------:R-:W-:Y:S05]  /*2b40*/  BRA `(.L_x_29087) ;  /* 0x0000000800107947 */ /* 0x000fea0003800000 */
.L_x_29098:
[----:B------:R-:W0:Y:S01]  /*2b50*/  I2F.S8 R5, R5 ;  /* 0x0000000500057306 */ /* 0x000e220000001400 */
        /* <DEDUP_REMOVED lines=14> */
.L_x_29102:
[----:B------:R-:W-:Y:S05]  /*2c40*/  BSYNC.RECONVERGENT B0 ;  /* 0x0000000000007941 */ /* 0x000fea0003800200 */
.L_x_29101:
[----:B------:R-:W-:-:S05]  /*2c50*/  LOP3.LUT R7, R0, 0x80, R7, 0xf8, !PT ;  /* 0x0000008000077812 */ /* 0x000fca00078ef807 */
[----:B------:R0:W-:Y:S01]  /*2c60*/  STG.E.U8 desc[UR36][R2.64], R7 ;  /* 0x0000000702007986 */ /* 0x0001e2000c101124 */
[----:B------:R-:W-:Y:S05]  /*2c70*/  BRA `(.L_x_29087) ;  /* 0x0000000400c47947 */ /* 0x000fea0003800000 */
.L_x_29097:
[----:B------:R-:W0:Y:S02]  /*2c80*/  I2F.S8 R0, R5 ;  /* 0x0000000500007306 */ /* 0x000e240000001400 */
[----:B0-----:R-:W-:-:S05]  /*2c90*/  F2FP.BF16.F32.PACK_AB R0, RZ, R0 ;  /* 0x00000000ff00723e */ /* 0x001fca00000010ff */
[----:B------:R0:W-:Y:S01]  /*2ca0*/  STG.E.U16 desc[UR36][R2.64], R0 ;  /* 0x0000000002007986 */ /* 0x0001e2000c101524 */
[----:B------:R-:W-:Y:S05]  /*2cb0*/  BRA `(.L_x_29087) ;  /* 0x0000000400b47947 */ /* 0x000fea0003800000 */
.L_x_29094:
        /* <DEDUP_REMOVED lines=12> */
.L_x_29105:
        /* <DEDUP_REMOVED lines=13> */
.L_x_29108:
[----:B------:R-:W-:-:S04]  /*2e50*/  SHF.R.U32.HI R0, RZ, 0x14, R5 ;  /* 0x00000014ff007819 */ /* 0x000fc80000011605 */
[----:B------:R-:W-:-:S04]  /*2e60*/  LOP3.LUT R0, R0, 0x1, RZ, 0xc0, !PT ;  /* 0x0000000100007812 */ /* 0x000fc800078ec0ff */
[----:B------:R-:W-:-:S04]  /*2e70*/  IADD3 R0, PT, PT, R5, 0x487ffff, R0 ;  /* 0x0487ffff05007810 */ /* 0x000fc80007ffe000 */
[----:B------:R-:W-:-:S04]  /*2e80*/  SHF.R.U32.HI R0, RZ, 0x14, R0 ;  /* 0x00000014ff007819 */ /* 0x000fc80000011600 */
[----:B------:R-:W-:-:S07]  /*2e90*/  LOP3.LUT R4, R0, 0xff, RZ, 0xc0, !PT ;  /* 0x000000ff00047812 */ /* 0x000fce00078ec0ff */
.L_x_29109:
[----:B------:R-:W-:-:S04]  /*2ea0*/  SHF.R.U32.HI R5, RZ, 0x18, R5 ;  /* 0x00000018ff057819 */ /* 0x000fc80000011605 */
[----:B------:R-:W-:-:S04]  /*2eb0*/  LOP3.LUT R4, R4, 0x80, R5, 0xf8, !PT ;  /* 0x0000008004047812 */ /* 0x000fc800078ef805 */
[----:B------:R-:W-:-:S07]  /*2ec0*/  PRMT R0, R4, 0x7610, R0 ;  /* 0x0000761004007816 */ /* 0x000fce0000000000 */
.L_x_29107:
[----:B------:R-:W-:Y:S05]  /*2ed0*/  BSYNC.RECONVERGENT B0 ;  /* 0x0000000000007941 */ /* 0x000fea0003800200 */
.L_x_29106:
[----:B------:R0:W-:Y:S01]  /*2ee0*/  STG.E.U8 desc[UR36][R2.64], R0 ;  /* 0x0000000002007986 */ /* 0x0001e2000c101124 */
[----:B------:R-:W-:Y:S05]  /*2ef0*/  BRA `(.L_x_29087) ;  /* 0x0000000400247947 */ /* 0x000fea0003800000 */
.L_x_29104:
        /* <DEDUP_REMOVED lines=13> */
.L_x_29112:
[----:B------:R-:W-:-:S04]  /*2fd0*/  SHF.R.U32.HI R0, RZ, 0x15, R5 ;  /* 0x00000015ff007819 */ /* 0x000fc80000011605 */
[----:B------:R-:W-:-:S04]  /*2fe0*/  LOP3.LUT R0, R0, 0x1, RZ, 0xc0, !PT ;  /* 0x0000000100007812 */ /* 0x000fc800078ec0ff */
[----:B------:R-:W-:-:S04]  /*2ff0*/  IADD3 R0, PT, PT, R5, 0x88fffff, R0 ;  /* 0x088fffff05007810 */ /* 0x000fc80007ffe000 */
[----:B------:R-:W-:-:S04]  /*3000*/  SHF.R.U32.HI R0, RZ, 0x15, R0 ;  /* 0x00000015ff007819 */ /* 0x000fc80000011600 */
[----:B------:R-:W-:-:S07]  /*3010*/  LOP3.LUT R4, R0, 0xff, RZ, 0xc0, !PT ;  /* 0x000000ff00047812 */ /* 0x000fce00078ec0ff */
.L_x_29113:
[----:B------:R-:W-:-:S04]  /*3020*/  SHF.R.U32.HI R5, RZ, 0x18, R5 ;  /* 0x00000018ff057819 */ /* 0x000fc80000011605 */
[----:B------:R-:W-:-:S04]  /*3030*/  LOP3.LUT R4, R4, 0x80, R5, 0xf8, !PT ;  /* 0x0000008004047812 */ /* 0x000fc800078ef805 */
[----:B------:R-:W-:-:S07]  /*3040*/  PRMT R0, R4, 0x7610, R0 ;  /* 0x0000761004007816 */ /* 0x000fce0000000000 */
.L_x_29111:
[----:B------:R-:W-:Y:S05]  /*3050*/  BSYNC.RECONVERGENT B0 ;  /* 0x0000000000007941 */ /* 0x000fea0003800200 */
.L_x_29110:
[----:B------:R0:W-:Y:S01]  /*3060*/  STG.E.U8 desc[UR36][R2.64], R0 ;  /* 0x0000000002007986 */ /* 0x0001e2000c101124 */
[----:B------:R-:W-:Y:S05]  /*3070*/  BRA `(.L_x_29087) ;  /* 0x0000000000c47947 */ /* 0x000fea0003800000 */
.L_x_29103:
[----:B------:R-:W-:-:S09]  /*3080*/  UISETP.NE.AND UP0, UPT, UR4, 0x1c, UPT ;  /* 0x0000001c0400788c */ /* 0x000fd2000bf05270 */
[----:B------:R-:W-:Y:S05]  /*3090*/  BRA.U !UP0, `(.L_x_29114) ;  /* 0x0000000108b07547 */ /* 0x000fea000b800000 */
[----:B------:R-:W-:-:S09]  /*30a0*/  UISETP.NE.AND UP0, UPT, UR4, 0x1d, UPT ;  /* 0x0000001d0400788c */ /* 0x000fd2000bf05270 */
[----:B------:R-:W-:Y:S05]  /*30b0*/  BRA.U !UP0, `(.L_x_29115) ;  /* 0x0000000108907547 */ /* 0x000fea000b800000 */
[----:B------:R-:W-:-:S09]  /*30c0*/  UISETP.NE.AND UP0, UPT, UR4, 0x2c, UPT ;  /* 0x0000002c0400788c */ /* 0x000fd2000bf05270 */
[----:B------:R-:W-:Y:S05]  /*30d0*/  BRA.U !UP0, `(.L_x_29116) ;  /* 0x0000000108447547 */ /* 0x000fea000b800000 */
.L_x_29086:
        /* <DEDUP_REMOVED lines=10> */
[----:B---3--:R-:W-:Y:S01]  /*3180*/  IMAD.U32 R6, RZ, RZ, UR8 ;  /* 0x00000008ff067e24 */ /* 0x008fe2000f8e00ff */
[----:B------:R-:W-:Y:S01]  /*3190*/  MOV R7, UR9 ;  /* 0x0000000900077c02 */ /* 0x000fe20008000f00 */
[----:B----4-:R-:W-:Y:S02]  /*31a0*/  IMAD.U32 R10, RZ, RZ, UR4 ;  /* 0x00000004ff0a7e24 */ /* 0x010fe4000f8e00ff */
[----:B-1----:R-:W-:-:S07]  /*31b0*/  IMAD.U32 R11, RZ, RZ, UR5 ;  /* 0x00000005ff0b7e24 */ /* 0x002fce000f8e00ff */
[----:B------:R-:W-:-:S07]  /*31c0*/  LEPC R20, `(.L_x_29117) ;  /* 0x000000001014794e */ /* 0x000fce0000000000 */
[----:B--2---:R-:W-:Y:S05]  /*31d0*/  CALL.ABS.NOINC R2 ;  /* 0x0000000002007343 */ /* 0x004fea0003c00000 */
.L_x_29117:
[----:B------:R-:W-:Y:S05]  /*31e0*/  BRA `(.L_x_29087) ;  /* 0x0000000000687947 */ /* 0x000fea0003800000 */
.L_x_29116:
        /* <DEDUP_REMOVED lines=17> */
.L_x_29115:
[----:B------:R-:W-:-:S04]  /*3300*/  LOP3.LUT R5, R5, 0xffff, RZ, 0xc0, !PT ;  /* 0x0000ffff05057812 */ /* 0x000fc800078ec0ff */
[----:B------:R-:W-:-:S05]  /*3310*/  PRMT R5, R5, 0x8880, RZ ;  /* 0x0000888005057816 */ /* 0x000fca00000000ff */
[----:B------:R-:W-:-:S05]  /*3320*/  IMAD.MOV.U32 R4, RZ, RZ, R5 ;  /* 0x000000ffff047224 */ /* 0x000fca00078e0005 */
[----:B------:R-:W-:-:S05]  /*3330*/  SHF.R.S32.HI R5, RZ, 0x1f, R4 ;  /* 0x0000001fff057819 */ /* 0x000fca0000011404 */
[----:B------:R0:W-:Y:S01]  /*3340*/  STG.E.64 desc[UR36][R2.64], R4 ;  /* 0x0000000402007986 */ /* 0x0001e2000c101b24 */
[----:B------:R-:W-:Y:S05]  /*3350*/  BRA `(.L_x_29087) ;  /* 0x00000000000c7947 */ /* 0x000fea0003800000 */
.L_x_29114:
[----:B------:R-:W-:-:S04]  /*3360*/  LOP3.LUT R5, R5, 0xffff, RZ, 0xc0, !PT ;  /* 0x0000ffff05057812 */ /* 0x000fc800078ec0ff */
[----:B------:R-:W-:-:S05]  /*3370*/  PRMT R5, R5, 0x8880, RZ ;  /* 0x0000888005057816 */ /* 0x000fca00000000ff */
[----:B------:R0:W-:Y:S02]  /*3380*/  STG.E desc[UR36][R2.64], R5 ;  /* 0x0000000502007986 */ /* 0x0001e4000c101924 */
.L_x_29087:
[----:B------:R-:W-:-:S07]  /*3390*/  VIADD R17, R17, 0x80 ;  /* 0x0000008011117836 */ /* 0x000fce0000000000 */
.L_x_29043:
[----:B------:R-:W-:Y:S05]  /*33a0*/  BSYNC.RECONVERGENT B6 ;  /* 0x0000000000067941 */ /* 0x000fea0003800200 */
.L_x_29042:
        /* <DEDUP_REMOVED lines=307> */
.L_x_29120:
        /* <DEDUP_REMOVED lines=16> */
.L_x_29124:
[----:B------:R1:W5:Y:S01]  /*47e0*/  LDG.E.U8 R0, desc[UR36][R2.64] ;  /* 0x0000002402007981 */ /* 0x000362000c1e1100 */
[----:B------:R-:W-:Y:S05]  /*47f0*/  BRA `(.L_x_29126) ;  /* 0x0000000c004c7947 */ /* 0x000fea0003800000 */
.L_x_29123:
        /* <DEDUP_REMOVED lines=8> */
.L_x_29128:
[----:B------:R3:W5:Y:S01]  /*4880*/  LDG.E.U8 R0, desc[UR36][R2.64] ;  /* 0x0000002402007981 */ /* 0x000762000c1e1100 */
[----:B------:R-:W-:Y:S05]  /*4890*/  BRA `(.L_x_29126) ;  /* 0x0000000c00247947 */ /* 0x000fea0003800000 */
.L_x_29127:
[----:B------:R2:W5:Y:S01]  /*48a0*/  LDG.E.U16 R0, desc[UR36][R2.64] ;  /* 0x0000002402007981 */ /* 0x000562000c1e1500 */
[----:B------:R-:W-:Y:S05]  /*48b0*/  BRA `(.L_x_29126) ;  /* 0x0000000c001c7947 */ /* 0x000fea0003800000 */
.L_x_29122:
        /* <DEDUP_REMOVED lines=9> */
.L_x_29130:
[----:B------:R-:W2:Y:S02]  /*4950*/  LDG.E.U16 R4, desc[UR36][R2.64] ;  /* 0x0000002402047981 */ /* 0x000ea4000c1e1500 */
[----:B--2---:R-:W-:-:S06]  /*4960*/  HADD2.F32 R4, -RZ, R4.H0_H0 ;  /* 0x20000004ff047230 */ /* 0x004fcc0000004100 */
[----:B------:R-:W0:Y:S02]  /*4970*/  F2I.FTZ.TRUNC.NTZ R4, R4 ;  /* 0x0000000400047305 */ /* 0x000e24000021f100 */
[----:B0-----:R-:W-:Y:S01]  /*4980*/  PRMT R0, R4, 0x7610, R0 ;  /* 0x0000761004007816 */ /* 0x001fe20000000000 */
[----:B------:R-:W-:Y:S06]  /*4990*/  BRA `(.L_x_29126) ;  /* 0x0000000800e47947 */ /* 0x000fec0003800000 */
.L_x_29129:
        /* <DEDUP_REMOVED lines=9> */
.L_x_29132:
[----:B------:R-:W2:Y:S02]  /*4a30*/  LDG.E.U16 R2, desc[UR36][R2.64] ;  /* 0x0000002402027981 */ /* 0x000ea4000c1e1500 */
[----:B--2---:R-:W-:-:S06]  /*4a40*/  HADD2.F32 R4, -RZ, R2.H0_H0 ;  /* 0x20000002ff047230 */ /* 0x004fcc0000004100 */
[----:B------:R-:W0:Y:S02]  /*4a50*/  F2I.FTZ.TRUNC.NTZ R4, R4 ;  /* 0x0000000400047305 */ /* 0x000e24000021f100 */
[----:B0-----:R-:W-:Y:S01]  /*4a60*/  PRMT R0, R4, 0x7610, R0 ;  /* 0x0000761004007816 */ /* 0x001fe20000000000 */
[----:B------:R-:W-:Y:S06]  /*4a70*/  BRA `(.L_x_29126) ;  /* 0x0000000800ac7947 */ /* 0x000fec0003800000 */
.L_x_29131:
[----:B------:R-:W2:Y:S02]  /*4a80*/  LDG.E.64 R2, desc[UR36][R2.64] ;  /* 0x0000002402027981 */ /* 0x000ea4000c1e1b00 */
[----:B--2---:R0:W1:Y:S02]  /*4a90*/  F2I.F64.TRUNC R0, R2 ;  /* 0x0000000200007311 */ /* 0x004064000030d100 */
[----:B01----:R-:W-:Y:S05]  /*4aa0*/  BRA `(.L_x_29126) ;  /* 0x0000000800a07947 */ /* 0x003fea0003800000 */
.L_x_29121:
        /* <DEDUP_REMOVED lines=12> */
.L_x_29135:
[----:B------:R-:W2:Y:S02]  /*4b70*/  LDG.E.64 R2, desc[UR36][R2.64] ;  /* 0x0000002402027981 */ /* 0x000ea4000c1e1b00 */
[----:B--2---:R0:W1:Y:S02]  /*4b80*/  F2I.F64.TRUNC R0, R2 ;  /* 0x0000000200007311 */ /* 0x004064000030d100 */
[----:B01----:R-:W-:Y:S05]  /*4b90*/  BRA `(.L_x_29126) ;  /* 0x0000000800647947 */ /* 0x003fea0003800000 */
.L_x_29134:
        /* <DEDUP_REMOVED lines=27> */
.L_x_29137:
        /* <DEDUP_REMOVED lines=14> */
.L_x_29136:
[----:B------:R-:W2:Y:S02]  /*4e30*/  LDG.E.U16 R4, desc[UR36][R2.64] ;  /* 0x0000002402047981 */ /* 0x000ea4000c1e1500 */
[----:B--2---:R-:W-:-:S06]  /*4e40*/  IMAD.U32 R4, R4, 0x10000, RZ ;  /* 0x0001000004047824 */ /* 0x004fcc00078e00ff */
[----:B------:R-:W0:Y:S02]  /*4e50*/  F2I.FTZ.TRUNC.NTZ R4, R4 ;  /* 0x0000000400047305 */ /* 0x000e24000021f100 */
[----:B0-----:R-:W-:Y:S01]  /*4e60*/  PRMT R0, R4, 0x7610, R0 ;  /* 0x0000761004007816 */ /* 0x001fe20000000000 */
[----:B------:R-:W-:Y:S06]  /*4e70*/  BRA `(.L_x_29126) ;  /* 0x0000000400ac7947 */ /* 0x000fec0003800000 */
.L_x_29133:
        /* <DEDUP_REMOVED lines=10> */
.L_x_29140:
        /* <DEDUP_REMOVED lines=21> */
.L_x_29144:
[----:B------:R-:W-:Y:S05]  /*5070*/  BSYNC.RECONVERGENT B1 ;  /* 0x0000000000017941 */ /* 0x000fea0003800200 */
.L_x_29143:
[----:B------:R-:W-:Y:S01]  /*5080*/  IMAD.SHL.U32 R0, R0, 0x100000, RZ ;  /* 0x0010000000007824 */ /* 0x000fe200078e00ff */
[----:B------:R-:W-:-:S04]  /*5090*/  LEA R2, R2, 0x3b800000, 0x17 ;  /* 0x3b80000002027811 */ /* 0x000fc800078eb8ff */
[----:B------:R-:W-:-:S07]  /*50a0*/  LOP3.LUT R4, R2, R0, R7, 0xfe, !PT ;  /* 0x0000000002047212 */ /* 0x000fce00078efe07 */
.L_x_29142:
[----:B------:R-:W-:Y:S05]  /*50b0*/  BSYNC.RECONVERGENT B0 ;  /* 0x0000000000007941 */ /* 0x000fea0003800200 */
.L_x_29141:
[----:B------:R-:W0:Y:S02]  /*50c0*/  F2I.FTZ.TRUNC.NTZ R4, R4 ;  /* 0x0000000400047305 */ /* 0x000e24000021f100 */
[----:B0-----:R-:W-:Y:S01]  /*50d0*/  PRMT R0, R4, 0x7610, R0 ;  /* 0x0000761004007816 */ /* 0x001fe20000000000 */
[----:B------:R-:W-:Y:S06]  /*50e0*/  BRA `(.L_x_29126) ;  /* 0x0000000400107947 */ /* 0x000fec0003800000 */
.L_x_29139:
        /* <DEDUP_REMOVED lines=21> */
.L_x_29148:
[----:B------:R-:W-:Y:S05]  /*5240*/  BSYNC.RECONVERGENT B1 ;  /* 0x0000000000017941 */ /* 0x000fea0003800200 */
.L_x_29147:
[----:B------:R-:W-:Y:S01]  /*5250*/  IMAD.SHL.U32 R0, R0, 0x200000, RZ ;  /* 0x0020000000007824 */ /* 0x000fe200078e00ff */
[----:B------:R-:W-:-:S04]  /*5260*/  LEA R2, R2, 0x37800000, 0x17 ;  /* 0x3780000002027811 */ /* 0x000fc800078eb8ff */
[----:B------:R-:W-:-:S07]  /*5270*/  LOP3.LUT R4, R2, R0, R7, 0xfe, !PT ;  /* 0x0000000002047212 */ /* 0x000fce00078efe07 */
.L_x_29146:
[----:B------:R-:W-:Y:S05]  /*5280*/  BSYNC.RECONVERGENT B0 ;  /* 0x0000000000007941 */ /* 0x000fea0003800200 */
.L_x_29145:
[----:B------:R-:W0:Y:S02]  /*5290*/  F2I.FTZ.TRUNC.NTZ R4, R4 ;  /* 0x0000000400047305 */ /* 0x000e24000021f100 */
[----:B0-----:R-:W-:Y:S01]  /*52a0*/  PRMT R0, R4, 0x7610, R0 ;  /* 0x0000761004007816 */ /* 0x001fe20000000000 */
[----:B------:R-:W-:Y:S06]  /*52b0*/  BRA `(.L_x_29126) ;  /* 0x00000000009c7947 */ /* 0x000fec0003800000 */
.L_x_29138:
        /* <DEDUP_REMOVED lines=14> */
.L_x_29152:
[----:B------:R-:W-:Y:S05]  /*53a0*/  BSYNC.RECONVERGENT B0 ;  /* 0x0000000000007941 */ /* 0x000fea0003800200 */
.L_x_29151:
[----:B------:R-:W0:Y:S02]  /*53b0*/  F2I.FTZ.TRUNC.NTZ R4, R4 ;  /* 0x0000000400047305 */ /* 0x000e24000021f100 */
[----:B0-----:R-:W-:Y:S01]  /*53c0*/  PRMT R0, R4, 0x7610, R0 ;  /* 0x0000761004007816 */ /* 0x001fe20000000000 */
[----:B------:R-:W-:Y:S06]  /*53d0*/  BRA `(.L_x_29126) ;  /* 0x0000000000547947 */ /* 0x000fec0003800000 */
.L_x_29125:
        /* <DEDUP_REMOVED lines=16> */
.L_x_29153:
[----:B------:R-:W-:Y:S01]  /*54e0*/  PRMT R0, RZ, 0x7610, R0 ;  /* 0x00007610ff007816 */ /* 0x000fe20000000000 */
[----:B------:R-:W-:Y:S06]  /*54f0*/  BRA `(.L_x_29126) ;  /* 0x00000000000c7947 */ /* 0x000fec0003800000 */
.L_x_29150:
[----:B------:R0:W5:Y:S01]  /*5500*/  LDG.E.U8 R0, desc[UR36][R2.64] ;  /* 0x0000002402007981 */ /* 0x000162000c1e1100 */
[----:B------:R-:W-:Y:S05]  /*5510*/  BRA `(.L_x_29126) ;  /* 0x0000000000047947 */ /* 0x000fea0003800000 */
.L_x_29149:
[----:B------:R0:W5:Y:S02]  /*5520*/  LDG.E.U8 R0, desc[UR36][R2.64] ;  /* 0x0000002402007981 */ /* 0x000164000c1e1100 */
.L_x_29126:
        /* <DEDUP_REMOVED lines=9> */
[----:B------:R-:W-:Y:S02]  /*55c0*/  MOV R0, 0x55f0 ;  /* 0x000055f000007802 */ /* 0x000fe40000000f00 */
[----:B0-----:R-:W-:-:S07]  /*55d0*/  MOV R2, UR4 ;  /* 0x0000000400027c02 */ /* 0x001fce0008000f00 */
        /* <DEDUP_REMOVED lines=13> */
.L_x_29155:
[----:B------:R-:W0:Y:S01]  /*56b0*/  LDCU.S8 UR4, c[0x0][0x591] ;  /* 0x0000b220ff0477ac */ /* 0x000e220008000200 */
[----:B------:R-:W-:Y:S02]  /*56c0*/  PRMT R9, R0, 0x8880, RZ ;  /* 0x0000888000097816 */ /* 0x000fe400000000ff */
[----:B------:R-:W-:Y:S02]  /*56d0*/  MOV R0, 0x5700 ;  /* 0x0000570000007802 */ /* 0x000fe40000000f00 */
[----:B0-----:R-:W-:-:S07]  /*56e0*/  MOV R2, UR4 ;  /* 0x0000000400027c02 */ /* 0x001fce0008000f00 */
[----:B------:R-:W-:Y:S05]  /*56f0*/  CALL.REL.NOINC `($__internal_42_$__cuda_sm20_div_s16) ;  /* 0x0000007400307944 */ /* 0x000fea0003c00000 */
[----:B------:R-:W-:-:S07]  /*5700*/  PRMT R5, R2, 0x7610, R5 ;  /* 0x0000761002057816 */ /* 0x000fce0000000005 */
.L_x_29156:
[----:B------:R-:W-:Y:S05]  /*5710*/  BSYNC.RECONVERGENT B0 ;  /* 0x0000000000007941 */ /* 0x000fea0003800200 */
.L_x_29154:
        /* <DEDUP_REMOVED lines=16> */
.L_x_29160:
[----:B------:R0:W-:Y:S01]  /*5820*/  STG.E.U8 desc[UR36][R2.64], R5 ;  /* 0x0000000502007986 */ /* 0x0001e2000c101124 */
[----:B------:R-:W-:Y:S05]  /*5830*/  BRA `(.L_x_29162) ;  /* 0x0000000c00847947 */ /* 0x000fea0003800000 */
.L_x_29159:
        /* <DEDUP_REMOVED lines=12> */
.L_x_29164:
[----:B------:R-:W-:-:S04]  /*5900*/  LOP3.LUT R5, R5, 0xffff, RZ, 0xc0, !PT ;  /* 0x0000ffff05057812 */ /* 0x000fc800078ec0ff */
[----:B------:R-:W-:-:S05]  /*5910*/  PRMT R5, R5, 0x8880, RZ ;  /* 0x0000888005057816 */ /* 0x000fca00000000ff */
[----:B------:R0:W-:Y:S01]  /*5920*/  STG.E desc[UR36][R2.64], R5 ;  /* 0x0000000502007986 */ /* 0x0001e2000c101924 */
[----:B------:R-:W-:Y:S05]  /*5930*/  BRA `(.L_x_29162) ;  /* 0x0000000c00447947 */ /* 0x000fea0003800000 */
.L_x_29163:
[----:B------:R-:W-:-:S04]  /*5940*/  PRMT R5, R5, 0x8880, RZ ;  /* 0x0000888005057816 */ /* 0x000fc800000000ff */
[----:B------:R-:W-:-:S05]  /*5950*/  PRMT R5, R5, 0x7710, RZ ;  /* 0x0000771005057816 */ /* 0x000fca00000000ff */
[----:B------:R0:W-:Y:S01]  /*5960*/  STG.E.U16 desc[UR36][R2.64], R5 ;  /* 0x0000000502007986 */ /* 0x0001e2000c101524 */
[----:B------:R-:W-:Y:S05]  /*5970*/  BRA `(.L_x_29162) ;  /* 0x0000000c00347947 */ /* 0x000fea0003800000 */
.L_x_29158:
        /* <DEDUP_REMOVED lines=9> */
.L_x_29166:
[----:B------:R-:W0:Y:S02]  /*5a10*/  I2F.S8 R0, R5 ;  /* 0x0000000500007306 */ /* 0x000e240000001400 */
[----:B0-----:R-:W-:-:S05]  /*5a20*/  F2FP.F16.F32.PACK_AB R0, RZ, R0 ;  /* 0x00000000ff00723e */ /* 0x001fca00000000ff */
[----:B------:R0:W-:Y:S01]  /*5a30*/  STG.E.U16 desc[UR36][R2.64], R0 ;  /* 0x0000000002007986 */ /* 0x0001e2000c101524 */
[----:B------:R-:W-:Y:S05]  /*5a40*/  BRA `(.L_x_29162) ;  /* 0x0000000c00007947 */ /* 0x000fea0003800000 */
.L_x_29165:
        /* <DEDUP_REMOVED lines=10> */
.L_x_29168:
[----:B------:R-:W0:Y:S02]  /*5af0*/  I2F.S8 R5, R5 ;  /* 0x0000000500057306 */ /* 0x000e240000001400 */
[----:B0-----:R-:W-:-:S04]  /*5b00*/  F2FP.F16.F32.PACK_AB R5, RZ, R5 ;  /* 0x00000005ff05723e */ /* 0x001fc800000000ff */
[----:B------:R-:W-:-:S05]  /*5b10*/  PRMT R5, R5, 0x5410, RZ ;  /* 0x0000541005057816 */ /* 0x000fca00000000ff */
[----:B------:R0:W-:Y:S01]  /*5b20*/  STG.E desc[UR36][R2.64], R5 ;  /* 0x0000000502007986 */ /* 0x0001e2000c101924 */
[----:B------:R-:W-:Y:S05]  /*5b30*/  BRA `(.L_x_29162) ;  /* 0x0000000800c47947 */ /* 0x000fea0003800000 */
.L_x_29167:
[----:B------:R-:W-:-:S04]  /*5b40*/  PRMT R4, R5, 0x8880, RZ ;  /* 0x0000888005047816 */ /* 0x000fc800000000ff */
[----:B------:R-:W-:-:S06]  /*5b50*/  PRMT R4, R4, 0x7710, RZ ;  /* 0x0000771004047816 */ /* 0x000fcc00000000ff */
[----:B------:R-:W0:Y:S02]  /*5b60*/  I2F.F64.S16 R4, R4 ;  /* 0x0000000400047312 */ /* 0x000e240000101c00 */
[----:B0-----:R0:W-:Y:S01]  /*5b70*/  STG.E.64 desc[UR36][R2.64], R4 ;  /* 0x0000000402007986 */ /* 0x0011e2000c101b24 */
[----:B------:R-:W-:Y:S05]  /*5b80*/  BRA `(.L_x_29162) ;  /* 0x0000000800b07947 */ /* 0x000fea0003800000 */
.L_x_29157:
        /* <DEDUP_REMOVED lines=14> */
.L_x_29172:
        /* <DEDUP_REMOVED lines=18> */
.L_x_29175:
[----:B------:R-:W-:-:S04]  /*5d90*/  SHF.R.U32.HI R5, RZ, 0x18, R5 ;  /* 0x00000018ff057819 */ /* 0x000fc80000011605 */
[----:B------:R-:W-:-:S07]  /*5da0*/  LOP3.LUT R0, R0, 0x80, R5, 0xf8, !PT ;  /* 0x0000008000007812 */ /* 0x000fce00078ef805 */
.L_x_29174:
[----:B------:R-:W-:Y:S05]  /*5db0*/  BSYNC.RECONVERGENT B0 ;  /* 0x0000000000007941 */ /* 0x000fea0003800200 */
.L_x_29173:
[----:B------:R0:W-:Y:S01]  /*5dc0*/  STG.E.U8 desc[UR36][R2.64], R0 ;  /* 0x0000000002007986 */ /* 0x0001e2000c101124 */
[----:B------:R-:W-:Y:S05]  /*5dd0*/  BRA `(.L_x_29162) ;  /* 0x00000008001c7947 */ /* 0x000fea0003800000 */
.L_x_29171:
        /* <DEDUP_REMOVED lines=18> */
.L_x_29178:
[----:B------:R-:W-:-:S04]  /*5f00*/  SHF.R.U32.HI R5, RZ, 0x18, R5 ;  /* 0x00000018ff057819 */ /* 0x000fc80000011605 */
[----:B------:R-:W-:-:S07]  /*5f10*/  LOP3.LUT R0, R0, 0x80, R5, 0xf8, !PT ;  /* 0x0000008000007812 */ /* 0x000fce00078ef805 */
.L_x_29177:
[----:B------:R-:W-:Y:S05]  /*5f20*/  BSYNC.RECONVERGENT B0 ;  /* 0x0000000000007941 */ /* 0x000fea0003800200 */
.L_x_29176:
[----:B------:R0:W-:Y:S01]  /*5f30*/  STG.E.U8 desc[UR36][R2.64], R0 ;  /* 0x0000000002007986 */ /* 0x0001e2000c101124 */
[----:B------:R-:W-:Y:S05]  /*5f40*/  BRA `(.L_x_29162) ;  /* 0x0000000400c07947 */ /* 0x000fea0003800000 */
.L_x_29170:
        /* <DEDUP_REMOVED lines=23> */
.L_x_29180:
[----:B------:R-:W-:-:S04]  /*60c0*/  LOP3.LUT R5, R5, 0xffff, RZ, 0xc0, !PT ;  /* 0x0000ffff05057812 */ /* 0x000fc800078ec0ff */
[----:B------:R-:W-:-:S05]  /*60d0*/  PRMT R5, R5, 0x8880, RZ ;  /* 0x0000888005057816 */ /* 0x000fca00000000ff */
[----:B------:R-:W-:-:S05]  /*60e0*/  IMAD.MOV.U32 R4, RZ, RZ, R5 ;  /* 0x000000ffff047224 */ /* 0x000fca00078e0005 */
[----:B------:R-:W-:-:S05]  /*60f0*/  SHF.R.S32.HI R5, RZ, 0x1f, R4 ;  /* 0x0000001fff057819 */ /* 0x000fca0000011404 */
[----:B------:R0:W-:Y:S01]  /*6100*/  STG.E.64 desc[UR36][R2.64], R4 ;  /* 0x0000000402007986 */ /* 0x0001e2000c101b24 */
[----:B------:R-:W-:Y:S05]  /*6110*/  BRA `(.L_x_29162) ;  /* 0x00000004004c7947 */ /* 0x000fea0003800000 */
.L_x_29179:
[----:B------:R-:W-:-:S04]  /*6120*/  LOP3.LUT R5, R5, 0xffff, RZ, 0xc0, !PT ;  /* 0x0000ffff05057812 */ /* 0x000fc800078ec0ff */
[----:B------:R-:W-:-:S05]  /*6130*/  PRMT R5, R5, 0x8880, RZ ;  /* 0x0000888005057816 */ /* 0x000fca00000000ff */
[----:B------:R0:W-:Y:S01]  /*6140*/  STG.E desc[UR36][R2.64], R5 ;  /* 0x0000000502007986 */ /* 0x0001e2000c101924 */
[----:B------:R-:W-:Y:S05]  /*6150*/  BRA `(.L_x_29162) ;  /* 0x00000004003c7947 */ /* 0x000fea0003800000 */
.L_x_29169:
        /* <DEDUP_REMOVED lines=10> */
.L_x_29182:
[----:B------:R-:W-:Y:S02]  /*6200*/  PRMT R4, R5, 0x8880, RZ ;  /* 0x0000888005047816 */ /* 0x000fe400000000ff */
[----:B------:R-:W-:Y:S02]  /*6210*/  CS2R R6, SRZ ;  /* 0x0000000000067805 */ /* 0x000fe4000001ff00 */
[----:B------:R-:W-:-:S06]  /*6220*/  PRMT R4, R4, 0x7710, RZ ;  /* 0x0000771004047816 */ /* 0x000fcc00000000ff */
[----:B------:R-:W0:Y:S02]  /*6230*/  I2F.F64.S16 R4, R4 ;  /* 0x0000000400047312 */ /* 0x000e240000101c00 */
[----:B0-----:R4:W-:Y:S01]  /*6240*/  STG.E.128 desc[UR36][R2.64], R4 ;  /* 0x0000000402007986 */ /* 0x0019e2000c101d24 */
[----:B------:R-:W-:Y:S05]  /*6250*/  BRA `(.L_x_29162) ;  /* 0x0000000000fc7947 */ /* 0x000fea0003800000 */
.L_x_29181:
[----:B------:R-:W-:-:S09]  /*6260*/  UISETP.NE.AND UP0, UPT, UR4, 0xf, UPT ;  /* 0x0000000f0400788c */ /* 0x000fd2000bf05270 */
[----:B------:R-:W-:Y:S05]  /*6270*/  BRA.U !UP0, `(.L_x_29183) ;  /* 0x0000000108e87547 */ /* 0x000fea000b800000 */
[----:B------:R-:W-:-:S09]  /*6280*/  UISETP.NE.AND UP0, UPT, UR4, 0x17, UPT ;  /* 0x000000170400788c */ /* 0x000fd2000bf05270 */
[----:B------:R-:W-:Y:S05]  /*6290*/  BRA.U !UP0, `(.L_x_29184) ;  /* 0x0000000108907547 */ /* 0x000fea000b800000 */
[----:B------:R-:W-:-:S09]  /*62a0*/  UISETP.NE.AND UP0, UPT, UR4, 0x18, UPT ;  /* 0x000000180400788c */ /* 0x000fd2000bf05270 */
[----:B------:R-:W-:Y:S05]  /*62b0*/  BRA.U !UP0, `(.L_x_29185) ;  /* 0x0000000108447547 */ /* 0x000fea000b800000 */
.L_x_29161:
        /* <DEDUP_REMOVED lines=16> */
.L_x_29186:
[----:B------:R-:W-:Y:S05]  /*63c0*/  BRA `(.L_x_29162) ;  /* 0x0000000000a07947 */ /* 0x000fea0003800000 */
.L_x_29185:
        /* <DEDUP_REMOVED lines=13> */
.L_x_29188:
[----:B------:R-:W-:Y:S05]  /*64a0*/  BSYNC.RECONVERGENT B0 ;  /* 0x0000000000007941 */ /* 0x000fea0003800200 */
.L_x_29187:
[----:B------:R-:W-:-:S05]  /*64b0*/  LOP3.LUT R7, R0, 0x80, R7, 0xf8, !PT ;  /* 0x0000008000077812 */ /* 0x000fca00078ef807 */
[----:B------:R2:W-:Y:S01]  /*64c0*/  STG.E.U8 desc[UR36][R2.64], R7 ;  /* 0x0000000702007986 */ /* 0x0005e2000c101124 */
[----:B------:R-:W-:Y:S05]  /*64d0*/  BRA `(.L_x_29162) ;  /* 0x00000000005c7947 */ /* 0x000fea0003800000 */
.L_x_29184:
        /* <DEDUP_REMOVED lines=12> */
.L_x_29190:
[----:B------:R-:W-:Y:S01]  /*65a0*/  IMAD.MOV.U32 R0, RZ, RZ, 0x7f ;  /* 0x0000007fff007424 */ /* 0x000fe200078e00ff */
[----:B------:R-:W-:-:S04]  /*65b0*/  ISETP.GT.U32.AND P0, PT, R4, 0x7f800000, PT ;  /* 0x7f8000000400780c */ /* 0x000fc80003f04070 */
[----:B------:R-:W-:-:S09]  /*65c0*/  SEL R0, R0, 0x7c, P0 ;  /* 0x0000007c00007807 */ /* 0x000fd20000000000 */
.L_x_29191:
[----:B------:R-:W-:Y:S05]  /*65d0*/  BSYNC.RECONVERGENT B0 ;  /* 0x0000000000007941 */ /* 0x000fea0003800200 */
.L_x_29189:
[----:B------:R-:W-:-:S04]  /*65e0*/  SHF.R.U32.HI R5, RZ, 0x18, R5 ;  /* 0x00000018ff057819 */ /* 0x000fc80000011605 */
[----:B------:R-:W-:-:S05]  /*65f0*/  LOP3.LUT R5, R0, 0x80, R5, 0xf8, !PT ;  /* 0x0000008000057812 */ /* 0x000fca00078ef805 */
[----:B------:R1:W-:Y:S01]  /*6600*/  STG.E.U8 desc[UR36][R2.64], R5 ;  /* 0x0000000502007986 */ /* 0x0003e2000c101124 */
[----:B------:R-:W-:Y:S05]  /*6610*/  BRA `(.L_x_29162) ;  /* 0x00000000000c7947 */ /* 0x000fea0003800000 */
.L_x_29183:
[----:B------:R-:W0:Y:S02]  /*6620*/  I2F.S8 R0, R5 ;  /* 0x0000000500007306 */ /* 0x000e240000001400 */
[----:B0-----:R-:W-:-:S05]  /*6630*/  F2FP.BF16.F32.PACK_AB R0, RZ, R0 ;  /* 0x00000000ff00723e */ /* 0x001fca00000010ff */
[----:B------:R0:W-:Y:S02]  /*6640*/  STG.E.U16 desc[UR36][R2.64], R0 ;  /* 0x0000000002007986 */ /* 0x0001e4000c101524 */
.L_x_29162:
[----:B------:R-:W-:-:S07]  /*6650*/  VIADD R17, R17, 0x80 ;  /* 0x0000008011117836 */ /* 0x000fce0000000000 */
.L_x_29119:
[----:B------:R-:W-:Y:S05]  /*6660*/  BSYNC.RECONVERGENT B6 ;  /* 0x0000000000067941 */ /* 0x000fea0003800200 */
.L_x_29118:
        /* <DEDUP_REMOVED lines=307> */
.L_x_29194:
        /* <DEDUP_REMOVED lines=16> */
.L_x_29198:
[----:B------:R0:W5:Y:S01]  /*7aa0*/  LDG.E.U8 R0, desc[UR36][R2.64] ;  /* 0x0000002402007981 */ /* 0x000162000c1e1100 */
[----:B------:R-:W-:Y:S05]  /*7ab0*/  BRA `(.L_x_29200) ;  /* 0x0000000c004c7947 */ /* 0x000fea0003800000 */
.L_x_29197:
        /* <DEDUP_REMOVED lines=8> */
.L_x_29202:
[----:B------:R3:W5:Y:S01]  /*7b40*/  LDG.E.U8 R0, desc[UR36][R2.64] ;  /* 0x0000002402007981 */ /* 0x000762000c1e1100 */
[----:B------:R-:W-:Y:S05]  /*7b50*/  BRA `(.L_x_29200) ;  /* 0x0000000c00247947 */ /* 0x000fea0003800000 */
.L_x_29201:
[----:B------:R0:W5:Y:S01]  /*7b60*/  LDG.E.U16 R0, desc[UR36][R2.64] ;  /* 0x0000002402007981 */ /* 0x000162000c1e1500 */
[----:B------:R-:W-:Y:S05]  /*7b70*/  BRA `(.L_x_29200) ;  /* 0x0000000c001c7947 */ /* 0x000fea0003800000 */
.L_x_29196:
        /* <DEDUP_REMOVED lines=9> */
.L_x_29204:
[----:B------:R-:W2:Y:S02]  /*7c10*/  LDG.E.U16 R4, desc[UR36][R2.64] ;  /* 0x0000002402047981 */ /* 0x000ea4000c1e1500 */
[----:B--2---:R-:W-:-:S06]  /*7c20*/  HADD2.F32 R4, -RZ, R4.H0_H0 ;  /* 0x20000004ff047230 */ /* 0x004fcc0000004100 */
[----:B------:R-:W0:Y:S02]  /*7c30*/  F2I.FTZ.TRUNC.NTZ R4, R4 ;  /* 0x0000000400047305 */ /* 0x000e24000021f100 */
[----:B0-----:R-:W-:Y:S01]  /*7c40*/  PRMT R0, R4, 0x7610, R0 ;  /* 0x0000761004007816 */ /* 0x001fe20000000000 */
[----:B------:R-:W-:Y:S06]  /*7c50*/  BRA `(.L_x_29200) ;  /* 0x0000000800e47947 */ /* 0x000fec0003800000 */
.L_x_29203:
        /* <DEDUP_REMOVED lines=9> */
.L_x_29206:
[----:B------:R-:W2:Y:S02]  /*7cf0*/  LDG.E.U16 R2, desc[UR36][R2.64] ;  /* 0x0000002402027981 */ /* 0x000ea4000c1e1500 */
[----:B--2---:R-:W-:-:S06]  /*7d00*/  HADD2.F32 R4, -RZ, R2.H0_H0 ;  /* 0x20000002ff047230 */ /* 0x004fcc0000004100 */
[----:B------:R-:W0:Y:S02]  /*7d10*/  F2I.FTZ.TRUNC.NTZ R4, R4 ;  /* 0x0000000400047305 */ /* 0x000e24000021f100 */
[----:B0-----:R-:W-:Y:S01]  /*7d20*/  PRMT R0, R4, 0x7610, R0 ;  /* 0x0000761004007816 */ /* 0x001fe20000000000 */
[----:B------:R-:W-:Y:S06]  /*7d30*/  BRA `(.L_x_29200) ;  /* 0x0000000800ac7947 */ /* 0x000fec0003800000 */
.L_x_29205:
[----:B------:R-:W2:Y:S02]  /*7d40*/  LDG.E.64 R2, desc[UR36][R2.64] ;  /* 0x0000002402027981 */ /* 0x000ea4000c1e1b00 */
[----:B--2---:R0:W1:Y:S02]  /*7d50*/  F2I.F64.TRUNC R0, R2 ;  /* 0x0000000200007311 */ /* 0x004064000030d100 */
[----:B01----:R-:W-:Y:S05]  /*7d60*/  BRA `(.L_x_29200) ;  /* 0x0000000800a07947 */ /* 0x003fea0003800000 */
.L_x_29195:
        /* <DEDUP_REMOVED lines=12> */
.L_x_29209:
[----:B------:R-:W2:Y:S02]  /*7e30*/  LDG.E.64 R2, desc[UR36][R2.64] ;  /* 0x0000002402027981 */ /* 0x000ea4000c1e1b00 */
[----:B--2---:R0:W1:Y:S02]  /*7e40*/  F2I.F64.TRUNC R0, R2 ;  /* 0x0000000200007311 */ /* 0x004064000030d100 */
[----:B01----:R-:W-:Y:S05]  /*7e50*/  BRA `(.L_x_29200) ;  /* 0x0000000800647947 */ /* 0x003fea0003800000 */
.L_x_29208:
        /* <DEDUP_REMOVED lines=27> */
.L_x_29211:
        /* <DEDUP_REMOVED lines=14> */
.L_x_29210:
[----:B------:R-:W2:Y:S02]  /*80f0*/  LDG.E.U16 R4, desc[UR36][R2.64] ;  /* 0x0000002402047981 */ /* 0x000ea4000c1e1500 */
[----:B--2---:R-:W-:-:S06]  /*8100*/  IMAD.U32 R4, R4, 0x10000, RZ ;  /* 0x0001000004047824 */ /* 0x004fcc00078e00ff */
[----:B------:R-:W0:Y:S02]  /*8110*/  F2I.FTZ.TRUNC.NTZ R4, R4 ;  /* 0x0000000400047305 */ /* 0x000e24000021f100 */
[----:B0-----:R-:W-:Y:S01]  /*8120*/  PRMT R0, R4, 0x7610, R0 ;  /* 0x0000761004007816 */ /* 0x001fe20000000000 */
[----:B------:R-:W-:Y:S06]  /*8130*/  BRA `(.L_x_29200) ;  /* 0x0000000400ac7947 */ /* 0x000fec0003800000 */
.L_x_29207:
        /* <DEDUP_REMOVED lines=10> */
.L_x_29214:
        /* <DEDUP_REMOVED lines=21> */
.L_x_29218:
[----:B------:R-:W-:Y:S05]  /*8330*/  BSYNC.RECONVERGENT B1 ;  /* 0x0000000000017941 */ /* 0x000fea0003800200 */
.L_x_29217:
[----:B------:R-:W-:Y:S01]  /*8340*/  IMAD.SHL.U32 R0, R0, 0x100000, RZ ;  /* 0x0010000000007824 */ /* 0x000fe200078e00ff */
[----:B------:R-:W-:-:S04]  /*8350*/  LEA R2, R2, 0x3b800000, 0x17 ;  /* 0x3b80000002027811 */ /* 0x000fc800078eb8ff */
[----:B------:R-:W-:-:S07]  /*8360*/  LOP3.LUT R4, R2, R0, R7, 0xfe, !PT ;  /* 0x0000000002047212 */ /* 0x000fce00078efe07 */
.L_x_29216:
[----:B------:R-:W-:Y:S05]  /*8370*/  BSYNC.RECONVERGENT B0 ;  /* 0x0000000000007941 */ /* 0x000fea0003800200 */
.L_x_29215:
[----:B------:R-:W0:Y:S02]  /*8380*/  F2I.FTZ.TRUNC.NTZ R4, R4 ;  /* 0x0000000400047305 */ /* 0x000e24000021f100 */
[----:B0-----:R-:W-:Y:S01]  /*8390*/  PRMT R0, R4, 0x7610, R0 ;  /* 0x0000761004007816 */ /* 0x001fe20000000000 */
[----:B------:R-:W-:Y:S06]  /*83a0*/  BRA `(.L_x_29200) ;  /* 0x0000000400107947 */ /* 0x000fec0003800000 */
.L_x_29213:
        /* <DEDUP_REMOVED lines=21> */
.L_x_29222:
[----:B------:R-:W-:Y:S05]  /*8500*/  BSYNC.RECONVERGENT B1 ;  /* 0x0000000000017941 */ /* 0x000fea0003800200 */
.L_x_29221:
[----:B------:R-:W-:Y:S01]  /*8510*/  IMAD.SHL.U32 R0, R0, 0x200000, RZ ;  /* 0x0020000000007824 */ /* 0x000fe200078e00ff */
[----:B------:R-:W-:-:S04]  /*8520*/  LEA R2, R2, 0x37800000, 0x17 ;  /* 0x3780000002027811 */ /* 0x000fc800078eb8ff */
[----:B------:R-:W-:-:S07]  /*8530*/  LOP3.LUT R4, R2, R0, R7, 0xfe, !PT ;  /* 0x0000000002047212 */ /* 0x000fce00078efe07 */
.L_x_29220:
[----:B------:R-:W-:Y:S05]  /*8540*/  BSYNC.RECONVERGENT B0 ;  /* 0x0000000000007941 */ /* 0x000fea0003800200 */
.L_x_29219:
[----:B------:R-:W0:Y:S02]  /*8550*/  F2I.FTZ.TRUNC.NTZ R4, R4 ;  /* 0x0000000400047305 */ /* 0x000e24000021f100 */
[----:B0-----:R-:W-:Y:S01]  /*8560*/  PRMT R0, R4, 0x7610, R0 ;  /* 0x0000761004007816 */ /* 0x001fe20000000000 */
[----:B------:R-:W-:Y:S06]  /*8570*/  BRA `(.L_x_29200) ;  /* 0x00000000009c7947 */ /* 0x000fec0003800000 */
.L_x_29212:
        /* <DEDUP_REMOVED lines=14> */
.L_x_29226:
[----:B------:R-:W-:Y:S05]  /*8660*/  BSYNC.RECONVERGENT B0 ;  /* 0x0000000000007941 */ /* 0x000fea0003800200 */
.L_x_29225:
[----:B------:R-:W0:Y:S02]  /*8670*/  F2I.FTZ.TRUNC.NTZ R4, R4 ;  /* 0x0000000400047305 */ /* 0x000e24000021f100 */
[----:B0-----:R-:W-:Y:S01]  /*8680*/  PRMT R0, R4, 0x7610, R0 ;  /* 0x0000761004007816 */ /* 0x001fe20000000000 */
[----:B------:R-:W-:Y:S06]  /*8690*/  BRA `(.L_x_29200) ;  /* 0x0000000000547947 */ /* 0x000fec0003800000 */
.L_x_29199:
        /* <DEDUP_REMOVED lines=16> */
.L_x_29227:
[----:B------:R-:W-:Y:S01]  /*87a0*/  PRMT R0, RZ, 0x7610, R0 ;  /* 0x00007610ff007816 */ /* 0x000fe20000000000 */
[----:B------:R-:W-:Y:S06]  /*87b0*/  BRA `(.L_x_29200) ;  /* 0x00000000000c7947 */ /* 0x000fec0003800000 */
.L_x_29224:
[----:B------:R1:W5:Y:S01]  /*87c0*/  LDG.E.U8 R0, desc[UR36][R2.64] ;  /* 0x0000002402007981 */ /* 0x000362000c1e1100 */
[----:B------:R-:W-:Y:S05]  /*87d0*/  BRA `(.L_x_29200) ;  /* 0x0000000000047947 */ /* 0x000fea0003800000 */
.L_x_29223:
[----:B------:R2:W5:Y:S02]  /*87e0*/  LDG.E.U8 R0, desc[UR36][R2.64] ;  /* 0x0000002402007981 */ /* 0x000564000c1e1100 */
.L_x_29200:
        /* <DEDUP_REMOVED lines=24> */
.L_x_29229:
[----:B------:R-:W0:Y:S01]  /*8970*/  LDCU.S8 UR4, c[0x0][0x591] ;  /* 0x0000b220ff0477ac */ /* 0x000e220008000200 */
[----:B------:R-:W-:Y:S02]  /*8980*/  PRMT R9, R0, 0x8880, RZ ;  /* 0x0000888000097816 */ /* 0x000fe400000000ff */
[----:B------:R-:W-:Y:S02]  /*8990*/  MOV R0, 0x89c0 ;  /* 0x000089c000007802 */ /* 0x000fe40000000f00 */
[----:B0-----:R-:W-:-:S07]  /*89a0*/  MOV R2, UR4 ;  /* 0x0000000400027c02 */ /* 0x001fce0008000f00 */
[----:B------:R-:W-:Y:S05]  /*89b0*/  CALL.REL.NOINC `($__internal_42_$__cuda_sm20_div_s16) ;  /* 0x0000004000807944 */ /* 0x000fea0003c00000 */
[----:B------:R-:W-:-:S07]  /*89c0*/  PRMT R5, R2, 0x7610, R5 ;  /* 0x0000761002057816 */ /* 0x000fce0000000005 */
.L_x_29230:
[----:B------:R-:W-:Y:S05]  /*89d0*/  BSYNC.RECONVERGENT B0 ;  /* 0x0000000000007941 */ /* 0x000fea0003800200 */
.L_x_29228:
        /* <DEDUP_REMOVED lines=16> */
.L_x_29234:
[----:B------:R4:W-:Y:S01]  /*8ae0*/  STG.E.U8 desc[UR36][R2.64], R5 ;  /* 0x0000000502007986 */ /* 0x0009e2000c101124 */
[----:B------:R-:W-:Y:S05]  /*8af0*/  BRA `(.L_x_29236) ;  /* 0x0000000c00847947 */ /* 0x000fea0003800000 */
.L_x_29233:
        /* <DEDUP_REMOVED lines=12> */
.L_x_29238:
[----:B------:R-:W-:-:S04]  /*8bc0*/  LOP3.LUT R5, R5, 0xffff, RZ, 0xc0, !PT ;  /* 0x0000ffff05057812 */ /* 0x000fc800078ec0ff */
[----:B------:R-:W-:-:S05]  /*8bd0*/  PRMT R5, R5, 0x8880, RZ ;  /* 0x0000888005057816 */ /* 0x000fca00000000ff */
[----:B------:R2:W-:Y:S01]  /*8be0*/  STG.E desc[UR36][R2.64], R5 ;  /* 0x0000000502007986 */ /* 0x0005e2000c101924 */
[----:B------:R-:W-:Y:S05]  /*8bf0*/  BRA `(.L_x_29236) ;  /* 0x0000000c00447947 */ /* 0x000fea0003800000 */
.L_x_29237:
[----:B------:R-:W-:-:S04]  /*8c00*/  PRMT R5, R5, 0x8880, RZ ;  /* 0x0000888005057816 */ /* 0x000fc800000000ff */
[----:B------:R-:W-:-:S05]  /*8c10*/  PRMT R5, R5, 0x7710, RZ ;  /* 0x0000771005057816 */ /* 0x000fca00000000ff */
[----:B------:R0:W-:Y:S01]  /*8c20*/  STG.E.U16 desc[UR36][R2.64], R5 ;  /* 0x0000000502007986 */ /* 0x0001e2000c101524 */
[----:B------:R-:W-:Y:S05]  /*8c30*/  BRA `(.L_x_29236) ;  /* 0x0000000c00347947 */ /* 0x000fea0003800000 */
.L_x_29232:
        /* <DEDUP_REMOVED lines=9> */
.L_x_29240:
[----:B------:R-:W0:Y:S02]  /*8cd0*/  I2F.S8 R0, R5 ;  /* 0x0000000500007306 */ /* 0x000e240000001400 */
[----:B0-----:R-:W-:-:S05]  /*8ce0*/  F2FP.F16.F32.PACK_AB R0, RZ, R0 ;  /* 0x00000000ff00723e */ /* 0x001fca00000000ff */
[----:B------:R0:W-:Y:S01]  /*8cf0*/  STG.E.U16 desc[UR36][R2.64], R0 ;  /* 0x0000000002007986 */ /* 0x0001e2000c101524 */
[----:B------:R-:W-:Y:S05]  /*8d00*/  BRA `(.L_x_29236) ;  /* 0x0000000c00007947 */ /* 0x000fea0003800000 */
.L_x_29239:
        /* <DEDUP_REMOVED lines=10> */
.L_x_29242:
[----:B------:R-:W0:Y:S02]  /*8db0*/  I2F.S8 R5, R5 ;  /* 0x0000000500057306 */ /* 0x000e240000001400 */
[----:B0-----:R-:W-:-:S04]  /*8dc0*/  F2FP.F16.F32.PACK_AB R5, RZ, R5 ;  /* 0x00000005ff05723e */ /* 0x001fc800000000ff */
[----:B------:R-:W-:-:S05]  /*8dd0*/  PRMT R5, R5, 0x5410, RZ ;  /* 0x0000541005057816 */ /* 0x000fca00000000ff */
[----:B------:R0:W-:Y:S01]  /*8de0*/  STG.E desc[UR36][R2.64], R5 ;  /* 0x0000000502007986 */ /* 0x0001e2000c101924 */
[----:B------:R-:W-:Y:S05]  /*8df0*/  BRA `(.L_x_29236) ;  /* 0x0000000800c47947 */ /* 0x000fea0003800000 */
.L_x_29241:
[----:B------:R-:W-:-:S04]  /*8e00*/  PRMT R4, R5, 0x8880, RZ ;  /* 0x0000888005047816 */ /* 0x000fc800000000ff */
[----:B------:R-:W-:-:S06]  /*8e10*/  PRMT R4, R4, 0x7710, RZ ;  /* 0x0000771004047816 */ /* 0x000fcc00000000ff */
[----:B------:R-:W0:Y:S02]  /*8e20*/  I2F.F64.S16 R4, R4 ;  /* 0x0000000400047312 */ /* 0x000e240000101c00 */
[----:B0-----:R0:W-:Y:S01]  /*8e30*/  STG.E.64 desc[UR36][R2.64], R4 ;  /* 0x0000000402007986 */ /* 0x0011e2000c101b24 */
[----:B------:R-:W-:Y:S05]  /*8e40*/  BRA `(.L_x_29236) ;  /* 0x0000000800b07947 */ /* 0x000fea0003800000 */
.L_x_29231:
        /* <DEDUP_REMOVED lines=14> */
.L_x_29246:
        /* <DEDUP_REMOVED lines=18> */
.L_x_29249:
[----:B------:R-:W-:-:S04]  /*9050*/  SHF.R.U32.HI R5, RZ, 0x18, R5 ;  /* 0x00000018ff057819 */ /* 0x000fc80000011605 */
[----:B------:R-:W-:-:S07]  /*9060*/  LOP3.LUT R0, R0, 0x80, R5, 0xf8, !PT ;  /* 0x0000008000007812 */ /* 0x000fce00078ef805 */
.L_x_29248:
[----:B------:R-:W-:Y:S05]  /*9070*/  BSYNC.RECONVERGENT B0 ;  /* 0x0000000000007941 */ /* 0x000fea0003800200 */
.L_x_29247:
[----:B------:R0:W-:Y:S01]  /*9080*/  STG.E.U8 desc[UR36][R2.64], R0 ;  /* 0x0000000002007986 */ /* 0x0001e2000c101124 */
[----:B------:R-:W-:Y:S05]  /*9090*/  BRA `(.L_x_29236) ;  /* 0x00000008001c7947 */ /* 0x000fea0003800000 */
.L_x_29245:
        /* <DEDUP_REMOVED lines=18> */
.L_x_29252:
[----:B------:R-:W-:-:S04]  /*91c0*/  SHF.R.U32.HI R5, RZ, 0x18, R5 ;  /* 0x00000018ff057819 */ /* 0x000fc80000011605 */
[----:B------:R-:W-:-:S07]  /*91d0*/  LOP3.LUT R0, R0, 0x80, R5, 0xf8, !PT ;  /* 0x0000008000007812 */ /* 0x000fce00078ef805 */
.L_x_29251:
[----:B------:R-:W-:Y:S05]  /*91e0*/  BSYNC.RECONVERGENT B0 ;  /* 0x0000000000007941 */ /* 0x000fea0003800200 */
.L_x_29250:
[----:B------:R0:W-:Y:S01]  /*91f0*/  STG.E.U8 desc[UR36][R2.64], R0 ;  /* 0x0000000002007986 */ /* 0x0001e2000c101124 */
[----:B------:R-:W-:Y:S05]  /*9200*/  BRA `(.L_x_29236) ;  /* 0x0000000400c07947 */ /* 0x000fea0003800000 */
.L_x_29244:
        /* <DEDUP_REMOVED lines=23> */
.L_x_29254:
[----:B------:R-:W-:-:S04]  /*9380*/  LOP3.LUT R5, R5, 0xffff, RZ, 0xc0, !PT ;  /* 0x0000ffff05057812 */ /* 0x000fc800078ec0ff */
[----:B------:R-:W-:-:S05]  /*9390*/  PRMT R5, R5, 0x8880, RZ ;  /* 0x0000888005057816 */ /* 0x000fca00000000ff */
[----:B------:R-:W-:-:S05]  /*93a0*/  IMAD.MOV.U32 R4, RZ, RZ, R5 ;  /* 0x000000ffff047224 */ /* 0x000fca00078e0005 */
[----:B------:R-:W-:-:S05]  /*93b0*/  SHF.R.S32.HI R5, RZ, 0x1f, R4 ;  /* 0x0000001fff057819 */ /* 0x000fca0000011404 */
[----:B------:R0:W-:Y:S01]  /*93c0*/  STG.E.64 desc[UR36][R2.64], R4 ;  /* 0x0000000402007986 */ /* 0x0001e2000c101b24 */
[----:B------:R-:W-:Y:S05]  /*93d0*/  BRA `(.L_x_29236) ;  /* 0x00000004004c7947 */ /* 0x000fea0003800000 */
.L_x_29253:
[----:B------:R-:W-:-:S04]  /*93e0*/  LOP3.LUT R5, R5, 0xffff, RZ, 0xc0, !PT ;  /* 0x0000ffff05057812 */ /* 0x000fc800078ec0ff */
[----:B------:R-:W-:-:S05]  /*93f0*/  PRMT R5, R5, 0x8880, RZ ;  /* 0x0000888005057816 */ /* 0x000fca00000000ff */
[----:B------:R0:W-:Y:S01]  /*9400*/  STG.E desc[UR36][R2.64], R5 ;  /* 0x0000000502007986 */ /* 0x0001e2000c101924 */
[----:B------:R-:W-:Y:S05]  /*9410*/  BRA `(.L_x_29236) ;  /* 0x00000004003c7947 */ /* 0x000fea0003800000 */
.L_x_29243:
        /* <DEDUP_REMOVED lines=10> */
.L_x_29256:
[----:B------:R-:W-:Y:S02]  /*94c0*/  PRMT R4, R5, 0x8880, RZ ;  /* 0x0000888005047816 */ /* 0x000fe400000000ff */
[----:B------:R-:W-:Y:S02]  /*94d0*/  CS2R R6, SRZ ;  /* 0x0000000000067805 */ /* 0x000fe4000001ff00 */
[----:B------:R-:W-:-:S06]  /*94e0*/  PRMT R4, R4, 0x7710, RZ ;  /* 0x0000771004047816 */ /* 0x000fcc00000000ff */
[----:B------:R-:W0:Y:S02]  /*94f0*/  I2F.F64.S16 R4, R4 ;  /* 0x0000000400047312 */ /* 0x000e240000101c00 */
[----:B0-----:R0:W-:Y:S01]  /*9500*/  STG.E.128 desc[UR36][R2.64], R4 ;  /* 0x0000000402007986 */ /* 0x0011e2000c101d24 */
[----:B------:R-:W-:Y:S05]  /*9510*/  BRA `(.L_x_29236) ;  /* 0x0000000000fc7947 */ /* 0x000fea0003800000 */
.L_x_29255:
[----:B------:R-:W-:-:S09]  /*9520*/  UISETP.NE.AND UP0, UPT, UR4, 0xf, UPT ;  /* 0x0000000f0400788c */ /* 0x000fd2000bf05270 */
[----:B------:R-:W-:Y:S05]  /*9530*/  BRA.U !UP0, `(.L_x_29257) ;  /* 0x0000000108e87547 */ /* 0x000fea000b800000 */
[----:B------:R-:W-:-:S09]  /*9540*/  UISETP.NE.AND UP0, UPT, UR4, 0x17, UPT ;  /* 0x000000170400788c */ /* 0x000fd2000bf05270 */
[----:B------:R-:W-:Y:S05]  /*9550*/  BRA.U !UP0, `(.L_x_29258) ;  /* 0x0000000108907547 */ /* 0x000fea000b800000 */
[----:B------:R-:W-:-:S09]  /*9560*/  UISETP.NE.AND UP0, UPT, UR4, 0x18, UPT ;  /* 0x000000180400788c */ /* 0x000fd2000bf05270 */
[----:B------:R-:W-:Y:S05]  /*9570*/  BRA.U !UP0, `(.L_x_29259) ;  /* 0x0000000108447547 */ /* 0x000fea000b800000 */
.L_x_29235:
        /* <DEDUP_REMOVED lines=16> */
.L_x_29260:
[----:B------:R-:W-:Y:S05]  /*9680*/  BRA `(.L_x_29236) ;  /* 0x0000000000a07947 */ /* 0x000fea0003800000 */
.L_x_29259:
        /* <DEDUP_REMOVED lines=13> */
.L_x_29262:
[----:B------:R-:W-:Y:S05]  /*9760*/  BSYNC.RECONVERGENT B0 ;  /* 0x0000000000007941 */ /* 0x000fea0003800200 */
.L_x_29261:
[----:B------:R-:W-:-:S05]  /*9770*/  LOP3.LUT R7, R0, 0x80, R7, 0xf8, !PT ;  /* 0x0000008000077812 */ /* 0x000fca00078ef807 */
[----:B------:R0:W-:Y:S01]  /*9780*/  STG.E.U8 desc[UR36][R2.64], R7 ;  /* 0x0000000702007986 */ /* 0x0001e2000c101124 */
[----:B------:R-:W-:Y:S05]  /*9790*/  BRA `(.L_x_29236) ;  /* 0x00000000005c7947 */ /* 0x000fea0003800000 */
.L_x_29258:
        /* <DEDUP_REMOVED lines=12> */
.L_x_29264:
[----:B------:R-:W-:Y:S01]  /*9860*/  IMAD.MOV.U32 R0, RZ, RZ, 0x7f ;  /* 0x0000007fff007424 */ /* 0x000fe200078e00ff */
[----:B------:R-:W-:-:S04]  /*9870*/  ISETP.GT.U32.AND P0, PT, R4, 0x7f800000, PT ;  /* 0x7f8000000400780c */ /* 0x000fc80003f04070 */
[----:B------:R-:W-:-:S09]  /*9880*/  SEL R0, R0, 0x7c, P0 ;  /* 0x0000007c00007807 */ /* 0x000fd20000000000 */
.L_x_29265:
[----:B------:R-:W-:Y:S05]  /*9890*/  BSYNC.RECONVERGENT B0 ;  /* 0x0000000000007941 */ /* 0x000fea0003800200 */
.L_x_29263:
[----:B------:R-:W-:-:S04]  /*98a0*/  SHF.R.U32.HI R5, RZ, 0x18, R5 ;  /* 0x00000018ff057819 */ /* 0x000fc80000011605 */
[----:B------:R-:W-:-:S05]  /*98b0*/  LOP3.LUT R5, R0, 0x80, R5, 0xf8, !PT ;  /* 0x0000008000057812 */ /* 0x000fca00078ef805 */
[----:B------:R0:W-:Y:S01]  /*98c0*/  STG.E.U8 desc[UR36][R2.64], R5 ;  /* 0x0000000502007986 */ /* 0x0001e2000c101124 */
[----:B------:R-:W-:Y:S05]  /*98d0*/  BRA `(.L_x_29236) ;  /* 0x00000000000c7947 */ /* 0x000fea0003800000 */
.L_x_29257:
[----:B------:R-:W0:Y:S02]  /*98e0*/  I2F.S8 R0, R5 ;  /* 0x0000000500007306 */ /* 0x000e240000001400 */
[----:B0-----:R-:W-:-:S05]  /*98f0*/  F2FP.BF16.F32.PACK_AB R0, RZ, R0 ;  /* 0x00000000ff00723e */ /* 0x001fca00000010ff */
[----:B------:R0:W-:Y:S02]  /*9900*/  STG.E.U16 desc[UR36][R2.64], R0 ;  /* 0x0000000002007986 */ /* 0x0001e4000c101524 */
.L_x_29236:
[----:B------:R-:W-:-:S07]  /*9910*/  VIADD R17, R17, 0x80 ;  /* 0x0000008011117836 */ /* 0x000fce0000000000 */
.L_x_29193:
[----:B------:R-:W-:Y:S05]  /*9920*/  BSYNC.RECONVERGENT B6 ;  /* 0x0000000000067941 */ /* 0x000fea0003800200 */
.L_x_29192:
[----:B------:R-:W5:Y:S02]  /*9930*/  LDCU UR4, c[0x0][0x380] ;  /* 0x00007000ff0477ac */ /* 0x000f640008000800 */
[----:B-----5:R-:W-:-:S13]  /*9940*/  ISETP.GE.AND P0, PT, R17, UR4, PT ;  /* 0x0000000411007c0c */ /* 0x020fda000bf06270 */
[----:B------:R-:W-:Y:S05]  /*9950*/  @P0 EXIT ;  /* 0x000000000000094d */ /* 0x000fea0003800000 */
        /* <DEDUP_REMOVED lines=303> */
.L_x_29266:
[----:B------:R-:W0:Y:S01]  /*ac50*/  LDCU.128 UR8, c[0x0][0x580] ;  /* 0x0000b000ff0877ac */ /* 0x000e220008000c00 */
        /* <DEDUP_REMOVED lines=17> */
.L_x_29270:
[----:B------:R0:W5:Y:S01]  /*ad70*/  LDG.E.U8 R0, desc[UR36][R2.64] ;  /* 0x0000002402007981 */ /* 0x000162000c1e1100 */
[----:B------:R-:W-:Y:S05]  /*ad80*/  BRA `(.L_x_29272) ;  /* 0x0000000c004c7947 */ /* 0x000fea0003800000 */
.L_x_29269:
        /* <DEDUP_REMOVED lines=8> */
.L_x_29274:
[----:B------:R0:W5:Y:S01]  /*ae10*/  LDG.E.U8 R0, desc[UR36][R2.64] ;  /* 0x0000002402007981 */ /* 0x000162000c1e1100 */
[----:B------:R-:W-:Y:S05]  /*ae20*/  BRA `(.L_x_29272) ;  /* 0x0000000c00247947 */ /* 0x000fea0003800000 */
.L_x_29273:
[----:B------:R0:W5:Y:S01]  /*ae30*/  LDG.E.U16 R0, desc[UR36][R2.64] ;  /* 0x0000002402007981 */ /* 0x000162000c1e1500 */
[----:B------:R-:W-:Y:S05]  /*ae40*/  BRA `(.L_x_29272) ;  /* 0x0000000c001c7947 */ /* 0x000fea0003800000 */
.L_x_29268:
        /* <DEDUP_REMOVED lines=9> */
.L_x_29276:
[----:B------:R-:W2:Y:S02]  /*aee0*/  LDG.E.U16 R4, desc[UR36][R2.64] ;  /* 0x0000002402047981 */ /* 0x000ea4000c1e1500 */
[----:B--2---:R-:W-:-:S06]  /*aef0*/  HADD2.F32 R4, -RZ, R4.H0_H0 ;  /* 0x20000004ff047230 */ /* 0x004fcc0000004100 */
[----:B------:R-:W0:Y:S02]  /*af00*/  F2I.FTZ.TRUNC.NTZ R4, R4 ;  /* 0x0000000400047305 */ /* 0x000e24000021f100 */
[----:B0-----:R-:W-:Y:S01]  /*af10*/  PRMT R0, R4, 0x7610, R0 ;  /* 0x0000761004007816 */ /* 0x001fe20000000000 */
[----:B------:R-:W-:Y:S06]  /*af20*/  BRA `(.L_x_29272) ;  /* 0x0000000800e47947 */ /* 0x000fec0003800000 */
.L_x_29275:
        /* <DEDUP_REMOVED lines=9> */
.L_x_29278:
[----:B------:R-:W2:Y:S02]  /*afc0*/  LDG.E.U16 R2, desc[UR36][R2.64] ;  /* 0x0000002402027981 */ /* 0x000ea4000c1e1500 */
[----:B--2---:R-:W-:-:S06]  /*afd0*/  HADD2.F32 R4, -RZ, R2.H0_H0 ;  /* 0x20000002ff047230 */ /* 0x004fcc0000004100 */
[----:B------:R-:W0:Y:S02]  /*afe0*/  F2I.FTZ.TRUNC.NTZ R4, R4 ;  /* 0x0000000400047305 */ /* 0x000e24000021f100 */
[----:B0-----:R-:W-:Y:S01]  /*aff0*/  PRMT R0, R4, 0x7610, R0 ;  /* 0x0000761004007816 */ /* 0x001fe20000000000 */
[----:B------:R-:W-:Y:S06]  /*b000*/  BRA `(.L_x_29272) ;  /* 0x0000000800ac7947 */ /* 0x000fec0003800000 */
.L_x_29277:
[----:B------:R-:W2:Y:S02]  /*b010*/  LDG.E.64 R2, desc[UR36][R2.64] ;  /* 0x0000002402027981 */ /* 0x000ea4000c1e1b00 */
[----:B--2---:R0:W1:Y:S02]  /*b020*/  F2I.F64.TRUNC R0, R2 ;  /* 0x0000000200007311 */ /* 0x004064000030d100 */
[----:B01----:R-:W-:Y:S05]  /*b030*/  BRA `(.L_x_29272) ;  /* 0x0000000800a07947 */ /* 0x003fea0003800000 */
.L_x_29267:
        /* <DEDUP_REMOVED lines=12> */
.L_x_29281:
[----:B------:R-:W2:Y:S02]  /*b100*/  LDG.E.64 R2, desc[UR36][R2.64] ;  /* 0x0000002402027981 */ /* 0x000ea4000c1e1b00 */
[----:B--2---:R3:W4:Y:S02]  /*b110*/  F2I.F64.TRUNC R0, R2 ;  /* 0x0000000200007311 */ /* 0x004724000030d100 */
[----:B---34-:R-:W-:Y:S05]  /*b120*/  BRA `(.L_x_29272) ;  /* 0x0000000800647947 */ /* 0x018fea0003800000 */
.L_x_29280:
        /* <DEDUP_REMOVED lines=27> */
.L_x_29283:
        /* <DEDUP_REMOVED lines=14> */
.L_x_29282:
[----:B------:R-:W2:Y:S02]  /*b3c0*/  LDG.E.U16 R4, desc[UR36][R2.64] ;  /* 0x0000002402047981 */ /* 0x000ea4000c1e1500 */
[----:B--2---:R-:W-:-:S06]  /*b3d0*/  IMAD.U32 R4, R4, 0x10000, RZ ;  /* 0x0001000004047824 */ /* 0x004fcc00078e00ff */
[----:B------:R-:W0:Y:S02]  /*b3e0*/  F2I.FTZ.TRUNC.NTZ R4, R4 ;  /* 0x0000000400047305 */ /* 0x000e24000021f100 */
[----:B0-----:R-:W-:Y:S01]  /*b3f0*/  PRMT R0, R4, 0x7610, R0 ;  /* 0x0000761004007816 */ /* 0x001fe20000000000 */
[----:B------:R-:W-:Y:S06]  /*b400*/  BRA `(.L_x_29272) ;  /* 0x0000000400ac7947 */ /* 0x000fec0003800000 */
.L_x_29279:
        /* <DEDUP_REMOVED lines=10> */
.L_x_29286:
        /* <DEDUP_REMOVED lines=21> */
.L_x_29290:
[----:B------:R-:W-:Y:S05]  /*b600*/  BSYNC.RECONVERGENT B1 ;  /* 0x0000000000017941 */ /* 0x000fea0003800200 */
.L_x_29289:
[----:B------:R-:W-:Y:S01]  /*b610*/  IMAD.SHL.U32 R0, R0, 0x100000, RZ ;  /* 0x0010000000007824 */ /* 0x000fe200078e00ff */
[----:B------:R-:W-:-:S04]  /*b620*/  LEA R2, R2, 0x3b800000, 0x17 ;  /* 0x3b80000002027811 */ /* 0x000fc800078eb8ff */
[----:B------:R-:W-:-:S07]  /*b630*/  LOP3.LUT R4, R2, R0, R7, 0xfe, !PT ;  /* 0x0000000002047212 */ /* 0x000fce00078efe07 */
.L_x_29288:
[----:B------:R-:W-:Y:S05]  /*b640*/  BSYNC.RECONVERGENT B0 ;  /* 0x0000000000007941 */ /* 0x000fea0003800200 */
.L_x_29287:
[----:B------:R-:W0:Y:S02]  /*b650*/  F2I.FTZ.TRUNC.NTZ R4, R4 ;  /* 0x0000000400047305 */ /* 0x000e24000021f100 */
[----:B0-----:R-:W-:Y:S01]  /*b660*/  PRMT R0, R4, 0x7610, R0 ;  /* 0x0000761004007816 */ /* 0x001fe20000000000 */
[----:B------:R-:W-:Y:S06]  /*b670*/  BRA `(.L_x_29272) ;  /* 0x0000000400107947 */ /* 0x000fec0003800000 */
.L_x_29285:
        /* <DEDUP_REMOVED lines=21> */
.L_x_29294:
[----:B------:R-:W-:Y:S05]  /*b7d0*/  BSYNC.RECONVERGENT B1 ;  /* 0x0000000000017941 */ /* 0x000fea0003800200 */
.L_x_29293:
[----:B------:R-:W-:Y:S01]  /*b7e0*/  IMAD.SHL.U32 R0, R0, 0x200000, RZ ;  /* 0x0020000000007824 */ /* 0x000fe200078e00ff */
[----:B------:R-:W-:-:S04]  /*b7f0*/  LEA R2, R2, 0x37800000, 0x17 ;  /* 0x3780000002027811 */ /* 0x000fc800078eb8ff */
[----:B------:R-:W-:-:S07]  /*b800*/  LOP3.LUT R4, R2, R0, R7, 0xfe, !PT ;  /* 0x0000000002047212 */ /* 0x000fce00078efe07 */
.L_x_29292:
[----:B------:R-:W-:Y:S05]  /*b810*/  BSYNC.RECONVERGENT B0 ;  /* 0x0000000000007941 */ /* 0x000fea0003800200 */
.L_x_29291:
[----:B------:R-:W0:Y:S02]  /*b820*/  F2I.FTZ.TRUNC.NTZ R4, R4 ;  /* 0x0000000400047305 */ /* 0x000e24000021f100 */
[----:B0-----:R-:W-:Y:S01]  /*b830*/  PRMT R0, R4, 0x7610, R0 ;  /* 0x0000761004007816 */ /* 0x001fe20000000000 */
[----:B------:R-:W-:Y:S06]  /*b840*/  BRA `(.L_x_29272) ;  /* 0x00000000009c7947 */ /* 0x000fec0003800000 */
.L_x_29284:
        /* <DEDUP_REMOVED lines=14> */
.L_x_29298:
[----:B------:R-:W-:Y:S05]  /*b930*/  BSYNC.RECONVERGENT B0 ;  /* 0x0000000000007941 */ /* 0x000fea0003800200 */
.L_x_29297:
[----:B------:R-:W0:Y:S02]  /*b940*/  F2I.FTZ.TRUNC.NTZ R4, R4 ;  /* 0x0000000400047305 */ /* 0x000e24000021f100 */
[----:B0-----:R-:W-:Y:S01]  /*b950*/  PRMT R0, R4, 0x7610, R0 ;  /* 0x0000761004007816 */ /* 0x001fe20000000000 */
[----:B------:R-:W-:Y:S06]  /*b960*/  BRA `(.L_x_29272) ;  /* 0x0000000000547947 */ /* 0x000fec0003800000 */
.L_x_29271:
        /* <DEDUP_REMOVED lines=16> */
.L_x_29299:
[----:B------:R-:W-:Y:S01]  /*ba70*/  PRMT R0, RZ, 0x7610, R0 ;  /* 0x00007610ff007816 */ /* 0x000fe20000000000 */
[----:B------:R-:W-:Y:S06]  /*ba80*/  BRA `(.L_x_29272) ;  /* 0x00000000000c7947 */ /* 0x000fec0003800000 */
.L_x_29296:
[----:B------:R2:W5:Y:S01]  /*ba90*/  LDG.E.U8 R0, desc[UR36][R2.64] ;  /* 0x0000002402007981 */ /* 0x000562000c1e1100 */
[----:B------:R-:W-:Y:S05]  /*baa0*/  BRA `(.L_x_29272) ;  /* 0x0000000000047947 */ /* 0x000fea0003800000 */
.L_x_29295:
[----:B------:R1:W5:Y:S02]  /*bab0*/  LDG.E.U8 R0, desc[UR36][R2.64] ;  /* 0x0000002402007981 */ /* 0x000364000c1e1100 */
.L_x_29272:
        /* <DEDUP_REMOVED lines=24> */
.L_x_29301:
[----:B------:R-:W0:Y:S01]  /*bc40*/  LDCU.S8 UR4, c[0x0][0x591] ;  /* 0x0000b220ff0477ac */ /* 0x000e220008000200 */
[----:B------:R-:W-:Y:S02]  /*bc50*/  PRMT R9, R0, 0x8880, RZ ;  /* 0x0000888000097816 */ /* 0x000fe400000000ff */
[----:B------:R-:W-:Y:S01]  /*bc60*/  MOV R0, 0xbc90 ;  /* 0x0000bc9000007802 */ /* 0x000fe20000000f00 */
[----:B0-----:R-:W-:-:S07]  /*bc70*/  IMAD.U32 R2, RZ, RZ, UR4 ;  /* 0x00000004ff027e24 */ /* 0x001fce000f8e00ff */
[----:B------:R-:W-:Y:S05]  /*bc80*/  CALL.REL.NOINC `($__internal_42_$__cuda_sm20_div_s16) ;  /* 0x0000000c00cc7944 */ /* 0x000fea0003c00000 */
[----:B------:R-:W-:-:S07]  /*bc90*/  PRMT R3, R2, 0x7610, R3 ;  /* 0x0000761002037816 */ /* 0x000fce0000000003 */
.L_x_29302:
[----:B------:R-:W-:Y:S05]  /*bca0*/  BSYNC.RECONVERGENT B0 ;  /* 0x0000000000007941 */ /* 0x000fea0003800200 */
.L_x_29300:
        /* <DEDUP_REMOVED lines=13> */
.L_x_29306:
[----:B------:R-:W-:Y:S01]  /*bd80*/  STG.E.U8 desc[UR36][R16.64], R3 ;  /* 0x0000000310007986 */ /* 0x000fe2000c101124 */
[----:B------:R-:W-:Y:S05]  /*bd90*/  EXIT ;  /* 0x000000000000794d */ /* 0x000fea0003800000 */
.L_x_29305:
        /* <DEDUP_REMOVED lines=12> */
.L_x_29309:
[----:B------:R-:W-:-:S04]  /*be60*/  LOP3.LUT R3, R3, 0xffff, RZ, 0xc0, !PT ;  /* 0x0000ffff03037812 */ /* 0x000fc800078ec0ff */
[----:B------:R-:W-:-:S05]  /*be70*/  PRMT R3, R3, 0x8880, RZ ;  /* 0x0000888003037816 */ /* 0x000fca00000000ff */
[----:B------:R-:W-:Y:S01]  /*be80*/  STG.E desc[UR36][R16.64], R3 ;  /* 0x0000000310007986 */ /* 0x000fe2000c101924 */
[----:B------:R-:W-:Y:S05]  /*be90*/  EXIT ;  /* 0x000000000000794d */ /* 0x000fea0003800000 */
.L_x_29308:
[----:B------:R-:W-:-:S04]  /*bea0*/  PRMT R3, R3, 0x8880, RZ ;  /* 0x0000888003037816 */ /* 0x000fc800000000ff */
[----:B------:R-:W-:-:S05]  /*beb0*/  PRMT R3, R3, 0x7710, RZ ;  /* 0x0000771003037816 */ /* 0x000fca00000000ff */
[----:B------:R-:W-:Y:S01]  /*bec0*/  STG.E.U16 desc[UR36][R16.64], R3 ;  /* 0x0000000310007986 */ /* 0x000fe2000c101524 */
[----:B------:R-:W-:Y:S05]  /*bed0*/  EXIT ;  /* 0x000000000000794d */ /* 0x000fea0003800000 */
.L_x_29304:
        /* <DEDUP_REMOVED lines=9> */
.L_x_29311:
[----:B------:R-:W0:Y:S02]  /*bf70*/  I2F.S8 R0, R3 ;  /* 0x0000000300007306 */ /* 0x000e240000001400 */
[----:B0-----:R-:W-:-:S05]  /*bf80*/  F2FP.F16.F32.PACK_AB R0, RZ, R0 ;  /* 0x00000000ff00723e */ /* 0x001fca00000000ff */
[----:B------:R-:W-:Y:S01]  /*bf90*/  STG.E.U16 desc[UR36][R16.64], R0 ;  /* 0x0000000010007986 */ /* 0x000fe2000c101524 */
[----:B------:R-:W-:Y:S05]  /*bfa0*/  EXIT ;  /* 0x000000000000794d */ /* 0x000fea0003800000 */
.L_x_29310:
        /* <DEDUP_REMOVED lines=10> */
.L_x_29313:
[----:B------:R-:W0:Y:S02]  /*c050*/  I2F.S8 R3, R3 ;  /* 0x0000000300037306 */ /* 0x000e240000001400 */
[----:B0-----:R-:W-:-:S04]  /*c060*/  F2FP.F16.F32.PACK_AB R3, RZ, R3 ;  /* 0x00000003ff03723e */ /* 0x001fc800000000ff */
[----:B------:R-:W-:-:S05]  /*c070*/  PRMT R3, R3, 0x5410, RZ ;  /* 0x0000541003037816 */ /* 0x000fca00000000ff */
[----:B------:R-:W-:Y:S01]  /*c080*/  STG.E desc[UR36][R16.64], R3 ;  /* 0x0000000310007986 */ /* 0x000fe2000c101924 */
[----:B------:R-:W-:Y:S05]  /*c090*/  EXIT ;  /* 0x000000000000794d */ /* 0x000fea0003800000 */
.L_x_29312:
[----:B------:R-:W-:-:S04]  /*c0a0*/  PRMT R2, R3, 0x8880, RZ ;  /* 0x0000888003027816 */ /* 0x000fc800000000ff */
[----:B------:R-:W-:-:S06]  /*c0b0*/  PRMT R2, R2, 0x7710, RZ ;  /* 0x0000771002027816 */ /* 0x000fcc00000000ff */
[----:B------:R-:W0:Y:S02]  /*c0c0*/  I2F.F64.S16 R2, R2 ;  /* 0x0000000200027312 */ /* 0x000e240000101c00 */
[----:B0-----:R-:W-:Y:S01]  /*c0d0*/  STG.E.64 desc[UR36][R16.64], R2 ;  /* 0x0000000210007986 */ /* 0x001fe2000c101b24 */
[----:B------:R-:W-:Y:S05]  /*c0e0*/  EXIT ;  /* 0x000000000000794d */ /* 0x000fea0003800000 */
.L_x_29303:
        /* <DEDUP_REMOVED lines=14> */
.L_x_29317:
        /* <DEDUP_REMOVED lines=17> */
.L_x_29320:
[----:B------:R-:W-:-:S04]  /*c2e0*/  SHF.R.U32.HI R3, RZ, 0x18, R3 ;  /* 0x00000018ff037819 */ /* 0x000fc80000011603 */
[----:B------:R-:W-:-:S04]  /*c2f0*/  LOP3.LUT R0, R0, 0x80, R3, 0xf8, !PT ;  /* 0x0000008000007812 */ /* 0x000fc800078ef803 */
[----:B------:R-:W-:-:S07]  /*c300*/  PRMT R8, R0, 0x7610, R8 ;  /* 0x0000761000087816 */ /* 0x000fce0000000008 */
.L_x_29319:
[----:B------:R-:W-:Y:S05]  /*c310*/  BSYNC.RECONVERGENT B0 ;  /* 0x0000000000007941 */ /* 0x000fea0003800200 */
.L_x_29318:
[----:B------:R-:W-:Y:S01]  /*c320*/  STG.E.U8 desc[UR36][R16.64], R8 ;  /* 0x0000000810007986 */ /* 0x000fe2000c101124 */
[----:B------:R-:W-:Y:S05]  /*c330*/  EXIT ;  /* 0x000000000000794d */ /* 0x000fea0003800000 */
.L_x_29316:
        /* <DEDUP_REMOVED lines=17> */
.L_x_29323:
[----:B------:R-:W-:-:S04]  /*c450*/  SHF.R.U32.HI R3, RZ, 0x18, R3 ;  /* 0x00000018ff037819 */ /* 0x000fc80000011603 */
[----:B------:R-:W-:-:S04]  /*c460*/  LOP3.LUT R0, R0, 0x80, R3, 0xf8, !PT ;  /* 0x0000008000007812 */ /* 0x000fc800078ef803 */
[----:B------:R-:W-:-:S07]  /*c470*/  PRMT R8, R0, 0x7610, R8 ;  /* 0x0000761000087816 */ /* 0x000fce0000000008 */
.L_x_29322:
[----:B------:R-:W-:Y:S05]  /*c480*/  BSYNC.RECONVERGENT B0 ;  /* 0x0000000000007941 */ /* 0x000fea0003800200 */
.L_x_29321:
[----:B------:R-:W-:Y:S01]  /*c490*/  STG.E.U8 desc[UR36][R16.64], R8 ;  /* 0x0000000810007986 */ /* 0x000fe2000c101124 */
[----:B------:R-:W-:Y:S05]  /*c4a0*/  EXIT ;  /* 0x000000000000794d */ /* 0x000fea0003800000 */
.L_x_29315:
        /* <DEDUP_REMOVED lines=23> */
.L_x_29325:
[----:B------:R-:W-:-:S04]  /*c620*/  LOP3.LUT R3, R3, 0xffff, RZ, 0xc0, !PT ;  /* 0x0000ffff03037812 */ /* 0x000fc800078ec0ff */
[----:B------:R-:W-:-:S04]  /*c630*/  PRMT R3, R3, 0x8880, RZ ;  /* 0x0000888003037816 */ /* 0x000fc800000000ff */
[----:B------:R-:W-:-:S04]  /*c640*/  MOV R2, R3 ;  /* 0x0000000300027202 */ /* 0x000fc80000000f00 */
[----:B------:R-:W-:-:S05]  /*c650*/  SHF.R.S32.HI R3, RZ, 0x1f, R2 ;  /* 0x0000001fff037819 */ /* 0x000fca0000011402 */
[----:B------:R-:W-:Y:S01]  /*c660*/  STG.E.64 desc[UR36][R16.64], R2 ;  /* 0x0000000210007986 */ /* 0x000fe2000c101b24 */
[----:B------:R-:W-:Y:S05]  /*c670*/  EXIT ;  /* 0x000000000000794d */ /* 0x000fea0003800000 */
.L_x_29324:
[----:B------:R-:W-:-:S04]  /*c680*/  LOP3.LUT R3, R3, 0xffff, RZ, 0xc0, !PT ;  /* 0x0000ffff03037812 */ /* 0x000fc800078ec0ff */
[----:B------:R-:W-:-:S05]  /*c690*/  PRMT R3, R3, 0x8880, RZ ;  /* 0x0000888003037816 */ /* 0x000fca00000000ff */
[----:B------:R-:W-:Y:S01]  /*c6a0*/  STG.E desc[UR36][R16.64], R3 ;  /* 0x0000000310007986 */ /* 0x000fe2000c101924 */
[----:B------:R-:W-:Y:S05]  /*c6b0*/  EXIT ;  /* 0x000000000000794d */ /* 0x000fea0003800000 */
.L_x_29314:
        /* <DEDUP_REMOVED lines=10> */
.L_x_29327:
[----:B------:R-:W-:Y:S02]  /*c760*/  PRMT R4, R3, 0x8880, RZ ;  /* 0x0000888003047816 */ /* 0x000fe400000000ff */
[----:B------:R-:W-:Y:S02]  /*c770*/  CS2R R6, SRZ ;  /* 0x0000000000067805 */ /* 0x000fe4000001ff00 */
[----:B------:R-:W-:-:S06]  /*c780*/  PRMT R4, R4, 0x7710, RZ ;  /* 0x0000771004047816 */ /* 0x000fcc00000000ff */
[----:B------:R-:W0:Y:S02]  /*c790*/  I2F.F64.S16 R4, R4 ;  /* 0x0000000400047312 */ /* 0x000e240000101c00 */
[----:B0-----:R-:W-:Y:S01]  /*c7a0*/  STG.E.128 desc[UR36][R16.64], R4 ;  /* 0x0000000410007986 */ /* 0x001fe2000c101d24 */
[----:B------:R-:W-:Y:S05]  /*c7b0*/  EXIT ;  /* 0x000000000000794d */ /* 0x000fea0003800000 */
.L_x_29326:
[----:B------:R-:W-:-:S09]  /*c7c0*/  UISETP.NE.AND UP0, UPT, UR4, 0xf, UPT ;  /* 0x0000000f0400788c */ /* 0x000fd2000bf05270 */
[----:B------:R-:W-:Y:S05]  /*c7d0*/  BRA.U !UP0, `(.L_x_29328) ;  /* 0x0000000108e87547 */ /* 0x000fea000b800000 */
[----:B------:R-:W-:-:S09]  /*c7e0*/  UISETP.NE.AND UP0, UPT, UR4, 0x17, UPT ;  /* 0x000000170400788c */ /* 0x000fd2000bf05270 */
[----:B------:R-:W-:Y:S05]  /*c7f0*/  BRA.U !UP0, `(.L_x_29329) ;  /* 0x0000000108907547 */ /* 0x000fea000b800000 */
[----:B------:R-:W-:-:S09]  /*c800*/  UISETP.NE.AND UP0, UPT, UR4, 0x18, UPT ;  /* 0x000000180400788c */ /* 0x000fd2000bf05270 */
[----:B------:R-:W-:Y:S05]  /*c810*/  BRA.U !UP0, `(.L_x_29330) ;  /* 0x0000000108447547 */ /* 0x000fea000b800000 */
.L_x_29307:
        /* <DEDUP_REMOVED lines=16> */
.L_x_29331:
[----:B------:R-:W-:Y:S05]  /*c920*/  EXIT ;  /* 0x000000000000794d */ /* 0x000fea0003800000 */
.L_x_29330:
[----:B------:R-:W0:Y:S01]  /*c930*/  I2F.S8 R3, R3 ;  /* 0x0000000300037306 */ /* 0x000e220000001400 */
        /* <DEDUP_REMOVED lines=12> */
.L_x_29333:
[----:B------:R-:W-:Y:S05]  /*ca00*/  BSYNC.RECONVERGENT B0 ;  /* 0x0000000000007941 */ /* 0x000fea0003800200 */
.L_x_29332:
[----:B------:R-:W-:-:S05]  /*ca10*/  LOP3.LUT R5, R0, 0x80, R5, 0xf8, !PT ;  /* 0x0000008000057812 */ /* 0x000fca00078ef805 */
[----:B------:R-:W-:Y:S01]  /*ca20*/  STG.E.U8 desc[UR36][R16.64], R5 ;  /* 0x0000000510007986 */ /* 0x000fe2000c101124 */
[----:B------:R-:W-:Y:S05]  /*ca30*/  EXIT ;  /* 0x000000000000794d */ /* 0x000fea0003800000 */
.L_x_29329:
        /* <DEDUP_REMOVED lines=12> */
.L_x_29335:
[----:B------:R-:W-:Y:S01]  /*cb00*/  IMAD.MOV.U32 R0, RZ, RZ, 0x7f ;  /* 0x0000007fff007424 */ /* 0x000fe200078e00ff */
[----:B------:R-:W-:-:S04]  /*cb10*/  ISETP.GT.U32.AND P0, PT, R2, 0x7f800000, PT ;  /* 0x7f8000000200780c */ /* 0x000fc80003f04070 */
[----:B------:R-:W-:-:S09]  /*cb20*/  SEL R0, R0, 0x7c, P0 ;  /* 0x0000007c00007807 */ /* 0x000fd20000000000 */
.L_x_29336:
[----:B------:R-:W-:Y:S05]  /*cb30*/  BSYNC.RECONVERGENT B0 ;  /* 0x0000000000007941 */ /* 0x000fea0003800200 */
.L_x_29334:
[----:B------:R-:W-:-:S04]  /*cb40*/  SHF.R.U32.HI R3, RZ, 0x18, R3 ;  /* 0x00000018ff037819 */ /* 0x000fc80000011603 */
[----:B------:R-:W-:-:S05]  /*cb50*/  LOP3.LUT R3, R0, 0x80, R3, 0xf8, !PT ;  /* 0x0000008000037812 */ /* 0x000fca00078ef803 */
[----:B------:R-:W-:Y:S01]  /*cb60*/  STG.E.U8 desc[UR36][R16.64], R3 ;  /* 0x0000000310007986 */ /* 0x000fe2000c101124 */
[----:B------:R-:W-:Y:S05]  /*cb70*/  EXIT ;  /* 0x000000000000794d */ /* 0x000fea0003800000 */
.L_x_29328:
[----:B------:R-:W0:Y:S02]  /*cb80*/  I2F.S8 R0, R3 ;  /* 0x0000000300007306 */ /* 0x000e240000001400 */
[----:B0-----:R-:W-:-:S05]  /*cb90*/  F2FP.BF16.F32.PACK_AB R0, RZ, R0 ;  /* 0x00000000ff00723e */ /* 0x001fca00000010ff */
[----:B------:R-:W-:Y:S01]  /*cba0*/  STG.E.U16 desc[UR36][R16.64], R0 ;  /* 0x0000000010007986 */ /* 0x000fe2000c101524 */
[----:B------:R-:W-:Y:S05]  /*cbb0*/  EXIT ;  /* 0x000000000000794d */ /* 0x000fea0003800000 */
        .weak           $__internal_42_$__cuda_sm20_div_s16
        .type           $__internal_42_$__cuda_sm20_div_s16,@function
        .size           $__internal_42_$__cuda_sm20_div_s16,(.L_x_32793 - $__internal_42_$__cuda_sm20_div_s16)
$__internal_42_$__cuda_sm20_div_s16:
[----:B------:R-:W-:Y:S01]  /*cbc0*/  IABS R7, R2 ;  /* 0x0000000200077213 */ /* 0x000fe20000000000 */
[----:B------:R-:W-:Y:S01]  /*cbd0*/  IMAD.MOV.U32 R5, RZ, RZ, 0x4b800000 ;  /* 0x4b800000ff057424 */ /* 0x000fe200078e00ff */
[----:B------:R-:W-:Y:S02]  /*cbe0*/  IABS R8, R9 ;  /* 0x0000000900087213 */ /* 0x000fe40000000000 */
[----:B------:R-:W0:Y:S02]  /*cbf0*/  I2F.U16 R4, R7 ;  /* 0x0000000700047306 */ /* 0x000e240000101000 */
        /* <DEDUP_REMOVED lines=8> */
[----:B0-----:R-:W-:-:S04]  /*cc80*/  FMUL R5, R5, R6 ;  /* 0x0000000605057220 */ /* 0x001fc80000400000 */
[----:B------:R-:W-:-:S04]  /*cc90*/  VIADD R5, R5, 0x2 ;  /* 0x0000000205057836 */ /* 0x000fc80000000000 */
[----:B------:R-:W-:Y:S01]  /*cca0*/  FMUL.RZ R7, R4, R5 ;  /* 0x0000000504077220 */ /* 0x000fe2000040c000 */
[----:B------:R-:W-:-:S04]  /*ccb0*/  LOP3.LUT R4, R2, R9, RZ, 0x3c, !PT ;  /* 0x0000000902047212 */ /* 0x000fc800078e3cff */
[----:B------:R-:W-:Y:S01]  /*ccc0*/  SHF.R.U32.HI R4, RZ, 0x1f, R4 ;  /* 0x0000001fff047819 */ /* 0x000fe20000011604 */
[----:B------:R-:W0:Y:S04]  /*ccd0*/  F2I.U32.TRUNC.NTZ R7, R7 ;  /* 0x0000000700077305 */ /* 0x000e28000020f000 */
[----:B------:R-:W-:-:S05]  /*cce0*/  IMAD.MOV R2, RZ, RZ, -R4 ;  /* 0x000000ffff027224 */ /* 0x000fca00078e0a04 */
[----:B0-----:R-:W-:-:S04]  /*ccf0*/  LOP3.LUT R5, R2, 0xffff, R7, 0x78, !PT ;  /* 0x0000ffff02057812 */ /* 0x001fc800078e7807 */
[----:B------:R-:W-:Y:S01]  /*cd00*/  IADD3 R2, PT, PT, R4, R5, RZ ;  /* 0x0000000504027210 */ /* 0x000fe20007ffe0ff */
[----:B------:R-:W-:Y:S02]  /*cd10*/  IMAD.MOV.U32 R4, RZ, RZ, R0 ;  /* 0x000000ffff047224 */ /* 0x000fe400078e0000 */
[----:B------:R-:W-:Y:S02]  /*cd20*/  IMAD.MOV.U32 R5, RZ, RZ, 0x0 ;  /* 0x00000000ff057424 */ /* 0x000fe400078e00ff */
[----:B------:R-:W-:Y:S02]  /*cd30*/  @!P0 IMAD.MOV.U32 R2, RZ, RZ, -0x1 ;  /* 0xffffffffff028424 */ /* 0x000fe400078e00ff */
[----:B------:R-:W-:Y:S05]  /*cd40*/  RET.REL.NODEC R4 `(_ZN2at6native18elementwise_kernelILi128ELi4EZNS0_15gpu_kernel_implINS0_13BUnaryFunctorIaaaZZZNS0_15binary_internal21div_floor_kernel_cudaERNS_18TensorIteratorBaseEENKUlvE_clEvENKUlvE0_clEvEUlaaE_EEEEvS6_RKT_EUliE_EEviT1_) ;  /* 0xffffff3004ac7950 */ /* 0x000fea0003c3ffff */
.L_x_29337:
        /* <DEDUP_REMOVED lines=11> */
.L_x_32793:


//--------------------- .text._ZN2at6native27unrolled_elementwise_kernelINS0_13BUnaryFunctorIaaaZZZNS0_15binary_internal21div_floor_kernel_cudaERNS_18TensorIteratorBaseEENKUlvE_clEvENKUlvE0_clEvEUlaaE_EESt5arrayIPcLm2EELi4E23TrivialOffsetCalculatorILi1EjESE_NS0_6memory12LoadWithCastILi1EEENSF_13StoreWithCastILi1EEEEEviT_T0_T2_T3_T4_T5_ --------------------------
	.section	.text._ZN2at6native27unrolled_elementwise_kernelINS0_13BUnaryFunctorIaaaZZZNS0_15binary_internal21div_floor_kernel_cudaERNS_18TensorIteratorBaseEENKUlvE_clEvENKUlvE0_clEvEUlaaE_EESt5arrayIPcLm2EELi4E23TrivialOffsetCalculatorILi1EjESE_NS0_6memory12LoadWithCastILi1EEENSF_13StoreWithCastILi1EEEEEviT_T0_T2_T3_T4_T5_,"ax",@progbits
	.align	128
        .global         _ZN2at6native27unrolled_elementwise_kernelINS0_13BUnaryFunctorIaaaZZZNS0_15binary_internal21div_floor_kernel_cudaERNS_18TensorIteratorBaseEENKUlvE_clEvENKUlvE0_clEvEUlaaE_EESt5arrayIPcLm2EELi4E23TrivialOffsetCalculatorILi1EjESE_NS0_6memory12LoadWithCastILi1EEENSF_13StoreWithCastILi1EEEEEviT_T0_T2_T3_T4_T5_
        .type           _ZN2at6native27unrolled_elementwise_kernelINS0_13BUnaryFunctorIaaaZZZNS0_15binary_internal21div_floor_kernel_cudaERNS_18TensorIteratorBaseEENKUlvE_clEvENKUlvE0_clEvEUlaaE_EESt5arrayIPcLm2EELi4E23TrivialOffsetCalculatorILi1EjESE_NS0_6memory12LoadWithCastILi1EEENSF_13StoreWithCastILi1EEEEEviT_T0_T2_T3_T4_T5_,@function
        .size           _ZN2at6native27unrolled_elementwise_kernelINS0_13BUnaryFunctorIaaaZZZNS0_15binary_internal21div_floor_kernel_cudaERNS_18TensorIteratorBaseEENKUlvE_clEvENKUlvE0_clEvEUlaaE_EESt5arrayIPcLm2EELi4E23TrivialOffsetCalculatorILi1EjESE_NS0_6memory12LoadWithCastILi1EEENSF_13StoreWithCastILi1EEEEEviT_T0_T2_T3_T4_T5_,(.L_x_32794 - _ZN2at6native27unrolled_elementwise_kernelINS0_13BUnaryFunctorIaaaZZZNS0_15binary_internal21div_floor_kernel_cudaERNS_18TensorIteratorBaseEENKUlvE_clEvENKUlvE0_clEvEUlaaE_EESt5arrayIPcLm2EELi4E23TrivialOffsetCalculatorILi1EjESE_NS0_6memory12LoadWithCastILi1EEENSF_13StoreWithCastILi1EEEEEviT_T0_T2_T3_T4_T5_)
        .other          _ZN2at6native27unrolled_elementwise_kernelINS0_13BUnaryFunctorIaaaZZZNS0_15binary_internal21div_floor_kernel_cudaERNS_18TensorIteratorBaseEENKUlvE_clEvENKUlvE0_clEvEUlaaE_EESt5arrayIPcLm2EELi4E23TrivialOffsetCalculatorILi1EjESE_NS0_6memory12LoadWithCastILi1EEENSF_13StoreWithCastILi1EEEEEviT_T0_T2_T3_T4_T5_,@"STO_CUDA_ENTRY STV_DEFAULT"
_ZN2at6native27unrolled_elementwise_kernelINS0_13BUnaryFunctorIaaaZZZNS0_15binary_internal21div_floor_kernel_cudaERNS_18TensorIteratorBaseEENKUlvE_clEvENKUlvE0_clEvEUlaaE_EESt5arrayIPcLm2EELi4E23TrivialOffsetCalculatorILi1EjESE_NS0_6memory12LoadWithCastILi1EEENSF_13StoreWithCastILi1EEEEEviT_T0_T2_T3_T4_T5_:
.text._ZN2at6native27unrolled_elementwise_kernelINS0_13BUnaryFunctorIaaaZZZNS0_15binary_internal21div_floor_kernel_cudaERNS_18TensorIteratorBaseEENKUlvE_clEvENKUlvE0_clEvEUlaaE_EESt5arrayIPcLm2EELi4E23TrivialOffsetCalculatorILi1EjESE_NS0_6memory12LoadWithCastILi1EEENSF_13StoreWithCastILi1EEEEEviT_T0_T2_T3_T4_T5_:
        /* <DEDUP_REMOVED lines=31> */
.L_x_29343:
[----:B------:R3:W5:Y:S01]  /*01f0*/  LDG.E.U8 R22, desc[UR36][R4.64] ;  /* 0x0000002404167981 */ /* 0x000762000c1e1100 */
[----:B------:R-:W-:Y:S05]  /*0200*/  BRA `(.L_x_29345) ;  /* 0x0000000c00507947 */ /* 0x000fea0003800000 */
.L_x_29342:
        /* <DEDUP_REMOVED lines=8> */
.L_x_29347:
[----:B------:R1:W5:Y:S01]  /*0290*/  LDG.E.U8 R22, desc[UR36][R4.64] ;  /* 0x0000002404167981 */ /* 0x000362000c1e1100 */
[----:B------:R-:W-:Y:S05]  /*02a0*/  BRA `(.L_x_29345) ;  /* 0x0000000c00287947 */ /* 0x000fea0003800000 */
.L_x_29346:
[----:B------:R2:W5:Y:S01]  /*02b0*/  LDG.E.U16 R22, desc[UR36][R4.64] ;  /* 0x0000002404167981 */ /* 0x000562000c1e1500 */
[----:B------:R-:W-:Y:S05]  /*02c0*/  BRA `(.L_x_29345) ;  /* 0x0000000c00207947 */ /* 0x000fea0003800000 */
.L_x_29341:
        /* <DEDUP_REMOVED lines=9> */
.L_x_29349:
[----:B------:R-:W2:Y:S02]  /*0360*/  LDG.E.U16 R0, desc[UR36][R4.64] ;  /* 0x0000002404007981 */ /* 0x000ea4000c1e1500 */
[----:B--2---:R-:W-:-:S06]  /*0370*/  HADD2.F32 R0, -RZ, R0.H0_H0 ;  /* 0x20000000ff007230 */ /* 0x004fcc0000004100 */
[----:B------:R-:W0:Y:S02]  /*0380*/  F2I.FTZ.TRUNC.NTZ R0, R0 ;  /* 0x0000000000007305 */ /* 0x000e24000021f100 */
[----:B0-----:R-:W-:Y:S01]  /*0390*/  PRMT R22, R0, 0x7610, R22 ;  /* 0x0000761000167816 */ /* 0x001fe20000000016 */
[----:B------:R-:W-:Y:S06]  /*03a0*/  BRA `(.L_x_29345) ;  /* 0x0000000800e87947 */ /* 0x000fec0003800000 */
.L_x_29348:
        /* <DEDUP_REMOVED lines=9> */
.L_x_29351:
[----:B------:R-:W2:Y:S02]  /*0440*/  LDG.E.U16 R4, desc[UR36][R4.64] ;  /* 0x0000002404047981 */ /* 0x000ea4000c1e1500 */
[----:B--2---:R-:W-:-:S06]  /*0450*/  HADD2.F32 R0, -RZ, R4.H0_H0 ;  /* 0x20000004ff007230 */ /* 0x004fcc0000004100 */
[----:B------:R-:W0:Y:S02]  /*0460*/  F2I.FTZ.TRUNC.NTZ R0, R0 ;  /* 0x0000000000007305 */ /* 0x000e24000021f100 */
[----:B0-----:R-:W-:Y:S01]  /*0470*/  PRMT R22, R0, 0x7610, R22 ;  /* 0x0000761000167816 */ /* 0x001fe20000000016 */
[----:B------:R-:W-:Y:S06]  /*0480*/  BRA `(.L_x_29345) ;  /* 0x0000000800b07947 */ /* 0x000fec0003800000 */
.L_x_29350:
[----:B------:R-:W2:Y:S02]  /*0490*/  LDG.E.64 R4, desc[UR36][R4.64] ;  /* 0x0000002404047981 */ /* 0x000ea4000c1e1b00 */
[----:B--2---:R0:W1:Y:S02]  /*04a0*/  F2I.F64.TRUNC R22, R4 ;  /* 0x0000000400167311 */ /* 0x004064000030d100 */
[----:B01----:R-:W-:Y:S05]  /*04b0*/  BRA `(.L_x_29345) ;  /* 0x0000000800a47947 */ /* 0x003fea0003800000 */
.L_x_29340:
        /* <DEDUP_REMOVED lines=12> */
.L_x_29354:
[----:B------:R-:W2:Y:S02]  /*0580*/  LDG.E.64 R4, desc[UR36][R4.64] ;  /* 0x0000002404047981 */ /* 0x000ea4000c1e1b00 */
[----:B--2---:R0:W1:Y:S02]  /*0590*/  F2I.F64.TRUNC R22, R4 ;  /* 0x0000000400167311 */ /* 0x004064000030d100 */
[----:B01----:R-:W-:Y:S05]  /*05a0*/  BRA `(.L_x_29345) ;  /* 0x0000000800687947 */ /* 0x003fea0003800000 */
.L_x_29353:
        /* <DEDUP_REMOVED lines=27> */
.L_x_29356:
        /* <DEDUP_REMOVED lines=15> */
.L_x_29355:
[----:B------:R-:W2:Y:S02]  /*0850*/  LDG.E.U16 R0, desc[UR36][R4.64] ;  /* 0x0000002404007981 */ /* 0x000ea4000c1e1500 */
[----:B--2---:R-:W-:-:S06]  /*0860*/  IMAD.U32 R0, R0, 0x10000, RZ ;  /* 0x0001000000007824 */ /* 0x004fcc00078e00ff */
[----:B------:R-:W0:Y:S02]  /*0870*/  F2I.FTZ.TRUNC.NTZ R0, R0 ;  /* 0x0000000000007305 */ /* 0x000e24000021f100 */
[----:B0-----:R-:W-:Y:S01]  /*0880*/  PRMT R22, R0, 0x7610, R22 ;  /* 0x0000761000167816 */ /* 0x001fe20000000016 */
[----:B------:R-:W-:Y:S06]  /*0890*/  BRA `(.L_x_29345) ;  /* 0x0000000400ac7947 */ /* 0x000fec0003800000 */
.L_x_29352:
        /* <DEDUP_REMOVED lines=10> */
.L_x_29359:
        /* <DEDUP_REMOVED lines=21> */
.L_x_29363:
[----:B------:R-:W-:Y:S05]  /*0a90*/  BSYNC.RECONVERGENT B1 ;  /* 0x0000000000017941 */ /* 0x000fea0003800200 */
.L_x_29362:
[----:B------:R-:W-:Y:S01]  /*0aa0*/  IMAD.SHL.U32 R0, R0, 0x100000, RZ ;  /* 0x0010000000007824 */ /* 0x000fe200078e00ff */
[----:B------:R-:W-:-:S04]  /*0ab0*/  LEA R3, R3, 0x3b800000, 0x17 ;  /* 0x3b80000003037811 */ /* 0x000fc800078eb8ff */
[----:B------:R-:W-:-:S07]  /*0ac0*/  LOP3.LUT R0, R3, R0, R7, 0xfe, !PT ;  /* 0x0000000003007212 */ /* 0x000fce00078efe07 */
.L_x_29361:
[----:B------:R-:W-:Y:S05]  /*0ad0*/  BSYNC.RECONVERGENT B0 ;  /* 0x0000000000007941 */ /* 0x000fea0003800200 */
.L_x_29360:
[----:B------:R-:W0:Y:S02]  /*0ae0*/  F2I.FTZ.TRUNC.NTZ R0, R0 ;  /* 0x0000000000007305 */ /* 0x000e24000021f100 */
[----:B0-----:R-:W-:Y:S01]  /*0af0*/  PRMT R22, R0, 0x7610, R22 ;  /* 0x0000761000167816 */ /* 0x001fe20000000016 */
[----:B------:R-:W-:Y:S06]  /*0b00*/  BRA `(.L_x_29345) ;  /* 0x0000000400107947 */ /* 0x000fec0003800000 */
.L_x_29358:
        /* <DEDUP_REMOVED lines=21> */
.L_x_29367:
[----:B------:R-:W-:Y:S05]  /*0c60*/  BSYNC.RECONVERGENT B1 ;  /* 0x0000000000017941 */ /* 0x000fea0003800200 */
.L_x_29366:
[----:B------:R-:W-:Y:S01]  /*0c70*/  IMAD.SHL.U32 R0, R0, 0x200000, RZ ;  /* 0x0020000000007824 */ /* 0x000fe200078e00ff */
[----:B------:R-:W-:-:S04]  /*0c80*/  LEA R3, R3, 0x37800000, 0x17 ;  /* 0x3780000003037811 */ /* 0x000fc800078eb8ff */
[----:B------:R-:W-:-:S07]  /*0c90*/  LOP3.LUT R0, R3, R0, R7, 0xfe, !PT ;  /* 0x0000000003007212 */ /* 0x000fce00078efe07 */
.L_x_29365:
[----:B------:R-:W-:Y:S05]  /*0ca0*/  BSYNC.RECONVERGENT B0 ;  /* 0x0000000000007941 */ /* 0x000fea0003800200 */
.L_x_29364:
[----:B------:R-:W0:Y:S02]  /*0cb0*/  F2I.FTZ.TRUNC.NTZ R0, R0 ;  /* 0x0000000000007305 */ /* 0x000e24000021f100 */
[----:B0-----:R-:W-:Y:S01]  /*0cc0*/  PRMT R22, R0, 0x7610, R22 ;  /* 0x0000761000167816 */ /* 0x001fe20000000016 */
[----:B------:R-:W-:Y:S06]  /*0cd0*/  BRA `(.L_x_29345) ;  /* 0x00000000009c7947 */ /* 0x000fec0003800000 */
.L_x_29357:
[----:B------:R-:W-:-:S09]  /*0ce0*/  UISETP.NE.AND UP0, UPT, UR4, 0x1c, UPT ;  /* 0x0000001c0400788c */ /* 0x000fd2000bf05270 */
[----:B------:R-:W-:Y:S05]  /*0cf0*/  BRA.U !UP0, `(.L_x_29368) ;  /* 0x0000000108907547 */ /* 0x000fea000b800000 */
[----:B------:R-:W-:-:S09]  /*0d00*/  UISETP.NE.AND UP0, UPT, UR4, 0x1d, UPT ;  /* 0x0000001d0400788c */ /* 0x000fd2000bf05270 */
[----:B------:R-:W-:Y:S05]  /*0d10*/  BRA.U !UP0, `(.L_x_29369) ;  /* 0x0000000108807547 */ /* 0x000fea000b800000 */
[----:B------:R-:W-:-:S09]  /*0d20*/  UISETP.NE.AND UP0, UPT, UR4, 0x2c, UPT ;  /* 0x0000002c0400788c */ /* 0x000fd2000bf05270 */
[----:B------:R-:W-:Y:S05]  /*0d30*/  BRA.U !UP0, `(.L_x_29370) ;  /* 0x0000000108487547 */ /* 0x000fea000b800000 */
.L_x_29344:
        /* <DEDUP_REMOVED lines=16> */
.L_x_29371:
[----:B------:R-:W-:Y:S01]  /*0e40*/  PRMT R22, RZ, 0x7610, R22 ;  /* 0x00007610ff167816 */ /* 0x000fe20000000016 */
[----:B------:R-:W-:Y:S06]  /*0e50*/  BRA `(.L_x_29345) ;  /* 0x00000000003c7947 */ /* 0x000fec0003800000 */
.L_x_29370:
        /* <DEDUP_REMOVED lines=8> */
.L_x_29373:
[----:B------:R-:W-:Y:S05]  /*0ee0*/  BSYNC.RECONVERGENT B0 ;  /* 0x0000000000007941 */ /* 0x000fea0003800200 */
.L_x_29372:
[----:B------:R-:W0:Y:S02]  /*0ef0*/  F2I.FTZ.TRUNC.NTZ R0, R0 ;  /* 0x0000000000007305 */ /* 0x000e24000021f100 */
[----:B0-----:R-:W-:Y:S01]  /*0f00*/  PRMT R22, R0, 0x7610, R22 ;  /* 0x0000761000167816 */ /* 0x001fe20000000016 */
[----:B------:R-:W-:Y:S06]  /*0f10*/  BRA `(.L_x_29345) ;  /* 0x00000000000c7947 */ /* 0x000fec0003800000 */
.L_x_29369:
[----:B------:R0:W5:Y:S01]  /*0f20*/  LDG.E.U8 R22, desc[UR36][R4.64] ;  /* 0x0000002404167981 */ /* 0x000162000c1e1100 */
[----:B------:R-:W-:Y:S05]  /*0f30*/  BRA `(.L_x_29345) ;  /* 0x0000000000047947 */ /* 0x000fea0003800000 */
.L_x_29368:
[----:B------:R0:W5:Y:S02]  /*0f40*/  LDG.E.U8 R22, desc[UR36][R4.64] ;  /* 0x0000002404167981 */ /* 0x000164000c1e1100 */
.L_x_29345:
[----:B------:R-:W-:-:S07]  /*0f50*/  VIADD R23, R25, 0x80 ;  /* 0x0000008019177836 */ /* 0x000fce0000000000 */
.L_x_29339:
[----:B------:R-:W-:Y:S05]  /*0f60*/  BSYNC.RECONVERGENT B6 ;  /* 0x0000000000067941 */ /* 0x000fea0003800200 */
.L_x_29338:
        /* <DEDUP_REMOVED lines=23> */
.L_x_29379:
[----:B------:R0:W5:Y:S01]  /*10e0*/  LDG.E.U8 R19, desc[UR36][R4.64] ;  /* 0x0000002404137981 */ /* 0x000162000c1e1100 */
[----:B------:R-:W-:Y:S05]  /*10f0*/  BRA `(.L_x_29381) ;  /* 0x0000000c00507947 */ /* 0x000fea0003800000 */
.L_x_29378:
        /* <DEDUP_REMOVED lines=8> */
.L_x_29383:
[----:B------:R0:W5:Y:S01]  /*1180*/  LDG.E.U8 R19, desc[UR36][R4.64] ;  /* 0x0000002404137981 */ /* 0x000162000c1e1100 */
[----:B------:R-:W-:Y:S05]  /*1190*/  BRA `(.L_x_29381) ;  /* 0x0000000c00287947 */ /* 0x000fea0003800000 */
.L_x_29382:
[----:B------:R0:W5:Y:S01]  /*11a0*/  LDG.E.U16 R19, desc[UR36][R4.64] ;  /* 0x0000002404137981 */ /* 0x000162000c1e1500 */
[----:B------:R-:W-:Y:S05]  /*11b0*/  BRA `(.L_x_29381) ;  /* 0x0000000c00207947 */ /* 0x000fea0003800000 */
.L_x_29377:
        /* <DEDUP_REMOVED lines=9> */
.L_x_29385:
[----:B------:R-:W2:Y:S02]  /*1250*/  LDG.E.U16 R0, desc[UR36][R4.64] ;  /* 0x0000002404007981 */ /* 0x000ea4000c1e1500 */
[----:B--2---:R-:W-:-:S06]  /*1260*/  HADD2.F32 R0, -RZ, R0.H0_H0 ;  /* 0x20000000ff007230 */ /* 0x004fcc0000004100 */
[----:B------:R-:W0:Y:S02]  /*1270*/  F2I.FTZ.TRUNC.NTZ R0, R0 ;  /* 0x0000000000007305 */ /* 0x000e24000021f100 */
[----:B0-----:R-:W-:Y:S01]  /*1280*/  PRMT R19, R0, 0x7610, R19 ;  /* 0x0000761000137816 */ /* 0x001fe20000000013 */
[----:B------:R-:W-:Y:S06]  /*1290*/  BRA `(.L_x_29381) ;  /* 0x0000000800e87947 */ /* 0x000fec0003800000 */
.L_x_29384:
        /* <DEDUP_REMOVED lines=9> */
.L_x_29387:
[----:B------:R-:W2:Y:S02]  /*1330*/  LDG.E.U16 R4, desc[UR36][R4.64] ;  /* 0x0000002404047981 */ /* 0x000ea4000c1e1500 */
[----:B--2---:R-:W-:-:S06]  /*1340*/  HADD2.F32 R0, -RZ, R4.H0_H0 ;  /* 0x20000004ff007230 */ /* 0x004fcc0000004100 */
[----:B------:R-:W0:Y:S02]  /*1350*/  F2I.FTZ.TRUNC.NTZ R0, R0 ;  /* 0x0000000000007305 */ /* 0x000e24000021f100 */
[----:B0-----:R-:W-:Y:S01]  /*1360*/  PRMT R19, R0, 0x7610, R19 ;  /* 0x0000761000137816 */ /* 0x001fe20000000013 */
[----:B------:R-:W-:Y:S06]  /*1370*/  BRA `(.L_x_29381) ;  /* 0x0000000800b07947 */ /* 0x000fec0003800000 */
.L_x_29386:
[----:B------:R-:W2:Y:S02]  /*1380*/  LDG.E.64 R4, desc[UR36][R4.64] ;  /* 0x0000002404047981 */ /* 0x000ea4000c1e1b00 */
[----:B--2---:R0:W1:Y:S02]  /*1390*/  F2I.F64.TRUNC R19, R4 ;  /* 0x0000000400137311 */ /* 0x004064000030d100 */
[----:B01----:R-:W-:Y:S05]  /*13a0*/  BRA `(.L_x_29381) ;  /* 0x0000000800a47947 */ /* 0x003fea0003800000 */
.L_x_29376:
        /* <DEDUP_REMOVED lines=12> */
.L_x_29390:
[----:B------:R-:W2:Y:S02]  /*1470*/  LDG.E.64 R4, desc[UR36][R4.64] ;  /* 0x0000002404047981 */ /* 0x000ea4000c1e1b00 */
[----:B--2---:R0:W1:Y:S02]  /*1480*/  F2I.F64.TRUNC R19, R4 ;  /* 0x0000000400137311 */ /* 0x004064000030d100 */
[----:B01----:R-:W-:Y:S05]  /*1490*/  BRA `(.L_x_29381) ;  /* 0x0000000800687947 */ /* 0x003fea0003800000 */
.L_x_29389:
        /* <DEDUP_REMOVED lines=27> */
.L_x_29392:
        /* <DEDUP_REMOVED lines=15> */
.L_x_29391:
[----:B------:R-:W2:Y:S02]  /*1740*/  LDG.E.U16 R0, desc[UR36][R4.64] ;  /* 0x0000002404007981 */ /* 0x000ea4000c1e1500 */
[----:B--2---:R-:W-:-:S06]  /*1750*/  IMAD.U32 R0, R0, 0x10000, RZ ;  /* 0x0001000000007824 */ /* 0x004fcc00078e00ff */
[----:B------:R-:W0:Y:S02]  /*1760*/  F2I.FTZ.TRUNC.NTZ R0, R0 ;  /* 0x0000000000007305 */ /* 0x000e24000021f100 */
[----:B0-----:R-:W-:Y:S01]  /*1770*/  PRMT R19, R0, 0x7610, R19 ;  /* 0x0000761000137816 */ /* 0x001fe20000000013 */
[----:B------:R-:W-:Y:S06]  /*1780*/  BRA `(.L_x_29381) ;  /* 0x0000000400ac7947 */ /* 0x000fec0003800000 */
.L_x_29388:
        /* <DEDUP_REMOVED lines=10> */
.L_x_29395:
        /* <DEDUP_REMOVED lines=21> */
.L_x_29399:
[----:B------:R-:W-:Y:S05]  /*1980*/  BSYNC.RECONVERGENT B1 ;  /* 0x0000000000017941 */ /* 0x000fea0003800200 */
.L_x_29398:
[----:B------:R-:W-:Y:S01]  /*1990*/  IMAD.SHL.U32 R0, R0, 0x100000, RZ ;  /* 0x0010000000007824 */ /* 0x000fe200078e00ff */
[----:B------:R-:W-:-:S04]  /*19a0*/  LEA R3, R3, 0x3b800000, 0x17 ;  /* 0x3b80000003037811 */ /* 0x000fc800078eb8ff */
[----:B------:R-:W-:-:S07]  /*19b0*/  LOP3.LUT R0, R3, R0, R7, 0xfe, !PT ;  /* 0x0000000003007212 */ /* 0x000fce00078efe07 */
.L_x_29397:
[----:B------:R-:W-:Y:S05]  /*19c0*/  BSYNC.RECONVERGENT B0 ;  /* 0x0000000000007941 */ /* 0x000fea0003800200 */
.L_x_29396:
[----:B------:R-:W0:Y:S02]  /*19d0*/  F2I.FTZ.TRUNC.NTZ R0, R0 ;  /* 0x0000000000007305 */ /* 0x000e24000021f100 */
[----:B0-----:R-:W-:Y:S01]  /*19e0*/  PRMT R19, R0, 0x7610, R19 ;  /* 0x0000761000137816 */ /* 0x001fe20000000013 */
[----:B------:R-:W-:Y:S06]  /*19f0*/  BRA `(.L_x_29381) ;  /* 0x0000000400107947 */ /* 0x000fec0003800000 */
.L_x_29394:
        /* <DEDUP_REMOVED lines=21> */
.L_x_29403:
[----:B------:R-:W-:Y:S05]  /*1b50*/  BSYNC.RECONVERGENT B1 ;  /* 0x0000000000017941 */ /* 0x000fea0003800200 */
.L_x_29402:
[----:B------:R-:W-:Y:S01]  /*1b60*/  IMAD.SHL.U32 R0, R0, 0x200000, RZ ;  /* 0x0020000000007824 */ /* 0x000fe200078e00ff */
[----:B------:R-:W-:-:S04]  /*1b70*/  LEA R3, R3, 0x37800000, 0x17 ;  /* 0x3780000003037811 */ /* 0x000fc800078eb8ff */
[----:B------:R-:W-:-:S07]  /*1b80*/  LOP3.LUT R0, R3, R0, R7, 0xfe, !PT ;  /* 0x0000000003007212 */ /* 0x000fce00078efe07 */
.L_x_29401:
[----:B------:R-:W-:Y:S05]  /*1b90*/  BSYNC.RECONVERGENT B0 ;  /* 0x0000000000007941 */ /* 0x000fea0003800200 */
.L_x_29400:
[----:B------:R-:W0:Y:S02]  /*1ba0*/  F2I.FTZ.TRUNC.NTZ R0, R0 ;  /* 0x0000000000007305 */ /* 0x000e24000021f100 */
[----:B0-----:R-:W-:Y:S01]  /*1bb0*/  PRMT R19, R0, 0x7610, R19 ;  /* 0x0000761000137816 */ /* 0x001fe20000000013 */
[----:B------:R-:W-:Y:S06]  /*1bc0*/  BRA `(.L_x_29381) ;  /* 0x00000000009c7947 */ /* 0x000fec0003800000 */
.L_x_29393:
        /* <DEDUP_REMOVED lines=14> */
.L_x_29407:
[----:B------:R-:W-:Y:S05]  /*1cb0*/  BSYNC.RECONVERGENT B0 ;  /* 0x0000000000007941 */ /* 0x000fea0003800200 */
.L_x_29406:
[----:B------:R-:W0:Y:S02]  /*1cc0*/  F2I.FTZ.TRUNC.NTZ R0, R0 ;  /* 0x0000000000007305 */ /* 0x000e24000021f100 */
[----:B0-----:R-:W-:Y:S01]  /*1cd0*/  PRMT R19, R0, 0x7610, R19 ;  /* 0x0000761000137816 */ /* 0x001fe20000000013 */
[----:B------:R-:W-:Y:S06]  /*1ce0*/  BRA `(.L_x_29381) ;  /* 0x0000000000547947 */ /* 0x000fec0003800000 */
.L_x_29380:
        /* <DEDUP_REMOVED lines=16> */
.L_x_29408:
[----:B------:R-:W-:Y:S01]  /*1df0*/  PRMT R19, RZ, 0x7610, R19 ;  /* 0x00007610ff137816 */ /* 0x000fe20000000013 */
[----:B------:R-:W-:Y:S06]  /*1e00*/  BRA `(.L_x_29381) ;  /* 0x00000000000c7947 */ /* 0x000fec0003800000 */
.L_x_29405:
[----:B------:R1:W5:Y:S01]  /*1e10*/  LDG.E.U8 R19, desc[UR36][R4.64] ;  /* 0x0000002404137981 */ /* 0x000362000c1e1100 */
[----:B------:R-:W-:Y:S05]  /*1e20*/  BRA `(.L_x_29381) ;  /* 0x0000000000047947 */ /* 0x000fea0003800000 */
.L_x_29404:
[----:B------:R0:W5:Y:S02]  /*1e30*/  LDG.E.U8 R19, desc[UR36][R4.64] ;  /* 0x0000002404137981 */ /* 0x000164000c1e1100 */
.L_x_29381:
[----:B------:R-:W-:-:S07]  /*1e40*/  VIADD R23, R23, 0x80 ;  /* 0x0000008017177836 */ /* 0x000fce0000000000 */
.L_x_29375:
[----:B------:R-:W-:Y:S05]  /*1e50*/  BSYNC.RECONVERGENT B6 ;  /* 0x0000000000067941 */ /* 0x000fea0003800200 */
.L_x_29374:
        /* <DEDUP_REMOVED lines=23> */
.L_x_29414:
[----:B------:R0:W5:Y:S01]  /*1fd0*/  LDG.E.U8 R17, desc[UR36][R4.64] ;  /* 0x0000002404117981 */ /* 0x000162000c1e1100 */
[----:B------:R-:W-:Y:S05]  /*1fe0*/  BRA `(.L_x_29416) ;  /* 0x0000000c00507947 */ /* 0x000fea0003800000 */
.L_x_29413:
        /* <DEDUP_REMOVED lines=8> */
.L_x_29418:
[----:B------:R0:W5:Y:S01]  /*2070*/  LDG.E.U8 R17, desc[UR36][R4.64] ;  /* 0x0000002404117981 */ /* 0x000162000c1e1100 */
[----:B------:R-:W-:Y:S05]  /*2080*/  BRA `(.L_x_29416) ;  /* 0x0000000c00287947 */ /* 0x000fea0003800000 */
.L_x_29417:
[----:B------:R0:W5:Y:S01]  /*2090*/  LDG.E.U16 R17, desc[UR36][R4.64] ;  /* 0x0000002404117981 */ /* 0x000162000c1e1500 */
[----:B------:R-:W-:Y:S05]  /*20a0*/  BRA `(.L_x_29416) ;  /* 0x0000000c00207947 */ /* 0x000fea0003800000 */
.L_x_29412:
        /* <DEDUP_REMOVED lines=9> */
.L_x_29420:
[----:B------:R-:W2:Y:S02]  /*2140*/  LDG.E.U16 R0, desc[UR36][R4.64] ;  /* 0x0000002404007981 */ /* 0x000ea4000c1e1500 */
[----:B--2---:R-:W-:-:S06]  /*2150*/  HADD2.F32 R0, -RZ, R0.H0_H0 ;  /* 0x20000000ff007230 */ /* 0x004fcc0000004100 */
[----:B------:R-:W0:Y:S02]  /*2160*/  F2I.FTZ.TRUNC.NTZ R0, R0 ;  /* 0x0000000000007305 */ /* 0x000e24000021f100 */
[----:B0-----:R-:W-:Y:S01]  /*2170*/  PRMT R17, R0, 0x7610, R17 ;  /* 0x0000761000117816 */ /* 0x001fe20000000011 */
[----:B------:R-:W-:Y:S06]  /*2180*/  BRA `(.L_x_29416) ;  /* 0x0000000800e87947 */ /* 0x000fec0003800000 */
.L_x_29419:
        /* <DEDUP_REMOVED lines=9> */
.L_x_29422:
[----:B------:R-:W2:Y:S02]  /*2220*/  LDG.E.U16 R4, desc[UR36][R4.64] ;  /* 0x0000002404047981 */ /* 0x000ea4000c1e1500 */
[----:B--2---:R-:W-:-:S06]  /*2230*/  HADD2.F32 R0, -RZ, R4.H0_H0 ;  /* 0x20000004ff007230 */ /* 0x004fcc0000004100 */
[----:B------:R-:W0:Y:S02]  /*2240*/  F2I.FTZ.TRUNC.NTZ R0, R0 ;  /* 0x0000000000007305 */ /* 0x000e24000021f100 */
[----:B0-----:R-:W-:Y:S01]  /*2250*/  PRMT R17, R0, 0x7610, R17 ;  /* 0x0000761000117816 */ /* 0x001fe20000000011 */
[----:B------:R-:W-:Y:S06]  /*2260*/  BRA `(.L_x_29416) ;  /* 0x0000000800b07947 */ /* 0x000fec0003800000 */
.L_x_29421:
[----:B------:R-:W2:Y:S02]  /*2270*/  LDG.E.64 R4, desc[UR36][R4.64] ;  /* 0x0000002404047981 */ /* 0x000ea4000c1e1b00 */
[----:B--2---:R0:W1:Y:S02]  /*2280*/  F2I.F64.TRUNC R17, R4 ;  /* 0x0000000400117311 */ /* 0x004064000030d100 */
[----:B01----:R-:W-:Y:S05]  /*2290*/  BRA `(.L_x_29416) ;  /* 0x0000000800a47947 */ /* 0x003fea0003800000 */
.L_x_29411:
        /* <DEDUP_REMOVED lines=12> */
.L_x_29425:
[----:B------:R-:W2:Y:S02]  /*2360*/  LDG.E.64 R4, desc[UR36][R4.64] ;  /* 0x0000002404047981 */ /* 0x000ea4000c1e1b00 */
[----:B--2---:R3:W4:Y:S02]  /*2370*/  F2I.F64.TRUNC R17, R4 ;  /* 0x0000000400117311 */ /* 0x004724000030d100 */
[----:B---34-:R-:W-:Y:S05]  /*2380*/  BRA `(.L_x_29416) ;  /* 0x0000000800687947 */ /* 0x018fea0003800000 */
.L_x_29424:
        /* <DEDUP_REMOVED lines=27> */
.L_x_29427:
        /* <DEDUP_REMOVED lines=15> */
.L_x_29426:
[----:B------:R-:W2:Y:S02]  /*2630*/  LDG.E.U16 R0, desc[UR36][R4.64] ;  /* 0x0000002404007981 */ /* 0x000ea4000c1e1500 */
[----:B--2---:R-:W-:-:S06]  /*2640*/  IMAD.U32 R0, R0, 0x10000, RZ ;  /* 0x0001000000007824 */ /* 0x004fcc00078e00ff */
[----:B------:R-:W0:Y:S02]  /*2650*/  F2I.FTZ.TRUNC.NTZ R0, R0 ;  /* 0x0000000000007305 */ /* 0x000e24000021f100 */
[----:B0-----:R-:W-:Y:S01]  /*2660*/  PRMT R17, R0, 0x7610, R17 ;  /* 0x0000761000117816 */ /* 0x001fe20000000011 */
[----:B------:R-:W-:Y:S06]  /*2670*/  BRA `(.L_x_29416) ;  /* 0x0000000400ac7947 */ /* 0x000fec0003800000 */
.L_x_29423:
        /* <DEDUP_REMOVED lines=10> */
.L_x_29430:
        /* <DEDUP_REMOVED lines=21> */
.L_x_29434:
[----:B------:R-:W-:Y:S05]  /*2870*/  BSYNC.RECONVERGENT B1 ;  /* 0x0000000000017941 */ /* 0x000fea0003800200 */
.L_x_29433:
[----:B------:R-:W-:Y:S01]  /*2880*/  IMAD.SHL.U32 R0, R0, 0x100000, RZ ;  /* 0x0010000000007824 */ /* 0x000fe200078e00ff */
[----:B------:R-:W-:-:S04]  /*2890*/  LEA R3, R3, 0x3b800000, 0x17 ;  /* 0x3b80000003037811 */ /* 0x000fc800078eb8ff */
[----:B------:R-:W-:-:S07]  /*28a0*/  LOP3.LUT R0, R3, R0, R7, 0xfe, !PT ;  /* 0x0000000003007212 */ /* 0x000fce00078efe07 */
.L_x_29432:
[----:B------:R-:W-:Y:S05]  /*28b0*/  BSYNC.RECONVERGENT B0 ;  /* 0x0000000000007941 */ /* 0x000fea0003800200 */
.L_x_29431:
[----:B------:R-:W0:Y:S02]  /*28c0*/  F2I.FTZ.TRUNC.NTZ R0, R0 ;  /* 0x0000000000007305 */ /* 0x000e24000021f100 */
[----:B0-----:R-:W-:Y:S01]  /*28d0*/  PRMT R17, R0, 0x7610, R17 ;  /* 0x0000761000117816 */ /* 0x001fe20000000011 */
[----:B------:R-:W-:Y:S06]  /*28e0*/  BRA `(.L_x_29416) ;  /* 0x0000000400107947 */ /* 0x000fec0003800000 */
.L_x_29429:
        /* <DEDUP_REMOVED lines=21> */
.L_x_29438:
[----:B------:R-:W-:Y:S05]  /*2a40*/  BSYNC.RECONVERGENT B1 ;  /* 0x0000000000017941 */ /* 0x000fea0003800200 */
.L_x_29437:
[----:B------:R-:W-:Y:S01]  /*2a50*/  IMAD.SHL.U32 R0, R0, 0x200000, RZ ;  /* 0x0020000000007824 */ /* 0x000fe200078e00ff */
[----:B------:R-:W-:-:S04]  /*2a60*/  LEA R3, R3, 0x37800000, 0x17 ;  /* 0x3780000003037811 */ /* 0x000fc800078eb8ff */
[----:B------:R-:W-:-:S07]  /*2a70*/  LOP3.LUT R0, R3, R0, R7, 0xfe, !PT ;  /* 0x0000000003007212 */ /* 0x000fce00078efe07 */
.L_x_29436:
[----:B------:R-:W-:Y:S05]  /*2a80*/  BSYNC.RECONVERGENT B0 ;  /* 0x0000000000007941 */ /* 0x000fea0003800200 */
.L_x_29435:
[----:B------:R-:W0:Y:S02]  /*2a90*/  F2I.FTZ.TRUNC.NTZ R0, R0 ;  /* 0x0000000000007305 */ /* 0x000e24000021f100 */
[----:B0-----:R-:W-:Y:S01]  /*2aa0*/  PRMT R17, R0, 0x7610, R17 ;  /* 0x0000761000117816 */ /* 0x001fe20000000011 */
[----:B------:R-:W-:Y:S06]  /*2ab0*/  BRA `(.L_x_29416) ;  /* 0x00000000009c7947 */ /* 0x000fec0003800000 */
.L_x_29428:
        /* <DEDUP_REMOVED lines=14> */
.L_x_29442:
[----:B------:R-:W-:Y:S05]  /*2ba0*/  BSYNC.RECONVERGENT B0 ;  /* 0x0000000000007941 */ /* 0x000fea0003800200 */
.L_x_29441:
[----:B------:R-:W0:Y:S02]  /*2bb0*/  F2I.FTZ.TRUNC.NTZ R0, R0 ;  /* 0x0000000000007305 */ /* 0x000e24000021f100 */
[----:B0-----:R-:W-:Y:S01]  /*2bc0*/  PRMT R17, R0, 0x7610, R17 ;  /* 0x0000761000117816 */ /* 0x001fe20000000011 */
[----:B------:R-:W-:Y:S06]  /*2bd0*/  BRA `(.L_x_29416) ;  /* 0x0000000000547947 */ /* 0x000fec0003800000 */
.L_x_29415:
        /* <DEDUP_REMOVED lines=16> */
.L_x_29443:
[----:B------:R-:W-:Y:S01]  /*2ce0*/  PRMT R17, RZ, 0x7610, R17 ;  /* 0x00007610ff117816 */ /* 0x000fe20000000011 */
[----:B------:R-:W-:Y:S06]  /*2cf0*/  BRA `(.L_x_29416) ;  /* 0x00000000000c7947 */ /* 0x000fec0003800000 */
.L_x_29440:
[----:B------:R2:W5:Y:S01]  /*2d00*/  LDG.E.U8 R17, desc[UR36][R4.64] ;  /* 0x0000002404117981 */ /* 0x000562000c1e1100 */
[----:B------:R-:W-:Y:S05]  /*2d10*/  BRA `(.L_x_29416) ;  /* 0x0000000000047947 */ /* 0x000fea0003800000 */
.L_x_29439:
[----:B------:R1:W5:Y:S02]  /*2d20*/  LDG.E.U8 R17, desc[UR36][R4.64] ;  /* 0x0000002404117981 */ /* 0x000364000c1e1100 */
.L_x_29416:
[----:B------:R-:W-:-:S07]  /*2d30*/  VIADD R23, R23, 0x80 ;  /* 0x0000008017177836 */ /* 0x000fce0000000000 */
.L_x_29410:
[----:B------:R-:W-:Y:S05]  /*2d40*/  BSYNC.RECONVERGENT B6 ;  /* 0x0000000000067941 */ /* 0x000fea0003800200 */
.L_x_29409:
        /* <DEDUP_REMOVED lines=23> */
.L_x_29449:
[----:B------:R0:W5:Y:S01]  /*2ec0*/  LDG.E.U8 R18, desc[UR36][R4.64] ;  /* 0x0000002404127981 */ /* 0x000162000c1e1100 */
[----:B------:R-:W-:Y:S05]  /*2ed0*/  BRA `(.L_x_29445) ;  /* 0x0000000c004c7947 */ /* 0x000fea0003800000 */
.L_x_29448:
        /* <DEDUP_REMOVED lines=8> */
.L_x_29452:
[----:B------:R0:W5:Y:S01]  /*2f60*/  LDG.E.U8 R18, desc[UR36][R4.64] ;  /* 0x0000002404127981 */ /* 0x000162000c1e1100 */
[----:B------:R-:W-:Y:S05]  /*2f70*/  BRA `(.L_x_29445) ;  /* 0x0000000c00247947 */ /* 0x000fea0003800000 */
.L_x_29451:
[----:B------:R0:W5:Y:S01]  /*2f80*/  LDG.E.U16 R18, desc[UR36][R4.64] ;  /* 0x0000002404127981 */ /* 0x000162000c1e1500 */
[----:B------:R-:W-:Y:S05]  /*2f90*/  BRA `(.L_x_29445) ;  /* 0x0000000c001c7947 */ /* 0x000fea0003800000 */
.L_x_29447:
        /* <DEDUP_REMOVED lines=9> */
.L_x_29454:
[----:B------:R-:W2:Y:S02]  /*3030*/  LDG.E.U16 R0, desc[UR36][R4.64] ;  /* 0x0000002404007981 */ /* 0x000ea4000c1e1500 */
[----:B--2---:R-:W-:-:S06]  /*3040*/  HADD2.F32 R0, -RZ, R0.H0_H0 ;  /* 0x20000000ff007230 */ /* 0x004fcc0000004100 */
[----:B------:R-:W0:Y:S02]  /*3050*/  F2I.FTZ.TRUNC.NTZ R0, R0 ;  /* 0x0000000000007305 */ /* 0x000e24000021f100 */
[----:B0-----:R-:W-:Y:S01]  /*3060*/  PRMT R18, R0, 0x7610, R18 ;  /* 0x0000761000127816 */ /* 0x001fe20000000012 */
[----:B------:R-:W-:Y:S06]  /*3070*/  BRA `(.L_x_29445) ;  /* 0x0000000800e47947 */ /* 0x000fec0003800000 */
.L_x_29453:
        /* <DEDUP_REMOVED lines=9> */
.L_x_29456:
[----:B------:R-:W2:Y:S02]  /*3110*/  LDG.E.U16 R4, desc[UR36][R4.64] ;  /* 0x0000002404047981 */ /* 0x000ea4000c1e1500 */
[----:B--2---:R-:W-:-:S06]  /*3120*/  HADD2.F32 R0, -RZ, R4.H0_H0 ;  /* 0x20000004ff007230 */ /* 0x004fcc0000004100 */
[----:B------:R-:W0:Y:S02]  /*3130*/  F2I.FTZ.TRUNC.NTZ R0, R0 ;  /* 0x0000000000007305 */ /* 0x000e24000021f100 */
[----:B0-----:R-:W-:Y:S01]  /*3140*/  PRMT R18, R0, 0x7610, R18 ;  /* 0x0000761000127816 */ /* 0x001fe20000000012 */
[----:B------:R-:W-:Y:S06]  /*3150*/  BRA `(.L_x_29445) ;  /* 0x0000000800ac7947 */ /* 0x000fec0003800000 */
.L_x_29455:
[----:B------:R-:W2:Y:S02]  /*3160*/  LDG.E.64 R4, desc[UR36][R4.64] ;  /* 0x0000002404047981 */ /* 0x000ea4000c1e1b00 */
[----:B--2---:R0:W1:Y:S02]  /*3170*/  F2I.F64.TRUNC R18, R4 ;  /* 0x0000000400127311 */ /* 0x004064000030d100 */
[----:B01----:R-:W-:Y:S05]  /*3180*/  BRA `(.L_x_29445) ;  /* 0x0000000800a07947 */ /* 0x003fea0003800000 */
.L_x_29446:
        /* <DEDUP_REMOVED lines=12> */
.L_x_29459:
[----:B------:R-:W2:Y:S02]  /*3250*/  LDG.E.64 R4, desc[UR36][R4.64] ;  /* 0x0000002404047981 */ /* 0x000ea4000c1e1b00 */
[----:B--2---:R0:W1:Y:S02]  /*3260*/  F2I.F64.TRUNC R18, R4 ;  /* 0x0000000400127311 */ /* 0x004064000030d100 */
[----:B01----:R-:W-:Y:S05]  /*3270*/  BRA `(.L_x_29445) ;  /* 0x0000000800647947 */ /* 0x003fea0003800000 */
.L_x_29458:
        /* <DEDUP_REMOVED lines=27> */
.L_x_29461:
        /* <DEDUP_REMOVED lines=15> */
.L_x_29460:
[----:B------:R-:W2:Y:S02]  /*3520*/  LDG.E.U16 R0, desc[UR36][R4.64] ;  /* 0x0000002404007981 */ /* 0x000ea4000c1e1500 */
[----:B--2---:R-:W-:-:S06]  /*3530*/  IMAD.U32 R0, R0, 0x10000, RZ ;  /* 0x0001000000007824 */ /* 0x004fcc00078e00ff */
[----:B------:R-:W0:Y:S02]  /*3540*/  F2I.FTZ.TRUNC.NTZ R0, R0 ;  /* 0x0000000000007305 */ /* 0x000e24000021f100 */
[----:B0-----:R-:W-:Y:S01]  /*3550*/  PRMT R18, R0, 0x7610, R18 ;  /* 0x0000761000127816 */ /* 0x001fe20000000012 */
[----:B------:R-:W-:Y:S06]  /*3560*/  BRA `(.L_x_29445) ;  /* 0x0000000400a87947 */ /* 0x000fec0003800000 */
.L_x_29457:
        /* <DEDUP_REMOVED lines=10> */
.L_x_29464:
        /* <DEDUP_REMOVED lines=21> */
.L_x_29468:
[----:B------:R-:W-:Y:S05]  /*3760*/  BSYNC.RECONVERGENT B1 ;  /* 0x0000000000017941 */ /* 0x000fea0003800200 */
.L_x_29467:
[----:B------:R-:W-:Y:S01]  /*3770*/  IMAD.SHL.U32 R0, R0, 0x100000, RZ ;  /* 0x0010000000007824 */ /* 0x000fe200078e00ff */
[----:B------:R-:W-:-:S04]  /*3780*/  LEA R3, R3, 0x3b800000, 0x17 ;  /* 0x3b80000003037811 */ /* 0x000fc800078eb8ff */
[----:B------:R-:W-:-:S07]  /*3790*/  LOP3.LUT R0, R3, R0, R7, 0xfe, !PT ;  /* 0x0000000003007212 */ /* 0x000fce00078efe07 */
.L_x_29466:
[----:B------:R-:W-:Y:S05]  /*37a0*/  BSYNC.RECONVERGENT B0 ;  /* 0x0000000000007941 */ /* 0x000fea0003800200 */
.L_x_29465:
[----:B------:R-:W0:Y:S02]  /*37b0*/  F2I.FTZ.TRUNC.NTZ R0, R0 ;  /* 0x0000000000007305 */ /* 0x000e24000021f100 */
[----:B0-----:R-:W-:Y:S01]  /*37c0*/  PRMT R18, R0, 0x7610, R18 ;  /* 0x0000761000127816 */ /* 0x001fe20000000012 */
[----:B------:R-:W-:Y:S06]  /*37d0*/  BRA `(.L_x_29445) ;  /* 0x00000004000c7947 */ /* 0x000fec0003800000 */
.L_x_29463:
        /* <DEDUP_REMOVED lines=21> */
.L_x_29472:
[----:B------:R-:W-:Y:S05]  /*3930*/  BSYNC.RECONVERGENT B1 ;  /* 0x0000000000017941 */ /* 0x000fea0003800200 */
.L_x_29471:
[----:B------:R-:W-:Y:S01]  /*3940*/  IMAD.SHL.U32 R0, R0, 0x200000, RZ ;  /* 0x0020000000007824 */ /* 0x000fe200078e00ff */
[----:B------:R-:W-:-:S04]  /*3950*/  LEA R3, R3, 0x37800000, 0x17 ;  /* 0x3780000003037811 */ /* 0x000fc800078eb8ff */
[----:B------:R-:W-:-:S07]  /*3960*/  LOP3.LUT R0, R3, R0, R7, 0xfe, !PT ;  /* 0x0000000003007212 */ /* 0x000fce00078efe07 */
.L_x_29470:
[----:B------:R-:W-:Y:S05]  /*3970*/  BSYNC.RECONVERGENT B0 ;  /* 0x0000000000007941 */ /* 0x000fea0003800200 */
.L_x_29469:
[----:B------:R-:W0:Y:S02]  /*3980*/  F2I.FTZ.TRUNC.NTZ R0, R0 ;  /* 0x0000000000007305 */ /* 0x000e24000021f100 */
[----:B0-----:R-:W-:Y:S01]  /*3990*/  PRMT R18, R0, 0x7610, R18 ;  /* 0x0000761000127816 */ /* 0x001fe20000000012 */
[----:B------:R-:W-:Y:S06]  /*39a0*/  BRA `(.L_x_29445) ;  /* 0x0000000000987947 */ /* 0x000fec0003800000 */
.L_x_29462:
        /* <DEDUP_REMOVED lines=14> */
.L_x_29476:
[----:B------:R-:W-:Y:S05]  /*3a90*/  BSYNC.RECONVERGENT B0 ;  /* 0x0000000000007941 */ /* 0x000fea0003800200 */
.L_x_29475:
[----:B------:R-:W0:Y:S02]  /*3aa0*/  F2I.FTZ.TRUNC.NTZ R0, R0 ;  /* 0x0000000000007305 */ /* 0x000e24000021f100 */
[----:B0-----:R-:W-:Y:S01]  /*3ab0*/  PRMT R18, R0, 0x7610, R18 ;  /* 0x0000761000127816 */ /* 0x001fe20000000012 */
[----:B------:R-:W-:Y:S06]  /*3ac0*/  BRA `(.L_x_29445) ;  /* 0x0000000000507947 */ /* 0x000fec0003800000 */
.L_x_29450:
        /* <DEDUP_REMOVED lines=16> */
.L_x_29477:
[----:B------:R-:W-:Y:S05]  /*3bd0*/  BRA `(.L_x_29445) ;  /* 0x00000000000c7947 */ /* 0x000fea0003800000 */
.L_x_29474:
[----:B------:R0:W5:Y:S01]  /*3be0*/  LDG.E.U8 R18, desc[UR36][R4.64] ;  /* 0x0000002404127981 */ /* 0x000162000c1e1100 */
[----:B------:R-:W-:Y:S05]  /*3bf0*/  BRA `(.L_x_29445) ;  /* 0x0000000000047947 */ /* 0x000fea0003800000 */
.L_x_29473:
[----:B------:R0:W5:Y:S02]  /*3c00*/  LDG.E.U8 R18, desc[UR36][R4.64] ;  /* 0x0000002404127981 */ /* 0x000164000c1e1100 */
.L_x_29445:
[----:B------:R-:W-:Y:S05]  /*3c10*/  BSYNC.RECONVERGENT B6 ;  /* 0x0000000000067941 */ /* 0x000fea0003800200 */
.L_x_29444:
[----:B------:R-:W0:Y:S01]  /*3c20*/  LDC.U8 R0, c[0x0][0x385] ;  /* 0x0000e140ff007b82 */ /* 0x000e220000000000 */
[----:B------:R-:W-:Y:S01]  /*3c30*/  ISETP.GE.AND P0, PT, R25, R16, PT ;  /* 0x000000101900720c */ /* 0x000fe20003f06270 */
[----:B------:R-:W-:-:S12]  /*3c40*/  BSSY.RECONVERGENT B0, `(.L_x_29478) ;  /* 0x000001c000007945 */ /* 0x000fd80003800200 */
[----:B------:R-:W-:Y:S05]  /*3c50*/  @P0 BRA `(.L_x_29479) ;  /* 0x0000000000680947 */ /* 0x000fea0003800000 */
[----:B01---5:R-:W-:-:S04]  /*3c60*/  LOP3.LUT R3, R22, R0, RZ, 0x3c, !PT ;  /* 0x0000000016037212 */ /* 0x023fc800078e3cff */
[----:B------:R-:W-:-:S04]  /*3c70*/  PRMT R3, R3, 0x8880, RZ ;  /* 0x0000888003037816 */ /* 0x000fc800000000ff */
[----:B------:R-:W-:-:S13]  /*3c80*/  ISETP.GT.AND P0, PT, R3, -0x1, PT ;  /* 0xffffffff0300780c */ /* 0x000fda0003f04270 */
[----:B------:R-:W-:Y:S05]  /*3c90*/  @P0 BRA `(.L_x_29480) ;  /* 0x0000000000440947 */ /* 0x000fea0003800000 */
[C---:B------:R-:W-:Y:S02]  /*3ca0*/  PRMT R3, R22.reuse, 0x8880, RZ ;  /* 0x0000888016037816 */ /* 0x040fe400000000ff */
[----:B------:R-:W-:Y:S02]  /*3cb0*/  PRMT R6, R22, 0x8880, RZ ;  /* 0x0000888016067816 */ /* 0x000fe400000000ff */
[----:B--234-:R-:W-:Y:S02]  /*3cc0*/  PRMT R5, R0, 0x8880, RZ ;  /* 0x0000888000057816 */ /* 0x01cfe400000000ff */
[----:B------:R-:W-:Y:S02]  /*3cd0*/  PRMT R3, R3, 0x7710, RZ ;  /* 0x0000771003037816 */ /* 0x000fe400000000ff */
[----:B------:R-:W-:-:S07]  /*3ce0*/  MOV R4, 0x3d00 ;  /* 0x00003d0000047802 */ /* 0x000fce0000000f00 */
[----:B------:R-:W-:Y:S05]  /*3cf0*/  CALL.REL.NOINC `($__internal_43_$__cuda_sm20_div_s16) ;  /* 0x0000004400bc7944 */ /* 0x000fea0003c00000 */
        /* <DEDUP_REMOVED lines=11> */
.L_x_29480:
[----:B------:R-:W-:Y:S02]  /*3db0*/  PRMT R6, R22, 0x8880, RZ ;  /* 0x0000888016067816 */ /* 0x000fe400000000ff */
[----:B--234-:R-:W-:Y:S02]  /*3dc0*/  PRMT R5, R0, 0x8880, RZ ;  /* 0x0000888000057816 */ /* 0x01cfe400000000ff */
[----:B------:R-:W-:-:S07]  /*3dd0*/  MOV R4, 0x3df0 ;  /* 0x00003df000047802 */ /* 0x000fce0000000f00 */
[----:B------:R-:W-:Y:S05]  /*3de0*/  CALL.REL.NOINC `($__internal_43_$__cuda_sm20_div_s16) ;  /* 0x0000004400807944 */ /* 0x000fea0003c00000 */
[----:B------:R-:W-:-:S07]  /*3df0*/  PRMT R3, R6, 0x7610, R3 ;  /* 0x0000761006037816 */ /* 0x000fce0000000003 */
.L_x_29479:
[----:B------:R-:W-:Y:S05]  /*3e00*/  BSYNC.RECONVERGENT B0 ;  /* 0x0000000000007941 */ /* 0x000fea0003800200 */
.L_x_29478:
[----:B------:R-:W-:Y:S01]  /*3e10*/  VIADD R23, R25, 0x80 ;  /* 0x0000008019177836 */ /* 0x000fe20000000000 */
[----:B------:R-:W-:Y:S04]  /*3e20*/  BSSY.RECONVERGENT B0, `(.L_x_29481) ;  /* 0x000001d000007945 */ /* 0x000fe80003800200 */
[----:B------:R-:W-:-:S13]  /*3e30*/  ISETP.GE.AND P0, PT, R23, R16, PT ;  /* 0x000000101700720c */ /* 0x000fda0003f06270 */
[----:B------:R-:W-:Y:S05]  /*3e40*/  @P0 BRA `(.L_x_29482) ;  /* 0x0000000000680947 */ /* 0x000fea0003800000 */
[----:B012345:R-:W-:-:S04]  /*3e50*/  LOP3.LUT R4, R19, R0, RZ, 0x3c, !PT ;  /* 0x0000000013047212 */ /* 0x03ffc800078e3cff */
        /* <DEDUP_REMOVED lines=8> */
[----:B------:R-:W-:Y:S05]  /*3ee0*/  CALL.REL.NOINC `($__internal_43_$__cuda_sm20_div_s16) ;  /* 0x0000004400407944 */ /* 0x000fea0003c00000 */
        /* <DEDUP_REMOVED lines=11> */
.L_x_29483:
[----:B------:R-:W-:Y:S02]  /*3fa0*/  PRMT R6, R19, 0x8880, RZ ;  /* 0x0000888013067816 */ /* 0x000fe400000000ff */
[----:B------:R-:W-:Y:S02]  /*3fb0*/  PRMT R5, R0, 0x8880, RZ ;  /* 0x0000888000057816 */ /* 0x000fe400000000ff */
[----:B------:R-:W-:-:S07]  /*3fc0*/  MOV R4, 0x3fe0 ;  /* 0x00003fe000047802 */ /* 0x000fce0000000f00 */
[----:B------:R-:W-:Y:S05]  /*3fd0*/  CALL.REL.NOINC `($__internal_43_$__cuda_sm20_div_s16) ;  /* 0x0000004400047944 */ /* 0x000fea0003c00000 */
[----:B------:R-:W-:-:S07]  /*3fe0*/  PRMT R22, R6, 0x7610, R22 ;  /* 0x0000761006167816 */ /* 0x000fce0000000016 */
.L_x_29482:
[----:B------:R-:W-:Y:S05]  /*3ff0*/  BSYNC.RECONVERGENT B0 ;  /* 0x0000000000007941 */ /* 0x000fea0003800200 */
.L_x_29481:
[----:B01234-:R-:W-:Y:S01]  /*4000*/  VIADD R5, R25, 0x100 ;  /* 0x0000010019057836 */ /* 0x01ffe20000000000 */
        /* <DEDUP_REMOVED lines=24> */
.L_x_29486:
[----:B------:R-:W-:Y:S02]  /*4190*/  PRMT R6, R17, 0x8880, RZ ;  /* 0x0000888011067816 */ /* 0x000fe400000000ff */
[----:B------:R-:W-:Y:S02]  /*41a0*/  PRMT R5, R0, 0x8880, RZ ;  /* 0x0000888000057816 */ /* 0x000fe400000000ff */
[----:B------:R-:W-:-:S07]  /*41b0*/  MOV R4, 0x41d0 ;  /* 0x000041d000047802 */ /* 0x000fce0000000f00 */
[----:B------:R-:W-:Y:S05]  /*41c0*/  CALL.REL.NOINC `($__internal_43_$__cuda_sm20_div_s16) ;  /* 0x0000004000887944 */ /* 0x000fea0003c00000 */
[----:B------:R-:W-:-:S07]  /*41d0*/  PRMT R17, R6, 0x7610, R17 ;  /* 0x0000761006117816 */ /* 0x000fce0000000011 */
.L_x_29485:
[----:B------:R-:W-:Y:S05]  /*41e0*/  BSYNC.RECONVERGENT B0 ;  /* 0x0000000000007941 */ /* 0x000fea0003800200 */
.L_x_29484:
        /* <DEDUP_REMOVED lines=25> */
.L_x_29489:
[----:B------:R-:W-:Y:S02]  /*4380*/  PRMT R6, R18, 0x8880, RZ ;  /* 0x0000888012067816 */ /* 0x000fe400000000ff */
[----:B------:R-:W-:Y:S02]  /*4390*/  PRMT R5, R0, 0x8880, RZ ;  /* 0x0000888000057816 */ /* 0x000fe400000000ff */
[----:B------:R-:W-:-:S07]  /*43a0*/  MOV R4, 0x43c0 ;  /* 0x000043c000047802 */ /* 0x000fce0000000f00 */
[----:B------:R-:W-:Y:S05]  /*43b0*/  CALL.REL.NOINC `($__internal_43_$__cuda_sm20_div_s16) ;  /* 0x00000040000c7944 */ /* 0x000fea0003c00000 */
[----:B------:R-:W-:-:S07]  /*43c0*/  PRMT R18, R6, 0x7610, R18 ;  /* 0x0000761006127816 */ /* 0x000fce0000000012 */
.L_x_29488:
[----:B------:R-:W-:Y:S05]  /*43d0*/  BSYNC.RECONVERGENT B0 ;  /* 0x0000000000007941 */ /* 0x000fea0003800200 */
.L_x_29487:
        /* <DEDUP_REMOVED lines=26> */
.L_x_29496:
[----:B------:R4:W-:Y:S01]  /*4580*/  STG.E.U8 desc[UR36][R8.64], R3 ;  /* 0x0000000308007986 */ /* 0x0009e2000c101124 */
[----:B------:R-:W-:Y:S01]  /*4590*/  IMAD.MOV.U32 R25, RZ, RZ, R23 ;  /* 0x000000ffff197224 */ /* 0x000fe200078e0017 */
[----:B------:R-:W-:Y:S06]  /*45a0*/  BRA `(.L_x_29498) ;  /* 0x0000000c00d87947 */ /* 0x000fec0003800000 */
.L_x_29495:
        /* <DEDUP_REMOVED lines=13> */
.L_x_29500:
[----:B------:R-:W-:Y:S01]  /*4680*/  LOP3.LUT R3, R3, 0xffff, RZ, 0xc0, !PT ;  /* 0x0000ffff03037812 */ /* 0x000fe200078ec0ff */
[----:B------:R-:W-:-:S03]  /*4690*/  IMAD.MOV.U32 R25, RZ, RZ, R23 ;  /* 0x000000ffff197224 */ /* 0x000fc600078e0017 */
[----:B------:R-:W-:-:S05]  /*46a0*/  PRMT R3, R3, 0x8880, RZ ;  /* 0x0000888003037816 */ /* 0x000fca00000000ff */
[----:B------:R2:W-:Y:S01]  /*46b0*/  STG.E desc[UR36][R8.64], R3 ;  /* 0x0000000308007986 */ /* 0x0005e2000c101924 */
[----:B------:R-:W-:Y:S05]  /*46c0*/  BRA `(.L_x_29498) ;  /* 0x0000000c00907947 */ /* 0x000fea0003800000 */
.L_x_29499:
[----:B------:R-:W-:Y:S01]  /*46d0*/  PRMT R3, R3, 0x8880, RZ ;  /* 0x0000888003037816 */ /* 0x000fe200000000ff */
[----:B------:R-:W-:-:S03]  /*46e0*/  IMAD.MOV.U32 R25, RZ, RZ, R23 ;  /* 0x000000ffff197224 */ /* 0x000fc600078e0017 */
[----:B------:R-:W-:-:S05]  /*46f0*/  PRMT R3, R3, 0x7710, RZ ;  /* 0x0000771003037816 */ /* 0x000fca00000000ff */
[----:B------:R0:W-:Y:S01]  /*4700*/  STG.E.U16 desc[UR36][R8.64], R3 ;  /* 0x0000000308007986 */ /* 0x0001e2000c101524 */
[----:B------:R-:W-:Y:S05]  /*4710*/  BRA `(.L_x_29498) ;  /* 0x0000000c007c7947 */ /* 0x000fea0003800000 */
.L_x_29494:
        /* <DEDUP_REMOVED lines=10> */
.L_x_29502:
[----:B------:R-:W0:Y:S01]  /*47c0*/  I2F.S8 R0, R3 ;  /* 0x0000000300007306 */ /* 0x000e220000001400 */
[----:B------:R-:W-:Y:S01]  /*47d0*/  IMAD.MOV.U32 R25, RZ, RZ, R23 ;  /* 0x000000ffff197224 */ /* 0x000fe200078e0017 */
[----:B0-----:R-:W-:-:S05]  /*47e0*/  F2FP.F16.F32.PACK_AB R0, RZ, R0 ;  /* 0x00000000ff00723e */ /* 0x001fca00000000ff */
[----:B------:R0:W-:Y:S01]  /*47f0*/  STG.E.U16 desc[UR36][R8.64], R0 ;  /* 0x0000000008007986 */ /* 0x0001e2000c101524 */
[----:B------:R-:W-:Y:S05]  /*4800*/  BRA `(.L_x_29498) ;  /* 0x0000000c00407947 */ /* 0x000fea0003800000 */
.L_x_29501:
        /* <DEDUP_REMOVED lines=11> */
.L_x_29504:
[----:B------:R-:W0:Y:S01]  /*48c0*/  I2F.S8 R3, R3 ;  /* 0x0000000300037306 */ /* 0x000e220000001400 */
[----:B------:R-:W-:Y:S01]  /*48d0*/  IMAD.MOV.U32 R25, RZ, RZ, R23 ;  /* 0x000000ffff197224 */ /* 0x000fe200078e0017 */
[----:B0-----:R-:W-:-:S04]  /*48e0*/  F2FP.F16.F32.PACK_AB R3, RZ, R3 ;  /* 0x00000003ff03723e */ /* 0x001fc800000000ff */
[----:B------:R-:W-:-:S05]  /*48f0*/  PRMT R3, R3, 0x5410, RZ ;  /* 0x0000541003037816 */ /* 0x000fca00000000ff */
[----:B------:R0:W-:Y:S01]  /*4900*/  STG.E desc[UR36][R8.64], R3 ;  /* 0x0000000308007986 */ /* 0x0001e2000c101924 */
[----:B------:R-:W-:Y:S05]  /*4910*/  BRA `(.L_x_29498) ;  /* 0x0000000800fc7947 */ /* 0x000fea0003800000 */
.L_x_29503:
[----:B------:R-:W-:Y:S01]  /*4920*/  PRMT R4, R3, 0x8880, RZ ;  /* 0x0000888003047816 */ /* 0x000fe200000000ff */
[----:B------:R-:W-:-:S03]  /*4930*/  IMAD.MOV.U32 R25, RZ, RZ, R23 ;  /* 0x000000ffff197224 */ /* 0x000fc600078e0017 */
[----:B------:R-:W-:-:S06]  /*4940*/  PRMT R4, R4, 0x7710, RZ ;  /* 0x0000771004047816 */ /* 0x000fcc00000000ff */
[----:B------:R-:W0:Y:S02]  /*4950*/  I2F.F64.S16 R4, R4 ;  /* 0x0000000400047312 */ /* 0x000e240000101c00 */
[----:B0-----:R0:W-:Y:S01]  /*4960*/  STG.E.64 desc[UR36][R8.64], R4 ;  /* 0x0000000408007986 */ /* 0x0011e2000c101b24 */
[----:B------:R-:W-:Y:S05]  /*4970*/  BRA `(.L_x_29498) ;  /* 0x0000000800e47947 */ /* 0x000fea0003800000 */
.L_x_29493:
        /* <DEDUP_REMOVED lines=13> */
.L_x_29507:
[----:B------:R-:W-:Y:S02]  /*4a50*/  PRMT R4, R3, 0x8880, RZ ;  /* 0x0000888003047816 */ /* 0x000fe400000000ff */
[----:B------:R-:W-:Y:S01]  /*4a60*/  CS2R R6, SRZ ;  /* 0x0000000000067805 */ /* 0x000fe2000001ff00 */
[----:B------:R-:W-:Y:S01]  /*4a70*/  IMAD.MOV.U32 R25, RZ, RZ, R23 ;  /* 0x000000ffff197224 */ /* 0x000fe200078e0017 */
[----:B------:R-:W-:-:S06]  /*4a80*/  PRMT R4, R4, 0x7710, RZ ;  /* 0x0000771004047816 */ /* 0x000fcc00000000ff */
[----:B------:R-:W0:Y:S02]  /*4a90*/  I2F.F64.S16 R4, R4 ;  /* 0x0000000400047312 */ /* 0x000e240000101c00 */
[----:B0-----:R0:W-:Y:S01]  /*4aa0*/  STG.E.128 desc[UR36][R8.64], R4 ;  /* 0x0000000408007986 */ /* 0x0011e2000c101d24 */
[----:B------:R-:W-:Y:S05]  /*4ab0*/  BRA `(.L_x_29498) ;  /* 0x0000000800947947 */ /* 0x000fea0003800000 */
.L_x_29506:
        /* <DEDUP_REMOVED lines=19> */
.L_x_29511:
[----:B------:R-:W-:Y:S05]  /*4bf0*/  BSYNC.RECONVERGENT B0 ;  /* 0x0000000000007941 */ /* 0x000fea0003800200 */
.L_x_29510:
[----:B------:R-:W-:Y:S01]  /*4c00*/  LOP3.LUT R5, R0, 0x80, R5, 0xf8, !PT ;  /* 0x0000008000057812 */ /* 0x000fe200078ef805 */
[----:B------:R-:W-:-:S04]  /*4c10*/  IMAD.MOV.U32 R25, RZ, RZ, R23 ;  /* 0x000000ffff197224 */ /* 0x000fc800078e0017 */
[----:B------:R0:W-:Y:S01]  /*4c20*/  STG.E.U8 desc[UR36][R8.64], R5 ;  /* 0x0000000508007986 */ /* 0x0001e2000c101124 */
[----:B------:R-:W-:Y:S05]  /*4c30*/  BRA `(.L_x_29498) ;  /* 0x0000000800347947 */ /* 0x000fea0003800000 */
.L_x_29509:
        /* <DEDUP_REMOVED lines=15> */
.L_x_29513:
[----:B------:R-:W-:Y:S05]  /*4d30*/  BSYNC.RECONVERGENT B0 ;  /* 0x0000000000007941 */ /* 0x000fea0003800200 */
.L_x_29512:
[----:B------:R-:W-:Y:S01]  /*4d40*/  LOP3.LUT R5, R0, 0x80, R5, 0xf8, !PT ;  /* 0x0000008000057812 */ /* 0x000fe200078ef805 */
[----:B------:R-:W-:-:S04]  /*4d50*/  IMAD.MOV.U32 R25, RZ, RZ, R23 ;  /* 0x000000ffff197224 */ /* 0x000fc800078e0017 */
[----:B------:R0:W-:Y:S01]  /*4d60*/  STG.E.U8 desc[UR36][R8.64], R5 ;  /* 0x0000000508007986 */ /* 0x0001e2000c101124 */
[----:B------:R-:W-:Y:S05]  /*4d70*/  BRA `(.L_x_29498) ;  /* 0x0000000400e47947 */ /* 0x000fea0003800000 */
.L_x_29508:
[----:B------:R-:W0:Y:S01]  /*4d80*/  I2F.S8 R0, R3 ;  /* 0x0000000300007306 */ /* 0x000e220000001400 */
[----:B------:R-:W-:Y:S01]  /*4d90*/  IMAD.MOV.U32 R25, RZ, RZ, R23 ;  /* 0x000000ffff197224 */ /* 0x000fe200078e0017 */
[----:B0-----:R-:W-:-:S05]  /*4da0*/  F2FP.BF16.F32.PACK_AB R0, RZ, R0 ;  /* 0x00000000ff00723e */ /* 0x001fca00000010ff */
[----:B------:R0:W-:Y:S01]  /*4db0*/  STG.E.U16 desc[UR36][R8.64], R0 ;  /* 0x0000000008007986 */ /* 0x0001e2000c101524 */
[----:B------:R-:W-:Y:S05]  /*4dc0*/  BRA `(.L_x_29498) ;  /* 0x0000000400d07947 */ /* 0x000fea0003800000 */
.L_x_29505:
        /* <DEDUP_REMOVED lines=13> */
.L_x_29516:
        /* <DEDUP_REMOVED lines=13> */
.L_x_29519:
[----:B------:R-:W-:-:S04]  /*4f70*/  SHF.R.U32.HI R0, RZ, 0x14, R3 ;  /* 0x00000014ff007819 */ /* 0x000fc80000011603 */
[----:B------:R-:W-:-:S04]  /*4f80*/  LOP3.LUT R0, R0, 0x1, RZ, 0xc0, !PT ;  /* 0x0000000100007812 */ /* 0x000fc800078ec0ff */
[----:B------:R-:W-:-:S04]  /*4f90*/  IADD3 R0, PT, PT, R3, 0x487ffff, R0 ;  /* 0x0487ffff03007810 */ /* 0x000fc80007ffe000 */
[----:B------:R-:W-:-:S04]  /*4fa0*/  SHF.R.U32.HI R0, RZ, 0x14, R0 ;  /* 0x00000014ff007819 */ /* 0x000fc80000011600 */
[----:B------:R-:W-:-:S07]  /*4fb0*/  LOP3.LUT R0, R0, 0xff, RZ, 0xc0, !PT ;  /* 0x000000ff00007812 */ /* 0x000fce00078ec0ff */
.L_x_29520:
[----:B------:R-:W-:-:S04]  /*4fc0*/  SHF.R.U32.HI R3, RZ, 0x18, R3 ;  /* 0x00000018ff037819 */ /* 0x000fc80000011603 */
[----:B------:R-:W-:-:S04]  /*4fd0*/  LOP3.LUT R0, R0, 0x80, R3, 0xf8, !PT ;  /* 0x0000008000007812 */ /* 0x000fc800078ef803 */
[----:B------:R-:W-:-:S07]  /*4fe0*/  PRMT R4, R0, 0x7610, R4 ;  /* 0x0000761000047816 */ /* 0x000fce0000000004 */
.L_x_29518:
[----:B------:R-:W-:Y:S05]  /*4ff0*/  BSYNC.RECONVERGENT B0 ;  /* 0x0000000000007941 */ /* 0x000fea0003800200 */
.L_x_29517:
[----:B------:R0:W-:Y:S01]  /*5000*/  STG.E.U8 desc[UR36][R8.64], R4 ;  /* 0x0000000408007986 */ /* 0x0001e2000c101124 */
[----:B------:R-:W-:Y:S01]  /*5010*/  IMAD.MOV.U32 R25, RZ, RZ, R23 ;  /* 0x000000ffff197224 */ /* 0x000fe200078e0017 */
[----:B------:R-:W-:Y:S06]  /*5020*/  BRA `(.L_x_29498) ;  /* 0x0000000400387947 */ /* 0x000fec0003800000 */
.L_x_29515:
        /* <DEDUP_REMOVED lines=13> */
.L_x_29523:
[----:B------:R-:W-:-:S04]  /*5100*/  SHF.R.U32.HI R0, RZ, 0x15, R3 ;  /* 0x00000015ff007819 */ /* 0x000fc80000011603 */
[----:B------:R-:W-:-:S04]  /*5110*/  LOP3.LUT R0, R0, 0x1, RZ, 0xc0, !PT ;  /* 0x0000000100007812 */ /* 0x000fc800078ec0ff */
[----:B------:R-:W-:-:S04]  /*5120*/  IADD3 R0, PT, PT, R3, 0x88fffff, R0 ;  /* 0x088fffff03007810 */ /* 0x000fc80007ffe000 */
[----:B------:R-:W-:-:S04]  /*5130*/  SHF.R.U32.HI R0, RZ, 0x15, R0 ;  /* 0x00000015ff007819 */ /* 0x000fc80000011600 */
[----:B------:R-:W-:-:S07]  /*5140*/  LOP3.LUT R0, R0, 0xff, RZ, 0xc0, !PT ;  /* 0x000000ff00007812 */ /* 0x000fce00078ec0ff */
.L_x_29524:
[----:B------:R-:W-:-:S04]  /*5150*/  SHF.R.U32.HI R3, RZ, 0x18, R3 ;  /* 0x00000018ff037819 */ /* 0x000fc80000011603 */
[----:B------:R-:W-:-:S04]  /*5160*/  LOP3.LUT R0, R0, 0x80, R3, 0xf8, !PT ;  /* 0x0000008000007812 */ /* 0x000fc800078ef803 */
[----:B------:R-:W-:-:S07]  /*5170*/  PRMT R4, R0, 0x7610, R4 ;  /* 0x0000761000047816 */ /* 0x000fce0000000004 */
.L_x_29522:
[----:B------:R-:W-:Y:S05]  /*5180*/  BSYNC.RECONVERGENT B0 ;  /* 0x0000000000007941 */ /* 0x000fea0003800200 */
.L_x_29521:
[----:B------:R0:W-:Y:S01]  /*5190*/  STG.E.U8 desc[UR36][R8.64], R4 ;  /* 0x0000000408007986 */ /* 0x0001e2000c101124 */
[----:B------:R-:W-:Y:S01]  /*51a0*/  IMAD.MOV.U32 R25, RZ, RZ, R23 ;  /* 0x000000ffff197224 */ /* 0x000fe200078e0017 */
[----:B------:R-:W-:Y:S06]  /*51b0*/  BRA `(.L_x_29498) ;  /* 0x0000000000d47947 */ /* 0x000fec0003800000 */
.L_x_29514:
[----:B------:R-:W-:-:S13]  /*51c0*/  ISETP.NE.AND P0, PT, R0, 0x1c, PT ;  /* 0x0000001c0000780c */ /* 0x000fda0003f05270 */
[----:B------:R-:W-:Y:S05]  /*51d0*/  @!P0 BRA `(.L_x_29525) ;  /* 0x0000000000bc8947 */ /* 0x000fea0003800000 */
[----:B------:R-:W-:-:S13]  /*51e0*/  ISETP.NE.AND P0, PT, R0, 0x1d, PT ;  /* 0x0000001d0000780c */ /* 0x000fda0003f05270 */
[----:B------:R-:W-:Y:S05]  /*51f0*/  @!P0 BRA `(.L_x_29526) ;  /* 0x0000000000988947 */ /* 0x000fea0003800000 */
[----:B------:R-:W-:-:S13]  /*5200*/  ISETP.NE.AND P0, PT, R0, 0x2c, PT ;  /* 0x0000002c0000780c */ /* 0x000fda0003f05270 */
[----:B------:R-:W-:Y:S05]  /*5210*/  @!P0 BRA `(.L_x_29527) ;  /* 0x0000000000488947 */ /* 0x000fea0003800000 */
.L_x_29497:
        /* <DEDUP_REMOVED lines=16> */
.L_x_29528:
[----:B------:R-:W-:Y:S01]  /*5320*/  IMAD.MOV.U32 R25, RZ, RZ, R23 ;  /* 0x000000ffff197224 */ /* 0x000fe200078e0017 */
[----:B------:R-:W-:Y:S06]  /*5330*/  BRA `(.L_x_29498) ;  /* 0x0000000000747947 */ /* 0x000fec0003800000 */
.L_x_29527:
        /* <DEDUP_REMOVED lines=18> */
.L_x_29526:
[----:B------:R-:W-:Y:S01]  /*5460*/  LOP3.LUT R3, R3, 0xffff, RZ, 0xc0, !PT ;  /* 0x0000ffff03037812 */ /* 0x000fe200078ec0ff */
[----:B------:R-:W-:-:S03]  /*5470*/  IMAD.MOV.U32 R25, RZ, RZ, R23 ;  /* 0x000000ffff197224 */ /* 0x000fc600078e0017 */
[----:B------:R-:W-:-:S05]  /*5480*/  PRMT R3, R3, 0x8880, RZ ;  /* 0x0000888003037816 */ /* 0x000fca00000000ff */
[----:B------:R-:W-:-:S05]  /*5490*/  IMAD.MOV.U32 R4, RZ, RZ, R3 ;  /* 0x000000ffff047224 */ /* 0x000fca00078e0003 */
[----:B------:R-:W-:-:S05]  /*54a0*/  SHF.R.S32.HI R5, RZ, 0x1f, R4 ;  /* 0x0000001fff057819 */ /* 0x000fca0000011404 */
[----:B------:R0:W-:Y:S01]  /*54b0*/  STG.E.64 desc[UR36][R8.64], R4 ;  /* 0x0000000408007986 */ /* 0x0001e2000c101b24 */
[----:B------:R-:W-:Y:S05]  /*54c0*/  BRA `(.L_x_29498) ;  /* 0x0000000000107947 */ /* 0x000fea0003800000 */
.L_x_29525:
[----:B------:R-:W-:Y:S01]  /*54d0*/  LOP3.LUT R3, R3, 0xffff, RZ, 0xc0, !PT ;  /* 0x0000ffff03037812 */ /* 0x000fe200078ec0ff */
[----:B------:R-:W-:-:S03]  /*54e0*/  IMAD.MOV.U32 R25, RZ, RZ, R23 ;  /* 0x000000ffff197224 */ /* 0x000fc600078e0017 */
[----:B------:R-:W-:-:S05]  /*54f0*/  PRMT R3, R3, 0x8880, RZ ;  /* 0x0000888003037816 */ /* 0x000fca00000000ff */
[----:B------:R0:W-:Y:S02]  /*5500*/  STG.E desc[UR36][R8.64], R3 ;  /* 0x0000000308007986 */ /* 0x0001e4000c101924 */
.L_x_29498:
        /* <DEDUP_REMOVED lines=23> */
.L_x_29533:
[----:B------:R0:W-:Y:S01]  /*5680*/  STG.E.U8 desc[UR36][R8.64], R22 ;  /* 0x0000001608007986 */ /* 0x0001e2000c101124 */
[----:B------:R-:W-:Y:S05]  /*5690*/  BRA `(.L_x_29535) ;  /* 0x0000000c00807947 */ /* 0x000fea0003800000 */
.L_x_29532:
        /* <DEDUP_REMOVED lines=12> */
.L_x_29537:
[----:B------:R-:W-:-:S04]  /*5760*/  LOP3.LUT R22, R22, 0xffff, RZ, 0xc0, !PT ;  /* 0x0000ffff16167812 */ /* 0x000fc800078ec0ff */
[----:B------:R-:W-:-:S05]  /*5770*/  PRMT R3, R22, 0x8880, RZ ;  /* 0x0000888016037816 */ /* 0x000fca00000000ff */
[----:B------:R0:W-:Y:S01]  /*5780*/  STG.E desc[UR36][R8.64], R3 ;  /* 0x0000000308007986 */ /* 0x0001e2000c101924 */
[----:B------:R-:W-:Y:S05]  /*5790*/  BRA `(.L_x_29535) ;  /* 0x0000000c00407947 */ /* 0x000fea0003800000 */
.L_x_29536:
[----:B------:R-:W-:-:S04]  /*57a0*/  PRMT R3, R22, 0x8880, RZ ;  /* 0x0000888016037816 */ /* 0x000fc800000000ff */
[----:B------:R-:W-:-:S05]  /*57b0*/  PRMT R3, R3, 0x7710, RZ ;  /* 0x0000771003037816 */ /* 0x000fca00000000ff */
[----:B------:R0:W-:Y:S01]  /*57c0*/  STG.E.U16 desc[UR36][R8.64], R3 ;  /* 0x0000000308007986 */ /* 0x0001e2000c101524 */
[----:B------:R-:W-:Y:S05]  /*57d0*/  BRA `(.L_x_29535) ;  /* 0x0000000c00307947 */ /* 0x000fea0003800000 */
.L_x_29531:
        /* <DEDUP_REMOVED lines=9> */
.L_x_29539:
[----:B------:R-:W0:Y:S02]  /*5870*/  I2F.S8 R0, R22 ;  /* 0x0000001600007306 */ /* 0x000e240000001400 */
[----:B0-----:R-:W-:-:S05]  /*5880*/  F2FP.F16.F32.PACK_AB R0, RZ, R0 ;  /* 0x00000000ff00723e */ /* 0x001fca00000000ff */
[----:B------:R0:W-:Y:S01]  /*5890*/  STG.E.U16 desc[UR36][R8.64], R0 ;  /* 0x0000000008007986 */ /* 0x0001e2000c101524 */
[----:B------:R-:W-:Y:S05]  /*58a0*/  BRA `(.L_x_29535) ;  /* 0x0000000800fc7947 */ /* 0x000fea0003800000 */
.L_x_29538:
        /* <DEDUP_REMOVED lines=10> */
.L_x_29541:
[----:B------:R-:W0:Y:S02]  /*5950*/  I2F.S8 R22, R22 ;  /* 0x0000001600167306 */ /* 0x000e240000001400 */
[----:B0-----:R-:W-:-:S04]  /*5960*/  F2FP.F16.F32.PACK_AB R3, RZ, R22 ;  /* 0x00000016ff03723e */ /* 0x001fc800000000ff */
[----:B------:R-:W-:-:S05]  /*5970*/  PRMT R3, R3, 0x5410, RZ ;  /* 0x0000541003037816 */ /* 0x000fca00000000ff */
[----:B------:R0:W-:Y:S01]  /*5980*/  STG.E desc[UR36][R8.64], R3 ;  /* 0x0000000308007986 */ /* 0x0001e2000c101924 */
[----:B------:R-:W-:Y:S05]  /*5990*/  BRA `(.L_x_29535) ;  /* 0x0000000800c07947 */ /* 0x000fea0003800000 */
.L_x_29540:
[----:B------:R-:W-:-:S04]  /*59a0*/  PRMT R4, R22, 0x8880, RZ ;  /* 0x0000888016047816 */ /* 0x000fc800000000ff */
[----:B------:R-:W-:-:S06]  /*59b0*/  PRMT R4, R4, 0x7710, RZ ;  /* 0x0000771004047816 */ /* 0x000fcc00000000ff */
[----:B------:R-:W0:Y:S02]  /*59c0*/  I2F.F64.S16 R4, R4 ;  /* 0x0000000400047312 */ /* 0x000e240000101c00 */
[----:B0-----:R0:W-:Y:S01]  /*59d0*/  STG.E.64 desc[UR36][R8.64], R4 ;  /* 0x0000000408007986 */ /* 0x0011e2000c101b24 */
[----:B------:R-:W-:Y:S05]  /*59e0*/  BRA `(.L_x_29535) ;  /* 0x0000000800ac7947 */ /* 0x000fea0003800000 */
.L_x_29530:
        /* <DEDUP_REMOVED lines=14> */
.L_x_29545:
        /* <DEDUP_REMOVED lines=17> */
.L_x_29548:
[----:B------:R-:W-:-:S04]  /*5be0*/  SHF.R.U32.HI R3, RZ, 0x18, R5 ;  /* 0x00000018ff037819 */ /* 0x000fc80000011605 */
[----:B------:R-:W-:-:S04]  /*5bf0*/  LOP3.LUT R0, R0, 0x80, R3, 0xf8, !PT ;  /* 0x0000008000007812 */ /* 0x000fc800078ef803 */
[----:B------:R-:W-:-:S07]  /*5c00*/  PRMT R4, R0, 0x7610, R4 ;  /* 0x0000761000047816 */ /* 0x000fce0000000004 */
.L_x_29547:
[----:B------:R-:W-:Y:S05]  /*5c10*/  BSYNC.RECONVERGENT B0 ;  /* 0x0000000000007941 */ /* 0x000fea0003800200 */
.L_x_29546:
[----:B------:R0:W-:Y:S01]  /*5c20*/  STG.E.U8 desc[UR36][R8.64], R4 ;  /* 0x0000000408007986 */ /* 0x0001e2000c101124 */
[----:B------:R-:W-:Y:S05]  /*5c30*/  BRA `(.L_x_29535) ;  /* 0x0000000800187947 */ /* 0x000fea0003800000 */
.L_x_29544:
        /* <DEDUP_REMOVED lines=17> */
.L_x_29551:
[----:B------:R-:W-:-:S04]  /*5d50*/  SHF.R.U32.HI R3, RZ, 0x18, R5 ;  /* 0x00000018ff037819 */ /* 0x000fc80000011605 */
[----:B------:R-:W-:-:S04]  /*5d60*/  LOP3.LUT R0, R0, 0x80, R3, 0xf8, !PT ;  /* 0x0000008000007812 */ /* 0x000fc800078ef803 */
[----:B------:R-:W-:-:S07]  /*5d70*/  PRMT R4, R0, 0x7610, R4 ;  /* 0x0000761000047816 */ /* 0x000fce0000000004 */
.L_x_29550:
[----:B------:R-:W-:Y:S05]  /*5d80*/  BSYNC.RECONVERGENT B0 ;  /* 0x0000000000007941 */ /* 0x000fea0003800200 */
.L_x_29549:
[----:B------:R0:W-:Y:S01]  /*5d90*/  STG.E.U8 desc[UR36][R8.64], R4 ;  /* 0x0000000408007986 */ /* 0x0001e2000c101124 */
[----:B------:R-:W-:Y:S05]  /*5da0*/  BRA `(.L_x_29535) ;  /* 0x0000000400bc7947 */ /* 0x000fea0003800000 */
.L_x_29543:
        /* <DEDUP_REMOVED lines=22> */
.L_x_29553:
[----:B------:R-:W-:-:S04]  /*5f10*/  LOP3.LUT R22, R22, 0xffff, RZ, 0xc0, !PT ;  /* 0x0000ffff16167812 */ /* 0x000fc800078ec0ff */
[----:B------:R-:W-:-:S05]  /*5f20*/  PRMT R22, R22, 0x8880, RZ ;  /* 0x0000888016167816 */ /* 0x000fca00000000ff */
[----:B------:R-:W-:-:S05]  /*5f30*/  IMAD.MOV.U32 R4, RZ, RZ, R22 ;  /* 0x000000ffff047224 */ /* 0x000fca00078e0016 */
[----:B------:R-:W-:-:S05]  /*5f40*/  SHF.R.S32.HI R5, RZ, 0x1f, R4 ;  /* 0x0000001fff057819 */ /* 0x000fca0000011404 */
[----:B------:R0:W-:Y:S01]  /*5f50*/  STG.E.64 desc[UR36][R8.64], R4 ;  /* 0x0000000408007986 */ /* 0x0001e2000c101b24 */
[----:B------:R-:W-:Y:S05]  /*5f60*/  BRA `(.L_x_29535) ;  /* 0x00000004004c7947 */ /* 0x000fea0003800000 */
.L_x_29552:
[----:B------:R-:W-:-:S04]  /*5f70*/  LOP3.LUT R22, R22, 0xffff, RZ, 0xc0, !PT ;  /* 0x0000ffff16167812 */ /* 0x000fc800078ec0ff */
[----:B------:R-:W-:-:S05]  /*5f80*/  PRMT R3, R22, 0x8880, RZ ;  /* 0x0000888016037816 */ /* 0x000fca00000000ff */
[----:B------:R0:W-:Y:S01]  /*5f90*/  STG.E desc[UR36][R8.64], R3 ;  /* 0x0000000308007986 */ /* 0x0001e2000c101924 */
[----:B------:R-:W-:Y:S05]  /*5fa0*/  BRA `(.L_x_29535) ;  /* 0x00000004003c7947 */ /* 0x000fea0003800000 */
.L_x_29542:
        /* <DEDUP_REMOVED lines=10> */
.L_x_29555:
[----:B------:R-:W-:Y:S02]  /*6050*/  PRMT R4, R22, 0x8880, RZ ;  /* 0x0000888016047816 */ /* 0x000fe400000000ff */
[----:B------:R-:W-:Y:S02]  /*6060*/  CS2R R6, SRZ ;  /* 0x0000000000067805 */ /* 0x000fe4000001ff00 */
[----:B------:R-:W-:-:S06]  /*6070*/  PRMT R4, R4, 0x7710, RZ ;  /* 0x0000771004047816 */ /* 0x000fcc00000000ff */
[----:B------:R-:W0:Y:S02]  /*6080*/  I2F.F64.S16 R4, R4 ;  /* 0x0000000400047312 */ /* 0x000e240000101c00 */
[----:B0-----:R4:W-:Y:S01]  /*6090*/  STG.E.128 desc[UR36][R8.64], R4 ;  /* 0x0000000408007986 */ /* 0x0019e2000c101d24 */
[----:B------:R-:W-:Y:S05]  /*60a0*/  BRA `(.L_x_29535) ;  /* 0x0000000000fc7947 */ /* 0x000fea0003800000 */
.L_x_29554:
[----:B------:R-:W-:-:S13]  /*60b0*/  ISETP.NE.AND P0, PT, R0, 0xf, PT ;  /* 0x0000000f0000780c */ /* 0x000fda0003f05270 */
[----:B------:R-:W-:Y:S05]  /*60c0*/  @!P0 BRA `(.L_x_29556) ;  /* 0x0000000000e88947 */ /* 0x000fea0003800000 */
[----:B------:R-:W-:-:S13]  /*60d0*/  ISETP.NE.AND P0, PT, R0, 0x17, PT ;  /* 0x000000170000780c */ /* 0x000fda0003f05270 */
[----:B------:R-:W-:Y:S05]  /*60e0*/  @!P0 BRA `(.L_x_29557) ;  /* 0x0000000000908947 */ /* 0x000fea0003800000 */
[----:B------:R-:W-:-:S13]  /*60f0*/  ISETP.NE.AND P0, PT, R0, 0x18, PT ;  /* 0x000000180000780c */ /* 0x000fda0003f05270 */
[----:B------:R-:W-:Y:S05]  /*6100*/  @!P0 BRA `(.L_x_29558) ;  /* 0x0000000000448947 */ /* 0x000fea0003800000 */
.L_x_29534:
        /* <DEDUP_REMOVED lines=16> */
.L_x_29559:
[----:B------:R-:W-:Y:S05]  /*6210*/  BRA `(.L_x_29535) ;  /* 0x0000000000a07947 */ /* 0x000fea0003800000 */
.L_x_29558:
        /* <DEDUP_REMOVED lines=13> */
.L_x_29561:
[----:B------:R-:W-:Y:S05]  /*62f0*/  BSYNC.RECONVERGENT B0 ;  /* 0x0000000000007941 */ /* 0x000fea0003800200 */
.L_x_29560:
[----:B------:R-:W-:-:S05]  /*6300*/  LOP3.LUT R3, R0, 0x80, R3, 0xf8, !PT ;  /* 0x0000008000037812 */ /* 0x000fca00078ef803 */
[----:B------:R1:W-:Y:S01]  /*6310*/  STG.E.U8 desc[UR36][R8.64], R3 ;  /* 0x0000000308007986 */ /* 0x0003e2000c101124 */
[----:B------:R-:W-:Y:S05]  /*6320*/  BRA `(.L_x_29535) ;  /* 0x00000000005c7947 */ /* 0x000fea0003800000 */
.L_x_29557:
        /* <DEDUP_REMOVED lines=12> */
.L_x_29563:
[----:B------:R-:W-:Y:S01]  /*63f0*/  IMAD.MOV.U32 R0, RZ, RZ, 0x7f ;  /* 0x0000007fff007424 */ /* 0x000fe200078e00ff */
[----:B------:R-:W-:-:S04]  /*6400*/  ISETP.GT.U32.AND P0, PT, R3, 0x7f800000, PT ;  /* 0x7f8000000300780c */ /* 0x000fc80003f04070 */
[----:B------:R-:W-:-:S09]  /*6410*/  SEL R0, R0, 0x7c, P0 ;  /* 0x0000007c00007807 */ /* 0x000fd20000000000 */
.L_x_29564:
[----:B------:R-:W-:Y:S05]  /*6420*/  BSYNC.RECONVERGENT B0 ;  /* 0x0000000000007941 */ /* 0x000fea0003800200 */
.L_x_29562:
[----:B------:R-:W-:-:S04]  /*6430*/  SHF.R.U32.HI R3, RZ, 0x18, R5 ;  /* 0x00000018ff037819 */ /* 0x000fc80000011605 */
[----:B------:R-:W-:-:S05]  /*6440*/  LOP3.LUT R3, R0, 0x80, R3, 0xf8, !PT ;  /* 0x0000008000037812 */ /* 0x000fca00078ef803 */
[----:B------:R2:W-:Y:S01]  /*6450*/  STG.E.U8 desc[UR36][R8.64], R3 ;  /* 0x0000000308007986 */ /* 0x0005e2000c101124 */
[----:B------:R-:W-:Y:S05]  /*6460*/  BRA `(.L_x_29535) ;  /* 0x00000000000c7947 */ /* 0x000fea0003800000 */
.L_x_29556:
[----:B------:R-:W0:Y:S02]  /*6470*/  I2F.S8 R0, R22 ;  /* 0x0000001600007306 */ /* 0x000e240000001400 */
[----:B0-----:R-:W-:-:S05]  /*6480*/  F2FP.BF16.F32.PACK_AB R0, RZ, R0 ;  /* 0x00000000ff00723e */ /* 0x001fca00000010ff */
[----:B------:R0:W-:Y:S02]  /*6490*/  STG.E.U16 desc[UR36][R8.64], R0 ;  /* 0x0000000008007986 */ /* 0x0001e4000c101524 */
.L_x_29535:
[----:B------:R-:W-:-:S07]  /*64a0*/  VIADD R25, R25, 0x80 ;  /* 0x0000008019197836 */ /* 0x000fce0000000000 */
.L_x_29492:
[----:B------:R-:W-:-:S13]  /*64b0*/  ISETP.GE.AND P0, PT, R25, R16, PT ;  /* 0x000000101900720c */ /* 0x000fda0003f06270 */
[----:B------:R-:W-:Y:S05]  /*64c0*/  @P0 BREAK.RELIABLE B6 ;  /* 0x0000000000060942 */ /* 0x000fea0003800100 */
[----:B------:R-:W-:Y:S05]  /*64d0*/  @P0 BRA `(.L_x_29529) ;  /* 0x0000000c00e00947 */ /* 0x000fea0003800000 */
[----:B------:R-:W-:Y:S05]  /*64e0*/  BSYNC.RELIABLE B6 ;  /* 0x0000000000067941 */ /* 0x000fea0003800100 */
.L_x_29491:
        /* <DEDUP_REMOVED lines=20> */
.L_x_29568:
[----:B------:R3:W-:Y:S01]  /*6630*/  STG.E.U8 desc[UR36][R8.64], R17 ;  /* 0x0000001108007986 */ /* 0x0007e2000c101124 */
[----:B------:R-:W-:Y:S05]  /*6640*/  BRA `(.L_x_29570) ;  /* 0x0000000c00807947 */ /* 0x000fea0003800000 */
.L_x_29567:
        /* <DEDUP_REMOVED lines=12> */
.L_x_29572:
[----:B------:R-:W-:-:S04]  /*6710*/  LOP3.LUT R17, R17, 0xffff, RZ, 0xc0, !PT ;  /* 0x0000ffff11117812 */ /* 0x000fc800078ec0ff */
[----:B------:R-:W-:-:S05]  /*6720*/  PRMT R3, R17, 0x8880, RZ ;  /* 0x0000888011037816 */ /* 0x000fca00000000ff */
[----:B------:R2:W-:Y:S01]  /*6730*/  STG.E desc[UR36][R8.64], R3 ;  /* 0x0000000308007986 */ /* 0x0005e2000c101924 */
[----:B------:R-:W-:Y:S05]  /*6740*/  BRA `(.L_x_29570) ;  /* 0x0000000c00407947 */ /* 0x000fea0003800000 */
.L_x_29571:
[----:B------:R-:W-:-:S04]  /*6750*/  PRMT R3, R17, 0x8880, RZ ;  /* 0x0000888011037816 */ /* 0x000fc800000000ff */
[----:B------:R-:W-:-:S05]  /*6760*/  PRMT R3, R3, 0x7710, RZ ;  /* 0x0000771003037816 */ /* 0x000fca00000000ff */
[----:B------:R0:W-:Y:S01]  /*6770*/  STG.E.U16 desc[UR36][R8.64], R3 ;  /* 0x0000000308007986 */ /* 0x0001e2000c101524 */
[----:B------:R-:W-:Y:S05]  /*6780*/  BRA `(.L_x_29570) ;  /* 0x0000000c00307947 */ /* 0x000fea0003800000 */
.L_x_29566:
        /* <DEDUP_REMOVED lines=9> */
.L_x_29574:
[----:B------:R-:W0:Y:S02]  /*6820*/  I2F.S8 R0, R17 ;  /* 0x0000001100007306 */ /* 0x000e240000001400 */
[----:B0-----:R-:W-:-:S05]  /*6830*/  F2FP.F16.F32.PACK_AB R0, RZ, R0 ;  /* 0x00000000ff00723e */ /* 0x001fca00000000ff */
[----:B------:R0:W-:Y:S01]  /*6840*/  STG.E.U16 desc[UR36][R8.64], R0 ;  /* 0x0000000008007986 */ /* 0x0001e2000c101524 */
[----:B------:R-:W-:Y:S05]  /*6850*/  BRA `(.L_x_29570) ;  /* 0x0000000800fc7947 */ /* 0x000fea0003800000 */
.L_x_29573:
        /* <DEDUP_REMOVED lines=10> */
.L_x_29576:
[----:B------:R-:W0:Y:S02]  /*6900*/  I2F.S8 R17, R17 ;  /* 0x0000001100117306 */ /* 0x000e240000001400 */
[----:B0-----:R-:W-:-:S04]  /*6910*/  F2FP.F16.F32.PACK_AB R3, RZ, R17 ;  /* 0x00000011ff03723e */ /* 0x001fc800000000ff */
[----:B------:R-:W-:-:S05]  /*6920*/  PRMT R3, R3, 0x5410, RZ ;  /* 0x0000541003037816 */ /* 0x000fca00000000ff */
[----:B------:R0:W-:Y:S01]  /*6930*/  STG.E desc[UR36][R8.64], R3 ;  /* 0x0000000308007986 */ /* 0x0001e2000c101924 */
[----:B------:R-:W-:Y:S05]  /*6940*/  BRA `(.L_x_29570) ;  /* 0x0000000800c07947 */ /* 0x000fea0003800000 */
.L_x_29575:
[----:B------:R-:W-:-:S04]  /*6950*/  PRMT R4, R17, 0x8880, RZ ;  /* 0x0000888011047816 */ /* 0x000fc800000000ff */
[----:B------:R-:W-:-:S06]  /*6960*/  PRMT R4, R4, 0x7710, RZ ;  /* 0x0000771004047816 */ /* 0x000fcc00000000ff */
[----:B------:R-:W0:Y:S02]  /*6970*/  I2F.F64.S16 R4, R4 ;  /* 0x0000000400047312 */ /* 0x000e240000101c00 */
[----:B0-----:R0:W-:Y:S01]  /*6980*/  STG.E.64 desc[UR36][R8.64], R4 ;  /* 0x0000000408007986 */ /* 0x0011e2000c101b24 */
[----:B------:R-:W-:Y:S05]  /*6990*/  BRA `(.L_x_29570) ;  /* 0x0000000800ac7947 */ /* 0x000fea0003800000 */
.L_x_29565:
        /* <DEDUP_REMOVED lines=14> */
.L_x_29580:
        /* <DEDUP_REMOVED lines=17> */
.L_x_29583:
[----:B------:R-:W-:-:S04]  /*6b90*/  SHF.R.U32.HI R3, RZ, 0x18, R17 ;  /* 0x00000018ff037819 */ /* 0x000fc80000011611 */
[----:B------:R-:W-:-:S04]  /*6ba0*/  LOP3.LUT R0, R0, 0x80, R3, 0xf8, !PT ;  /* 0x0000008000007812 */ /* 0x000fc800078ef803 */
[----:B------:R-:W-:-:S07]  /*6bb0*/  PRMT R4, R0, 0x7610, R4 ;  /* 0x0000761000047816 */ /* 0x000fce0000000004 */
.L_x_29582:
[----:B------:R-:W-:Y:S05]  /*6bc0*/  BSYNC.RECONVERGENT B0 ;  /* 0x0000000000007941 */ /* 0x000fea0003800200 */
.L_x_29581:
[----:B------:R0:W-:Y:S01]  /*6bd0*/  STG.E.U8 desc[UR36][R8.64], R4 ;  /* 0x0000000408007986 */ /* 0x0001e2000c101124 */
[----:B------:R-:W-:Y:S05]  /*6be0*/  BRA `(.L_x_29570) ;  /* 0x0000000800187947 */ /* 0x000fea0003800000 */
.L_x_29579:
        /* <DEDUP_REMOVED lines=17> */
.L_x_29586:
[----:B------:R-:W-:-:S04]  /*6d00*/  SHF.R.U32.HI R3, RZ, 0x18, R17 ;  /* 0x00000018ff037819 */ /* 0x000fc80000011611 */
[----:B------:R-:W-:-:S04]  /*6d10*/  LOP3.LUT R0, R0, 0x80, R3, 0xf8, !PT ;  /* 0x0000008000007812 */ /* 0x000fc800078ef803 */
[----:B------:R-:W-:-:S07]  /*6d20*/  PRMT R4, R0, 0x7610, R4 ;  /* 0x0000761000047816 */ /* 0x000fce0000000004 */
.L_x_29585:
[----:B------:R-:W-:Y:S05]  /*6d30*/  BSYNC.RECONVERGENT B0 ;  /* 0x0000000000007941 */ /* 0x000fea0003800200 */
.L_x_29584:
[----:B------:R0:W-:Y:S01]  /*6d40*/  STG.E.U8 desc[UR36][R8.64], R4 ;  /* 0x0000000408007986 */ /* 0x0001e2000c101124 */
[----:B------:R-:W-:Y:S05]  /*6d50*/  BRA `(.L_x_29570) ;  /* 0x0000000400bc7947 */ /* 0x000fea0003800000 */
.L_x_29578:
        /* <DEDUP_REMOVED lines=22> */
.L_x_29588:
[----:B------:R-:W-:-:S04]  /*6ec0*/  LOP3.LUT R17, R17, 0xffff, RZ, 0xc0, !PT ;  /* 0x0000ffff11117812 */ /* 0x000fc800078ec0ff */
[----:B------:R-:W-:-:S05]  /*6ed0*/  PRMT R17, R17, 0x8880, RZ ;  /* 0x0000888011117816 */ /* 0x000fca00000000ff */
[----:B------:R-:W-:-:S05]  /*6ee0*/  IMAD.MOV.U32 R4, RZ, RZ, R17 ;  /* 0x000000ffff047224 */ /* 0x000fca00078e0011 */
[----:B------:R-:W-:-:S05]  /*6ef0*/  SHF.R.S32.HI R5, RZ, 0x1f, R4 ;  /* 0x0000001fff057819 */ /* 0x000fca0000011404 */
[----:B------:R0:W-:Y:S01]  /*6f00*/  STG.E.64 desc[UR36][R8.64], R4 ;  /* 0x0000000408007986 */ /* 0x0001e2000c101b24 */
[----:B------:R-:W-:Y:S05]  /*6f10*/  BRA `(.L_x_29570) ;  /* 0x00000004004c7947 */ /* 0x000fea0003800000 */
.L_x_29587:
[----:B------:R-:W-:-:S04]  /*6f20*/  LOP3.LUT R17, R17, 0xffff, RZ, 0xc0, !PT ;  /* 0x0000ffff11117812 */ /* 0x000fc800078ec0ff */
[----:B------:R-:W-:-:S05]  /*6f30*/  PRMT R3, R17, 0x8880, RZ ;  /* 0x0000888011037816 */ /* 0x000fca00000000ff */
[----:B------:R0:W-:Y:S01]  /*6f40*/  STG.E desc[UR36][R8.64], R3 ;  /* 0x0000000308007986 */ /* 0x0001e2000c101924 */
[----:B------:R-:W-:Y:S05]  /*6f50*/  BRA `(.L_x_29570) ;  /* 0x00000004003c7947 */ /* 0x000fea0003800000 */
.L_x_29577:
        /* <DEDUP_REMOVED lines=10> */
.L_x_29590:
[----:B------:R-:W-:Y:S02]  /*7000*/  PRMT R4, R17, 0x8880, RZ ;  /* 0x0000888011047816 */ /* 0x000fe400000000ff */
[----:B------:R-:W-:Y:S02]  /*7010*/  CS2R R6, SRZ ;  /* 0x0000000000067805 */ /* 0x000fe4000001ff00 */
[----:B------:R-:W-:-:S06]  /*7020*/  PRMT R4, R4, 0x7710, RZ ;  /* 0x0000771004047816 */ /* 0x000fcc00000000ff */
[----:B------:R-:W0:Y:S02]  /*7030*/  I2F.F64.S16 R4, R4 ;  /* 0x0000000400047312 */ /* 0x000e240000101c00 */
[----:B0-----:R0:W-:Y:S01]  /*7040*/  STG.E.128 desc[UR36][R8.64], R4 ;  /* 0x0000000408007986 */ /* 0x0011e2000c101d24 */
[----:B------:R-:W-:Y:S05]  /*7050*/  BRA `(.L_x_29570) ;  /* 0x0000000000fc7947 */ /* 0x000fea0003800000 */
.L_x_29589:
[----:B------:R-:W-:-:S13]  /*7060*/  ISETP.NE.AND P0, PT, R0, 0xf, PT ;  /* 0x0000000f0000780c */ /* 0x000fda0003f05270 */
[----:B------:R-:W-:Y:S05]  /*7070*/  @!P0 BRA `(.L_x_29591) ;  /* 0x0000000000e88947 */ /* 0x000fea0003800000 */
[----:B------:R-:W-:-:S13]  /*7080*/  ISETP.NE.AND P0, PT, R0, 0x17, PT ;  /* 0x000000170000780c */ /* 0x000fda0003f05270 */
[----:B------:R-:W-:Y:S05]  /*7090*/  @!P0 BRA `(.L_x_29592) ;  /* 0x0000000000908947 */ /* 0x000fea0003800000 */
[----:B------:R-:W-:-:S13]  /*70a0*/  ISETP.NE.AND P0, PT, R0, 0x18, PT ;  /* 0x000000180000780c */ /* 0x000fda0003f05270 */
[----:B------:R-:W-:Y:S05]  /*70b0*/  @!P0 BRA `(.L_x_29593) ;  /* 0x0000000000448947 */ /* 0x000fea0003800000 */
.L_x_29569:
        /* <DEDUP_REMOVED lines=16> */
.L_x_29594:
[----:B------:R-:W-:Y:S05]  /*71c0*/  BRA `(.L_x_29570) ;  /* 0x0000000000a07947 */ /* 0x000fea0003800000 */
.L_x_29593:
        /* <DEDUP_REMOVED lines=13> */
.L_x_29596:
[----:B------:R-:W-:Y:S05]  /*72a0*/  BSYNC.RECONVERGENT B0 ;  /* 0x0000000000007941 */ /* 0x000fea0003800200 */
.L_x_29595:
[----:B------:R-:W-:-:S05]  /*72b0*/  LOP3.LUT R3, R0, 0x80, R3, 0xf8, !PT ;  /* 0x0000008000037812 */ /* 0x000fca00078ef803 */
[----:B------:R0:W-:Y:S01]  /*72c0*/  STG.E.U8 desc[UR36][R8.64], R3 ;  /* 0x0000000308007986 */ /* 0x0001e2000c101124 */
[----:B------:R-:W-:Y:S05]  /*72d0*/  BRA `(.L_x_29570) ;  /* 0x00000000005c7947 */ /* 0x000fea0003800000 */
.L_x_29592:
        /* <DEDUP_REMOVED lines=12> */
.L_x_29598:
[----:B------:R-:W-:Y:S01]  /*73a0*/  IMAD.MOV.U32 R0, RZ, RZ, 0x7f ;  /* 0x0000007fff007424 */ /* 0x000fe200078e00ff */
[----:B------:R-:W-:-:S04]  /*73b0*/  ISETP.GT.U32.AND P0, PT, R3, 0x7f800000, PT ;  /* 0x7f8000000300780c */ /* 0x000fc80003f04070 */
[----:B------:R-:W-:-:S09]  /*73c0*/  SEL R0, R0, 0x7c, P0 ;  /* 0x0000007c00007807 */ /* 0x000fd20000000000 */
.L_x_29599:
[----:B------:R-:W-:Y:S05]  /*73d0*/  BSYNC.RECONVERGENT B0 ;  /* 0x0000000000007941 */ /* 0x000fea0003800200 */
.L_x_29597:
[----:B------:R-:W-:-:S04]  /*73e0*/  SHF.R.U32.HI R3, RZ, 0x18, R17 ;  /* 0x00000018ff037819 */ /* 0x000fc80000011611 */
[----:B------:R-:W-:-:S05]  /*73f0*/  LOP3.LUT R3, R0, 0x80, R3, 0xf8, !PT ;  /* 0x0000008000037812 */ /* 0x000fca00078ef803 */
[----:B------:R0:W-:Y:S01]  /*7400*/  STG.E.U8 desc[UR36][R8.64], R3 ;  /* 0x0000000308007986 */ /* 0x0001e2000c101124 */
[----:B------:R-:W-:Y:S05]  /*7410*/  BRA `(.L_x_29570) ;  /* 0x00000000000c7947 */ /* 0x000fea0003800000 */
.L_x_29591:
[----:B------:R-:W0:Y:S02]  /*7420*/  I2F.S8 R0, R17 ;  /* 0x0000001100007306 */ /* 0x000e240000001400 */
[----:B0-----:R-:W-:-:S05]  /*7430*/  F2FP.BF16.F32.PACK_AB R0, RZ, R0 ;  /* 0x00000000ff00723e */ /* 0x001fca00000010ff */
[----:B------:R0:W-:Y:S02]  /*7440*/  STG.E.U16 desc[UR36][R8.64], R0 ;  /* 0x0000000008007986 */ /* 0x0001e4000c101524 */
.L_x_29570:
[----:B------:R-:W-:-:S07]  /*7450*/  VIADD R25, R25, 0x80 ;  /* 0x0000008019197836 */ /* 0x000fce0000000000 */
.L_x_29529:
[----:B------:R-:W-:Y:S05]  /*7460*/  BSYNC.RECONVERGENT B7 ;  /* 0x0000000000077941 */ /* 0x000fea0003800200 */
.L_x_29490:
[----:B------:R-:W-:-:S13]  /*7470*/  ISETP.GE.AND P0, PT, R25, R16, PT ;  /* 0x000000101900720c */ /* 0x000fda0003f06270 */
[----:B------:R-:W-:Y:S05]  /*7480*/  @P0 EXIT ;  /* 0x000000000000094d */ /* 0x000fea0003800000 */
[----:B01--4-:R-:W0:Y:S01]  /*7490*/  LDC.64 R4, c[0x0][0x388] ;  /* 0x0000e200ff047b82 */ /* 0x013e220000000a00 */
[----:B------:R-:W2:Y:S01]  /*74a0*/  LDCU UR4, c[0x0][0x3a8] ;  /* 0x00007500ff0477ac */ /* 0x000ea20008000800 */
[----:B------:R-:W-:Y:S01]  /*74b0*/  PRMT R0, R19, 0x9910, RZ ;  /* 0x0000991013007816 */ /* 0x000fe200000000ff */
[----:B------:R-:W-:-:S03]  /*74c0*/  IMAD R2, R2, 0x200, R25 ;  /* 0x0000020002027824 */ /* 0x000fc600078e0219 */
[----:B------:R-:W-:Y:S01]  /*74d0*/  ISETP.GT.AND P1, PT, R0, 0x9, PT ;  /* 0x000000090000780c */ /* 0x000fe20003f24270 */
[----:B--23--:R-:W-:-:S05]  /*74e0*/  IMAD R3, R2, UR4, RZ ;  /* 0x0000000402037c24 */ /* 0x00cfca000f8e02ff */
        /* <DEDUP_REMOVED lines=13> */
.L_x_29603:
[----:B------:R-:W-:Y:S01]  /*75c0*/  STG.E.U8 desc[UR36][R2.64], R18 ;  /* 0x0000001202007986 */ /* 0x000fe2000c101124 */
[----:B------:R-:W-:Y:S05]  /*75d0*/  EXIT ;  /* 0x000000000000794d */ /* 0x000fea0003800000 */
.L_x_29602:
        /* <DEDUP_REMOVED lines=12> */
.L_x_29606:
[----:B------:R-:W-:-:S04]  /*76a0*/  LOP3.LUT R18, R18, 0xffff, RZ, 0xc0, !PT ;  /* 0x0000ffff12127812 */ /* 0x000fc800078ec0ff */
[----:B------:R-:W-:-:S05]  /*76b0*/  PRMT R5, R18, 0x8880, RZ ;  /* 0x0000888012057816 */ /* 0x000fca00000000ff */
[----:B------:R-:W-:Y:S01]  /*76c0*/  STG.E desc[UR36][R2.64], R5 ;  /* 0x0000000502007986 */ /* 0x000fe2000c101924 */
[----:B------:R-:W-:Y:S05]  /*76d0*/  EXIT ;  /* 0x000000000000794d */ /* 0x000fea0003800000 */
.L_x_29605:
[----:B------:R-:W-:-:S04]  /*76e0*/  PRMT R5, R18, 0x8880, RZ ;  /* 0x0000888012057816 */ /* 0x000fc800000000ff */
[----:B------:R-:W-:-:S05]  /*76f0*/  PRMT R5, R5, 0x7710, RZ ;  /* 0x0000771005057816 */ /* 0x000fca00000000ff */
[----:B------:R-:W-:Y:S01]  /*7700*/  STG.E.U16 desc[UR36][R2.64], R5 ;  /* 0x0000000502007986 */ /* 0x000fe2000c101524 */
[----:B------:R-:W-:Y:S05]  /*7710*/  EXIT ;  /* 0x000000000000794d */ /* 0x000fea0003800000 */
.L_x_29601:
        /* <DEDUP_REMOVED lines=9> */
.L_x_29608:
[----:B------:R-:W0:Y:S02]  /*77b0*/  I2F.S8 R0, R18 ;  /* 0x0000001200007306 */ /* 0x000e240000001400 */
[----:B0-----:R-:W-:-:S05]  /*77c0*/  F2FP.F16.F32.PACK_AB R0, RZ, R0 ;  /* 0x00000000ff00723e */ /* 0x001fca00000000ff */
[----:B------:R-:W-:Y:S01]  /*77d0*/  STG.E.U16 desc[UR36][R2.64], R0 ;  /* 0x0000000002007986 */ /* 0x000fe2000c101524 */
[----:B------:R-:W-:Y:S05]  /*77e0*/  EXIT ;  /* 0x000000000000794d */ /* 0x000fea0003800000 */
.L_x_29607:
        /* <DEDUP_REMOVED lines=10> */
.L_x_29610:
[----:B------:R-:W0:Y:S02]  /*7890*/  I2F.S8 R18, R18 ;  /* 0x0000001200127306 */ /* 0x000e240000001400 */
[----:B0-----:R-:W-:-:S04]  /*78a0*/  F2FP.F16.F32.PACK_AB R5, RZ, R18 ;  /* 0x00000012ff05723e */ /* 0x001fc800000000ff */
[----:B------:R-:W-:-:S05]  /*78b0*/  PRMT R5, R5, 0x5410, RZ ;  /* 0x0000541005057816 */ /* 0x000fca00000000ff */
[----:B------:R-:W-:Y:S01]  /*78c0*/  STG.E desc[UR36][R2.64], R5 ;  /* 0x0000000502007986 */ /* 0x000fe2000c101924 */
[----:B------:R-:W-:Y:S05]  /*78d0*/  EXIT ;  /* 0x000000000000794d */ /* 0x000fea0003800000 */
.L_x_29609:
[----:B------:R-:W-:-:S04]  /*78e0*/  PRMT R4, R18, 0x8880, RZ ;  /* 0x0000888012047816 */ /* 0x000fc800000000ff */
[----:B------:R-:W-:-:S06]  /*78f0*/  PRMT R4, R4, 0x7710, RZ ;  /* 0x0000771004047816 */ /* 0x000fcc00000000ff */
[----:B------:R-:W0:Y:S02]  /*7900*/  I2F.F64.S16 R4, R4 ;  /* 0x0000000400047312 */ /* 0x000e240000101c00 */
[----:B0-----:R-:W-:Y:S01]  /*7910*/  STG.E.64 desc[UR36][R2.64], R4 ;  /* 0x0000000402007986 */ /* 0x001fe2000c101b24 */
[----:B------:R-:W-:Y:S05]  /*7920*/  EXIT ;  /* 0x000000000000794d */ /* 0x000fea0003800000 */
.L_x_29600:
        /* <DEDUP_REMOVED lines=14> */
.L_x_29614:
        /* <DEDUP_REMOVED lines=18> */
.L_x_29617:
[----:B------:R-:W-:-:S04]  /*7b30*/  SHF.R.U32.HI R5, RZ, 0x18, R5 ;  /* 0x00000018ff057819 */ /* 0x000fc80000011605 */
[----:B------:R-:W-:-:S07]  /*7b40*/  LOP3.LUT R0, R0, 0x80, R5, 0xf8, !PT ;  /* 0x0000008000007812 */ /* 0x000fce00078ef805 */
.L_x_29616:
[----:B------:R-:W-:Y:S05]  /*7b50*/  BSYNC.RECONVERGENT B0 ;  /* 0x0000000000007941 */ /* 0x000fea0003800200 */
.L_x_29615:
[----:B------:R-:W-:Y:S01]  /*7b60*/  STG.E.U8 desc[UR36][R2.64], R0 ;  /* 0x0000000002007986 */ /* 0x000fe2000c101124 */
[----:B------:R-:W-:Y:S05]  /*7b70*/  EXIT ;  /* 0x000000000000794d */ /* 0x000fea0003800000 */
.L_x_29613:
        /* <DEDUP_REMOVED lines=18> */
.L_x_29620:
[----:B------:R-:W-:-:S04]  /*7ca0*/  SHF.R.U32.HI R5, RZ, 0x18, R5 ;  /* 0x00000018ff057819 */ /* 0x000fc80000011605 */
[----:B------:R-:W-:-:S07]  /*7cb0*/  LOP3.LUT R0, R0, 0x80, R5, 0xf8, !PT ;  /* 0x0000008000007812 */ /* 0x000fce00078ef805 */
.L_x_29619:
[----:B------:R-:W-:Y:S05]  /*7cc0*/  BSYNC.RECONVERGENT B0 ;  /* 0x0000000000007941 */ /* 0x000fea0003800200 */
.L_x_29618:
[----:B------:R-:W-:Y:S01]  /*7cd0*/  STG.E.U8 desc[UR36][R2.64], R0 ;  /* 0x0000000002007986 */ /* 0x000fe2000c101124 */
[----:B------:R-:W-:Y:S05]  /*7ce0*/  EXIT ;  /* 0x000000000000794d */ /* 0x000fea0003800000 */
.L_x_29612:
        /* <DEDUP_REMOVED lines=22> */
.L_x_29622:
[----:B------:R-:W-:-:S04]  /*7e50*/  LOP3.LUT R18, R18, 0xffff, RZ, 0xc0, !PT ;  /* 0x0000ffff12127812 */ /* 0x000fc800078ec0ff */
[----:B------:R-:W-:-:S05]  /*7e60*/  PRMT R18, R18, 0x8880, RZ ;  /* 0x0000888012127816 */ /* 0x000fca00000000ff */
[----:B------:R-:W-:-:S05]  /*7e70*/  IMAD.MOV.U32 R4, RZ, RZ, R18 ;  /* 0x000000ffff047224 */ /* 0x000fca00078e0012 */
[----:B------:R-:W-:-:S05]  /*7e80*/  SHF.R.S32.HI R5, RZ, 0x1f, R4 ;  /* 0x0000001fff057819 */ /* 0x000fca0000011404 */
[----:B------:R-:W-:Y:S01]  /*7e90*/  STG.E.64 desc[UR36][R2.64], R4 ;  /* 0x0000000402007986 */ /* 0x000fe2000c101b24 */
[----:B------:R-:W-:Y:S05]  /*7ea0*/  EXIT ;  /* 0x000000000000794d */ /* 0x000fea0003800000 */
.L_x_29621:
[----:B------:R-:W-:-:S04]  /*7eb0*/  LOP3.LUT R18, R18, 0xffff, RZ, 0xc0, !PT ;  /* 0x0000ffff12127812 */ /* 0x000fc800078ec0ff */
[----:B------:R-:W-:-:S05]  /*7ec0*/  PRMT R5, R18, 0x8880, RZ ;  /* 0x0000888012057816 */ /* 0x000fca00000000ff */
[----:B------:R-:W-:Y:S01]  /*7ed0*/  STG.E desc[UR36][R2.64], R5 ;  /* 0x0000000502007986 */ /* 0x000fe2000c101924 */
[----:B------:R-:W-:Y:S05]  /*7ee0*/  EXIT ;  /* 0x000000000000794d */ /* 0x000fea0003800000 */
.L_x_29611:
        /* <DEDUP_REMOVED lines=10> */
.L_x_29624:
[----:B------:R-:W-:Y:S02]  /*7f90*/  PRMT R4, R18, 0x8880, RZ ;  /* 0x0000888012047816 */ /* 0x000fe400000000ff */
[----:B------:R-:W-:Y:S02]  /*7fa0*/  CS2R R6, SRZ ;  /* 0x0000000000067805 */ /* 0x000fe4000001ff00 */
[----:B------:R-:W-:-:S06]  /*7fb0*/  PRMT R4, R4, 0x7710, RZ ;  /* 0x0000771004047816 */ /* 0x000fcc00000000ff */
[----:B------:R-:W0:Y:S02]  /*7fc0*/  I2F.F64.S16 R4, R4 ;  /* 0x0000000400047312 */ /* 0x000e240000101c00 */
[----:B0-----:R-:W-:Y:S01]  /*7fd0*/  STG.E.128 desc[UR36][R2.64], R4 ;  /* 0x0000000402007986 */ /* 0x001fe2000c101d24 */
[----:B------:R-:W-:Y:S05]  /*7fe0*/  EXIT ;  /* 0x000000000000794d */ /* 0x000fea0003800000 */
.L_x_29623:
[----:B------:R-:W-:-:S13]  /*7ff0*/  ISETP.NE.AND P0, PT, R0, 0xf, PT ;  /* 0x0000000f0000780c */ /* 0x000fda0003f05270 */
[----:B------:R-:W-:Y:S05]  /*8000*/  @!P0 BRA `(.L_x_29625) ;  /* 0x0000000000e88947 */ /* 0x000fea0003800000 */
[----:B------:R-:W-:-:S13]  /*8010*/  ISETP.NE.AND P0, PT, R0, 0x17, PT ;  /* 0x000000170000780c */ /* 0x000fda0003f05270 */
[----:B------:R-:W-:Y:S05]  /*8020*/  @!P0 BRA `(.L_x_29626) ;  /* 0x0000000000908947 */ /* 0x000fea0003800000 */
[----:B------:R-:W-:-:S13]  /*8030*/  ISETP.NE.AND P0, PT, R0, 0x18, PT ;  /* 0x000000180000780c */ /* 0x000fda0003f05270 */
[----:B------:R-:W-:Y:S05]  /*8040*/  @!P0 BRA `(.L_x_29627) ;  /* 0x0000000000448947 */ /* 0x000fea0003800000 */
.L_x_29604:
        /* <DEDUP_REMOVED lines=16> */
.L_x_29628:
[----:B------:R-:W-:Y:S05]  /*8150*/  EXIT ;  /* 0x000000000000794d */ /* 0x000fea0003800000 */
.L_x_29627:
        /* <DEDUP_REMOVED lines=13> */
.L_x_29630:
[----:B------:R-:W-:Y:S05]  /*8230*/  BSYNC.RECONVERGENT B0 ;  /* 0x0000000000007941 */ /* 0x000fea0003800200 */
.L_x_29629:
[----:B------:R-:W-:-:S05]  /*8240*/  LOP3.LUT R5, R0, 0x80, R5, 0xf8, !PT ;  /* 0x0000008000057812 */ /* 0x000fca00078ef805 */
[----:B------:R-:W-:Y:S01]  /*8250*/  STG.E.U8 desc[UR36][R2.64], R5 ;  /* 0x0000000502007986 */ /* 0x000fe2000c101124 */
[----:B------:R-:W-:Y:S05]  /*8260*/  EXIT ;  /* 0x000000000000794d */ /* 0x000fea0003800000 */
.L_x_29626:
        /* <DEDUP_REMOVED lines=12> */
.L_x_29632:
[----:B------:R-:W-:Y:S01]  /*8330*/  IMAD.MOV.U32 R0, RZ, RZ, 0x7f ;  /* 0x0000007fff007424 */ /* 0x000fe200078e00ff */
[----:B------:R-:W-:-:S04]  /*8340*/  ISETP.GT.U32.AND P0, PT, R4, 0x7f800000, PT ;  /* 0x7f8000000400780c */ /* 0x000fc80003f04070 */
[----:B------:R-:W-:-:S09]  /*8350*/  SEL R0, R0, 0x7c, P0 ;  /* 0x0000007c00007807 */ /* 0x000fd20000000000 */
.L_x_29633:
[----:B------:R-:W-:Y:S05]  /*8360*/  BSYNC.RECONVERGENT B0 ;  /* 0x0000000000007941 */ /* 0x000fea0003800200 */
.L_x_29631:
[----:B------:R-:W-:-:S04]  /*8370*/  SHF.R.U32.HI R5, RZ, 0x18, R5 ;  /* 0x00000018ff057819 */ /* 0x000fc80000011605 */
[----:B------:R-:W-:-:S05]  /*8380*/  LOP3.LUT R5, R0, 0x80, R5, 0xf8, !PT ;  /* 0x0000008000057812 */ /* 0x000fca00078ef805 */
[----:B------:R-:W-:Y:S01]  /*8390*/  STG.E.U8 desc[UR36][R2.64], R5 ;  /* 0x0000000502007986 */ /* 0x000fe2000c101124 */
[----:B------:R-:W-:Y:S05]  /*83a0*/  EXIT ;  /* 0x000000000000794d */ /* 0x000fea0003800000 */
.L_x_29625:
[----:B------:R-:W0:Y:S02]  /*83b0*/  I2F.S8 R0, R18 ;  /* 0x0000001200007306 */ /* 0x000e240000001400 */
[----:B0-----:R-:W-:-:S05]  /*83c0*/  F2FP.BF16.F32.PACK_AB R0, RZ, R0 ;  /* 0x00000000ff00723e */ /* 0x001fca00000010ff */
[----:B------:R-:W-:Y:S01]  /*83d0*/  STG.E.U16 desc[UR36][R2.64], R0 ;  /* 0x0000000002007986 */ /* 0x000fe2000c101524 */
[----:B------:R-:W-:Y:S05]  /*83e0*/  EXIT ;  /* 0x000000000000794d */ /* 0x000fea0003800000 */
        .weak           $__internal_43_$__cuda_sm20_div_s16
        .type           $__internal_43_$__cuda_sm20_div_s16,@function
        .size           $__internal_43_$__cuda_sm20_div_s16,(.L_x_32794 - $__internal_43_$__cuda_sm20_div_s16)
$__internal_43_$__cuda_sm20_div_s16:
        /* <DEDUP_REMOVED lines=11> */
[----:B------:R-:W-:Y:S02]  /*84a0*/  IMAD.MOV R5, RZ, RZ, -R6 ;  /* 0x000000ffff057224 */ /* 0x000fe400078e0a06 */
[----:B------:R-:W-:Y:S02]  /*84b0*/  FMUL R10, R8, R9 ;  /* 0x00000009080a7220 */ /* 0x000fe40000400000 */
[----:B------:R-:W-:Y:S08]  /*84c0*/  I2F.U16.RZ R8, R11 ;  /* 0x0000000b00087306 */ /* 0x000ff0000010d000 */
[----:B------:R-:W0:Y:S02]  /*84d0*/  MUFU.RCP R10, R10 ;  /* 0x0000000a000a7308 */ /* 0x000e240000001000 */
[----:B0-----:R-:W-:-:S04]  /*84e0*/  FMUL R9, R9, R10 ;  /* 0x0000000a09097220 */ /* 0x001fc80000400000 */
[----:B------:R-:W-:-:S04]  /*84f0*/  VIADD R9, R9, 0x2 ;  /* 0x0000000209097836 */ /* 0x000fc80000000000 */
[----:B------:R-:W-:-:S06]  /*8500*/  FMUL.RZ R8, R8, R9 ;  /* 0x0000000908087220 */ /* 0x000fcc000040c000 */
[----:B------:R-:W0:Y:S02]  /*8510*/  F2I.U32.TRUNC.NTZ R8, R8 ;  /* 0x0000000800087305 */ /* 0x000e24000020f000 */
[----:B0-----:R-:W-:-:S05]  /*8520*/  LOP3.LUT R5, R5, 0xffff, R8, 0x78, !PT ;  /* 0x0000ffff05057812 */ /* 0x001fca00078e7808 */
[----:B------:R-:W-:Y:S02]  /*8530*/  IMAD.IADD R6, R6, 0x1, R5 ;  /* 0x0000000106067824 */ /* 0x000fe400078e0205 */
[----:B------:R-:W-:Y:S02]  /*8540*/  IMAD.MOV.U32 R5, RZ, RZ, 0x0 ;  /* 0x00000000ff057424 */ /* 0x000fe400078e00ff */
[----:B------:R-:W-:Y:S02]  /*8550*/  @!P0 IMAD.MOV.U32 R6, RZ, RZ, -0x1 ;  /* 0xffffffffff068424 */ /* 0x000fe400078e00ff */
[----:B------:R-:W-:Y:S05]  /*8560*/  RET.REL.NODEC R4 `(_ZN2at6native27unrolled_elementwise_kernelINS0_13BUnaryFunctorIaaaZZZNS0_15binary_internal21div_floor_kernel_cudaERNS_18TensorIteratorBaseEENKUlvE_clEvENKUlvE0_clEvEUlaaE_EESt5arrayIPcLm2EELi4E23TrivialOffsetCalculatorILi1EjESE_NS0_6memory12LoadWithCastILi1EEENSF_13StoreWithCastILi1EEEEEviT_T0_T2_T3_T4_T5_) ;  /* 0xffffff7804a47950 */ /* 0x000fea0003c3ffff */
.L_x_29634:
        /* <DEDUP_REMOVED lines=9> */
.L_x_32794:


//--------------------- .text._ZN2at6native18elementwise_kernelILi128ELi4EZNS0_22gpu_kernel_impl_nocastINS0_13BUnaryFunctorIaaaZZZNS0_15binary_internal21div_floor_kernel_cudaERNS_18TensorIteratorBaseEENKUlvE_clEvENKUlvE0_clEvEUlaaE_EEEEvS6_RKT_EUliE_EEviT1_ --------------------------
	.section	.text._ZN2at6native18elementwise_kernelILi128ELi4EZNS0_22gpu_kernel_impl_nocastINS0_13BUnaryFunctorIaaaZZZNS0_15binary_internal21div_floor_kernel_cudaERNS_18TensorIteratorBaseEENKUlvE_clEvENKUlvE0_clEvEUlaaE_EEEEvS6_RKT_EUliE_EEviT1_,"ax",@progbits
	.align	128
        .global         _ZN2at6native18elementwise_kernelILi128ELi4EZNS0_22gpu_kernel_impl_nocastINS0_13BUnaryFunctorIaaaZZZNS0_15binary_internal21div_floor_kernel_cudaERNS_18TensorIteratorBaseEENKUlvE_clEvENKUlvE0_clEvEUlaaE_EEEEvS6_RKT_EUliE_EEviT1_
        .type           _ZN2at6native18elementwise_kernelILi128ELi4EZNS0_22gpu_kernel_impl_nocastINS0_13BUnaryFunctorIaaaZZZNS0_15binary_internal21div_floor_kernel_cudaERNS_18TensorIteratorBaseEENKUlvE_clEvENKUlvE0_clEvEUlaaE_EEEEvS6_RKT_EUliE_EEviT1_,@function
        .size           _ZN2at6native18elementwise_kernelILi128ELi4EZNS0_22gpu_kernel_impl_nocastINS0_13BUnaryFunctorIaaaZZZNS0_15binary_internal21div_floor_kernel_cudaERNS_18TensorIteratorBaseEENKUlvE_clEvENKUlvE0_clEvEUlaaE_EEEEvS6_RKT_EUliE_EEviT1_,(.L_x_32795 - _ZN2at6native18elementwise_kernelILi128ELi4EZNS0_22gpu_kernel_impl_nocastINS0_13BUnaryFunctorIaaaZZZNS0_15binary_internal21div_floor_kernel_cudaERNS_18TensorIteratorBaseEENKUlvE_clEvENKUlvE0_clEvEUlaaE_EEEEvS6_RKT_EUliE_EEviT1_)
        .other          _ZN2at6native18elementwise_kernelILi128ELi4EZNS0_22gpu_kernel_impl_nocastINS0_13BUnaryFunctorIaaaZZZNS0_15binary_internal21div_floor_kernel_cudaERNS_18TensorIteratorBaseEENKUlvE_clEvENKUlvE0_clEvEUlaaE_EEEEvS6_RKT_EUliE_EEviT1_,@"STO_CUDA_ENTRY STV_DEFAULT"
_ZN2at6native18elementwise_kernelILi128ELi4EZNS0_22gpu_kernel_impl_nocastINS0_13BUnaryFunctorIaaaZZZNS0_15binary_internal21div_floor_kernel_cudaERNS_18TensorIteratorBaseEENKUlvE_clEvENKUlvE0_clEvEUlaaE_EEEEvS6_RKT_EUliE_EEviT1_:
.text._ZN2at6native18elementwise_kernelILi128ELi4EZNS0_22gpu_kernel_impl_nocastINS0_13BUnaryFunctorIaaaZZZNS0_15binary_internal21div_floor_kernel_cudaERNS_18TensorIteratorBaseEENKUlvE_clEvENKUlvE0_clEvEUlaaE_EEEEvS6_RKT_EUliE_EEviT1_:
[----:B------:R-:W-:Y:S08]  /*0000*/  LDC R1, c[0x0][0x37c] ;  /* 0x0000df00ff017b82 */ /* 0x000ff00000000800 */
[----:B------:R-:W0:Y:S01]  /*0010*/  LDC R2, c[0x0][0x388] ;  /* 0x0000e200ff027b82 */ /* 0x000e220000000800 */
[----:B------:R-:W1:Y:S01]  /*0020*/  S2R R3, SR_TID.X ;  /* 0x0000000000037919 */ /* 0x000e620000002100 */
[----:B------:R-:W2:Y:S01]  /*0030*/  LDCU.U8 UR8, c[0x0][0x591] ;  /* 0x0000b220ff0877ac */ /* 0x000ea20008000000 */
[----:B------:R-:W3:Y:S05]  /*0040*/  LDCU.64 UR6, c[0x0][0x358] ;  /* 0x00006b00ff0677ac */ /* 0x000eea0008000a00 */
[----:B------:R-:W4:Y:S01]  /*0050*/  S2UR UR5, SR_CTAID.X ;  /* 0x00000000000579c3 */ /* 0x000f220000002500 */
[----:B--2---:R-:W-:Y:S01]  /*0060*/  UPRMT UR4, UR8, 0x8880, URZ ;  /* 0x0000888008047896 */ /* 0x004fe200080000ff */
[----:B0-----:R-:W-:-:S03]  /*0070*/  ISETP.NE.AND P0, PT, R2, RZ, PT ;  /* 0x000000ff0200720c */ /* 0x001fc60003f05270 */
[----:B------:R-:W-:Y:S02]  /*0080*/  UPRMT UR4, UR4, 0x7710, URZ ;  /* 0x0000771004047896 */ /* 0x000fe400080000ff */
[----:B----4-:R-:W-:-:S06]  /*0090*/  USHF.L.U32 UR5, UR5, 0x9, URZ ;  /* 0x0000000905057899 */ /* 0x010fcc00080006ff */
[----:B-1----:R-:W-:Y:S02]  /*00a0*/  LOP3.LUT R3, R3, UR5, RZ, 0xfc, !PT ;  /* 0x0000000503037c12 */ /* 0x002fe4000f8efcff */
[----:B---3--:R-:W-:Y:S05]  /*00b0*/  @P0 BRA `(.L_x_29635) ;  /* 0x0000000800680947 */ /* 0x008fea0003800000 */
[----:B------:R-:W0:Y:S01]  /*00c0*/  LDCU UR5, c[0x0][0x380] ;  /* 0x00007000ff0577ac */ /* 0x000e220008000800 */
[----:B------:R-:W-:Y:S01]  /*00d0*/  BSSY.RECONVERGENT B0, `(.L_x_29636) ;  /* 0x0000025000007945 */ /* 0x000fe20003800200 */
[----:B0-----:R-:W-:-:S13]  /*00e0*/  ISETP.GE.AND P0, PT, R3, UR5, PT ;  /* 0x0000000503007c0c */ /* 0x001fda000bf06270 */
[----:B------:R-:W-:Y:S05]  /*00f0*/  @P0 BRA `(.L_x_29637) ;  /* 0x0000000000880947 */ /* 0x000fea0003800000 */
[----:B------:R-:W0:Y:S02]  /*0100*/  LDC.64 R4, c[0x0][0x588] ;  /* 0x00016200ff047b82 */ /* 0x000e240000000a00 */
[----:B0-----:R-:W2:Y:S02]  /*0110*/  LDG.E.U8 R4, desc[UR6][R4.64] ;  /* 0x0000000604047981 */ /* 0x001ea4000c1e1100 */
[----:B--2---:R-:W-:-:S04]  /*0120*/  LOP3.LUT R0, R4, UR4, RZ, 0x3c, !PT ;  /* 0x0000000404007c12 */ /* 0x004fc8000f8e3cff */
[----:B------:R-:W-:-:S04]  /*0130*/  PRMT R0, R0, 0x8880, RZ ;  /* 0x0000888000007816 */ /* 0x000fc800000000ff */
[----:B------:R-:W-:-:S13]  /*0140*/  ISETP.GT.AND P0, PT, R0, -0x1, PT ;  /* 0xffffffff0000780c */ /* 0x000fda0003f04270 */
[----:B------:R-:W-:Y:S05]  /*0150*/  @P0 BRA `(.L_x_29638) ;  /* 0x00000000004c0947 */ /* 0x000fea0003800000 */
[----:B------:R-:W-:Y:S01]  /*0160*/  UPRMT UR5, UR8, 0x8880, URZ ;  /* 0x0000888008057896 */ /* 0x000fe200080000ff */
[C---:B------:R-:W-:Y:S02]  /*0170*/  PRMT R0, R4.reuse, 0x8880, RZ ;  /* 0x0000888004007816 */ /* 0x040fe400000000ff */
[----:B------:R-:W-:Y:S02]  /*0180*/  PRMT R6, R4, 0x8880, RZ ;  /* 0x0000888004067816 */ /* 0x000fe400000000ff */
[----:B------:R-:W-:Y:S02]  /*0190*/  PRMT R0, R0, 0x7710, RZ ;  /* 0x0000771000007816 */ /* 0x000fe400000000ff */
[----:B------:R-:W-:Y:S02]  /*01a0*/  MOV R5, UR5 ;  /* 0x0000000500057c02 */ /* 0x000fe40008000f00 */
[----:B------:R-:W-:-:S07]  /*01b0*/  MOV R4, 0x1d0 ;  /* 0x000001d000047802 */ /* 0x000fce0000000f00 */
[----:B------:R-:W-:Y:S05]  /*01c0*/  CALL.REL.NOINC `($__internal_44_$__cuda_sm20_div_s16) ;  /* 0x0000005c00847944 */ /* 0x000fea0003c00000 */
[----:B------:R-:W0:Y:S01]  /*01d0*/  LDCU.S8 UR5, c[0x0][0x591] ;  /* 0x0000b220ff0577ac */ /* 0x000e220008000200 */
[----:B------:R-:W-:-:S05]  /*01e0*/  PRMT R2, R6, 0x9910, RZ ;  /* 0x0000991006027816 */ /* 0x000fca00000000ff */
[----:B0-----:R-:W-:-:S04]  /*01f0*/  IMAD R2, R2, UR5, RZ ;  /* 0x0000000502027c24 */ /* 0x001fc8000f8e02ff */
[----:B------:R-:W-:-:S05]  /*0200*/  IMAD.MOV R2, RZ, RZ, -R2 ;  /* 0x000000ffff027224 */ /* 0x000fca00078e0a02 */
        /* <DEDUP_REMOVED lines=8> */
.L_x_29638:
[----:B------:R-:W-:Y:S01]  /*0290*/  UPRMT UR5, UR8, 0x8880, URZ ;  /* 0x0000888008057896 */ /* 0x000fe200080000ff */
[----:B------:R-:W-:Y:S02]  /*02a0*/  PRMT R6, R4, 0x8880, RZ ;  /* 0x0000888004067816 */ /* 0x000fe400000000ff */
[----:B------:R-:W-:-:S03]  /*02b0*/  MOV R4, 0x2e0 ;  /* 0x000002e000047802 */ /* 0x000fc60000000f00 */
[----:B------:R-:W-:-:S07]  /*02c0*/  IMAD.U32 R5, RZ, RZ, UR5 ;  /* 0x00000005ff057e24 */ /* 0x000fce000f8e00ff */
[----:B------:R-:W-:Y:S05]  /*02d0*/  CALL.REL.NOINC `($__internal_44_$__cuda_sm20_div_s16) ;  /* 0x0000005c00407944 */ /* 0x000fea0003c00000 */
[----:B------:R-:W-:-:S07]  /*02e0*/  PRMT R2, R6, 0x7610, R2 ;  /* 0x0000761006027816 */ /* 0x000fce0000000002 */
.L_x_29639:
[----:B------:R-:W0:Y:S01]  /*02f0*/  LDC.64 R4, c[0x0][0x580] ;  /* 0x00016000ff047b82 */ /* 0x000e220000000a00 */
[----:B------:R-:W-:Y:S01]  /*0300*/  IADD3 R3, PT, PT, R3, 0x80, RZ ;  /* 0x0000008003037810 */ /* 0x000fe20007ffe0ff */
[----:B0-----:R0:W-:Y:S06]  /*0310*/  STG.E.U8 desc[UR6][R4.64], R2 ;  /* 0x0000000204007986 */ /* 0x0011ec000c101106 */
.L_x_29637:
[----:B------:R-:W-:Y:S05]  /*0320*/  BSYNC.RECONVERGENT B0 ;  /* 0x0000000000007941 */ /* 0x000fea0003800200 */
.L_x_29636:
[----:B------:R-:W1:Y:S01]  /*0330*/  LDCU UR5, c[0x0][0x380] ;  /* 0x00007000ff0577ac */ /* 0x000e620008000800 */
[----:B------:R-:W-:Y:S01]  /*0340*/  BSSY.RECONVERGENT B0, `(.L_x_29640) ;  /* 0x0000025000007945 */ /* 0x000fe20003800200 */
[----:B-1----:R-:W-:-:S13]  /*0350*/  ISETP.GE.AND P0, PT, R3, UR5, PT ;  /* 0x0000000503007c0c */ /* 0x002fda000bf06270 */
[----:B------:R-:W-:Y:S05]  /*0360*/  @P0 BRA `(.L_x_29641) ;  /* 0x0000000000880947 */ /* 0x000fea0003800000 */
[----:B0-----:R-:W0:Y:S02]  /*0370*/  LDC.64 R4, c[0x0][0x588] ;  /* 0x00016200ff047b82 */ /* 0x001e240000000a00 */
[----:B0-----:R-:W2:Y:S02]  /*0380*/  LDG.E.U8 R4, desc[UR6][R4.64] ;  /* 0x0000000604047981 */ /* 0x001ea4000c1e1100 */
[----:B--2---:R-:W-:-:S04]  /*0390*/  LOP3.LUT R0, R4, UR4, RZ, 0x3c, !PT ;  /* 0x0000000404007c12 */ /* 0x004fc8000f8e3cff */
        /* <DEDUP_REMOVED lines=9> */
[----:B------:R-:W-:Y:S05]  /*0430*/  CALL.REL.NOINC `($__internal_44_$__cuda_sm20_div_s16) ;  /* 0x0000005800e87944 */ /* 0x000fea0003c00000 */
[----:B------:R-:W0:Y:S01]  /*0440*/  LDCU.S8 UR5, c[0x0][0x591] ;  /* 0x0000b220ff0577ac */ /* 0x000e220008000200 */
[----:B------:R-:W-:-:S05]  /*0450*/  PRMT R2, R6, 0x9910, RZ ;  /* 0x0000991006027816 */ /* 0x000fca00000000ff */
[----:B0-----:R-:W-:-:S05]  /*0460*/  IMAD R2, R2, UR5, RZ ;  /* 0x0000000502027c24 */ /* 0x001fca000f8e02ff */
[----:B------:R-:W-:-:S04]  /*0470*/  IADD3 R2, PT, PT, RZ, -R2, RZ ;  /* 0x80000002ff027210 */ /* 0x000fc80007ffe0ff */
        /* <DEDUP_REMOVED lines=8> */
.L_x_29642:
[----:B------:R-:W0:Y:S01]  /*0500*/  LDCU.S8 UR5, c[0x0][0x591] ;  /* 0x0000b220ff0577ac */ /* 0x000e220008000200 */
[----:B------:R-:W-:Y:S02]  /*0510*/  PRMT R6, R4, 0x8880, RZ ;  /* 0x0000888004067816 */ /* 0x000fe400000000ff */
[----:B------:R-:W-:Y:S02]  /*0520*/  MOV R4, 0x550 ;  /* 0x0000055000047802 */ /* 0x000fe40000000f00 */
[----:B0-----:R-:W-:-:S07]  /*0530*/  MOV R5, UR5 ;  /* 0x0000000500057c02 */ /* 0x001fce0008000f00 */
[----:B------:R-:W-:Y:S05]  /*0540*/  CALL.REL.NOINC `($__internal_44_$__cuda_sm20_div_s16) ;  /* 0x0000005800a47944 */ /* 0x000fea0003c00000 */
[----:B------:R-:W-:-:S07]  /*0550*/  PRMT R2, R6, 0x7610, R2 ;  /* 0x0000761006027816 */ /* 0x000fce0000000002 */
.L_x_29643:
[----:B------:R-:W0:Y:S01]  /*0560*/  LDC.64 R4, c[0x0][0x580] ;  /* 0x00016000ff047b82 */ /* 0x000e220000000a00 */
[----:B------:R-:W-:Y:S01]  /*0570*/  VIADD R3, R3, 0x80 ;  /* 0x0000008003037836 */ /* 0x000fe20000000000 */
[----:B0-----:R1:W-:Y:S06]  /*0580*/  STG.E.U8 desc[UR6][R4.64], R2 ;  /* 0x0000000204007986 */ /* 0x0013ec000c101106 */
.L_x_29641:
[----:B------:R-:W-:Y:S05]  /*0590*/  BSYNC.RECONVERGENT B0 ;  /* 0x0000000000007941 */ /* 0x000fea0003800200 */
.L_x_29640:
[----:B------:R-:W2:Y:S01]  /*05a0*/  LDCU UR5, c[0x0][0x380] ;  /* 0x00007000ff0577ac */ /* 0x000ea20008000800 */
[----:B------:R-:W-:Y:S01]  /*05b0*/  BSSY.RECONVERGENT B0, `(.L_x_29644) ;  /* 0x0000025000007945 */ /* 0x000fe20003800200 */
[----:B--2---:R-:W-:-:S13]  /*05c0*/  ISETP.GE.AND P0, PT, R3, UR5, PT ;  /* 0x0000000503007c0c */ /* 0x004fda000bf06270 */
[----:B------:R-:W-:Y:S05]  /*05d0*/  @P0 BRA `(.L_x_29645) ;  /* 0x0000000000880947 */ /* 0x000fea0003800000 */
[----:B01----:R-:W0:Y:S02]  /*05e0*/  LDC.64 R4, c[0x0][0x588] ;  /* 0x00016200ff047b82 */ /* 0x003e240000000a00 */
        /* <DEDUP_REMOVED lines=24> */
.L_x_29646:
[----:B------:R-:W0:Y:S01]  /*0770*/  LDCU.S8 UR5, c[0x0][0x591] ;  /* 0x0000b220ff0577ac */ /* 0x000e220008000200 */
[----:B------:R-:W-:Y:S02]  /*0780*/  PRMT R6, R4, 0x8880, RZ ;  /* 0x0000888004067816 */ /* 0x000fe400000000ff */
[----:B------:R-:W-:Y:S01]  /*0790*/  MOV R4, 0x7c0 ;  /* 0x000007c000047802 */ /* 0x000fe20000000f00 */
[----:B0-----:R-:W-:-:S07]  /*07a0*/  IMAD.U32 R5, RZ, RZ, UR5 ;  /* 0x00000005ff057e24 */ /* 0x001fce000f8e00ff */
[----:B------:R-:W-:Y:S05]  /*07b0*/  CALL.REL.NOINC `($__internal_44_$__cuda_sm20_div_s16) ;  /* 0x0000005800087944 */ /* 0x000fea0003c00000 */
[----:B------:R-:W-:-:S07]  /*07c0*/  PRMT R2, R6, 0x7610, R2 ;  /* 0x0000761006027816 */ /* 0x000fce0000000002 */
.L_x_29647:
[----:B------:R-:W0:Y:S01]  /*07d0*/  LDC.64 R4, c[0x0][0x580] ;  /* 0x00016000ff047b82 */ /* 0x000e220000000a00 */
[----:B------:R-:W-:Y:S01]  /*07e0*/  IADD3 R3, PT, PT, R3, 0x80, RZ ;  /* 0x0000008003037810 */ /* 0x000fe20007ffe0ff */
[----:B0-----:R2:W-:Y:S06]  /*07f0*/  STG.E.U8 desc[UR6][R4.64], R2 ;  /* 0x0000000204007986 */ /* 0x0015ec000c101106 */
.L_x_29645:
[----:B------:R-:W-:Y:S05]  /*0800*/  BSYNC.RECONVERGENT B0 ;  /* 0x0000000000007941 */ /* 0x000fea0003800200 */
.L_x_29644:
[----:B------:R-:W3:Y:S02]  /*0810*/  LDCU UR5, c[0x0][0x380] ;  /* 0x00007000ff0577ac */ /* 0x000ee40008000800 */
[----:B---3--:R-:W-:-:S13]  /*0820*/  ISETP.GE.AND P0, PT, R3, UR5, PT ;  /* 0x0000000503007c0c */ /* 0x008fda000bf06270 */
[----:B------:R-:W-:Y:S05]  /*0830*/  @P0 EXIT ;  /* 0x000000000000094d */ /* 0x000fea0003800000 */
[----:B012---:R-:W0:Y:S02]  /*0840*/  LDC.64 R2, c[0x0][0x588] ;  /* 0x00016200ff027b82 */ /* 0x007e240000000a00 */
        /* <DEDUP_REMOVED lines=13> */
[C---:B------:R-:W-:Y:S02]  /*0920*/  PRMT R2, R6.reuse, 0x9910, RZ ;  /* 0x0000991006027816 */ /* 0x040fe400000000ff */
[----:B------:R-:W-:-:S03]  /*0930*/  IADD3 R5, PT, PT, R6, -0x1, RZ ;  /* 0xffffffff06057810 */ /* 0x000fc60007ffe0ff */
[----:B0-----:R-:W-:-:S05]  /*0940*/  IMAD R2, R2, UR4, RZ ;  /* 0x0000000402027c24 */ /* 0x001fca000f8e02ff */
[----:B------:R-:W-:-:S04]  /*0950*/  IADD3 R2, PT, PT, RZ, -R2, RZ ;  /* 0x80000002ff027210 */ /* 0x000fc80007ffe0ff */
[----:B------:R-:W-:-:S05]  /*0960*/  PRMT R3, R2, 0x7710, RZ ;  /* 0x0000771002037816 */ /* 0x000fca00000000ff */
[----:B------:R-:W-:Y:S02]  /*0970*/  IMAD.IADD R0, R0, 0x1, R3 ;  /* 0x0000000100007824 */ /* 0x000fe400078e0203 */
[----:B------:R-:W0:Y:S03]  /*0980*/  LDC.64 R2, c[0x0][0x580] ;  /* 0x00016000ff027b82 */ /* 0x000e260000000a00 */
[----:B------:R-:W-:-:S04]  /*0990*/  PRMT R0, R0, 0x9910, RZ ;  /* 0x0000991000007816 */ /* 0x000fc800000000ff */
[----:B------:R-:W-:-:S13]  /*09a0*/  ISETP.NE.AND P0, PT, R0, RZ, PT ;  /* 0x000000ff0000720c */ /* 0x000fda0003f05270 */
[----:B------:R-:W-:-:S05]  /*09b0*/  @!P0 IMAD.MOV R5, RZ, RZ, R6 ;  /* 0x000000ffff058224 */ /* 0x000fca00078e0206 */
[----:B0-----:R-:W-:Y:S01]  /*09c0*/  STG.E.U8 desc[UR6][R2.64], R5 ;  /* 0x0000000502007986 */ /* 0x001fe2000c101106 */
[----:B------:R-:W-:Y:S05]  /*09d0*/  EXIT ;  /* 0x000000000000794d */ /* 0x000fea0003800000 */
.L_x_29648:
[----:B------:R-:W0:Y:S01]  /*09e0*/  LDCU.S8 UR4, c[0x0][0x591] ;  /* 0x0000b220ff0477ac */ /* 0x000e220008000200 */
[----:B------:R-:W-:Y:S02]  /*09f0*/  PRMT R6, R2, 0x8880, RZ ;  /* 0x0000888002067816 */ /* 0x000fe400000000ff */
[----:B------:R-:W-:Y:S02]  /*0a00*/  MOV R4, 0xa30 ;  /* 0x00000a3000047802 */ /* 0x000fe40000000f00 */
[----:B0-----:R-:W-:-:S07]  /*0a10*/  MOV R5, UR4 ;  /* 0x0000000400057c02 */ /* 0x001fce0008000f00 */
[----:B------:R-:W-:Y:S05]  /*0a20*/  CALL.REL.NOINC `($__internal_44_$__cuda_sm20_div_s16) ;  /* 0x00000054006c7944 */ /* 0x000fea0003c00000 */
[----:B------:R-:W0:Y:S02]  /*0a30*/  LDC.64 R2, c[0x0][0x580] ;  /* 0x00016000ff027b82 */ /* 0x000e240000000a00 */
[----:B0-----:R-:W-:Y:S01]  /*0a40*/  STG.E.U8 desc[UR6][R2.64], R6 ;  /* 0x0000000602007986 */ /* 0x001fe2000c101106 */
[----:B------:R-:W-:Y:S05]  /*0a50*/  EXIT ;  /* 0x000000000000794d */ /* 0x000fea0003800000 */
.L_x_29635:
        /* <DEDUP_REMOVED lines=305> */
.L_x_29651:
[----:B------:R-:W0:Y:S02]  /*1d70*/  LDCU.64 UR10, c[0x0][0x588] ;  /* 0x0000b100ff0a77ac */ /* 0x000e240008000a00 */
[----:B0-----:R-:W-:-:S04]  /*1d80*/  IADD3 R4, P0, PT, R4, UR10, RZ ;  /* 0x0000000a04047c10 */ /* 0x001fc8000ff1e0ff */
[----:B------:R-:W-:-:S05]  /*1d90*/  IADD3.X R5, PT, PT, RZ, UR11, RZ, P0, !PT ;  /* 0x0000000bff057c10 */ /* 0x000fca00087fe4ff */
[----:B------:R-:W2:Y:S01]  /*1da0*/  LDG.E.U8 R4, desc[UR6][R4.64] ;  /* 0x0000000604047981 */ /* 0x000ea2000c1e1100 */
[----:B------:R-:W-:Y:S01]  /*1db0*/  BSSY.RECONVERGENT B1, `(.L_x_29652) ;  /* 0x000001d000017945 */ /* 0x000fe20003800200 */
        /* <DEDUP_REMOVED lines=23> */
.L_x_29653:
[----:B------:R-:W-:Y:S01]  /*1f30*/  UPRMT UR5, UR8, 0x8880, URZ ;  /* 0x0000888008057896 */ /* 0x000fe200080000ff */
[----:B------:R-:W-:Y:S02]  /*1f40*/  PRMT R6, R4, 0x8880, RZ ;  /* 0x0000888004067816 */ /* 0x000fe400000000ff */
[----:B------:R-:W-:-:S03]  /*1f50*/  MOV R4, 0x1f80 ;  /* 0x00001f8000047802 */ /* 0x000fc60000000f00 */
[----:B------:R-:W-:-:S07]  /*1f60*/  MOV R5, UR5 ;  /* 0x0000000500057c02 */ /* 0x000fce0008000f00 */
[----:B------:R-:W-:Y:S05]  /*1f70*/  CALL.REL.NOINC `($__internal_44_$__cuda_sm20_div_s16) ;  /* 0x0000004000187944 */ /* 0x000fea0003c00000 */
.L_x_29654:
[----:B------:R-:W-:Y:S05]  /*1f80*/  BSYNC.RECONVERGENT B1 ;  /* 0x0000000000017941 */ /* 0x000fea0003800200 */
.L_x_29652:
[----:B------:R-:W0:Y:S01]  /*1f90*/  LDCU.64 UR10, c[0x0][0x580] ;  /* 0x0000b000ff0a77ac */ /* 0x000e220008000a00 */
[----:B------:R-:W-:Y:S01]  /*1fa0*/  VIADD R3, R3, 0x80 ;  /* 0x0000008003037836 */ /* 0x000fe20000000000 */
[----:B0-----:R-:W-:-:S04]  /*1fb0*/  IADD3 R4, P0, PT, R7, UR10, RZ ;  /* 0x0000000a07047c10 */ /* 0x001fc8000ff1e0ff */
[----:B------:R-:W-:-:S05]  /*1fc0*/  IADD3.X R5, PT, PT, RZ, UR11, RZ, P0, !PT ;  /* 0x0000000bff057c10 */ /* 0x000fca00087fe4ff */
[----:B------:R0:W-:Y:S04]  /*1fd0*/  STG.E.U8 desc[UR6][R4.64], R6 ;  /* 0x0000000604007986 */ /* 0x0001e8000c101106 */
.L_x_29650:
[----:B------:R-:W-:Y:S05]  /*1fe0*/  BSYNC.RECONVERGENT B0 ;  /* 0x0000000000007941 */ /* 0x000fea0003800200 */
.L_x_29649:
        /* <DEDUP_REMOVED lines=302> */
.L_x_29657:
        /* <DEDUP_REMOVED lines=28> */
.L_x_29659:
[----:B------:R-:W0:Y:S01]  /*3490*/  LDCU.S8 UR5, c[0x0][0x591] ;  /* 0x0000b220ff0577ac */ /* 0x000e220008000200 */
[----:B------:R-:W-:Y:S02]  /*34a0*/  PRMT R6, R4, 0x8880, RZ ;  /* 0x0000888004067816 */ /* 0x000fe400000000ff */
[----:B------:R-:W-:Y:S02]  /*34b0*/  MOV R4, 0x34e0 ;  /* 0x000034e000047802 */ /* 0x000fe40000000f00 */
[----:B0-----:R-:W-:-:S07]  /*34c0*/  MOV R5, UR5 ;  /* 0x0000000500057c02 */ /* 0x001fce0008000f00 */
[----:B------:R-:W-:Y:S05]  /*34d0*/  CALL.REL.NOINC `($__internal_44_$__cuda_sm20_div_s16) ;  /* 0x0000002800c07944 */ /* 0x000fea0003c00000 */
.L_x_29660:
[----:B------:R-:W-:Y:S05]  /*34e0*/  BSYNC.RECONVERGENT B1 ;  /* 0x0000000000017941 */ /* 0x000fea0003800200 */
.L_x_29658:
[----:B------:R-:W0:Y:S01]  /*34f0*/  LDCU.64 UR8, c[0x0][0x580] ;  /* 0x0000b000ff0877ac */ /* 0x000e220008000a00 */
[----:B------:R-:W-:Y:S01]  /*3500*/  VIADD R3, R3, 0x80 ;  /* 0x0000008003037836 */ /* 0x000fe20000000000 */
[----:B0-----:R-:W-:-:S04]  /*3510*/  IADD3 R4, P0, PT, R7, UR8, RZ ;  /* 0x0000000807047c10 */ /* 0x001fc8000ff1e0ff */
[----:B------:R-:W-:-:S05]  /*3520*/  IADD3.X R5, PT, PT, RZ, UR9, RZ, P0, !PT ;  /* 0x00000009ff057c10 */ /* 0x000fca00087fe4ff */
[----:B------:R1:W-:Y:S04]  /*3530*/  STG.E.U8 desc[UR6][R4.64], R6 ;  /* 0x0000000604007986 */ /* 0x0003e8000c101106 */
.L_x_29656:
[----:B------:R-:W-:Y:S05]  /*3540*/  BSYNC.RECONVERGENT B0 ;  /* 0x0000000000007941 */ /* 0x000fea0003800200 */
.L_x_29655:
[----:B------:R-:W2:Y:S01]  /*3550*/  LDCU UR5, c[0x0][0x380] ;  /* 0x00007000ff0577ac */ /* 0x000ea20008000800 */
[----:B------:R-:W-:Y:S01]  /*3560*/  BSSY.RECONVERGENT B0, `(.L_x_29661) ;  /* 0x0000154000007945 */ /* 0x000fe20003800200 */
[----:B--2---:R-:W-:-:S13]  /*3570*/  ISETP.GE.AND P0, PT, R3, UR5, PT ;  /* 0x0000000503007c0c */ /* 0x004fda000bf06270 */
[----:B------:R-:W-:Y:S05]  /*3580*/  @P0 BRA `(.L_x_29662) ;  /* 0x0000001400440947 */ /* 0x000fea0003800000 */
[----:B------:R-:W2:Y:S01]  /*3590*/  LDCU.64 UR8, c[0x0][0x390] ;  /* 0x00007200ff0877ac */ /* 0x000ea20008000a00 */
[----:B01----:R-:W-:Y:S01]  /*35a0*/  HFMA2 R4, -RZ, RZ, 0, 0 ;  /* 0x00000000ff047431 */ /* 0x003fe200000001ff */
        /* <DEDUP_REMOVED lines=296> */
.L_x_29663:
        /* <DEDUP_REMOVED lines=28> */
.L_x_29665:
[----:B------:R-:W0:Y:S01]  /*49f0*/  LDCU.S8 UR5, c[0x0][0x591] ;  /* 0x0000b220ff0577ac */ /* 0x000e220008000200 */
[----:B------:R-:W-:Y:S02]  /*4a00*/  PRMT R6, R4, 0x8880, RZ ;  /* 0x0000888004067816 */ /* 0x000fe400000000ff */
[----:B------:R-:W-:Y:S02]  /*4a10*/  MOV R4, 0x4a40 ;  /* 0x00004a4000047802 */ /* 0x000fe40000000f00 */
[----:B0-----:R-:W-:-:S07]  /*4a20*/  MOV R5, UR5 ;  /* 0x0000000500057c02 */ /* 0x001fce0008000f00 */
[----:B------:R-:W-:Y:S05]  /*4a30*/  CALL.REL.NOINC `($__internal_44_$__cuda_sm20_div_s16) ;  /* 0x0000001400687944 */ /* 0x000fea0003c00000 */
.L_x_29666:
[----:B------:R-:W-:Y:S05]  /*4a40*/  BSYNC.RECONVERGENT B1 ;  /* 0x0000000000017941 */ /* 0x000fea0003800200 */
.L_x_29664:
[----:B------:R-:W0:Y:S01]  /*4a50*/  LDCU.64 UR8, c[0x0][0x580] ;  /* 0x0000b000ff0877ac */ /* 0x000e220008000a00 */
[----:B------:R-:W-:Y:S01]  /*4a60*/  VIADD R3, R3, 0x80 ;  /* 0x0000008003037836 */ /* 0x000fe20000000000 */
[----:B0-----:R-:W-:-:S04]  /*4a70*/  IADD3 R4, P0, PT, R7, UR8, RZ ;  /* 0x0000000807047c10 */ /* 0x001fc8000ff1e0ff */
[----:B------:R-:W-:-:S05]  /*4a80*/  IADD3.X R5, PT, PT, RZ, UR9, RZ, P0, !PT ;  /* 0x00000009ff057c10 */ /* 0x000fca00087fe4ff */
[----:B------:R2:W-:Y:S04]  /*4a90*/  STG.E.U8 desc[UR6][R4.64], R6 ;  /* 0x0000000604007986 */ /* 0x0005e8000c101106 */
.L_x_29662:
[----:B------:R-:W-:Y:S05]  /*4aa0*/  BSYNC.RECONVERGENT B0 ;  /* 0x0000000000007941 */ /* 0x000fea0003800200 */
.L_x_29661:
[----:B------:R-:W3:Y:S02]  /*4ab0*/  LDCU UR5, c[0x0][0x380] ;  /* 0x00007000ff0577ac */ /* 0x000ee40008000800 */
[----:B---3--:R-:W-:-:S13]  /*4ac0*/  ISETP.GE.AND P0, PT, R3, UR5, PT ;  /* 0x0000000503007c0c */ /* 0x008fda000bf06270 */
[----:B------:R-:W-:Y:S05]  /*4ad0*/  @P0 EXIT ;  /* 0x000000000000094d */ /* 0x000fea0003800000 */
[----:B------:R-:W3:Y:S01]  /*4ae0*/  LDCU.64 UR8, c[0x0][0x390] ;  /* 0x00007200ff0877ac */ /* 0x000ee20008000a00 */
[----:B012---:R-:W-:Y:S01]  /*4af0*/  HFMA2 R4, -RZ, RZ, 0, 0 ;  /* 0x00000000ff047431 */ /* 0x007fe200000001ff */
[----:B------:R-:W-:Y:S01]  /*4b00*/  MOV R5, R3 ;  /* 0x0000000300057202 */ /* 0x000fe20000000f00 */
[----:B------:R-:W0:Y:S01]  /*4b10*/  LDCU UR5, c[0x0][0x38c] ;  /* 0x00007180ff0577ac */ /* 0x000e220008000800 */
[----:B------:R-:W-:Y:S01]  /*4b20*/  ISETP.NE.AND P0, PT, R2, RZ, PT ;  /* 0x000000ff0200720c */ /* 0x000fe20003f05270 */
[----:B------:R-:W1:Y:S01]  /*4b30*/  LDCU.64 UR10, c[0x0][0x4b8] ;  /* 0x00009700ff0a77ac */ /* 0x000e620008000a00 */
[----:B---3--:R-:W-:-:S05]  /*4b40*/  IMAD.HI.U32 R4, R3, UR8, R4 ;  /* 0x0000000803047c27 */ /* 0x008fca000f8e0004 */
        /* <DEDUP_REMOVED lines=291> */
.L_x_29667:
[----:B------:R-:W0:Y:S02]  /*5d80*/  LDCU.128 UR8, c[0x0][0x580] ;  /* 0x0000b000ff0877ac */ /* 0x000e240008000c00 */
[----:B0-----:R-:W-:-:S04]  /*5d90*/  IADD3 R4, P0, PT, R2, UR10, RZ ;  /* 0x0000000a02047c10 */ /* 0x001fc8000ff1e0ff */
[----:B------:R-:W-:-:S05]  /*5da0*/  IADD3.X R5, PT, PT, RZ, UR11, RZ, P0, !PT ;  /* 0x0000000bff057c10 */ /* 0x000fca00087fe4ff */
[----:B------:R-:W2:Y:S01]  /*5db0*/  LDG.E.U8 R4, desc[UR6][R4.64] ;  /* 0x0000000604047981 */ /* 0x000ea2000c1e1100 */
[----:B------:R-:W-:Y:S01]  /*5dc0*/  IADD3 R2, P1, PT, R3, UR8, RZ ;  /* 0x0000000803027c10 */ /* 0x000fe2000ff3e0ff */
[----:B------:R-:W-:Y:S03]  /*5dd0*/  BSSY.RECONVERGENT B0, `(.L_x_29668) ;  /* 0x000001e000007945 */ /* 0x000fe60003800200 */
[----:B------:R-:W-:Y:S02]  /*5de0*/  IADD3.X R3, PT, PT, RZ, UR9, RZ, P1, !PT ;  /* 0x00000009ff037c10 */ /* 0x000fe40008ffe4ff */
        /* <DEDUP_REMOVED lines=15> */
[----:B------:R-:W-:-:S04]  /*5ee0*/  PRMT R5, R4, 0x7710, RZ ;  /* 0x0000771004057816 */ /* 0x000fc800000000ff */
[----:B------:R-:W-:-:S04]  /*5ef0*/  IADD3 R0, PT, PT, R0, R5, RZ ;  /* 0x0000000500007210 */ /* 0x000fc80007ffe0ff */
[----:B------:R-:W-:-:S04]  /*5f00*/  PRMT R0, R0, 0x9910, RZ ;  /* 0x0000991000007816 */ /* 0x000fc800000000ff */
[----:B------:R-:W-:Y:S01]  /*5f10*/  ISETP.NE.AND P0, PT, R0, RZ, PT ;  /* 0x000000ff0000720c */ /* 0x000fe20003f05270 */
[----:B------:R-:W-:-:S12]  /*5f20*/  VIADD R0, R6, 0xffffffff ;  /* 0xffffffff06007836 */ /* 0x000fd80000000000 */
[----:B------:R-:W-:Y:S01]  /*5f30*/  @!P0 IADD3 R0, PT, PT, R6, RZ, RZ ;  /* 0x000000ff06008210 */ /* 0x000fe20007ffe0ff */
[----:B------:R-:W-:Y:S06]  /*5f40*/  BRA `(.L_x_29670) ;  /* 0x0000000000187947 */ /* 0x000fec0003800000 */
.L_x_29669:
[----:B------:R-:W0:Y:S01]  /*5f50*/  LDCU.S8 UR4, c[0x0][0x591] ;  /* 0x0000b220ff0477ac */ /* 0x000e220008000200 */
[----:B------:R-:W-:Y:S02]  /*5f60*/  PRMT R6, R4, 0x8880, RZ ;  /* 0x0000888004067816 */ /* 0x000fe400000000ff */
[----:B------:R-:W-:Y:S02]  /*5f70*/  MOV R4, 0x5fa0 ;  /* 0x00005fa000047802 */ /* 0x000fe40000000f00 */
[----:B0-----:R-:W-:-:S07]  /*5f80*/  MOV R5, UR4 ;  /* 0x0000000400057c02 */ /* 0x001fce0008000f00 */
[----:B------:R-:W-:Y:S05]  /*5f90*/  CALL.REL.NOINC `($__internal_44_$__cuda_sm20_div_s16) ;  /* 0x0000000000107944 */ /* 0x000fea0003c00000 */
[----:B------:R-:W-:-:S07]  /*5fa0*/  PRMT R0, R6, 0x7610, R0 ;  /* 0x0000761006007816 */ /* 0x000fce0000000000 */
.L_x_29670:
[----:B------:R-:W-:Y:S05]  /*5fb0*/  BSYNC.RECONVERGENT B0 ;  /* 0x0000000000007941 */ /* 0x000fea0003800200 */
.L_x_29668:
[----:B------:R-:W-:Y:S01]  /*5fc0*/  STG.E.U8 desc[UR6][R2.64], R0 ;  /* 0x0000000002007986 */ /* 0x000fe2000c101106 */
[----:B------:R-:W-:Y:S05]  /*5fd0*/  EXIT ;  /* 0x000000000000794d */ /* 0x000fea0003800000 */
        .weak           $__internal_44_$__cuda_sm20_div_s16
        .type           $__internal_44_$__cuda_sm20_div_s16,@function
        .size           $__internal_44_$__cuda_sm20_div_s16,(.L_x_32795 - $__internal_44_$__cuda_sm20_div_s16)
$__internal_44_$__cuda_sm20_div_s16:
        /* <DEDUP_REMOVED lines=17> */
[----:B------:R-:W-:-:S05]  /*60f0*/  IADD3 R10, PT, PT, -R6, RZ, RZ ;  /* 0x000000ff060a7210 */ /* 0x000fca0007ffe1ff */
[----:B------:R-:W0:Y:S02]  /*6100*/  F2I.U32.TRUNC.NTZ R9, R9 ;  /* 0x0000000900097305 */ /* 0x000e24000020f000 */
[----:B0-----:R-:W-:-:S05]  /*6110*/  LOP3.LUT R5, R10, 0xffff, R9, 0x78, !PT ;  /* 0x0000ffff0a057812 */ /* 0x001fca00078e7809 */
[----:B------:R-:W-:Y:S02]  /*6120*/  IMAD.IADD R6, R6, 0x1, R5 ;  /* 0x0000000106067824 */ /* 0x000fe400078e0205 */
[----:B------:R-:W-:Y:S01]  /*6130*/  HFMA2 R5, -RZ, RZ, 0, 0 ;  /* 0x00000000ff057431 */ /* 0x000fe200000001ff */
[----:B------:R-:W-:-:S03]  /*6140*/  @!P0 MOV R6, 0xffffffff ;  /* 0xffffffff00068802 */ /* 0x000fc60000000f00 */
[----:B------:R-:W-:Y:S05]  /*6150*/  RET.REL.NODEC R4 `(_ZN2at6native18elementwise_kernelILi128ELi4EZNS0_22gpu_kernel_impl_nocastINS0_13BUnaryFunctorIaaaZZZNS0_15binary_internal21div_floor_kernel_cudaERNS_18TensorIteratorBaseEENKUlvE_clEvENKUlvE0_clEvEUlaaE_EEEEvS6_RKT_EUliE_EEviT1_) ;  /* 0xffffff9c04a87950 */ /* 0x000fea0003c3ffff */
.L_x_29671:
        /* <DEDUP_REMOVED lines=10> */
.L_x_32795:


//--------------------- .text._ZN2at6native27unrolled_elementwise_kernelINS0_13BUnaryFunctorIaaaZZZNS0_15binary_internal21div_floor_kernel_cudaERNS_18TensorIteratorBaseEENKUlvE_clEvENKUlvE0_clEvEUlaaE_EESt5arrayIPcLm2EELi4E23TrivialOffsetCalculatorILi1EjESE_NS0_6memory15LoadWithoutCastENSF_16StoreWithoutCastEEEviT_T0_T2_T3_T4_T5_ --------------------------
	.section	.text._ZN2at6native27unrolled_elementwise_kernelINS0_13BUnaryFunctorIaaaZZZNS0_15binary_internal21div_floor_kernel_cudaERNS_18TensorIteratorBaseEENKUlvE_clEvENKUlvE0_clEvEUlaaE_EESt5arrayIPcLm2EELi4E23TrivialOffsetCalculatorILi1EjESE_NS0_6memory15LoadWithoutCastENSF_16StoreWithoutCastEEEviT_T0_T2_T3_T4_T5_,"ax",@progbits
	.align	128
        .global         _ZN2at6native27unrolled_elementwise_kernelINS0_13BUnaryFunctorIaaaZZZNS0_15binary_internal21div_floor_kernel_cudaERNS_18TensorIteratorBaseEENKUlvE_clEvENKUlvE0_clEvEUlaaE_EESt5arrayIPcLm2EELi4E23TrivialOffsetCalculatorILi1EjESE_NS0_6memory15LoadWithoutCastENSF_16StoreWithoutCastEEEviT_T0_T2_T3_T4_T5_
        .type           _ZN2at6native27unrolled_elementwise_kernelINS0_13BUnaryFunctorIaaaZZZNS0_15binary_internal21div_floor_kernel_cudaERNS_18TensorIteratorBaseEENKUlvE_clEvENKUlvE0_clEvEUlaaE_EESt5arrayIPcLm2EELi4E23TrivialOffsetCalculatorILi1EjESE_NS0_6memory15LoadWithoutCastENSF_16StoreWithoutCastEEEviT_T0_T2_T3_T4_T5_,@function
        .size           _ZN2at6native27unrolled_elementwise_kernelINS0_13BUnaryFunctorIaaaZZZNS0_15binary_internal21div_floor_kernel_cudaERNS_18TensorIteratorBaseEENKUlvE_clEvENKUlvE0_clEvEUlaaE_EESt5arrayIPcLm2EELi4E23TrivialOffsetCalculatorILi1EjESE_NS0_6memory15LoadWithoutCastENSF_16StoreWithoutCastEEEviT_T0_T2_T3_T4_T5_,(.L_x_32796 - _ZN2at6native27unrolled_elementwise_kernelINS0_13BUnaryFunctorIaaaZZZNS0_15binary_internal21div_floor_kernel_cudaERNS_18TensorIteratorBaseEENKUlvE_clEvENKUlvE0_clEvEUlaaE_EESt5arrayIPcLm2EELi4E23TrivialOffsetCalculatorILi1EjESE_NS0_6memory15LoadWithoutCastENSF_16StoreWithoutCastEEEviT_T0_T2_T3_T4_T5_)
        .other          _ZN2at6native27unrolled_elementwise_kernelINS0_13BUnaryFunctorIaaaZZZNS0_15binary_internal21div_floor_kernel_cudaERNS_18TensorIteratorBaseEENKUlvE_clEvENKUlvE0_clEvEUlaaE_EESt5arrayIPcLm2EELi4E23TrivialOffsetCalculatorILi1EjESE_NS0_6memory15LoadWithoutCastENSF_16StoreWithoutCastEEEviT_T0_T2_T3_T4_T5_,@"STO_CUDA_ENTRY STV_DEFAULT"
_ZN2at6native27unrolled_elementwise_kernelINS0_13BUnaryFunctorIaaaZZZNS0_15binary_internal21div_floor_kernel_cudaERNS_18TensorIteratorBaseEENKUlvE_clEvENKUlvE0_clEvEUlaaE_EESt5arrayIPcLm2EELi4E23TrivialOffsetCalculatorILi1EjESE_NS0_6memory15LoadWithoutCastENSF_16StoreWithoutCastEEEviT_T0_T2_T3_T4_T5_:
.text._ZN2at6native27unrolled_elementwise_kernelINS0_13BUnaryFunctorIaaaZZZNS0_15binary_internal21div_floor_kernel_cudaERNS_18TensorIteratorBaseEENKUlvE_clEvENKUlvE0_clEvEUlaaE_EESt5arrayIPcLm2EELi4E23TrivialOffsetCalculatorILi1EjESE_NS0_6memory15LoadWithoutCastENSF_16StoreWithoutCastEEEviT_T0_T2_T3_T4_T5_:
        /* <DEDUP_REMOVED lines=15> */
[----:B------:R-:W-:Y:S02]  /*00f0*/  ISETP.GE.AND P1, PT, R4, R5, PT ;  /* 0x000000050400720c */ /* 0x000fe40003f26270 */
[----:B0-----:R-:W-:Y:S02]  /*0100*/  @!P3 IADD3 R12, P4, PT, R13, R16, RZ ;  /* 0x000000100d0cb210 */ /* 0x001fe40007f9e0ff */
[----:B------:R-:W-:-:S03]  /*0110*/  PRMT R16, RZ, 0x7610, R16 ;  /* 0x00007610ff107816 */ /* 0x000fc60000000010 */
[----:B------:R-:W-:Y:S01]  /*0120*/  @!P3 IMAD.X R13, RZ, RZ, R17, P4 ;  /* 0x000000ffff0db224 */ /* 0x000fe200020e0611 */
[----:B------:R-:W-:-:S04]  /*0130*/  PRMT R6, RZ, 0x7610, R6 ;  /* 0x00007610ff067816 */ /* 0x000fc80000000006 */
[----:B-1----:R0:W5:Y:S01]  /*0140*/  @!P3 LDG.E.U8 R16, desc[UR6][R12.64] ;  /* 0x000000060c10b981 */ /* 0x002162000c1e1100 */
[----:B------:R-:W-:Y:S01]  /*0150*/  @!P1 IMAD R19, R7, 0x200, R4 ;  /* 0x0000020007139824 */ /* 0x000fe200078e0204 */
[----:B------:R-:W1:Y:S01]  /*0160*/  @!P1 LDC.64 R10, c[0x0][0x390] ;  /* 0x0000e400ff0a9b82 */ /* 0x000e620000000a00 */
[----:B------:R-:W-:Y:S01]  /*0170*/  @!P1 VIADD R4, R4, 0x80 ;  /* 0x0000008004049836 */ /* 0x000fe20000000000 */
[----:B--2---:R-:W-:-:S04]  /*0180*/  @!P2 IADD3 R2, P5, PT, R15, R2, RZ ;  /* 0x000000020f02a210 */ /* 0x004fc80007fbe0ff */
[----:B------:R-:W-:-:S13]  /*0190*/  ISETP.GE.AND P0, PT, R4, R5, PT ;  /* 0x000000050400720c */ /* 0x000fda0003f06270 */
[----:B------:R-:W2:Y:S01]  /*01a0*/  @!P0 LDC.64 R8, c[0x0][0x390] ;  /* 0x0000e400ff088b82 */ /* 0x000ea20000000a00 */
[----:B------:R-:W-:Y:S01]  /*01b0*/  @!P0 IMAD R15, R7, 0x200, R4 ;  /* 0x00000200070f8824 */ /* 0x000fe200078e0204 */
[----:B-1----:R-:W-:Y:S01]  /*01c0*/  @!P1 IADD3 R10, P4, PT, R19, R10, RZ ;  /* 0x0000000a130a9210 */ /* 0x002fe20007f9e0ff */
[----:B------:R-:W-:-:S04]  /*01d0*/  @!P2 IMAD.X R3, RZ, RZ, R3, P5 ;  /* 0x000000ffff03a224 */ /* 0x000fc800028e0603 */
[----:B------:R-:W-:-:S05]  /*01e0*/  @!P1 IMAD.X R11, RZ, RZ, R11, P4 ;  /* 0x000000ffff0b9224 */ /* 0x000fca00020e060b */
[----:B------:R0:W5:Y:S01]  /*01f0*/  @!P1 LDG.E.U8 R6, desc[UR6][R10.64] ;  /* 0x000000060a069981 */ /* 0x000162000c1e1100 */
[----:B--2---:R-:W-:Y:S02]  /*0200*/  @!P0 IADD3 R14, P3, PT, R15, R8, RZ ;  /* 0x000000080f0e8210 */ /* 0x004fe40007f7e0ff */
[----:B------:R-:W-:-:S06]  /*0210*/  PRMT R8, RZ, 0x7610, R8 ;  /* 0x00007610ff087816 */ /* 0x000fcc0000000008 */
[----:B------:R0:W5:Y:S01]  /*0220*/  @!P2 LDG.E.U8 R8, desc[UR6][R2.64] ;  /* 0x000000060208a981 */ /* 0x000162000c1e1100 */
[----:B------:R-:W-:Y:S01]  /*0230*/  PRMT R4, RZ, 0x7610, R4 ;  /* 0x00007610ff047816 */ /* 0x000fe20000000004 */
[----:B------:R-:W-:-:S05]  /*0240*/  @!P0 IMAD.X R15, RZ, RZ, R9, P3 ;  /* 0x000000ffff0f8224 */ /* 0x000fca00018e0609 */
[----:B------:R0:W5:Y:S01]  /*0250*/  @!P0 LDG.E.U8 R4, desc[UR6][R14.64] ;  /* 0x000000060e048981 */ /* 0x000162000c1e1100 */
[----:B------:R-:W-:Y:S01]  /*0260*/  ISETP.GE.AND P0, PT, R0, R5, PT ;  /* 0x000000050000720c */ /* 0x000fe20003f06270 */
[----:B------:R-:W1:Y:S01]  /*0270*/  LDCU.U8 UR5, c[0x0][0x385] ;  /* 0x000070a0ff0577ac */ /* 0x000e620008000000 */
[----:B------:R-:W-:Y:S11]  /*0280*/  BSSY.RECONVERGENT B0, `(.L_x_29672) ;  /* 0x000001e000007945 */ /* 0x000ff60003800200 */
[----:B0-----:R-:W-:Y:S05]  /*0290*/  @P0 BRA `(.L_x_29673) ;  /* 0x0000000000700947 */ /* 0x001fea0003800000 */
[----:B-1---5:R-:W-:-:S04]  /*02a0*/  LOP3.LUT R2, R16, UR5, RZ, 0x3c, !PT ;  /* 0x0000000510027c12 */ /* 0x022fc8000f8e3cff */
[----:B------:R-:W-:-:S04]  /*02b0*/  PRMT R2, R2, 0x8880, RZ ;  /* 0x0000888002027816 */ /* 0x000fc800000000ff */
[----:B------:R-:W-:-:S13]  /*02c0*/  ISETP.GT.AND P0, PT, R2, -0x1, PT ;  /* 0xffffffff0200780c */ /* 0x000fda0003f04270 */
[----:B------:R-:W-:Y:S05]  /*02d0*/  @P0 BRA `(.L_x_29674) ;  /* 0x0000000000480947 */ /* 0x000fea0003800000 */
[----:B------:R-:W-:Y:S01]  /*02e0*/  UPRMT UR4, UR5, 0x8880, URZ ;  /* 0x0000888005047896 */ /* 0x000fe200080000ff */
[C---:B------:R-:W-:Y:S02]  /*02f0*/  PRMT R9, R16.reuse, 0x8880, RZ ;  /* 0x0000888010097816 */ /* 0x040fe400000000ff */
[----:B------:R-:W-:Y:S02]  /*0300*/  PRMT R12, R16, 0x8880, RZ ;  /* 0x00008880100c7816 */ /* 0x000fe400000000ff */
[----:B------:R-:W-:Y:S01]  /*0310*/  PRMT R9, R9, 0x7710, RZ ;  /* 0x0000771009097816 */ /* 0x000fe200000000ff */
[----:B------:R-:W-:Y:S01]  /*0320*/  IMAD.U32 R3, RZ, RZ, UR4 ;  /* 0x00000004ff037e24 */ /* 0x000fe2000f8e00ff */
[----:B------:R-:W-:-:S07]  /*0330*/  MOV R2, 0x350 ;  /* 0x0000035000027802 */ /* 0x000fce0000000f00 */
[----:B------:R-:W-:Y:S05]  /*0340*/  CALL.REL.NOINC `($__internal_45_$__cuda_sm20_div_s16) ;  /* 0x0000000800687944 */ /* 0x000fea0003c00000 */
[----:B------:R-:W-:Y:S01]  /*0350*/  UPRMT UR4, UR5, 0x8880, URZ ;  /* 0x0000888005047896 */ /* 0x000fe200080000ff */
[----:B------:R-:W-:-:S05]  /*0360*/  PRMT R2, R11, 0x9910, RZ ;  /* 0x000099100b027816 */ /* 0x000fca00000000ff */
[----:B------:R-:W-:-:S04]  /*0370*/  IMAD R2, R2, UR4, RZ ;  /* 0x0000000402027c24 */ /* 0x000fc8000f8e02ff */
        /* <DEDUP_REMOVED lines=8> */
.L_x_29674:
[----:B------:R-:W-:Y:S01]  /*0400*/  UPRMT UR4, UR5, 0x8880, URZ ;  /* 0x0000888005047896 */ /* 0x000fe200080000ff */
[----:B------:R-:W-:Y:S02]  /*0410*/  PRMT R12, R16, 0x8880, RZ ;  /* 0x00008880100c7816 */ /* 0x000fe400000000ff */
[----:B------:R-:W-:-:S03]  /*0420*/  MOV R2, 0x450 ;  /* 0x0000045000027802 */ /* 0x000fc60000000f00 */
[----:B------:R-:W-:-:S07]  /*0430*/  IMAD.U32 R3, RZ, RZ, UR4 ;  /* 0x00000004ff037e24 */ /* 0x000fce000f8e00ff */
[----:B------:R-:W-:Y:S05]  /*0440*/  CALL.REL.NOINC `($__internal_45_$__cuda_sm20_div_s16) ;  /* 0x0000000800287944 */ /* 0x000fea0003c00000 */
[----:B------:R-:W-:-:S07]  /*0450*/  PRMT R9, R11, 0x7610, R9 ;  /* 0x000076100b097816 */ /* 0x000fce0000000009 */
.L_x_29673:
[----:B-1----:R-:W-:Y:S05]  /*0460*/  BSYNC.RECONVERGENT B0 ;  /* 0x0000000000007941 */ /* 0x002fea0003800200 */
.L_x_29672:
[----:B------:R-:W-:Y:S01]  /*0470*/  VIADD R10, R0, 0x80 ;  /* 0x00000080000a7836 */ /* 0x000fe20000000000 */
[----:B------:R-:W-:Y:S04]  /*0480*/  BSSY.RECONVERGENT B0, `(.L_x_29675) ;  /* 0x000001f000007945 */ /* 0x000fe80003800200 */
[----:B------:R-:W-:-:S13]  /*0490*/  ISETP.GE.AND P0, PT, R10, R5, PT ;  /* 0x000000050a00720c */ /* 0x000fda0003f06270 */
[----:B------:R-:W-:Y:S05]  /*04a0*/  @P0 BRA `(.L_x_29676) ;  /* 0x0000000000700947 */ /* 0x000fea0003800000 */
[----:B-----5:R-:W-:-:S04]  /*04b0*/  LOP3.LUT R2, R8, UR5, RZ, 0x3c, !PT ;  /* 0x0000000508027c12 */ /* 0x020fc8000f8e3cff */
        /* <DEDUP_REMOVED lines=21> */
.L_x_29677:
[----:B------:R-:W-:Y:S01]  /*0610*/  UPRMT UR4, UR5, 0x8880, URZ ;  /* 0x0000888005047896 */ /* 0x000fe200080000ff */
[----:B------:R-:W-:Y:S02]  /*0620*/  PRMT R12, R8, 0x8880, RZ ;  /* 0x00008880080c7816 */ /* 0x000fe400000000ff */
[----:B------:R-:W-:-:S03]  /*0630*/  MOV R2, 0x660 ;  /* 0x0000066000027802 */ /* 0x000fc60000000f00 */
[----:B------:R-:W-:-:S07]  /*0640*/  IMAD.U32 R3, RZ, RZ, UR4 ;  /* 0x00000004ff037e24 */ /* 0x000fce000f8e00ff */
[----:B------:R-:W-:Y:S05]  /*0650*/  CALL.REL.NOINC `($__internal_45_$__cuda_sm20_div_s16) ;  /* 0x0000000400a47944 */ /* 0x000fea0003c00000 */
[----:B------:R-:W-:-:S07]  /*0660*/  PRMT R8, R11, 0x7610, R8 ;  /* 0x000076100b087816 */ /* 0x000fce0000000008 */
.L_x_29676:
[----:B------:R-:W-:Y:S05]  /*0670*/  BSYNC.RECONVERGENT B0 ;  /* 0x0000000000007941 */ /* 0x000fea0003800200 */
.L_x_29675:
        /* <DEDUP_REMOVED lines=26> */
.L_x_29680:
[----:B------:R-:W-:Y:S01]  /*0820*/  UPRMT UR4, UR5, 0x8880, URZ ;  /* 0x0000888005047896 */ /* 0x000fe200080000ff */
[----:B------:R-:W-:Y:S02]  /*0830*/  PRMT R12, R6, 0x8880, RZ ;  /* 0x00008880060c7816 */ /* 0x000fe400000000ff */
[----:B------:R-:W-:-:S03]  /*0840*/  MOV R2, 0x870 ;  /* 0x0000087000027802 */ /* 0x000fc60000000f00 */
[----:B------:R-:W-:-:S07]  /*0850*/  IMAD.U32 R3, RZ, RZ, UR4 ;  /* 0x00000004ff037e24 */ /* 0x000fce000f8e00ff */
[----:B------:R-:W-:Y:S05]  /*0860*/  CALL.REL.NOINC `($__internal_45_$__cuda_sm20_div_s16) ;  /* 0x0000000400207944 */ /* 0x000fea0003c00000 */
[----:B------:R-:W-:-:S07]  /*0870*/  PRMT R6, R11, 0x7610, R6 ;  /* 0x000076100b067816 */ /* 0x000fce0000000006 */
.L_x_29679:
[----:B------:R-:W-:Y:S05]  /*0880*/  BSYNC.RECONVERGENT B0 ;  /* 0x0000000000007941 */ /* 0x000fea0003800200 */
.L_x_29678:
        /* <DEDUP_REMOVED lines=27> */
.L_x_29683:
[----:B------:R-:W-:Y:S01]  /*0a40*/  UPRMT UR4, UR5, 0x8880, URZ ;  /* 0x0000888005047896 */ /* 0x000fe200080000ff */
[----:B------:R-:W-:Y:S02]  /*0a50*/  PRMT R12, R4, 0x8880, RZ ;  /* 0x00008880040c7816 */ /* 0x000fe400000000ff */
[----:B------:R-:W-:-:S03]  /*0a60*/  MOV R2, 0xa90 ;  /* 0x00000a9000027802 */ /* 0x000fc60000000f00 */
[----:B------:R-:W-:-:S07]  /*0a70*/  IMAD.U32 R3, RZ, RZ, UR4 ;  /* 0x00000004ff037e24 */ /* 0x000fce000f8e00ff */
[----:B------:R-:W-:Y:S05]  /*0a80*/  CALL.REL.NOINC `($__internal_45_$__cuda_sm20_div_s16) ;  /* 0x0000000000987944 */ /* 0x000fea0003c00000 */
.L_x_29682:
[----:B------:R-:W-:Y:S05]  /*0a90*/  BSYNC.RECONVERGENT B0 ;  /* 0x0000000000007941 */ /* 0x000fea0003800200 */
.L_x_29681:
        /* <DEDUP_REMOVED lines=18> */
[----:B-----5:R0:W-:Y:S03]  /*0bc0*/  STG.E.U8 desc[UR6][R2.64], R8 ;  /* 0x0000000802007986 */ /* 0x0201e6000c101106 */
.L_x_29686:
[----:B------:R-:W-:Y:S05]  /*0bd0*/  BSYNC.RELIABLE B1 ;  /* 0x0000000000017941 */ /* 0x000fea0003800100 */
.L_x_29685:
[----:B------:R-:W-:-:S13]  /*0be0*/  ISETP.GE.AND P0, PT, R0, R5, PT ;  /* 0x000000050000720c */ /* 0x000fda0003f06270 */
[----:B0----5:R-:W0:Y:S01]  /*0bf0*/  @!P0 LDC.64 R8, c[0x0][0x388] ;  /* 0x0000e200ff088b82 */ /* 0x021e220000000a00 */
[----:B------:R-:W-:Y:S02]  /*0c00*/  @!P0 IMAD R3, R7, 0x200, R0 ;  /* 0x0000020007038824 */ /* 0x000fe400078e0200 */
[----:B------:R-:W-:-:S03]  /*0c10*/  @!P0 VIADD R0, R0, 0x80 ;  /* 0x0000008000008836 */ /* 0x000fc60000000000 */
[----:B0-----:R-:W-:-:S05]  /*0c20*/  @!P0 IADD3 R2, P1, PT, R3, R8, RZ ;  /* 0x0000000803028210 */ /* 0x001fca0007f3e0ff */
[----:B------:R-:W-:-:S05]  /*0c30*/  @!P0 IMAD.X R3, RZ, RZ, R9, P1 ;  /* 0x000000ffff038224 */ /* 0x000fca00008e0609 */
[----:B------:R1:W-:Y:S03]  /*0c40*/  @!P0 STG.E.U8 desc[UR6][R2.64], R6 ;  /* 0x0000000602008986 */ /* 0x0003e6000c101106 */
.L_x_29687:
[----:B------:R-:W-:Y:S05]  /*0c50*/  BSYNC.RECONVERGENT B0 ;  /* 0x0000000000007941 */ /* 0x000fea0003800200 */
.L_x_29684:
[----:B------:R-:W-:Y:S05]  /*0c60*/  WARPSYNC.ALL ;  /* 0x0000000000007948 */ /* 0x000fea0003800000 */
[----:B------:R-:W-:-:S13]  /*0c70*/  ISETP.GE.AND P0, PT, R0, R5, PT ;  /* 0x000000050000720c */ /* 0x000fda0003f06270 */
[----:B------:R-:W-:Y:S05]  /*0c80*/  @P0 EXIT ;  /* 0x000000000000094d */ /* 0x000fea0003800000 */
[----:B------:R-:W0:Y:S01]  /*0c90*/  LDCU.64 UR4, c[0x0][0x388] ;  /* 0x00007100ff0477ac */ /* 0x000e220008000a00 */
[----:B------:R-:W-:-:S05]  /*0ca0*/  IMAD R0, R7, 0x200, R0 ;  /* 0x0000020007007824 */ /* 0x000fca00078e0200 */
[----:B01----:R-:W-:-:S05]  /*0cb0*/  IADD3 R2, P0, PT, R0, UR4, RZ ;  /* 0x0000000400027c10 */ /* 0x003fca000ff1e0ff */
[----:B------:R-:W-:-:S05]  /*0cc0*/  IMAD.X R3, RZ, RZ, UR5, P0 ;  /* 0x00000005ff037e24 */ /* 0x000fca00080e06ff */
[----:B------:R-:W-:Y:S01]  /*0cd0*/  STG.E.U8 desc[UR6][R2.64], R11 ;  /* 0x0000000b02007986 */ /* 0x000fe2000c101106 */
[----:B------:R-:W-:Y:S05]  /*0ce0*/  EXIT ;  /* 0x000000000000794d */ /* 0x000fea0003800000 */
        .weak           $__internal_45_$__cuda_sm20_div_s16
        .type           $__internal_45_$__cuda_sm20_div_s16,@function
        .size           $__internal_45_$__cuda_sm20_div_s16,(.L_x_32796 - $__internal_45_$__cuda_sm20_div_s16)
$__internal_45_$__cuda_sm20_div_s16:
        /* <DEDUP_REMOVED lines=23> */
[----:B------:R-:W-:Y:S06]  /*0e60*/  RET.REL.NODEC R2 `(_ZN2at6native27unrolled_elementwise_kernelINS0_13BUnaryFunctorIaaaZZZNS0_15binary_internal21div_floor_kernel_cudaERNS_18TensorIteratorBaseEENKUlvE_clEvENKUlvE0_clEvEUlaaE_EESt5arrayIPcLm2EELi4E23TrivialOffsetCalculatorILi1EjESE_NS0_6memory15LoadWithoutCastENSF_16StoreWithoutCastEEEviT_T0_T2_T3_T4_T5_) ;  /* 0xfffffff002647950 */ /* 0x000fec0003c3ffff */
.L_x_29688:
        /* <DEDUP_REMOVED lines=9> */
.L_x_32796:


//--------------------- .text._ZN2at6native29vectorized_elementwise_kernelILi2ENS0_13BUnaryFunctorIaaaZZZNS0_15binary_internal21div_floor_kernel_cudaERNS_18TensorIteratorBaseEENKUlvE_clEvENKUlvE0_clEvEUlaaE_EESt5arrayIPcLm2EEEEviT0_T1_ --------------------------
	.section	.text._ZN2at6native29vectorized_elementwise_kernelILi2ENS0_13BUnaryFunctorIaaaZZZNS0_15binary_internal21div_floor_kernel_cudaERNS_18TensorIteratorBaseEENKUlvE_clEvENKUlvE0_clEvEUlaaE_EESt5arrayIPcLm2EEEEviT0_T1_,"ax",@progbits
	.align	128
        .global         _ZN2at6native29vectorized_elementwise_kernelILi2ENS0_13BUnaryFunctorIaaaZZZNS0_15binary_internal21div_floor_kernel_cudaERNS_18TensorIteratorBaseEENKUlvE_clEvENKUlvE0_clEvEUlaaE_EESt5arrayIPcLm2EEEEviT0_T1_
        .type           _ZN2at6native29vectorized_elementwise_kernelILi2ENS0_13BUnaryFunctorIaaaZZZNS0_15binary_internal21div_floor_kernel_cudaERNS_18TensorIteratorBaseEENKUlvE_clEvENKUlvE0_clEvEUlaaE_EESt5arrayIPcLm2EEEEviT0_T1_,@function
        .size           _ZN2at6native29vectorized_elementwise_kernelILi2ENS0_13BUnaryFunctorIaaaZZZNS0_15binary_internal21div_floor_kernel_cudaERNS_18TensorIteratorBaseEENKUlvE_clEvENKUlvE0_clEvEUlaaE_EESt5arrayIPcLm2EEEEviT0_T1_,(.L_x_32797 - _ZN2at6native29vectorized_elementwise_kernelILi2ENS0_13BUnaryFunctorIaaaZZZNS0_15binary_internal21div_floor_kernel_cudaERNS_18TensorIteratorBaseEENKUlvE_clEvENKUlvE0_clEvEUlaaE_EESt5arrayIPcLm2EEEEviT0_T1_)
        .other          _ZN2at6native29vectorized_elementwise_kernelILi2ENS0_13BUnaryFunctorIaaaZZZNS0_15binary_internal21div_floor_kernel_cudaERNS_18TensorIteratorBaseEENKUlvE_clEvENKUlvE0_clEvEUlaaE_EESt5arrayIPcLm2EEEEviT0_T1_,@"STO_CUDA_ENTRY STV_DEFAULT"
_ZN2at6native29vectorized_elementwise_kernelILi2ENS0_13BUnaryFunctorIaaaZZZNS0_15binary_internal21div_floor_kernel_cudaERNS_18TensorIteratorBaseEENKUlvE_clEvENKUlvE0_clEvEUlaaE_EESt5arrayIPcLm2EEEEviT0_T1_:
.text._ZN2at6native29vectorized_elementwise_kernelILi2ENS0_13BUnaryFunctorIaaaZZZNS0_15binary_internal21div_floor_kernel_cudaERNS_18TensorIteratorBaseEENKUlvE_clEvENKUlvE0_clEvEUlaaE_EESt5arrayIPcLm2EEEEviT0_T1_:
[----:B------:R-:W-:Y:S08]  /*0000*/  LDC R1, c[0x0][0x37c] ;  /* 0x0000df00ff017b82 */ /* 0x000ff00000000800 */
[----:B------:R-:W0:Y:S01]  /*0010*/  S2UR UR4, SR_CTAID.X ;  /* 0x00000000000479c3 */ /* 0x000e220000002500 */
[----:B------:R-:W1:Y:S01]  /*0020*/  LDCU UR5, c[0x0][0x380] ;  /* 0x00007000ff0577ac */ /* 0x000e620008000800 */
[----:B------:R-:W2:Y:S01]  /*0030*/  LDCU.64 UR8, c[0x0][0x358] ;  /* 0x00006b00ff0877ac */ /* 0x000ea20008000a00 */
[----:B------:R-:W3:Y:S01]  /*0040*/  LDCU.U8 UR10, c[0x0][0x385] ;  /* 0x000070a0ff0a77ac */ /* 0x000ee20008000000 */
[----:B0-----:R-:W-:-:S04]  /*0050*/  USHF.L.U32 UR4, UR4, 0xa, URZ ;  /* 0x0000000a04047899 */ /* 0x001fc800080006ff */
[----:B-1----:R-:W-:-:S04]  /*0060*/  UIADD3 UR5, UPT, UPT, -UR4, UR5, URZ ;  /* 0x0000000504057290 */ /* 0x002fc8000fffe1ff */
[----:B------:R-:W-:-:S09]  /*0070*/  UISETP.GT.U32.AND UP0, UPT, UR5, 0x3ff, UPT ;  /* 0x000003ff0500788c */ /* 0x000fd2000bf04070 */
[----:B--23--:R-:W-:Y:S05]  /*0080*/  BRA.U UP0, `(.L_x_29689) ;  /* 0x0000001900347547 */ /* 0x00cfea000b800000 */
[----:B------:R-:W0:Y:S01]  /*0090*/  S2R R2, SR_TID.X ;  /* 0x0000000000027919 */ /* 0x000e220000002100 */
[----:B------:R-:W-:Y:S02]  /*00a0*/  PRMT R0, RZ, 0x7610, R0 ;  /* 0x00007610ff007816 */ /* 0x000fe40000000000 */
[----:B0-----:R-:W-:Y:S01]  /*00b0*/  ISETP.GE.U32.AND P6, PT, R2, UR5, PT ;  /* 0x0000000502007c0c */ /* 0x001fe2000bfc6070 */
[----:B------:R-:W-:-:S12]  /*00c0*/  IMAD.MOV.U32 R13, RZ, RZ, R2 ;  /* 0x000000ffff0d7224 */ /* 0x000fd800078e0002 */
[C---:B------:R-:W-:Y:S01]  /*00d0*/  @!P6 VIADD R2, R13.reuse, 0x80 ;  /* 0x000000800d02e836 */ /* 0x040fe20000000000 */
[----:B------:R-:W0:Y:S01]  /*00e0*/  @!P6 LDC.64 R6, c[0x0][0x390] ;  /* 0x0000e400ff06eb82 */ /* 0x000e220000000a00 */
[----:B------:R-:W-:-:S03]  /*00f0*/  @!P6 VIADD R19, R13, UR4 ;  /* 0x000000040d13ec36 */ /* 0x000fc60008000000 */
[----:B------:R-:W-:-:S13]  /*0100*/  ISETP.GE.U32.AND P5, PT, R2, UR5, PT ;  /* 0x0000000502007c0c */ /* 0x000fda000bfa6070 */
[C---:B------:R-:W-:Y:S01]  /*0110*/  @!P5 VIADD R3, R2.reuse, UR4 ;  /* 0x000000040203dc36 */ /* 0x040fe20008000000 */
[----:B------:R-:W1:Y:S01]  /*0120*/  @!P5 LDC.64 R24, c[0x0][0x390] ;  /* 0x0000e400ff18db82 */ /* 0x000e620000000a00 */
[----:B------:R-:W-:-:S05]  /*0130*/  @!P5 VIADD R2, R2, 0x80 ;  /* 0x000000800202d836 */ /* 0x000fca0000000000 */
[----:B------:R-:W-:Y:S02]  /*0140*/  ISETP.GE.U32.AND P4, PT, R2, UR5, PT ;  /* 0x0000000502007c0c */ /* 0x000fe4000bf86070 */
[----:B0-----:R-:W-:-:S05]  /*0150*/  @!P6 IADD3 R18, P0, PT, R19, R6, RZ ;  /* 0x000000061312e210 */ /* 0x001fca0007f1e0ff */
[----:B------:R-:W-:-:S05]  /*0160*/  @!P6 IMAD.X R19, RZ, RZ, R7, P0 ;  /* 0x000000ffff13e224 */ /* 0x000fca00000e0607 */
[----:B------:R0:W5:Y:S01]  /*0170*/  @!P6 LDG.E.U8 R0, desc[UR8][R18.64] ;  /* 0x000000081200e981 */ /* 0x000162000c1e1100 */
[C---:B------:R-:W-:Y:S01]  /*0180*/  @!P4 VIADD R29, R2.reuse, UR4 ;  /* 0x00000004021dcc36 */ /* 0x040fe20008000000 */
[----:B------:R-:W2:Y:S01]  /*0190*/  @!P4 LDC.64 R10, c[0x0][0x390] ;  /* 0x0000e400ff0acb82 */ /* 0x000ea20000000a00 */
[----:B------:R-:W-:-:S05]  /*01a0*/  @!P4 VIADD R2, R2, 0x80 ;  /* 0x000000800202c836 */ /* 0x000fca0000000000 */
[----:B------:R-:W-:-:S13]  /*01b0*/  ISETP.GE.U32.AND P3, PT, R2, UR5, PT ;  /* 0x0000000502007c0c */ /* 0x000fda000bf66070 */
[C---:B------:R-:W-:Y:S01]  /*01c0*/  @!P3 VIADD R5, R2.reuse, UR4 ;  /* 0x000000040205bc36 */ /* 0x040fe20008000000 */
[----:B-1----:R-:W-:Y:S01]  /*01d0*/  @!P5 IADD3 R24, P6, PT, R3, R24, RZ ;  /* 0x000000180318d210 */ /* 0x002fe20007fde0ff */
[----:B------:R-:W-:Y:S01]  /*01e0*/  @!P3 VIADD R2, R2, 0x80 ;  /* 0x000000800202b836 */ /* 0x000fe20000000000 */
[----:B------:R-:W1:Y:S04]  /*01f0*/  @!P3 LDC.64 R8, c[0x0][0x390] ;  /* 0x0000e400ff08bb82 */ /* 0x000e680000000a00 */
[----:B------:R-:W-:-:S13]  /*0200*/  ISETP.GE.U32.AND P2, PT, R2, UR5, PT ;  /* 0x0000000502007c0c */ /* 0x000fda000bf46070 */
[C---:B------:R-:W-:Y:S01]  /*0210*/  @!P2 VIADD R27, R2.reuse, UR4 ;  /* 0x00000004021bac36 */ /* 0x040fe20008000000 */
[----:B------:R-:W3:Y:S01]  /*0220*/  @!P2 LDC.64 R20, c[0x0][0x390] ;  /* 0x0000e400ff14ab82 */ /* 0x000ee20000000a00 */
[----:B------:R-:W-:-:S05]  /*0230*/  @!P2 VIADD R2, R2, 0x80 ;  /* 0x000000800202a836 */ /* 0x000fca0000000000 */
[----:B------:R-:W-:-:S13]  /*0240*/  ISETP.GE.U32.AND P1, PT, R2, UR5, PT ;  /* 0x0000000502007c0c */ /* 0x000fda000bf26070 */
[C---:B------:R-:W-:Y:S01]  /*0250*/  @!P1 VIADD R23, R2.reuse, UR4 ;  /* 0x0000000402179c36 */ /* 0x040fe20008000000 */
[----:B------:R-:W-:Y:S01]  /*0260*/  PRMT R3, RZ, 0x7610, R3 ;  /* 0x00007610ff037816 */ /* 0x000fe20000000003 */
[----:B------:R-:W-:Y:S01]  /*0270*/  @!P1 VIADD R2, R2, 0x80 ;  /* 0x0000008002029836 */ /* 0x000fe20000000000 */
[----:B------:R-:W4:Y:S04]  /*0280*/  @!P1 LDC.64 R14, c[0x0][0x390] ;  /* 0x0000e400ff0e9b82 */ /* 0x000f280000000a00 */
[----:B------:R-:W-:Y:S01]  /*0290*/  ISETP.GE.U32.AND P0, PT, R2, UR5, PT ;  /* 0x0000000502007c0c */ /* 0x000fe2000bf06070 */
[----:B------:R-:W-:-:S05]  /*02a0*/  @!P5 IMAD.X R25, RZ, RZ, R25, P6 ;  /* 0x000000ffff19d224 */ /* 0x000fca00030e0619 */
[----:B------:R-:W5:Y:S07]  /*02b0*/  @!P5 LDG.E.U8 R3, desc[UR8][R24.64] ;  /* 0x000000081803d981 */ /* 0x000f6e000c1e1100 */
[C---:B------:R-:W-:Y:S01]  /*02c0*/  @!P0 VIADD R7, R2.reuse, UR4 ;  /* 0x0000000402078c36 */ /* 0x040fe20008000000 */
[----:B------:R-:W4:Y:S01]  /*02d0*/  @!P0 LDC.64 R16, c[0x0][0x390] ;  /* 0x0000e400ff108b82 */ /* 0x000f220000000a00 */
[----:B------:R-:W-:-:S05]  /*02e0*/  @!P0 VIADD R2, R2, 0x80 ;  /* 0x0000008002028836 */ /* 0x000fca0000000000 */
[----:B------:R-:W-:Y:S02]  /*02f0*/  ISETP.GE.U32.AND P6, PT, R2, UR5, PT ;  /* 0x0000000502007c0c */ /* 0x000fe4000bfc6070 */
[----:B--2---:R-:W-:Y:S02]  /*0300*/  @!P4 IADD3 R10, P5, PT, R29, R10, RZ ;  /* 0x0000000a1d0ac210 */ /* 0x004fe40007fbe0ff */
[----:B------:R-:W-:-:S03]  /*0310*/  PRMT R4, RZ, 0x7610, R4 ;  /* 0x00007610ff047816 */ /* 0x000fc60000000004 */
[----:B------:R-:W-:-:S06]  /*0320*/  @!P4 IMAD.X R11, RZ, RZ, R11, P5 ;  /* 0x000000ffff0bc224 */ /* 0x000fcc00028e060b */
[----:B0-----:R-:W0:Y:S01]  /*0330*/  @!P6 LDC.64 R18, c[0x0][0x390] ;  /* 0x0000e400ff12eb82 */ /* 0x001e220000000a00 */
[----:B-1----:R-:W-:Y:S01]  /*0340*/  @!P3 IADD3 R8, P5, PT, R5, R8, RZ ;  /* 0x000000080508b210 */ /* 0x002fe20007fbe0ff */
[----:B------:R1:W5:Y:S01]  /*0350*/  @!P4 LDG.E.U8 R4, desc[UR8][R10.64] ;  /* 0x000000080a04c981 */ /* 0x000362000c1e1100 */
[----:B------:R-:W-:Y:S02]  /*0360*/  PRMT R5, RZ, 0x7610, R5 ;  /* 0x00007610ff057816 */ /* 0x000fe40000000005 */
[----:B---3--:R-:W-:Y:S01]  /*0370*/  @!P2 IADD3 R20, P4, PT, R27, R20, RZ ;  /* 0x000000141b14a210 */ /* 0x008fe20007f9e0ff */
[----:B------:R-:W-:Y:S01]  /*0380*/  @!P3 IMAD.X R9, RZ, RZ, R9, P5 ;  /* 0x000000ffff09b224 */ /* 0x000fe200028e0609 */
[----:B------:R-:W-:-:S03]  /*0390*/  PRMT R6, RZ, 0x7610, R6 ;  /* 0x00007610ff067816 */ /* 0x000fc60000000006 */
[----:B------:R-:W-:Y:S01]  /*03a0*/  @!P2 IMAD.X R21, RZ, RZ, R21, P4 ;  /* 0x000000ffff15a224 */ /* 0x000fe200020e0615 */
[----:B------:R2:W5:Y:S01]  /*03b0*/  @!P3 LDG.E.U8 R5, desc[UR8][R8.64] ;  /* 0x000000080805b981 */ /* 0x000562000c1e1100 */
[----:B----4-:R-:W-:Y:S01]  /*03c0*/  @!P1 IADD3 R14, P3, PT, R23, R14, RZ ;  /* 0x0000000e170e9210 */ /* 0x010fe20007f7e0ff */
[----:B------:R-:W-:Y:S02]  /*03d0*/  @!P6 VIADD R23, R2, UR4 ;  /* 0x000000040217ec36 */ /* 0x000fe40008000000 */
[----:B------:R3:W5:Y:S01]  /*03e0*/  @!P2 LDG.E.U8 R6, desc[UR8][R20.64] ;  /* 0x000000081406a981 */ /* 0x000762000c1e1100 */
[----:B------:R-:W-:Y:S01]  /*03f0*/  @!P0 IADD3 R16, P4, PT, R7, R16, RZ ;  /* 0x0000001007108210 */ /* 0x000fe20007f9e0ff */
[----:B------:R-:W-:Y:S01]  /*0400*/  @!P1 IMAD.X R15, RZ, RZ, R15, P3 ;  /* 0x000000ffff0f9224 */ /* 0x000fe200018e060f */
[----:B------:R-:W-:Y:S02]  /*0410*/  PRMT R7, RZ, 0x7610, R7 ;  /* 0x00007610ff077816 */ /* 0x000fe40000000007 */
[----:B-1----:R-:W-:-:S02]  /*0420*/  PRMT R10, RZ, 0x7610, R10 ;  /* 0x00007610ff0a7816 */ /* 0x002fc4000000000a */
[----:B0-----:R-:W-:Y:S02]  /*0430*/  @!P6 IADD3 R18, P2, PT, R23, R18, RZ ;  /* 0x000000121712e210 */ /* 0x001fe40007f5e0ff */
[----:B------:R3:W5:Y:S03]  /*0440*/  @!P1 LDG.E.U8 R7, desc[UR8][R14.64] ;  /* 0x000000080e079981 */ /* 0x000766000c1e1100 */
[----:B------:R-:W-:-:S05]  /*0450*/  @!P6 IMAD.X R19, RZ, RZ, R19, P2 ;  /* 0x000000ffff13e224 */ /* 0x000fca00010e0613 */
[----:B------:R3:W5:Y:S01]  /*0460*/  @!P6 LDG.E.U8 R10, desc[UR8][R18.64] ;  /* 0x00000008120ae981 */ /* 0x000762000c1e1100 */
[----:B--2---:R-:W-:Y:S01]  /*0470*/  PRMT R8, RZ, 0x7610, R8 ;  /* 0x00007610ff087816 */ /* 0x004fe20000000008 */
[----:B------:R-:W-:-:S05]  /*0480*/  @!P0 IMAD.X R17, RZ, RZ, R17, P4 ;  /* 0x000000ffff118224 */ /* 0x000fca00020e0611 */
[----:B------:R3:W5:Y:S01]  /*0490*/  @!P0 LDG.E.U8 R8, desc[UR8][R16.64] ;  /* 0x0000000810088981 */ /* 0x000762000c1e1100 */
[----:B------:R-:W-:Y:S01]  /*04a0*/  ISETP.GE.U32.AND P0, PT, R13, UR5, PT ;  /* 0x000000050d007c0c */ /* 0x000fe2000bf06070 */
[----:B------:R-:W-:-:S12]  /*04b0*/  BSSY.RECONVERGENT B0, `(.L_x_29690) ;  /* 0x000001e000007945 */ /* 0x000fd80003800200 */
[----:B---3--:R-:W-:Y:S05]  /*04c0*/  @P0 BRA `(.L_x_29691) ;  /* 0x0000000000700947 */ /* 0x008fea0003800000 */
        /* <DEDUP_REMOVED lines=10> */
[----:B------:R-:W-:Y:S05]  /*0570*/  CALL.REL.NOINC `($__internal_46_$__cuda_sm20_div_s16) ;  /* 0x0000002400407944 */ /* 0x000fea0003c00000 */
        /* <DEDUP_REMOVED lines=11> */
.L_x_29692:
[----:B------:R-:W-:Y:S01]  /*0630*/  UPRMT UR6, UR10, 0x8880, URZ ;  /* 0x000088800a067896 */ /* 0x000fe200080000ff */
[----:B------:R-:W-:Y:S02]  /*0640*/  PRMT R12, R0, 0x8880, RZ ;  /* 0x00008880000c7816 */ /* 0x000fe400000000ff */
[----:B------:R-:W-:-:S03]  /*0650*/  MOV R0, 0x680 ;  /* 0x0000068000007802 */ /* 0x000fc60000000f00 */
[----:B------:R-:W-:-:S07]  /*0660*/  IMAD.U32 R11, RZ, RZ, UR6 ;  /* 0x00000006ff0b7e24 */ /* 0x000fce000f8e00ff */
[----:B------:R-:W-:Y:S05]  /*0670*/  CALL.REL.NOINC `($__internal_46_$__cuda_sm20_div_s16) ;  /* 0x0000002400007944 */ /* 0x000fea0003c00000 */
[----:B------:R-:W-:-:S07]  /*0680*/  PRMT R2, R11, 0x7610, R2 ;  /* 0x000076100b027816 */ /* 0x000fce0000000002 */
.L_x_29691:
[----:B------:R-:W-:Y:S05]  /*0690*/  BSYNC.RECONVERGENT B0 ;  /* 0x0000000000007941 */ /* 0x000fea0003800200 */
.L_x_29690:
[----:B------:R-:W-:Y:S01]  /*06a0*/  VIADD R9, R13, 0x80 ;  /* 0x000000800d097836 */ /* 0x000fe20000000000 */
[----:B------:R-:W-:Y:S04]  /*06b0*/  BSSY.RECONVERGENT B0, `(.L_x_29693) ;  /* 0x000001f000007945 */ /* 0x000fe80003800200 */
[----:B------:R-:W-:-:S13]  /*06c0*/  ISETP.GE.U32.AND P0, PT, R9, UR5, PT ;  /* 0x0000000509007c0c */ /* 0x000fda000bf06070 */
        /* <DEDUP_REMOVED lines=23> */
.L_x_29695:
[----:B------:R-:W-:Y:S01]  /*0840*/  UPRMT UR6, UR10, 0x8880, URZ ;  /* 0x000088800a067896 */ /* 0x000fe200080000ff */
[----:B------:R-:W-:Y:S02]  /*0850*/  PRMT R12, R3, 0x8880, RZ ;  /* 0x00008880030c7816 */ /* 0x000fe400000000ff */
[----:B------:R-:W-:-:S03]  /*0860*/  MOV R0, 0x890 ;  /* 0x0000089000007802 */ /* 0x000fc60000000f00 */
[----:B------:R-:W-:-:S07]  /*0870*/  IMAD.U32 R11, RZ, RZ, UR6 ;  /* 0x00000006ff0b7e24 */ /* 0x000fce000f8e00ff */
[----:B------:R-:W-:Y:S05]  /*0880*/  CALL.REL.NOINC `($__internal_46_$__cuda_sm20_div_s16) ;  /* 0x00000020007c7944 */ /* 0x000fea0003c00000 */
[----:B------:R-:W-:-:S07]  /*0890*/  PRMT R3, R11, 0x7610, R3 ;  /* 0x000076100b037816 */ /* 0x000fce0000000003 */
.L_x_29694:
[----:B------:R-:W-:Y:S05]  /*08a0*/  BSYNC.RECONVERGENT B0 ;  /* 0x0000000000007941 */ /* 0x000fea0003800200 */
.L_x_29693:
[----:B-----5:R-:W-:Y:S01]  /*08b0*/  VIADD R0, R13, 0x100 ;  /* 0x000001000d007836 */ /* 0x020fe20000000000 */
[----:B------:R-:W-:Y:S04]  /*08c0*/  BSSY.RECONVERGENT B0, `(.L_x_29696) ;  /* 0x000001f000007945 */ /* 0x000fe80003800200 */
[----:B------:R-:W-:-:S13]  /*08d0*/  ISETP.GE.U32.AND P0, PT, R0, UR5, PT ;  /* 0x0000000500007c0c */ /* 0x000fda000bf06070 */
[----:B------:R-:W-:Y:S05]  /*08e0*/  @P0 BRA `(.L_x_29697) ;  /* 0x0000000000700947 */ /* 0x000fea0003800000 */
[----:B------:R-:W-:-:S04]  /*08f0*/  LOP3.LUT R0, R4, UR10, RZ, 0x3c, !PT ;  /* 0x0000000a04007c12 */ /* 0x000fc8000f8e3cff */
        /* <DEDUP_REMOVED lines=21> */
.L_x_29698:
[----:B------:R-:W-:Y:S01]  /*0a50*/  UPRMT UR6, UR10, 0x8880, URZ ;  /* 0x000088800a067896 */ /* 0x000fe200080000ff */
[----:B------:R-:W-:Y:S02]  /*0a60*/  PRMT R12, R4, 0x8880, RZ ;  /* 0x00008880040c7816 */ /* 0x000fe400000000ff */
[----:B------:R-:W-:-:S03]  /*0a70*/  MOV R0, 0xaa0 ;  /* 0x00000aa000007802 */ /* 0x000fc60000000f00 */
[----:B------:R-:W-:-:S07]  /*0a80*/  IMAD.U32 R11, RZ, RZ, UR6 ;  /* 0x00000006ff0b7e24 */ /* 0x000fce000f8e00ff */
[----:B------:R-:W-:Y:S05]  /*0a90*/  CALL.REL.NOINC `($__internal_46_$__cuda_sm20_div_s16) ;  /* 0x0000001c00f87944 */ /* 0x000fea0003c00000 */
[----:B------:R-:W-:-:S07]  /*0aa0*/  PRMT R4, R11, 0x7610, R4 ;  /* 0x000076100b047816 */ /* 0x000fce0000000004 */
.L_x_29697:
[----:B------:R-:W-:Y:S05]  /*0ab0*/  BSYNC.RECONVERGENT B0 ;  /* 0x0000000000007941 */ /* 0x000fea0003800200 */
.L_x_29696:
[----:B------:R-:W-:Y:S01]  /*0ac0*/  VIADD R0, R13, 0x180 ;  /* 0x000001800d007836 */ /* 0x000fe20000000000 */
        /* <DEDUP_REMOVED lines=25> */
.L_x_29701:
[----:B------:R-:W-:Y:S01]  /*0c60*/  UPRMT UR6, UR10, 0x8880, URZ ;  /* 0x000088800a067896 */ /* 0x000fe200080000ff */
[----:B------:R-:W-:Y:S02]  /*0c70*/  PRMT R12, R5, 0x8880, RZ ;  /* 0x00008880050c7816 */ /* 0x000fe400000000ff */
[----:B------:R-:W-:-:S03]  /*0c80*/  MOV R0, 0xcb0 ;  /* 0x00000cb000007802 */ /* 0x000fc60000000f00 */
[----:B------:R-:W-:-:S07]  /*0c90*/  IMAD.U32 R11, RZ, RZ, UR6 ;  /* 0x00000006ff0b7e24 */ /* 0x000fce000f8e00ff */
[----:B------:R-:W-:Y:S05]  /*0ca0*/  CALL.REL.NOINC `($__internal_46_$__cuda_sm20_div_s16) ;  /* 0x0000001c00747944 */ /* 0x000fea0003c00000 */
[----:B------:R-:W-:-:S07]  /*0cb0*/  PRMT R5, R11, 0x7610, R5 ;  /* 0x000076100b057816 */ /* 0x000fce0000000005 */
.L_x_29700:
[----:B------:R-:W-:Y:S05]  /*0cc0*/  BSYNC.RECONVERGENT B0 ;  /* 0x0000000000007941 */ /* 0x000fea0003800200 */
.L_x_29699:
        /* <DEDUP_REMOVED lines=26> */
.L_x_29704:
[----:B------:R-:W-:Y:S01]  /*0e70*/  UPRMT UR6, UR10, 0x8880, URZ ;  /* 0x000088800a067896 */ /* 0x000fe200080000ff */
[----:B------:R-:W-:Y:S02]  /*0e80*/  PRMT R12, R6, 0x8880, RZ ;  /* 0x00008880060c7816 */ /* 0x000fe400000000ff */
[----:B------:R-:W-:-:S03]  /*0e90*/  MOV R0, 0xec0 ;  /* 0x00000ec000007802 */ /* 0x000fc60000000f00 */
[----:B------:R-:W-:-:S07]  /*0ea0*/  IMAD.U32 R11, RZ, RZ, UR6 ;  /* 0x00000006ff0b7e24 */ /* 0x000fce000f8e00ff */
[----:B------:R-:W-:Y:S05]  /*0eb0*/  CALL.REL.NOINC `($__internal_46_$__cuda_sm20_div_s16) ;  /* 0x0000001800f07944 */ /* 0x000fea0003c00000 */
[----:B------:R-:W-:-:S07]  /*0ec0*/  PRMT R6, R11, 0x7610, R6 ;  /* 0x000076100b067816 */ /* 0x000fce0000000006 */
.L_x_29703:
[----:B------:R-:W-:Y:S05]  /*0ed0*/  BSYNC.RECONVERGENT B0 ;  /* 0x0000000000007941 */ /* 0x000fea0003800200 */
.L_x_29702:
        /* <DEDUP_REMOVED lines=26> */
.L_x_29707:
[----:B------:R-:W-:Y:S01]  /*1080*/  UPRMT UR6, UR10, 0x8880, URZ ;  /* 0x000088800a067896 */ /* 0x000fe200080000ff */
[----:B------:R-:W-:Y:S02]  /*1090*/  PRMT R12, R7, 0x8880, RZ ;  /* 0x00008880070c7816 */ /* 0x000fe400000000ff */
[----:B------:R-:W-:-:S03]  /*10a0*/  MOV R0, 0x10d0 ;  /* 0x000010d000007802 */ /* 0x000fc60000000f00 */
[----:B------:R-:W-:-:S07]  /*10b0*/  IMAD.U32 R11, RZ, RZ, UR6 ;  /* 0x00000006ff0b7e24 */ /* 0x000fce000f8e00ff */
[----:B------:R-:W-:Y:S05]  /*10c0*/  CALL.REL.NOINC `($__internal_46_$__cuda_sm20_div_s16) ;  /* 0x00000018006c7944 */ /* 0x000fea0003c00000 */
[----:B------:R-:W-:-:S07]  /*10d0*/  PRMT R7, R11, 0x7610, R7 ;  /* 0x000076100b077816 */ /* 0x000fce0000000007 */
.L_x_29706:
[----:B------:R-:W-:Y:S05]  /*10e0*/  BSYNC.RECONVERGENT B0 ;  /* 0x0000000000007941 */ /* 0x000fea0003800200 */
.L_x_29705:
        /* <DEDUP_REMOVED lines=26> */
.L_x_29710:
[----:B------:R-:W-:Y:S01]  /*1290*/  UPRMT UR6, UR10, 0x8880, URZ ;  /* 0x000088800a067896 */ /* 0x000fe200080000ff */
[----:B------:R-:W-:Y:S02]  /*12a0*/  PRMT R12, R8, 0x8880, RZ ;  /* 0x00008880080c7816 */ /* 0x000fe400000000ff */
[----:B------:R-:W-:-:S03]  /*12b0*/  MOV R0, 0x12e0 ;  /* 0x000012e000007802 */ /* 0x000fc60000000f00 */
[----:B------:R-:W-:-:S07]  /*12c0*/  IMAD.U32 R11, RZ, RZ, UR6 ;  /* 0x00000006ff0b7e24 */ /* 0x000fce000f8e00ff */
[----:B------:R-:W-:Y:S05]  /*12d0*/  CALL.REL.NOINC `($__internal_46_$__cuda_sm20_div_s16) ;  /* 0x0000001400e87944 */ /* 0x000fea0003c00000 */
[----:B------:R-:W-:-:S07]  /*12e0*/  PRMT R8, R11, 0x7610, R8 ;  /* 0x000076100b087816 */ /* 0x000fce0000000008 */
.L_x_29709:
[----:B------:R-:W-:Y:S05]  /*12f0*/  BSYNC.RECONVERGENT B0 ;  /* 0x0000000000007941 */ /* 0x000fea0003800200 */
.L_x_29708:
        /* <DEDUP_REMOVED lines=27> */
.L_x_29713:
[----:B------:R-:W-:Y:S01]  /*14b0*/  UPRMT UR6, UR10, 0x8880, URZ ;  /* 0x000088800a067896 */ /* 0x000fe200080000ff */
[----:B------:R-:W-:Y:S02]  /*14c0*/  PRMT R12, R10, 0x8880, RZ ;  /* 0x000088800a0c7816 */ /* 0x000fe400000000ff */
[----:B------:R-:W-:-:S03]  /*14d0*/  MOV R0, 0x1500 ;  /* 0x0000150000007802 */ /* 0x000fc60000000f00 */
[----:B------:R-:W-:-:S07]  /*14e0*/  IMAD.U32 R11, RZ, RZ, UR6 ;  /* 0x00000006ff0b7e24 */ /* 0x000fce000f8e00ff */
[----:B------:R-:W-:Y:S05]  /*14f0*/  CALL.REL.NOINC `($__internal_46_$__cuda_sm20_div_s16) ;  /* 0x0000001400607944 */ /* 0x000fea0003c00000 */
.L_x_29712:
[----:B------:R-:W-:Y:S05]  /*1500*/  BSYNC.RECONVERGENT B0 ;  /* 0x0000000000007941 */ /* 0x000fea0003800200 */
.L_x_29711:
        /* <DEDUP_REMOVED lines=18> */
.L_x_29716:
[----:B------:R-:W-:-:S13]  /*1630*/  ISETP.GE.U32.AND P0, PT, R13, UR5, PT ;  /* 0x000000050d007c0c */ /* 0x000fda000bf06070 */
[----:B------:R-:W-:Y:S05]  /*1640*/  @P0 BRA `(.L_x_29718) ;  /* 0x0000000000380947 */ /* 0x000fea0003800000 */
[----:B------:R-:W1:Y:S01]  /*1650*/  LDCU.64 UR6, c[0x0][0x388] ;  /* 0x00007100ff0677ac */ /* 0x000e620008000a00 */
[C---:B------:R-:W-:Y:S02]  /*1660*/  VIADD R2, R13.reuse, UR4 ;  /* 0x000000040d027c36 */ /* 0x040fe40008000000 */
[----:B------:R-:W-:-:S03]  /*1670*/  VIADD R13, R13, 0x80 ;  /* 0x000000800d0d7836 */ /* 0x000fc60000000000 */
[----:B-1----:R-:W-:-:S05]  /*1680*/  IADD3 R2, P0, PT, R2, UR6, RZ ;  /* 0x0000000602027c10 */ /* 0x002fca000ff1e0ff */
[----:B0-----:R-:W-:-:S05]  /*1690*/  IMAD.X R3, RZ, RZ, UR7, P0 ;  /* 0x00000007ff037e24 */ /* 0x001fca00080e06ff */
[----:B------:R1:W-:Y:S03]  /*16a0*/  STG.E.U8 desc[UR8][R2.64], R4 ;  /* 0x0000000402007986 */ /* 0x0003e6000c101108 */
.L_x_29717:
        /* <DEDUP_REMOVED lines=8> */
.L_x_29718:
[----:B------:R-:W-:-:S13]  /*1730*/  ISETP.GE.U32.AND P0, PT, R13, UR5, PT ;  /* 0x000000050d007c0c */ /* 0x000fda000bf06070 */
[----:B------:R-:W-:Y:S05]  /*1740*/  @P0 BRA `(.L_x_29720) ;  /* 0x00000000003c0947 */ /* 0x000fea0003800000 */
[----:B------:R-:W2:Y:S01]  /*1750*/  LDCU.64 UR6, c[0x0][0x388] ;  /* 0x00007100ff0677ac */ /* 0x000ea20008000a00 */
[C---:B-1----:R-:W-:Y:S02]  /*1760*/  VIADD R2, R13.reuse, UR4 ;  /* 0x000000040d027c36 */ /* 0x042fe40008000000 */
[----:B------:R-:W-:-:S03]  /*1770*/  VIADD R13, R13, 0x80 ;  /* 0x000000800d0d7836 */ /* 0x000fc60000000000 */
[----:B--2---:R-:W-:-:S05]  /*1780*/  IADD3 R2, P0, PT, R2, UR6, RZ ;  /* 0x0000000602027c10 */ /* 0x004fca000ff1e0ff */
[----:B0-----:R-:W-:-:S05]  /*1790*/  IMAD.X R3, RZ, RZ, UR7, P0 ;  /* 0x00000007ff037e24 */ /* 0x001fca00080e06ff */
[----:B------:R2:W-:Y:S03]  /*17a0*/  STG.E.U8 desc[UR8][R2.64], R6 ;  /* 0x0000000602007986 */ /* 0x0005e6000c101108 */
.L_x_29719:
        /* <DEDUP_REMOVED lines=9> */
.L_x_29720:
[----:B------:R-:W-:Y:S05]  /*1840*/  BSYNC.RELIABLE B1 ;  /* 0x0000000000017941 */ /* 0x000fea0003800100 */
.L_x_29715:
[----:B------:R-:W-:-:S13]  /*1850*/  ISETP.GE.U32.AND P0, PT, R13, UR5, PT ;  /* 0x000000050d007c0c */ /* 0x000fda000bf06070 */
[----:B-1----:R-:W1:Y:S01]  /*1860*/  @!P0 LDC.64 R4, c[0x0][0x388] ;  /* 0x0000e200ff048b82 */ /* 0x002e620000000a00 */
[C---:B0-2---:R-:W-:Y:S02]  /*1870*/  @!P0 VIADD R3, R13.reuse, UR4 ;  /* 0x000000040d038c36 */ /* 0x045fe40008000000 */
[----:B------:R-:W-:-:S03]  /*1880*/  @!P0 VIADD R13, R13, 0x80 ;  /* 0x000000800d0d8836 */ /* 0x000fc60000000000 */
[----:B-1----:R-:W-:-:S05]  /*1890*/  @!P0 IADD3 R2, P1, PT, R3, R4, RZ ;  /* 0x0000000403028210 */ /* 0x002fca0007f3e0ff */
[----:B------:R-:W-:-:S05]  /*18a0*/  @!P0 IMAD.X R3, RZ, RZ, R5, P1 ;  /* 0x000000ffff038224 */ /* 0x000fca00008e0605 */
[----:B------:R3:W-:Y:S03]  /*18b0*/  @!P0 STG.E.U8 desc[UR8][R2.64], R8 ;  /* 0x0000000802008986 */ /* 0x0007e6000c101108 */
.L_x_29721:
[----:B------:R-:W-:Y:S05]  /*18c0*/  BSYNC.RECONVERGENT B0 ;  /* 0x0000000000007941 */ /* 0x000fea0003800200 */
.L_x_29714:
        /* <DEDUP_REMOVED lines=9> */
.L_x_29689:
[----:B------:R-:W0:Y:S01]  /*1960*/  LDCU.64 UR6, c[0x0][0x390] ;  /* 0x00007200ff0677ac */ /* 0x000e220008000a00 */
[----:B------:R-:W1:Y:S01]  /*1970*/  S2R R2, SR_TID.X ;  /* 0x0000000000027919 */ /* 0x000e620000002100 */
[----:B0-----:R-:W-:-:S04]  /*1980*/  UIADD3 UR5, UP0, UPT, UR4, UR6, URZ ;  /* 0x0000000604057290 */ /* 0x001fc8000ff1e0ff */
[----:B------:R-:W-:Y:S02]  /*1990*/  UIADD3.X UR6, UPT, UPT, URZ, UR7, URZ, UP0, !UPT ;  /* 0x00000007ff067290 */ /* 0x000fe400087fe4ff */
[----:B------:R-:W-:-:S04]  /*19a0*/  IMAD.U32 R10, RZ, RZ, UR5 ;  /* 0x00000005ff0a7e24 */ /* 0x000fc8000f8e00ff */
[----:B------:R-:W-:Y:S02]  /*19b0*/  IMAD.U32 R11, RZ, RZ, UR6 ;  /* 0x00000006ff0b7e24 */ /* 0x000fe4000f8e00ff */
[----:B-1----:R-:W-:-:S05]  /*19c0*/  IMAD.WIDE.U32 R10, R2, 0x2, R10 ;  /* 0x00000002020a7825 */ /* 0x002fca00078e000a */
[----:B------:R-:W2:Y:S04]  /*19d0*/  LDG.E.U16 R18, desc[UR8][R10.64] ;  /* 0x000000080a127981 */ /* 0x000ea8000c1e1500 */
[----:B------:R-:W3:Y:S04]  /*19e0*/  LDG.E.U16 R3, desc[UR8][R10.64+0x100] ;  /* 0x000100080a037981 */ /* 0x000ee8000c1e1500 */
[----:B------:R-:W4:Y:S04]  /*19f0*/  LDG.E.U16 R4, desc[UR8][R10.64+0x200] ;  /* 0x000200080a047981 */ /* 0x000f28000c1e1500 */
[----:B------:R-:W5:Y:S01]  /*1a00*/  LDG.E.U16 R5, desc[UR8][R10.64+0x300] ;  /* 0x000300080a057981 */ /* 0x000f62000c1e1500 */
[----:B------:R-:W-:Y:S01]  /*1a10*/  BSSY.RECONVERGENT B0, `(.L_x_29722) ;  /* 0x0000025000007945 */ /* 0x000fe20003800200 */
[----:B--2---:R-:W-:-:S02]  /*1a20*/  PRMT R0, R18, 0x7770, RZ ;  /* 0x0000777012007816 */ /* 0x004fc400000000ff */
[----:B------:R-:W-:Y:S02]  /*1a30*/  PRMT R19, R18, 0x7771, RZ ;  /* 0x0000777112137816 */ /* 0x000fe400000000ff */
[----:B------:R-:W-:Y:S02]  /*1a40*/  LOP3.LUT R0, R0, UR10, RZ, 0x3c, !PT ;  /* 0x0000000a00007c12 */ /* 0x000fe4000f8e3cff */
[C---:B---3--:R-:W-:Y:S02]  /*1a50*/  PRMT R15, R3.reuse, 0x7770, RZ ;  /* 0x00007770030f7816 */ /* 0x048fe400000000ff */
[----:B------:R-:W-:Y:S02]  /*1a60*/  PRMT R0, R0, 0x8880, RZ ;  /* 0x0000888000007816 */ /* 0x000fe400000000ff */
[----:B------:R-:W-:Y:S02]  /*1a70*/  PRMT R6, R3, 0x7771, RZ ;  /* 0x0000777103067816 */ /* 0x000fe400000000ff */
[----:B------:R-:W-:-:S02]  /*1a80*/  ISETP.GT.AND P0, PT, R0, -0x1, PT ;  /* 0xffffffff0000780c */ /* 0x000fc40003f04270 */
[C---:B----4-:R-:W-:Y:S02]  /*1a90*/  PRMT R7, R4.reuse, 0x7770, RZ ;  /* 0x0000777004077816 */ /* 0x050fe400000000ff */
[----:B------:R-:W-:Y:S02]  /*1aa0*/  PRMT R8, R4, 0x7771, RZ ;  /* 0x0000777104087816 */ /* 0x000fe400000000ff */
[C---:B-----5:R-:W-:Y:S02]  /*1ab0*/  PRMT R9, R5.reuse, 0x7770, RZ ;  /* 0x0000777005097816 */ /* 0x060fe400000000ff */
[----:B------:R-:W-:-:S05]  /*1ac0*/  PRMT R10, R5, 0x7771, RZ ;  /* 0x00007771050a7816 */ /* 0x000fca00000000ff */
        /* <DEDUP_REMOVED lines=19> */
.L_x_29723:
[----:B------:R-:W-:Y:S01]  /*1c00*/  UPRMT UR5, UR10, 0x8880, URZ ;  /* 0x000088800a057896 */ /* 0x000fe200080000ff */
[----:B------:R-:W-:Y:S02]  /*1c10*/  PRMT R12, R18, 0x8880, RZ ;  /* 0x00008880120c7816 */ /* 0x000fe400000000ff */
[----:B------:R-:W-:-:S03]  /*1c20*/  MOV R0, 0x1c50 ;  /* 0x00001c5000007802 */ /* 0x000fc60000000f00 */
[----:B------:R-:W-:-:S07]  /*1c30*/  IMAD.U32 R11, RZ, RZ, UR5 ;  /* 0x00000005ff0b7e24 */ /* 0x000fce000f8e00ff */
[----:B------:R-:W-:Y:S05]  /*1c40*/  CALL.REL.NOINC `($__internal_46_$__cuda_sm20_div_s16) ;  /* 0x0000000c008c7944 */ /* 0x000fea0003c00000 */
[----:B------:R-:W-:-:S07]  /*1c50*/  PRMT R13, R11, 0x7610, R13 ;  /* 0x000076100b0d7816 */ /* 0x000fce000000000d */
.L_x_29724:
[----:B------:R-:W-:Y:S05]  /*1c60*/  BSYNC.RECONVERGENT B0 ;  /* 0x0000000000007941 */ /* 0x000fea0003800200 */
.L_x_29722:
[----:B------:R-:W-:Y:S01]  /*1c70*/  LOP3.LUT R19, R19, UR10, RZ, 0x3c, !PT ;  /* 0x0000000a13137c12 */ /* 0x000fe2000f8e3cff */
[----:B------:R-:W-:Y:S03]  /*1c80*/  BSSY.RECONVERGENT B0, `(.L_x_29725) ;  /* 0x000001c000007945 */ /* 0x000fe60003800200 */
        /* <DEDUP_REMOVED lines=21> */
.L_x_29726:
[----:B------:R-:W-:Y:S01]  /*1de0*/  UPRMT UR5, UR10, 0x8880, URZ ;  /* 0x000088800a057896 */ /* 0x000fe200080000ff */
[----:B------:R-:W-:Y:S02]  /*1df0*/  PRMT R12, R18, 0x9991, RZ ;  /* 0x00009991120c7816 */ /* 0x000fe400000000ff */
[----:B------:R-:W-:-:S03]  /*1e00*/  MOV R0, 0x1e30 ;  /* 0x00001e3000007802 */ /* 0x000fc60000000f00 */
[----:B------:R-:W-:-:S07]  /*1e10*/  IMAD.U32 R11, RZ, RZ, UR5 ;  /* 0x00000005ff0b7e24 */ /* 0x000fce000f8e00ff */
[----:B------:R-:W-:Y:S05]  /*1e20*/  CALL.REL.NOINC `($__internal_46_$__cuda_sm20_div_s16) ;  /* 0x0000000c00147944 */ /* 0x000fea0003c00000 */
[----:B------:R-:W-:-:S07]  /*1e30*/  PRMT R18, R11, 0x7610, R18 ;  /* 0x000076100b127816 */ /* 0x000fce0000000012 */
.L_x_29727:
[----:B------:R-:W-:Y:S05]  /*1e40*/  BSYNC.RECONVERGENT B0 ;  /* 0x0000000000007941 */ /* 0x000fea0003800200 */
.L_x_29725:
        /* <DEDUP_REMOVED lines=23> */
.L_x_29729:
[----:B------:R-:W-:Y:S01]  /*1fc0*/  UPRMT UR5, UR10, 0x8880, URZ ;  /* 0x000088800a057896 */ /* 0x000fe200080000ff */
[----:B------:R-:W-:Y:S02]  /*1fd0*/  PRMT R12, R3, 0x8880, RZ ;  /* 0x00008880030c7816 */ /* 0x000fe400000000ff */
[----:B------:R-:W-:-:S03]  /*1fe0*/  MOV R0, 0x2010 ;  /* 0x0000201000007802 */ /* 0x000fc60000000f00 */
[----:B------:R-:W-:-:S07]  /*1ff0*/  IMAD.U32 R11, RZ, RZ, UR5 ;  /* 0x00000005ff0b7e24 */ /* 0x000fce000f8e00ff */
[----:B------:R-:W-:Y:S05]  /*2000*/  CALL.REL.NOINC `($__internal_46_$__cuda_sm20_div_s16) ;  /* 0x00000008009c7944 */ /* 0x000fea0003c00000 */
[----:B------:R-:W-:-:S07]  /*2010*/  PRMT R15, R11, 0x7610, R15 ;  /* 0x000076100b0f7816 */ /* 0x000fce000000000f */
.L_x_29730:
[----:B------:R-:W-:Y:S05]  /*2020*/  BSYNC.RECONVERGENT B0 ;  /* 0x0000000000007941 */ /* 0x000fea0003800200 */
.L_x_29728:
        /* <DEDUP_REMOVED lines=13> */
[C---:B------:R-:W-:Y:S01]  /*2100*/  PRMT R0, R11.reuse, 0x9910, RZ ;  /* 0x000099100b007816 */ /* 0x040fe200000000ff */
[----:B------:R-:W-:-:S04]  /*2110*/  VIADD R6, R11, 0xffffffff ;  /* 0xffffffff0b067836 */ /* 0x000fc80000000000 */
[----:B------:R-:W-:-:S04]  /*2120*/  IMAD R0, R0, UR5, RZ ;  /* 0x0000000500007c24 */ /* 0x000fc8000f8e02ff */
[----:B------:R-:W-:-:S05]  /*2130*/  IMAD.MOV R0, RZ, RZ, -R0 ;  /* 0x000000ffff007224 */ /* 0x000fca00078e0a00 */
[----:B------:R-:W-:-:S05]  /*2140*/  PRMT R0, R0, 0x7710, RZ ;  /* 0x0000771000007816 */ /* 0x000fca00000000ff */
[----:B------:R-:W-:-:S05]  /*2150*/  IMAD.IADD R3, R3, 0x1, R0 ;  /* 0x0000000103037824 */ /* 0x000fca00078e0200 */
[----:B------:R-:W-:-:S04]  /*2160*/  PRMT R0, R3, 0x9910, RZ ;  /* 0x0000991003007816 */ /* 0x000fc800000000ff */
[----:B------:R-:W-:-:S13]  /*2170*/  ISETP.NE.AND P0, PT, R0, RZ, PT ;  /* 0x000000ff0000720c */ /* 0x000fda0003f05270 */
[----:B------:R-:W-:Y:S01]  /*2180*/  @!P0 IMAD.MOV R6, RZ, RZ, R11 ;  /* 0x000000ffff068224 */ /* 0x000fe200078e020b */
[----:B------:R-:W-:Y:S06]  /*2190*/  BRA `(.L_x_29733) ;  /* 0x0000000000187947 */ /* 0x000fec0003800000 */
.L_x_29732:
[----:B------:R-:W-:Y:S01]  /*21a0*/  UPRMT UR5, UR10, 0x8880, URZ ;  /* 0x000088800a057896 */ /* 0x000fe200080000ff */
[----:B------:R-:W-:Y:S02]  /*21b0*/  PRMT R12, R3, 0x9991, RZ ;  /* 0x00009991030c7816 */ /* 0x000fe400000000ff */
[----:B------:R-:W-:-:S03]  /*21c0*/  MOV R0, 0x21f0 ;  /* 0x000021f000007802 */ /* 0x000fc60000000f00 */
[----:B------:R-:W-:-:S07]  /*21d0*/  IMAD.U32 R11, RZ, RZ, UR5 ;  /* 0x00000005ff0b7e24 */ /* 0x000fce000f8e00ff */
[----:B------:R-:W-:Y:S05]  /*21e0*/  CALL.REL.NOINC `($__internal_46_$__cuda_sm20_div_s16) ;  /* 0x0000000800247944 */ /* 0x000fea0003c00000 */
[----:B------:R-:W-:-:S07]  /*21f0*/  PRMT R6, R11, 0x7610, R6 ;  /* 0x000076100b067816 */ /* 0x000fce0000000006 */
.L_x_29733:
[----:B------:R-:W-:Y:S05]  /*2200*/  BSYNC.RECONVERGENT B0 ;  /* 0x0000000000007941 */ /* 0x000fea0003800200 */
.L_x_29731:
        /* <DEDUP_REMOVED lines=23> */
.L_x_29735:
[----:B------:R-:W-:Y:S01]  /*2380*/  UPRMT UR5, UR10, 0x8880, URZ ;  /* 0x000088800a057896 */ /* 0x000fe200080000ff */
[----:B------:R-:W-:Y:S02]  /*2390*/  PRMT R12, R4, 0x8880, RZ ;  /* 0x00008880040c7816 */ /* 0x000fe400000000ff */
[----:B------:R-:W-:-:S03]  /*23a0*/  MOV R0, 0x23d0 ;  /* 0x000023d000007802 */ /* 0x000fc60000000f00 */
[----:B------:R-:W-:-:S07]  /*23b0*/  IMAD.U32 R11, RZ, RZ, UR5 ;  /* 0x00000005ff0b7e24 */ /* 0x000fce000f8e00ff */
[----:B------:R-:W-:Y:S05]  /*23c0*/  CALL.REL.NOINC `($__internal_46_$__cuda_sm20_div_s16) ;  /* 0x0000000400ac7944 */ /* 0x000fea0003c00000 */
[----:B------:R-:W-:-:S07]  /*23d0*/  PRMT R3, R11, 0x7610, R3 ;  /* 0x000076100b037816 */ /* 0x000fce0000000003 */
.L_x_29736:
[----:B------:R-:W-:Y:S05]  /*23e0*/  BSYNC.RECONVERGENT B0 ;  /* 0x0000000000007941 */ /* 0x000fea0003800200 */
.L_x_29734:
        /* <DEDUP_REMOVED lines=23> */
.L_x_29738:
[----:B------:R-:W-:Y:S01]  /*2560*/  UPRMT UR5, UR10, 0x8880, URZ ;  /* 0x000088800a057896 */ /* 0x000fe200080000ff */
[----:B------:R-:W-:Y:S02]  /*2570*/  PRMT R12, R4, 0x9991, RZ ;  /* 0x00009991040c7816 */ /* 0x000fe400000000ff */
[----:B------:R-:W-:-:S03]  /*2580*/  MOV R0, 0x25b0 ;  /* 0x000025b000007802 */ /* 0x000fc60000000f00 */
[----:B------:R-:W-:-:S07]  /*2590*/  IMAD.U32 R11, RZ, RZ, UR5 ;  /* 0x00000005ff0b7e24 */ /* 0x000fce000f8e00ff */
[----:B------:R-:W-:Y:S05]  /*25a0*/  CALL.REL.NOINC `($__internal_46_$__cuda_sm20_div_s16) ;  /* 0x0000000400347944 */ /* 0x000fea0003c00000 */
[----:B------:R-:W-:-:S07]  /*25b0*/  PRMT R4, R11, 0x7610, R4 ;  /* 0x000076100b047816 */ /* 0x000fce0000000004 */
.L_x_29739:
[----:B------:R-:W-:Y:S05]  /*25c0*/  BSYNC.RECONVERGENT B0 ;  /* 0x0000000000007941 */ /* 0x000fea0003800200 */
.L_x_29737:
        /* <DEDUP_REMOVED lines=23> */
.L_x_29741:
[----:B------:R-:W-:Y:S01]  /*2740*/  UPRMT UR5, UR10, 0x8880, URZ ;  /* 0x000088800a057896 */ /* 0x000fe200080000ff */
[----:B------:R-:W-:Y:S02]  /*2750*/  PRMT R12, R5, 0x8880, RZ ;  /* 0x00008880050c7816 */ /* 0x000fe400000000ff */
[----:B------:R-:W-:-:S03]  /*2760*/  MOV R0, 0x2790 ;  /* 0x0000279000007802 */ /* 0x000fc60000000f00 */
[----:B------:R-:W-:-:S07]  /*2770*/  IMAD.U32 R11, RZ, RZ, UR5 ;  /* 0x00000005ff0b7e24 */ /* 0x000fce000f8e00ff */
[----:B------:R-:W-:Y:S05]  /*2780*/  CALL.REL.NOINC `($__internal_46_$__cuda_sm20_div_s16) ;  /* 0x0000000000bc7944 */ /* 0x000fea0003c00000 */
[----:B------:R-:W-:-:S07]  /*2790*/  PRMT R7, R11, 0x7610, R7 ;  /* 0x000076100b077816 */ /* 0x000fce0000000007 */
.L_x_29742:
[----:B------:R-:W-:Y:S05]  /*27a0*/  BSYNC.RECONVERGENT B0 ;  /* 0x0000000000007941 */ /* 0x000fea0003800200 */
.L_x_29740:
        /* <DEDUP_REMOVED lines=23> */
.L_x_29744:
[----:B------:R-:W-:Y:S01]  /*2920*/  UPRMT UR5, UR10, 0x8880, URZ ;  /* 0x000088800a057896 */ /* 0x000fe200080000ff */
[----:B------:R-:W-:Y:S02]  /*2930*/  PRMT R12, R5, 0x9991, RZ ;  /* 0x00009991050c7816 */ /* 0x000fe400000000ff */
[----:B------:R-:W-:-:S03]  /*2940*/  MOV R0, 0x2970 ;  /* 0x0000297000007802 */ /* 0x000fc60000000f00 */
[----:B------:R-:W-:-:S07]  /*2950*/  IMAD.U32 R11, RZ, RZ, UR5 ;  /* 0x00000005ff0b7e24 */ /* 0x000fce000f8e00ff */
[----:B------:R-:W-:Y:S05]  /*2960*/  CALL.REL.NOINC `($__internal_46_$__cuda_sm20_div_s16) ;  /* 0x0000000000447944 */ /* 0x000fea0003c00000 */
[----:B------:R-:W-:-:S07]  /*2970*/  PRMT R0, R11, 0x7610, R0 ;  /* 0x000076100b007816 */ /* 0x000fce0000000000 */
.L_x_29745:
[----:B------:R-:W-:Y:S05]  /*2980*/  BSYNC.RECONVERGENT B0 ;  /* 0x0000000000007941 */ /* 0x000fea0003800200 */
.L_x_29743:
        /* <DEDUP_REMOVED lines=15> */
        .weak           $__internal_46_$__cuda_sm20_div_s16
        .type           $__internal_46_$__cuda_sm20_div_s16,@function
        .size           $__internal_46_$__cuda_sm20_div_s16,(.L_x_32797 - $__internal_46_$__cuda_sm20_div_s16)
$__internal_46_$__cuda_sm20_div_s16:
        /* <DEDUP_REMOVED lines=13> */
[----:B------:R-:W-:Y:S02]  /*2b50*/  IMAD.MOV R11, RZ, RZ, -R12 ;  /* 0x000000ffff0b7224 */ /* 0x000fe400078e0a0c */
[----:B------:R-:W-:-:S06]  /*2b60*/  FMUL R17, R17, R14 ;  /* 0x0000000e11117220 */ /* 0x000fcc0000400000 */
[----:B------:R-:W0:Y:S02]  /*2b70*/  MUFU.RCP R17, R17 ;  /* 0x0000001100117308 */ /* 0x000e240000001000 */
[----:B0-----:R-:W-:Y:S01]  /*2b80*/  FMUL R14, R14, R17 ;  /* 0x000000110e0e7220 */ /* 0x001fe20000400000 */
[----:B------:R-:W-:-:S03]  /*2b90*/  IMAD.MOV.U32 R17, RZ, RZ, 0x0 ;  /* 0x00000000ff117424 */ /* 0x000fc600078e00ff */
[----:B------:R-:W-:-:S04]  /*2ba0*/  VIADD R21, R14, 0x2 ;  /* 0x000000020e157836 */ /* 0x000fc80000000000 */
[----:B------:R-:W-:Y:S01]  /*2bb0*/  FMUL.RZ R14, R16, R21 ;  /* 0x00000015100e7220 */ /* 0x000fe2000040c000 */
[----:B------:R-:W-:-:S05]  /*2bc0*/  IMAD.MOV.U32 R16, RZ, RZ, R0 ;  /* 0x000000ffff107224 */ /* 0x000fca00078e0000 */
[----:B------:R-:W0:Y:S02]  /*2bd0*/  F2I.U32.TRUNC.NTZ R14, R14 ;  /* 0x0000000e000e7305 */ /* 0x000e24000020f000 */
[----:B0-----:R-:W-:-:S05]  /*2be0*/  LOP3.LUT R11, R11, 0xffff, R14, 0x78, !PT ;  /* 0x0000ffff0b0b7812 */ /* 0x001fca00078e780e */
[----:B------:R-:W-:Y:S02]  /*2bf0*/  IMAD.IADD R11, R12, 0x1, R11 ;  /* 0x000000010c0b7824 */ /* 0x000fe400078e020b */
[----:B------:R-:W-:Y:S01]  /*2c00*/  @!P0 IMAD.MOV.U32 R11, RZ, RZ, -0x1 ;  /* 0xffffffffff0b8424 */ /* 0x000fe200078e00ff */
[----:B------:R-:W-:Y:S06]  /*2c10*/  RET.REL.NODEC R16 `(_ZN2at6native29vectorized_elementwise_kernelILi2ENS0_13BUnaryFunctorIaaaZZZNS0_15binary_internal21div_floor_kernel_cudaERNS_18TensorIteratorBaseEENKUlvE_clEvENKUlvE0_clEvEUlaaE_EESt5arrayIPcLm2EEEEviT0_T1_) ;  /* 0xffffffd010f87950 */ /* 0x000fec0003c3ffff */
.L_x_29746:
        /* <DEDUP_REMOVED lines=14> */
.L_x_32797:


//--------------------- .text._ZN2at6native29vectorized_elementwise_kernelILi4ENS0_13BUnaryFunctorIaaaZZZNS0_15binary_internal21div_floor_kernel_cudaERNS_18TensorIteratorBaseEENKUlvE_clEvENKUlvE0_clEvEUlaaE_EESt5arrayIPcLm2EEEEviT0_T1_ --------------------------
	.section	.text._ZN2at6native29vectorized_elementwise_kernelILi4ENS0_13BUnaryFunctorIaaaZZZNS0_15binary_internal21div_floor_kernel_cudaERNS_18TensorIteratorBaseEENKUlvE_clEvENKUlvE0_clEvEUlaaE_EESt5arrayIPcLm2EEEEviT0_T1_,"ax",@progbits
	.align	128
        .global         _ZN2at6native29vectorized_elementwise_kernelILi4ENS0_13BUnaryFunctorIaaaZZZNS0_15binary_internal21div_floor_kernel_cudaERNS_18TensorIteratorBaseEENKUlvE_clEvENKUlvE0_clEvEUlaaE_EESt5arrayIPcLm2EEEEviT0_T1_
        .type           _ZN2at6native29vectorized_elementwise_kernelILi4ENS0_13BUnaryFunctorIaaaZZZNS0_15binary_internal21div_floor_kernel_cudaERNS_18TensorIteratorBaseEENKUlvE_clEvENKUlvE0_clEvEUlaaE_EESt5arrayIPcLm2EEEEviT0_T1_,@function
        .size           _ZN2at6native29vectorized_elementwise_kernelILi4ENS0_13BUnaryFunctorIaaaZZZNS0_15binary_internal21div_floor_kernel_cudaERNS_18TensorIteratorBaseEENKUlvE_clEvENKUlvE0_clEvEUlaaE_EESt5arrayIPcLm2EEEEviT0_T1_,(.L_x_32798 - _ZN2at6native29vectorized_elementwise_kernelILi4ENS0_13BUnaryFunctorIaaaZZZNS0_15binary_internal21div_floor_kernel_cudaERNS_18TensorIteratorBaseEENKUlvE_clEvENKUlvE0_clEvEUlaaE_EESt5arrayIPcLm2EEEEviT0_T1_)
        .other          _ZN2at6native29vectorized_elementwise_kernelILi4ENS0_13BUnaryFunctorIaaaZZZNS0_15binary_internal21div_floor_kernel_cudaERNS_18TensorIteratorBaseEENKUlvE_clEvENKUlvE0_clEvEUlaaE_EESt5arrayIPcLm2EEEEviT0_T1_,@"STO_CUDA_ENTRY STV_DEFAULT"
_ZN2at6native29vectorized_elementwise_kernelILi4ENS0_13BUnaryFunctorIaaaZZZNS0_15binary_internal21div_floor_kernel_cudaERNS_18TensorIteratorBaseEENKUlvE_clEvENKUlvE0_clEvEUlaaE_EESt5arrayIPcLm2EEEEviT0_T1_:
.text._ZN2at6native29vectorized_elementwise_kernelILi4ENS0_13BUnaryFunctorIaaaZZZNS0_15binary_internal21div_floor_kernel_cudaERNS_18TensorIteratorBaseEENKUlvE_clEvENKUlvE0_clEvEUlaaE_EESt5arrayIPcLm2EEEEviT0_T1_:
        /* <DEDUP_REMOVED lines=45> */
[----:B------:R-:W-:Y:S01]  /*02d0*/  PRMT R6, RZ, 0x7610, R6 ;  /* 0x00007610ff067816 */ /* 0x000fe20000000006 */
[----:B------:R-:W-:Y:S01]  /*02e0*/  @!P0 VIADD R12, R12, 0x80 ;  /* 0x000000800c0c8836 */ /* 0x000fe20000000000 */
[----:B------:R-:W4:Y:S04]  /*02f0*/  @!P0 LDC.64 R10, c[0x0][0x390] ;  /* 0x0000e400ff0a8b82 */ /* 0x000f280000000a00 */
[----:B------:R-:W-:-:S02]  /*0300*/  ISETP.GE.U32.AND P6, PT, R12, UR5, PT ;  /* 0x000000050c007c0c */ /* 0x000fc4000bfc6070 */
[----:B--2---:R-:W-:-:S05]  /*0310*/  @!P4 IADD3 R8, P5, PT, R27, R8, RZ ;  /* 0x000000081b08c210 */ /* 0x004fca0007fbe0ff */
[----:B------:R-:W-:Y:S01]  /*0320*/  @!P4 IMAD.X R9, RZ, RZ, R9, P5 ;  /* 0x000000ffff09c224 */ /* 0x000fe200028e0609 */
[----:B-1----:R-:W-:-:S05]  /*0330*/  @!P3 IADD3 R18, P5, PT, R5, R18, RZ ;  /* 0x000000120512b210 */ /* 0x002fca0007fbe0ff */
[----:B0-----:R-:W0:Y:S01]  /*0340*/  @!P6 LDC.64 R14, c[0x0][0x390] ;  /* 0x0000e400ff0eeb82 */ /* 0x001e220000000a00 */
[----:B------:R-:W-:Y:S01]  /*0350*/  PRMT R5, RZ, 0x7610, R5 ;  /* 0x00007610ff057816 */ /* 0x000fe20000000005 */
[----:B------:R-:W-:-:S05]  /*0360*/  @!P3 IMAD.X R19, RZ, RZ, R19, P5 ;  /* 0x000000ffff13b224 */ /* 0x000fca00028e0613 */
[----:B------:R1:W5:Y:S01]  /*0370*/  @!P4 LDG.E.U8 R5, desc[UR8][R8.64] ;  /* 0x000000080805c981 */ /* 0x000362000c1e1100 */
[----:B---3--:R-:W-:Y:S02]  /*0380*/  @!P2 IADD3 R16, P4, PT, R7, R16, RZ ;  /* 0x000000100710a210 */ /* 0x008fe40007f9e0ff */
[----:B------:R-:W-:Y:S01]  /*0390*/  PRMT R7, RZ, 0x7610, R7 ;  /* 0x00007610ff077816 */ /* 0x000fe20000000007 */
[----:B------:R2:W5:Y:S01]  /*03a0*/  @!P3 LDG.E.U8 R6, desc[UR8][R18.64] ;  /* 0x000000081206b981 */ /* 0x000562000c1e1100 */
[----:B----4-:R-:W-:Y:S01]  /*03b0*/  @!P1 IADD3 R2, P3, PT, R23, R2, RZ ;  /* 0x0000000217029210 */ /* 0x010fe20007f7e0ff */
[----:B------:R-:W-:Y:S02]  /*03c0*/  @!P2 IMAD.X R17, RZ, RZ, R17, P4 ;  /* 0x000000ffff11a224 */ /* 0x000fe400020e0611 */
[----:B------:R-:W-:-:S03]  /*03d0*/  @!P6 VIADD R23, R12, UR4 ;  /* 0x000000040c17ec36 */ /* 0x000fc60008000000 */
[----:B------:R2:W5:Y:S01]  /*03e0*/  @!P2 LDG.E.U8 R7, desc[UR8][R16.64] ;  /* 0x000000081007a981 */ /* 0x000562000c1e1100 */
[----:B-1----:R-:W-:Y:S02]  /*03f0*/  PRMT R8, RZ, 0x7610, R8 ;  /* 0x00007610ff087816 */ /* 0x002fe40000000008 */
[----:B0-----:R-:W-:Y:S01]  /*0400*/  @!P6 IADD3 R14, P2, PT, R23, R14, RZ ;  /* 0x0000000e170ee210 */ /* 0x001fe20007f5e0ff */
[----:B------:R-:W-:Y:S01]  /*0410*/  @!P1 IMAD.X R3, RZ, RZ, R3, P3 ;  /* 0x000000ffff039224 */ /* 0x000fe200018e0603 */
[----:B------:R-:W-:-:S03]  /*0420*/  PRMT R12, RZ, 0x7610, R12 ;  /* 0x00007610ff0c7816 */ /* 0x000fc6000000000c */
[----:B------:R-:W-:Y:S01]  /*0430*/  @!P6 IMAD.X R15, RZ, RZ, R15, P2 ;  /* 0x000000ffff0fe224 */ /* 0x000fe200010e060f */
[----:B------:R2:W5:Y:S04]  /*0440*/  @!P1 LDG.E.U8 R8, desc[UR8][R2.64] ;  /* 0x0000000802089981 */ /* 0x000568000c1e1100 */
[----:B------:R2:W5:Y:S01]  /*0450*/  @!P6 LDG.E.U8 R12, desc[UR8][R14.64] ;  /* 0x000000080e0ce981 */ /* 0x000562000c1e1100 */
[----:B------:R-:W-:Y:S02]  /*0460*/  @!P0 IADD3 R10, P4, PT, R21, R10, RZ ;  /* 0x0000000a150a8210 */ /* 0x000fe40007f9e0ff */
[----:B------:R-:W-:-:S03]  /*0470*/  PRMT R9, RZ, 0x7610, R9 ;  /* 0x00007610ff097816 */ /* 0x000fc60000000009 */
[----:B------:R-:W-:-:S05]  /*0480*/  @!P0 IMAD.X R11, RZ, RZ, R11, P4 ;  /* 0x000000ffff0b8224 */ /* 0x000fca00020e060b */
[----:B------:R2:W5:Y:S01]  /*0490*/  @!P0 LDG.E.U8 R9, desc[UR8][R10.64] ;  /* 0x000000080a098981 */ /* 0x000562000c1e1100 */
[----:B------:R-:W-:Y:S01]  /*04a0*/  ISETP.GE.U32.AND P0, PT, R13, UR5, PT ;  /* 0x000000050d007c0c */ /* 0x000fe2000bf06070 */
[----:B------:R-:W-:-:S12]  /*04b0*/  BSSY.RECONVERGENT B0, `(.L_x_29748) ;  /* 0x000001e000007945 */ /* 0x000fd80003800200 */
[----:B--2---:R-:W-:Y:S05]  /*04c0*/  @P0 BRA `(.L_x_29749) ;  /* 0x0000000000700947 */ /* 0x004fea0003800000 */
        /* <DEDUP_REMOVED lines=10> */
[----:B------:R-:W-:Y:S05]  /*0570*/  CALL.REL.NOINC `($__internal_47_$__cuda_sm20_div_s16) ;  /* 0x0000002400587944 */ /* 0x000fea0003c00000 */
        /* <DEDUP_REMOVED lines=11> */
.L_x_29750:
[----:B------:R-:W-:Y:S01]  /*0630*/  UPRMT UR6, UR10, 0x8880, URZ ;  /* 0x000088800a067896 */ /* 0x000fe200080000ff */
[----:B------:R-:W-:Y:S02]  /*0640*/  PRMT R11, R0, 0x8880, RZ ;  /* 0x00008880000b7816 */ /* 0x000fe400000000ff */
[----:B------:R-:W-:-:S03]  /*0650*/  MOV R0, 0x680 ;  /* 0x0000068000007802 */ /* 0x000fc60000000f00 */
[----:B------:R-:W-:-:S07]  /*0660*/  IMAD.U32 R10, RZ, RZ, UR6 ;  /* 0x00000006ff0a7e24 */ /* 0x000fce000f8e00ff */
[----:B------:R-:W-:Y:S05]  /*0670*/  CALL.REL.NOINC `($__internal_47_$__cuda_sm20_div_s16) ;  /* 0x0000002400187944 */ /* 0x000fea0003c00000 */
[----:B------:R-:W-:-:S07]  /*0680*/  PRMT R2, R10, 0x7610, R2 ;  /* 0x000076100a027816 */ /* 0x000fce0000000002 */
.L_x_29749:
[----:B------:R-:W-:Y:S05]  /*0690*/  BSYNC.RECONVERGENT B0 ;  /* 0x0000000000007941 */ /* 0x000fea0003800200 */
.L_x_29748:
        /* <DEDUP_REMOVED lines=26> */
.L_x_29753:
[----:B------:R-:W-:Y:S01]  /*0840*/  UPRMT UR6, UR10, 0x8880, URZ ;  /* 0x000088800a067896 */ /* 0x000fe200080000ff */
[----:B------:R-:W-:Y:S02]  /*0850*/  PRMT R11, R4, 0x8880, RZ ;  /* 0x00008880040b7816 */ /* 0x000fe400000000ff */
[----:B------:R-:W-:-:S03]  /*0860*/  MOV R0, 0x890 ;  /* 0x0000089000007802 */ /* 0x000fc60000000f00 */
[----:B------:R-:W-:-:S07]  /*0870*/  IMAD.U32 R10, RZ, RZ, UR6 ;  /* 0x00000006ff0a7e24 */ /* 0x000fce000f8e00ff */
[----:B------:R-:W-:Y:S05]  /*0880*/  CALL.REL.NOINC `($__internal_47_$__cuda_sm20_div_s16) ;  /* 0x0000002000947944 */ /* 0x000fea0003c00000 */
[----:B------:R-:W-:-:S07]  /*0890*/  PRMT R4, R10, 0x7610, R4 ;  /* 0x000076100a047816 */ /* 0x000fce0000000004 */
.L_x_29752:
[----:B------:R-:W-:Y:S05]  /*08a0*/  BSYNC.RECONVERGENT B0 ;  /* 0x0000000000007941 */ /* 0x000fea0003800200 */
.L_x_29751:
        /* <DEDUP_REMOVED lines=26> */
.L_x_29756:
[----:B------:R-:W-:Y:S01]  /*0a50*/  UPRMT UR6, UR10, 0x8880, URZ ;  /* 0x000088800a067896 */ /* 0x000fe200080000ff */
[----:B------:R-:W-:Y:S02]  /*0a60*/  PRMT R11, R5, 0x8880, RZ ;  /* 0x00008880050b7816 */ /* 0x000fe400000000ff */
[----:B------:R-:W-:-:S03]  /*0a70*/  MOV R0, 0xaa0 ;  /* 0x00000aa000007802 */ /* 0x000fc60000000f00 */
[----:B------:R-:W-:-:S07]  /*0a80*/  IMAD.U32 R10, RZ, RZ, UR6 ;  /* 0x00000006ff0a7e24 */ /* 0x000fce000f8e00ff */
[----:B------:R-:W-:Y:S05]  /*0a90*/  CALL.REL.NOINC `($__internal_47_$__cuda_sm20_div_s16) ;  /* 0x0000002000107944 */ /* 0x000fea0003c00000 */
[----:B------:R-:W-:-:S07]  /*0aa0*/  PRMT R5, R10, 0x7610, R5 ;  /* 0x000076100a057816 */ /* 0x000fce0000000005 */
.L_x_29755:
[----:B------:R-:W-:Y:S05]  /*0ab0*/  BSYNC.RECONVERGENT B0 ;  /* 0x0000000000007941 */ /* 0x000fea0003800200 */
.L_x_29754:
        /* <DEDUP_REMOVED lines=26> */
.L_x_29759:
[----:B------:R-:W-:Y:S01]  /*0c60*/  UPRMT UR6, UR10, 0x8880, URZ ;  /* 0x000088800a067896 */ /* 0x000fe200080000ff */
[----:B------:R-:W-:Y:S02]  /*0c70*/  PRMT R11, R6, 0x8880, RZ ;  /* 0x00008880060b7816 */ /* 0x000fe400000000ff */
[----:B------:R-:W-:-:S03]  /*0c80*/  MOV R0, 0xcb0 ;  /* 0x00000cb000007802 */ /* 0x000fc60000000f00 */
[----:B------:R-:W-:-:S07]  /*0c90*/  IMAD.U32 R10, RZ, RZ, UR6 ;  /* 0x00000006ff0a7e24 */ /* 0x000fce000f8e00ff */
[----:B------:R-:W-:Y:S05]  /*0ca0*/  CALL.REL.NOINC `($__internal_47_$__cuda_sm20_div_s16) ;  /* 0x0000001c008c7944 */ /* 0x000fea0003c00000 */
[----:B------:R-:W-:-:S07]  /*0cb0*/  PRMT R6, R10, 0x7610, R6 ;  /* 0x000076100a067816 */ /* 0x000fce0000000006 */
.L_x_29758:
[----:B------:R-:W-:Y:S05]  /*0cc0*/  BSYNC.RECONVERGENT B0 ;  /* 0x0000000000007941 */ /* 0x000fea0003800200 */
.L_x_29757:
        /* <DEDUP_REMOVED lines=26> */
.L_x_29762:
[----:B------:R-:W-:Y:S01]  /*0e70*/  UPRMT UR6, UR10, 0x8880, URZ ;  /* 0x000088800a067896 */ /* 0x000fe200080000ff */
[----:B------:R-:W-:Y:S02]  /*0e80*/  PRMT R11, R7, 0x8880, RZ ;  /* 0x00008880070b7816 */ /* 0x000fe400000000ff */
[----:B------:R-:W-:-:S03]  /*0e90*/  MOV R0, 0xec0 ;  /* 0x00000ec000007802 */ /* 0x000fc60000000f00 */
[----:B------:R-:W-:-:S07]  /*0ea0*/  IMAD.U32 R10, RZ, RZ, UR6 ;  /* 0x00000006ff0a7e24 */ /* 0x000fce000f8e00ff */
[----:B------:R-:W-:Y:S05]  /*0eb0*/  CALL.REL.NOINC `($__internal_47_$__cuda_sm20_div_s16) ;  /* 0x0000001c00087944 */ /* 0x000fea0003c00000 */
[----:B------:R-:W-:-:S07]  /*0ec0*/  PRMT R7, R10, 0x7610, R7 ;  /* 0x000076100a077816 */ /* 0x000fce0000000007 */
.L_x_29761:
[----:B------:R-:W-:Y:S05]  /*0ed0*/  BSYNC.RECONVERGENT B0 ;  /* 0x0000000000007941 */ /* 0x000fea0003800200 */
.L_x_29760:
        /* <DEDUP_REMOVED lines=26> */
.L_x_29765:
[----:B------:R-:W-:Y:S01]  /*1080*/  UPRMT UR6, UR10, 0x8880, URZ ;  /* 0x000088800a067896 */ /* 0x000fe200080000ff */
[----:B------:R-:W-:Y:S02]  /*1090*/  PRMT R11, R8, 0x8880, RZ ;  /* 0x00008880080b7816 */ /* 0x000fe400000000ff */
[----:B------:R-:W-:-:S03]  /*10a0*/  MOV R0, 0x10d0 ;  /* 0x000010d000007802 */ /* 0x000fc60000000f00 */
[----:B------:R-:W-:-:S07]  /*10b0*/  IMAD.U32 R10, RZ, RZ, UR6 ;  /* 0x00000006ff0a7e24 */ /* 0x000fce000f8e00ff */
[----:B------:R-:W-:Y:S05]  /*10c0*/  CALL.REL.NOINC `($__internal_47_$__cuda_sm20_div_s16) ;  /* 0x0000001800847944 */ /* 0x000fea0003c00000 */
[----:B------:R-:W-:-:S07]  /*10d0*/  PRMT R8, R10, 0x7610, R8 ;  /* 0x000076100a087816 */ /* 0x000fce0000000008 */
.L_x_29764:
[----:B------:R-:W-:Y:S05]  /*10e0*/  BSYNC.RECONVERGENT B0 ;  /* 0x0000000000007941 */ /* 0x000fea0003800200 */
.L_x_29763:
        /* <DEDUP_REMOVED lines=26> */
.L_x_29768:
[----:B------:R-:W-:Y:S01]  /*1290*/  UPRMT UR6, UR10, 0x8880, URZ ;  /* 0x000088800a067896 */ /* 0x000fe200080000ff */
[----:B------:R-:W-:Y:S02]  /*12a0*/  PRMT R11, R9, 0x8880, RZ ;  /* 0x00008880090b7816 */ /* 0x000fe400000000ff */
[----:B------:R-:W-:-:S03]  /*12b0*/  MOV R0, 0x12e0 ;  /* 0x000012e000007802 */ /* 0x000fc60000000f00 */
[----:B------:R-:W-:-:S07]  /*12c0*/  IMAD.U32 R10, RZ, RZ, UR6 ;  /* 0x00000006ff0a7e24 */ /* 0x000fce000f8e00ff */
[----:B------:R-:W-:Y:S05]  /*12d0*/  CALL.REL.NOINC `($__internal_47_$__cuda_sm20_div_s16) ;  /* 0x0000001800007944 */ /* 0x000fea0003c00000 */
[----:B------:R-:W-:-:S07]  /*12e0*/  PRMT R9, R10, 0x7610, R9 ;  /* 0x000076100a097816 */ /* 0x000fce0000000009 */
.L_x_29767:
[----:B------:R-:W-:Y:S05]  /*12f0*/  BSYNC.RECONVERGENT B0 ;  /* 0x0000000000007941 */ /* 0x000fea0003800200 */
.L_x_29766:
        /* <DEDUP_REMOVED lines=27> */
.L_x_29771:
[----:B------:R-:W-:Y:S01]  /*14b0*/  UPRMT UR6, UR10, 0x8880, URZ ;  /* 0x000088800a067896 */ /* 0x000fe200080000ff */
[----:B------:R-:W-:Y:S02]  /*14c0*/  PRMT R11, R12, 0x8880, RZ ;  /* 0x000088800c0b7816 */ /* 0x000fe400000000ff */
[----:B------:R-:W-:-:S03]  /*14d0*/  MOV R0, 0x1500 ;  /* 0x0000150000007802 */ /* 0x000fc60000000f00 */
[----:B------:R-:W-:-:S07]  /*14e0*/  IMAD.U32 R10, RZ, RZ, UR6 ;  /* 0x00000006ff0a7e24 */ /* 0x000fce000f8e00ff */
[----:B------:R-:W-:Y:S05]  /*14f0*/  CALL.REL.NOINC `($__internal_47_$__cuda_sm20_div_s16) ;  /* 0x0000001400787944 */ /* 0x000fea0003c00000 */
.L_x_29770:
[----:B------:R-:W-:Y:S05]  /*1500*/  BSYNC.RECONVERGENT B0 ;  /* 0x0000000000007941 */ /* 0x000fea0003800200 */
.L_x_29769:
        /* <DEDUP_REMOVED lines=18> */
.L_x_29774:
        /* <DEDUP_REMOVED lines=8> */
.L_x_29775:
        /* <DEDUP_REMOVED lines=8> */
.L_x_29776:
        /* <DEDUP_REMOVED lines=8> */
.L_x_29777:
        /* <DEDUP_REMOVED lines=9> */
.L_x_29778:
[----:B------:R-:W-:Y:S05]  /*1840*/  BSYNC.RELIABLE B1 ;  /* 0x0000000000017941 */ /* 0x000fea0003800100 */
.L_x_29773:
[----:B------:R-:W-:-:S13]  /*1850*/  ISETP.GE.U32.AND P0, PT, R13, UR5, PT ;  /* 0x000000050d007c0c */ /* 0x000fda000bf06070 */
[----:B0-----:R-:W0:Y:S01]  /*1860*/  @!P0 LDC.64 R4, c[0x0][0x388] ;  /* 0x0000e200ff048b82 */ /* 0x001e220000000a00 */
[C---:B-12---:R-:W-:Y:S02]  /*1870*/  @!P0 VIADD R3, R13.reuse, UR4 ;  /* 0x000000040d038c36 */ /* 0x046fe40008000000 */
[----:B------:R-:W-:-:S03]  /*1880*/  @!P0 VIADD R13, R13, 0x80 ;  /* 0x000000800d0d8836 */ /* 0x000fc60000000000 */
[----:B0-----:R-:W-:-:S05]  /*1890*/  @!P0 IADD3 R2, P1, PT, R3, R4, RZ ;  /* 0x0000000403028210 */ /* 0x001fca0007f3e0ff */
[----:B------:R-:W-:-:S05]  /*18a0*/  @!P0 IMAD.X R3, RZ, RZ, R5, P1 ;  /* 0x000000ffff038224 */ /* 0x000fca00008e0605 */
[----:B------:R3:W-:Y:S03]  /*18b0*/  @!P0 STG.E.U8 desc[UR8][R2.64], R9 ;  /* 0x0000000902008986 */ /* 0x0007e6000c101108 */
.L_x_29779:
[----:B------:R-:W-:Y:S05]  /*18c0*/  BSYNC.RECONVERGENT B0 ;  /* 0x0000000000007941 */ /* 0x000fea0003800200 */
.L_x_29772:
        /* <DEDUP_REMOVED lines=9> */
.L_x_29747:
[----:B------:R-:W0:Y:S01]  /*1960*/  LDCU.64 UR6, c[0x0][0x390] ;  /* 0x00007200ff0677ac */ /* 0x000e220008000a00 */
[----:B------:R-:W1:Y:S01]  /*1970*/  S2R R2, SR_TID.X ;  /* 0x0000000000027919 */ /* 0x000e620000002100 */
[----:B0-----:R-:W-:-:S04]  /*1980*/  UIADD3 UR5, UP0, UPT, UR4, UR6, URZ ;  /* 0x0000000604057290 */ /* 0x001fc8000ff1e0ff */
[----:B------:R-:W-:Y:S02]  /*1990*/  UIADD3.X UR6, UPT, UPT, URZ, UR7, URZ, UP0, !UPT ;  /* 0x00000007ff067290 */ /* 0x000fe400087fe4ff */
[----:B------:R-:W-:-:S04]  /*19a0*/  IMAD.U32 R8, RZ, RZ, UR5 ;  /* 0x00000005ff087e24 */ /* 0x000fc8000f8e00ff */
[----:B------:R-:W-:Y:S02]  /*19b0*/  IMAD.U32 R9, RZ, RZ, UR6 ;  /* 0x00000006ff097e24 */ /* 0x000fe4000f8e00ff */
[----:B-1----:R-:W-:-:S05]  /*19c0*/  IMAD.WIDE.U32 R8, R2, 0x4, R8 ;  /* 0x0000000402087825 */ /* 0x002fca00078e0008 */
[----:B------:R-:W2:Y:S04]  /*19d0*/  LDG.E R3, desc[UR8][R8.64] ;  /* 0x0000000808037981 */ /* 0x000ea8000c1e1900 */
[----:B------:R-:W3:Y:S01]  /*19e0*/  LDG.E R4, desc[UR8][R8.64+0x200] ;  /* 0x0002000808047981 */ /* 0x000ee2000c1e1900 */
[----:B------:R-:W-:Y:S01]  /*19f0*/  BSSY.RECONVERGENT B0, `(.L_x_29780) ;  /* 0x0000025000007945 */ /* 0x000fe20003800200 */
[C---:B--2---:R-:W-:Y:S02]  /*1a00*/  PRMT R0, R3.reuse, 0x7770, RZ ;  /* 0x0000777003007816 */ /* 0x044fe400000000ff */
[----:B------:R-:W-:Y:S02]  /*1a10*/  PRMT R14, R3, 0x7771, RZ ;  /* 0x00007771030e7816 */ /* 0x000fe400000000ff */
[----:B------:R-:W-:-:S02]  /*1a20*/  LOP3.LUT R0, R0, UR10, RZ, 0x3c, !PT ;  /* 0x0000000a00007c12 */ /* 0x000fc4000f8e3cff */
[C---:B------:R-:W-:Y:S02]  /*1a30*/  PRMT R13, R3.reuse, 0x7772, RZ ;  /* 0x00007772030d7816 */ /* 0x040fe400000000ff */
[----:B------:R-:W-:Y:S02]  /*1a40*/  PRMT R0, R0, 0x8880, RZ ;  /* 0x0000888000007816 */ /* 0x000fe400000000ff */
[----:B------:R-:W-:Y:S02]  /*1a50*/  PRMT R5, R3, 0x7773, RZ ;  /* 0x0000777303057816 */ /* 0x000fe400000000ff */
[----:B------:R-:W-:Y:S02]  /*1a60*/  ISETP.GT.AND P0, PT, R0, -0x1, PT ;  /* 0xffffffff0000780c */ /* 0x000fe40003f04270 */
[C---:B---3--:R-:W-:Y:S02]  /*1a70*/  PRMT R6, R4.reuse, 0x7770, RZ ;  /* 0x0000777004067816 */ /* 0x048fe400000000ff */
[----:B------:R-:W-:-:S02]  /*1a80*/  PRMT R7, R4, 0x7771, RZ ;  /* 0x0000777104077816 */ /* 0x000fc400000000ff */
[C---:B------:R-:W-:Y:S02]  /*1a90*/  PRMT R8, R4.reuse, 0x7772, RZ ;  /* 0x0000777204087816 */ /* 0x040fe400000000ff */
        /* <DEDUP_REMOVED lines=20> */
.L_x_29781:
[----:B------:R-:W-:Y:S01]  /*1be0*/  UPRMT UR5, UR10, 0x8880, URZ ;  /* 0x000088800a057896 */ /* 0x000fe200080000ff */
[----:B------:R-:W-:Y:S02]  /*1bf0*/  PRMT R11, R3, 0x8880, RZ ;  /* 0x00008880030b7816 */ /* 0x000fe400000000ff */
[----:B------:R-:W-:-:S03]  /*1c00*/  MOV R0, 0x1c30 ;  /* 0x00001c3000007802 */ /* 0x000fc60000000f00 */
[----:B------:R-:W-:-:S07]  /*1c10*/  IMAD.U32 R10, RZ, RZ, UR5 ;  /* 0x00000005ff0a7e24 */ /* 0x000fce000f8e00ff */
[----:B------:R-:W-:Y:S05]  /*1c20*/  CALL.REL.NOINC `($__internal_47_$__cuda_sm20_div_s16) ;  /* 0x0000000c00ac7944 */ /* 0x000fea0003c00000 */
[----:B------:R-:W-:-:S07]  /*1c30*/  PRMT R12, R10, 0x7610, R12 ;  /* 0x000076100a0c7816 */ /* 0x000fce000000000c */
.L_x_29782:
[----:B------:R-:W-:Y:S05]  /*1c40*/  BSYNC.RECONVERGENT B0 ;  /* 0x0000000000007941 */ /* 0x000fea0003800200 */
.L_x_29780:
        /* <DEDUP_REMOVED lines=23> */
.L_x_29784:
[----:B------:R-:W-:Y:S01]  /*1dc0*/  UPRMT UR5, UR10, 0x8880, URZ ;  /* 0x000088800a057896 */ /* 0x000fe200080000ff */
[----:B------:R-:W-:Y:S02]  /*1dd0*/  PRMT R11, R3, 0x9991, RZ ;  /* 0x00009991030b7816 */ /* 0x000fe400000000ff */
[----:B------:R-:W-:-:S03]  /*1de0*/  MOV R0, 0x1e10 ;  /* 0x00001e1000007802 */ /* 0x000fc60000000f00 */
[----:B------:R-:W-:-:S07]  /*1df0*/  IMAD.U32 R10, RZ, RZ, UR5 ;  /* 0x00000005ff0a7e24 */ /* 0x000fce000f8e00ff */
[----:B------:R-:W-:Y:S05]  /*1e00*/  CALL.REL.NOINC `($__internal_47_$__cuda_sm20_div_s16) ;  /* 0x0000000c00347944 */ /* 0x000fea0003c00000 */
[----:B------:R-:W-:-:S07]  /*1e10*/  PRMT R14, R10, 0x7610, R14 ;  /* 0x000076100a0e7816 */ /* 0x000fce000000000e */
.L_x_29785:
[----:B------:R-:W-:Y:S05]  /*1e20*/  BSYNC.RECONVERGENT B0 ;  /* 0x0000000000007941 */ /* 0x000fea0003800200 */
.L_x_29783:
        /* <DEDUP_REMOVED lines=23> */
.L_x_29787:
[----:B------:R-:W-:Y:S01]  /*1fa0*/  UPRMT UR5, UR10, 0x8880, URZ ;  /* 0x000088800a057896 */ /* 0x000fe200080000ff */
[----:B------:R-:W-:Y:S02]  /*1fb0*/  PRMT R11, R3, 0xaaa2, RZ ;  /* 0x0000aaa2030b7816 */ /* 0x000fe400000000ff */
[----:B------:R-:W-:-:S03]  /*1fc0*/  MOV R0, 0x1ff0 ;  /* 0x00001ff000007802 */ /* 0x000fc60000000f00 */
[----:B------:R-:W-:-:S07]  /*1fd0*/  IMAD.U32 R10, RZ, RZ, UR5 ;  /* 0x00000005ff0a7e24 */ /* 0x000fce000f8e00ff */
[----:B------:R-:W-:Y:S05]  /*1fe0*/  CALL.REL.NOINC `($__internal_47_$__cuda_sm20_div_s16) ;  /* 0x0000000800bc7944 */ /* 0x000fea0003c00000 */
[----:B------:R-:W-:-:S07]  /*1ff0*/  PRMT R13, R10, 0x7610, R13 ;  /* 0x000076100a0d7816 */ /* 0x000fce000000000d */
.L_x_29788:
[----:B------:R-:W-:Y:S05]  /*2000*/  BSYNC.RECONVERGENT B0 ;  /* 0x0000000000007941 */ /* 0x000fea0003800200 */
.L_x_29786:
        /* <DEDUP_REMOVED lines=23> */
.L_x_29790:
[----:B------:R-:W-:Y:S01]  /*2180*/  UPRMT UR5, UR10, 0x8880, URZ ;  /* 0x000088800a057896 */ /* 0x000fe200080000ff */
[----:B------:R-:W-:Y:S02]  /*2190*/  PRMT R11, R3, 0xbbb3, RZ ;  /* 0x0000bbb3030b7816 */ /* 0x000fe400000000ff */
[----:B------:R-:W-:-:S03]  /*21a0*/  MOV R0, 0x21d0 ;  /* 0x000021d000007802 */ /* 0x000fc60000000f00 */
[----:B------:R-:W-:-:S07]  /*21b0*/  IMAD.U32 R10, RZ, RZ, UR5 ;  /* 0x00000005ff0a7e24 */ /* 0x000fce000f8e00ff */
[----:B------:R-:W-:Y:S05]  /*21c0*/  CALL.REL.NOINC `($__internal_47_$__cuda_sm20_div_s16) ;  /* 0x0000000800447944 */ /* 0x000fea0003c00000 */
[----:B------:R-:W-:-:S07]  /*21d0*/  PRMT R3, R10, 0x7610, R3 ;  /* 0x000076100a037816 */ /* 0x000fce0000000003 */
.L_x_29791:
[----:B------:R-:W-:Y:S05]  /*21e0*/  BSYNC.RECONVERGENT B0 ;  /* 0x0000000000007941 */ /* 0x000fea0003800200 */
.L_x_29789:
        /* <DEDUP_REMOVED lines=23> */
.L_x_29793:
[----:B------:R-:W-:Y:S01]  /*2360*/  UPRMT UR5, UR10, 0x8880, URZ ;  /* 0x000088800a057896 */ /* 0x000fe200080000ff */
[----:B------:R-:W-:Y:S02]  /*2370*/  PRMT R11, R4, 0x8880, RZ ;  /* 0x00008880040b7816 */ /* 0x000fe400000000ff */
[----:B------:R-:W-:-:S03]  /*2380*/  MOV R0, 0x23b0 ;  /* 0x000023b000007802 */ /* 0x000fc60000000f00 */
[----:B------:R-:W-:-:S07]  /*2390*/  IMAD.U32 R10, RZ, RZ, UR5 ;  /* 0x00000005ff0a7e24 */ /* 0x000fce000f8e00ff */
[----:B------:R-:W-:Y:S05]  /*23a0*/  CALL.REL.NOINC `($__internal_47_$__cuda_sm20_div_s16) ;  /* 0x0000000400cc7944 */ /* 0x000fea0003c00000 */
[----:B------:R-:W-:-:S07]  /*23b0*/  PRMT R5, R10, 0x7610, R5 ;  /* 0x000076100a057816 */ /* 0x000fce0000000005 */
.L_x_29794:
[----:B------:R-:W-:Y:S05]  /*23c0*/  BSYNC.RECONVERGENT B0 ;  /* 0x0000000000007941 */ /* 0x000fea0003800200 */
.L_x_29792:
        /* <DEDUP_REMOVED lines=23> */
.L_x_29796:
[----:B------:R-:W-:Y:S01]  /*2540*/  UPRMT UR5, UR10, 0x8880, URZ ;  /* 0x000088800a057896 */ /* 0x000fe200080000ff */
[----:B------:R-:W-:Y:S02]  /*2550*/  PRMT R11, R4, 0x9991, RZ ;  /* 0x00009991040b7816 */ /* 0x000fe400000000ff */
[----:B------:R-:W-:-:S03]  /*2560*/  MOV R0, 0x2590 ;  /* 0x0000259000007802 */ /* 0x000fc60000000f00 */
[----:B------:R-:W-:-:S07]  /*2570*/  IMAD.U32 R10, RZ, RZ, UR5 ;  /* 0x00000005ff0a7e24 */ /* 0x000fce000f8e00ff */
[----:B------:R-:W-:Y:S05]  /*2580*/  CALL.REL.NOINC `($__internal_47_$__cuda_sm20_div_s16) ;  /* 0x0000000400547944 */ /* 0x000fea0003c00000 */
[----:B------:R-:W-:-:S07]  /*2590*/  PRMT R6, R10, 0x7610, R6 ;  /* 0x000076100a067816 */ /* 0x000fce0000000006 */
.L_x_29797:
[----:B------:R-:W-:Y:S05]  /*25a0*/  BSYNC.RECONVERGENT B0 ;  /* 0x0000000000007941 */ /* 0x000fea0003800200 */
.L_x_29795:
        /* <DEDUP_REMOVED lines=23> */
.L_x_29799:
[----:B------:R-:W-:Y:S01]  /*2720*/  UPRMT UR5, UR10, 0x8880, URZ ;  /* 0x000088800a057896 */ /* 0x000fe200080000ff */
[----:B------:R-:W-:Y:S02]  /*2730*/  PRMT R11, R4, 0xaaa2, RZ ;  /* 0x0000aaa2040b7816 */ /* 0x000fe400000000ff */
[----:B------:R-:W-:-:S03]  /*2740*/  MOV R0, 0x2770 ;  /* 0x0000277000007802 */ /* 0x000fc60000000f00 */
[----:B------:R-:W-:-:S07]  /*2750*/  IMAD.U32 R10, RZ, RZ, UR5 ;  /* 0x00000005ff0a7e24 */ /* 0x000fce000f8e00ff */
[----:B------:R-:W-:Y:S05]  /*2760*/  CALL.REL.NOINC `($__internal_47_$__cuda_sm20_div_s16) ;  /* 0x0000000000dc7944 */ /* 0x000fea0003c00000 */
[----:B------:R-:W-:-:S07]  /*2770*/  PRMT R7, R10, 0x7610, R7 ;  /* 0x000076100a077816 */ /* 0x000fce0000000007 */
.L_x_29800:
[----:B------:R-:W-:Y:S05]  /*2780*/  BSYNC.RECONVERGENT B0 ;  /* 0x0000000000007941 */ /* 0x000fea0003800200 */
.L_x_29798:
        /* <DEDUP_REMOVED lines=23> */
.L_x_29802:
[----:B------:R-:W-:Y:S01]  /*2900*/  UPRMT UR5, UR10, 0x8880, URZ ;  /* 0x000088800a057896 */ /* 0x000fe200080000ff */
[----:B------:R-:W-:Y:S02]  /*2910*/  PRMT R11, R4, 0xbbb3, RZ ;  /* 0x0000bbb3040b7816 */ /* 0x000fe400000000ff */
[----:B------:R-:W-:-:S03]  /*2920*/  MOV R0, 0x2950 ;  /* 0x0000295000007802 */ /* 0x000fc60000000f00 */
[----:B------:R-:W-:-:S07]  /*2930*/  IMAD.U32 R10, RZ, RZ, UR5 ;  /* 0x00000005ff0a7e24 */ /* 0x000fce000f8e00ff */
[----:B------:R-:W-:Y:S05]  /*2940*/  CALL.REL.NOINC `($__internal_47_$__cuda_sm20_div_s16) ;  /* 0x0000000000647944 */ /* 0x000fea0003c00000 */
[----:B------:R-:W-:-:S07]  /*2950*/  PRMT R0, R10, 0x7610, R0 ;  /* 0x000076100a007816 */ /* 0x000fce0000000000 */
.L_x_29803:
[----:B------:R-:W-:Y:S05]  /*2960*/  BSYNC.RECONVERGENT B0 ;  /* 0x0000000000007941 */ /* 0x000fea0003800200 */
.L_x_29801:
[----:B------:R-:W0:Y:S01]  /*2970*/  LDCU.64 UR6, c[0x0][0x388] ;  /* 0x00007100ff0677ac */ /* 0x000e220008000a00 */
[----:B------:R-:W-:Y:S02]  /*2980*/  LOP3.LUT R14, R14, 0xffff, RZ, 0xc0, !PT ;  /* 0x0000ffff0e0e7812 */ /* 0x000fe400078ec0ff */
[----:B------:R-:W-:Y:S02]  /*2990*/  LOP3.LUT R9, R12, 0xffff, RZ, 0xc0, !PT ;  /* 0x0000ffff0c097812 */ /* 0x000fe400078ec0ff */
[----:B------:R-:W-:Y:S02]  /*29a0*/  LOP3.LUT R3, R3, 0xffff, RZ, 0xc0, !PT ;  /* 0x0000ffff03037812 */ /* 0x000fe400078ec0ff */
[----:B------:R-:W-:Y:S02]  /*29b0*/  LOP3.LUT R4, R13, 0xffff, RZ, 0xc0, !PT ;  /* 0x0000ffff0d047812 */ /* 0x000fe400078ec0ff */
[----:B------:R-:W-:Y:S02]  /*29c0*/  PRMT R14, R9, 0x3340, R14 ;  /* 0x00003340090e7816 */ /* 0x000fe4000000000e */
        /* <DEDUP_REMOVED lines=17> */
        .weak           $__internal_47_$__cuda_sm20_div_s16
        .type           $__internal_47_$__cuda_sm20_div_s16,@function
        .size           $__internal_47_$__cuda_sm20_div_s16,(.L_x_32798 - $__internal_47_$__cuda_sm20_div_s16)
$__internal_47_$__cuda_sm20_div_s16:
        /* <DEDUP_REMOVED lines=17> */
[----:B------:R-:W-:-:S03]  /*2bf0*/  IMAD.MOV.U32 R16, RZ, RZ, R0 ;  /* 0x000000ffff107224 */ /* 0x000fc600078e0000 */
[----:B------:R-:W-:-:S04]  /*2c00*/  VIADD R18, R15, 0x2 ;  /* 0x000000020f127836 */ /* 0x000fc80000000000 */
[----:B------:R-:W-:Y:S01]  /*2c10*/  FMUL.RZ R15, R17, R18 ;  /* 0x00000012110f7220 */ /* 0x000fe2000040c000 */
[----:B------:R-:W-:-:S05]  /*2c20*/  IMAD.MOV.U32 R17, RZ, RZ, 0x0 ;  /* 0x00000000ff117424 */ /* 0x000fca00078e00ff */
[----:B------:R-:W0:Y:S02]  /*2c30*/  F2I.U32.TRUNC.NTZ R15, R15 ;  /* 0x0000000f000f7305 */ /* 0x000e24000020f000 */
[----:B0-----:R-:W-:-:S05]  /*2c40*/  LOP3.LUT R10, R10, 0xffff, R15, 0x78, !PT ;  /* 0x0000ffff0a0a7812 */ /* 0x001fca00078e780f */
[----:B------:R-:W-:Y:S02]  /*2c50*/  IMAD.IADD R10, R11, 0x1, R10 ;  /* 0x000000010b0a7824 */ /* 0x000fe400078e020a */
[----:B------:R-:W-:Y:S01]  /*2c60*/  @!P0 IMAD.MOV.U32 R10, RZ, RZ, -0x1 ;  /* 0xffffffffff0a8424 */ /* 0x000fe200078e00ff */
[----:B------:R-:W-:Y:S06]  /*2c70*/  RET.REL.NODEC R16 `(_ZN2at6native29vectorized_elementwise_kernelILi4ENS0_13BUnaryFunctorIaaaZZZNS0_15binary_internal21div_floor_kernel_cudaERNS_18TensorIteratorBaseEENKUlvE_clEvENKUlvE0_clEvEUlaaE_EESt5arrayIPcLm2EEEEviT0_T1_) ;  /* 0xffffffd010e07950 */ /* 0x000fec0003c3ffff */
.L_x_29804:
        /* <DEDUP_REMOVED lines=16> */
.L_x_32798:


//--------------------- .text._ZN2at6native29vectorized_elementwise_kernelILi8ENS0_13BUnaryFunctorIaaaZZZNS0_15binary_internal21div_floor_kernel_cudaERNS_18TensorIteratorBaseEENKUlvE_clEvENKUlvE0_clEvEUlaaE_EESt5arrayIPcLm2EEEEviT0_T1_ --------------------------
	.section	.text._ZN2at6native29vectorized_elementwise_kernelILi8ENS0_13BUnaryFunctorIaaaZZZNS0_15binary_internal21div_floor_kernel_cudaERNS_18TensorIteratorBaseEENKUlvE_clEvENKUlvE0_clEvEUlaaE_EESt5arrayIPcLm2EEEEviT0_T1_,"ax",@progbits
	.align	128
        .global         _ZN2at6native29vectorized_elementwise_kernelILi8ENS0_13BUnaryFunctorIaaaZZZNS0_15binary_internal21div_floor_kernel_cudaERNS_18TensorIteratorBaseEENKUlvE_clEvENKUlvE0_clEvEUlaaE_EESt5arrayIPcLm2EEEEviT0_T1_
        .type           _ZN2at6native29vectorized_elementwise_kernelILi8ENS0_13BUnaryFunctorIaaaZZZNS0_15binary_internal21div_floor_kernel_cudaERNS_18TensorIteratorBaseEENKUlvE_clEvENKUlvE0_clEvEUlaaE_EESt5arrayIPcLm2EEEEviT0_T1_,@function
        .size           _ZN2at6native29vectorized_elementwise_kernelILi8ENS0_13BUnaryFunctorIaaaZZZNS0_15binary_internal21div_floor_kernel_cudaERNS_18TensorIteratorBaseEENKUlvE_clEvENKUlvE0_clEvEUlaaE_EESt5arrayIPcLm2EEEEviT0_T1_,(.L_x_33011 - _ZN2at6native29vectorized_elementwise_kernelILi8ENS0_13BUnaryFunctorIaaaZZZNS0_15binary_internal21div_floor_kernel_cudaERNS_18TensorIteratorBaseEENKUlvE_clEvENKUlvE0_clEvEUlaaE_EESt5arrayIPcLm2EEEEviT0_T1_)
        .other          _ZN2at6native29vectorized_elementwise_kernelILi8ENS0_13BUnaryFunctorIaaaZZZNS0_15binary_internal21div_floor_kernel_cudaERNS_18TensorIteratorBaseEENKUlvE_clEvENKUlvE0_clEvEUlaaE_EESt5arrayIPcLm2EEEEviT0_T1_,@"STO_CUDA_ENTRY STV_DEFAULT"
_ZN2at6native29vectorized_elementwise_kernelILi8ENS0_13BUnaryFunctorIaaaZZZNS0_15binary_internal21div_floor_kernel_cudaERNS_18TensorIteratorBaseEENKUlvE_clEvENKUlvE0_clEvEUlaaE_EESt5arrayIPcLm2EEEEviT0_T1_:
.text._ZN2at6native29vectorized_elementwise_kernelILi8ENS0_13BUnaryFunctorIaaaZZZNS0_15binary_internal21div_floor_kernel_cudaERNS_18TensorIteratorBaseEENKUlvE_clEvENKUlvE0_clEvEUlaaE_EESt5arrayIPcLm2EEEEviT0_T1_:
[----:B------:R-:W-:Y:S01]  /*0000*/  LDC R1, c[0x0][0x37c] ;  /* 0x0000df00ff017b82 */ /* 0x000fe20000000800 */
[----:B------:R-:W-:Y:S05]  /*0010*/  EXIT ;  /* 0x000000000000794d */ /* 0x000fea0003800000 */
.L_x_29805:
        /* <DEDUP_REMOVED lines=14> */
.L_x_33011:


//--------------------- .text._ZN2at6native18elementwise_kernelILi128ELi4EZNS0_15gpu_kernel_implINS0_13AUnaryFunctorIaaaZZZNS0_15binary_internal21div_floor_kernel_cudaERNS_18TensorIteratorBaseEENKUlvE_clEvENKUlvE0_clEvEUlaaE_EEEEvS6_RKT_EUliE_EEviT1_ --------------------------
	.section	.text._ZN2at6native18elementwise_kernelILi128ELi4EZNS0_15gpu_kernel_implINS0_13AUnaryFunctorIaaaZZZNS0_15binary_internal21div_floor_kernel_cudaERNS_18TensorIteratorBaseEENKUlvE_clEvENKUlvE0_clEvEUlaaE_EEEEvS6_RKT_EUliE_EEviT1_,"ax",@progbits
	.align	128
        .global         _ZN2at6native18elementwise_kernelILi128ELi4EZNS0_15gpu_kernel_implINS0_13AUnaryFunctorIaaaZZZNS0_15binary_internal21div_floor_kernel_cudaERNS_18TensorIteratorBaseEENKUlvE_clEvENKUlvE0_clEvEUlaaE_EEEEvS6_RKT_EUliE_EEviT1_
        .type           _ZN2at6native18elementwise_kernelILi128ELi4EZNS0_15gpu_kernel_implINS0_13AUnaryFunctorIaaaZZZNS0_15binary_internal21div_floor_kernel_cudaERNS_18TensorIteratorBaseEENKUlvE_clEvENKUlvE0_clEvEUlaaE_EEEEvS6_RKT_EUliE_EEviT1_,@function
        .size           _ZN2at6native18elementwise_kernelILi128ELi4EZNS0_15gpu_kernel_implINS0_13AUnaryFunctorIaaaZZZNS0_15binary_internal21div_floor_kernel_cudaERNS_18TensorIteratorBaseEENKUlvE_clEvENKUlvE0_clEvEUlaaE_EEEEvS6_RKT_EUliE_EEviT1_,(.L_x_32799 - _ZN2at6native18elementwise_kernelILi128ELi4EZNS0_15gpu_kernel_implINS0_13AUnaryFunctorIaaaZZZNS0_15binary_internal21div_floor_kernel_cudaERNS_18TensorIteratorBaseEENKUlvE_clEvENKUlvE0_clEvEUlaaE_EEEEvS6_RKT_EUliE_EEviT1_)
        .other          _ZN2at6native18elementwise_kernelILi128ELi4EZNS0_15gpu_kernel_implINS0_13AUnaryFunctorIaaaZZZNS0_15binary_internal21div_floor_kernel_cudaERNS_18TensorIteratorBaseEENKUlvE_clEvENKUlvE0_clEvEUlaaE_EEEEvS6_RKT_EUliE_EEviT1_,@"STO_CUDA_ENTRY STV_DEFAULT"
_ZN2at6native18elementwise_kernelILi128ELi4EZNS0_15gpu_kernel_implINS0_13AUnaryFunctorIaaaZZZNS0_15binary_internal21div_floor_kernel_cudaERNS_18TensorIteratorBaseEENKUlvE_clEvENKUlvE0_clEvEUlaaE_EEEEvS6_RKT_EUliE_EEviT1_:
.text._ZN2at6native18elementwise_kernelILi128ELi4EZNS0_15gpu_kernel_implINS0_13AUnaryFunctorIaaaZZZNS0_15binary_internal21div_floor_kernel_cudaERNS_18TensorIteratorBaseEENKUlvE_clEvENKUlvE0_clEvEUlaaE_EEEEvS6_RKT_EUliE_EEviT1_:
        /* <DEDUP_REMOVED lines=321> */
.L_x_29808:
        /* <DEDUP_REMOVED lines=16> */
.L_x_29812:
[----:B------:R0:W5:Y:S01]  /*1510*/  LDG.E.U8 R3, desc[UR36][R4.64] ;  /* 0x0000002404037981 */ /* 0x000162000c1e1100 */
[----:B------:R-:W-:Y:S05]  /*1520*/  BRA `(.L_x_29814) ;  /* 0x0000000c004c7947 */ /* 0x000fea0003800000 */
.L_x_29811:
        /* <DEDUP_REMOVED lines=8> */
.L_x_29816:
[----:B------:R0:W5:Y:S01]  /*15b0*/  LDG.E.U8 R3, desc[UR36][R4.64] ;  /* 0x0000002404037981 */ /* 0x000162000c1e1100 */
[----:B------:R-:W-:Y:S05]  /*15c0*/  BRA `(.L_x_29814) ;  /* 0x0000000c00247947 */ /* 0x000fea0003800000 */
.L_x_29815:
[----:B------:R0:W5:Y:S01]  /*15d0*/  LDG.E.U16 R3, desc[UR36][R4.64] ;  /* 0x0000002404037981 */ /* 0x000162000c1e1500 */
[----:B------:R-:W-:Y:S05]  /*15e0*/  BRA `(.L_x_29814) ;  /* 0x0000000c001c7947 */ /* 0x000fea0003800000 */
.L_x_29810:
        /* <DEDUP_REMOVED lines=9> */
.L_x_29818:
[----:B------:R-:W2:Y:S02]  /*1680*/  LDG.E.U16 R0, desc[UR36][R4.64] ;  /* 0x0000002404007981 */ /* 0x000ea4000c1e1500 */
[----:B--2---:R-:W-:-:S06]  /*1690*/  HADD2.F32 R0, -RZ, R0.H0_H0 ;  /* 0x20000000ff007230 */ /* 0x004fcc0000004100 */
[----:B------:R-:W0:Y:S02]  /*16a0*/  F2I.FTZ.TRUNC.NTZ R0, R0 ;  /* 0x0000000000007305 */ /* 0x000e24000021f100 */
[----:B0-----:R-:W-:Y:S01]  /*16b0*/  PRMT R3, R0, 0x7610, R3 ;  /* 0x0000761000037816 */ /* 0x001fe20000000003 */
[----:B------:R-:W-:Y:S06]  /*16c0*/  BRA `(.L_x_29814) ;  /* 0x0000000800e47947 */ /* 0x000fec0003800000 */
.L_x_29817:
        /* <DEDUP_REMOVED lines=9> */
.L_x_29820:
[----:B------:R-:W2:Y:S02]  /*1760*/  LDG.E.U16 R4, desc[UR36][R4.64] ;  /* 0x0000002404047981 */ /* 0x000ea4000c1e1500 */
[----:B--2---:R-:W-:-:S06]  /*1770*/  HADD2.F32 R0, -RZ, R4.H0_H0 ;  /* 0x20000004ff007230 */ /* 0x004fcc0000004100 */
[----:B------:R-:W0:Y:S02]  /*1780*/  F2I.FTZ.TRUNC.NTZ R0, R0 ;  /* 0x0000000000007305 */ /* 0x000e24000021f100 */
[----:B0-----:R-:W-:Y:S01]  /*1790*/  PRMT R3, R0, 0x7610, R3 ;  /* 0x0000761000037816 */ /* 0x001fe20000000003 */
[----:B------:R-:W-:Y:S06]  /*17a0*/  BRA `(.L_x_29814) ;  /* 0x0000000800ac7947 */ /* 0x000fec0003800000 */
.L_x_29819:
[----:B------:R-:W2:Y:S02]  /*17b0*/  LDG.E.64 R4, desc[UR36][R4.64] ;  /* 0x0000002404047981 */ /* 0x000ea4000c1e1b00 */
[----:B--2---:R0:W1:Y:S02]  /*17c0*/  F2I.F64.TRUNC R3, R4 ;  /* 0x0000000400037311 */ /* 0x004064000030d100 */
[----:B01----:R-:W-:Y:S05]  /*17d0*/  BRA `(.L_x_29814) ;  /* 0x0000000800a07947 */ /* 0x003fea0003800000 */
.L_x_29809:
        /* <DEDUP_REMOVED lines=12> */
.L_x_29823:
[----:B------:R-:W2:Y:S02]  /*18a0*/  LDG.E.64 R4, desc[UR36][R4.64] ;  /* 0x0000002404047981 */ /* 0x000ea4000c1e1b00 */
[----:B--2---:R3:W4:Y:S02]  /*18b0*/  F2I.F64.TRUNC R3, R4 ;  /* 0x0000000400037311 */ /* 0x004724000030d100 */
[----:B---34-:R-:W-:Y:S05]  /*18c0*/  BRA `(.L_x_29814) ;  /* 0x0000000800647947 */ /* 0x018fea0003800000 */
.L_x_29822:
        /* <DEDUP_REMOVED lines=27> */
.L_x_29825:
        /* <DEDUP_REMOVED lines=14> */
.L_x_29824:
[----:B------:R-:W2:Y:S02]  /*1b60*/  LDG.E.U16 R0, desc[UR36][R4.64] ;  /* 0x0000002404007981 */ /* 0x000ea4000c1e1500 */
[----:B--2---:R-:W-:-:S06]  /*1b70*/  IMAD.U32 R0, R0, 0x10000, RZ ;  /* 0x0001000000007824 */ /* 0x004fcc00078e00ff */
[----:B------:R-:W0:Y:S02]  /*1b80*/  F2I.FTZ.TRUNC.NTZ R0, R0 ;  /* 0x0000000000007305 */ /* 0x000e24000021f100 */
[----:B0-----:R-:W-:Y:S01]  /*1b90*/  PRMT R3, R0, 0x7610, R3 ;  /* 0x0000761000037816 */ /* 0x001fe20000000003 */
[----:B------:R-:W-:Y:S06]  /*1ba0*/  BRA `(.L_x_29814) ;  /* 0x0000000400ac7947 */ /* 0x000fec0003800000 */
.L_x_29821:
        /* <DEDUP_REMOVED lines=10> */
.L_x_29828:
        /* <DEDUP_REMOVED lines=21> */
.L_x_29832:
[----:B------:R-:W-:Y:S05]  /*1da0*/  BSYNC.RECONVERGENT B1 ;  /* 0x0000000000017941 */ /* 0x000fea0003800200 */
.L_x_29831:
[----:B------:R-:W-:Y:S01]  /*1db0*/  IMAD.SHL.U32 R0, R0, 0x100000, RZ ;  /* 0x0010000000007824 */ /* 0x000fe200078e00ff */
[----:B------:R-:W-:-:S04]  /*1dc0*/  LEA R2, R2, 0x3b800000, 0x17 ;  /* 0x3b80000002027811 */ /* 0x000fc800078eb8ff */
[----:B------:R-:W-:-:S07]  /*1dd0*/  LOP3.LUT R0, R2, R0, R7, 0xfe, !PT ;  /* 0x0000000002007212 */ /* 0x000fce00078efe07 */
.L_x_29830:
[----:B------:R-:W-:Y:S05]  /*1de0*/  BSYNC.RECONVERGENT B0 ;  /* 0x0000000000007941 */ /* 0x000fea0003800200 */
.L_x_29829:
[----:B------:R-:W0:Y:S02]  /*1df0*/  F2I.FTZ.TRUNC.NTZ R0, R0 ;  /* 0x0000000000007305 */ /* 0x000e24000021f100 */
[----:B0-----:R-:W-:Y:S01]  /*1e00*/  PRMT R3, R0, 0x7610, R3 ;  /* 0x0000761000037816 */ /* 0x001fe20000000003 */
[----:B------:R-:W-:Y:S06]  /*1e10*/  BRA `(.L_x_29814) ;  /* 0x0000000400107947 */ /* 0x000fec0003800000 */
.L_x_29827:
        /* <DEDUP_REMOVED lines=21> */
.L_x_29836:
[----:B------:R-:W-:Y:S05]  /*1f70*/  BSYNC.RECONVERGENT B1 ;  /* 0x0000000000017941 */ /* 0x000fea0003800200 */
.L_x_29835:
[----:B------:R-:W-:Y:S01]  /*1f80*/  IMAD.SHL.U32 R0, R0, 0x200000, RZ ;  /* 0x0020000000007824 */ /* 0x000fe200078e00ff */
[----:B------:R-:W-:-:S04]  /*1f90*/  LEA R2, R2, 0x37800000, 0x17 ;  /* 0x3780000002027811 */ /* 0x000fc800078eb8ff */
[----:B------:R-:W-:-:S07]  /*1fa0*/  LOP3.LUT R0, R2, R0, R7, 0xfe, !PT ;  /* 0x0000000002007212 */ /* 0x000fce00078efe07 */
.L_x_29834:
[----:B------:R-:W-:Y:S05]  /*1fb0*/  BSYNC.RECONVERGENT B0 ;  /* 0x0000000000007941 */ /* 0x000fea0003800200 */
.L_x_29833:
[----:B------:R-:W0:Y:S02]  /*1fc0*/  F2I.FTZ.TRUNC.NTZ R0, R0 ;  /* 0x0000000000007305 */ /* 0x000e24000021f100 */
[----:B0-----:R-:W-:Y:S01]  /*1fd0*/  PRMT R3, R0, 0x7610, R3 ;  /* 0x0000761000037816 */ /* 0x001fe20000000003 */
[----:B------:R-:W-:Y:S06]  /*1fe0*/  BRA `(.L_x_29814) ;  /* 0x00000000009c7947 */ /* 0x000fec0003800000 */
.L_x_29826:
[----:B------:R-:W-:-:S09]  /*1ff0*/  UISETP.NE.AND UP0, UPT, UR4, 0x1c, UPT ;  /* 0x0000001c0400788c */ /* 0x000fd2000bf05270 */
[----:B------:R-:W-:Y:S05]  /*2000*/  BRA.U !UP0, `(.L_x_29837) ;  /* 0x0000000108907547 */ /* 0x000fea000b800000 */
[----:B------:R-:W-:-:S09]  /*2010*/  UISETP.NE.AND UP0, UPT, UR4, 0x1d, UPT ;  /* 0x0000001d0400788c */ /* 0x000fd2000bf05270 */
[----:B------:R-:W-:Y:S05]  /*2020*/  BRA.U !UP0, `(.L_x_29838) ;  /* 0x0000000108807547 */ /* 0x000fea000b800000 */
[----:B------:R-:W-:-:S09]  /*2030*/  UISETP.NE.AND UP0, UPT, UR4, 0x2c, UPT ;  /* 0x0000002c0400788c */ /* 0x000fd2000bf05270 */
[----:B------:R-:W-:Y:S05]  /*2040*/  BRA.U !UP0, `(.L_x_29839) ;  /* 0x0000000108487547 */ /* 0x000fea000b800000 */
.L_x_29813:
        /* <DEDUP_REMOVED lines=16> */
.L_x_29840:
[----:B------:R-:W-:Y:S01]  /*2150*/  PRMT R3, RZ, 0x7610, R3 ;  /* 0x00007610ff037816 */ /* 0x000fe20000000003 */
[----:B------:R-:W-:Y:S06]  /*2160*/  BRA `(.L_x_29814) ;  /* 0x00000000003c7947 */ /* 0x000fec0003800000 */
.L_x_29839:
        /* <DEDUP_REMOVED lines=8> */
.L_x_29842:
[----:B------:R-:W-:Y:S05]  /*21f0*/  BSYNC.RECONVERGENT B0 ;  /* 0x0000000000007941 */ /* 0x000fea0003800200 */
.L_x_29841:
[----:B------:R-:W0:Y:S02]  /*2200*/  F2I.FTZ.TRUNC.NTZ R0, R0 ;  /* 0x0000000000007305 */ /* 0x000e24000021f100 */
[----:B0-----:R-:W-:Y:S01]  /*2210*/  PRMT R3, R0, 0x7610, R3 ;  /* 0x0000761000037816 */ /* 0x001fe20000000003 */
[----:B------:R-:W-:Y:S06]  /*2220*/  BRA `(.L_x_29814) ;  /* 0x00000000000c7947 */ /* 0x000fec0003800000 */
.L_x_29838:
[----:B------:R2:W5:Y:S01]  /*2230*/  LDG.E.U8 R3, desc[UR36][R4.64] ;  /* 0x0000002404037981 */ /* 0x000562000c1e1100 */
[----:B------:R-:W-:Y:S05]  /*2240*/  BRA `(.L_x_29814) ;  /* 0x0000000000047947 */ /* 0x000fea0003800000 */
.L_x_29837:
[----:B------:R1:W5:Y:S02]  /*2250*/  LDG.E.U8 R3, desc[UR36][R4.64] ;  /* 0x0000002404037981 */ /* 0x000364000c1e1100 */
.L_x_29814:
[----:B-1--45:R-:W-:Y:S01]  /*2260*/  LOP3.LUT R0, R3, UR38, RZ, 0x3c, !PT ;  /* 0x0000002603007c12 */ /* 0x032fe2000f8e3cff */
[----:B------:R-:W-:Y:S03]  /*2270*/  BSSY.RECONVERGENT B0, `(.L_x_29843) ;  /* 0x000001b000007945 */ /* 0x000fe60003800200 */
[----:B------:R-:W-:-:S04]  /*2280*/  PRMT R0, R0, 0x8880, RZ ;  /* 0x0000888000007816 */ /* 0x000fc800000000ff */
[----:B------:R-:W-:-:S13]  /*2290*/  ISETP.GT.AND P0, PT, R0, -0x1, PT ;  /* 0xffffffff0000780c */ /* 0x000fda0003f04270 */
[----:B------:R-:W-:Y:S05]  /*22a0*/  @P0 BRA `(.L_x_29844) ;  /* 0x0000000000440947 */ /* 0x000fea0003800000 */
[----:B------:R-:W1:Y:S01]  /*22b0*/  LDCU.S8 UR4, c[0x0][0x591] ;  /* 0x0000b220ff0477ac */ /* 0x000e620008000200 */
[----:B------:R-:W-:Y:S02]  /*22c0*/  PRMT R0, R3, 0x8880, RZ ;  /* 0x0000888003007816 */ /* 0x000fe400000000ff */
[----:B------:R-:W-:Y:S01]  /*22d0*/  MOV R2, 0x2300 ;  /* 0x0000230000027802 */ /* 0x000fe20000000f00 */
[----:B-1----:R-:W-:-:S07]  /*22e0*/  IMAD.U32 R9, RZ, RZ, UR4 ;  /* 0x00000004ff097e24 */ /* 0x002fce000f8e00ff */
[----:B0-23--:R-:W-:Y:S05]  /*22f0*/  CALL.REL.NOINC `($__internal_48_$__cuda_sm20_div_s16) ;  /* 0x000000a800107944 */ /* 0x00dfea0003c00000 */
[----:B------:R-:W-:Y:S02]  /*2300*/  PRMT R3, R3, 0x8880, RZ ;  /* 0x0000888003037816 */ /* 0x000fe400000000ff */
[----:B------:R-:W-:-:S05]  /*2310*/  PRMT R2, R0, 0x9910, RZ ;  /* 0x0000991000027816 */ /* 0x000fca00000000ff */
[----:B------:R-:W-:-:S04]  /*2320*/  IMAD R2, R3, R2, RZ ;  /* 0x0000000203027224 */ /* 0x000fc800078e02ff */
[----:B------:R-:W-:-:S05]  /*2330*/  IMAD.MOV R2, RZ, RZ, -R2 ;  /* 0x000000ffff027224 */ /* 0x000fca00078e0a02 */
[----:B------:R-:W-:-:S05]  /*2340*/  PRMT R2, R2, 0x7710, RZ ;  /* 0x0000771002027816 */ /* 0x000fca00000000ff */
[----:B------:R-:W-:-:S05]  /*2350*/  VIADD R2, R2, UR38 ;  /* 0x0000002602027c36 */ /* 0x000fca0008000000 */
[----:B------:R-:W-:-:S04]  /*2360*/  PRMT R2, R2, 0x9910, RZ ;  /* 0x0000991002027816 */ /* 0x000fc800000000ff */
[----:B------:R-:W-:Y:S02]  /*2370*/  ISETP.NE.AND P0, PT, R2, RZ, PT ;  /* 0x000000ff0200720c */ /* 0x000fe40003f05270 */
[----:B------:R-:W-:-:S11]  /*2380*/  IADD3 R2, PT, PT, R0, -0x1, RZ ;  /* 0xffffffff00027810 */ /* 0x000fd60007ffe0ff */
[----:B------:R-:W-:-:S05]  /*2390*/  @!P0 IMAD.MOV R2, RZ, RZ, R0 ;  /* 0x000000ffff028224 */ /* 0x000fca00078e0200 */
[----:B------:R-:W-:Y:S01]  /*23a0*/  PRMT R5, R2, 0x7610, R5 ;  /* 0x0000761002057816 */ /* 0x000fe20000000005 */
[----:B------:R-:W-:Y:S06]  /*23b0*/  BRA `(.L_x_29845) ;  /* 0x0000000000187947 */ /* 0x000fec0003800000 */
.L_x_29844:
[----:B------:R-:W1:Y:S01]  /*23c0*/  LDCU.S8 UR4, c[0x0][0x591] ;  /* 0x0000b220ff0477ac */ /* 0x000e620008000200 */
[----:B------:R-:W-:Y:S02]  /*23d0*/  PRMT R0, R3, 0x8880, RZ ;  /* 0x0000888003007816 */ /* 0x000fe400000000ff */
[----:B------:R-:W-:Y:S01]  /*23e0*/  MOV R2, 0x2410 ;  /* 0x0000241000027802 */ /* 0x000fe20000000f00 */
[----:B-1----:R-:W-:-:S07]  /*23f0*/  IMAD.U32 R9, RZ, RZ, UR4 ;  /* 0x00000004ff097e24 */ /* 0x002fce000f8e00ff */
[----:B0-23--:R-:W-:Y:S05]  /*2400*/  CALL.REL.NOINC `($__internal_48_$__cuda_sm20_div_s16) ;  /* 0x000000a400cc7944 */ /* 0x00dfea0003c00000 */
[----:B------:R-:W-:-:S07]  /*2410*/  PRMT R5, R0, 0x7610, R5 ;  /* 0x0000761000057816 */ /* 0x000fce0000000005 */
.L_x_29845:
[----:B------:R-:W-:Y:S05]  /*2420*/  BSYNC.RECONVERGENT B0 ;  /* 0x0000000000007941 */ /* 0x000fea0003800200 */
.L_x_29843:
        /* <DEDUP_REMOVED lines=16> */
.L_x_29849:
[----:B------:R3:W-:Y:S01]  /*2530*/  STG.E.U8 desc[UR36][R2.64], R5 ;  /* 0x0000000502007986 */ /* 0x0007e2000c101124 */
[----:B------:R-:W-:Y:S05]  /*2540*/  BRA `(.L_x_29851) ;  /* 0x0000000c00887947 */ /* 0x000fea0003800000 */
.L_x_29848:
        /* <DEDUP_REMOVED lines=12> */
.L_x_29853:
[----:B------:R-:W-:-:S04]  /*2610*/  LOP3.LUT R5, R5, 0xffff, RZ, 0xc0, !PT ;  /* 0x0000ffff05057812 */ /* 0x000fc800078ec0ff */
[----:B------:R-:W-:-:S05]  /*2620*/  PRMT R5, R5, 0x8880, RZ ;  /* 0x0000888005057816 */ /* 0x000fca00000000ff */
[----:B------:R1:W-:Y:S01]  /*2630*/  STG.E desc[UR36][R2.64], R5 ;  /* 0x0000000502007986 */ /* 0x0003e2000c101924 */
[----:B------:R-:W-:Y:S05]  /*2640*/  BRA `(.L_x_29851) ;  /* 0x0000000c00487947 */ /* 0x000fea0003800000 */
.L_x_29852:
[----:B------:R-:W-:-:S04]  /*2650*/  PRMT R5, R5, 0x8880, RZ ;  /* 0x0000888005057816 */ /* 0x000fc800000000ff */
[----:B------:R-:W-:-:S05]  /*2660*/  PRMT R5, R5, 0x7710, RZ ;  /* 0x0000771005057816 */ /* 0x000fca00000000ff */
[----:B------:R2:W-:Y:S01]  /*2670*/  STG.E.U16 desc[UR36][R2.64], R5 ;  /* 0x0000000502007986 */ /* 0x0005e2000c101524 */
[----:B------:R-:W-:Y:S05]  /*2680*/  BRA `(.L_x_29851) ;  /* 0x0000000c00387947 */ /* 0x000fea0003800000 */
.L_x_29847:
        /* <DEDUP_REMOVED lines=9> */
.L_x_29855:
[----:B------:R-:W0:Y:S02]  /*2720*/  I2F.S8 R0, R5 ;  /* 0x0000000500007306 */ /* 0x000e240000001400 */
[----:B0-----:R-:W-:-:S05]  /*2730*/  F2FP.F16.F32.PACK_AB R0, RZ, R0 ;  /* 0x00000000ff00723e */ /* 0x001fca00000000ff */
[----:B------:R0:W-:Y:S01]  /*2740*/  STG.E.U16 desc[UR36][R2.64], R0 ;  /* 0x0000000002007986 */ /* 0x0001e2000c101524 */
[----:B------:R-:W-:Y:S05]  /*2750*/  BRA `(.L_x_29851) ;  /* 0x0000000c00047947 */ /* 0x000fea0003800000 */
.L_x_29854:
        /* <DEDUP_REMOVED lines=10> */
.L_x_29857:
[----:B------:R-:W0:Y:S02]  /*2800*/  I2F.S8 R5, R5 ;  /* 0x0000000500057306 */ /* 0x000e240000001400 */
[----:B0-----:R-:W-:-:S04]  /*2810*/  F2FP.F16.F32.PACK_AB R5, RZ, R5 ;  /* 0x00000005ff05723e */ /* 0x001fc800000000ff */
[----:B------:R-:W-:-:S05]  /*2820*/  PRMT R5, R5, 0x5410, RZ ;  /* 0x0000541005057816 */ /* 0x000fca00000000ff */
[----:B------:R0:W-:Y:S01]  /*2830*/  STG.E desc[UR36][R2.64], R5 ;  /* 0x0000000502007986 */ /* 0x0001e2000c101924 */
[----:B------:R-:W-:Y:S05]  /*2840*/  BRA `(.L_x_29851) ;  /* 0x0000000800c87947 */ /* 0x000fea0003800000 */
.L_x_29856:
[----:B------:R-:W-:-:S04]  /*2850*/  PRMT R4, R5, 0x8880, RZ ;  /* 0x0000888005047816 */ /* 0x000fc800000000ff */
[----:B------:R-:W-:-:S06]  /*2860*/  PRMT R4, R4, 0x7710, RZ ;  /* 0x0000771004047816 */ /* 0x000fcc00000000ff */
[----:B------:R-:W0:Y:S02]  /*2870*/  I2F.F64.S16 R4, R4 ;  /* 0x0000000400047312 */ /* 0x000e240000101c00 */
[----:B0-----:R0:W-:Y:S01]  /*2880*/  STG.E.64 desc[UR36][R2.64], R4 ;  /* 0x0000000402007986 */ /* 0x0011e2000c101b24 */
[----:B------:R-:W-:Y:S05]  /*2890*/  BRA `(.L_x_29851) ;  /* 0x0000000800b47947 */ /* 0x000fea0003800000 */
.L_x_29846:
        /* <DEDUP_REMOVED lines=12> */
.L_x_29860:
[----:B------:R-:W-:Y:S02]  /*2960*/  PRMT R4, R5, 0x8880, RZ ;  /* 0x0000888005047816 */ /* 0x000fe400000000ff */
[----:B------:R-:W-:Y:S02]  /*2970*/  CS2R R6, SRZ ;  /* 0x0000000000067805 */ /* 0x000fe4000001ff00 */
[----:B------:R-:W-:-:S06]  /*2980*/  PRMT R4, R4, 0x7710, RZ ;  /* 0x0000771004047816 */ /* 0x000fcc00000000ff */
[----:B------:R-:W0:Y:S02]  /*2990*/  I2F.F64.S16 R4, R4 ;  /* 0x0000000400047312 */ /* 0x000e240000101c00 */
[----:B0-----:R0:W-:Y:S01]  /*29a0*/  STG.E.128 desc[UR36][R2.64], R4 ;  /* 0x0000000402007986 */ /* 0x0011e2000c101d24 */
[----:B------:R-:W-:Y:S05]  /*29b0*/  BRA `(.L_x_29851) ;  /* 0x00000008006c7947 */ /* 0x000fea0003800000 */
.L_x_29859:
        /* <DEDUP_REMOVED lines=19> */
.L_x_29864:
[----:B------:R-:W-:Y:S05]  /*2af0*/  BSYNC.RECONVERGENT B0 ;  /* 0x0000000000007941 */ /* 0x000fea0003800200 */
.L_x_29863:
[----:B------:R-:W-:-:S05]  /*2b00*/  LOP3.LUT R7, R0, 0x80, R7, 0xf8, !PT ;  /* 0x0000008000077812 */ /* 0x000fca00078ef807 */
[----:B------:R0:W-:Y:S01]  /*2b10*/  STG.E.U8 desc[UR36][R2.64], R7 ;  /* 0x0000000702007986 */ /* 0x0001e2000c101124 */
[----:B------:R-:W-:Y:S05]  /*2b20*/  BRA `(.L_x_29851) ;  /* 0x0000000800107947 */ /* 0x000fea0003800000 */
.L_x_29862:
        /* <DEDUP_REMOVED lines=15> */
.L_x_29866:
[----:B------:R-:W-:Y:S05]  /*2c20*/  BSYNC.RECONVERGENT B0 ;  /* 0x0000000000007941 */ /* 0x000fea0003800200 */
.L_x_29865:
[----:B------:R-:W-:-:S05]  /*2c30*/  LOP3.LUT R7, R0, 0x80, R7, 0xf8, !PT ;  /* 0x0000008000077812 */ /* 0x000fca00078ef807 */
[----:B------:R0:W-:Y:S01]  /*2c40*/  STG.E.U8 desc[UR36][R2.64], R7 ;  /* 0x0000000702007986 */ /* 0x0001e2000c101124 */
[----:B------:R-:W-:Y:S05]  /*2c50*/  BRA `(.L_x_29851) ;  /* 0x0000000400c47947 */ /* 0x000fea0003800000 */
.L_x_29861:
[----:B------:R-:W0:Y:S02]  /*2c60*/  I2F.S8 R0, R5 ;  /* 0x0000000500007306 */ /* 0x000e240000001400 */
[----:B0-----:R-:W-:-:S05]  /*2c70*/  F2FP.BF16.F32.PACK_AB R0, RZ, R0 ;  /* 0x00000000ff00723e */ /* 0x001fca00000010ff */
[----:B------:R0:W-:Y:S01]  /*2c80*/  STG.E.U16 desc[UR36][R2.64], R0 ;  /* 0x0000000002007986 */ /* 0x0001e2000c101524 */
[----:B------:R-:W-:Y:S05]  /*2c90*/  BRA `(.L_x_29851) ;  /* 0x0000000400b47947 */ /* 0x000fea0003800000 */
.L_x_29858:
        /* <DEDUP_REMOVED lines=12> */
.L_x_29869:
        /* <DEDUP_REMOVED lines=13> */
.L_x_29872:
[----:B------:R-:W-:-:S04]  /*2e30*/  SHF.R.U32.HI R0, RZ, 0x14, R5 ;  /* 0x00000014ff007819 */ /* 0x000fc80000011605 */
[----:B------:R-:W-:-:S04]  /*2e40*/  LOP3.LUT R0, R0, 0x1, RZ, 0xc0, !PT ;  /* 0x0000000100007812 */ /* 0x000fc800078ec0ff */
[----:B------:R-:W-:-:S04]  /*2e50*/  IADD3 R0, PT, PT, R5, 0x487ffff, R0 ;  /* 0x0487ffff05007810 */ /* 0x000fc80007ffe000 */
[----:B------:R-:W-:-:S04]  /*2e60*/  SHF.R.U32.HI R0, RZ, 0x14, R0 ;  /* 0x00000014ff007819 */ /* 0x000fc80000011600 */
[----:B------:R-:W-:-:S07]  /*2e70*/  LOP3.LUT R4, R0, 0xff, RZ, 0xc0, !PT ;  /* 0x000000ff00047812 */ /* 0x000fce00078ec0ff */
.L_x_29873:
[----:B------:R-:W-:-:S04]  /*2e80*/  SHF.R.U32.HI R5, RZ, 0x18, R5 ;  /* 0x00000018ff057819 */ /* 0x000fc80000011605 */
[----:B------:R-:W-:-:S04]  /*2e90*/  LOP3.LUT R4, R4, 0x80, R5, 0xf8, !PT ;  /* 0x0000008004047812 */ /* 0x000fc800078ef805 */
[----:B------:R-:W-:-:S07]  /*2ea0*/  PRMT R0, R4, 0x7610, R0 ;  /* 0x0000761004007816 */ /* 0x000fce0000000000 */
.L_x_29871:
[----:B------:R-:W-:Y:S05]  /*2eb0*/  BSYNC.RECONVERGENT B0 ;  /* 0x0000000000007941 */ /* 0x000fea0003800200 */
.L_x_29870:
[----:B------:R0:W-:Y:S01]  /*2ec0*/  STG.E.U8 desc[UR36][R2.64], R0 ;  /* 0x0000000002007986 */ /* 0x0001e2000c101124 */
[----:B------:R-:W-:Y:S05]  /*2ed0*/  BRA `(.L_x_29851) ;  /* 0x0000000400247947 */ /* 0x000fea0003800000 */
.L_x_29868:
        /* <DEDUP_REMOVED lines=13> */
.L_x_29876:
[----:B------:R-:W-:-:S04]  /*2fb0*/  SHF.R.U32.HI R0, RZ, 0x15, R5 ;  /* 0x00000015ff007819 */ /* 0x000fc80000011605 */
[----:B------:R-:W-:-:S04]  /*2fc0*/  LOP3.LUT R0, R0, 0x1, RZ, 0xc0, !PT ;  /* 0x0000000100007812 */ /* 0x000fc800078ec0ff */
[----:B------:R-:W-:-:S04]  /*2fd0*/  IADD3 R0, PT, PT, R5, 0x88fffff, R0 ;  /* 0x088fffff05007810 */ /* 0x000fc80007ffe000 */
[----:B------:R-:W-:-:S04]  /*2fe0*/  SHF.R.U32.HI R0, RZ, 0x15, R0 ;  /* 0x00000015ff007819 */ /* 0x000fc80000011600 */
[----:B------:R-:W-:-:S07]  /*2ff0*/  LOP3.LUT R4, R0, 0xff, RZ, 0xc0, !PT ;  /* 0x000000ff00047812 */ /* 0x000fce00078ec0ff */
.L_x_29877:
[----:B------:R-:W-:-:S04]  /*3000*/  SHF.R.U32.HI R5, RZ, 0x18, R5 ;  /* 0x00000018ff057819 */ /* 0x000fc80000011605 */
[----:B------:R-:W-:-:S04]  /*3010*/  LOP3.LUT R4, R4, 0x80, R5, 0xf8, !PT ;  /* 0x0000008004047812 */ /* 0x000fc800078ef805 */
[----:B------:R-:W-:-:S07]  /*3020*/  PRMT R0, R4, 0x7610, R0 ;  /* 0x0000761004007816 */ /* 0x000fce0000000000 */
.L_x_29875:
[----:B------:R-:W-:Y:S05]  /*3030*/  BSYNC.RECONVERGENT B0 ;  /* 0x0000000000007941 */ /* 0x000fea0003800200 */
.L_x_29874:
[----:B------:R0:W-:Y:S01]  /*3040*/  STG.E.U8 desc[UR36][R2.64], R0 ;  /* 0x0000000002007986 */ /* 0x0001e2000c101124 */
[----:B------:R-:W-:Y:S05]  /*3050*/  BRA `(.L_x_29851) ;  /* 0x0000000000c47947 */ /* 0x000fea0003800000 */
.L_x_29867:
[----:B------:R-:W-:-:S09]  /*3060*/  UISETP.NE.AND UP0, UPT, UR4, 0x1c, UPT ;  /* 0x0000001c0400788c */ /* 0x000fd2000bf05270 */
[----:B------:R-:W-:Y:S05]  /*3070*/  BRA.U !UP0, `(.L_x_29878) ;  /* 0x0000000108b07547 */ /* 0x000fea000b800000 */
[----:B------:R-:W-:-:S09]  /*3080*/  UISETP.NE.AND UP0, UPT, UR4, 0x1d, UPT ;  /* 0x0000001d0400788c */ /* 0x000fd2000bf05270 */
[----:B------:R-:W-:Y:S05]  /*3090*/  BRA.U !UP0, `(.L_x_29879) ;  /* 0x0000000108907547 */ /* 0x000fea000b800000 */
[----:B------:R-:W-:-:S09]  /*30a0*/  UISETP.NE.AND UP0, UPT, UR4, 0x2c, UPT ;  /* 0x0000002c0400788c */ /* 0x000fd2000bf05270 */
[----:B------:R-:W-:Y:S05]  /*30b0*/  BRA.U !UP0, `(.L_x_29880) ;  /* 0x0000000108447547 */ /* 0x000fea000b800000 */
.L_x_29850:
        /* <DEDUP_REMOVED lines=8> */
[----:B0-----:R-:W-:Y:S01]  /*3140*/  MOV R4, UR6 ;  /* 0x0000000600047c02 */ /* 0x001fe20008000f00 */
[----:B------:R-:W-:-:S02]  /*3150*/  IMAD.U32 R5, RZ, RZ, UR7 ;  /* 0x00000007ff057e24 */ /* 0x000fc4000f8e00ff */
[----:B---3--:R-:W-:Y:S02]  /*3160*/  IMAD.U32 R6, RZ, RZ, UR8 ;  /* 0x00000008ff067e24 */ /* 0x008fe4000f8e00ff */
[----:B------:R-:W-:Y:S02]  /*3170*/  IMAD.U32 R7, RZ, RZ, UR9 ;  /* 0x00000009ff077e24 */ /* 0x000fe4000f8e00ff */
[----:B----4-:R-:W-:Y:S01]  /*3180*/  IMAD.U32 R10, RZ, RZ, UR4 ;  /* 0x00000004ff0a7e24 */ /* 0x010fe2000f8e00ff */
[----:B-1----:R-:W-:-:S07]  /*3190*/  MOV R11, UR5 ;  /* 0x00000005000b7c02 */ /* 0x002fce0008000f00 */
[----:B------:R-:W-:-:S07]  /*31a0*/  LEPC R20, `(.L_x_29881) ;  /* 0x000000001014794e */ /* 0x000fce0000000000 */
[----:B--2---:R-:W-:Y:S05]  /*31b0*/  CALL.ABS.NOINC R2 ;  /* 0x0000000002007343 */ /* 0x004fea0003c00000 */
.L_x_29881:
[----:B------:R-:W-:Y:S05]  /*31c0*/  BRA `(.L_x_29851) ;  /* 0x0000000000687947 */ /* 0x000fea0003800000 */
.L_x_29880:
[----:B------:R-:W0:Y:S02]  /*31d0*/  I2F.S8 R5, R5 ;  /* 0x0000000500057306 */ /* 0x000e240000001400 */
        /* <DEDUP_REMOVED lines=16> */
.L_x_29879:
[----:B------:R-:W-:-:S04]  /*32e0*/  LOP3.LUT R5, R5, 0xffff, RZ, 0xc0, !PT ;  /* 0x0000ffff05057812 */ /* 0x000fc800078ec0ff */
[----:B------:R-:W-:-:S05]  /*32f0*/  PRMT R5, R5, 0x8880, RZ ;  /* 0x0000888005057816 */ /* 0x000fca00000000ff */
[----:B------:R-:W-:-:S05]  /*3300*/  IMAD.MOV.U32 R4, RZ, RZ, R5 ;  /* 0x000000ffff047224 */ /* 0x000fca00078e0005 */
[----:B------:R-:W-:-:S05]  /*3310*/  SHF.R.S32.HI R5, RZ, 0x1f, R4 ;  /* 0x0000001fff057819 */ /* 0x000fca0000011404 */
[----:B------:R0:W-:Y:S01]  /*3320*/  STG.E.64 desc[UR36][R2.64], R4 ;  /* 0x0000000402007986 */ /* 0x0001e2000c101b24 */
[----:B------:R-:W-:Y:S05]  /*3330*/  BRA `(.L_x_29851) ;  /* 0x00000000000c7947 */ /* 0x000fea0003800000 */
.L_x_29878:
[----:B------:R-:W-:-:S04]  /*3340*/  LOP3.LUT R5, R5, 0xffff, RZ, 0xc0, !PT ;  /* 0x0000ffff05057812 */ /* 0x000fc800078ec0ff */
[----:B------:R-:W-:-:S05]  /*3350*/  PRMT R5, R5, 0x8880, RZ ;  /* 0x0000888005057816 */ /* 0x000fca00000000ff */
[----:B------:R0:W-:Y:S02]  /*3360*/  STG.E desc[UR36][R2.64], R5 ;  /* 0x0000000502007986 */ /* 0x0001e4000c101924 */
.L_x_29851:
[----:B------:R-:W-:-:S07]  /*3370*/  VIADD R17, R17, 0x80 ;  /* 0x0000008011117836 */ /* 0x000fce0000000000 */
.L_x_29807:
[----:B------:R-:W-:Y:S05]  /*3380*/  BSYNC.RECONVERGENT B6 ;  /* 0x0000000000067941 */ /* 0x000fea0003800200 */
.L_x_29806:
        /* <DEDUP_REMOVED lines=307> */
.L_x_29884:
[----:B------:R-:W0:Y:S01]  /*46c0*/  LDCU.64 UR6, c[0x0][0x588] ;  /* 0x0000b100ff0677ac */ /* 0x000e220008000a00 */
[----:B------:R-:W-:-:S04]  /*46d0*/  UPRMT UR4, UR41, 0x9910, URZ ;  /* 0x0000991029047896 */ /* 0x000fc800080000ff */
[----:B------:R-:W-:Y:S01]  /*46e0*/  UISETP.GT.AND UP0, UPT, UR4, 0x9, UPT ;  /* 0x000000090400788c */ /* 0x000fe2000bf04270 */
[----:B0-----:R-:W-:-:S05]  /*46f0*/  IADD3 R4, P0, PT, R0, UR6, RZ ;  /* 0x0000000600047c10 */ /* 0x001fca000ff1e0ff */
[----:B-1234-:R-:W-:-:S03]  /*4700*/  IMAD.X R5, RZ, RZ, UR7, P0 ;  /* 0x00000007ff057e24 */ /* 0x01efc600080e06ff */
        /* <DEDUP_REMOVED lines=11> */
.L_x_29888:
[----:B------:R1:W5:Y:S01]  /*47c0*/  LDG.E.U8 R3, desc[UR36][R4.64] ;  /* 0x0000002404037981 */ /* 0x000362000c1e1100 */
[----:B------:R-:W-:Y:S05]  /*47d0*/  BRA `(.L_x_29890) ;  /* 0x0000000c004c7947 */ /* 0x000fea0003800000 */
.L_x_29887:
        /* <DEDUP_REMOVED lines=8> */
.L_x_29892:
[----:B------:R3:W5:Y:S01]  /*4860*/  LDG.E.U8 R3, desc[UR36][R4.64] ;  /* 0x0000002404037981 */ /* 0x000762000c1e1100 */
[----:B------:R-:W-:Y:S05]  /*4870*/  BRA `(.L_x_29890) ;  /* 0x0000000c00247947 */ /* 0x000fea0003800000 */
.L_x_29891:
[----:B------:R2:W5:Y:S01]  /*4880*/  LDG.E.U16 R3, desc[UR36][R4.64] ;  /* 0x0000002404037981 */ /* 0x000562000c1e1500 */
[----:B------:R-:W-:Y:S05]  /*4890*/  BRA `(.L_x_29890) ;  /* 0x0000000c001c7947 */ /* 0x000fea0003800000 */
.L_x_29886:
        /* <DEDUP_REMOVED lines=9> */
.L_x_29894:
[----:B------:R-:W2:Y:S02]  /*4930*/  LDG.E.U16 R0, desc[UR36][R4.64] ;  /* 0x0000002404007981 */ /* 0x000ea4000c1e1500 */
[----:B--2---:R-:W-:-:S06]  /*4940*/  HADD2.F32 R0, -RZ, R0.H0_H0 ;  /* 0x20000000ff007230 */ /* 0x004fcc0000004100 */
[----:B------:R-:W0:Y:S02]  /*4950*/  F2I.FTZ.TRUNC.NTZ R0, R0 ;  /* 0x0000000000007305 */ /* 0x000e24000021f100 */
[----:B0-----:R-:W-:Y:S01]  /*4960*/  PRMT R3, R0, 0x7610, R3 ;  /* 0x0000761000037816 */ /* 0x001fe20000000003 */
[----:B------:R-:W-:Y:S06]  /*4970*/  BRA `(.L_x_29890) ;  /* 0x0000000800e47947 */ /* 0x000fec0003800000 */
.L_x_29893:
        /* <DEDUP_REMOVED lines=9> */
.L_x_29896:
[----:B------:R-:W2:Y:S02]  /*4a10*/  LDG.E.U16 R4, desc[UR36][R4.64] ;  /* 0x0000002404047981 */ /* 0x000ea4000c1e1500 */
[----:B--2---:R-:W-:-:S06]  /*4a20*/  HADD2.F32 R0, -RZ, R4.H0_H0 ;  /* 0x20000004ff007230 */ /* 0x004fcc0000004100 */
[----:B------:R-:W0:Y:S02]  /*4a30*/  F2I.FTZ.TRUNC.NTZ R0, R0 ;  /* 0x0000000000007305 */ /* 0x000e24000021f100 */
[----:B0-----:R-:W-:Y:S01]  /*4a40*/  PRMT R3, R0, 0x7610, R3 ;  /* 0x0000761000037816 */ /* 0x001fe20000000003 */
[----:B------:R-:W-:Y:S06]  /*4a50*/  BRA `(.L_x_29890) ;  /* 0x0000000800ac7947 */ /* 0x000fec0003800000 */
.L_x_29895:
[----:B------:R-:W2:Y:S02]  /*4a60*/  LDG.E.64 R4, desc[UR36][R4.64] ;  /* 0x0000002404047981 */ /* 0x000ea4000c1e1b00 */
[----:B--2---:R0:W1:Y:S02]  /*4a70*/  F2I.F64.TRUNC R3, R4 ;  /* 0x0000000400037311 */ /* 0x004064000030d100 */
[----:B01----:R-:W-:Y:S05]  /*4a80*/  BRA `(.L_x_29890) ;  /* 0x0000000800a07947 */ /* 0x003fea0003800000 */
.L_x_29885:
        /* <DEDUP_REMOVED lines=12> */
.L_x_29899:
[----:B------:R-:W2:Y:S02]  /*4b50*/  LDG.E.64 R4, desc[UR36][R4.64] ;  /* 0x0000002404047981 */ /* 0x000ea4000c1e1b00 */
[----:B--2---:R0:W1:Y:S02]  /*4b60*/  F2I.F64.TRUNC R3, R4 ;  /* 0x0000000400037311 */ /* 0x004064000030d100 */
[----:B01----:R-:W-:Y:S05]  /*4b70*/  BRA `(.L_x_29890) ;  /* 0x0000000800647947 */ /* 0x003fea0003800000 */
.L_x_29898:
        /* <DEDUP_REMOVED lines=27> */
.L_x_29901:
        /* <DEDUP_REMOVED lines=14> */
.L_x_29900:
[----:B------:R-:W2:Y:S02]  /*4e10*/  LDG.E.U16 R0, desc[UR36][R4.64] ;  /* 0x0000002404007981 */ /* 0x000ea4000c1e1500 */
[----:B--2---:R-:W-:-:S06]  /*4e20*/  IMAD.U32 R0, R0, 0x10000, RZ ;  /* 0x0001000000007824 */ /* 0x004fcc00078e00ff */
[----:B------:R-:W0:Y:S02]  /*4e30*/  F2I.FTZ.TRUNC.NTZ R0, R0 ;  /* 0x0000000000007305 */ /* 0x000e24000021f100 */
[----:B0-----:R-:W-:Y:S01]  /*4e40*/  PRMT R3, R0, 0x7610, R3 ;  /* 0x0000761000037816 */ /* 0x001fe20000000003 */
[----:B------:R-:W-:Y:S06]  /*4e50*/  BRA `(.L_x_29890) ;  /* 0x0000000400ac7947 */ /* 0x000fec0003800000 */
.L_x_29897:
        /* <DEDUP_REMOVED lines=10> */
.L_x_29904:
        /* <DEDUP_REMOVED lines=21> */
.L_x_29908:
[----:B------:R-:W-:Y:S05]  /*5050*/  BSYNC.RECONVERGENT B1 ;  /* 0x0000000000017941 */ /* 0x000fea0003800200 */
.L_x_29907:
[----:B------:R-:W-:Y:S01]  /*5060*/  IMAD.SHL.U32 R0, R0, 0x100000, RZ ;  /* 0x0010000000007824 */ /* 0x000fe200078e00ff */
[----:B------:R-:W-:-:S04]  /*5070*/  LEA R2, R2, 0x3b800000, 0x17 ;  /* 0x3b80000002027811 */ /* 0x000fc800078eb8ff */
[----:B------:R-:W-:-:S07]  /*5080*/  LOP3.LUT R0, R2, R0, R7, 0xfe, !PT ;  /* 0x0000000002007212 */ /* 0x000fce00078efe07 */
.L_x_29906:
[----:B------:R-:W-:Y:S05]  /*5090*/  BSYNC.RECONVERGENT B0 ;  /* 0x0000000000007941 */ /* 0x000fea0003800200 */
.L_x_29905:
[----:B------:R-:W0:Y:S02]  /*50a0*/  F2I.FTZ.TRUNC.NTZ R0, R0 ;  /* 0x0000000000007305 */ /* 0x000e24000021f100 */
[----:B0-----:R-:W-:Y:S01]  /*50b0*/  PRMT R3, R0, 0x7610, R3 ;  /* 0x0000761000037816 */ /* 0x001fe20000000003 */
[----:B------:R-:W-:Y:S06]  /*50c0*/  BRA `(.L_x_29890) ;  /* 0x0000000400107947 */ /* 0x000fec0003800000 */
.L_x_29903:
        /* <DEDUP_REMOVED lines=21> */
.L_x_29912:
[----:B------:R-:W-:Y:S05]  /*5220*/  BSYNC.RECONVERGENT B1 ;  /* 0x0000000000017941 */ /* 0x000fea0003800200 */
.L_x_29911:
[----:B------:R-:W-:Y:S01]  /*5230*/  IMAD.SHL.U32 R0, R0, 0x200000, RZ ;  /* 0x0020000000007824 */ /* 0x000fe200078e00ff */
[----:B------:R-:W-:-:S04]  /*5240*/  LEA R2, R2, 0x37800000, 0x17 ;  /* 0x3780000002027811 */ /* 0x000fc800078eb8ff */
[----:B------:R-:W-:-:S07]  /*5250*/  LOP3.LUT R0, R2, R0, R7, 0xfe, !PT ;  /* 0x0000000002007212 */ /* 0x000fce00078efe07 */
.L_x_29910:
[----:B------:R-:W-:Y:S05]  /*5260*/  BSYNC.RECONVERGENT B0 ;  /* 0x0000000000007941 */ /* 0x000fea0003800200 */
.L_x_29909:
[----:B------:R-:W0:Y:S02]  /*5270*/  F2I.FTZ.TRUNC.NTZ R0, R0 ;  /* 0x0000000000007305 */ /* 0x000e24000021f100 */
[----:B0-----:R-:W-:Y:S01]  /*5280*/  PRMT R3, R0, 0x7610, R3 ;  /* 0x0000761000037816 */ /* 0x001fe20000000003 */
[----:B------:R-:W-:Y:S06]  /*5290*/  BRA `(.L_x_29890) ;  /* 0x00000000009c7947 */ /* 0x000fec0003800000 */
.L_x_29902:
        /* <DEDUP_REMOVED lines=14> */
.L_x_29916:
[----:B------:R-:W-:Y:S05]  /*5380*/  BSYNC.RECONVERGENT B0 ;  /* 0x0000000000007941 */ /* 0x000fea0003800200 */
.L_x_29915:
[----:B------:R-:W0:Y:S02]  /*5390*/  F2I.FTZ.TRUNC.NTZ R0, R0 ;  /* 0x0000000000007305 */ /* 0x000e24000021f100 */
[----:B0-----:R-:W-:Y:S01]  /*53a0*/  PRMT R3, R0, 0x7610, R3 ;  /* 0x0000761000037816 */ /* 0x001fe20000000003 */
[----:B------:R-:W-:Y:S06]  /*53b0*/  BRA `(.L_x_29890) ;  /* 0x0000000000547947 */ /* 0x000fec0003800000 */
.L_x_29889:
        /* <DEDUP_REMOVED lines=16> */
.L_x_29917:
[----:B------:R-:W-:Y:S01]  /*54c0*/  PRMT R3, RZ, 0x7610, R3 ;  /* 0x00007610ff037816 */ /* 0x000fe20000000003 */
[----:B------:R-:W-:Y:S06]  /*54d0*/  BRA `(.L_x_29890) ;  /* 0x00000000000c7947 */ /* 0x000fec0003800000 */
.L_x_29914:
[----:B------:R0:W5:Y:S01]  /*54e0*/  LDG.E.U8 R3, desc[UR36][R4.64] ;  /* 0x0000002404037981 */ /* 0x000162000c1e1100 */
[----:B------:R-:W-:Y:S05]  /*54f0*/  BRA `(.L_x_29890) ;  /* 0x0000000000047947 */ /* 0x000fea0003800000 */
.L_x_29913:
[----:B------:R0:W5:Y:S02]  /*5500*/  LDG.E.U8 R3, desc[UR36][R4.64] ;  /* 0x0000002404037981 */ /* 0x000164000c1e1100 */
.L_x_29890:
[----:B-1---5:R-:W-:Y:S01]  /*5510*/  LOP3.LUT R0, R3, UR38, RZ, 0x3c, !PT ;  /* 0x0000002603007c12 */ /* 0x022fe2000f8e3cff */
[----:B------:R-:W-:Y:S03]  /*5520*/  BSSY.RECONVERGENT B0, `(.L_x_29918) ;  /* 0x000001b000007945 */ /* 0x000fe60003800200 */
[----:B------:R-:W-:-:S04]  /*5530*/  PRMT R0, R0, 0x8880, RZ ;  /* 0x0000888000007816 */ /* 0x000fc800000000ff */
[----:B------:R-:W-:-:S13]  /*5540*/  ISETP.GT.AND P0, PT, R0, -0x1, PT ;  /* 0xffffffff0000780c */ /* 0x000fda0003f04270 */
[----:B------:R-:W-:Y:S05]  /*5550*/  @P0 BRA `(.L_x_29919) ;  /* 0x0000000000440947 */ /* 0x000fea0003800000 */
[----:B------:R-:W1:Y:S01]  /*5560*/  LDCU.S8 UR4, c[0x0][0x591] ;  /* 0x0000b220ff0477ac */ /* 0x000e620008000200 */
[----:B------:R-:W-:Y:S02]  /*5570*/  PRMT R0, R3, 0x8880, RZ ;  /* 0x0000888003007816 */ /* 0x000fe400000000ff */
[----:B------:R-:W-:Y:S02]  /*5580*/  MOV R2, 0x55b0 ;  /* 0x000055b000027802 */ /* 0x000fe40000000f00 */
[----:B-1----:R-:W-:-:S07]  /*5590*/  MOV R9, UR4 ;  /* 0x0000000400097c02 */ /* 0x002fce0008000f00 */
[----:B0-234-:R-:W-:Y:S05]  /*55a0*/  CALL.REL.NOINC `($__internal_48_$__cuda_sm20_div_s16) ;  /* 0x0000007400647944 */ /* 0x01dfea0003c00000 */
[----:B------:R-:W-:Y:S02]  /*55b0*/  PRMT R2, R3, 0x8880, RZ ;  /* 0x0000888003027816 */ /* 0x000fe400000000ff */
[----:B------:R-:W-:-:S05]  /*55c0*/  PRMT R3, R0, 0x9910, RZ ;  /* 0x0000991000037816 */ /* 0x000fca00000000ff */
[----:B------:R-:W-:-:S04]  /*55d0*/  IMAD R2, R2, R3, RZ ;  /* 0x0000000302027224 */ /* 0x000fc800078e02ff */
[----:B------:R-:W-:-:S05]  /*55e0*/  IMAD.MOV R2, RZ, RZ, -R2 ;  /* 0x000000ffff027224 */ /* 0x000fca00078e0a02 */
[----:B------:R-:W-:-:S05]  /*55f0*/  PRMT R2, R2, 0x7710, RZ ;  /* 0x0000771002027816 */ /* 0x000fca00000000ff */
[----:B------:R-:W-:-:S05]  /*5600*/  VIADD R2, R2, UR38 ;  /* 0x0000002602027c36 */ /* 0x000fca0008000000 */
[----:B------:R-:W-:-:S04]  /*5610*/  PRMT R2, R2, 0x9910, RZ ;  /* 0x0000991002027816 */ /* 0x000fc800000000ff */
[----:B------:R-:W-:Y:S01]  /*5620*/  ISETP.NE.AND P0, PT, R2, RZ, PT ;  /* 0x000000ff0200720c */ /* 0x000fe20003f05270 */
[----:B------:R-:W-:-:S12]  /*5630*/  VIADD R2, R0, 0xffffffff ;  /* 0xffffffff00027836 */ /* 0x000fd80000000000 */
[----:B------:R-:W-:-:S05]  /*5640*/  @!P0 IMAD.MOV R2, RZ, RZ, R0 ;  /* 0x000000ffff028224 */ /* 0x000fca00078e0200 */
[----:B------:R-:W-:Y:S01]  /*5650*/  PRMT R5, R2, 0x7610, R5 ;  /* 0x0000761002057816 */ /* 0x000fe20000000005 */
[----:B------:R-:W-:Y:S06]  /*5660*/  BRA `(.L_x_29920) ;  /* 0x0000000000187947 */ /* 0x000fec0003800000 */
.L_x_29919:
[----:B------:R-:W1:Y:S01]  /*5670*/  LDCU.S8 UR4, c[0x0][0x591] ;  /* 0x0000b220ff0477ac */ /* 0x000e620008000200 */
[----:B------:R-:W-:Y:S02]  /*5680*/  PRMT R0, R3, 0x8880, RZ ;  /* 0x0000888003007816 */ /* 0x000fe400000000ff */
[----:B------:R-:W-:Y:S02]  /*5690*/  MOV R2, 0x56c0 ;  /* 0x000056c000027802 */ /* 0x000fe40000000f00 */
[----:B-1----:R-:W-:-:S07]  /*56a0*/  MOV R9, UR4 ;  /* 0x0000000400097c02 */ /* 0x002fce0008000f00 */
[----:B0-234-:R-:W-:Y:S05]  /*56b0*/  CALL.REL.NOINC `($__internal_48_$__cuda_sm20_div_s16) ;  /* 0x0000007400207944 */ /* 0x01dfea0003c00000 */
[----:B------:R-:W-:-:S07]  /*56c0*/  PRMT R5, R0, 0x7610, R5 ;  /* 0x0000761000057816 */ /* 0x000fce0000000005 */
.L_x_29920:
[----:B------:R-:W-:Y:S05]  /*56d0*/  BSYNC.RECONVERGENT B0 ;  /* 0x0000000000007941 */ /* 0x000fea0003800200 */
.L_x_29918:
        /* <DEDUP_REMOVED lines=16> */
.L_x_29924:
[----:B------:R0:W-:Y:S01]  /*57e0*/  STG.E.U8 desc[UR36][R2.64], R5 ;  /* 0x0000000502007986 */ /* 0x0001e2000c101124 */
[----:B------:R-:W-:Y:S05]  /*57f0*/  BRA `(.L_x_29926) ;  /* 0x0000000c00847947 */ /* 0x000fea0003800000 */
.L_x_29923:
        /* <DEDUP_REMOVED lines=12> */
.L_x_29928:
[----:B------:R-:W-:-:S04]  /*58c0*/  LOP3.LUT R5, R5, 0xffff, RZ, 0xc0, !PT ;  /* 0x0000ffff05057812 */ /* 0x000fc800078ec0ff */
[----:B------:R-:W-:-:S05]  /*58d0*/  PRMT R5, R5, 0x8880, RZ ;  /* 0x0000888005057816 */ /* 0x000fca00000000ff */
[----:B------:R0:W-:Y:S01]  /*58e0*/  STG.E desc[UR36][R2.64], R5 ;  /* 0x0000000502007986 */ /* 0x0001e2000c101924 */
[----:B------:R-:W-:Y:S05]  /*58f0*/  BRA `(.L_x_29926) ;  /* 0x0000000c00447947 */ /* 0x000fea0003800000 */
.L_x_29927:
[----:B------:R-:W-:-:S04]  /*5900*/  PRMT R5, R5, 0x8880, RZ ;  /* 0x0000888005057816 */ /* 0x000fc800000000ff */
[----:B------:R-:W-:-:S05]  /*5910*/  PRMT R5, R5, 0x7710, RZ ;  /* 0x0000771005057816 */ /* 0x000fca00000000ff */
[----:B------:R0:W-:Y:S01]  /*5920*/  STG.E.U16 desc[UR36][R2.64], R5 ;  /* 0x0000000502007986 */ /* 0x0001e2000c101524 */
[----:B------:R-:W-:Y:S05]  /*5930*/  BRA `(.L_x_29926) ;  /* 0x0000000c00347947 */ /* 0x000fea0003800000 */
.L_x_29922:
        /* <DEDUP_REMOVED lines=9> */
.L_x_29930:
[----:B------:R-:W0:Y:S02]  /*59d0*/  I2F.S8 R0, R5 ;  /* 0x0000000500007306 */ /* 0x000e240000001400 */
[----:B0-----:R-:W-:-:S05]  /*59e0*/  F2FP.F16.F32.PACK_AB R0, RZ, R0 ;  /* 0x00000000ff00723e */ /* 0x001fca00000000ff */
[----:B------:R0:W-:Y:S01]  /*59f0*/  STG.E.U16 desc[UR36][R2.64], R0 ;  /* 0x0000000002007986 */ /* 0x0001e2000c101524 */
[----:B------:R-:W-:Y:S05]  /*5a00*/  BRA `(.L_x_29926) ;  /* 0x0000000c00007947 */ /* 0x000fea0003800000 */
.L_x_29929:
        /* <DEDUP_REMOVED lines=10> */
.L_x_29932:
[----:B------:R-:W0:Y:S02]  /*5ab0*/  I2F.S8 R5, R5 ;  /* 0x0000000500057306 */ /* 0x000e240000001400 */
[----:B0-----:R-:W-:-:S04]  /*5ac0*/  F2FP.F16.F32.PACK_AB R5, RZ, R5 ;  /* 0x00000005ff05723e */ /* 0x001fc800000000ff */
[----:B------:R-:W-:-:S05]  /*5ad0*/  PRMT R5, R5, 0x5410, RZ ;  /* 0x0000541005057816 */ /* 0x000fca00000000ff */
[----:B------:R0:W-:Y:S01]  /*5ae0*/  STG.E desc[UR36][R2.64], R5 ;  /* 0x0000000502007986 */ /* 0x0001e2000c101924 */
[----:B------:R-:W-:Y:S05]  /*5af0*/  BRA `(.L_x_29926) ;  /* 0x0000000800c47947 */ /* 0x000fea0003800000 */
.L_x_29931:
[----:B------:R-:W-:-:S04]  /*5b00*/  PRMT R4, R5, 0x8880, RZ ;  /* 0x0000888005047816 */ /* 0x000fc800000000ff */
[----:B------:R-:W-:-:S06]  /*5b10*/  PRMT R4, R4, 0x7710, RZ ;  /* 0x0000771004047816 */ /* 0x000fcc00000000ff */
[----:B------:R-:W0:Y:S02]  /*5b20*/  I2F.F64.S16 R4, R4 ;  /* 0x0000000400047312 */ /* 0x000e240000101c00 */
[----:B0-----:R0:W-:Y:S01]  /*5b30*/  STG.E.64 desc[UR36][R2.64], R4 ;  /* 0x0000000402007986 */ /* 0x0011e2000c101b24 */
[----:B------:R-:W-:Y:S05]  /*5b40*/  BRA `(.L_x_29926) ;  /* 0x0000000800b07947 */ /* 0x000fea0003800000 */
.L_x_29921:
        /* <DEDUP_REMOVED lines=14> */
.L_x_29936:
        /* <DEDUP_REMOVED lines=18> */
.L_x_29939:
[----:B------:R-:W-:-:S04]  /*5d50*/  SHF.R.U32.HI R5, RZ, 0x18, R5 ;  /* 0x00000018ff057819 */ /* 0x000fc80000011605 */
[----:B------:R-:W-:-:S07]  /*5d60*/  LOP3.LUT R0, R0, 0x80, R5, 0xf8, !PT ;  /* 0x0000008000007812 */ /* 0x000fce00078ef805 */
.L_x_29938:
[----:B------:R-:W-:Y:S05]  /*5d70*/  BSYNC.RECONVERGENT B0 ;  /* 0x0000000000007941 */ /* 0x000fea0003800200 */
.L_x_29937:
[----:B------:R0:W-:Y:S01]  /*5d80*/  STG.E.U8 desc[UR36][R2.64], R0 ;  /* 0x0000000002007986 */ /* 0x0001e2000c101124 */
[----:B------:R-:W-:Y:S05]  /*5d90*/  BRA `(.L_x_29926) ;  /* 0x00000008001c7947 */ /* 0x000fea0003800000 */
.L_x_29935:
        /* <DEDUP_REMOVED lines=18> */
.L_x_29942:
[----:B------:R-:W-:-:S04]  /*5ec0*/  SHF.R.U32.HI R5, RZ, 0x18, R5 ;  /* 0x00000018ff057819 */ /* 0x000fc80000011605 */
[----:B------:R-:W-:-:S07]  /*5ed0*/  LOP3.LUT R0, R0, 0x80, R5, 0xf8, !PT ;  /* 0x0000008000007812 */ /* 0x000fce00078ef805 */
.L_x_29941:
[----:B------:R-:W-:Y:S05]  /*5ee0*/  BSYNC.RECONVERGENT B0 ;  /* 0x0000000000007941 */ /* 0x000fea0003800200 */
.L_x_29940:
[----:B------:R0:W-:Y:S01]  /*5ef0*/  STG.E.U8 desc[UR36][R2.64], R0 ;  /* 0x0000000002007986 */ /* 0x0001e2000c101124 */
[----:B------:R-:W-:Y:S05]  /*5f00*/  BRA `(.L_x_29926) ;  /* 0x0000000400c07947 */ /* 0x000fea0003800000 */
.L_x_29934:
        /* <DEDUP_REMOVED lines=23> */
.L_x_29944:
[----:B------:R-:W-:-:S04]  /*6080*/  LOP3.LUT R5, R5, 0xffff, RZ, 0xc0, !PT ;  /* 0x0000ffff05057812 */ /* 0x000fc800078ec0ff */
[----:B------:R-:W-:-:S05]  /*6090*/  PRMT R5, R5, 0x8880, RZ ;  /* 0x0000888005057816 */ /* 0x000fca00000000ff */
[----:B------:R-:W-:-:S05]  /*60a0*/  IMAD.MOV.U32 R4, RZ, RZ, R5 ;  /* 0x000000ffff047224 */ /* 0x000fca00078e0005 */
[----:B------:R-:W-:-:S05]  /*60b0*/  SHF.R.S32.HI R5, RZ, 0x1f, R4 ;  /* 0x0000001fff057819 */ /* 0x000fca0000011404 */
[----:B------:R0:W-:Y:S01]  /*60c0*/  STG.E.64 desc[UR36][R2.64], R4 ;  /* 0x0000000402007986 */ /* 0x0001e2000c101b24 */
[----:B------:R-:W-:Y:S05]  /*60d0*/  BRA `(.L_x_29926) ;  /* 0x00000004004c7947 */ /* 0x000fea0003800000 */
.L_x_29943:
[----:B------:R-:W-:-:S04]  /*60e0*/  LOP3.LUT R5, R5, 0xffff, RZ, 0xc0, !PT ;  /* 0x0000ffff05057812 */ /* 0x000fc800078ec0ff */
[----:B------:R-:W-:-:S05]  /*60f0*/  PRMT R5, R5, 0x8880, RZ ;  /* 0x0000888005057816 */ /* 0x000fca00000000ff */
[----:B------:R0:W-:Y:S01]  /*6100*/  STG.E desc[UR36][R2.64], R5 ;  /* 0x0000000502007986 */ /* 0x0001e2000c101924 */
[----:B------:R-:W-:Y:S05]  /*6110*/  BRA `(.L_x_29926) ;  /* 0x00000004003c7947 */ /* 0x000fea0003800000 */
.L_x_29933:
        /* <DEDUP_REMOVED lines=10> */
.L_x_29946:
[----:B------:R-:W-:Y:S02]  /*61c0*/  PRMT R4, R5, 0x8880, RZ ;  /* 0x0000888005047816 */ /* 0x000fe400000000ff */
[----:B------:R-:W-:Y:S02]  /*61d0*/  CS2R R6, SRZ ;  /* 0x0000000000067805 */ /* 0x000fe4000001ff00 */
[----:B------:R-:W-:-:S06]  /*61e0*/  PRMT R4, R4, 0x7710, RZ ;  /* 0x0000771004047816 */ /* 0x000fcc00000000ff */
[----:B------:R-:W0:Y:S02]  /*61f0*/  I2F.F64.S16 R4, R4 ;  /* 0x0000000400047312 */ /* 0x000e240000101c00 */
[----:B0-----:R4:W-:Y:S01]  /*6200*/  STG.E.128 desc[UR36][R2.64], R4 ;  /* 0x0000000402007986 */ /* 0x0019e2000c101d24 */
[----:B------:R-:W-:Y:S05]  /*6210*/  BRA `(.L_x_29926) ;  /* 0x0000000000fc7947 */ /* 0x000fea0003800000 */
.L_x_29945:
[----:B------:R-:W-:-:S09]  /*6220*/  UISETP.NE.AND UP0, UPT, UR4, 0xf, UPT ;  /* 0x0000000f0400788c */ /* 0x000fd2000bf05270 */
[----:B------:R-:W-:Y:S05]  /*6230*/  BRA.U !UP0, `(.L_x_29947) ;  /* 0x0000000108e87547 */ /* 0x000fea000b800000 */
[----:B------:R-:W-:-:S09]  /*6240*/  UISETP.NE.AND UP0, UPT, UR4, 0x17, UPT ;  /* 0x000000170400788c */ /* 0x000fd2000bf05270 */
[----:B------:R-:W-:Y:S05]  /*6250*/  BRA.U !UP0, `(.L_x_29948) ;  /* 0x0000000108907547 */ /* 0x000fea000b800000 */
[----:B------:R-:W-:-:S09]  /*6260*/  UISETP.NE.AND UP0, UPT, UR4, 0x18, UPT ;  /* 0x000000180400788c */ /* 0x000fd2000bf05270 */
[----:B------:R-:W-:Y:S05]  /*6270*/  BRA.U !UP0, `(.L_x_29949) ;  /* 0x0000000108447547 */ /* 0x000fea000b800000 */
.L_x_29925:
        /* <DEDUP_REMOVED lines=16> */
.L_x_29950:
[----:B------:R-:W-:Y:S05]  /*6380*/  BRA `(.L_x_29926) ;  /* 0x0000000000a07947 */ /* 0x000fea0003800000 */
.L_x_29949:
        /* <DEDUP_REMOVED lines=13> */
.L_x_29952:
[----:B------:R-:W-:Y:S05]  /*6460*/  BSYNC.RECONVERGENT B0 ;  /* 0x0000000000007941 */ /* 0x000fea0003800200 */
.L_x_29951:
[----:B------:R-:W-:-:S05]  /*6470*/  LOP3.LUT R7, R0, 0x80, R7, 0xf8, !PT ;  /* 0x0000008000077812 */ /* 0x000fca00078ef807 */
[----:B------:R2:W-:Y:S01]  /*6480*/  STG.E.U8 desc[UR36][R2.64], R7 ;  /* 0x0000000702007986 */ /* 0x0005e2000c101124 */
[----:B------:R-:W-:Y:S05]  /*6490*/  BRA `(.L_x_29926) ;  /* 0x00000000005c7947 */ /* 0x000fea0003800000 */
.L_x_29948:
        /* <DEDUP_REMOVED lines=12> */
.L_x_29954:
[----:B------:R-:W-:Y:S01]  /*6560*/  IMAD.MOV.U32 R0, RZ, RZ, 0x7f ;  /* 0x0000007fff007424 */ /* 0x000fe200078e00ff */
[----:B------:R-:W-:-:S04]  /*6570*/  ISETP.GT.U32.AND P0, PT, R4, 0x7f800000, PT ;  /* 0x7f8000000400780c */ /* 0x000fc80003f04070 */
[----:B------:R-:W-:-:S09]  /*6580*/  SEL R0, R0, 0x7c, P0 ;  /* 0x0000007c00007807 */ /* 0x000fd20000000000 */
.L_x_29955:
[----:B------:R-:W-:Y:S05]  /*6590*/  BSYNC.RECONVERGENT B0 ;  /* 0x0000000000007941 */ /* 0x000fea0003800200 */
.L_x_29953:
[----:B------:R-:W-:-:S04]  /*65a0*/  SHF.R.U32.HI R5, RZ, 0x18, R5 ;  /* 0x00000018ff057819 */ /* 0x000fc80000011605 */
[----:B------:R-:W-:-:S05]  /*65b0*/  LOP3.LUT R5, R0, 0x80, R5, 0xf8, !PT ;  /* 0x0000008000057812 */ /* 0x000fca00078ef805 */
[----:B------:R1:W-:Y:S01]  /*65c0*/  STG.E.U8 desc[UR36][R2.64], R5 ;  /* 0x0000000502007986 */ /* 0x0003e2000c101124 */
[----:B------:R-:W-:Y:S05]  /*65d0*/  BRA `(.L_x_29926) ;  /* 0x00000000000c7947 */ /* 0x000fea0003800000 */
.L_x_29947:
[----:B------:R-:W0:Y:S02]  /*65e0*/  I2F.S8 R0, R5 ;  /* 0x0000000500007306 */ /* 0x000e240000001400 */
[----:B0-----:R-:W-:-:S05]  /*65f0*/  F2FP.BF16.F32.PACK_AB R0, RZ, R0 ;  /* 0x00000000ff00723e */ /* 0x001fca00000010ff */
[----:B------:R0:W-:Y:S02]  /*6600*/  STG.E.U16 desc[UR36][R2.64], R0 ;  /* 0x0000000002007986 */ /* 0x0001e4000c101524 */
.L_x_29926:
[----:B------:R-:W-:-:S07]  /*6610*/  VIADD R17, R17, 0x80 ;  /* 0x0000008011117836 */ /* 0x000fce0000000000 */
.L_x_29883:
[----:B------:R-:W-:Y:S05]  /*6620*/  BSYNC.RECONVERGENT B6 ;  /* 0x0000000000067941 */ /* 0x000fea0003800200 */
.L_x_29882:
        /* <DEDUP_REMOVED lines=307> */
.L_x_29958:
[----:B------:R-:W4:Y:S01]  /*7960*/  LDCU.64 UR6, c[0x0][0x588] ;  /* 0x0000b100ff0677ac */ /* 0x000f220008000a00 */
[----:B------:R-:W-:-:S04]  /*7970*/  UPRMT UR4, UR41, 0x9910, URZ ;  /* 0x0000991029047896 */ /* 0x000fc800080000ff */
[----:B------:R-:W-:Y:S01]  /*7980*/  UISETP.GT.AND UP0, UPT, UR4, 0x9, UPT ;  /* 0x000000090400788c */ /* 0x000fe2000bf04270 */
[----:B----4-:R-:W-:-:S05]  /*7990*/  IADD3 R4, P0, PT, R0, UR6, RZ ;  /* 0x0000000600047c10 */ /* 0x010fca000ff1e0ff */
[----:B-123--:R-:W-:-:S03]  /*79a0*/  IMAD.X R5, RZ, RZ, UR7, P0 ;  /* 0x00000007ff057e24 */ /* 0x00efc600080e06ff */
        /* <DEDUP_REMOVED lines=11> */
.L_x_29962:
[----:B------:R0:W5:Y:S01]  /*7a60*/  LDG.E.U8 R3, desc[UR36][R4.64] ;  /* 0x0000002404037981 */ /* 0x000162000c1e1100 */
[----:B------:R-:W-:Y:S05]  /*7a70*/  BRA `(.L_x_29964) ;  /* 0x0000000c004c7947 */ /* 0x000fea0003800000 */
.L_x_29961:
        /* <DEDUP_REMOVED lines=8> */
.L_x_29966:
[----:B------:R3:W5:Y:S01]  /*7b00*/  LDG.E.U8 R3, desc[UR36][R4.64] ;  /* 0x0000002404037981 */ /* 0x000762000c1e1100 */
[----:B------:R-:W-:Y:S05]  /*7b10*/  BRA `(.L_x_29964) ;  /* 0x0000000c00247947 */ /* 0x000fea0003800000 */
.L_x_29965:
[----:B------:R0:W5:Y:S01]  /*7b20*/  LDG.E.U16 R3, desc[UR36][R4.64] ;  /* 0x0000002404037981 */ /* 0x000162000c1e1500 */
[----:B------:R-:W-:Y:S05]  /*7b30*/  BRA `(.L_x_29964) ;  /* 0x0000000c001c7947 */ /* 0x000fea0003800000 */
.L_x_29960:
        /* <DEDUP_REMOVED lines=9> */
.L_x_29968:
[----:B------:R-:W2:Y:S02]  /*7bd0*/  LDG.E.U16 R0, desc[UR36][R4.64] ;  /* 0x0000002404007981 */ /* 0x000ea4000c1e1500 */
[----:B--2---:R-:W-:-:S06]  /*7be0*/  HADD2.F32 R0, -RZ, R0.H0_H0 ;  /* 0x20000000ff007230 */ /* 0x004fcc0000004100 */
[----:B------:R-:W0:Y:S02]  /*7bf0*/  F2I.FTZ.TRUNC.NTZ R0, R0 ;  /* 0x0000000000007305 */ /* 0x000e24000021f100 */
[----:B0-----:R-:W-:Y:S01]  /*7c00*/  PRMT R3, R0, 0x7610, R3 ;  /* 0x0000761000037816 */ /* 0x001fe20000000003 */
[----:B------:R-:W-:Y:S06]  /*7c10*/  BRA `(.L_x_29964) ;  /* 0x0000000800e47947 */ /* 0x000fec0003800000 */
.L_x_29967:
        /* <DEDUP_REMOVED lines=9> */
.L_x_29970:
[----:B------:R-:W2:Y:S02]  /*7cb0*/  LDG.E.U16 R4, desc[UR36][R4.64] ;  /* 0x0000002404047981 */ /* 0x000ea4000c1e1500 */
[----:B--2---:R-:W-:-:S06]  /*7cc0*/  HADD2.F32 R0, -RZ, R4.H0_H0 ;  /* 0x20000004ff007230 */ /* 0x004fcc0000004100 */
[----:B------:R-:W0:Y:S02]  /*7cd0*/  F2I.FTZ.TRUNC.NTZ R0, R0 ;  /* 0x0000000000007305 */ /* 0x000e24000021f100 */
[----:B0-----:R-:W-:Y:S01]  /*7ce0*/  PRMT R3, R0, 0x7610, R3 ;  /* 0x0000761000037816 */ /* 0x001fe20000000003 */
[----:B------:R-:W-:Y:S06]  /*7cf0*/  BRA `(.L_x_29964) ;  /* 0x0000000800ac7947 */ /* 0x000fec0003800000 */
.L_x_29969:
[----:B------:R-:W2:Y:S02]  /*7d00*/  LDG.E.64 R4, desc[UR36][R4.64] ;  /* 0x0000002404047981 */ /* 0x000ea4000c1e1b00 */
[----:B--2---:R0:W1:Y:S02]  /*7d10*/  F2I.F64.TRUNC R3, R4 ;  /* 0x0000000400037311 */ /* 0x004064000030d100 */
[----:B01----:R-:W-:Y:S05]  /*7d20*/  BRA `(.L_x_29964) ;  /* 0x0000000800a07947 */ /* 0x003fea0003800000 */
.L_x_29959:
        /* <DEDUP_REMOVED lines=12> */
.L_x_29973:
[----:B------:R-:W2:Y:S02]  /*7df0*/  LDG.E.64 R4, desc[UR36][R4.64] ;  /* 0x0000002404047981 */ /* 0x000ea4000c1e1b00 */
[----:B--2---:R0:W1:Y:S02]  /*7e00*/  F2I.F64.TRUNC R3, R4 ;  /* 0x0000000400037311 */ /* 0x004064000030d100 */
[----:B01----:R-:W-:Y:S05]  /*7e10*/  BRA `(.L_x_29964) ;  /* 0x0000000800647947 */ /* 0x003fea0003800000 */
.L_x_29972:
        /* <DEDUP_REMOVED lines=27> */
.L_x_29975:
        /* <DEDUP_REMOVED lines=14> */
.L_x_29974:
[----:B------:R-:W2:Y:S02]  /*80b0*/  LDG.E.U16 R0, desc[UR36][R4.64] ;  /* 0x0000002404007981 */ /* 0x000ea4000c1e1500 */
[----:B--2---:R-:W-:-:S06]  /*80c0*/  IMAD.U32 R0, R0, 0x10000, RZ ;  /* 0x0001000000007824 */ /* 0x004fcc00078e00ff */
[----:B------:R-:W0:Y:S02]  /*80d0*/  F2I.FTZ.TRUNC.NTZ R0, R0 ;  /* 0x0000000000007305 */ /* 0x000e24000021f100 */
[----:B0-----:R-:W-:Y:S01]  /*80e0*/  PRMT R3, R0, 0x7610, R3 ;  /* 0x0000761000037816 */ /* 0x001fe20000000003 */
[----:B------:R-:W-:Y:S06]  /*80f0*/  BRA `(.L_x_29964) ;  /* 0x0000000400ac7947 */ /* 0x000fec0003800000 */
.L_x_29971:
        /* <DEDUP_REMOVED lines=10> */
.L_x_29978:
        /* <DEDUP_REMOVED lines=21> */
.L_x_29982:
[----:B------:R-:W-:Y:S05]  /*82f0*/  BSYNC.RECONVERGENT B1 ;  /* 0x0000000000017941 */ /* 0x000fea0003800200 */
.L_x_29981:
[----:B------:R-:W-:Y:S01]  /*8300*/  IMAD.SHL.U32 R0, R0, 0x100000, RZ ;  /* 0x0010000000007824 */ /* 0x000fe200078e00ff */
[----:B------:R-:W-:-:S04]  /*8310*/  LEA R2, R2, 0x3b800000, 0x17 ;  /* 0x3b80000002027811 */ /* 0x000fc800078eb8ff */
[----:B------:R-:W-:-:S07]  /*8320*/  LOP3.LUT R0, R2, R0, R7, 0xfe, !PT ;  /* 0x0000000002007212 */ /* 0x000fce00078efe07 */
.L_x_29980:
[----:B------:R-:W-:Y:S05]  /*8330*/  BSYNC.RECONVERGENT B0 ;  /* 0x0000000000007941 */ /* 0x000fea0003800200 */
.L_x_29979:
[----:B------:R-:W0:Y:S02]  /*8340*/  F2I.FTZ.TRUNC.NTZ R0, R0 ;  /* 0x0000000000007305 */ /* 0x000e24000021f100 */
[----:B0-----:R-:W-:Y:S01]  /*8350*/  PRMT R3, R0, 0x7610, R3 ;  /* 0x0000761000037816 */ /* 0x001fe20000000003 */
[----:B------:R-:W-:Y:S06]  /*8360*/  BRA `(.L_x_29964) ;  /* 0x0000000400107947 */ /* 0x000fec0003800000 */
.L_x_29977:
        /* <DEDUP_REMOVED lines=21> */
.L_x_29986:
[----:B------:R-:W-:Y:S05]  /*84c0*/  BSYNC.RECONVERGENT B1 ;  /* 0x0000000000017941 */ /* 0x000fea0003800200 */
.L_x_29985:
[----:B------:R-:W-:Y:S01]  /*84d0*/  IMAD.SHL.U32 R0, R0, 0x200000, RZ ;  /* 0x0020000000007824 */ /* 0x000fe200078e00ff */
[----:B------:R-:W-:-:S04]  /*84e0*/  LEA R2, R2, 0x37800000, 0x17 ;  /* 0x3780000002027811 */ /* 0x000fc800078eb8ff */
[----:B------:R-:W-:-:S07]  /*84f0*/  LOP3.LUT R0, R2, R0, R7, 0xfe, !PT ;  /* 0x0000000002007212 */ /* 0x000fce00078efe07 */
.L_x_29984:
[----:B------:R-:W-:Y:S05]  /*8500*/  BSYNC.RECONVERGENT B0 ;  /* 0x0000000000007941 */ /* 0x000fea0003800200 */
.L_x_29983:
[----:B------:R-:W0:Y:S02]  /*8510*/  F2I.FTZ.TRUNC.NTZ R0, R0 ;  /* 0x0000000000007305 */ /* 0x000e24000021f100 */
[----:B0-----:R-:W-:Y:S01]  /*8520*/  PRMT R3, R0, 0x7610, R3 ;  /* 0x0000761000037816 */ /* 0x001fe20000000003 */
[----:B------:R-:W-:Y:S06]  /*8530*/  BRA `(.L_x_29964) ;  /* 0x00000000009c7947 */ /* 0x000fec0003800000 */
.L_x_29976:
        /* <DEDUP_REMOVED lines=14> */
.L_x_29990:
[----:B------:R-:W-:Y:S05]  /*8620*/  BSYNC.RECONVERGENT B0 ;  /* 0x0000000000007941 */ /* 0x000fea0003800200 */
.L_x_29989:
[----:B------:R-:W0:Y:S02]  /*8630*/  F2I.FTZ.TRUNC.NTZ R0, R0 ;  /* 0x0000000000007305 */ /* 0x000e24000021f100 */
[----:B0-----:R-:W-:Y:S01]  /*8640*/  PRMT R3, R0, 0x7610, R3 ;  /* 0x0000761000037816 */ /* 0x001fe20000000003 */
[----:B------:R-:W-:Y:S06]  /*8650*/  BRA `(.L_x_29964) ;  /* 0x0000000000547947 */ /* 0x000fec0003800000 */
.L_x_29963:
        /* <DEDUP_REMOVED lines=16> */
.L_x_29991:
[----:B------:R-:W-:Y:S01]  /*8760*/  PRMT R3, RZ, 0x7610, R3 ;  /* 0x00007610ff037816 */ /* 0x000fe20000000003 */
[----:B------:R-:W-:Y:S06]  /*8770*/  BRA `(.L_x_29964) ;  /* 0x00000000000c7947 */ /* 0x000fec0003800000 */
.L_x_29988:
[----:B------:R1:W5:Y:S01]  /*8780*/  LDG.E.U8 R3, desc[UR36][R4.64] ;  /* 0x0000002404037981 */ /* 0x000362000c1e1100 */
[----:B------:R-:W-:Y:S05]  /*8790*/  BRA `(.L_x_29964) ;  /* 0x0000000000047947 */ /* 0x000fea0003800000 */
.L_x_29987:
[----:B------:R2:W5:Y:S02]  /*87a0*/  LDG.E.U8 R3, desc[UR36][R4.64] ;  /* 0x0000002404037981 */ /* 0x000564000c1e1100 */
.L_x_29964:
        /* <DEDUP_REMOVED lines=22> */
.L_x_29993:
[----:B------:R-:W1:Y:S01]  /*8910*/  LDCU.S8 UR4, c[0x0][0x591] ;  /* 0x0000b220ff0477ac */ /* 0x000e620008000200 */
[----:B------:R-:W-:Y:S02]  /*8920*/  PRMT R0, R3, 0x8880, RZ ;  /* 0x0000888003007816 */ /* 0x000fe400000000ff */
[----:B------:R-:W-:Y:S02]  /*8930*/  MOV R2, 0x8960 ;  /* 0x0000896000027802 */ /* 0x000fe40000000f00 */
[----:B-1----:R-:W-:-:S07]  /*8940*/  MOV R9, UR4 ;  /* 0x0000000400097c02 */ /* 0x002fce0008000f00 */
[----:B0-234-:R-:W-:Y:S05]  /*8950*/  CALL.REL.NOINC `($__internal_48_$__cuda_sm20_div_s16) ;  /* 0x0000004000787944 */ /* 0x01dfea0003c00000 */
[----:B------:R-:W-:-:S07]  /*8960*/  PRMT R5, R0, 0x7610, R5 ;  /* 0x0000761000057816 */ /* 0x000fce0000000005 */
.L_x_29994:
[----:B------:R-:W-:Y:S05]  /*8970*/  BSYNC.RECONVERGENT B0 ;  /* 0x0000000000007941 */ /* 0x000fea0003800200 */
.L_x_29992:
        /* <DEDUP_REMOVED lines=16> */
.L_x_29998:
[----:B------:R4:W-:Y:S01]  /*8a80*/  STG.E.U8 desc[UR36][R2.64], R5 ;  /* 0x0000000502007986 */ /* 0x0009e2000c101124 */
[----:B------:R-:W-:Y:S05]  /*8a90*/  BRA `(.L_x_30000) ;  /* 0x0000000c00847947 */ /* 0x000fea0003800000 */
.L_x_29997:
        /* <DEDUP_REMOVED lines=12> */
.L_x_30002:
[----:B------:R-:W-:-:S04]  /*8b60*/  LOP3.LUT R5, R5, 0xffff, RZ, 0xc0, !PT ;  /* 0x0000ffff05057812 */ /* 0x000fc800078ec0ff */
[----:B------:R-:W-:-:S05]  /*8b70*/  PRMT R5, R5, 0x8880, RZ ;  /* 0x0000888005057816 */ /* 0x000fca00000000ff */
[----:B------:R2:W-:Y:S01]  /*8b80*/  STG.E desc[UR36][R2.64], R5 ;  /* 0x0000000502007986 */ /* 0x0005e2000c101924 */
[----:B------:R-:W-:Y:S05]  /*8b90*/  BRA `(.L_x_30000) ;  /* 0x0000000c00447947 */ /* 0x000fea0003800000 */
.L_x_30001:
[----:B------:R-:W-:-:S04]  /*8ba0*/  PRMT R5, R5, 0x8880, RZ ;  /* 0x0000888005057816 */ /* 0x000fc800000000ff */
[----:B------:R-:W-:-:S05]  /*8bb0*/  PRMT R5, R5, 0x7710, RZ ;  /* 0x0000771005057816 */ /* 0x000fca00000000ff */
[----:B------:R0:W-:Y:S01]  /*8bc0*/  STG.E.U16 desc[UR36][R2.64], R5 ;  /* 0x0000000502007986 */ /* 0x0001e2000c101524 */
[----:B------:R-:W-:Y:S05]  /*8bd0*/  BRA `(.L_x_30000) ;  /* 0x0000000c00347947 */ /* 0x000fea0003800000 */
.L_x_29996:
        /* <DEDUP_REMOVED lines=9> */
.L_x_30004:
[----:B------:R-:W0:Y:S02]  /*8c70*/  I2F.S8 R0, R5 ;  /* 0x0000000500007306 */ /* 0x000e240000001400 */
[----:B0-----:R-:W-:-:S05]  /*8c80*/  F2FP.F16.F32.PACK_AB R0, RZ, R0 ;  /* 0x00000000ff00723e */ /* 0x001fca00000000ff */
[----:B------:R0:W-:Y:S01]  /*8c90*/  STG.E.U16 desc[UR36][R2.64], R0 ;  /* 0x0000000002007986 */ /* 0x0001e2000c101524 */
[----:B------:R-:W-:Y:S05]  /*8ca0*/  BRA `(.L_x_30000) ;  /* 0x0000000c00007947 */ /* 0x000fea0003800000 */
.L_x_30003:
        /* <DEDUP_REMOVED lines=10> */
.L_x_30006:
[----:B------:R-:W0:Y:S02]  /*8d50*/  I2F.S8 R5, R5 ;  /* 0x0000000500057306 */ /* 0x000e240000001400 */
[----:B0-----:R-:W-:-:S04]  /*8d60*/  F2FP.F16.F32.PACK_AB R5, RZ, R5 ;  /* 0x00000005ff05723e */ /* 0x001fc800000000ff */
[----:B------:R-:W-:-:S05]  /*8d70*/  PRMT R5, R5, 0x5410, RZ ;  /* 0x0000541005057816 */ /* 0x000fca00000000ff */
[----:B------:R0:W-:Y:S01]  /*8d80*/  STG.E desc[UR36][R2.64], R5 ;  /* 0x0000000502007986 */ /* 0x0001e2000c101924 */
[----:B------:R-:W-:Y:S05]  /*8d90*/  BRA `(.L_x_30000) ;  /* 0x0000000800c47947 */ /* 0x000fea0003800000 */
.L_x_30005:
[----:B------:R-:W-:-:S04]  /*8da0*/  PRMT R4, R5, 0x8880, RZ ;  /* 0x0000888005047816 */ /* 0x000fc800000000ff */
[----:B------:R-:W-:-:S06]  /*8db0*/  PRMT R4, R4, 0x7710, RZ ;  /* 0x0000771004047816 */ /* 0x000fcc00000000ff */
[----:B------:R-:W0:Y:S02]  /*8dc0*/  I2F.F64.S16 R4, R4 ;  /* 0x0000000400047312 */ /* 0x000e240000101c00 */
[----:B0-----:R0:W-:Y:S01]  /*8dd0*/  STG.E.64 desc[UR36][R2.64], R4 ;  /* 0x0000000402007986 */ /* 0x0011e2000c101b24 */
[----:B------:R-:W-:Y:S05]  /*8de0*/  BRA `(.L_x_30000) ;  /* 0x0000000800b07947 */ /* 0x000fea0003800000 */
.L_x_29995:
        /* <DEDUP_REMOVED lines=14> */
.L_x_30010:
        /* <DEDUP_REMOVED lines=18> */
.L_x_30013:
[----:B------:R-:W-:-:S04]  /*8ff0*/  SHF.R.U32.HI R5, RZ, 0x18, R5 ;  /* 0x00000018ff057819 */ /* 0x000fc80000011605 */
[----:B------:R-:W-:-:S07]  /*9000*/  LOP3.LUT R0, R0, 0x80, R5, 0xf8, !PT ;  /* 0x0000008000007812 */ /* 0x000fce00078ef805 */
.L_x_30012:
[----:B------:R-:W-:Y:S05]  /*9010*/  BSYNC.RECONVERGENT B0 ;  /* 0x0000000000007941 */ /* 0x000fea0003800200 */
.L_x_30011:
[----:B------:R0:W-:Y:S01]  /*9020*/  STG.E.U8 desc[UR36][R2.64], R0 ;  /* 0x0000000002007986 */ /* 0x0001e2000c101124 */
[----:B------:R-:W-:Y:S05]  /*9030*/  BRA `(.L_x_30000) ;  /* 0x00000008001c7947 */ /* 0x000fea0003800000 */
.L_x_30009:
        /* <DEDUP_REMOVED lines=18> */
.L_x_30016:
[----:B------:R-:W-:-:S04]  /*9160*/  SHF.R.U32.HI R5, RZ, 0x18, R5 ;  /* 0x00000018ff057819 */ /* 0x000fc80000011605 */
[----:B------:R-:W-:-:S07]  /*9170*/  LOP3.LUT R0, R0, 0x80, R5, 0xf8, !PT ;  /* 0x0000008000007812 */ /* 0x000fce00078ef805 */
.L_x_30015:
[----:B------:R-:W-:Y:S05]  /*9180*/  BSYNC.RECONVERGENT B0 ;  /* 0x0000000000007941 */ /* 0x000fea0003800200 */
.L_x_30014:
[----:B------:R0:W-:Y:S01]  /*9190*/  STG.E.U8 desc[UR36][R2.64], R0 ;  /* 0x0000000002007986 */ /* 0x0001e2000c101124 */
[----:B------:R-:W-:Y:S05]  /*91a0*/  BRA `(.L_x_30000) ;  /* 0x0000000400c07947 */ /* 0x000fea0003800000 */
.L_x_30008:
        /* <DEDUP_REMOVED lines=23> */
.L_x_30018:
[----:B------:R-:W-:-:S04]  /*9320*/  LOP3.LUT R5, R5, 0xffff, RZ, 0xc0, !PT ;  /* 0x0000ffff05057812 */ /* 0x000fc800078ec0ff */
[----:B------:R-:W-:-:S05]  /*9330*/  PRMT R5, R5, 0x8880, RZ ;  /* 0x0000888005057816 */ /* 0x000fca00000000ff */
[----:B------:R-:W-:-:S05]  /*9340*/  IMAD.MOV.U32 R4, RZ, RZ, R5 ;  /* 0x000000ffff047224 */ /* 0x000fca00078e0005 */
[----:B------:R-:W-:-:S05]  /*9350*/  SHF.R.S32.HI R5, RZ, 0x1f, R4 ;  /* 0x0000001fff057819 */ /* 0x000fca0000011404 */
[----:B------:R0:W-:Y:S01]  /*9360*/  STG.E.64 desc[UR36][R2.64], R4 ;  /* 0x0000000402007986 */ /* 0x0001e2000c101b24 */
[----:B------:R-:W-:Y:S05]  /*9370*/  BRA `(.L_x_30000) ;  /* 0x00000004004c7947 */ /* 0x000fea0003800000 */
.L_x_30017:
[----:B------:R-:W-:-:S04]  /*9380*/  LOP3.LUT R5, R5, 0xffff, RZ, 0xc0, !PT ;  /* 0x0000ffff05057812 */ /* 0x000fc800078ec0ff */
[----:B------:R-:W-:-:S05]  /*9390*/  PRMT R5, R5, 0x8880, RZ ;  /* 0x0000888005057816 */ /* 0x000fca00000000ff */
[----:B------:R0:W-:Y:S01]  /*93a0*/  STG.E desc[UR36][R2.64], R5 ;  /* 0x0000000502007986 */ /* 0x0001e2000c101924 */
[----:B------:R-:W-:Y:S05]  /*93b0*/  BRA `(.L_x_30000) ;  /* 0x00000004003c7947 */ /* 0x000fea0003800000 */
.L_x_30007:
        /* <DEDUP_REMOVED lines=10> */
.L_x_30020:
[----:B------:R-:W-:Y:S02]  /*9460*/  PRMT R4, R5, 0x8880, RZ ;  /* 0x0000888005047816 */ /* 0x000fe400000000ff */
[----:B------:R-:W-:Y:S02]  /*9470*/  CS2R R6, SRZ ;  /* 0x0000000000067805 */ /* 0x000fe4000001ff00 */
[----:B------:R-:W-:-:S06]  /*9480*/  PRMT R4, R4, 0x7710, RZ ;  /* 0x0000771004047816 */ /* 0x000fcc00000000ff */
[----:B------:R-:W0:Y:S02]  /*9490*/  I2F.F64.S16 R4, R4 ;  /* 0x0000000400047312 */ /* 0x000e240000101c00 */
[----:B0-----:R0:W-:Y:S01]  /*94a0*/  STG.E.128 desc[UR36][R2.64], R4 ;  /* 0x0000000402007986 */ /* 0x0011e2000c101d24 */
[----:B------:R-:W-:Y:S05]  /*94b0*/  BRA `(.L_x_30000) ;  /* 0x0000000000fc7947 */ /* 0x000fea0003800000 */
.L_x_30019:
[----:B------:R-:W-:-:S09]  /*94c0*/  UISETP.NE.AND UP0, UPT, UR4, 0xf, UPT ;  /* 0x0000000f0400788c */ /* 0x000fd2000bf05270 */
[----:B------:R-:W-:Y:S05]  /*94d0*/  BRA.U !UP0, `(.L_x_30021) ;  /* 0x0000000108e87547 */ /* 0x000fea000b800000 */
[----:B------:R-:W-:-:S09]  /*94e0*/  UISETP.NE.AND UP0, UPT, UR4, 0x17, UPT ;  /* 0x000000170400788c */ /* 0x000fd2000bf05270 */
[----:B------:R-:W-:Y:S05]  /*94f0*/  BRA.U !UP0, `(.L_x_30022) ;  /* 0x0000000108907547 */ /* 0x000fea000b800000 */
[----:B------:R-:W-:-:S09]  /*9500*/  UISETP.NE.AND UP0, UPT, UR4, 0x18, UPT ;  /* 0x000000180400788c */ /* 0x000fd2000bf05270 */
[----:B------:R-:W-:Y:S05]  /*9510*/  BRA.U !UP0, `(.L_x_30023) ;  /* 0x0000000108447547 */ /* 0x000fea000b800000 */
.L_x_29999:
        /* <DEDUP_REMOVED lines=16> */
.L_x_30024:
[----:B------:R-:W-:Y:S05]  /*9620*/  BRA `(.L_x_30000) ;  /* 0x0000000000a07947 */ /* 0x000fea0003800000 */
.L_x_30023:
        /* <DEDUP_REMOVED lines=13> */
.L_x_30026:
[----:B------:R-:W-:Y:S05]  /*9700*/  BSYNC.RECONVERGENT B0 ;  /* 0x0000000000007941 */ /* 0x000fea0003800200 */
.L_x_30025:
[----:B------:R-:W-:-:S05]  /*9710*/  LOP3.LUT R7, R0, 0x80, R7, 0xf8, !PT ;  /* 0x0000008000077812 */ /* 0x000fca00078ef807 */
[----:B------:R0:W-:Y:S01]  /*9720*/  STG.E.U8 desc[UR36][R2.64], R7 ;  /* 0x0000000702007986 */ /* 0x0001e2000c101124 */
[----:B------:R-:W-:Y:S05]  /*9730*/  BRA `(.L_x_30000) ;  /* 0x00000000005c7947 */ /* 0x000fea0003800000 */
.L_x_30022:
        /* <DEDUP_REMOVED lines=12> */
.L_x_30028:
[----:B------:R-:W-:Y:S01]  /*9800*/  IMAD.MOV.U32 R0, RZ, RZ, 0x7f ;  /* 0x0000007fff007424 */ /* 0x000fe200078e00ff */
[----:B------:R-:W-:-:S04]  /*9810*/  ISETP.GT.U32.AND P0, PT, R4, 0x7f800000, PT ;  /* 0x7f8000000400780c */ /* 0x000fc80003f04070 */
[----:B------:R-:W-:-:S09]  /*9820*/  SEL R0, R0, 0x7c, P0 ;  /* 0x0000007c00007807 */ /* 0x000fd20000000000 */
.L_x_30029:
[----:B------:R-:W-:Y:S05]  /*9830*/  BSYNC.RECONVERGENT B0 ;  /* 0x0000000000007941 */ /* 0x000fea0003800200 */
.L_x_30027:
[----:B------:R-:W-:-:S04]  /*9840*/  SHF.R.U32.HI R5, RZ, 0x18, R5 ;  /* 0x00000018ff057819 */ /* 0x000fc80000011605 */
[----:B------:R-:W-:-:S05]  /*9850*/  LOP3.LUT R5, R0, 0x80, R5, 0xf8, !PT ;  /* 0x0000008000057812 */ /* 0x000fca00078ef805 */
[----:B------:R0:W-:Y:S01]  /*9860*/  STG.E.U8 desc[UR36][R2.64], R5 ;  /* 0x0000000502007986 */ /* 0x0001e2000c101124 */
[----:B------:R-:W-:Y:S05]  /*9870*/  BRA `(.L_x_30000) ;  /* 0x00000000000c7947 */ /* 0x000fea0003800000 */
.L_x_30021:
[----:B------:R-:W0:Y:S02]  /*9880*/  I2F.S8 R0, R5 ;  /* 0x0000000500007306 */ /* 0x000e240000001400 */
[----:B0-----:R-:W-:-:S05]  /*9890*/  F2FP.BF16.F32.PACK_AB R0, RZ, R0 ;  /* 0x00000000ff00723e */ /* 0x001fca00000010ff */
[----:B------:R0:W-:Y:S02]  /*98a0*/  STG.E.U16 desc[UR36][R2.64], R0 ;  /* 0x0000000002007986 */ /* 0x0001e4000c101524 */
.L_x_30000:
[----:B------:R-:W-:-:S07]  /*98b0*/  VIADD R17, R17, 0x80 ;  /* 0x0000008011117836 */ /* 0x000fce0000000000 */
.L_x_29957:
[----:B------:R-:W-:Y:S05]  /*98c0*/  BSYNC.RECONVERGENT B6 ;  /* 0x0000000000067941 */ /* 0x000fea0003800200 */
.L_x_29956:
        /* <DEDUP_REMOVED lines=306> */
.L_x_30030:
[----:B------:R-:W0:Y:S01]  /*abf0*/  LDCU.128 UR8, c[0x0][0x580] ;  /* 0x0000b000ff0877ac */ /* 0x000e220008000c00 */
[----:B------:R-:W-:-:S04]  /*ac00*/  UPRMT UR4, UR41, 0x9910, URZ ;  /* 0x0000991029047896 */ /* 0x000fc800080000ff */
[----:B------:R-:W-:Y:S01]  /*ac10*/  UISETP.GT.AND UP0, UPT, UR4, 0x9, UPT ;  /* 0x000000090400788c */ /* 0x000fe2000bf04270 */
[----:B0-----:R-:W-:Y:S02]  /*ac20*/  IADD3 R16, P0, PT, R16, UR8, RZ ;  /* 0x0000000810107c10 */ /* 0x001fe4000ff1e0ff */
[----:B-1--4-:R-:W-:-:S03]  /*ac30*/  IADD3 R4, P1, PT, R0, UR10, RZ ;  /* 0x0000000a00047c10 */ /* 0x012fc6000ff3e0ff */
[----:B------:R-:W-:Y:S02]  /*ac40*/  IMAD.X R17, RZ, RZ, UR9, P0 ;  /* 0x00000009ff117e24 */ /* 0x000fe400080e06ff */
[----:B--23--:R-:W-:Y:S01]  /*ac50*/  IMAD.X R5, RZ, RZ, UR11, P1 ;  /* 0x0000000bff057e24 */ /* 0x00cfe200088e06ff */
        /* <DEDUP_REMOVED lines=11> */
.L_x_30034:
[----:B------:R0:W5:Y:S01]  /*ad10*/  LDG.E.U8 R3, desc[UR36][R4.64] ;  /* 0x0000002404037981 */ /* 0x000162000c1e1100 */
[----:B------:R-:W-:Y:S05]  /*ad20*/  BRA `(.L_x_30036) ;  /* 0x0000000c004c7947 */ /* 0x000fea0003800000 */
.L_x_30033:
        /* <DEDUP_REMOVED lines=8> */
.L_x_30038:
[----:B------:R0:W5:Y:S01]  /*adb0*/  LDG.E.U8 R3, desc[UR36][R4.64] ;  /* 0x0000002404037981 */ /* 0x000162000c1e1100 */
[----:B------:R-:W-:Y:S05]  /*adc0*/  BRA `(.L_x_30036) ;  /* 0x0000000c00247947 */ /* 0x000fea0003800000 */
.L_x_30037:
[----:B------:R0:W5:Y:S01]  /*add0*/  LDG.E.U16 R3, desc[UR36][R4.64] ;  /* 0x0000002404037981 */ /* 0x000162000c1e1500 */
[----:B------:R-:W-:Y:S05]  /*ade0*/  BRA `(.L_x_30036) ;  /* 0x0000000c001c7947 */ /* 0x000fea0003800000 */
.L_x_30032:
        /* <DEDUP_REMOVED lines=9> */
.L_x_30040:
[----:B------:R-:W2:Y:S02]  /*ae80*/  LDG.E.U16 R0, desc[UR36][R4.64] ;  /* 0x0000002404007981 */ /* 0x000ea4000c1e1500 */
[----:B--2---:R-:W-:-:S06]  /*ae90*/  HADD2.F32 R0, -RZ, R0.H0_H0 ;  /* 0x20000000ff007230 */ /* 0x004fcc0000004100 */
[----:B------:R-:W0:Y:S02]  /*aea0*/  F2I.FTZ.TRUNC.NTZ R0, R0 ;  /* 0x0000000000007305 */ /* 0x000e24000021f100 */
[----:B0-----:R-:W-:Y:S01]  /*aeb0*/  PRMT R3, R0, 0x7610, R3 ;  /* 0x0000761000037816 */ /* 0x001fe20000000003 */
[----:B------:R-:W-:Y:S06]  /*aec0*/  BRA `(.L_x_30036) ;  /* 0x0000000800e47947 */ /* 0x000fec0003800000 */
.L_x_30039:
        /* <DEDUP_REMOVED lines=9> */
.L_x_30042:
[----:B------:R-:W2:Y:S02]  /*af60*/  LDG.E.U16 R4, desc[UR36][R4.64] ;  /* 0x0000002404047981 */ /* 0x000ea4000c1e1500 */
[----:B--2---:R-:W-:-:S06]  /*af70*/  HADD2.F32 R0, -RZ, R4.H0_H0 ;  /* 0x20000004ff007230 */ /* 0x004fcc0000004100 */
[----:B------:R-:W0:Y:S02]  /*af80*/  F2I.FTZ.TRUNC.NTZ R0, R0 ;  /* 0x0000000000007305 */ /* 0x000e24000021f100 */
[----:B0-----:R-:W-:Y:S01]  /*af90*/  PRMT R3, R0, 0x7610, R3 ;  /* 0x0000761000037816 */ /* 0x001fe20000000003 */
[----:B------:R-:W-:Y:S06]  /*afa0*/  BRA `(.L_x_30036) ;  /* 0x0000000800ac7947 */ /* 0x000fec0003800000 */
.L_x_30041:
[----:B------:R-:W2:Y:S02]  /*afb0*/  LDG.E.64 R4, desc[UR36][R4.64] ;  /* 0x0000002404047981 */ /* 0x000ea4000c1e1b00 */
[----:B--2---:R0:W1:Y:S02]  /*afc0*/  F2I.F64.TRUNC R3, R4 ;  /* 0x0000000400037311 */ /* 0x004064000030d100 */
[----:B01----:R-:W-:Y:S05]  /*afd0*/  BRA `(.L_x_30036) ;  /* 0x0000000800a07947 */ /* 0x003fea0003800000 */
.L_x_30031:
        /* <DEDUP_REMOVED lines=12> */
.L_x_30045:
[----:B------:R-:W2:Y:S02]  /*b0a0*/  LDG.E.64 R4, desc[UR36][R4.64] ;  /* 0x0000002404047981 */ /* 0x000ea4000c1e1b00 */
[----:B--2---:R3:W4:Y:S02]  /*b0b0*/  F2I.F64.TRUNC R3, R4 ;  /* 0x0000000400037311 */ /* 0x004724000030d100 */
[----:B---34-:R-:W-:Y:S05]  /*b0c0*/  BRA `(.L_x_30036) ;  /* 0x0000000800647947 */ /* 0x018fea0003800000 */
.L_x_30044:
        /* <DEDUP_REMOVED lines=27> */
.L_x_30047:
        /* <DEDUP_REMOVED lines=14> */
.L_x_30046:
[----:B------:R-:W2:Y:S02]  /*b360*/  LDG.E.U16 R0, desc[UR36][R4.64] ;  /* 0x0000002404007981 */ /* 0x000ea4000c1e1500 */
[----:B--2---:R-:W-:-:S06]  /*b370*/  IMAD.U32 R0, R0, 0x10000, RZ ;  /* 0x0001000000007824 */ /* 0x004fcc00078e00ff */
[----:B------:R-:W0:Y:S02]  /*b380*/  F2I.FTZ.TRUNC.NTZ R0, R0 ;  /* 0x0000000000007305 */ /* 0x000e24000021f100 */
[----:B0-----:R-:W-:Y:S01]  /*b390*/  PRMT R3, R0, 0x7610, R3 ;  /* 0x0000761000037816 */ /* 0x001fe20000000003 */
[----:B------:R-:W-:Y:S06]  /*b3a0*/  BRA `(.L_x_30036) ;  /* 0x0000000400ac7947 */ /* 0x000fec0003800000 */
.L_x_30043:
        /* <DEDUP_REMOVED lines=10> */
.L_x_30050:
        /* <DEDUP_REMOVED lines=21> */
.L_x_30054:
[----:B------:R-:W-:Y:S05]  /*b5a0*/  BSYNC.RECONVERGENT B1 ;  /* 0x0000000000017941 */ /* 0x000fea0003800200 */
.L_x_30053:
[----:B------:R-:W-:Y:S01]  /*b5b0*/  IMAD.SHL.U32 R0, R0, 0x100000, RZ ;  /* 0x0010000000007824 */ /* 0x000fe200078e00ff */
[----:B------:R-:W-:-:S04]  /*b5c0*/  LEA R2, R2, 0x3b800000, 0x17 ;  /* 0x3b80000002027811 */ /* 0x000fc800078eb8ff */
[----:B------:R-:W-:-:S07]  /*b5d0*/  LOP3.LUT R0, R2, R0, R7, 0xfe, !PT ;  /* 0x0000000002007212 */ /* 0x000fce00078efe07 */
.L_x_30052:
[----:B------:R-:W-:Y:S05]  /*b5e0*/  BSYNC.RECONVERGENT B0 ;  /* 0x0000000000007941 */ /* 0x000fea0003800200 */
.L_x_30051:
[----:B------:R-:W0:Y:S02]  /*b5f0*/  F2I.FTZ.TRUNC.NTZ R0, R0 ;  /* 0x0000000000007305 */ /* 0x000e24000021f100 */
[----:B0-----:R-:W-:Y:S01]  /*b600*/  PRMT R3, R0, 0x7610, R3 ;  /* 0x0000761000037816 */ /* 0x001fe20000000003 */
[----:B------:R-:W-:Y:S06]  /*b610*/  BRA `(.L_x_30036) ;  /* 0x0000000400107947 */ /* 0x000fec0003800000 */
.L_x_30049:
        /* <DEDUP_REMOVED lines=21> */
.L_x_30058:
[----:B------:R-:W-:Y:S05]  /*b770*/  BSYNC.RECONVERGENT B1 ;  /* 0x0000000000017941 */ /* 0x000fea0003800200 */
.L_x_30057:
[----:B------:R-:W-:Y:S01]  /*b780*/  IMAD.SHL.U32 R0, R0, 0x200000, RZ ;  /* 0x0020000000007824 */ /* 0x000fe200078e00ff */
[----:B------:R-:W-:-:S04]  /*b790*/  LEA R2, R2, 0x37800000, 0x17 ;  /* 0x3780000002027811 */ /* 0x000fc800078eb8ff */
[----:B------:R-:W-:-:S07]  /*b7a0*/  LOP3.LUT R0, R2, R0, R7, 0xfe, !PT ;  /* 0x0000000002007212 */ /* 0x000fce00078efe07 */
.L_x_30056:
[----:B------:R-:W-:Y:S05]  /*b7b0*/  BSYNC.RECONVERGENT B0 ;  /* 0x0000000000007941 */ /* 0x000fea0003800200 */
.L_x_30055:
[----:B------:R-:W0:Y:S02]  /*b7c0*/  F2I.FTZ.TRUNC.NTZ R0, R0 ;  /* 0x0000000000007305 */ /* 0x000e24000021f100 */
[----:B0-----:R-:W-:Y:S01]  /*b7d0*/  PRMT R3, R0, 0x7610, R3 ;  /* 0x0000761000037816 */ /* 0x001fe20000000003 */
[----:B------:R-:W-:Y:S06]  /*b7e0*/  BRA `(.L_x_30036) ;  /* 0x00000000009c7947 */ /* 0x000fec0003800000 */
.L_x_30048:
        /* <DEDUP_REMOVED lines=14> */
.L_x_30062:
[----:B------:R-:W-:Y:S05]  /*b8d0*/  BSYNC.RECONVERGENT B0 ;  /* 0x0000000000007941 */ /* 0x000fea0003800200 */
.L_x_30061:
[----:B------:R-:W0:Y:S02]  /*b8e0*/  F2I.FTZ.TRUNC.NTZ R0, R0 ;  /* 0x0000000000007305 */ /* 0x000e24000021f100 */
[----:B0-----:R-:W-:Y:S01]  /*b8f0*/  PRMT R3, R0, 0x7610, R3 ;  /* 0x0000761000037816 */ /* 0x001fe20000000003 */
[----:B------:R-:W-:Y:S06]  /*b900*/  BRA `(.L_x_30036) ;  /* 0x0000000000547947 */ /* 0x000fec0003800000 */
.L_x_30035:
        /* <DEDUP_REMOVED lines=16> */
.L_x_30063:
[----:B------:R-:W-:Y:S01]  /*ba10*/  PRMT R3, RZ, 0x7610, R3 ;  /* 0x00007610ff037816 */ /* 0x000fe20000000003 */
[----:B------:R-:W-:Y:S06]  /*ba20*/  BRA `(.L_x_30036) ;  /* 0x00000000000c7947 */ /* 0x000fec0003800000 */
.L_x_30060:
[----:B------:R2:W5:Y:S01]  /*ba30*/  LDG.E.U8 R3, desc[UR36][R4.64] ;  /* 0x0000002404037981 */ /* 0x000562000c1e1100 */
[----:B------:R-:W-:Y:S05]  /*ba40*/  BRA `(.L_x_30036) ;  /* 0x0000000000047947 */ /* 0x000fea0003800000 */
.L_x_30059:
[----:B------:R1:W5:Y:S02]  /*ba50*/  LDG.E.U8 R3, desc[UR36][R4.64] ;  /* 0x0000002404037981 */ /* 0x000364000c1e1100 */
.L_x_30036:
        /* <DEDUP_REMOVED lines=19> */
[----:B------:R-:W-:-:S04]  /*bb90*/  @!P0 IADD3 R2, PT, PT, R0, RZ, RZ ;  /* 0x000000ff00028210 */ /* 0x000fc80007ffe0ff */
[----:B------:R-:W-:Y:S01]  /*bba0*/  PRMT R3, R2, 0x7610, R3 ;  /* 0x0000761002037816 */ /* 0x000fe20000000003 */
[----:B------:R-:W-:Y:S06]  /*bbb0*/  BRA `(.L_x_30066) ;  /* 0x0000000000187947 */ /* 0x000fec0003800000 */
.L_x_30065:
[----:B------:R-:W1:Y:S01]  /*bbc0*/  LDCU.S8 UR4, c[0x0][0x591] ;  /* 0x0000b220ff0477ac */ /* 0x000e620008000200 */
[----:B------:R-:W-:Y:S02]  /*bbd0*/  PRMT R0, R3, 0x8880, RZ ;  /* 0x0000888003007816 */ /* 0x000fe400000000ff */
[----:B------:R-:W-:Y:S01]  /*bbe0*/  MOV R2, 0xbc10 ;  /* 0x0000bc1000027802 */ /* 0x000fe20000000f00 */
[----:B-1----:R-:W-:-:S07]  /*bbf0*/  IMAD.U32 R9, RZ, RZ, UR4 ;  /* 0x00000004ff097e24 */ /* 0x002fce000f8e00ff */
[----:B0-23--:R-:W-:Y:S05]  /*bc00*/  CALL.REL.NOINC `($__internal_48_$__cuda_sm20_div_s16) ;  /* 0x0000000c00cc7944 */ /* 0x00dfea0003c00000 */
[----:B------:R-:W-:-:S07]  /*bc10*/  PRMT R3, R0, 0x7610, R3 ;  /* 0x0000761000037816 */ /* 0x000fce0000000003 */
.L_x_30066:
[----:B------:R-:W-:Y:S05]  /*bc20*/  BSYNC.RECONVERGENT B0 ;  /* 0x0000000000007941 */ /* 0x000fea0003800200 */
.L_x_30064:
        /* <DEDUP_REMOVED lines=13> */
.L_x_30070:
[----:B------:R-:W-:Y:S01]  /*bd00*/  STG.E.U8 desc[UR36][R16.64], R3 ;  /* 0x0000000310007986 */ /* 0x000fe2000c101124 */
[----:B------:R-:W-:Y:S05]  /*bd10*/  EXIT ;  /* 0x000000000000794d */ /* 0x000fea0003800000 */
.L_x_30069:
        /* <DEDUP_REMOVED lines=12> */
.L_x_30073:
[----:B------:R-:W-:-:S04]  /*bde0*/  LOP3.LUT R3, R3, 0xffff, RZ, 0xc0, !PT ;  /* 0x0000ffff03037812 */ /* 0x000fc800078ec0ff */
[----:B------:R-:W-:-:S05]  /*bdf0*/  PRMT R3, R3, 0x8880, RZ ;  /* 0x0000888003037816 */ /* 0x000fca00000000ff */
[----:B------:R-:W-:Y:S01]  /*be00*/  STG.E desc[UR36][R16.64], R3 ;  /* 0x0000000310007986 */ /* 0x000fe2000c101924 */
[----:B------:R-:W-:Y:S05]  /*be10*/  EXIT ;  /* 0x000000000000794d */ /* 0x000fea0003800000 */
.L_x_30072:
[----:B------:R-:W-:-:S04]  /*be20*/  PRMT R3, R3, 0x8880, RZ ;  /* 0x0000888003037816 */ /* 0x000fc800000000ff */
[----:B------:R-:W-:-:S05]  /*be30*/  PRMT R3, R3, 0x7710, RZ ;  /* 0x0000771003037816 */ /* 0x000fca00000000ff */
[----:B------:R-:W-:Y:S01]  /*be40*/  STG.E.U16 desc[UR36][R16.64], R3 ;  /* 0x0000000310007986 */ /* 0x000fe2000c101524 */
[----:B------:R-:W-:Y:S05]  /*be50*/  EXIT ;  /* 0x000000000000794d */ /* 0x000fea0003800000 */
.L_x_30068:
        /* <DEDUP_REMOVED lines=9> */
.L_x_30075:
[----:B------:R-:W0:Y:S02]  /*bef0*/  I2F.S8 R0, R3 ;  /* 0x0000000300007306 */ /* 0x000e240000001400 */
[----:B0-----:R-:W-:-:S05]  /*bf00*/  F2FP.F16.F32.PACK_AB R0, RZ, R0 ;  /* 0x00000000ff00723e */ /* 0x001fca00000000ff */
[----:B------:R-:W-:Y:S01]  /*bf10*/  STG.E.U16 desc[UR36][R16.64], R0 ;  /* 0x0000000010007986 */ /* 0x000fe2000c101524 */
[----:B------:R-:W-:Y:S05]  /*bf20*/  EXIT ;  /* 0x000000000000794d */ /* 0x000fea0003800000 */
.L_x_30074:
        /* <DEDUP_REMOVED lines=10> */
.L_x_30077:
[----:B------:R-:W0:Y:S02]  /*bfd0*/  I2F.S8 R3, R3 ;  /* 0x0000000300037306 */ /* 0x000e240000001400 */
[----:B0-----:R-:W-:-:S04]  /*bfe0*/  F2FP.F16.F32.PACK_AB R3, RZ, R3 ;  /* 0x00000003ff03723e */ /* 0x001fc800000000ff */
[----:B------:R-:W-:-:S05]  /*bff0*/  PRMT R3, R3, 0x5410, RZ ;  /* 0x0000541003037816 */ /* 0x000fca00000000ff */
[----:B------:R-:W-:Y:S01]  /*c000*/  STG.E desc[UR36][R16.64], R3 ;  /* 0x0000000310007986 */ /* 0x000fe2000c101924 */
[----:B------:R-:W-:Y:S05]  /*c010*/  EXIT ;  /* 0x000000000000794d */ /* 0x000fea0003800000 */
.L_x_30076:
[----:B------:R-:W-:-:S04]  /*c020*/  PRMT R2, R3, 0x8880, RZ ;  /* 0x0000888003027816 */ /* 0x000fc800000000ff */
[----:B------:R-:W-:-:S06]  /*c030*/  PRMT R2, R2, 0x7710, RZ ;  /* 0x0000771002027816 */ /* 0x000fcc00000000ff */
[----:B------:R-:W0:Y:S02]  /*c040*/  I2F.F64.S16 R2, R2 ;  /* 0x0000000200027312 */ /* 0x000e240000101c00 */
[----:B0-----:R-:W-:Y:S01]  /*c050*/  STG.E.64 desc[UR36][R16.64], R2 ;  /* 0x0000000210007986 */ /* 0x001fe2000c101b24 */
[----:B------:R-:W-:Y:S05]  /*c060*/  EXIT ;  /* 0x000000000000794d */ /* 0x000fea0003800000 */
.L_x_30067:
        /* <DEDUP_REMOVED lines=14> */
.L_x_30081:
        /* <DEDUP_REMOVED lines=17> */
.L_x_30084:
[----:B------:R-:W-:-:S04]  /*c260*/  SHF.R.U32.HI R3, RZ, 0x18, R3 ;  /* 0x00000018ff037819 */ /* 0x000fc80000011603 */
[----:B------:R-:W-:-:S04]  /*c270*/  LOP3.LUT R0, R0, 0x80, R3, 0xf8, !PT ;  /* 0x0000008000007812 */ /* 0x000fc800078ef803 */
[----:B------:R-:W-:-:S07]  /*c280*/  PRMT R8, R0, 0x7610, R8 ;  /* 0x0000761000087816 */ /* 0x000fce0000000008 */
.L_x_30083:
[----:B------:R-:W-:Y:S05]  /*c290*/  BSYNC.RECONVERGENT B0 ;  /* 0x0000000000007941 */ /* 0x000fea0003800200 */
.L_x_30082:
[----:B------:R-:W-:Y:S01]  /*c2a0*/  STG.E.U8 desc[UR36][R16.64], R8 ;  /* 0x0000000810007986 */ /* 0x000fe2000c101124 */
[----:B------:R-:W-:Y:S05]  /*c2b0*/  EXIT ;  /* 0x000000000000794d */ /* 0x000fea0003800000 */
.L_x_30080:
        /* <DEDUP_REMOVED lines=17> */
.L_x_30087:
[----:B------:R-:W-:-:S04]  /*c3d0*/  SHF.R.U32.HI R3, RZ, 0x18, R3 ;  /* 0x00000018ff037819 */ /* 0x000fc80000011603 */
[----:B------:R-:W-:-:S04]  /*c3e0*/  LOP3.LUT R0, R0, 0x80, R3, 0xf8, !PT ;  /* 0x0000008000007812 */ /* 0x000fc800078ef803 */
[----:B------:R-:W-:-:S07]  /*c3f0*/  PRMT R8, R0, 0x7610, R8 ;  /* 0x0000761000087816 */ /* 0x000fce0000000008 */
.L_x_30086:
[----:B------:R-:W-:Y:S05]  /*c400*/  BSYNC.RECONVERGENT B0 ;  /* 0x0000000000007941 */ /* 0x000fea0003800200 */
.L_x_30085:
[----:B------:R-:W-:Y:S01]  /*c410*/  STG.E.U8 desc[UR36][R16.64], R8 ;  /* 0x0000000810007986 */ /* 0x000fe2000c101124 */
[----:B------:R-:W-:Y:S05]  /*c420*/  EXIT ;  /* 0x000000000000794d */ /* 0x000fea0003800000 */
.L_x_30079:
        /* <DEDUP_REMOVED lines=23> */
.L_x_30089:
[----:B------:R-:W-:-:S04]  /*c5a0*/  LOP3.LUT R3, R3, 0xffff, RZ, 0xc0, !PT ;  /* 0x0000ffff03037812 */ /* 0x000fc800078ec0ff */
[----:B------:R-:W-:-:S04]  /*c5b0*/  PRMT R3, R3, 0x8880, RZ ;  /* 0x0000888003037816 */ /* 0x000fc800000000ff */
[----:B------:R-:W-:-:S04]  /*c5c0*/  MOV R2, R3 ;  /* 0x0000000300027202 */ /* 0x000fc80000000f00 */
[----:B------:R-:W-:-:S05]  /*c5d0*/  SHF.R.S32.HI R3, RZ, 0x1f, R2 ;  /* 0x0000001fff037819 */ /* 0x000fca0000011402 */
[----:B------:R-:W-:Y:S01]  /*c5e0*/  STG.E.64 desc[UR36][R16.64], R2 ;  /* 0x0000000210007986 */ /* 0x000fe2000c101b24 */
[----:B------:R-:W-:Y:S05]  /*c5f0*/  EXIT ;  /* 0x000000000000794d */ /* 0x000fea0003800000 */
.L_x_30088:
[----:B------:R-:W-:-:S04]  /*c600*/  LOP3.LUT R3, R3, 0xffff, RZ, 0xc0, !PT ;  /* 0x0000ffff03037812 */ /* 0x000fc800078ec0ff */
[----:B------:R-:W-:-:S05]  /*c610*/  PRMT R3, R3, 0x8880, RZ ;  /* 0x0000888003037816 */ /* 0x000fca00000000ff */
[----:B------:R-:W-:Y:S01]  /*c620*/  STG.E desc[UR36][R16.64], R3 ;  /* 0x0000000310007986 */ /* 0x000fe2000c101924 */
[----:B------:R-:W-:Y:S05]  /*c630*/  EXIT ;  /* 0x000000000000794d */ /* 0x000fea0003800000 */
.L_x_30078:
        /* <DEDUP_REMOVED lines=10> */
.L_x_30091:
[----:B------:R-:W-:Y:S02]  /*c6e0*/  PRMT R4, R3, 0x8880, RZ ;  /* 0x0000888003047816 */ /* 0x000fe400000000ff */
[----:B------:R-:W-:Y:S02]  /*c6f0*/  CS2R R6, SRZ ;  /* 0x0000000000067805 */ /* 0x000fe4000001ff00 */
[----:B------:R-:W-:-:S06]  /*c700*/  PRMT R4, R4, 0x7710, RZ ;  /* 0x0000771004047816 */ /* 0x000fcc00000000ff */
[----:B------:R-:W0:Y:S02]  /*c710*/  I2F.F64.S16 R4, R4 ;  /* 0x0000000400047312 */ /* 0x000e240000101c00 */
[----:B0-----:R-:W-:Y:S01]  /*c720*/  STG.E.128 desc[UR36][R16.64], R4 ;  /* 0x0000000410007986 */ /* 0x001fe2000c101d24 */
[----:B------:R-:W-:Y:S05]  /*c730*/  EXIT ;  /* 0x000000000000794d */ /* 0x000fea0003800000 */
.L_x_30090:
[----:B------:R-:W-:-:S09]  /*c740*/  UISETP.NE.AND UP0, UPT, UR4, 0xf, UPT ;  /* 0x0000000f0400788c */ /* 0x000fd2000bf05270 */
[----:B------:R-:W-:Y:S05]  /*c750*/  BRA.U !UP0, `(.L_x_30092) ;  /* 0x0000000108e87547 */ /* 0x000fea000b800000 */
[----:B------:R-:W-:-:S09]  /*c760*/  UISETP.NE.AND UP0, UPT, UR4, 0x17, UPT ;  /* 0x000000170400788c */ /* 0x000fd2000bf05270 */
[----:B------:R-:W-:Y:S05]  /*c770*/  BRA.U !UP0, `(.L_x_30093) ;  /* 0x0000000108907547 */ /* 0x000fea000b800000 */
[----:B------:R-:W-:-:S09]  /*c780*/  UISETP.NE.AND UP0, UPT, UR4, 0x18, UPT ;  /* 0x000000180400788c */ /* 0x000fd2000bf05270 */
[----:B------:R-:W-:Y:S05]  /*c790*/  BRA.U !UP0, `(.L_x_30094) ;  /* 0x0000000108447547 */ /* 0x000fea000b800000 */
.L_x_30071:
        /* <DEDUP_REMOVED lines=16> */
.L_x_30095:
[----:B------:R-:W-:Y:S05]  /*c8a0*/  EXIT ;  /* 0x000000000000794d */ /* 0x000fea0003800000 */
.L_x_30094:
        /* <DEDUP_REMOVED lines=13> */
.L_x_30097:
[----:B------:R-:W-:Y:S05]  /*c980*/  BSYNC.RECONVERGENT B0 ;  /* 0x0000000000007941 */ /* 0x000fea0003800200 */
.L_x_30096:
[----:B------:R-:W-:-:S05]  /*c990*/  LOP3.LUT R5, R0, 0x80, R5, 0xf8, !PT ;  /* 0x0000008000057812 */ /* 0x000fca00078ef805 */
[----:B------:R-:W-:Y:S01]  /*c9a0*/  STG.E.U8 desc[UR36][R16.64], R5 ;  /* 0x0000000510007986 */ /* 0x000fe2000c101124 */
[----:B------:R-:W-:Y:S05]  /*c9b0*/  EXIT ;  /* 0x000000000000794d */ /* 0x000fea0003800000 */
.L_x_30093:
        /* <DEDUP_REMOVED lines=12> */
.L_x_30099:
[----:B------:R-:W-:Y:S01]  /*ca80*/  IMAD.MOV.U32 R0, RZ, RZ, 0x7f ;  /* 0x0000007fff007424 */ /* 0x000fe200078e00ff */
[----:B------:R-:W-:-:S04]  /*ca90*/  ISETP.GT.U32.AND P0, PT, R2, 0x7f800000, PT ;  /* 0x7f8000000200780c */ /* 0x000fc80003f04070 */
[----:B------:R-:W-:-:S09]  /*caa0*/  SEL R0, R0, 0x7c, P0 ;  /* 0x0000007c00007807 */ /* 0x000fd20000000000 */
.L_x_30100:
[----:B------:R-:W-:Y:S05]  /*cab0*/  BSYNC.RECONVERGENT B0 ;  /* 0x0000000000007941 */ /* 0x000fea0003800200 */
.L_x_30098:
[----:B------:R-:W-:-:S04]  /*cac0*/  SHF.R.U32.HI R3, RZ, 0x18, R3 ;  /* 0x00000018ff037819 */ /* 0x000fc80000011603 */
[----:B------:R-:W-:-:S05]  /*cad0*/  LOP3.LUT R3, R0, 0x80, R3, 0xf8, !PT ;  /* 0x0000008000037812 */ /* 0x000fca00078ef803 */
[----:B------:R-:W-:Y:S01]  /*cae0*/  STG.E.U8 desc[UR36][R16.64], R3 ;  /* 0x0000000310007986 */ /* 0x000fe2000c101124 */
[----:B------:R-:W-:Y:S05]  /*caf0*/  EXIT ;  /* 0x000000000000794d */ /* 0x000fea0003800000 */
.L_x_30092:
[----:B------:R-:W0:Y:S02]  /*cb00*/  I2F.S8 R0, R3 ;  /* 0x0000000300007306 */ /* 0x000e240000001400 */
[----:B0-----:R-:W-:-:S05]  /*cb10*/  F2FP.BF16.F32.PACK_AB R0, RZ, R0 ;  /* 0x00000000ff00723e */ /* 0x001fca00000010ff */
[----:B------:R-:W-:Y:S01]  /*cb20*/  STG.E.U16 desc[UR36][R16.64], R0 ;  /* 0x0000000010007986 */ /* 0x000fe2000c101524 */
[----:B------:R-:W-:Y:S05]  /*cb30*/  EXIT ;  /* 0x000000000000794d */ /* 0x000fea0003800000 */
        .weak           $__internal_48_$__cuda_sm20_div_s16
        .type           $__internal_48_$__cuda_sm20_div_s16,@function
        .size           $__internal_48_$__cuda_sm20_div_s16,(.L_x_32799 - $__internal_48_$__cuda_sm20_div_s16)
$__internal_48_$__cuda_sm20_div_s16:
        /* <DEDUP_REMOVED lines=24> */
[----:B------:R-:W-:Y:S05]  /*ccc0*/  RET.REL.NODEC R4 `(_ZN2at6native18elementwise_kernelILi128ELi4EZNS0_15gpu_kernel_implINS0_13AUnaryFunctorIaaaZZZNS0_15binary_internal21div_floor_kernel_cudaERNS_18TensorIteratorBaseEENKUlvE_clEvENKUlvE0_clEvEUlaaE_EEEEvS6_RKT_EUliE_EEviT1_) ;  /* 0xffffff3004cc7950 */ /* 0x000fea0003c3ffff */
.L_x_30101:
        /* <DEDUP_REMOVED lines=11> */
.L_x_32799:


//--------------------- .text._ZN2at6native27unrolled_elementwise_kernelINS0_13AUnaryFunctorIaaaZZZNS0_15binary_internal21div_floor_kernel_cudaERNS_18TensorIteratorBaseEENKUlvE_clEvENKUlvE0_clEvEUlaaE_EESt5arrayIPcLm2EELi4E23TrivialOffsetCalculatorILi1EjESE_NS0_6memory12LoadWithCastILi1EEENSF_13StoreWithCastILi1EEEEEviT_T0_T2_T3_T4_T5_ --------------------------
	.section	.text._ZN2at6native27unrolled_elementwise_kernelINS0_13AUnaryFunctorIaaaZZZNS0_15binary_internal21div_floor_kernel_cudaERNS_18TensorIteratorBaseEENKUlvE_clEvENKUlvE0_clEvEUlaaE_EESt5arrayIPcLm2EELi4E23TrivialOffsetCalculatorILi1EjESE_NS0_6memory12LoadWithCastILi1EEENSF_13StoreWithCastILi1EEEEEviT_T0_T2_T3_T4_T5_,"ax",@progbits
	.align	128
        .global         _ZN2at6native27unrolled_elementwise_kernelINS0_13AUnaryFunctorIaaaZZZNS0_15binary_internal21div_floor_kernel_cudaERNS_18TensorIteratorBaseEENKUlvE_clEvENKUlvE0_clEvEUlaaE_EESt5arrayIPcLm2EELi4E23TrivialOffsetCalculatorILi1EjESE_NS0_6memory12LoadWithCastILi1EEENSF_13StoreWithCastILi1EEEEEviT_T0_T2_T3_T4_T5_
        .type           _ZN2at6native27unrolled_elementwise_kernelINS0_13AUnaryFunctorIaaaZZZNS0_15binary_internal21div_floor_kernel_cudaERNS_18TensorIteratorBaseEENKUlvE_clEvENKUlvE0_clEvEUlaaE_EESt5arrayIPcLm2EELi4E23TrivialOffsetCalculatorILi1EjESE_NS0_6memory12LoadWithCastILi1EEENSF_13StoreWithCastILi1EEEEEviT_T0_T2_T3_T4_T5_,@function
        .size           _ZN2at6native27unrolled_elementwise_kernelINS0_13AUnaryFunctorIaaaZZZNS0_15binary_internal21div_floor_kernel_cudaERNS_18TensorIteratorBaseEENKUlvE_clEvENKUlvE0_clEvEUlaaE_EESt5arrayIPcLm2EELi4E23TrivialOffsetCalculatorILi1EjESE_NS0_6memory12LoadWithCastILi1EEENSF_13StoreWithCastILi1EEEEEviT_T0_T2_T3_T4_T5_,(.L_x_32800 - _ZN2at6native27unrolled_elementwise_kernelINS0_13AUnaryFunctorIaaaZZZNS0_15binary_internal21div_floor_kernel_cudaERNS_18TensorIteratorBaseEENKUlvE_clEvENKUlvE0_clEvEUlaaE_EESt5arrayIPcLm2EELi4E23TrivialOffsetCalculatorILi1EjESE_NS0_6memory12LoadWithCastILi1EEENSF_13StoreWithCastILi1EEEEEviT_T0_T2_T3_T4_T5_)
        .other          _ZN2at6native27unrolled_elementwise_kernelINS0_13AUnaryFunctorIaaaZZZNS0_15binary_internal21div_floor_kernel_cudaERNS_18TensorIteratorBaseEENKUlvE_clEvENKUlvE0_clEvEUlaaE_EESt5arrayIPcLm2EELi4E23TrivialOffsetCalculatorILi1EjESE_NS0_6memory12LoadWithCastILi1EEENSF_13StoreWithCastILi1EEEEEviT_T0_T2_T3_T4_T5_,@"STO_CUDA_ENTRY STV_DEFAULT"
_ZN2at6native27unrolled_elementwise_kernelINS0_13AUnaryFunctorIaaaZZZNS0_15binary_internal21div_floor_kernel_cudaERNS_18TensorIteratorBaseEENKUlvE_clEvENKUlvE0_clEvEUlaaE_EESt5arrayIPcLm2EELi4E23TrivialOffsetCalculatorILi1EjESE_NS0_6memory12LoadWithCastILi1EEENSF_13StoreWithCastILi1EEEEEviT_T0_T2_T3_T4_T5_:
.text._ZN2at6native27unrolled_elementwise_kernelINS0_13AUnaryFunctorIaaaZZZNS0_15binary_internal21div_floor_kernel_cudaERNS_18TensorIteratorBaseEENKUlvE_clEvENKUlvE0_clEvEUlaaE_EESt5arrayIPcLm2EELi4E23TrivialOffsetCalculatorILi1EjESE_NS0_6memory12LoadWithCastILi1EEENSF_13StoreWithCastILi1EEEEEviT_T0_T2_T3_T4_T5_:
        /* <DEDUP_REMOVED lines=31> */
.L_x_30107:
[----:B------:R3:W5:Y:S01]  /*01f0*/  LDG.E.U8 R22, desc[UR36][R4.64] ;  /* 0x0000002404167981 */ /* 0x000762000c1e1100 */
[----:B------:R-:W-:Y:S05]  /*0200*/  BRA `(.L_x_30109) ;  /* 0x0000000c00507947 */ /* 0x000fea0003800000 */
.L_x_30106:
        /* <DEDUP_REMOVED lines=8> */
.L_x_30111:
[----:B------:R1:W5:Y:S01]  /*0290*/  LDG.E.U8 R22, desc[UR36][R4.64] ;  /* 0x0000002404167981 */ /* 0x000362000c1e1100 */
[----:B------:R-:W-:Y:S05]  /*02a0*/  BRA `(.L_x_30109) ;  /* 0x0000000c00287947 */ /* 0x000fea0003800000 */
.L_x_30110:
[----:B------:R2:W5:Y:S01]  /*02b0*/  LDG.E.U16 R22, desc[UR36][R4.64] ;  /* 0x0000002404167981 */ /* 0x000562000c1e1500 */
[----:B------:R-:W-:Y:S05]  /*02c0*/  BRA `(.L_x_30109) ;  /* 0x0000000c00207947 */ /* 0x000fea0003800000 */
.L_x_30105:
        /* <DEDUP_REMOVED lines=9> */
.L_x_30113:
[----:B------:R-:W2:Y:S02]  /*0360*/  LDG.E.U16 R0, desc[UR36][R4.64] ;  /* 0x0000002404007981 */ /* 0x000ea4000c1e1500 */
[----:B--2---:R-:W-:-:S06]  /*0370*/  HADD2.F32 R0, -RZ, R0.H0_H0 ;  /* 0x20000000ff007230 */ /* 0x004fcc0000004100 */
[----:B------:R-:W0:Y:S02]  /*0380*/  F2I.FTZ.TRUNC.NTZ R0, R0 ;  /* 0x0000000000007305 */ /* 0x000e24000021f100 */
[----:B0-----:R-:W-:Y:S01]  /*0390*/  PRMT R22, R0, 0x7610, R22 ;  /* 0x0000761000167816 */ /* 0x001fe20000000016 */
[----:B------:R-:W-:Y:S06]  /*03a0*/  BRA `(.L_x_30109) ;  /* 0x0000000800e87947 */ /* 0x000fec0003800000 */
.L_x_30112:
        /* <DEDUP_REMOVED lines=9> */
.L_x_30115:
[----:B------:R-:W2:Y:S02]  /*0440*/  LDG.E.U16 R4, desc[UR36][R4.64] ;  /* 0x0000002404047981 */ /* 0x000ea4000c1e1500 */
[----:B--2---:R-:W-:-:S06]  /*0450*/  HADD2.F32 R0, -RZ, R4.H0_H0 ;  /* 0x20000004ff007230 */ /* 0x004fcc0000004100 */
[----:B------:R-:W0:Y:S02]  /*0460*/  F2I.FTZ.TRUNC.NTZ R0, R0 ;  /* 0x0000000000007305 */ /* 0x000e24000021f100 */
[----:B0-----:R-:W-:Y:S01]  /*0470*/  PRMT R22, R0, 0x7610, R22 ;  /* 0x0000761000167816 */ /* 0x001fe20000000016 */
[----:B------:R-:W-:Y:S06]  /*0480*/  BRA `(.L_x_30109) ;  /* 0x0000000800b07947 */ /* 0x000fec0003800000 */
.L_x_30114:
[----:B------:R-:W2:Y:S02]  /*0490*/  LDG.E.64 R4, desc[UR36][R4.64] ;  /* 0x0000002404047981 */ /* 0x000ea4000c1e1b00 */
[----:B--2---:R0:W1:Y:S02]  /*04a0*/  F2I.F64.TRUNC R22, R4 ;  /* 0x0000000400167311 */ /* 0x004064000030d100 */
[----:B01----:R-:W-:Y:S05]  /*04b0*/  BRA `(.L_x_30109) ;  /* 0x0000000800a47947 */ /* 0x003fea0003800000 */
.L_x_30104:
        /* <DEDUP_REMOVED lines=12> */
.L_x_30118:
[----:B------:R-:W2:Y:S02]  /*0580*/  LDG.E.64 R4, desc[UR36][R4.64] ;  /* 0x0000002404047981 */ /* 0x000ea4000c1e1b00 */
[----:B--2---:R0:W1:Y:S02]  /*0590*/  F2I.F64.TRUNC R22, R4 ;  /* 0x0000000400167311 */ /* 0x004064000030d100 */
[----:B01----:R-:W-:Y:S05]  /*05a0*/  BRA `(.L_x_30109) ;  /* 0x0000000800687947 */ /* 0x003fea0003800000 */
.L_x_30117:
        /* <DEDUP_REMOVED lines=27> */
.L_x_30120:
        /* <DEDUP_REMOVED lines=15> */
.L_x_30119:
[----:B------:R-:W2:Y:S02]  /*0850*/  LDG.E.U16 R0, desc[UR36][R4.64] ;  /* 0x0000002404007981 */ /* 0x000ea4000c1e1500 */
[----:B--2---:R-:W-:-:S06]  /*0860*/  IMAD.U32 R0, R0, 0x10000, RZ ;  /* 0x0001000000007824 */ /* 0x004fcc00078e00ff */
[----:B------:R-:W0:Y:S02]  /*0870*/  F2I.FTZ.TRUNC.NTZ R0, R0 ;  /* 0x0000000000007305 */ /* 0x000e24000021f100 */
[----:B0-----:R-:W-:Y:S01]  /*0880*/  PRMT R22, R0, 0x7610, R22 ;  /* 0x0000761000167816 */ /* 0x001fe20000000016 */
[----:B------:R-:W-:Y:S06]  /*0890*/  BRA `(.L_x_30109) ;  /* 0x0000000400ac7947 */ /* 0x000fec0003800000 */
.L_x_30116:
        /* <DEDUP_REMOVED lines=10> */
.L_x_30123:
        /* <DEDUP_REMOVED lines=21> */
.L_x_30127:
[----:B------:R-:W-:Y:S05]  /*0a90*/  BSYNC.RECONVERGENT B1 ;  /* 0x0000000000017941 */ /* 0x000fea0003800200 */
.L_x_30126:
[----:B------:R-:W-:Y:S01]  /*0aa0*/  IMAD.SHL.U32 R0, R0, 0x100000, RZ ;  /* 0x0010000000007824 */ /* 0x000fe200078e00ff */
[----:B------:R-:W-:-:S04]  /*0ab0*/  LEA R3, R3, 0x3b800000, 0x17 ;  /* 0x3b80000003037811 */ /* 0x000fc800078eb8ff */
[----:B------:R-:W-:-:S07]  /*0ac0*/  LOP3.LUT R0, R3, R0, R7, 0xfe, !PT ;  /* 0x0000000003007212 */ /* 0x000fce00078efe07 */
.L_x_30125:
[----:B------:R-:W-:Y:S05]  /*0ad0*/  BSYNC.RECONVERGENT B0 ;  /* 0x0000000000007941 */ /* 0x000fea0003800200 */
.L_x_30124:
[----:B------:R-:W0:Y:S02]  /*0ae0*/  F2I.FTZ.TRUNC.NTZ R0, R0 ;  /* 0x0000000000007305 */ /* 0x000e24000021f100 */
[----:B0-----:R-:W-:Y:S01]  /*0af0*/  PRMT R22, R0, 0x7610, R22 ;  /* 0x0000761000167816 */ /* 0x001fe20000000016 */
[----:B------:R-:W-:Y:S06]  /*0b00*/  BRA `(.L_x_30109) ;  /* 0x0000000400107947 */ /* 0x000fec0003800000 */
.L_x_30122:
        /* <DEDUP_REMOVED lines=21> */
.L_x_30131:
[----:B------:R-:W-:Y:S05]  /*0c60*/  BSYNC.RECONVERGENT B1 ;  /* 0x0000000000017941 */ /* 0x000fea0003800200 */
.L_x_30130:
[----:B------:R-:W-:Y:S01]  /*0c70*/  IMAD.SHL.U32 R0, R0, 0x200000, RZ ;  /* 0x0020000000007824 */ /* 0x000fe200078e00ff */
[----:B------:R-:W-:-:S04]  /*0c80*/  LEA R3, R3, 0x37800000, 0x17 ;  /* 0x3780000003037811 */ /* 0x000fc800078eb8ff */
[----:B------:R-:W-:-:S07]  /*0c90*/  LOP3.LUT R0, R3, R0, R7, 0xfe, !PT ;  /* 0x0000000003007212 */ /* 0x000fce00078efe07 */
.L_x_30129:
[----:B------:R-:W-:Y:S05]  /*0ca0*/  BSYNC.RECONVERGENT B0 ;  /* 0x0000000000007941 */ /* 0x000fea0003800200 */
.L_x_30128:
[----:B------:R-:W0:Y:S02]  /*0cb0*/  F2I.FTZ.TRUNC.NTZ R0, R0 ;  /* 0x0000000000007305 */ /* 0x000e24000021f100 */
[----:B0-----:R-:W-:Y:S01]  /*0cc0*/  PRMT R22, R0, 0x7610, R22 ;  /* 0x0000761000167816 */ /* 0x001fe20000000016 */
[----:B------:R-:W-:Y:S06]  /*0cd0*/  BRA `(.L_x_30109) ;  /* 0x00000000009c7947 */ /* 0x000fec0003800000 */
.L_x_30121:
[----:B------:R-:W-:-:S09]  /*0ce0*/  UISETP.NE.AND UP0, UPT, UR4, 0x1c, UPT ;  /* 0x0000001c0400788c */ /* 0x000fd2000bf05270 */
[----:B------:R-:W-:Y:S05]  /*0cf0*/  BRA.U !UP0, `(.L_x_30132) ;  /* 0x0000000108907547 */ /* 0x000fea000b800000 */
[----:B------:R-:W-:-:S09]  /*0d00*/  UISETP.NE.AND UP0, UPT, UR4, 0x1d, UPT ;  /* 0x0000001d0400788c */ /* 0x000fd2000bf05270 */
[----:B------:R-:W-:Y:S05]  /*0d10*/  BRA.U !UP0, `(.L_x_30133) ;  /* 0x0000000108807547 */ /* 0x000fea000b800000 */
[----:B------:R-:W-:-:S09]  /*0d20*/  UISETP.NE.AND UP0, UPT, UR4, 0x2c, UPT ;  /* 0x0000002c0400788c */ /* 0x000fd2000bf05270 */
[----:B------:R-:W-:Y:S05]  /*0d30*/  BRA.U !UP0, `(.L_x_30134) ;  /* 0x0000000108487547 */ /* 0x000fea000b800000 */
.L_x_30108:
        /* <DEDUP_REMOVED lines=16> */
.L_x_30135:
[----:B------:R-:W-:Y:S01]  /*0e40*/  PRMT R22, RZ, 0x7610, R22 ;  /* 0x00007610ff167816 */ /* 0x000fe20000000016 */
[----:B------:R-:W-:Y:S06]  /*0e50*/  BRA `(.L_x_30109) ;  /* 0x00000000003c7947 */ /* 0x000fec0003800000 */
.L_x_30134:
        /* <DEDUP_REMOVED lines=8> */
.L_x_30137:
[----:B------:R-:W-:Y:S05]  /*0ee0*/  BSYNC.RECONVERGENT B0 ;  /* 0x0000000000007941 */ /* 0x000fea0003800200 */
.L_x_30136:
[----:B------:R-:W0:Y:S02]  /*0ef0*/  F2I.FTZ.TRUNC.NTZ R0, R0 ;  /* 0x0000000000007305 */ /* 0x000e24000021f100 */
[----:B0-----:R-:W-:Y:S01]  /*0f00*/  PRMT R22, R0, 0x7610, R22 ;  /* 0x0000761000167816 */ /* 0x001fe20000000016 */
[----:B------:R-:W-:Y:S06]  /*0f10*/  BRA `(.L_x_30109) ;  /* 0x00000000000c7947 */ /* 0x000fec0003800000 */
.L_x_30133:
[----:B------:R0:W5:Y:S01]  /*0f20*/  LDG.E.U8 R22, desc[UR36][R4.64] ;  /* 0x0000002404167981 */ /* 0x000162000c1e1100 */
[----:B------:R-:W-:Y:S05]  /*0f30*/  BRA `(.L_x_30109) ;  /* 0x0000000000047947 */ /* 0x000fea0003800000 */
.L_x_30132:
[----:B------:R0:W5:Y:S02]  /*0f40*/  LDG.E.U8 R22, desc[UR36][R4.64] ;  /* 0x0000002404167981 */ /* 0x000164000c1e1100 */
.L_x_30109:
[----:B------:R-:W-:-:S07]  /*0f50*/  VIADD R23, R25, 0x80 ;  /* 0x0000008019177836 */ /* 0x000fce0000000000 */
.L_x_30103:
[----:B------:R-:W-:Y:S05]  /*0f60*/  BSYNC.RECONVERGENT B6 ;  /* 0x0000000000067941 */ /* 0x000fea0003800200 */
.L_x_30102:
        /* <DEDUP_REMOVED lines=23> */
.L_x_30143:
[----:B------:R0:W5:Y:S01]  /*10e0*/  LDG.E.U8 R19, desc[UR36][R4.64] ;  /* 0x0000002404137981 */ /* 0x000162000c1e1100 */
[----:B------:R-:W-:Y:S05]  /*10f0*/  BRA `(.L_x_30145) ;  /* 0x0000000c00507947 */ /* 0x000fea0003800000 */
.L_x_30142:
        /* <DEDUP_REMOVED lines=8> */
.L_x_30147:
[----:B------:R0:W5:Y:S01]  /*1180*/  LDG.E.U8 R19, desc[UR36][R4.64] ;  /* 0x0000002404137981 */ /* 0x000162000c1e1100 */
[----:B------:R-:W-:Y:S05]  /*1190*/  BRA `(.L_x_30145) ;  /* 0x0000000c00287947 */ /* 0x000fea0003800000 */
.L_x_30146:
[----:B------:R0:W5:Y:S01]  /*11a0*/  LDG.E.U16 R19, desc[UR36][R4.64] ;  /* 0x0000002404137981 */ /* 0x000162000c1e1500 */
[----:B------:R-:W-:Y:S05]  /*11b0*/  BRA `(.L_x_30145) ;  /* 0x0000000c00207947 */ /* 0x000fea0003800000 */
.L_x_30141:
        /* <DEDUP_REMOVED lines=9> */
.L_x_30149:
[----:B------:R-:W2:Y:S02]  /*1250*/  LDG.E.U16 R0, desc[UR36][R4.64] ;  /* 0x0000002404007981 */ /* 0x000ea4000c1e1500 */
[----:B--2---:R-:W-:-:S06]  /*1260*/  HADD2.F32 R0, -RZ, R0.H0_H0 ;  /* 0x20000000ff007230 */ /* 0x004fcc0000004100 */
[----:B------:R-:W0:Y:S02]  /*1270*/  F2I.FTZ.TRUNC.NTZ R0, R0 ;  /* 0x0000000000007305 */ /* 0x000e24000021f100 */
[----:B0-----:R-:W-:Y:S01]  /*1280*/  PRMT R19, R0, 0x7610, R19 ;  /* 0x0000761000137816 */ /* 0x001fe20000000013 */
[----:B------:R-:W-:Y:S06]  /*1290*/  BRA `(.L_x_30145) ;  /* 0x0000000800e87947 */ /* 0x000fec0003800000 */
.L_x_30148:
        /* <DEDUP_REMOVED lines=9> */
.L_x_30151:
[----:B------:R-:W2:Y:S02]  /*1330*/  LDG.E.U16 R4, desc[UR36][R4.64] ;  /* 0x0000002404047981 */ /* 0x000ea4000c1e1500 */
[----:B--2---:R-:W-:-:S06]  /*1340*/  HADD2.F32 R0, -RZ, R4.H0_H0 ;  /* 0x20000004ff007230 */ /* 0x004fcc0000004100 */
[----:B------:R-:W0:Y:S02]  /*1350*/  F2I.FTZ.TRUNC.NTZ R0, R0 ;  /* 0x0000000000007305 */ /* 0x000e24000021f100 */
[----:B0-----:R-:W-:Y:S01]  /*1360*/  PRMT R19, R0, 0x7610, R19 ;  /* 0x0000761000137816 */ /* 0x001fe20000000013 */
[----:B------:R-:W-:Y:S06]  /*1370*/  BRA `(.L_x_30145) ;  /* 0x0000000800b07947 */ /* 0x000fec0003800000 */
.L_x_30150:
[----:B------:R-:W2:Y:S02]  /*1380*/  LDG.E.64 R4, desc[UR36][R4.64] ;  /* 0x0000002404047981 */ /* 0x000ea4000c1e1b00 */
[----:B--2---:R0:W1:Y:S02]  /*1390*/  F2I.F64.TRUNC R19, R4 ;  /* 0x0000000400137311 */ /* 0x004064000030d100 */
[----:B01----:R-:W-:Y:S05]  /*13a0*/  BRA `(.L_x_30145) ;  /* 0x0000000800a47947 */ /* 0x003fea0003800000 */
.L_x_30140:
        /* <DEDUP_REMOVED lines=12> */
.L_x_30154:
[----:B------:R-:W2:Y:S02]  /*1470*/  LDG.E.64 R4, desc[UR36][R4.64] ;  /* 0x0000002404047981 */ /* 0x000ea4000c1e1b00 */
[----:B--2---:R0:W1:Y:S02]  /*1480*/  F2I.F64.TRUNC R19, R4 ;  /* 0x0000000400137311 */ /* 0x004064000030d100 */
[----:B01----:R-:W-:Y:S05]  /*1490*/  BRA `(.L_x_30145) ;  /* 0x0000000800687947 */ /* 0x003fea0003800000 */
.L_x_30153:
        /* <DEDUP_REMOVED lines=27> */
.L_x_30156:
        /* <DEDUP_REMOVED lines=15> */
.L_x_30155:
[----:B------:R-:W2:Y:S02]  /*1740*/  LDG.E.U16 R0, desc[UR36][R4.64] ;  /* 0x0000002404007981 */ /* 0x000ea4000c1e1500 */
[----:B--2---:R-:W-:-:S06]  /*1750*/  IMAD.U32 R0, R0, 0x10000, RZ ;  /* 0x0001000000007824 */ /* 0x004fcc00078e00ff */
[----:B------:R-:W0:Y:S02]  /*1760*/  F2I.FTZ.TRUNC.NTZ R0, R0 ;  /* 0x0000000000007305 */ /* 0x000e24000021f100 */
[----:B0-----:R-:W-:Y:S01]  /*1770*/  PRMT R19, R0, 0x7610, R19 ;  /* 0x0000761000137816 */ /* 0x001fe20000000013 */
[----:B------:R-:W-:Y:S06]  /*1780*/  BRA `(.L_x_30145) ;  /* 0x0000000400ac7947 */ /* 0x000fec0003800000 */
.L_x_30152:
        /* <DEDUP_REMOVED lines=10> */
.L_x_30159:
        /* <DEDUP_REMOVED lines=21> */
.L_x_30163:
[----:B------:R-:W-:Y:S05]  /*1980*/  BSYNC.RECONVERGENT B1 ;  /* 0x0000000000017941 */ /* 0x000fea0003800200 */
.L_x_30162:
[----:B------:R-:W-:Y:S01]  /*1990*/  IMAD.SHL.U32 R0, R0, 0x100000, RZ ;  /* 0x0010000000007824 */ /* 0x000fe200078e00ff */
[----:B------:R-:W-:-:S04]  /*19a0*/  LEA R3, R3, 0x3b800000, 0x17 ;  /* 0x3b80000003037811 */ /* 0x000fc800078eb8ff */
[----:B------:R-:W-:-:S07]  /*19b0*/  LOP3.LUT R0, R3, R0, R7, 0xfe, !PT ;  /* 0x0000000003007212 */ /* 0x000fce00078efe07 */
.L_x_30161:
[----:B------:R-:W-:Y:S05]  /*19c0*/  BSYNC.RECONVERGENT B0 ;  /* 0x0000000000007941 */ /* 0x000fea0003800200 */
.L_x_30160:
[----:B------:R-:W0:Y:S02]  /*19d0*/  F2I.FTZ.TRUNC.NTZ R0, R0 ;  /* 0x0000000000007305 */ /* 0x000e24000021f100 */
[----:B0-----:R-:W-:Y:S01]  /*19e0*/  PRMT R19, R0, 0x7610, R19 ;  /* 0x0000761000137816 */ /* 0x001fe20000000013 */
[----:B------:R-:W-:Y:S06]  /*19f0*/  BRA `(.L_x_30145) ;  /* 0x0000000400107947 */ /* 0x000fec0003800000 */
.L_x_30158:
        /* <DEDUP_REMOVED lines=21> */
.L_x_30167:
[----:B------:R-:W-:Y:S05]  /*1b50*/  BSYNC.RECONVERGENT B1 ;  /* 0x0000000000017941 */ /* 0x000fea0003800200 */
.L_x_30166:
[----:B------:R-:W-:Y:S01]  /*1b60*/  IMAD.SHL.U32 R0, R0, 0x200000, RZ ;  /* 0x0020000000007824 */ /* 0x000fe200078e00ff */
[----:B------:R-:W-:-:S04]  /*1b70*/  LEA R3, R3, 0x37800000, 0x17 ;  /* 0x3780000003037811 */ /* 0x000fc800078eb8ff */
[----:B------:R-:W-:-:S07]  /*1b80*/  LOP3.LUT R0, R3, R0, R7, 0xfe, !PT ;  /* 0x0000000003007212 */ /* 0x000fce00078efe07 */
.L_x_30165:
[----:B------:R-:W-:Y:S05]  /*1b90*/  BSYNC.RECONVERGENT B0 ;  /* 0x0000000000007941 */ /* 0x000fea0003800200 */
.L_x_30164:
[----:B------:R-:W0:Y:S02]  /*1ba0*/  F2I.FTZ.TRUNC.NTZ R0, R0 ;  /* 0x0000000000007305 */ /* 0x000e24000021f100 */
[----:B0-----:R-:W-:Y:S01]  /*1bb0*/  PRMT R19, R0, 0x7610, R19 ;  /* 0x0000761000137816 */ /* 0x001fe20000000013 */
[----:B------:R-:W-:Y:S06]  /*1bc0*/  BRA `(.L_x_30145) ;  /* 0x00000000009c7947 */ /* 0x000fec0003800000 */
.L_x_30157:
        /* <DEDUP_REMOVED lines=14> */
.L_x_30171:
[----:B------:R-:W-:Y:S05]  /*1cb0*/  BSYNC.RECONVERGENT B0 ;  /* 0x0000000000007941 */ /* 0x000fea0003800200 */
.L_x_30170:
[----:B------:R-:W0:Y:S02]  /*1cc0*/  F2I.FTZ.TRUNC.NTZ R0, R0 ;  /* 0x0000000000007305 */ /* 0x000e24000021f100 */
[----:B0-----:R-:W-:Y:S01]  /*1cd0*/  PRMT R19, R0, 0x7610, R19 ;  /* 0x0000761000137816 */ /* 0x001fe20000000013 */
[----:B------:R-:W-:Y:S06]  /*1ce0*/  BRA `(.L_x_30145) ;  /* 0x0000000000547947 */ /* 0x000fec0003800000 */
.L_x_30144:
        /* <DEDUP_REMOVED lines=16> */
.L_x_30172:
[----:B------:R-:W-:Y:S01]  /*1df0*/  PRMT R19, RZ, 0x7610, R19 ;  /* 0x00007610ff137816 */ /* 0x000fe20000000013 */
[----:B------:R-:W-:Y:S06]  /*1e00*/  BRA `(.L_x_30145) ;  /* 0x00000000000c7947 */ /* 0x000fec0003800000 */
.L_x_30169:
[----:B------:R1:W5:Y:S01]  /*1e10*/  LDG.E.U8 R19, desc[UR36][R4.64] ;  /* 0x0000002404137981 */ /* 0x000362000c1e1100 */
[----:B------:R-:W-:Y:S05]  /*1e20*/  BRA `(.L_x_30145) ;  /* 0x0000000000047947 */ /* 0x000fea0003800000 */
.L_x_30168:
[----:B------:R0:W5:Y:S02]  /*1e30*/  LDG.E.U8 R19, desc[UR36][R4.64] ;  /* 0x0000002404137981 */ /* 0x000164000c1e1100 */
.L_x_30145:
[----:B------:R-:W-:-:S07]  /*1e40*/  VIADD R23, R23, 0x80 ;  /* 0x0000008017177836 */ /* 0x000fce0000000000 */
.L_x_30139:
[----:B------:R-:W-:Y:S05]  /*1e50*/  BSYNC.RECONVERGENT B6 ;  /* 0x0000000000067941 */ /* 0x000fea0003800200 */
.L_x_30138:
        /* <DEDUP_REMOVED lines=23> */
.L_x_30178:
[----:B------:R0:W5:Y:S01]  /*1fd0*/  LDG.E.U8 R17, desc[UR36][R4.64] ;  /* 0x0000002404117981 */ /* 0x000162000c1e1100 */
[----:B------:R-:W-:Y:S05]  /*1fe0*/  BRA `(.L_x_30180) ;  /* 0x0000000c00507947 */ /* 0x000fea0003800000 */
.L_x_30177:
        /* <DEDUP_REMOVED lines=8> */
.L_x_30182:
[----:B------:R0:W5:Y:S01]  /*2070*/  LDG.E.U8 R17, desc[UR36][R4.64] ;  /* 0x0000002404117981 */ /* 0x000162000c1e1100 */
[----:B------:R-:W-:Y:S05]  /*2080*/  BRA `(.L_x_30180) ;  /* 0x0000000c00287947 */ /* 0x000fea0003800000 */
.L_x_30181:
[----:B------:R0:W5:Y:S01]  /*2090*/  LDG.E.U16 R17, desc[UR36][R4.64] ;  /* 0x0000002404117981 */ /* 0x000162000c1e1500 */
[----:B------:R-:W-:Y:S05]  /*20a0*/  BRA `(.L_x_30180) ;  /* 0x0000000c00207947 */ /* 0x000fea0003800000 */
.L_x_30176:
        /* <DEDUP_REMOVED lines=9> */
.L_x_30184:
[----:B------:R-:W2:Y:S02]  /*2140*/  LDG.E.U16 R0, desc[UR36][R4.64] ;  /* 0x0000002404007981 */ /* 0x000ea4000c1e1500 */
[----:B--2---:R-:W-:-:S06]  /*2150*/  HADD2.F32 R0, -RZ, R0.H0_H0 ;  /* 0x20000000ff007230 */ /* 0x004fcc0000004100 */
[----:B------:R-:W0:Y:S02]  /*2160*/  F2I.FTZ.TRUNC.NTZ R0, R0 ;  /* 0x0000000000007305 */ /* 0x000e24000021f100 */
[----:B0-----:R-:W-:Y:S01]  /*2170*/  PRMT R17, R0, 0x7610, R17 ;  /* 0x0000761000117816 */ /* 0x001fe20000000011 */
[----:B------:R-:W-:Y:S06]  /*2180*/  BRA `(.L_x_30180) ;  /* 0x0000000800e87947 */ /* 0x000fec0003800000 */
.L_x_30183:
        /* <DEDUP_REMOVED lines=9> */
.L_x_30186:
[----:B------:R-:W2:Y:S02]  /*2220*/  LDG.E.U16 R4, desc[UR36][R4.64] ;  /* 0x0000002404047981 */ /* 0x000ea4000c1e1500 */
[----:B--2---:R-:W-:-:S06]  /*2230*/  HADD2.F32 R0, -RZ, R4.H0_H0 ;  /* 0x20000004ff007230 */ /* 0x004fcc0000004100 */
[----:B------:R-:W0:Y:S02]  /*2240*/  F2I.FTZ.TRUNC.NTZ R0, R0 ;  /* 0x0000000000007305 */ /* 0x000e24000021f100 */
[----:B0-----:R-:W-:Y:S01]  /*2250*/  PRMT R17, R0, 0x7610, R17 ;  /* 0x0000761000117816 */ /* 0x001fe20000000011 */
[----:B------:R-:W-:Y:S06]  /*2260*/  BRA `(.L_x_30180) ;  /* 0x0000000800b07947 */ /* 0x000fec0003800000 */
.L_x_30185:
[----:B------:R-:W2:Y:S02]  /*2270*/  LDG.E.64 R4, desc[UR36][R4.64] ;  /* 0x0000002404047981 */ /* 0x000ea4000c1e1b00 */
[----:B--2---:R0:W1:Y:S02]  /*2280*/  F2I.F64.TRUNC R17, R4 ;  /* 0x0000000400117311 */ /* 0x004064000030d100 */
[----:B01----:R-:W-:Y:S05]  /*2290*/  BRA `(.L_x_30180) ;  /* 0x0000000800a47947 */ /* 0x003fea0003800000 */
.L_x_30175:
        /* <DEDUP_REMOVED lines=12> */
.L_x_30189:
[----:B------:R-:W2:Y:S02]  /*2360*/  LDG.E.64 R4, desc[UR36][R4.64] ;  /* 0x0000002404047981 */ /* 0x000ea4000c1e1b00 */
[----:B--2---:R3:W4:Y:S02]  /*2370*/  F2I.F64.TRUNC R17, R4 ;  /* 0x0000000400117311 */ /* 0x004724000030d100 */
[----:B---34-:R-:W-:Y:S05]  /*2380*/  BRA `(.L_x_30180) ;  /* 0x0000000800687947 */ /* 0x018fea0003800000 */
.L_x_30188:
        /* <DEDUP_REMOVED lines=27> */
.L_x_30191:
        /* <DEDUP_REMOVED lines=15> */
.L_x_30190:
[----:B------:R-:W2:Y:S02]  /*2630*/  LDG.E.U16 R0, desc[UR36][R4.64] ;  /* 0x0000002404007981 */ /* 0x000ea4000c1e1500 */
[----:B--2---:R-:W-:-:S06]  /*2640*/  IMAD.U32 R0, R0, 0x10000, RZ ;  /* 0x0001000000007824 */ /* 0x004fcc00078e00ff */
[----:B------:R-:W0:Y:S02]  /*2650*/  F2I.FTZ.TRUNC.NTZ R0, R0 ;  /* 0x0000000000007305 */ /* 0x000e24000021f100 */
[----:B0-----:R-:W-:Y:S01]  /*2660*/  PRMT R17, R0, 0x7610, R17 ;  /* 0x0000761000117816 */ /* 0x001fe20000000011 */
[----:B------:R-:W-:Y:S06]  /*2670*/  BRA `(.L_x_30180) ;  /* 0x0000000400ac7947 */ /* 0x000fec0003800000 */
.L_x_30187:
        /* <DEDUP_REMOVED lines=10> */
.L_x_30194:
        /* <DEDUP_REMOVED lines=21> */
.L_x_30198:
[----:B------:R-:W-:Y:S05]  /*2870*/  BSYNC.RECONVERGENT B1 ;  /* 0x0000000000017941 */ /* 0x000fea0003800200 */
.L_x_30197:
[----:B------:R-:W-:Y:S01]  /*2880*/  IMAD.SHL.U32 R0, R0, 0x100000, RZ ;  /* 0x0010000000007824 */ /* 0x000fe200078e00ff */
[----:B------:R-:W-:-:S04]  /*2890*/  LEA R3, R3, 0x3b800000, 0x17 ;  /* 0x3b80000003037811 */ /* 0x000fc800078eb8ff */
[----:B------:R-:W-:-:S07]  /*28a0*/  LOP3.LUT R0, R3, R0, R7, 0xfe, !PT ;  /* 0x0000000003007212 */ /* 0x000fce00078efe07 */
.L_x_30196:
[----:B------:R-:W-:Y:S05]  /*28b0*/  BSYNC.RECONVERGENT B0 ;  /* 0x0000000000007941 */ /* 0x000fea0003800200 */
.L_x_30195:
[----:B------:R-:W0:Y:S02]  /*28c0*/  F2I.FTZ.TRUNC.NTZ R0, R0 ;  /* 0x0000000000007305 */ /* 0x000e24000021f100 */
[----:B0-----:R-:W-:Y:S01]  /*28d0*/  PRMT R17, R0, 0x7610, R17 ;  /* 0x0000761000117816 */ /* 0x001fe20000000011 */
[----:B------:R-:W-:Y:S06]  /*28e0*/  BRA `(.L_x_30180) ;  /* 0x0000000400107947 */ /* 0x000fec0003800000 */
.L_x_30193:
        /* <DEDUP_REMOVED lines=21> */
.L_x_30202:
[----:B------:R-:W-:Y:S05]  /*2a40*/  BSYNC.RECONVERGENT B1 ;  /* 0x0000000000017941 */ /* 0x000fea0003800200 */
.L_x_30201:
[----:B------:R-:W-:Y:S01]  /*2a50*/  IMAD.SHL.U32 R0, R0, 0x200000, RZ ;  /* 0x0020000000007824 */ /* 0x000fe200078e00ff */
[----:B------:R-:W-:-:S04]  /*2a60*/  LEA R3, R3, 0x37800000, 0x17 ;  /* 0x3780000003037811 */ /* 0x000fc800078eb8ff */
[----:B------:R-:W-:-:S07]  /*2a70*/  LOP3.LUT R0, R3, R0, R7, 0xfe, !PT ;  /* 0x0000000003007212 */ /* 0x000fce00078efe07 */
.L_x_30200:
[----:B------:R-:W-:Y:S05]  /*2a80*/  BSYNC.RECONVERGENT B0 ;  /* 0x0000000000007941 */ /* 0x000fea0003800200 */
.L_x_30199:
[----:B------:R-:W0:Y:S02]  /*2a90*/  F2I.FTZ.TRUNC.NTZ R0, R0 ;  /* 0x0000000000007305 */ /* 0x000e24000021f100 */
[----:B0-----:R-:W-:Y:S01]  /*2aa0*/  PRMT R17, R0, 0x7610, R17 ;  /* 0x0000761000117816 */ /* 0x001fe20000000011 */
[----:B------:R-:W-:Y:S06]  /*2ab0*/  BRA `(.L_x_30180) ;  /* 0x00000000009c7947 */ /* 0x000fec0003800000 */
.L_x_30192:
        /* <DEDUP_REMOVED lines=14> */
.L_x_30206:
[----:B------:R-:W-:Y:S05]  /*2ba0*/  BSYNC.RECONVERGENT B0 ;  /* 0x0000000000007941 */ /* 0x000fea0003800200 */
.L_x_30205:
[----:B------:R-:W0:Y:S02]  /*2bb0*/  F2I.FTZ.TRUNC.NTZ R0, R0 ;  /* 0x0000000000007305 */ /* 0x000e24000021f100 */
[----:B0-----:R-:W-:Y:S01]  /*2bc0*/  PRMT R17, R0, 0x7610, R17 ;  /* 0x0000761000117816 */ /* 0x001fe20000000011 */
[----:B------:R-:W-:Y:S06]  /*2bd0*/  BRA `(.L_x_30180) ;  /* 0x0000000000547947 */ /* 0x000fec0003800000 */
.L_x_30179:
        /* <DEDUP_REMOVED lines=16> */
.L_x_30207:
[----:B------:R-:W-:Y:S01]  /*2ce0*/  PRMT R17, RZ, 0x7610, R17 ;  /* 0x00007610ff117816 */ /* 0x000fe20000000011 */
[----:B------:R-:W-:Y:S06]  /*2cf0*/  BRA `(.L_x_30180) ;  /* 0x00000000000c7947 */ /* 0x000fec0003800000 */
.L_x_30204:
[----:B------:R2:W5:Y:S01]  /*2d00*/  LDG.E.U8 R17, desc[UR36][R4.64] ;  /* 0x0000002404117981 */ /* 0x000562000c1e1100 */
[----:B------:R-:W-:Y:S05]  /*2d10*/  BRA `(.L_x_30180) ;  /* 0x0000000000047947 */ /* 0x000fea0003800000 */
.L_x_30203:
[----:B------:R1:W5:Y:S02]  /*2d20*/  LDG.E.U8 R17, desc[UR36][R4.64] ;  /* 0x0000002404117981 */ /* 0x000364000c1e1100 */
.L_x_30180:
[----:B------:R-:W-:-:S07]  /*2d30*/  VIADD R23, R23, 0x80 ;  /* 0x0000008017177836 */ /* 0x000fce0000000000 */
.L_x_30174:
[----:B------:R-:W-:Y:S05]  /*2d40*/  BSYNC.RECONVERGENT B6 ;  /* 0x0000000000067941 */ /* 0x000fea0003800200 */
.L_x_30173:
        /* <DEDUP_REMOVED lines=23> */
.L_x_30213:
[----:B------:R0:W5:Y:S01]  /*2ec0*/  LDG.E.U8 R18, desc[UR36][R4.64] ;  /* 0x0000002404127981 */ /* 0x000162000c1e1100 */
[----:B------:R-:W-:Y:S05]  /*2ed0*/  BRA `(.L_x_30209) ;  /* 0x0000000c004c7947 */ /* 0x000fea0003800000 */
.L_x_30212:
        /* <DEDUP_REMOVED lines=8> */
.L_x_30216:
[----:B------:R0:W5:Y:S01]  /*2f60*/  LDG.E.U8 R18, desc[UR36][R4.64] ;  /* 0x0000002404127981 */ /* 0x000162000c1e1100 */
[----:B------:R-:W-:Y:S05]  /*2f70*/  BRA `(.L_x_30209) ;  /* 0x0000000c00247947 */ /* 0x000fea0003800000 */
.L_x_30215:
[----:B------:R0:W5:Y:S01]  /*2f80*/  LDG.E.U16 R18, desc[UR36][R4.64] ;  /* 0x0000002404127981 */ /* 0x000162000c1e1500 */
[----:B------:R-:W-:Y:S05]  /*2f90*/  BRA `(.L_x_30209) ;  /* 0x0000000c001c7947 */ /* 0x000fea0003800000 */
.L_x_30211:
        /* <DEDUP_REMOVED lines=9> */
.L_x_30218:
[----:B------:R-:W2:Y:S02]  /*3030*/  LDG.E.U16 R0, desc[UR36][R4.64] ;  /* 0x0000002404007981 */ /* 0x000ea4000c1e1500 */
[----:B--2---:R-:W-:-:S06]  /*3040*/  HADD2.F32 R0, -RZ, R0.H0_H0 ;  /* 0x20000000ff007230 */ /* 0x004fcc0000004100 */
[----:B------:R-:W0:Y:S02]  /*3050*/  F2I.FTZ.TRUNC.NTZ R0, R0 ;  /* 0x0000000000007305 */ /* 0x000e24000021f100 */
[----:B0-----:R-:W-:Y:S01]  /*3060*/  PRMT R18, R0, 0x7610, R18 ;  /* 0x0000761000127816 */ /* 0x001fe20000000012 */
[----:B------:R-:W-:Y:S06]  /*3070*/  BRA `(.L_x_30209) ;  /* 0x0000000800e47947 */ /* 0x000fec0003800000 */
.L_x_30217:
        /* <DEDUP_REMOVED lines=9> */
.L_x_30220:
[----:B------:R-:W2:Y:S02]  /*3110*/  LDG.E.U16 R4, desc[UR36][R4.64] ;  /* 0x0000002404047981 */ /* 0x000ea4000c1e1500 */
[----:B--2---:R-:W-:-:S06]  /*3120*/  HADD2.F32 R0, -RZ, R4.H0_H0 ;  /* 0x20000004ff007230 */ /* 0x004fcc0000004100 */
[----:B------:R-:W0:Y:S02]  /*3130*/  F2I.FTZ.TRUNC.NTZ R0, R0 ;  /* 0x0000000000007305 */ /* 0x000e24000021f100 */
[----:B0-----:R-:W-:Y:S01]  /*3140*/  PRMT R18, R0, 0x7610, R18 ;  /* 0x0000761000127816 */ /* 0x001fe20000000012 */
[----:B------:R-:W-:Y:S06]  /*3150*/  BRA `(.L_x_30209) ;  /* 0x0000000800ac7947 */ /* 0x000fec0003800000 */
.L_x_30219:
[----:B------:R-:W2:Y:S02]  /*3160*/  LDG.E.64 R4, desc[UR36][R4.64] ;  /* 0x0000002404047981 */ /* 0x000ea4000c1e1b00 */
[----:B--2---:R0:W1:Y:S02]  /*3170*/  F2I.F64.TRUNC R18, R4 ;  /* 0x0000000400127311 */ /* 0x004064000030d100 */
[----:B01----:R-:W-:Y:S05]  /*3180*/  BRA `(.L_x_30209) ;  /* 0x0000000800a07947 */ /* 0x003fea0003800000 */
.L_x_30210:
        /* <DEDUP_REMOVED lines=12> */
.L_x_30223:
[----:B------:R-:W2:Y:S02]  /*3250*/  LDG.E.64 R4, desc[UR36][R4.64] ;  /* 0x0000002404047981 */ /* 0x000ea4000c1e1b00 */
[----:B--2---:R0:W1:Y:S02]  /*3260*/  F2I.F64.TRUNC R18, R4 ;  /* 0x0000000400127311 */ /* 0x004064000030d100 */
[----:B01----:R-:W-:Y:S05]  /*3270*/  BRA `(.L_x_30209) ;  /* 0x0000000800647947 */ /* 0x003fea0003800000 */
.L_x_30222:
        /* <DEDUP_REMOVED lines=27> */
.L_x_30225:
        /* <DEDUP_REMOVED lines=15> */
.L_x_30224:
[----:B------:R-:W2:Y:S02]  /*3520*/  LDG.E.U16 R0, desc[UR36][R4.64] ;  /* 0x0000002404007981 */ /* 0x000ea4000c1e1500 */
[----:B--2---:R-:W-:-:S06]  /*3530*/  IMAD.U32 R0, R0, 0x10000, RZ ;  /* 0x0001000000007824 */ /* 0x004fcc00078e00ff */
[----:B------:R-:W0:Y:S02]  /*3540*/  F2I.FTZ.TRUNC.NTZ R0, R0 ;  /* 0x0000000000007305 */ /* 0x000e24000021f100 */
[----:B0-----:R-:W-:Y:S01]  /*3550*/  PRMT R18, R0, 0x7610, R18 ;  /* 0x0000761000127816 */ /* 0x001fe20000000012 */
[----:B------:R-:W-:Y:S06]  /*3560*/  BRA `(.L_x_30209) ;  /* 0x0000000400a87947 */ /* 0x000fec0003800000 */
.L_x_30221:
        /* <DEDUP_REMOVED lines=10> */
.L_x_30228:
        /* <DEDUP_REMOVED lines=21> */
.L_x_30232:
[----:B------:R-:W-:Y:S05]  /*3760*/  BSYNC.RECONVERGENT B1 ;  /* 0x0000000000017941 */ /* 0x000fea0003800200 */
.L_x_30231:
[----:B------:R-:W-:Y:S01]  /*3770*/  IMAD.SHL.U32 R0, R0, 0x100000, RZ ;  /* 0x0010000000007824 */ /* 0x000fe200078e00ff */
[----:B------:R-:W-:-:S04]  /*3780*/  LEA R3, R3, 0x3b800000, 0x17 ;  /* 0x3b80000003037811 */ /* 0x000fc800078eb8ff */
[----:B------:R-:W-:-:S07]  /*3790*/  LOP3.LUT R0, R3, R0, R7, 0xfe, !PT ;  /* 0x0000000003007212 */ /* 0x000fce00078efe07 */
.L_x_30230:
[----:B------:R-:W-:Y:S05]  /*37a0*/  BSYNC.RECONVERGENT B0 ;  /* 0x0000000000007941 */ /* 0x000fea0003800200 */
.L_x_30229:
[----:B------:R-:W0:Y:S02]  /*37b0*/  F2I.FTZ.TRUNC.NTZ R0, R0 ;  /* 0x0000000000007305 */ /* 0x000e24000021f100 */
[----:B0-----:R-:W-:Y:S01]  /*37c0*/  PRMT R18, R0, 0x7610, R18 ;  /* 0x0000761000127816 */ /* 0x001fe20000000012 */
[----:B------:R-:W-:Y:S06]  /*37d0*/  BRA `(.L_x_30209) ;  /* 0x00000004000c7947 */ /* 0x000fec0003800000 */
.L_x_30227:
        /* <DEDUP_REMOVED lines=21> */
.L_x_30236:
[----:B------:R-:W-:Y:S05]  /*3930*/  BSYNC.RECONVERGENT B1 ;  /* 0x0000000000017941 */ /* 0x000fea0003800200 */
.L_x_30235:
[----:B------:R-:W-:Y:S01]  /*3940*/  IMAD.SHL.U32 R0, R0, 0x200000, RZ ;  /* 0x0020000000007824 */ /* 0x000fe200078e00ff */
[----:B------:R-:W-:-:S04]  /*3950*/  LEA R3, R3, 0x37800000, 0x17 ;  /* 0x3780000003037811 */ /* 0x000fc800078eb8ff */
[----:B------:R-:W-:-:S07]  /*3960*/  LOP3.LUT R0, R3, R0, R7, 0xfe, !PT ;  /* 0x0000000003007212 */ /* 0x000fce00078efe07 */
.L_x_30234:
[----:B------:R-:W-:Y:S05]  /*3970*/  BSYNC.RECONVERGENT B0 ;  /* 0x0000000000007941 */ /* 0x000fea0003800200 */
.L_x_30233:
[----:B------:R-:W0:Y:S02]  /*3980*/  F2I.FTZ.TRUNC.NTZ R0, R0 ;  /* 0x0000000000007305 */ /* 0x000e24000021f100 */
[----:B0-----:R-:W-:Y:S01]  /*3990*/  PRMT R18, R0, 0x7610, R18 ;  /* 0x0000761000127816 */ /* 0x001fe20000000012 */
[----:B------:R-:W-:Y:S06]  /*39a0*/  BRA `(.L_x_30209) ;  /* 0x0000000000987947 */ /* 0x000fec0003800000 */
.L_x_30226:
        /* <DEDUP_REMOVED lines=14> */
.L_x_30240:
[----:B------:R-:W-:Y:S05]  /*3a90*/  BSYNC.RECONVERGENT B0 ;  /* 0x0000000000007941 */ /* 0x000fea0003800200 */
.L_x_30239:
[----:B------:R-:W0:Y:S02]  /*3aa0*/  F2I.FTZ.TRUNC.NTZ R0, R0 ;  /* 0x0000000000007305 */ /* 0x000e24000021f100 */
[----:B0-----:R-:W-:Y:S01]  /*3ab0*/  PRMT R18, R0, 0x7610, R18 ;  /* 0x0000761000127816 */ /* 0x001fe20000000012 */
[----:B------:R-:W-:Y:S06]  /*3ac0*/  BRA `(.L_x_30209) ;  /* 0x0000000000507947 */ /* 0x000fec0003800000 */
.L_x_30214:
        /* <DEDUP_REMOVED lines=16> */
.L_x_30241:
[----:B------:R-:W-:Y:S05]  /*3bd0*/  BRA `(.L_x_30209) ;  /* 0x00000000000c7947 */ /* 0x000fea0003800000 */
.L_x_30238:
[----:B------:R0:W5:Y:S01]  /*3be0*/  LDG.E.U8 R18, desc[UR36][R4.64] ;  /* 0x0000002404127981 */ /* 0x000162000c1e1100 */
[----:B------:R-:W-:Y:S05]  /*3bf0*/  BRA `(.L_x_30209) ;  /* 0x0000000000047947 */ /* 0x000fea0003800000 */
.L_x_30237:
[----:B------:R0:W5:Y:S02]  /*3c00*/  LDG.E.U8 R18, desc[UR36][R4.64] ;  /* 0x0000002404127981 */ /* 0x000164000c1e1100 */
.L_x_30209:
[----:B------:R-:W-:Y:S05]  /*3c10*/  BSYNC.RECONVERGENT B6 ;  /* 0x0000000000067941 */ /* 0x000fea0003800200 */
.L_x_30208:
[----:B------:R-:W2:Y:S01]  /*3c20*/  LDC.U8 R0, c[0x0][0x385] ;  /* 0x0000e140ff007b82 */ /* 0x000ea20000000000 */
[----:B------:R-:W-:Y:S01]  /*3c30*/  ISETP.GE.AND P0, PT, R25, R16, PT ;  /* 0x000000101900720c */ /* 0x000fe20003f06270 */
[----:B------:R-:W-:Y:S01]  /*3c40*/  BSSY.RECONVERGENT B0, `(.L_x_30242) ;  /* 0x000001c000007945 */ /* 0x000fe20003800200 */
[----:B--2---:R-:W-:-:S04]  /*3c50*/  PRMT R6, R0, 0x8880, RZ ;  /* 0x0000888000067816 */ /* 0x004fc800000000ff */
[----:B------:R-:W-:-:S07]  /*3c60*/  PRMT R6, R6, 0x7710, RZ ;  /* 0x0000771006067816 */ /* 0x000fce00000000ff */
[----:B------:R-:W-:Y:S05]  /*3c70*/  @P0 BRA `(.L_x_30243) ;  /* 0x0000000000600947 */ /* 0x000fea0003800000 */
[----:B-1---5:R-:W-:-:S04]  /*3c80*/  LOP3.LUT R3, R22, R0, RZ, 0x3c, !PT ;  /* 0x0000000016037212 */ /* 0x022fc800078e3cff */
[----:B------:R-:W-:-:S04]  /*3c90*/  PRMT R3, R3, 0x8880, RZ ;  /* 0x0000888003037816 */ /* 0x000fc800000000ff */
[----:B------:R-:W-:-:S13]  /*3ca0*/  ISETP.GT.AND P0, PT, R3, -0x1, PT ;  /* 0xffffffff0300780c */ /* 0x000fda0003f04270 */
[----:B------:R-:W-:Y:S05]  /*3cb0*/  @P0 BRA `(.L_x_30244) ;  /* 0x00000000003c0947 */ /* 0x000fea0003800000 */
[----:B------:R-:W-:Y:S02]  /*3cc0*/  PRMT R8, R0, 0x8880, RZ ;  /* 0x0000888000087816 */ /* 0x000fe400000000ff */
[----:B0--34-:R-:W-:Y:S02]  /*3cd0*/  PRMT R5, R22, 0x8880, RZ ;  /* 0x0000888016057816 */ /* 0x019fe400000000ff */
[----:B------:R-:W-:-:S07]  /*3ce0*/  MOV R4, 0x3d00 ;  /* 0x00003d0000047802 */ /* 0x000fce0000000f00 */
[----:B------:R-:W-:Y:S05]  /*3cf0*/  CALL.REL.NOINC `($__internal_49_$__cuda_sm20_div_s16) ;  /* 0x0000004400a47944 */ /* 0x000fea0003c00000 */
        /* <DEDUP_REMOVED lines=11> */
.L_x_30244:
[----:B0--34-:R-:W-:Y:S02]  /*3db0*/  PRMT R5, R22, 0x8880, RZ ;  /* 0x0000888016057816 */ /* 0x019fe400000000ff */
[----:B------:R-:W-:Y:S02]  /*3dc0*/  PRMT R8, R0, 0x8880, RZ ;  /* 0x0000888000087816 */ /* 0x000fe400000000ff */
[----:B------:R-:W-:-:S07]  /*3dd0*/  MOV R4, 0x3df0 ;  /* 0x00003df000047802 */ /* 0x000fce0000000f00 */
[----:B------:R-:W-:Y:S05]  /*3de0*/  CALL.REL.NOINC `($__internal_49_$__cuda_sm20_div_s16) ;  /* 0x0000004400687944 */ /* 0x000fea0003c00000 */
[----:B------:R-:W-:-:S07]  /*3df0*/  PRMT R3, R7, 0x7610, R3 ;  /* 0x0000761007037816 */ /* 0x000fce0000000003 */
.L_x_30243:
[----:B------:R-:W-:Y:S05]  /*3e00*/  BSYNC.RECONVERGENT B0 ;  /* 0x0000000000007941 */ /* 0x000fea0003800200 */
.L_x_30242:
        /* <DEDUP_REMOVED lines=9> */
[----:B------:R-:W-:Y:S02]  /*3ea0*/  PRMT R5, R19, 0x8880, RZ ;  /* 0x0000888013057816 */ /* 0x000fe400000000ff */
[----:B------:R-:W-:-:S07]  /*3eb0*/  MOV R4, 0x3ed0 ;  /* 0x00003ed000047802 */ /* 0x000fce0000000f00 */
[----:B------:R-:W-:Y:S05]  /*3ec0*/  CALL.REL.NOINC `($__internal_49_$__cuda_sm20_div_s16) ;  /* 0x0000004400307944 */ /* 0x000fea0003c00000 */
        /* <DEDUP_REMOVED lines=11> */
.L_x_30247:
[----:B------:R-:W-:Y:S02]  /*3f80*/  PRMT R5, R19, 0x8880, RZ ;  /* 0x0000888013057816 */ /* 0x000fe400000000ff */
[----:B------:R-:W-:Y:S02]  /*3f90*/  PRMT R8, R0, 0x8880, RZ ;  /* 0x0000888000087816 */ /* 0x000fe400000000ff */
[----:B------:R-:W-:-:S07]  /*3fa0*/  MOV R4, 0x3fc0 ;  /* 0x00003fc000047802 */ /* 0x000fce0000000f00 */
[----:B------:R-:W-:Y:S05]  /*3fb0*/  CALL.REL.NOINC `($__internal_49_$__cuda_sm20_div_s16) ;  /* 0x0000004000f47944 */ /* 0x000fea0003c00000 */
[----:B------:R-:W-:-:S07]  /*3fc0*/  PRMT R22, R7, 0x7610, R22 ;  /* 0x0000761007167816 */ /* 0x000fce0000000016 */
.L_x_30246:
[----:B------:R-:W-:Y:S05]  /*3fd0*/  BSYNC.RECONVERGENT B0 ;  /* 0x0000000000007941 */ /* 0x000fea0003800200 */
.L_x_30245:
        /* <DEDUP_REMOVED lines=23> */
.L_x_30250:
[----:B------:R-:W-:Y:S02]  /*4150*/  PRMT R5, R17, 0x8880, RZ ;  /* 0x0000888011057816 */ /* 0x000fe400000000ff */
[----:B------:R-:W-:Y:S02]  /*4160*/  PRMT R8, R0, 0x8880, RZ ;  /* 0x0000888000087816 */ /* 0x000fe400000000ff */
[----:B------:R-:W-:-:S07]  /*4170*/  MOV R4, 0x4190 ;  /* 0x0000419000047802 */ /* 0x000fce0000000f00 */
[----:B------:R-:W-:Y:S05]  /*4180*/  CALL.REL.NOINC `($__internal_49_$__cuda_sm20_div_s16) ;  /* 0x0000004000807944 */ /* 0x000fea0003c00000 */
[----:B------:R-:W-:-:S07]  /*4190*/  PRMT R17, R7, 0x7610, R17 ;  /* 0x0000761007117816 */ /* 0x000fce0000000011 */
.L_x_30249:
[----:B------:R-:W-:Y:S05]  /*41a0*/  BSYNC.RECONVERGENT B0 ;  /* 0x0000000000007941 */ /* 0x000fea0003800200 */
.L_x_30248:
        /* <DEDUP_REMOVED lines=23> */
.L_x_30253:
[----:B------:R-:W-:Y:S02]  /*4320*/  PRMT R8, R0, 0x8880, RZ ;  /* 0x0000888000087816 */ /* 0x000fe400000000ff */
[----:B------:R-:W-:Y:S02]  /*4330*/  PRMT R5, R18, 0x8880, RZ ;  /* 0x0000888012057816 */ /* 0x000fe400000000ff */
[----:B------:R-:W-:-:S07]  /*4340*/  MOV R4, 0x4360 ;  /* 0x0000436000047802 */ /* 0x000fce0000000f00 */
[----:B------:R-:W-:Y:S05]  /*4350*/  CALL.REL.NOINC `($__internal_49_$__cuda_sm20_div_s16) ;  /* 0x00000040000c7944 */ /* 0x000fea0003c00000 */
[----:B------:R-:W-:-:S07]  /*4360*/  PRMT R18, R7, 0x7610, R18 ;  /* 0x0000761007127816 */ /* 0x000fce0000000012 */
.L_x_30252:
[----:B------:R-:W-:Y:S05]  /*4370*/  BSYNC.RECONVERGENT B0 ;  /* 0x0000000000007941 */ /* 0x000fea0003800200 */
.L_x_30251:
        /* <DEDUP_REMOVED lines=26> */
.L_x_30260:
[----:B------:R4:W-:Y:S01]  /*4520*/  STG.E.U8 desc[UR36][R8.64], R3 ;  /* 0x0000000308007986 */ /* 0x0009e2000c101124 */
[----:B------:R-:W-:Y:S01]  /*4530*/  IMAD.MOV.U32 R25, RZ, RZ, R23 ;  /* 0x000000ffff197224 */ /* 0x000fe200078e0017 */
[----:B------:R-:W-:Y:S06]  /*4540*/  BRA `(.L_x_30262) ;  /* 0x0000000c00d87947 */ /* 0x000fec0003800000 */
.L_x_30259:
        /* <DEDUP_REMOVED lines=13> */
.L_x_30264:
[----:B------:R-:W-:Y:S01]  /*4620*/  LOP3.LUT R3, R3, 0xffff, RZ, 0xc0, !PT ;  /* 0x0000ffff03037812 */ /* 0x000fe200078ec0ff */
[----:B------:R-:W-:-:S03]  /*4630*/  IMAD.MOV.U32 R25, RZ, RZ, R23 ;  /* 0x000000ffff197224 */ /* 0x000fc600078e0017 */
[----:B------:R-:W-:-:S05]  /*4640*/  PRMT R3, R3, 0x8880, RZ ;  /* 0x0000888003037816 */ /* 0x000fca00000000ff */
[----:B------:R2:W-:Y:S01]  /*4650*/  STG.E desc[UR36][R8.64], R3 ;  /* 0x0000000308007986 */ /* 0x0005e2000c101924 */
[----:B------:R-:W-:Y:S05]  /*4660*/  BRA `(.L_x_30262) ;  /* 0x0000000c00907947 */ /* 0x000fea0003800000 */
.L_x_30263:
[----:B------:R-:W-:Y:S01]  /*4670*/  PRMT R3, R3, 0x8880, RZ ;  /* 0x0000888003037816 */ /* 0x000fe200000000ff */
[----:B------:R-:W-:-:S03]  /*4680*/  IMAD.MOV.U32 R25, RZ, RZ, R23 ;  /* 0x000000ffff197224 */ /* 0x000fc600078e0017 */
[----:B------:R-:W-:-:S05]  /*4690*/  PRMT R3, R3, 0x7710, RZ ;  /* 0x0000771003037816 */ /* 0x000fca00000000ff */
[----:B------:R0:W-:Y:S01]  /*46a0*/  STG.E.U16 desc[UR36][R8.64], R3 ;  /* 0x0000000308007986 */ /* 0x0001e2000c101524 */
[----:B------:R-:W-:Y:S05]  /*46b0*/  BRA `(.L_x_30262) ;  /* 0x0000000c007c7947 */ /* 0x000fea0003800000 */
.L_x_30258:
        /* <DEDUP_REMOVED lines=10> */
.L_x_30266:
[----:B------:R-:W0:Y:S01]  /*4760*/  I2F.S8 R0, R3 ;  /* 0x0000000300007306 */ /* 0x000e220000001400 */
[----:B------:R-:W-:Y:S01]  /*4770*/  IMAD.MOV.U32 R25, RZ, RZ, R23 ;  /* 0x000000ffff197224 */ /* 0x000fe200078e0017 */
[----:B0-----:R-:W-:-:S05]  /*4780*/  F2FP.F16.F32.PACK_AB R0, RZ, R0 ;  /* 0x00000000ff00723e */ /* 0x001fca00000000ff */
[----:B------:R0:W-:Y:S01]  /*4790*/  STG.E.U16 desc[UR36][R8.64], R0 ;  /* 0x0000000008007986 */ /* 0x0001e2000c101524 */
[----:B------:R-:W-:Y:S05]  /*47a0*/  BRA `(.L_x_30262) ;  /* 0x0000000c00407947 */ /* 0x000fea0003800000 */
.L_x_30265:
        /* <DEDUP_REMOVED lines=11> */
.L_x_30268:
[----:B------:R-:W0:Y:S01]  /*4860*/  I2F.S8 R3, R3 ;  /* 0x0000000300037306 */ /* 0x000e220000001400 */
[----:B------:R-:W-:Y:S01]  /*4870*/  IMAD.MOV.U32 R25, RZ, RZ, R23 ;  /* 0x000000ffff197224 */ /* 0x000fe200078e0017 */
[----:B0-----:R-:W-:-:S04]  /*4880*/  F2FP.F16.F32.PACK_AB R3, RZ, R3 ;  /* 0x00000003ff03723e */ /* 0x001fc800000000ff */
[----:B------:R-:W-:-:S05]  /*4890*/  PRMT R3, R3, 0x5410, RZ ;  /* 0x0000541003037816 */ /* 0x000fca00000000ff */
[----:B------:R0:W-:Y:S01]  /*48a0*/  STG.E desc[UR36][R8.64], R3 ;  /* 0x0000000308007986 */ /* 0x0001e2000c101924 */
[----:B------:R-:W-:Y:S05]  /*48b0*/  BRA `(.L_x_30262) ;  /* 0x0000000800fc7947 */ /* 0x000fea0003800000 */
.L_x_30267:
[----:B------:R-:W-:Y:S01]  /*48c0*/  PRMT R4, R3, 0x8880, RZ ;  /* 0x0000888003047816 */ /* 0x000fe200000000ff */
[----:B------:R-:W-:-:S03]  /*48d0*/  IMAD.MOV.U32 R25, RZ, RZ, R23 ;  /* 0x000000ffff197224 */ /* 0x000fc600078e0017 */
[----:B------:R-:W-:-:S06]  /*48e0*/  PRMT R4, R4, 0x7710, RZ ;  /* 0x0000771004047816 */ /* 0x000fcc00000000ff */
[----:B------:R-:W0:Y:S02]  /*48f0*/  I2F.F64.S16 R4, R4 ;  /* 0x0000000400047312 */ /* 0x000e240000101c00 */
[----:B0-----:R0:W-:Y:S01]  /*4900*/  STG.E.64 desc[UR36][R8.64], R4 ;  /* 0x0000000408007986 */ /* 0x0011e2000c101b24 */
[----:B------:R-:W-:Y:S05]  /*4910*/  BRA `(.L_x_30262) ;  /* 0x0000000800e47947 */ /* 0x000fea0003800000 */
.L_x_30257:
        /* <DEDUP_REMOVED lines=13> */
.L_x_30271:
[----:B------:R-:W-:Y:S02]  /*49f0*/  PRMT R4, R3, 0x8880, RZ ;  /* 0x0000888003047816 */ /* 0x000fe400000000ff */
[----:B------:R-:W-:Y:S01]  /*4a00*/  CS2R R6, SRZ ;  /* 0x0000000000067805 */ /* 0x000fe2000001ff00 */
[----:B------:R-:W-:Y:S01]  /*4a10*/  IMAD.MOV.U32 R25, RZ, RZ, R23 ;  /* 0x000000ffff197224 */ /* 0x000fe200078e0017 */
[----:B------:R-:W-:-:S06]  /*4a20*/  PRMT R4, R4, 0x7710, RZ ;  /* 0x0000771004047816 */ /* 0x000fcc00000000ff */
[----:B------:R-:W0:Y:S02]  /*4a30*/  I2F.F64.S16 R4, R4 ;  /* 0x0000000400047312 */ /* 0x000e240000101c00 */
[----:B0-----:R0:W-:Y:S01]  /*4a40*/  STG.E.128 desc[UR36][R8.64], R4 ;  /* 0x0000000408007986 */ /* 0x0011e2000c101d24 */
[----:B------:R-:W-:Y:S05]  /*4a50*/  BRA `(.L_x_30262) ;  /* 0x0000000800947947 */ /* 0x000fea0003800000 */
.L_x_30270:
        /* <DEDUP_REMOVED lines=19> */
.L_x_30275:
[----:B------:R-:W-:Y:S05]  /*4b90*/  BSYNC.RECONVERGENT B0 ;  /* 0x0000000000007941 */ /* 0x000fea0003800200 */
.L_x_30274:
[----:B------:R-:W-:Y:S01]  /*4ba0*/  LOP3.LUT R5, R0, 0x80, R5, 0xf8, !PT ;  /* 0x0000008000057812 */ /* 0x000fe200078ef805 */
[----:B------:R-:W-:-:S04]  /*4bb0*/  IMAD.MOV.U32 R25, RZ, RZ, R23 ;  /* 0x000000ffff197224 */ /* 0x000fc800078e0017 */
[----:B------:R0:W-:Y:S01]  /*4bc0*/  STG.E.U8 desc[UR36][R8.64], R5 ;  /* 0x0000000508007986 */ /* 0x0001e2000c101124 */
[----:B------:R-:W-:Y:S05]  /*4bd0*/  BRA `(.L_x_30262) ;  /* 0x0000000800347947 */ /* 0x000fea0003800000 */
.L_x_30273:
        /* <DEDUP_REMOVED lines=15> */
.L_x_30277:
[----:B------:R-:W-:Y:S05]  /*4cd0*/  BSYNC.RECONVERGENT B0 ;  /* 0x0000000000007941 */ /* 0x000fea0003800200 */
.L_x_30276:
[----:B------:R-:W-:Y:S01]  /*4ce0*/  LOP3.LUT R5, R0, 0x80, R5, 0xf8, !PT ;  /* 0x0000008000057812 */ /* 0x000fe200078ef805 */
[----:B------:R-:W-:-:S04]  /*4cf0*/  IMAD.MOV.U32 R25, RZ, RZ, R23 ;  /* 0x000000ffff197224 */ /* 0x000fc800078e0017 */
[----:B------:R0:W-:Y:S01]  /*4d00*/  STG.E.U8 desc[UR36][R8.64], R5 ;  /* 0x0000000508007986 */ /* 0x0001e2000c101124 */
[----:B------:R-:W-:Y:S05]  /*4d10*/  BRA `(.L_x_30262) ;  /* 0x0000000400e47947 */ /* 0x000fea0003800000 */
.L_x_30272:
[----:B------:R-:W0:Y:S01]  /*4d20*/  I2F.S8 R0, R3 ;  /* 0x0000000300007306 */ /* 0x000e220000001400 */
[----:B------:R-:W-:Y:S01]  /*4d30*/  IMAD.MOV.U32 R25, RZ, RZ, R23 ;  /* 0x000000ffff197224 */ /* 0x000fe200078e0017 */
[----:B0-----:R-:W-:-:S05]  /*4d40*/  F2FP.BF16.F32.PACK_AB R0, RZ, R0 ;  /* 0x00000000ff00723e */ /* 0x001fca00000010ff */
[----:B------:R0:W-:Y:S01]  /*4d50*/  STG.E.U16 desc[UR36][R8.64], R0 ;  /* 0x0000000008007986 */ /* 0x0001e2000c101524 */
[----:B------:R-:W-:Y:S05]  /*4d60*/  BRA `(.L_x_30262) ;  /* 0x0000000400d07947 */ /* 0x000fea0003800000 */
.L_x_30269:
        /* <DEDUP_REMOVED lines=13> */
.L_x_30280:
        /* <DEDUP_REMOVED lines=13> */
.L_x_30283:
[----:B------:R-:W-:-:S04]  /*4f10*/  SHF.R.U32.HI R0, RZ, 0x14, R3 ;  /* 0x00000014ff007819 */ /* 0x000fc80000011603 */
[----:B------:R-:W-:-:S04]  /*4f20*/  LOP3.LUT R0, R0, 0x1, RZ, 0xc0, !PT ;  /* 0x0000000100007812 */ /* 0x000fc800078ec0ff */
[----:B------:R-:W-:-:S04]  /*4f30*/  IADD3 R0, PT, PT, R3, 0x487ffff, R0 ;  /* 0x0487ffff03007810 */ /* 0x000fc80007ffe000 */
[----:B------:R-:W-:-:S04]  /*4f40*/  SHF.R.U32.HI R0, RZ, 0x14, R0 ;  /* 0x00000014ff007819 */ /* 0x000fc80000011600 */
[----:B------:R-:W-:-:S07]  /*4f50*/  LOP3.LUT R0, R0, 0xff, RZ, 0xc0, !PT ;  /* 0x000000ff00007812 */ /* 0x000fce00078ec0ff */
.L_x_30284:
[----:B------:R-:W-:-:S04]  /*4f60*/  SHF.R.U32.HI R3, RZ, 0x18, R3 ;  /* 0x00000018ff037819 */ /* 0x000fc80000011603 */
[----:B------:R-:W-:-:S04]  /*4f70*/  LOP3.LUT R0, R0, 0x80, R3, 0xf8, !PT ;  /* 0x0000008000007812 */ /* 0x000fc800078ef803 */
[----:B------:R-:W-:-:S07]  /*4f80*/  PRMT R4, R0, 0x7610, R4 ;  /* 0x0000761000047816 */ /* 0x000fce0000000004 */
.L_x_30282:
[----:B------:R-:W-:Y:S05]  /*4f90*/  BSYNC.RECONVERGENT B0 ;  /* 0x0000000000007941 */ /* 0x000fea0003800200 */
.L_x_30281:
[----:B------:R0:W-:Y:S01]  /*4fa0*/  STG.E.U8 desc[UR36][R8.64], R4 ;  /* 0x0000000408007986 */ /* 0x0001e2000c101124 */
[----:B------:R-:W-:Y:S01]  /*4fb0*/  IMAD.MOV.U32 R25, RZ, RZ, R23 ;  /* 0x000000ffff197224 */ /* 0x000fe200078e0017 */
[----:B------:R-:W-:Y:S06]  /*4fc0*/  BRA `(.L_x_30262) ;  /* 0x0000000400387947 */ /* 0x000fec0003800000 */
.L_x_30279:
        /* <DEDUP_REMOVED lines=13> */
.L_x_30287:
[----:B------:R-:W-:-:S04]  /*50a0*/  SHF.R.U32.HI R0, RZ, 0x15, R3 ;  /* 0x00000015ff007819 */ /* 0x000fc80000011603 */
[----:B------:R-:W-:-:S04]  /*50b0*/  LOP3.LUT R0, R0, 0x1, RZ, 0xc0, !PT ;  /* 0x0000000100007812 */ /* 0x000fc800078ec0ff */
[----:B------:R-:W-:-:S04]  /*50c0*/  IADD3 R0, PT, PT, R3, 0x88fffff, R0 ;  /* 0x088fffff03007810 */ /* 0x000fc80007ffe000 */
[----:B------:R-:W-:-:S04]  /*50d0*/  SHF.R.U32.HI R0, RZ, 0x15, R0 ;  /* 0x00000015ff007819 */ /* 0x000fc80000011600 */
[----:B------:R-:W-:-:S07]  /*50e0*/  LOP3.LUT R0, R0, 0xff, RZ, 0xc0, !PT ;  /* 0x000000ff00007812 */ /* 0x000fce00078ec0ff */
.L_x_30288:
[----:B------:R-:W-:-:S04]  /*50f0*/  SHF.R.U32.HI R3, RZ, 0x18, R3 ;  /* 0x00000018ff037819 */ /* 0x000fc80000011603 */
[----:B------:R-:W-:-:S04]  /*5100*/  LOP3.LUT R0, R0, 0x80, R3, 0xf8, !PT ;  /* 0x0000008000007812 */ /* 0x000fc800078ef803 */
[----:B------:R-:W-:-:S07]  /*5110*/  PRMT R4, R0, 0x7610, R4 ;  /* 0x0000761000047816 */ /* 0x000fce0000000004 */
.L_x_30286:
[----:B------:R-:W-:Y:S05]  /*5120*/  BSYNC.RECONVERGENT B0 ;  /* 0x0000000000007941 */ /* 0x000fea0003800200 */
.L_x_30285:
[----:B------:R0:W-:Y:S01]  /*5130*/  STG.E.U8 desc[UR36][R8.64], R4 ;  /* 0x0000000408007986 */ /* 0x0001e2000c101124 */
[----:B------:R-:W-:Y:S01]  /*5140*/  IMAD.MOV.U32 R25, RZ, RZ, R23 ;  /* 0x000000ffff197224 */ /* 0x000fe200078e0017 */
[----:B------:R-:W-:Y:S06]  /*5150*/  BRA `(.L_x_30262) ;  /* 0x0000000000d47947 */ /* 0x000fec0003800000 */
.L_x_30278:
[----:B------:R-:W-:-:S13]  /*5160*/  ISETP.NE.AND P0, PT, R0, 0x1c, PT ;  /* 0x0000001c0000780c */ /* 0x000fda0003f05270 */
[----:B------:R-:W-:Y:S05]  /*5170*/  @!P0 BRA `(.L_x_30289) ;  /* 0x0000000000bc8947 */ /* 0x000fea0003800000 */
[----:B------:R-:W-:-:S13]  /*5180*/  ISETP.NE.AND P0, PT, R0, 0x1d, PT ;  /* 0x0000001d0000780c */ /* 0x000fda0003f05270 */
[----:B------:R-:W-:Y:S05]  /*5190*/  @!P0 BRA `(.L_x_30290) ;  /* 0x0000000000988947 */ /* 0x000fea0003800000 */
[----:B------:R-:W-:-:S13]  /*51a0*/  ISETP.NE.AND P0, PT, R0, 0x2c, PT ;  /* 0x0000002c0000780c */ /* 0x000fda0003f05270 */
[----:B------:R-:W-:Y:S05]  /*51b0*/  @!P0 BRA `(.L_x_30291) ;  /* 0x0000000000488947 */ /* 0x000fea0003800000 */
.L_x_30261:
        /* <DEDUP_REMOVED lines=16> */
.L_x_30292:
[----:B------:R-:W-:Y:S01]  /*52c0*/  IMAD.MOV.U32 R25, RZ, RZ, R23 ;  /* 0x000000ffff197224 */ /* 0x000fe200078e0017 */
[----:B------:R-:W-:Y:S06]  /*52d0*/  BRA `(.L_x_30262) ;  /* 0x0000000000747947 */ /* 0x000fec0003800000 */
.L_x_30291:
        /* <DEDUP_REMOVED lines=18> */
.L_x_30290:
[----:B------:R-:W-:Y:S01]  /*5400*/  LOP3.LUT R3, R3, 0xffff, RZ, 0xc0, !PT ;  /* 0x0000ffff03037812 */ /* 0x000fe200078ec0ff */
[----:B------:R-:W-:-:S03]  /*5410*/  IMAD.MOV.U32 R25, RZ, RZ, R23 ;  /* 0x000000ffff197224 */ /* 0x000fc600078e0017 */
[----:B------:R-:W-:-:S05]  /*5420*/  PRMT R3, R3, 0x8880, RZ ;  /* 0x0000888003037816 */ /* 0x000fca00000000ff */
[----:B------:R-:W-:-:S05]  /*5430*/  IMAD.MOV.U32 R4, RZ, RZ, R3 ;  /* 0x000000ffff047224 */ /* 0x000fca00078e0003 */
[----:B------:R-:W-:-:S05]  /*5440*/  SHF.R.S32.HI R5, RZ, 0x1f, R4 ;  /* 0x0000001fff057819 */ /* 0x000fca0000011404 */
[----:B------:R0:W-:Y:S01]  /*5450*/  STG.E.64 desc[UR36][R8.64], R4 ;  /* 0x0000000408007986 */ /* 0x0001e2000c101b24 */
[----:B------:R-:W-:Y:S05]  /*5460*/  BRA `(.L_x_30262) ;  /* 0x0000000000107947 */ /* 0x000fea0003800000 */
.L_x_30289:
[----:B------:R-:W-:Y:S01]  /*5470*/  LOP3.LUT R3, R3, 0xffff, RZ, 0xc0, !PT ;  /* 0x0000ffff03037812 */ /* 0x000fe200078ec0ff */
[----:B------:R-:W-:-:S03]  /*5480*/  IMAD.MOV.U32 R25, RZ, RZ, R23 ;  /* 0x000000ffff197224 */ /* 0x000fc600078e0017 */
[----:B------:R-:W-:-:S05]  /*5490*/  PRMT R3, R3, 0x8880, RZ ;  /* 0x0000888003037816 */ /* 0x000fca00000000ff */
[----:B------:R0:W-:Y:S02]  /*54a0*/  STG.E desc[UR36][R8.64], R3 ;  /* 0x0000000308007986 */ /* 0x0001e4000c101924 */
.L_x_30262:
        /* <DEDUP_REMOVED lines=23> */
.L_x_30297:
[----:B------:R0:W-:Y:S01]  /*5620*/  STG.E.U8 desc[UR36][R8.64], R22 ;  /* 0x0000001608007986 */ /* 0x0001e2000c101124 */
[----:B------:R-:W-:Y:S05]  /*5630*/  BRA `(.L_x_30299) ;  /* 0x0000000c00807947 */ /* 0x000fea0003800000 */
.L_x_30296:
        /* <DEDUP_REMOVED lines=12> */
.L_x_30301:
[----:B------:R-:W-:-:S04]  /*5700*/  LOP3.LUT R22, R22, 0xffff, RZ, 0xc0, !PT ;  /* 0x0000ffff16167812 */ /* 0x000fc800078ec0ff */
[----:B------:R-:W-:-:S05]  /*5710*/  PRMT R3, R22, 0x8880, RZ ;  /* 0x0000888016037816 */ /* 0x000fca00000000ff */
[----:B------:R0:W-:Y:S01]  /*5720*/  STG.E desc[UR36][R8.64], R3 ;  /* 0x0000000308007986 */ /* 0x0001e2000c101924 */
[----:B------:R-:W-:Y:S05]  /*5730*/  BRA `(.L_x_30299) ;  /* 0x0000000c00407947 */ /* 0x000fea0003800000 */
.L_x_30300:
[----:B------:R-:W-:-:S04]  /*5740*/  PRMT R3, R22, 0x8880, RZ ;  /* 0x0000888016037816 */ /* 0x000fc800000000ff */
[----:B------:R-:W-:-:S05]  /*5750*/  PRMT R3, R3, 0x7710, RZ ;  /* 0x0000771003037816 */ /* 0x000fca00000000ff */
[----:B------:R0:W-:Y:S01]  /*5760*/  STG.E.U16 desc[UR36][R8.64], R3 ;  /* 0x0000000308007986 */ /* 0x0001e2000c101524 */
[----:B------:R-:W-:Y:S05]  /*5770*/  BRA `(.L_x_30299) ;  /* 0x0000000c00307947 */ /* 0x000fea0003800000 */
.L_x_30295:
        /* <DEDUP_REMOVED lines=9> */
.L_x_30303:
[----:B------:R-:W0:Y:S02]  /*5810*/  I2F.S8 R0, R22 ;  /* 0x0000001600007306 */ /* 0x000e240000001400 */
[----:B0-----:R-:W-:-:S05]  /*5820*/  F2FP.F16.F32.PACK_AB R0, RZ, R0 ;  /* 0x00000000ff00723e */ /* 0x001fca00000000ff */
[----:B------:R0:W-:Y:S01]  /*5830*/  STG.E.U16 desc[UR36][R8.64], R0 ;  /* 0x0000000008007986 */ /* 0x0001e2000c101524 */
[----:B------:R-:W-:Y:S05]  /*5840*/  BRA `(.L_x_30299) ;  /* 0x0000000800fc7947 */ /* 0x000fea0003800000 */
.L_x_30302:
        /* <DEDUP_REMOVED lines=10> */
.L_x_30305:
[----:B------:R-:W0:Y:S02]  /*58f0*/  I2F.S8 R22, R22 ;  /* 0x0000001600167306 */ /* 0x000e240000001400 */
[----:B0-----:R-:W-:-:S04]  /*5900*/  F2FP.F16.F32.PACK_AB R3, RZ, R22 ;  /* 0x00000016ff03723e */ /* 0x001fc800000000ff */
[----:B------:R-:W-:-:S05]  /*5910*/  PRMT R3, R3, 0x5410, RZ ;  /* 0x0000541003037816 */ /* 0x000fca00000000ff */
[----:B------:R0:W-:Y:S01]  /*5920*/  STG.E desc[UR36][R8.64], R3 ;  /* 0x0000000308007986 */ /* 0x0001e2000c101924 */
[----:B------:R-:W-:Y:S05]  /*5930*/  BRA `(.L_x_30299) ;  /* 0x0000000800c07947 */ /* 0x000fea0003800000 */
.L_x_30304:
[----:B------:R-:W-:-:S04]  /*5940*/  PRMT R4, R22, 0x8880, RZ ;  /* 0x0000888016047816 */ /* 0x000fc800000000ff */
[----:B------:R-:W-:-:S06]  /*5950*/  PRMT R4, R4, 0x7710, RZ ;  /* 0x0000771004047816 */ /* 0x000fcc00000000ff */
[----:B------:R-:W0:Y:S02]  /*5960*/  I2F.F64.S16 R4, R4 ;  /* 0x0000000400047312 */ /* 0x000e240000101c00 */
[----:B0-----:R0:W-:Y:S01]  /*5970*/  STG.E.64 desc[UR36][R8.64], R4 ;  /* 0x0000000408007986 */ /* 0x0011e2000c101b24 */
[----:B------:R-:W-:Y:S05]  /*5980*/  BRA `(.L_x_30299) ;  /* 0x0000000800ac7947 */ /* 0x000fea0003800000 */
.L_x_30294:
        /* <DEDUP_REMOVED lines=14> */
.L_x_30309:
        /* <DEDUP_REMOVED lines=17> */
.L_x_30312:
[----:B------:R-:W-:-:S04]  /*5b80*/  SHF.R.U32.HI R3, RZ, 0x18, R5 ;  /* 0x00000018ff037819 */ /* 0x000fc80000011605 */
[----:B------:R-:W-:-:S04]  /*5b90*/  LOP3.LUT R0, R0, 0x80, R3, 0xf8, !PT ;  /* 0x0000008000007812 */ /* 0x000fc800078ef803 */
[----:B------:R-:W-:-:S07]  /*5ba0*/  PRMT R4, R0, 0x7610, R4 ;  /* 0x0000761000047816 */ /* 0x000fce0000000004 */
.L_x_30311:
[----:B------:R-:W-:Y:S05]  /*5bb0*/  BSYNC.RECONVERGENT B0 ;  /* 0x0000000000007941 */ /* 0x000fea0003800200 */
.L_x_30310:
[----:B------:R0:W-:Y:S01]  /*5bc0*/  STG.E.U8 desc[UR36][R8.64], R4 ;  /* 0x0000000408007986 */ /* 0x0001e2000c101124 */
[----:B------:R-:W-:Y:S05]  /*5bd0*/  BRA `(.L_x_30299) ;  /* 0x0000000800187947 */ /* 0x000fea0003800000 */
.L_x_30308:
        /* <DEDUP_REMOVED lines=17> */
.L_x_30315:
[----:B------:R-:W-:-:S04]  /*5cf0*/  SHF.R.U32.HI R3, RZ, 0x18, R5 ;  /* 0x00000018ff037819 */ /* 0x000fc80000011605 */
[----:B------:R-:W-:-:S04]  /*5d00*/  LOP3.LUT R0, R0, 0x80, R3, 0xf8, !PT ;  /* 0x0000008000007812 */ /* 0x000fc800078ef803 */
[----:B------:R-:W-:-:S07]  /*5d10*/  PRMT R4, R0, 0x7610, R4 ;  /* 0x0000761000047816 */ /* 0x000fce0000000004 */
.L_x_30314:
[----:B------:R-:W-:Y:S05]  /*5d20*/  BSYNC.RECONVERGENT B0 ;  /* 0x0000000000007941 */ /* 0x000fea0003800200 */
.L_x_30313:
[----:B------:R0:W-:Y:S01]  /*5d30*/  STG.E.U8 desc[UR36][R8.64], R4 ;  /* 0x0000000408007986 */ /* 0x0001e2000c101124 */
[----:B------:R-:W-:Y:S05]  /*5d40*/  BRA `(.L_x_30299) ;  /* 0x0000000400bc7947 */ /* 0x000fea0003800000 */
.L_x_30307:
        /* <DEDUP_REMOVED lines=22> */
.L_x_30317:
[----:B------:R-:W-:-:S04]  /*5eb0*/  LOP3.LUT R22, R22, 0xffff, RZ, 0xc0, !PT ;  /* 0x0000ffff16167812 */ /* 0x000fc800078ec0ff */
[----:B------:R-:W-:-:S05]  /*5ec0*/  PRMT R22, R22, 0x8880, RZ ;  /* 0x0000888016167816 */ /* 0x000fca00000000ff */
[----:B------:R-:W-:-:S05]  /*5ed0*/  IMAD.MOV.U32 R4, RZ, RZ, R22 ;  /* 0x000000ffff047224 */ /* 0x000fca00078e0016 */
[----:B------:R-:W-:-:S05]  /*5ee0*/  SHF.R.S32.HI R5, RZ, 0x1f, R4 ;  /* 0x0000001fff057819 */ /* 0x000fca0000011404 */
[----:B------:R0:W-:Y:S01]  /*5ef0*/  STG.E.64 desc[UR36][R8.64], R4 ;  /* 0x0000000408007986 */ /* 0x0001e2000c101b24 */
[----:B------:R-:W-:Y:S05]  /*5f00*/  BRA `(.L_x_30299) ;  /* 0x00000004004c7947 */ /* 0x000fea0003800000 */
.L_x_30316:
[----:B------:R-:W-:-:S04]  /*5f10*/  LOP3.LUT R22, R22, 0xffff, RZ, 0xc0, !PT ;  /* 0x0000ffff16167812 */ /* 0x000fc800078ec0ff */
[----:B------:R-:W-:-:S05]  /*5f20*/  PRMT R3, R22, 0x8880, RZ ;  /* 0x0000888016037816 */ /* 0x000fca00000000ff */
[----:B------:R0:W-:Y:S01]  /*5f30*/  STG.E desc[UR36][R8.64], R3 ;  /* 0x0000000308007986 */ /* 0x0001e2000c101924 */
[----:B------:R-:W-:Y:S05]  /*5f40*/  BRA `(.L_x_30299) ;  /* 0x00000004003c7947 */ /* 0x000fea0003800000 */
.L_x_30306:
        /* <DEDUP_REMOVED lines=10> */
.L_x_30319:
[----:B------:R-:W-:Y:S02]  /*5ff0*/  PRMT R4, R22, 0x8880, RZ ;  /* 0x0000888016047816 */ /* 0x000fe400000000ff */
[----:B------:R-:W-:Y:S02]  /*6000*/  CS2R R6, SRZ ;  /* 0x0000000000067805 */ /* 0x000fe4000001ff00 */
[----:B------:R-:W-:-:S06]  /*6010*/  PRMT R4, R4, 0x7710, RZ ;  /* 0x0000771004047816 */ /* 0x000fcc00000000ff */
[----:B------:R-:W0:Y:S02]  /*6020*/  I2F.F64.S16 R4, R4 ;  /* 0x0000000400047312 */ /* 0x000e240000101c00 */
[----:B0-----:R4:W-:Y:S01]  /*6030*/  STG.E.128 desc[UR36][R8.64], R4 ;  /* 0x0000000408007986 */ /* 0x0019e2000c101d24 */
[----:B------:R-:W-:Y:S05]  /*6040*/  BRA `(.L_x_30299) ;  /* 0x0000000000fc7947 */ /* 0x000fea0003800000 */
.L_x_30318:
[----:B------:R-:W-:-:S13]  /*6050*/  ISETP.NE.AND P0, PT, R0, 0xf, PT ;  /* 0x0000000f0000780c */ /* 0x000fda0003f05270 */
[----:B------:R-:W-:Y:S05]  /*6060*/  @!P0 BRA `(.L_x_30320) ;  /* 0x0000000000e88947 */ /* 0x000fea0003800000 */
[----:B------:R-:W-:-:S13]  /*6070*/  ISETP.NE.AND P0, PT, R0, 0x17, PT ;  /* 0x000000170000780c */ /* 0x000fda0003f05270 */
[----:B------:R-:W-:Y:S05]  /*6080*/  @!P0 BRA `(.L_x_30321) ;  /* 0x0000000000908947 */ /* 0x000fea0003800000 */
[----:B------:R-:W-:-:S13]  /*6090*/  ISETP.NE.AND P0, PT, R0, 0x18, PT ;  /* 0x000000180000780c */ /* 0x000fda0003f05270 */
[----:B------:R-:W-:Y:S05]  /*60a0*/  @!P0 BRA `(.L_x_30322) ;  /* 0x0000000000448947 */ /* 0x000fea0003800000 */
.L_x_30298:
        /* <DEDUP_REMOVED lines=16> */
.L_x_30323:
[----:B------:R-:W-:Y:S05]  /*61b0*/  BRA `(.L_x_30299) ;  /* 0x0000000000a07947 */ /* 0x000fea0003800000 */
.L_x_30322:
        /* <DEDUP_REMOVED lines=13> */
.L_x_30325:
[----:B------:R-:W-:Y:S05]  /*6290*/  BSYNC.RECONVERGENT B0 ;  /* 0x0000000000007941 */ /* 0x000fea0003800200 */
.L_x_30324:
[----:B------:R-:W-:-:S05]  /*62a0*/  LOP3.LUT R3, R0, 0x80, R3, 0xf8, !PT ;  /* 0x0000008000037812 */ /* 0x000fca00078ef803 */
[----:B------:R1:W-:Y:S01]  /*62b0*/  STG.E.U8 desc[UR36][R8.64], R3 ;  /* 0x0000000308007986 */ /* 0x0003e2000c101124 */
[----:B------:R-:W-:Y:S05]  /*62c0*/  BRA `(.L_x_30299) ;  /* 0x00000000005c7947 */ /* 0x000fea0003800000 */
.L_x_30321:
        /* <DEDUP_REMOVED lines=12> */
.L_x_30327:
[----:B------:R-:W-:Y:S01]  /*6390*/  IMAD.MOV.U32 R0, RZ, RZ, 0x7f ;  /* 0x0000007fff007424 */ /* 0x000fe200078e00ff */
[----:B------:R-:W-:-:S04]  /*63a0*/  ISETP.GT.U32.AND P0, PT, R3, 0x7f800000, PT ;  /* 0x7f8000000300780c */ /* 0x000fc80003f04070 */
[----:B------:R-:W-:-:S09]  /*63b0*/  SEL R0, R0, 0x7c, P0 ;  /* 0x0000007c00007807 */ /* 0x000fd20000000000 */
.L_x_30328:
[----:B------:R-:W-:Y:S05]  /*63c0*/  BSYNC.RECONVERGENT B0 ;  /* 0x0000000000007941 */ /* 0x000fea0003800200 */
.L_x_30326:
[----:B------:R-:W-:-:S04]  /*63d0*/  SHF.R.U32.HI R3, RZ, 0x18, R5 ;  /* 0x00000018ff037819 */ /* 0x000fc80000011605 */
[----:B------:R-:W-:-:S05]  /*63e0*/  LOP3.LUT R3, R0, 0x80, R3, 0xf8, !PT ;  /* 0x0000008000037812 */ /* 0x000fca00078ef803 */
[----:B------:R2:W-:Y:S01]  /*63f0*/  STG.E.U8 desc[UR36][R8.64], R3 ;  /* 0x0000000308007986 */ /* 0x0005e2000c101124 */
[----:B------:R-:W-:Y:S05]  /*6400*/  BRA `(.L_x_30299) ;  /* 0x00000000000c7947 */ /* 0x000fea0003800000 */
.L_x_30320:
[----:B------:R-:W0:Y:S02]  /*6410*/  I2F.S8 R0, R22 ;  /* 0x0000001600007306 */ /* 0x000e240000001400 */
[----:B0-----:R-:W-:-:S05]  /*6420*/  F2FP.BF16.F32.PACK_AB R0, RZ, R0 ;  /* 0x00000000ff00723e */ /* 0x001fca00000010ff */
[----:B------:R0:W-:Y:S02]  /*6430*/  STG.E.U16 desc[UR36][R8.64], R0 ;  /* 0x0000000008007986 */ /* 0x0001e4000c101524 */
.L_x_30299:
[----:B------:R-:W-:-:S07]  /*6440*/  VIADD R25, R25, 0x80 ;  /* 0x0000008019197836 */ /* 0x000fce0000000000 */
.L_x_30256:
[----:B------:R-:W-:-:S13]  /*6450*/  ISETP.GE.AND P0, PT, R25, R16, PT ;  /* 0x000000101900720c */ /* 0x000fda0003f06270 */
[----:B------:R-:W-:Y:S05]  /*6460*/  @P0 BREAK.RELIABLE B6 ;  /* 0x0000000000060942 */ /* 0x000fea0003800100 */
[----:B------:R-:W-:Y:S05]  /*6470*/  @P0 BRA `(.L_x_30293) ;  /* 0x0000000c00e00947 */ /* 0x000fea0003800000 */
[----:B------:R-:W-:Y:S05]  /*6480*/  BSYNC.RELIABLE B6 ;  /* 0x0000000000067941 */ /* 0x000fea0003800100 */
.L_x_30255:
        /* <DEDUP_REMOVED lines=20> */
.L_x_30332:
[----:B------:R3:W-:Y:S01]  /*65d0*/  STG.E.U8 desc[UR36][R8.64], R17 ;  /* 0x0000001108007986 */ /* 0x0007e2000c101124 */
[----:B------:R-:W-:Y:S05]  /*65e0*/  BRA `(.L_x_30334) ;  /* 0x0000000c00807947 */ /* 0x000fea0003800000 */
.L_x_30331:
        /* <DEDUP_REMOVED lines=12> */
.L_x_30336:
[----:B------:R-:W-:-:S04]  /*66b0*/  LOP3.LUT R17, R17, 0xffff, RZ, 0xc0, !PT ;  /* 0x0000ffff11117812 */ /* 0x000fc800078ec0ff */
[----:B------:R-:W-:-:S05]  /*66c0*/  PRMT R3, R17, 0x8880, RZ ;  /* 0x0000888011037816 */ /* 0x000fca00000000ff */
[----:B------:R2:W-:Y:S01]  /*66d0*/  STG.E desc[UR36][R8.64], R3 ;  /* 0x0000000308007986 */ /* 0x0005e2000c101924 */
[----:B------:R-:W-:Y:S05]  /*66e0*/  BRA `(.L_x_30334) ;  /* 0x0000000c00407947 */ /* 0x000fea0003800000 */
.L_x_30335:
[----:B------:R-:W-:-:S04]  /*66f0*/  PRMT R3, R17, 0x8880, RZ ;  /* 0x0000888011037816 */ /* 0x000fc800000000ff */
[----:B------:R-:W-:-:S05]  /*6700*/  PRMT R3, R3, 0x7710, RZ ;  /* 0x0000771003037816 */ /* 0x000fca00000000ff */
[----:B------:R0:W-:Y:S01]  /*6710*/  STG.E.U16 desc[UR36][R8.64], R3 ;  /* 0x0000000308007986 */ /* 0x0001e2000c101524 */
[----:B------:R-:W-:Y:S05]  /*6720*/  BRA `(.L_x_30334) ;  /* 0x0000000c00307947 */ /* 0x000fea0003800000 */
.L_x_30330:
        /* <DEDUP_REMOVED lines=9> */
.L_x_30338:
[----:B------:R-:W0:Y:S02]  /*67c0*/  I2F.S8 R0, R17 ;  /* 0x0000001100007306 */ /* 0x000e240000001400 */
[----:B0-----:R-:W-:-:S05]  /*67d0*/  F2FP.F16.F32.PACK_AB R0, RZ, R0 ;  /* 0x00000000ff00723e */ /* 0x001fca00000000ff */
[----:B------:R0:W-:Y:S01]  /*67e0*/  STG.E.U16 desc[UR36][R8.64], R0 ;  /* 0x0000000008007986 */ /* 0x0001e2000c101524 */
[----:B------:R-:W-:Y:S05]  /*67f0*/  BRA `(.L_x_30334) ;  /* 0x0000000800fc7947 */ /* 0x000fea0003800000 */
.L_x_30337:
        /* <DEDUP_REMOVED lines=10> */
.L_x_30340:
[----:B------:R-:W0:Y:S02]  /*68a0*/  I2F.S8 R17, R17 ;  /* 0x0000001100117306 */ /* 0x000e240000001400 */
[----:B0-----:R-:W-:-:S04]  /*68b0*/  F2FP.F16.F32.PACK_AB R3, RZ, R17 ;  /* 0x00000011ff03723e */ /* 0x001fc800000000ff */
[----:B------:R-:W-:-:S05]  /*68c0*/  PRMT R3, R3, 0x5410, RZ ;  /* 0x0000541003037816 */ /* 0x000fca00000000ff */
[----:B------:R0:W-:Y:S01]  /*68d0*/  STG.E desc[UR36][R8.64], R3 ;  /* 0x0000000308007986 */ /* 0x0001e2000c101924 */
[----:B------:R-:W-:Y:S05]  /*68e0*/  BRA `(.L_x_30334) ;  /* 0x0000000800c07947 */ /* 0x000fea0003800000 */
.L_x_30339:
[----:B------:R-:W-:-:S04]  /*68f0*/  PRMT R4, R17, 0x8880, RZ ;  /* 0x0000888011047816 */ /* 0x000fc800000000ff */
[----:B------:R-:W-:-:S06]  /*6900*/  PRMT R4, R4, 0x7710, RZ ;  /* 0x0000771004047816 */ /* 0x000fcc00000000ff */
[----:B------:R-:W0:Y:S02]  /*6910*/  I2F.F64.S16 R4, R4 ;  /* 0x0000000400047312 */ /* 0x000e240000101c00 */
[----:B0-----:R0:W-:Y:S01]  /*6920*/  STG.E.64 desc[UR36][R8.64], R4 ;  /* 0x0000000408007986 */ /* 0x0011e2000c101b24 */
[----:B------:R-:W-:Y:S05]  /*6930*/  BRA `(.L_x_30334) ;  /* 0x0000000800ac7947 */ /* 0x000fea0003800000 */
.L_x_30329:
        /* <DEDUP_REMOVED lines=14> */
.L_x_30344:
        /* <DEDUP_REMOVED lines=17> */
.L_x_30347:
[----:B------:R-:W-:-:S04]  /*6b30*/  SHF.R.U32.HI R3, RZ, 0x18, R17 ;  /* 0x00000018ff037819 */ /* 0x000fc80000011611 */
[----:B------:R-:W-:-:S04]  /*6b40*/  LOP3.LUT R0, R0, 0x80, R3, 0xf8, !PT ;  /* 0x0000008000007812 */ /* 0x000fc800078ef803 */
[----:B------:R-:W-:-:S07]  /*6b50*/  PRMT R4, R0, 0x7610, R4 ;  /* 0x0000761000047816 */ /* 0x000fce0000000004 */
.L_x_30346:
[----:B------:R-:W-:Y:S05]  /*6b60*/  BSYNC.RECONVERGENT B0 ;  /* 0x0000000000007941 */ /* 0x000fea0003800200 */
.L_x_30345:
[----:B------:R0:W-:Y:S01]  /*6b70*/  STG.E.U8 desc[UR36][R8.64], R4 ;  /* 0x0000000408007986 */ /* 0x0001e2000c101124 */
[----:B------:R-:W-:Y:S05]  /*6b80*/  BRA `(.L_x_30334) ;  /* 0x0000000800187947 */ /* 0x000fea0003800000 */
.L_x_30343:
        /* <DEDUP_REMOVED lines=17> */
.L_x_30350:
[----:B------:R-:W-:-:S04]  /*6ca0*/  SHF.R.U32.HI R3, RZ, 0x18, R17 ;  /* 0x00000018ff037819 */ /* 0x000fc80000011611 */
[----:B------:R-:W-:-:S04]  /*6cb0*/  LOP3.LUT R0, R0, 0x80, R3, 0xf8, !PT ;  /* 0x0000008000007812 */ /* 0x000fc800078ef803 */
[----:B------:R-:W-:-:S07]  /*6cc0*/  PRMT R4, R0, 0x7610, R4 ;  /* 0x0000761000047816 */ /* 0x000fce0000000004 */
.L_x_30349:
[----:B------:R-:W-:Y:S05]  /*6cd0*/  BSYNC.RECONVERGENT B0 ;  /* 0x0000000000007941 */ /* 0x000fea0003800200 */
.L_x_30348:
[----:B------:R0:W-:Y:S01]  /*6ce0*/  STG.E.U8 desc[UR36][R8.64], R4 ;  /* 0x0000000408007986 */ /* 0x0001e2000c101124 */
[----:B------:R-:W-:Y:S05]  /*6cf0*/  BRA `(.L_x_30334) ;  /* 0x0000000400bc7947 */ /* 0x000fea0003800000 */
.L_x_30342:
        /* <DEDUP_REMOVED lines=22> */
.L_x_30352:
[----:B------:R-:W-:-:S04]  /*6e60*/  LOP3.LUT R17, R17, 0xffff, RZ, 0xc0, !PT ;  /* 0x0000ffff11117812 */ /* 0x000fc800078ec0ff */
[----:B------:R-:W-:-:S05]  /*6e70*/  PRMT R17, R17, 0x8880, RZ ;  /* 0x0000888011117816 */ /* 0x000fca00000000ff */
[----:B------:R-:W-:-:S05]  /*6e80*/  IMAD.MOV.U32 R4, RZ, RZ, R17 ;  /* 0x000000ffff047224 */ /* 0x000fca00078e0011 */
[----:B------:R-:W-:-:S05]  /*6e90*/  SHF.R.S32.HI R5, RZ, 0x1f, R4 ;  /* 0x0000001fff057819 */ /* 0x000fca0000011404 */
[----:B------:R0:W-:Y:S01]  /*6ea0*/  STG.E.64 desc[UR36][R8.64], R4 ;  /* 0x0000000408007986 */ /* 0x0001e2000c101b24 */
[----:B------:R-:W-:Y:S05]  /*6eb0*/  BRA `(.L_x_30334) ;  /* 0x00000004004c7947 */ /* 0x000fea0003800000 */
.L_x_30351:
[----:B------:R-:W-:-:S04]  /*6ec0*/  LOP3.LUT R17, R17, 0xffff, RZ, 0xc0, !PT ;  /* 0x0000ffff11117812 */ /* 0x000fc800078ec0ff */
[----:B------:R-:W-:-:S05]  /*6ed0*/  PRMT R3, R17, 0x8880, RZ ;  /* 0x0000888011037816 */ /* 0x000fca00000000ff */
[----:B------:R0:W-:Y:S01]  /*6ee0*/  STG.E desc[UR36][R8.64], R3 ;  /* 0x0000000308007986 */ /* 0x0001e2000c101924 */
[----:B------:R-:W-:Y:S05]  /*6ef0*/  BRA `(.L_x_30334) ;  /* 0x00000004003c7947 */ /* 0x000fea0003800000 */
.L_x_30341:
        /* <DEDUP_REMOVED lines=10> */
.L_x_30354:
[----:B------:R-:W-:Y:S02]  /*6fa0*/  PRMT R4, R17, 0x8880, RZ ;  /* 0x0000888011047816 */ /* 0x000fe400000000ff */
[----:B------:R-:W-:Y:S02]  /*6fb0*/  CS2R R6, SRZ ;  /* 0x0000000000067805 */ /* 0x000fe4000001ff00 */
[----:B------:R-:W-:-:S06]  /*6fc0*/  PRMT R4, R4, 0x7710, RZ ;  /* 0x0000771004047816 */ /* 0x000fcc00000000ff */
[----:B------:R-:W0:Y:S02]  /*6fd0*/  I2F.F64.S16 R4, R4 ;  /* 0x0000000400047312 */ /* 0x000e240000101c00 */
[----:B0-----:R0:W-:Y:S01]  /*6fe0*/  STG.E.128 desc[UR36][R8.64], R4 ;  /* 0x0000000408007986 */ /* 0x0011e2000c101d24 */
[----:B------:R-:W-:Y:S05]  /*6ff0*/  BRA `(.L_x_30334) ;  /* 0x0000000000fc7947 */ /* 0x000fea0003800000 */
.L_x_30353:
[----:B------:R-:W-:-:S13]  /*7000*/  ISETP.NE.AND P0, PT, R0, 0xf, PT ;  /* 0x0000000f0000780c */ /* 0x000fda0003f05270 */
[----:B------:R-:W-:Y:S05]  /*7010*/  @!P0 BRA `(.L_x_30355) ;  /* 0x0000000000e88947 */ /* 0x000fea0003800000 */
[----:B------:R-:W-:-:S13]  /*7020*/  ISETP.NE.AND P0, PT, R0, 0x17, PT ;  /* 0x000000170000780c */ /* 0x000fda0003f05270 */
[----:B------:R-:W-:Y:S05]  /*7030*/  @!P0 BRA `(.L_x_30356) ;  /* 0x0000000000908947 */ /* 0x000fea0003800000 */
[----:B------:R-:W-:-:S13]  /*7040*/  ISETP.NE.AND P0, PT, R0, 0x18, PT ;  /* 0x000000180000780c */ /* 0x000fda0003f05270 */
[----:B------:R-:W-:Y:S05]  /*7050*/  @!P0 BRA `(.L_x_30357) ;  /* 0x0000000000448947 */ /* 0x000fea0003800000 */
.L_x_30333:
        /* <DEDUP_REMOVED lines=16> */
.L_x_30358:
[----:B------:R-:W-:Y:S05]  /*7160*/  BRA `(.L_x_30334) ;  /* 0x0000000000a07947 */ /* 0x000fea0003800000 */
.L_x_30357:
        /* <DEDUP_REMOVED lines=13> */
.L_x_30360:
[----:B------:R-:W-:Y:S05]  /*7240*/  BSYNC.RECONVERGENT B0 ;  /* 0x0000000000007941 */ /* 0x000fea0003800200 */
.L_x_30359:
[----:B------:R-:W-:-:S05]  /*7250*/  LOP3.LUT R3, R0, 0x80, R3, 0xf8, !PT ;  /* 0x0000008000037812 */ /* 0x000fca00078ef803 */
[----:B------:R0:W-:Y:S01]  /*7260*/  STG.E.U8 desc[UR36][R8.64], R3 ;  /* 0x0000000308007986 */ /* 0x0001e2000c101124 */
[----:B------:R-:W-:Y:S05]  /*7270*/  BRA `(.L_x_30334) ;  /* 0x00000000005c7947 */ /* 0x000fea0003800000 */
.L_x_30356:
        /* <DEDUP_REMOVED lines=12> */
.L_x_30362:
[----:B------:R-:W-:Y:S01]  /*7340*/  IMAD.MOV.U32 R0, RZ, RZ, 0x7f ;  /* 0x0000007fff007424 */ /* 0x000fe200078e00ff */
[----:B------:R-:W-:-:S04]  /*7350*/  ISETP.GT.U32.AND P0, PT, R3, 0x7f800000, PT ;  /* 0x7f8000000300780c */ /* 0x000fc80003f04070 */
[----:B------:R-:W-:-:S09]  /*7360*/  SEL R0, R0, 0x7c, P0 ;  /* 0x0000007c00007807 */ /* 0x000fd20000000000 */
.L_x_30363:
[----:B------:R-:W-:Y:S05]  /*7370*/  BSYNC.RECONVERGENT B0 ;  /* 0x0000000000007941 */ /* 0x000fea0003800200 */
.L_x_30361:
[----:B------:R-:W-:-:S04]  /*7380*/  SHF.R.U32.HI R3, RZ, 0x18, R17 ;  /* 0x00000018ff037819 */ /* 0x000fc80000011611 */
[----:B------:R-:W-:-:S05]  /*7390*/  LOP3.LUT R3, R0, 0x80, R3, 0xf8, !PT ;  /* 0x0000008000037812 */ /* 0x000fca00078ef803 */
[----:B------:R0:W-:Y:S01]  /*73a0*/  STG.E.U8 desc[UR36][R8.64], R3 ;  /* 0x0000000308007986 */ /* 0x0001e2000c101124 */
[----:B------:R-:W-:Y:S05]  /*73b0*/  BRA `(.L_x_30334) ;  /* 0x00000000000c7947 */ /* 0x000fea0003800000 */
.L_x_30355:
[----:B------:R-:W0:Y:S02]  /*73c0*/  I2F.S8 R0, R17 ;  /* 0x0000001100007306 */ /* 0x000e240000001400 */
[----:B0-----:R-:W-:-:S05]  /*73d0*/  F2FP.BF16.F32.PACK_AB R0, RZ, R0 ;  /* 0x00000000ff00723e */ /* 0x001fca00000010ff */
[----:B------:R0:W-:Y:S02]  /*73e0*/  STG.E.U16 desc[UR36][R8.64], R0 ;  /* 0x0000000008007986 */ /* 0x0001e4000c101524 */
.L_x_30334:
[----:B------:R-:W-:-:S07]  /*73f0*/  VIADD R25, R25, 0x80 ;  /* 0x0000008019197836 */ /* 0x000fce0000000000 */
.L_x_30293:
[----:B------:R-:W-:Y:S05]  /*7400*/  BSYNC.RECONVERGENT B7 ;  /* 0x0000000000077941 */ /* 0x000fea0003800200 */
.L_x_30254:
        /* <DEDUP_REMOVED lines=21> */
.L_x_30367:
[----:B------:R-:W-:Y:S01]  /*7560*/  STG.E.U8 desc[UR36][R2.64], R18 ;  /* 0x0000001202007986 */ /* 0x000fe2000c101124 */
[----:B------:R-:W-:Y:S05]  /*7570*/  EXIT ;  /* 0x000000000000794d */ /* 0x000fea0003800000 */
.L_x_30366:
        /* <DEDUP_REMOVED lines=12> */
.L_x_30370:
[----:B------:R-:W-:-:S04]  /*7640*/  LOP3.LUT R18, R18, 0xffff, RZ, 0xc0, !PT ;  /* 0x0000ffff12127812 */ /* 0x000fc800078ec0ff */
[----:B------:R-:W-:-:S05]  /*7650*/  PRMT R5, R18, 0x8880, RZ ;  /* 0x0000888012057816 */ /* 0x000fca00000000ff */
[----:B------:R-:W-:Y:S01]  /*7660*/  STG.E desc[UR36][R2.64], R5 ;  /* 0x0000000502007986 */ /* 0x000fe2000c101924 */
[----:B------:R-:W-:Y:S05]  /*7670*/  EXIT ;  /* 0x000000000000794d */ /* 0x000fea0003800000 */
.L_x_30369:
[----:B------:R-:W-:-:S04]  /*7680*/  PRMT R5, R18, 0x8880, RZ ;  /* 0x0000888012057816 */ /* 0x000fc800000000ff */
[----:B------:R-:W-:-:S05]  /*7690*/  PRMT R5, R5, 0x7710, RZ ;  /* 0x0000771005057816 */ /* 0x000fca00000000ff */
[----:B------:R-:W-:Y:S01]  /*76a0*/  STG.E.U16 desc[UR36][R2.64], R5 ;  /* 0x0000000502007986 */ /* 0x000fe2000c101524 */
[----:B------:R-:W-:Y:S05]  /*76b0*/  EXIT ;  /* 0x000000000000794d */ /* 0x000fea0003800000 */
.L_x_30365:
        /* <DEDUP_REMOVED lines=9> */
.L_x_30372:
[----:B------:R-:W0:Y:S02]  /*7750*/  I2F.S8 R0, R18 ;  /* 0x0000001200007306 */ /* 0x000e240000001400 */
[----:B0-----:R-:W-:-:S05]  /*7760*/  F2FP.F16.F32.PACK_AB R0, RZ, R0 ;  /* 0x00000000ff00723e */ /* 0x001fca00000000ff */
[----:B------:R-:W-:Y:S01]  /*7770*/  STG.E.U16 desc[UR36][R2.64], R0 ;  /* 0x0000000002007986 */ /* 0x000fe2000c101524 */
[----:B------:R-:W-:Y:S05]  /*7780*/  EXIT ;  /* 0x000000000000794d */ /* 0x000fea0003800000 */
.L_x_30371:
        /* <DEDUP_REMOVED lines=10> */
.L_x_30374:
[----:B------:R-:W0:Y:S02]  /*7830*/  I2F.S8 R18, R18 ;  /* 0x0000001200127306 */ /* 0x000e240000001400 */
[----:B0-----:R-:W-:-:S04]  /*7840*/  F2FP.F16.F32.PACK_AB R5, RZ, R18 ;  /* 0x00000012ff05723e */ /* 0x001fc800000000ff */
[----:B------:R-:W-:-:S05]  /*7850*/  PRMT R5, R5, 0x5410, RZ ;  /* 0x0000541005057816 */ /* 0x000fca00000000ff */
[----:B------:R-:W-:Y:S01]  /*7860*/  STG.E desc[UR36][R2.64], R5 ;  /* 0x0000000502007986 */ /* 0x000fe2000c101924 */
[----:B------:R-:W-:Y:S05]  /*7870*/  EXIT ;  /* 0x000000000000794d */ /* 0x000fea0003800000 */
.L_x_30373:
[----:B------:R-:W-:-:S04]  /*7880*/  PRMT R4, R18, 0x8880, RZ ;  /* 0x0000888012047816 */ /* 0x000fc800000000ff */
[----:B------:R-:W-:-:S06]  /*7890*/  PRMT R4, R4, 0x7710, RZ ;  /* 0x0000771004047816 */ /* 0x000fcc00000000ff */
[----:B------:R-:W0:Y:S02]  /*78a0*/  I2F.F64.S16 R4, R4 ;  /* 0x0000000400047312 */ /* 0x000e240000101c00 */
[----:B0-----:R-:W-:Y:S01]  /*78b0*/  STG.E.64 desc[UR36][R2.64], R4 ;  /* 0x0000000402007986 */ /* 0x001fe2000c101b24 */
[----:B------:R-:W-:Y:S05]  /*78c0*/  EXIT ;  /* 0x000000000000794d */ /* 0x000fea0003800000 */
.L_x_30364:
        /* <DEDUP_REMOVED lines=14> */
.L_x_30378:
        /* <DEDUP_REMOVED lines=18> */
.L_x_30381:
[----:B------:R-:W-:-:S04]  /*7ad0*/  SHF.R.U32.HI R5, RZ, 0x18, R5 ;  /* 0x00000018ff057819 */ /* 0x000fc80000011605 */
[----:B------:R-:W-:-:S07]  /*7ae0*/  LOP3.LUT R0, R0, 0x80, R5, 0xf8, !PT ;  /* 0x0000008000007812 */ /* 0x000fce00078ef805 */
.L_x_30380:
[----:B------:R-:W-:Y:S05]  /*7af0*/  BSYNC.RECONVERGENT B0 ;  /* 0x0000000000007941 */ /* 0x000fea0003800200 */
.L_x_30379:
[----:B------:R-:W-:Y:S01]  /*7b00*/  STG.E.U8 desc[UR36][R2.64], R0 ;  /* 0x0000000002007986 */ /* 0x000fe2000c101124 */
[----:B------:R-:W-:Y:S05]  /*7b10*/  EXIT ;  /* 0x000000000000794d */ /* 0x000fea0003800000 */
.L_x_30377:
        /* <DEDUP_REMOVED lines=18> */
.L_x_30384:
[----:B------:R-:W-:-:S04]  /*7c40*/  SHF.R.U32.HI R5, RZ, 0x18, R5 ;  /* 0x00000018ff057819 */ /* 0x000fc80000011605 */
[----:B------:R-:W-:-:S07]  /*7c50*/  LOP3.LUT R0, R0, 0x80, R5, 0xf8, !PT ;  /* 0x0000008000007812 */ /* 0x000fce00078ef805 */
.L_x_30383:
[----:B------:R-:W-:Y:S05]  /*7c60*/  BSYNC.RECONVERGENT B0 ;  /* 0x0000000000007941 */ /* 0x000fea0003800200 */
.L_x_30382:
[----:B------:R-:W-:Y:S01]  /*7c70*/  STG.E.U8 desc[UR36][R2.64], R0 ;  /* 0x0000000002007986 */ /* 0x000fe2000c101124 */
[----:B------:R-:W-:Y:S05]  /*7c80*/  EXIT ;  /* 0x000000000000794d */ /* 0x000fea0003800000 */
.L_x_30376:
        /* <DEDUP_REMOVED lines=22> */
.L_x_30386:
[----:B------:R-:W-:-:S04]  /*7df0*/  LOP3.LUT R18, R18, 0xffff, RZ, 0xc0, !PT ;  /* 0x0000ffff12127812 */ /* 0x000fc800078ec0ff */
[----:B------:R-:W-:-:S05]  /*7e00*/  PRMT R18, R18, 0x8880, RZ ;  /* 0x0000888012127816 */ /* 0x000fca00000000ff */
[----:B------:R-:W-:-:S05]  /*7e10*/  IMAD.MOV.U32 R4, RZ, RZ, R18 ;  /* 0x000000ffff047224 */ /* 0x000fca00078e0012 */
[----:B------:R-:W-:-:S05]  /*7e20*/  SHF.R.S32.HI R5, RZ, 0x1f, R4 ;  /* 0x0000001fff057819 */ /* 0x000fca0000011404 */
[----:B------:R-:W-:Y:S01]  /*7e30*/  STG.E.64 desc[UR36][R2.64], R4 ;  /* 0x0000000402007986 */ /* 0x000fe2000c101b24 */
[----:B------:R-:W-:Y:S05]  /*7e40*/  EXIT ;  /* 0x000000000000794d */ /* 0x000fea0003800000 */
.L_x_30385:
[----:B------:R-:W-:-:S04]  /*7e50*/  LOP3.LUT R18, R18, 0xffff, RZ, 0xc0, !PT ;  /* 0x0000ffff12127812 */ /* 0x000fc800078ec0ff */
[----:B------:R-:W-:-:S05]  /*7e60*/  PRMT R5, R18, 0x8880, RZ ;  /* 0x0000888012057816 */ /* 0x000fca00000000ff */
[----:B------:R-:W-:Y:S01]  /*7e70*/  STG.E desc[UR36][R2.64], R5 ;  /* 0x0000000502007986 */ /* 0x000fe2000c101924 */
[----:B------:R-:W-:Y:S05]  /*7e80*/  EXIT ;  /* 0x000000000000794d */ /* 0x000fea0003800000 */
.L_x_30375:
        /* <DEDUP_REMOVED lines=10> */
.L_x_30388:
[----:B------:R-:W-:Y:S02]  /*7f30*/  PRMT R4, R18, 0x8880, RZ ;  /* 0x0000888012047816 */ /* 0x000fe400000000ff */
[----:B------:R-:W-:Y:S02]  /*7f40*/  CS2R R6, SRZ ;  /* 0x0000000000067805 */ /* 0x000fe4000001ff00 */
[----:B------:R-:W-:-:S06]  /*7f50*/  PRMT R4, R4, 0x7710, RZ ;  /* 0x0000771004047816 */ /* 0x000fcc00000000ff */
[----:B------:R-:W0:Y:S02]  /*7f60*/  I2F.F64.S16 R4, R4 ;  /* 0x0000000400047312 */ /* 0x000e240000101c00 */
[----:B0-----:R-:W-:Y:S01]  /*7f70*/  STG.E.128 desc[UR36][R2.64], R4 ;  /* 0x0000000402007986 */ /* 0x001fe2000c101d24 */
[----:B------:R-:W-:Y:S05]  /*7f80*/  EXIT ;  /* 0x000000000000794d */ /* 0x000fea0003800000 */
.L_x_30387:
[----:B------:R-:W-:-:S13]  /*7f90*/  ISETP.NE.AND P0, PT, R0, 0xf, PT ;  /* 0x0000000f0000780c */ /* 0x000fda0003f05270 */
[----:B------:R-:W-:Y:S05]  /*7fa0*/  @!P0 BRA `(.L_x_30389) ;  /* 0x0000000000e88947 */ /* 0x000fea0003800000 */
[----:B------:R-:W-:-:S13]  /*7fb0*/  ISETP.NE.AND P0, PT, R0, 0x17, PT ;  /* 0x000000170000780c */ /* 0x000fda0003f05270 */
[----:B------:R-:W-:Y:S05]  /*7fc0*/  @!P0 BRA `(.L_x_30390) ;  /* 0x0000000000908947 */ /* 0x000fea0003800000 */
[----:B------:R-:W-:-:S13]  /*7fd0*/  ISETP.NE.AND P0, PT, R0, 0x18, PT ;  /* 0x000000180000780c */ /* 0x000fda0003f05270 */
[----:B------:R-:W-:Y:S05]  /*7fe0*/  @!P0 BRA `(.L_x_30391) ;  /* 0x0000000000448947 */ /* 0x000fea0003800000 */
.L_x_30368:
        /* <DEDUP_REMOVED lines=16> */
.L_x_30392:
[----:B------:R-:W-:Y:S05]  /*80f0*/  EXIT ;  /* 0x000000000000794d */ /* 0x000fea0003800000 */
.L_x_30391:
        /* <DEDUP_REMOVED lines=13> */
.L_x_30394:
[----:B------:R-:W-:Y:S05]  /*81d0*/  BSYNC.RECONVERGENT B0 ;  /* 0x0000000000007941 */ /* 0x000fea0003800200 */
.L_x_30393:
[----:B------:R-:W-:-:S05]  /*81e0*/  LOP3.LUT R5, R0, 0x80, R5, 0xf8, !PT ;  /* 0x0000008000057812 */ /* 0x000fca00078ef805 */
[----:B------:R-:W-:Y:S01]  /*81f0*/  STG.E.U8 desc[UR36][R2.64], R5 ;  /* 0x0000000502007986 */ /* 0x000fe2000c101124 */
[----:B------:R-:W-:Y:S05]  /*8200*/  EXIT ;  /* 0x000000000000794d */ /* 0x000fea0003800000 */
.L_x_30390:
        /* <DEDUP_REMOVED lines=12> */
.L_x_30396:
[----:B------:R-:W-:Y:S01]  /*82d0*/  IMAD.MOV.U32 R0, RZ, RZ, 0x7f ;  /* 0x0000007fff007424 */ /* 0x000fe200078e00ff */
[----:B------:R-:W-:-:S04]  /*82e0*/  ISETP.GT.U32.AND P0, PT, R4, 0x7f800000, PT ;  /* 0x7f8000000400780c */ /* 0x000fc80003f04070 */
[----:B------:R-:W-:-:S09]  /*82f0*/  SEL R0, R0, 0x7c, P0 ;  /* 0x0000007c00007807 */ /* 0x000fd20000000000 */
.L_x_30397:
[----:B------:R-:W-:Y:S05]  /*8300*/  BSYNC.RECONVERGENT B0 ;  /* 0x0000000000007941 */ /* 0x000fea0003800200 */
.L_x_30395:
[----:B------:R-:W-:-:S04]  /*8310*/  SHF.R.U32.HI R5, RZ, 0x18, R5 ;  /* 0x00000018ff057819 */ /* 0x000fc80000011605 */
[----:B------:R-:W-:-:S05]  /*8320*/  LOP3.LUT R5, R0, 0x80, R5, 0xf8, !PT ;  /* 0x0000008000057812 */ /* 0x000fca00078ef805 */
[----:B------:R-:W-:Y:S01]  /*8330*/  STG.E.U8 desc[UR36][R2.64], R5 ;  /* 0x0000000502007986 */ /* 0x000fe2000c101124 */
[----:B------:R-:W-:Y:S05]  /*8340*/  EXIT ;  /* 0x000000000000794d */ /* 0x000fea0003800000 */
.L_x_30389:
[----:B------:R-:W0:Y:S02]  /*8350*/  I2F.S8 R0, R18 ;  /* 0x0000001200007306 */ /* 0x000e240000001400 */
[----:B0-----:R-:W-:-:S05]  /*8360*/  F2FP.BF16.F32.PACK_AB R0, RZ, R0 ;  /* 0x00000000ff00723e */ /* 0x001fca00000010ff */
[----:B------:R-:W-:Y:S01]  /*8370*/  STG.E.U16 desc[UR36][R2.64], R0 ;  /* 0x0000000002007986 */ /* 0x000fe2000c101524 */
[----:B------:R-:W-:Y:S05]  /*8380*/  EXIT ;  /* 0x000000000000794d */ /* 0x000fea0003800000 */
        .weak           $__internal_49_$__cuda_sm20_div_s16
        .type           $__internal_49_$__cuda_sm20_div_s16,@function
        .size           $__internal_49_$__cuda_sm20_div_s16,(.L_x_32800 - $__internal_49_$__cuda_sm20_div_s16)
$__internal_49_$__cuda_sm20_div_s16:
        /* <DEDUP_REMOVED lines=23> */
[----:B------:R-:W-:Y:S06]  /*8500*/  RET.REL.NODEC R4 `(_ZN2at6native27unrolled_elementwise_kernelINS0_13AUnaryFunctorIaaaZZZNS0_15binary_internal21div_floor_kernel_cudaERNS_18TensorIteratorBaseEENKUlvE_clEvENKUlvE0_clEvEUlaaE_EESt5arrayIPcLm2EELi4E23TrivialOffsetCalculatorILi1EjESE_NS0_6memory12LoadWithCastILi1EEENSF_13StoreWithCastILi1EEEEEviT_T0_T2_T3_T4_T5_) ;  /* 0xffffff7804bc7950 */ /* 0x000fec0003c3ffff */
.L_x_30398:
        /* <DEDUP_REMOVED lines=15> */
.L_x_32800:


//--------------------- .text._ZN2at6native18elementwise_kernelILi128ELi4EZNS0_22gpu_kernel_impl_nocastINS0_13AUnaryFunctorIaaaZZZNS0_15binary_internal21div_floor_kernel_cudaERNS_18TensorIteratorBaseEENKUlvE_clEvENKUlvE0_clEvEUlaaE_EEEEvS6_RKT_EUliE_EEviT1_ --------------------------
	.section	.text._ZN2at6native18elementwise_kernelILi128ELi4EZNS0_22gpu_kernel_impl_nocastINS0_13AUnaryFunctorIaaaZZZNS0_15binary_internal21div_floor_kernel_cudaERNS_18TensorIteratorBaseEENKUlvE_clEvENKUlvE0_clEvEUlaaE_EEEEvS6_RKT_EUliE_EEviT1_,"ax",@progbits
	.align	128
        .global         _ZN2at6native18elementwise_kernelILi128ELi4EZNS0_22gpu_kernel_impl_nocastINS0_13AUnaryFunctorIaaaZZZNS0_15binary_internal21div_floor_kernel_cudaERNS_18TensorIteratorBaseEENKUlvE_clEvENKUlvE0_clEvEUlaaE_EEEEvS6_RKT_EUliE_EEviT1_
        .type           _ZN2at6native18elementwise_kernelILi128ELi4EZNS0_22gpu_kernel_impl_nocastINS0_13AUnaryFunctorIaaaZZZNS0_15binary_internal21div_floor_kernel_cudaERNS_18TensorIteratorBaseEENKUlvE_clEvENKUlvE0_clEvEUlaaE_EEEEvS6_RKT_EUliE_EEviT1_,@function
        .size           _ZN2at6native18elementwise_kernelILi128ELi4EZNS0_22gpu_kernel_impl_nocastINS0_13AUnaryFunctorIaaaZZZNS0_15binary_internal21div_floor_kernel_cudaERNS_18TensorIteratorBaseEENKUlvE_clEvENKUlvE0_clEvEUlaaE_EEEEvS6_RKT_EUliE_EEviT1_,(.L_x_32801 - _ZN2at6native18elementwise_kernelILi128ELi4EZNS0_22gpu_kernel_impl_nocastINS0_13AUnaryFunctorIaaaZZZNS0_15binary_internal21div_floor_kernel_cudaERNS_18TensorIteratorBaseEENKUlvE_clEvENKUlvE0_clEvEUlaaE_EEEEvS6_RKT_EUliE_EEviT1_)
        .other          _ZN2at6native18elementwise_kernelILi128ELi4EZNS0_22gpu_kernel_impl_nocastINS0_13AUnaryFunctorIaaaZZZNS0_15binary_internal21div_floor_kernel_cudaERNS_18TensorIteratorBaseEENKUlvE_clEvENKUlvE0_clEvEUlaaE_EEEEvS6_RKT_EUliE_EEviT1_,@"STO_CUDA_ENTRY STV_DEFAULT"
_ZN2at6native18elementwise_kernelILi128ELi4EZNS0_22gpu_kernel_impl_nocastINS0_13AUnaryFunctorIaaaZZZNS0_15binary_internal21div_floor_kernel_cudaERNS_18TensorIteratorBaseEENKUlvE_clEvENKUlvE0_clEvEUlaaE_EEEEvS6_RKT_EUliE_EEviT1_:
.text._ZN2at6native18elementwise_kernelILi128ELi4EZNS0_22gpu_kernel_impl_nocastINS0_13AUnaryFunctorIaaaZZZNS0_15binary_internal21div_floor_kernel_cudaERNS_18TensorIteratorBaseEENKUlvE_clEvENKUlvE0_clEvEUlaaE_EEEEvS6_RKT_EUliE_EEviT1_:
        /* <DEDUP_REMOVED lines=23> */
[----:B------:R-:W-:Y:S02]  /*0170*/  PRMT R5, R0, 0x8880, RZ ;  /* 0x0000888000057816 */ /* 0x000fe400000000ff */
[----:B------:R-:W-:-:S03]  /*0180*/  MOV R4, 0x1b0 ;  /* 0x000001b000047802 */ /* 0x000fc60000000f00 */
[----:B------:R-:W-:-:S07]  /*0190*/  MOV R6, UR5 ;  /* 0x0000000500067c02 */ /* 0x000fce0008000f00 */
[----:B------:R-:W-:Y:S05]  /*01a0*/  CALL.REL.NOINC `($__internal_50_$__cuda_sm20_div_s16) ;  /* 0x0000005c004c7944 */ /* 0x000fea0003c00000 */
[----:B------:R-:W-:Y:S02]  /*01b0*/  PRMT R5, R0, 0x8880, RZ ;  /* 0x0000888000057816 */ /* 0x000fe400000000ff */
[----:B------:R-:W-:-:S05]  /*01c0*/  PRMT R0, R6, 0x9910, RZ ;  /* 0x0000991006007816 */ /* 0x000fca00000000ff */
[----:B------:R-:W-:-:S04]  /*01d0*/  IMAD R0, R5, R0, RZ ;  /* 0x0000000005007224 */ /* 0x000fc800078e02ff */
[----:B------:R-:W-:-:S05]  /*01e0*/  IMAD.MOV R0, RZ, RZ, -R0 ;  /* 0x000000ffff007224 */ /* 0x000fca00078e0a00 */
[----:B------:R-:W-:-:S04]  /*01f0*/  PRMT R0, R0, 0x7710, RZ ;  /* 0x0000771000007816 */ /* 0x000fc800000000ff */
[----:B------:R-:W-:-:S04]  /*0200*/  IADD3 R0, PT, PT, R0, UR4, RZ ;  /* 0x0000000400007c10 */ /* 0x000fc8000fffe0ff */
[----:B------:R-:W-:-:S04]  /*0210*/  PRMT R0, R0, 0x9910, RZ ;  /* 0x0000991000007816 */ /* 0x000fc800000000ff */
[----:B------:R-:W-:Y:S01]  /*0220*/  ISETP.NE.AND P0, PT, R0, RZ, PT ;  /* 0x000000ff0000720c */ /* 0x000fe20003f05270 */
[----:B------:R-:W-:-:S12]  /*0230*/  VIADD R0, R6, 0xffffffff ;  /* 0xffffffff06007836 */ /* 0x000fd80000000000 */
[----:B------:R-:W-:-:S04]  /*0240*/  @!P0 IADD3 R0, PT, PT, R6, RZ, RZ ;  /* 0x000000ff06008210 */ /* 0x000fc80007ffe0ff */
[----:B------:R-:W-:Y:S01]  /*0250*/  PRMT R2, R0, 0x7610, R2 ;  /* 0x0000761000027816 */ /* 0x000fe20000000002 */
[----:B------:R-:W-:Y:S06]  /*0260*/  BRA `(.L_x_30403) ;  /* 0x0000000000187947 */ /* 0x000fec0003800000 */
.L_x_30402:
[----:B------:R-:W-:Y:S01]  /*0270*/  UPRMT UR5, UR8, 0x8880, URZ ;  /* 0x0000888008057896 */ /* 0x000fe200080000ff */
[----:B------:R-:W-:Y:S02]  /*0280*/  PRMT R5, R0, 0x8880, RZ ;  /* 0x0000888000057816 */ /* 0x000fe400000000ff */
[----:B------:R-:W-:-:S03]  /*0290*/  MOV R4, 0x2c0 ;  /* 0x000002c000047802 */ /* 0x000fc60000000f00 */
[----:B------:R-:W-:-:S07]  /*02a0*/  IMAD.U32 R6, RZ, RZ, UR5 ;  /* 0x00000005ff067e24 */ /* 0x000fce000f8e00ff */
[----:B------:R-:W-:Y:S05]  /*02b0*/  CALL.REL.NOINC `($__internal_50_$__cuda_sm20_div_s16) ;  /* 0x0000005c00087944 */ /* 0x000fea0003c00000 */
[----:B------:R-:W-:-:S07]  /*02c0*/  PRMT R2, R6, 0x7610, R2 ;  /* 0x0000761006027816 */ /* 0x000fce0000000002 */
.L_x_30403:
[----:B------:R-:W0:Y:S01]  /*02d0*/  LDC.64 R4, c[0x0][0x580] ;  /* 0x00016000ff047b82 */ /* 0x000e220000000a00 */
[----:B------:R-:W-:Y:S01]  /*02e0*/  IADD3 R3, PT, PT, R3, 0x80, RZ ;  /* 0x0000008003037810 */ /* 0x000fe20007ffe0ff */
[----:B0-----:R0:W-:Y:S06]  /*02f0*/  STG.E.U8 desc[UR6][R4.64], R2 ;  /* 0x0000000204007986 */ /* 0x0011ec000c101106 */
.L_x_30401:
[----:B------:R-:W-:Y:S05]  /*0300*/  BSYNC.RECONVERGENT B0 ;  /* 0x0000000000007941 */ /* 0x000fea0003800200 */
.L_x_30400:
        /* <DEDUP_REMOVED lines=11> */
[----:B------:R-:W-:Y:S02]  /*03c0*/  PRMT R5, R0, 0x8880, RZ ;  /* 0x0000888000057816 */ /* 0x000fe400000000ff */
[----:B------:R-:W-:Y:S01]  /*03d0*/  MOV R4, 0x400 ;  /* 0x0000040000047802 */ /* 0x000fe20000000f00 */
[----:B0-----:R-:W-:-:S07]  /*03e0*/  IMAD.U32 R6, RZ, RZ, UR5 ;  /* 0x00000005ff067e24 */ /* 0x001fce000f8e00ff */
[----:B------:R-:W-:Y:S05]  /*03f0*/  CALL.REL.NOINC `($__internal_50_$__cuda_sm20_div_s16) ;  /* 0x0000005800b87944 */ /* 0x000fea0003c00000 */
[----:B------:R-:W-:Y:S02]  /*0400*/  PRMT R0, R0, 0x8880, RZ ;  /* 0x0000888000007816 */ /* 0x000fe400000000ff */
[----:B------:R-:W-:-:S05]  /*0410*/  PRMT R5, R6, 0x9910, RZ ;  /* 0x0000991006057816 */ /* 0x000fca00000000ff */
[----:B------:R-:W-:-:S05]  /*0420*/  IMAD R0, R0, R5, RZ ;  /* 0x0000000500007224 */ /* 0x000fca00078e02ff */
[----:B------:R-:W-:-:S04]  /*0430*/  IADD3 R0, PT, PT, RZ, -R0, RZ ;  /* 0x80000000ff007210 */ /* 0x000fc80007ffe0ff */
        /* <DEDUP_REMOVED lines=8> */
.L_x_30406:
[----:B------:R-:W0:Y:S01]  /*04c0*/  LDCU.S8 UR5, c[0x0][0x591] ;  /* 0x0000b220ff0577ac */ /* 0x000e220008000200 */
[----:B------:R-:W-:Y:S02]  /*04d0*/  PRMT R5, R0, 0x8880, RZ ;  /* 0x0000888000057816 */ /* 0x000fe400000000ff */
[----:B------:R-:W-:Y:S02]  /*04e0*/  MOV R4, 0x510 ;  /* 0x0000051000047802 */ /* 0x000fe40000000f00 */
[----:B0-----:R-:W-:-:S07]  /*04f0*/  MOV R6, UR5 ;  /* 0x0000000500067c02 */ /* 0x001fce0008000f00 */
[----:B------:R-:W-:Y:S05]  /*0500*/  CALL.REL.NOINC `($__internal_50_$__cuda_sm20_div_s16) ;  /* 0x0000005800747944 */ /* 0x000fea0003c00000 */
[----:B------:R-:W-:-:S07]  /*0510*/  PRMT R2, R6, 0x7610, R2 ;  /* 0x0000761006027816 */ /* 0x000fce0000000002 */
.L_x_30407:
[----:B------:R-:W0:Y:S01]  /*0520*/  LDC.64 R4, c[0x0][0x580] ;  /* 0x00016000ff047b82 */ /* 0x000e220000000a00 */
[----:B------:R-:W-:Y:S01]  /*0530*/  VIADD R3, R3, 0x80 ;  /* 0x0000008003037836 */ /* 0x000fe20000000000 */
[----:B0-----:R1:W-:Y:S06]  /*0540*/  STG.E.U8 desc[UR6][R4.64], R2 ;  /* 0x0000000204007986 */ /* 0x0013ec000c101106 */
.L_x_30405:
[----:B------:R-:W-:Y:S05]  /*0550*/  BSYNC.RECONVERGENT B0 ;  /* 0x0000000000007941 */ /* 0x000fea0003800200 */
.L_x_30404:
        /* <DEDUP_REMOVED lines=11> */
[----:B------:R-:W-:Y:S02]  /*0610*/  PRMT R5, R0, 0x8880, RZ ;  /* 0x0000888000057816 */ /* 0x000fe400000000ff */
[----:B------:R-:W-:Y:S02]  /*0620*/  MOV R4, 0x650 ;  /* 0x0000065000047802 */ /* 0x000fe40000000f00 */
[----:B0-----:R-:W-:-:S07]  /*0630*/  MOV R6, UR5 ;  /* 0x0000000500067c02 */ /* 0x001fce0008000f00 */
        /* <DEDUP_REMOVED lines=13> */
.L_x_30410:
[----:B------:R-:W0:Y:S01]  /*0710*/  LDCU.S8 UR5, c[0x0][0x591] ;  /* 0x0000b220ff0577ac */ /* 0x000e220008000200 */
[----:B------:R-:W-:Y:S02]  /*0720*/  PRMT R5, R0, 0x8880, RZ ;  /* 0x0000888000057816 */ /* 0x000fe400000000ff */
[----:B------:R-:W-:Y:S01]  /*0730*/  MOV R4, 0x760 ;  /* 0x0000076000047802 */ /* 0x000fe20000000f00 */
[----:B0-----:R-:W-:-:S07]  /*0740*/  IMAD.U32 R6, RZ, RZ, UR5 ;  /* 0x00000005ff067e24 */ /* 0x001fce000f8e00ff */
[----:B------:R-:W-:Y:S05]  /*0750*/  CALL.REL.NOINC `($__internal_50_$__cuda_sm20_div_s16) ;  /* 0x0000005400e07944 */ /* 0x000fea0003c00000 */
[----:B------:R-:W-:-:S07]  /*0760*/  PRMT R2, R6, 0x7610, R2 ;  /* 0x0000761006027816 */ /* 0x000fce0000000002 */
.L_x_30411:
[----:B------:R-:W0:Y:S01]  /*0770*/  LDC.64 R4, c[0x0][0x580] ;  /* 0x00016000ff047b82 */ /* 0x000e220000000a00 */
[----:B------:R-:W-:Y:S01]  /*0780*/  IADD3 R3, PT, PT, R3, 0x80, RZ ;  /* 0x0000008003037810 */ /* 0x000fe20007ffe0ff */
[----:B0-----:R2:W-:Y:S06]  /*0790*/  STG.E.U8 desc[UR6][R4.64], R2 ;  /* 0x0000000204007986 */ /* 0x0015ec000c101106 */
.L_x_30409:
[----:B------:R-:W-:Y:S05]  /*07a0*/  BSYNC.RECONVERGENT B0 ;  /* 0x0000000000007941 */ /* 0x000fea0003800200 */
.L_x_30408:
        /* <DEDUP_REMOVED lines=15> */
[C---:B------:R-:W-:Y:S02]  /*08a0*/  PRMT R3, R6.reuse, 0x9910, RZ ;  /* 0x0000991006037816 */ /* 0x040fe400000000ff */
[----:B------:R-:W-:-:S03]  /*08b0*/  IADD3 R5, PT, PT, R6, -0x1, RZ ;  /* 0xffffffff06057810 */ /* 0x000fc60007ffe0ff */
[----:B------:R-:W-:Y:S02]  /*08c0*/  IMAD R0, R0, R3, RZ ;  /* 0x0000000300007224 */ /* 0x000fe400078e02ff */
[----:B------:R-:W0:Y:S03]  /*08d0*/  LDC.64 R2, c[0x0][0x580] ;  /* 0x00016000ff027b82 */ /* 0x000e260000000a00 */
[----:B------:R-:W-:-:S04]  /*08e0*/  IADD3 R0, PT, PT, RZ, -R0, RZ ;  /* 0x80000000ff007210 */ /* 0x000fc80007ffe0ff */
[----:B------:R-:W-:-:S05]  /*08f0*/  PRMT R0, R0, 0x7710, RZ ;  /* 0x0000771000007816 */ /* 0x000fca00000000ff */
[----:B------:R-:W-:-:S05]  /*0900*/  VIADD R0, R0, UR4 ;  /* 0x0000000400007c36 */ /* 0x000fca0008000000 */
[----:B------:R-:W-:-:S04]  /*0910*/  PRMT R0, R0, 0x9910, RZ ;  /* 0x0000991000007816 */ /* 0x000fc800000000ff */
[----:B------:R-:W-:-:S13]  /*0920*/  ISETP.NE.AND P0, PT, R0, RZ, PT ;  /* 0x000000ff0000720c */ /* 0x000fda0003f05270 */
[----:B------:R-:W-:-:S05]  /*0930*/  @!P0 IMAD.MOV R5, RZ, RZ, R6 ;  /* 0x000000ffff058224 */ /* 0x000fca00078e0206 */
[----:B0-----:R-:W-:Y:S01]  /*0940*/  STG.E.U8 desc[UR6][R2.64], R5 ;  /* 0x0000000502007986 */ /* 0x001fe2000c101106 */
[----:B------:R-:W-:Y:S05]  /*0950*/  EXIT ;  /* 0x000000000000794d */ /* 0x000fea0003800000 */
.L_x_30412:
[----:B------:R-:W0:Y:S01]  /*0960*/  LDCU.S8 UR4, c[0x0][0x591] ;  /* 0x0000b220ff0477ac */ /* 0x000e220008000200 */
[----:B------:R-:W-:Y:S02]  /*0970*/  PRMT R5, R0, 0x8880, RZ ;  /* 0x0000888000057816 */ /* 0x000fe400000000ff */
[----:B------:R-:W-:Y:S02]  /*0980*/  MOV R4, 0x9b0 ;  /* 0x000009b000047802 */ /* 0x000fe40000000f00 */
[----:B0-----:R-:W-:-:S07]  /*0990*/  MOV R6, UR4 ;  /* 0x0000000400067c02 */ /* 0x001fce0008000f00 */
[----:B------:R-:W-:Y:S05]  /*09a0*/  CALL.REL.NOINC `($__internal_50_$__cuda_sm20_div_s16) ;  /* 0x00000054004c7944 */ /* 0x000fea0003c00000 */
[----:B------:R-:W0:Y:S02]  /*09b0*/  LDC.64 R2, c[0x0][0x580] ;  /* 0x00016000ff027b82 */ /* 0x000e240000000a00 */
[----:B0-----:R-:W-:Y:S01]  /*09c0*/  STG.E.U8 desc[UR6][R2.64], R6 ;  /* 0x0000000602007986 */ /* 0x001fe2000c101106 */
[----:B------:R-:W-:Y:S05]  /*09d0*/  EXIT ;  /* 0x000000000000794d */ /* 0x000fea0003800000 */
.L_x_30399:
        /* <DEDUP_REMOVED lines=305> */
.L_x_30415:
        /* <DEDUP_REMOVED lines=21> */
[----:B------:R-:W-:Y:S02]  /*1e40*/  ISETP.NE.AND P0, PT, R4, RZ, PT ;  /* 0x000000ff0400720c */ /* 0x000fe40003f05270 */
[----:B------:R-:W-:-:S11]  /*1e50*/  IADD3 R4, PT, PT, R6, -0x1, RZ ;  /* 0xffffffff06047810 */ /* 0x000fd60007ffe0ff */
[----:B------:R-:W-:-:S05]  /*1e60*/  @!P0 IMAD.MOV R4, RZ, RZ, R6 ;  /* 0x000000ffff048224 */ /* 0x000fca00078e0206 */
[----:B------:R-:W-:Y:S01]  /*1e70*/  PRMT R6, R4, 0x7610, R6 ;  /* 0x0000761004067816 */ /* 0x000fe20000000006 */
[----:B------:R-:W-:Y:S06]  /*1e80*/  BRA `(.L_x_30418) ;  /* 0x0000000000147947 */ /* 0x000fec0003800000 */
.L_x_30417:
[----:B------:R-:W-:Y:S01]  /*1e90*/  UPRMT UR5, UR8, 0x8880, URZ ;  /* 0x0000888008057896 */ /* 0x000fe200080000ff */
[----:B------:R-:W-:Y:S02]  /*1ea0*/  PRMT R5, R8, 0x8880, RZ ;  /* 0x0000888008057816 */ /* 0x000fe400000000ff */
[----:B------:R-:W-:-:S03]  /*1eb0*/  MOV R4, 0x1ee0 ;  /* 0x00001ee000047802 */ /* 0x000fc60000000f00 */
[----:B------:R-:W-:-:S07]  /*1ec0*/  MOV R6, UR5 ;  /* 0x0000000500067c02 */ /* 0x000fce0008000f00 */
[----:B------:R-:W-:Y:S05]  /*1ed0*/  CALL.REL.NOINC `($__internal_50_$__cuda_sm20_div_s16) ;  /* 0x0000004000007944 */ /* 0x000fea0003c00000 */
.L_x_30418:
[----:B------:R-:W-:Y:S05]  /*1ee0*/  BSYNC.RECONVERGENT B1 ;  /* 0x0000000000017941 */ /* 0x000fea0003800200 */
.L_x_30416:
[----:B------:R-:W0:Y:S01]  /*1ef0*/  LDCU.64 UR10, c[0x0][0x580] ;  /* 0x0000b000ff0a77ac */ /* 0x000e220008000a00 */
[----:B------:R-:W-:Y:S01]  /*1f00*/  VIADD R3, R3, 0x80 ;  /* 0x0000008003037836 */ /* 0x000fe20000000000 */
[----:B0-----:R-:W-:-:S04]  /*1f10*/  IADD3 R4, P0, PT, R7, UR10, RZ ;  /* 0x0000000a07047c10 */ /* 0x001fc8000ff1e0ff */
[----:B------:R-:W-:-:S05]  /*1f20*/  IADD3.X R5, PT, PT, RZ, UR11, RZ, P0, !PT ;  /* 0x0000000bff057c10 */ /* 0x000fca00087fe4ff */
[----:B------:R0:W-:Y:S04]  /*1f30*/  STG.E.U8 desc[UR6][R4.64], R6 ;  /* 0x0000000604007986 */ /* 0x0001e8000c101106 */
.L_x_30414:
[----:B------:R-:W-:Y:S05]  /*1f40*/  BSYNC.RECONVERGENT B0 ;  /* 0x0000000000007941 */ /* 0x000fea0003800200 */
.L_x_30413:
[----:B------:R-:W1:Y:S01]  /*1f50*/  LDCU UR5, c[0x0][0x380] ;  /* 0x00007000ff0577ac */ /* 0x000e620008000800 */
[----:B------:R-:W-:Y:S01]  /*1f60*/  BSSY.RECONVERGENT B0, `(.L_x_30419) ;  /* 0x0000152000007945 */ /* 0x000fe20003800200 */
[----:B-1----:R-:W-:-:S13]  /*1f70*/  ISETP.GE.AND P0, PT, R3, UR5, PT ;  /* 0x0000000503007c0c */ /* 0x002fda000bf06270 */
[----:B------:R-:W-:Y:S05]  /*1f80*/  @P0 BRA `(.L_x_30420) ;  /* 0x00000014003c0947 */ /* 0x000fea0003800000 */
        /* <DEDUP_REMOVED lines=298> */
.L_x_30421:
        /* <DEDUP_REMOVED lines=26> */
.L_x_30423:
[----:B------:R-:W0:Y:S01]  /*33d0*/  LDCU.S8 UR5, c[0x0][0x591] ;  /* 0x0000b220ff0577ac */ /* 0x000e220008000200 */
[----:B------:R-:W-:Y:S02]  /*33e0*/  PRMT R5, R8, 0x8880, RZ ;  /* 0x0000888008057816 */ /* 0x000fe400000000ff */
[----:B------:R-:W-:Y:S02]  /*33f0*/  MOV R4, 0x3420 ;  /* 0x0000342000047802 */ /* 0x000fe40000000f00 */
[----:B0-----:R-:W-:-:S07]  /*3400*/  MOV R6, UR5 ;  /* 0x0000000500067c02 */ /* 0x001fce0008000f00 */
[----:B------:R-:W-:Y:S05]  /*3410*/  CALL.REL.NOINC `($__internal_50_$__cuda_sm20_div_s16) ;  /* 0x0000002800b07944 */ /* 0x000fea0003c00000 */
.L_x_30424:
[----:B------:R-:W-:Y:S05]  /*3420*/  BSYNC.RECONVERGENT B1 ;  /* 0x0000000000017941 */ /* 0x000fea0003800200 */
.L_x_30422:
[----:B------:R-:W0:Y:S01]  /*3430*/  LDCU.64 UR8, c[0x0][0x580] ;  /* 0x0000b000ff0877ac */ /* 0x000e220008000a00 */
[----:B------:R-:W-:Y:S01]  /*3440*/  VIADD R3, R3, 0x80 ;  /* 0x0000008003037836 */ /* 0x000fe20000000000 */
[----:B0-----:R-:W-:-:S04]  /*3450*/  IADD3 R4, P0, PT, R7, UR8, RZ ;  /* 0x0000000807047c10 */ /* 0x001fc8000ff1e0ff */
[----:B------:R-:W-:-:S05]  /*3460*/  IADD3.X R5, PT, PT, RZ, UR9, RZ, P0, !PT ;  /* 0x00000009ff057c10 */ /* 0x000fca00087fe4ff */
[----:B------:R1:W-:Y:S04]  /*3470*/  STG.E.U8 desc[UR6][R4.64], R6 ;  /* 0x0000000604007986 */ /* 0x0003e8000c101106 */
.L_x_30420:
[----:B------:R-:W-:Y:S05]  /*3480*/  BSYNC.RECONVERGENT B0 ;  /* 0x0000000000007941 */ /* 0x000fea0003800200 */
.L_x_30419:
        /* <DEDUP_REMOVED lines=302> */
.L_x_30427:
        /* <DEDUP_REMOVED lines=26> */
.L_x_30429:
[----:B------:R-:W0:Y:S01]  /*4910*/  LDCU.S8 UR5, c[0x0][0x591] ;  /* 0x0000b220ff0577ac */ /* 0x000e220008000200 */
[----:B------:R-:W-:Y:S02]  /*4920*/  PRMT R5, R8, 0x8880, RZ ;  /* 0x0000888008057816 */ /* 0x000fe400000000ff */
[----:B------:R-:W-:Y:S02]  /*4930*/  MOV R4, 0x4960 ;  /* 0x0000496000047802 */ /* 0x000fe40000000f00 */
[----:B0-----:R-:W-:-:S07]  /*4940*/  MOV R6, UR5 ;  /* 0x0000000500067c02 */ /* 0x001fce0008000f00 */
[----:B------:R-:W-:Y:S05]  /*4950*/  CALL.REL.NOINC `($__internal_50_$__cuda_sm20_div_s16) ;  /* 0x0000001400607944 */ /* 0x000fea0003c00000 */
.L_x_30430:
[----:B------:R-:W-:Y:S05]  /*4960*/  BSYNC.RECONVERGENT B1 ;  /* 0x0000000000017941 */ /* 0x000fea0003800200 */
.L_x_30428:
[----:B------:R-:W0:Y:S01]  /*4970*/  LDCU.64 UR8, c[0x0][0x580] ;  /* 0x0000b000ff0877ac */ /* 0x000e220008000a00 */
[----:B------:R-:W-:Y:S01]  /*4980*/  VIADD R3, R3, 0x80 ;  /* 0x0000008003037836 */ /* 0x000fe20000000000 */
[----:B0-----:R-:W-:-:S04]  /*4990*/  IADD3 R4, P0, PT, R7, UR8, RZ ;  /* 0x0000000807047c10 */ /* 0x001fc8000ff1e0ff */
[----:B------:R-:W-:-:S05]  /*49a0*/  IADD3.X R5, PT, PT, RZ, UR9, RZ, P0, !PT ;  /* 0x00000009ff057c10 */ /* 0x000fca00087fe4ff */
[----:B------:R2:W-:Y:S04]  /*49b0*/  STG.E.U8 desc[UR6][R4.64], R6 ;  /* 0x0000000604007986 */ /* 0x0005e8000c101106 */
.L_x_30426:
[----:B------:R-:W-:Y:S05]  /*49c0*/  BSYNC.RECONVERGENT B0 ;  /* 0x0000000000007941 */ /* 0x000fea0003800200 */
.L_x_30425:
        /* <DEDUP_REMOVED lines=301> */
.L_x_30431:
[----:B------:R-:W0:Y:S02]  /*5ca0*/  LDCU.128 UR8, c[0x0][0x580] ;  /* 0x0000b000ff0877ac */ /* 0x000e240008000c00 */
[----:B0-----:R-:W-:-:S04]  /*5cb0*/  IADD3 R4, P0, PT, R2, UR10, RZ ;  /* 0x0000000a02047c10 */ /* 0x001fc8000ff1e0ff */
[----:B------:R-:W-:-:S05]  /*5cc0*/  IADD3.X R5, PT, PT, RZ, UR11, RZ, P0, !PT ;  /* 0x0000000bff057c10 */ /* 0x000fca00087fe4ff */
[----:B------:R-:W2:Y:S01]  /*5cd0*/  LDG.E.U8 R0, desc[UR6][R4.64] ;  /* 0x0000000604007981 */ /* 0x000ea2000c1e1100 */
[----:B------:R-:W-:Y:S01]  /*5ce0*/  BSSY.RECONVERGENT B0, `(.L_x_30432) ;  /* 0x000001d000007945 */ /* 0x000fe20003800200 */
[----:B--2---:R-:W-:-:S04]  /*5cf0*/  LOP3.LUT R2, R0, UR4, RZ, 0x3c, !PT ;  /* 0x0000000400027c12 */ /* 0x004fc8000f8e3cff */
[----:B------:R-:W-:Y:S02]  /*5d00*/  PRMT R6, R2, 0x8880, RZ ;  /* 0x0000888002067816 */ /* 0x000fe400000000ff */
[----:B------:R-:W-:Y:S02]  /*5d10*/  IADD3 R2, P1, PT, R3, UR8, RZ ;  /* 0x0000000803027c10 */ /* 0x000fe4000ff3e0ff */
[----:B------:R-:W-:Y:S02]  /*5d20*/  ISETP.GT.AND P0, PT, R6, -0x1, PT ;  /* 0xffffffff0600780c */ /* 0x000fe40003f04270 */
[----:B------:R-:W-:-:S11]  /*5d30*/  IADD3.X R3, PT, PT, RZ, UR9, RZ, P1, !PT ;  /* 0x00000009ff037c10 */ /* 0x000fd60008ffe4ff */
        /* <DEDUP_REMOVED lines=10> */
[----:B------:R-:W-:-:S04]  /*5de0*/  PRMT R0, R0, 0x7710, RZ ;  /* 0x0000771000007816 */ /* 0x000fc800000000ff */
[----:B------:R-:W-:-:S04]  /*5df0*/  IADD3 R0, PT, PT, R0, UR4, RZ ;  /* 0x0000000400007c10 */ /* 0x000fc8000fffe0ff */
[----:B------:R-:W-:-:S04]  /*5e00*/  PRMT R0, R0, 0x9910, RZ ;  /* 0x0000991000007816 */ /* 0x000fc800000000ff */
[----:B------:R-:W-:Y:S01]  /*5e10*/  ISETP.NE.AND P0, PT, R0, RZ, PT ;  /* 0x000000ff0000720c */ /* 0x000fe20003f05270 */
[----:B------:R-:W-:-:S12]  /*5e20*/  VIADD R0, R6, 0xffffffff ;  /* 0xffffffff06007836 */ /* 0x000fd80000000000 */
[----:B------:R-:W-:Y:S01]  /*5e30*/  @!P0 IADD3 R0, PT, PT, R6, RZ, RZ ;  /* 0x000000ff06008210 */ /* 0x000fe20007ffe0ff */
[----:B------:R-:W-:Y:S06]  /*5e40*/  BRA `(.L_x_30434) ;  /* 0x0000000000187947 */ /* 0x000fec0003800000 */
.L_x_30433:
[----:B------:R-:W0:Y:S01]  /*5e50*/  LDCU.S8 UR5, c[0x0][0x591] ;  /* 0x0000b220ff0577ac */ /* 0x000e220008000200 */
[----:B------:R-:W-:Y:S02]  /*5e60*/  PRMT R5, R0, 0x8880, RZ ;  /* 0x0000888000057816 */ /* 0x000fe400000000ff */
[----:B------:R-:W-:Y:S02]  /*5e70*/  MOV R4, 0x5ea0 ;  /* 0x00005ea000047802 */ /* 0x000fe40000000f00 */
[----:B0-----:R-:W-:-:S07]  /*5e80*/  MOV R6, UR5 ;  /* 0x0000000500067c02 */ /* 0x001fce0008000f00 */
[----:B------:R-:W-:Y:S05]  /*5e90*/  CALL.REL.NOINC `($__internal_50_$__cuda_sm20_div_s16) ;  /* 0x0000000000107944 */ /* 0x000fea0003c00000 */
[----:B------:R-:W-:-:S07]  /*5ea0*/  PRMT R0, R6, 0x7610, R0 ;  /* 0x0000761006007816 */ /* 0x000fce0000000000 */
.L_x_30434:
[----:B------:R-:W-:Y:S05]  /*5eb0*/  BSYNC.RECONVERGENT B0 ;  /* 0x0000000000007941 */ /* 0x000fea0003800200 */
.L_x_30432:
[----:B------:R-:W-:Y:S01]  /*5ec0*/  STG.E.U8 desc[UR6][R2.64], R0 ;  /* 0x0000000002007986 */ /* 0x000fe2000c101106 */
[----:B------:R-:W-:Y:S05]  /*5ed0*/  EXIT ;  /* 0x000000000000794d */ /* 0x000fea0003800000 */
        .weak           $__internal_50_$__cuda_sm20_div_s16
        .type           $__internal_50_$__cuda_sm20_div_s16,@function
        .size           $__internal_50_$__cuda_sm20_div_s16,(.L_x_32801 - $__internal_50_$__cuda_sm20_div_s16)
$__internal_50_$__cuda_sm20_div_s16:
        /* <DEDUP_REMOVED lines=23> */
[----:B------:R-:W-:Y:S05]  /*6050*/  RET.REL.NODEC R4 `(_ZN2at6native18elementwise_kernelILi128ELi4EZNS0_22gpu_kernel_impl_nocastINS0_13AUnaryFunctorIaaaZZZNS0_15binary_internal21div_floor_kernel_cudaERNS_18TensorIteratorBaseEENKUlvE_clEvENKUlvE0_clEvEUlaaE_EEEEvS6_RKT_EUliE_EEviT1_) ;  /* 0xffffff9c04e87950 */ /* 0x000fea0003c3ffff */
.L_x_30435:
        /* <DEDUP_REMOVED lines=10> */
.L_x_32801:


//--------------------- .text._ZN2at6native27unrolled_elementwise_kernelINS0_13AUnaryFunctorIaaaZZZNS0_15binary_internal21div_floor_kernel_cudaERNS_18TensorIteratorBaseEENKUlvE_clEvENKUlvE0_clEvEUlaaE_EESt5arrayIPcLm2EELi4E23TrivialOffsetCalculatorILi1EjESE_NS0_6memory15LoadWithoutCastENSF_16StoreWithoutCastEEEviT_T0_T2_T3_T4_T5_ --------------------------
	.section	.text._ZN2at6native27unrolled_elementwise_kernelINS0_13AUnaryFunctorIaaaZZZNS0_15binary_internal21div_floor_kernel_cudaERNS_18TensorIteratorBaseEENKUlvE_clEvENKUlvE0_clEvEUlaaE_EESt5arrayIPcLm2EELi4E23TrivialOffsetCalculatorILi1EjESE_NS0_6memory15LoadWithoutCastENSF_16StoreWithoutCastEEEviT_T0_T2_T3_T4_T5_,"ax",@progbits
	.align	128
        .global         _ZN2at6native27unrolled_elementwise_kernelINS0_13AUnaryFunctorIaaaZZZNS0_15binary_internal21div_floor_kernel_cudaERNS_18TensorIteratorBaseEENKUlvE_clEvENKUlvE0_clEvEUlaaE_EESt5arrayIPcLm2EELi4E23TrivialOffsetCalculatorILi1EjESE_NS0_6memory15LoadWithoutCastENSF_16StoreWithoutCastEEEviT_T0_T2_T3_T4_T5_
        .type           _ZN2at6native27unrolled_elementwise_kernelINS0_13AUnaryFunctorIaaaZZZNS0_15binary_internal21div_floor_kernel_cudaERNS_18TensorIteratorBaseEENKUlvE_clEvENKUlvE0_clEvEUlaaE_EESt5arrayIPcLm2EELi4E23TrivialOffsetCalculatorILi1EjESE_NS0_6memory15LoadWithoutCastENSF_16StoreWithoutCastEEEviT_T0_T2_T3_T4_T5_,@function
        .size           _ZN2at6native27unrolled_elementwise_kernelINS0_13AUnaryFunctorIaaaZZZNS0_15binary_internal21div_floor_kernel_cudaERNS_18TensorIteratorBaseEENKUlvE_clEvENKUlvE0_clEvEUlaaE_EESt5arrayIPcLm2EELi4E23TrivialOffsetCalculatorILi1EjESE_NS0_6memory15LoadWithoutCastENSF_16StoreWithoutCastEEEviT_T0_T2_T3_T4_T5_,(.L_x_32802 - _ZN2at6native27unrolled_elementwise_kernelINS0_13AUnaryFunctorIaaaZZZNS0_15binary_internal21div_floor_kernel_cudaERNS_18TensorIteratorBaseEENKUlvE_clEvENKUlvE0_clEvEUlaaE_EESt5arrayIPcLm2EELi4E23TrivialOffsetCalculatorILi1EjESE_NS0_6memory15LoadWithoutCastENSF_16StoreWithoutCastEEEviT_T0_T2_T3_T4_T5_)
        .other          _ZN2at6native27unrolled_elementwise_kernelINS0_13AUnaryFunctorIaaaZZZNS0_15binary_internal21div_floor_kernel_cudaERNS_18TensorIteratorBaseEENKUlvE_clEvENKUlvE0_clEvEUlaaE_EESt5arrayIPcLm2EELi4E23TrivialOffsetCalculatorILi1EjESE_NS0_6memory15LoadWithoutCastENSF_16StoreWithoutCastEEEviT_T0_T2_T3_T4_T5_,@"STO_CUDA_ENTRY STV_DEFAULT"
_ZN2at6native27unrolled_elementwise_kernelINS0_13AUnaryFunctorIaaaZZZNS0_15binary_internal21div_floor_kernel_cudaERNS_18TensorIteratorBaseEENKUlvE_clEvENKUlvE0_clEvEUlaaE_EESt5arrayIPcLm2EELi4E23TrivialOffsetCalculatorILi1EjESE_NS0_6memory15LoadWithoutCastENSF_16StoreWithoutCastEEEviT_T0_T2_T3_T4_T5_:
.text._ZN2at6native27unrolled_elementwise_kernelINS0_13AUnaryFunctorIaaaZZZNS0_15binary_internal21div_floor_kernel_cudaERNS_18TensorIteratorBaseEENKUlvE_clEvENKUlvE0_clEvEUlaaE_EESt5arrayIPcLm2EELi4E23TrivialOffsetCalculatorILi1EjESE_NS0_6memory15LoadWithoutCastENSF_16StoreWithoutCastEEEviT_T0_T2_T3_T4_T5_:
        /* <DEDUP_REMOVED lines=17> */
[----:B0-----:R-:W-:-:S05]  /*0110*/  @!P3 IADD3 R12, P4, PT, R13, R16, RZ ;  /* 0x000000100d0cb210 */ /* 0x001fca0007f9e0ff */
[----:B------:R-:W-:-:S05]  /*0120*/  @!P3 IMAD.X R13, RZ, RZ, R17, P4 ;  /* 0x000000ffff0db224 */ /* 0x000fca00020e0611 */
        /* <DEDUP_REMOVED lines=9> */
[----:B------:R-:W-:Y:S01]  /*01c0*/  @!P2 IMAD.X R5, RZ, RZ, R5, P5 ;  /* 0x000000ffff05a224 */ /* 0x000fe200028e0605 */
[----:B------:R-:W-:-:S03]  /*01d0*/  PRMT R11, RZ, 0x7610, R11 ;  /* 0x00007610ff0b7816 */ /* 0x000fc6000000000b */
[----:B------:R-:W-:-:S03]  /*01e0*/  @!P1 IMAD.X R9, RZ, RZ, R9, P4 ;  /* 0x000000ffff099224 */ /* 0x000fc600020e0609 */
[----:B------:R0:W5:Y:S01]  /*01f0*/  @!P2 LDG.E.U8 R11, desc[UR6][R4.64] ;  /* 0x00000006040ba981 */ /* 0x000162000c1e1100 */
[----:B--2---:R-:W-:-:S05]  /*0200*/  @!P0 IADD3 R14, P3, PT, R15, R6, RZ ;  /* 0x000000060f0e8210 */ /* 0x004fca0007f7e0ff */
[--C-:B------:R-:W-:Y:S01]  /*0210*/  @!P0 IMAD.X R15, RZ, RZ, R7.reuse, P3 ;  /* 0x000000ffff0f8224 */ /* 0x100fe200018e0607 */
[----:B------:R-:W-:-:S06]  /*0220*/  PRMT R7, RZ, 0x7610, R7 ;  /* 0x00007610ff077816 */ /* 0x000fcc0000000007 */
[----:B------:R0:W5:Y:S01]  /*0230*/  @!P1 LDG.E.U8 R7, desc[UR6][R8.64] ;  /* 0x0000000608079981 */ /* 0x000162000c1e1100 */
[----:B------:R-:W1:Y:S01]  /*0240*/  LDCU.U8 UR8, c[0x0][0x385] ;  /* 0x000070a0ff0877ac */ /* 0x000e620008000000 */
[----:B------:R-:W-:-:S06]  /*0250*/  PRMT R6, RZ, 0x7610, R6 ;  /* 0x00007610ff067816 */ /* 0x000fcc0000000006 */
[----:B------:R0:W5:Y:S01]  /*0260*/  @!P0 LDG.E.U8 R6, desc[UR6][R14.64] ;  /* 0x000000060e068981 */ /* 0x000162000c1e1100 */
[----:B------:R-:W-:Y:S01]  /*0270*/  ISETP.GE.AND P0, PT, R3, R2, PT ;  /* 0x000000020300720c */ /* 0x000fe20003f06270 */
[----:B------:R-:W-:Y:S01]  /*0280*/  BSSY.RECONVERGENT B0, `(.L_x_30436) ;  /* 0x000001e000007945 */ /* 0x000fe20003800200 */
[----:B-1----:R-:W-:-:S04]  /*0290*/  UPRMT UR4, UR8, 0x8880, URZ ;  /* 0x0000888008047896 */ /* 0x002fc800080000ff */
[----:B------:R-:W-:-:S07]  /*02a0*/  UPRMT UR4, UR4, 0x7710, URZ ;  /* 0x0000771004047896 */ /* 0x000fce00080000ff */
[----:B0-----:R-:W-:Y:S05]  /*02b0*/  @P0 BRA `(.L_x_30437) ;  /* 0x0000000000680947 */ /* 0x001fea0003800000 */
[----:B-----5:R-:W-:-:S04]  /*02c0*/  LOP3.LUT R4, R10, UR8, RZ, 0x3c, !PT ;  /* 0x000000080a047c12 */ /* 0x020fc8000f8e3cff */
[----:B------:R-:W-:-:S04]  /*02d0*/  PRMT R4, R4, 0x8880, RZ ;  /* 0x0000888004047816 */ /* 0x000fc800000000ff */
[----:B------:R-:W-:-:S13]  /*02e0*/  ISETP.GT.AND P0, PT, R4, -0x1, PT ;  /* 0xffffffff0400780c */ /* 0x000fda0003f04270 */
[----:B------:R-:W-:Y:S05]  /*02f0*/  @P0 BRA `(.L_x_30438) ;  /* 0x0000000000400947 */ /* 0x000fea0003800000 */
[----:B------:R-:W-:Y:S01]  /*0300*/  UPRMT UR5, UR8, 0x8880, URZ ;  /* 0x0000888008057896 */ /* 0x000fe200080000ff */
[----:B------:R-:W-:Y:S02]  /*0310*/  PRMT R9, R10, 0x8880, RZ ;  /* 0x000088800a097816 */ /* 0x000fe400000000ff */
[----:B------:R-:W-:-:S03]  /*0320*/  MOV R12, 0x350 ;  /* 0x00000350000c7802 */ /* 0x000fc60000000f00 */
[----:B------:R-:W-:-:S07]  /*0330*/  IMAD.U32 R16, RZ, RZ, UR5 ;  /* 0x00000005ff107e24 */ /* 0x000fce000f8e00ff */
[----:B------:R-:W-:Y:S05]  /*0340*/  CALL.REL.NOINC `($__internal_51_$__cuda_sm20_div_s16) ;  /* 0x0000000800507944 */ /* 0x000fea0003c00000 */
        /* <DEDUP_REMOVED lines=9> */
[----:B------:R-:W-:Y:S01]  /*03e0*/  @!P0 IMAD.MOV R4, RZ, RZ, R9 ;  /* 0x000000ffff048224 */ /* 0x000fe200078e0209 */
[----:B------:R-:W-:Y:S06]  /*03f0*/  BRA `(.L_x_30437) ;  /* 0x0000000000187947 */ /* 0x000fec0003800000 */
.L_x_30438:
[----:B------:R-:W-:Y:S01]  /*0400*/  UPRMT UR5, UR8, 0x8880, URZ ;  /* 0x0000888008057896 */ /* 0x000fe200080000ff */
[----:B------:R-:W-:Y:S02]  /*0410*/  PRMT R9, R10, 0x8880, RZ ;  /* 0x000088800a097816 */ /* 0x000fe400000000ff */
[----:B------:R-:W-:-:S03]  /*0420*/  MOV R12, 0x450 ;  /* 0x00000450000c7802 */ /* 0x000fc60000000f00 */
[----:B------:R-:W-:-:S07]  /*0430*/  IMAD.U32 R16, RZ, RZ, UR5 ;  /* 0x00000005ff107e24 */ /* 0x000fce000f8e00ff */
[----:B------:R-:W-:Y:S05]  /*0440*/  CALL.REL.NOINC `($__internal_51_$__cuda_sm20_div_s16) ;  /* 0x0000000800107944 */ /* 0x000fea0003c00000 */
[----:B------:R-:W-:-:S07]  /*0450*/  PRMT R4, R9, 0x7610, R4 ;  /* 0x0000761009047816 */ /* 0x000fce0000000004 */
.L_x_30437:
[----:B------:R-:W-:Y:S05]  /*0460*/  BSYNC.RECONVERGENT B0 ;  /* 0x0000000000007941 */ /* 0x000fea0003800200 */
.L_x_30436:
        /* <DEDUP_REMOVED lines=24> */
.L_x_30441:
[----:B------:R-:W-:Y:S01]  /*05f0*/  UPRMT UR5, UR8, 0x8880, URZ ;  /* 0x0000888008057896 */ /* 0x000fe200080000ff */
[----:B------:R-:W-:Y:S02]  /*0600*/  PRMT R9, R11, 0x8880, RZ ;  /* 0x000088800b097816 */ /* 0x000fe400000000ff */
[----:B------:R-:W-:-:S03]  /*0610*/  MOV R12, 0x640 ;  /* 0x00000640000c7802 */ /* 0x000fc60000000f00 */
[----:B------:R-:W-:-:S07]  /*0620*/  IMAD.U32 R16, RZ, RZ, UR5 ;  /* 0x00000005ff107e24 */ /* 0x000fce000f8e00ff */
[----:B------:R-:W-:Y:S05]  /*0630*/  CALL.REL.NOINC `($__internal_51_$__cuda_sm20_div_s16) ;  /* 0x0000000400947944 */ /* 0x000fea0003c00000 */
[----:B------:R-:W-:-:S07]  /*0640*/  PRMT R8, R9, 0x7610, R8 ;  /* 0x0000761009087816 */ /* 0x000fce0000000008 */
.L_x_30440:
[----:B------:R-:W-:Y:S05]  /*0650*/  BSYNC.RECONVERGENT B0 ;  /* 0x0000000000007941 */ /* 0x000fea0003800200 */
.L_x_30439:
        /* <DEDUP_REMOVED lines=24> */
.L_x_30444:
[----:B------:R-:W-:Y:S01]  /*07e0*/  UPRMT UR5, UR8, 0x8880, URZ ;  /* 0x0000888008057896 */ /* 0x000fe200080000ff */
[----:B------:R-:W-:Y:S02]  /*07f0*/  PRMT R9, R7, 0x8880, RZ ;  /* 0x0000888007097816 */ /* 0x000fe400000000ff */
[----:B------:R-:W-:-:S03]  /*0800*/  MOV R12, 0x830 ;  /* 0x00000830000c7802 */ /* 0x000fc60000000f00 */
[----:B------:R-:W-:-:S07]  /*0810*/  IMAD.U32 R16, RZ, RZ, UR5 ;  /* 0x00000005ff107e24 */ /* 0x000fce000f8e00ff */
[----:B------:R-:W-:Y:S05]  /*0820*/  CALL.REL.NOINC `($__internal_51_$__cuda_sm20_div_s16) ;  /* 0x0000000400187944 */ /* 0x000fea0003c00000 */
[----:B------:R-:W-:-:S07]  /*0830*/  PRMT R7, R9, 0x7610, R7 ;  /* 0x0000761009077816 */ /* 0x000fce0000000007 */
.L_x_30443:
[----:B------:R-:W-:Y:S05]  /*0840*/  BSYNC.RECONVERGENT B0 ;  /* 0x0000000000007941 */ /* 0x000fea0003800200 */
.L_x_30442:
        /* <DEDUP_REMOVED lines=24> */
.L_x_30447:
[----:B------:R-:W-:Y:S01]  /*09d0*/  UPRMT UR5, UR8, 0x8880, URZ ;  /* 0x0000888008057896 */ /* 0x000fe200080000ff */
[----:B------:R-:W-:Y:S02]  /*09e0*/  PRMT R9, R6, 0x8880, RZ ;  /* 0x0000888006097816 */ /* 0x000fe400000000ff */
[----:B------:R-:W-:-:S03]  /*09f0*/  MOV R12, 0xa20 ;  /* 0x00000a20000c7802 */ /* 0x000fc60000000f00 */
[----:B------:R-:W-:-:S07]  /*0a00*/  IMAD.U32 R16, RZ, RZ, UR5 ;  /* 0x00000005ff107e24 */ /* 0x000fce000f8e00ff */
[----:B------:R-:W-:Y:S05]  /*0a10*/  CALL.REL.NOINC `($__internal_51_$__cuda_sm20_div_s16) ;  /* 0x00000000009c7944 */ /* 0x000fea0003c00000 */
[----:B------:R-:W-:-:S07]  /*0a20*/  PRMT R6, R9, 0x7610, R6 ;  /* 0x0000761009067816 */ /* 0x000fce0000000006 */
.L_x_30446:
[----:B------:R-:W-:Y:S05]  /*0a30*/  BSYNC.RECONVERGENT B0 ;  /* 0x0000000000007941 */ /* 0x000fea0003800200 */
.L_x_30445:
[----:B------:R-:W-:Y:S01]  /*0a40*/  ISETP.GE.AND P0, PT, R3, R2, PT ;  /* 0x000000020300720c */ /* 0x000fe20003f06270 */
[----:B------:R-:W-:Y:S04]  /*0a50*/  BSSY.RECONVERGENT B0, `(.L_x_30448) ;  /* 0x000001a000007945 */ /* 0x000fe80003800200 */
[----:B------:R-:W-:Y:S08]  /*0a60*/  BSSY.RELIABLE B1, `(.L_x_30449) ;  /* 0x0000011000017945 */ /* 0x000ff00003800100 */
[----:B------:R-:W-:Y:S05]  /*0a70*/  @P0 BRA `(.L_x_30450) ;  /* 0x00000000003c0947 */ /* 0x000fea0003800000 */
[----:B------:R-:W0:Y:S01]  /*0a80*/  LDCU.64 UR4, c[0x0][0x388] ;  /* 0x00007100ff0477ac */ /* 0x000e220008000a00 */
[----:B-----5:R-:W-:Y:S02]  /*0a90*/  IMAD R10, R0, 0x200, R3 ;  /* 0x00000200000a7824 */ /* 0x020fe400078e0203 */
        /* <DEDUP_REMOVED lines=13> */
.L_x_30450:
[----:B------:R-:W-:Y:S05]  /*0b70*/  BSYNC.RELIABLE B1 ;  /* 0x0000000000017941 */ /* 0x000fea0003800100 */
.L_x_30449:
[----:B------:R-:W-:-:S13]  /*0b80*/  ISETP.GE.AND P0, PT, R3, R2, PT ;  /* 0x000000020300720c */ /* 0x000fda0003f06270 */
[----:B0-----:R-:W0:Y:S01]  /*0b90*/  @!P0 LDC.64 R8, c[0x0][0x388] ;  /* 0x0000e200ff088b82 */ /* 0x001e220000000a00 */
[----:B------:R-:W-:Y:S02]  /*0ba0*/  @!P0 IMAD R5, R0, 0x200, R3 ;  /* 0x0000020000058824 */ /* 0x000fe400078e0203 */
[----:B------:R-:W-:-:S03]  /*0bb0*/  @!P0 VIADD R3, R3, 0x80 ;  /* 0x0000008003038836 */ /* 0x000fc60000000000 */
[----:B0-----:R-:W-:-:S05]  /*0bc0*/  @!P0 IADD3 R4, P1, PT, R5, R8, RZ ;  /* 0x0000000805048210 */ /* 0x001fca0007f3e0ff */
[----:B------:R-:W-:-:S05]  /*0bd0*/  @!P0 IMAD.X R5, RZ, RZ, R9, P1 ;  /* 0x000000ffff058224 */ /* 0x000fca00008e0609 */
[----:B-----5:R1:W-:Y:S03]  /*0be0*/  @!P0 STG.E.U8 desc[UR6][R4.64], R7 ;  /* 0x0000000704008986 */ /* 0x0203e6000c101106 */
.L_x_30451:
[----:B------:R-:W-:Y:S05]  /*0bf0*/  BSYNC.RECONVERGENT B0 ;  /* 0x0000000000007941 */ /* 0x000fea0003800200 */
.L_x_30448:
[----:B------:R-:W-:Y:S05]  /*0c00*/  WARPSYNC.ALL ;  /* 0x0000000000007948 */ /* 0x000fea0003800000 */
[----:B------:R-:W-:-:S13]  /*0c10*/  ISETP.GE.AND P0, PT, R3, R2, PT ;  /* 0x000000020300720c */ /* 0x000fda0003f06270 */
[----:B------:R-:W-:Y:S05]  /*0c20*/  @P0 EXIT ;  /* 0x000000000000094d */ /* 0x000fea0003800000 */
[----:B------:R-:W2:Y:S01]  /*0c30*/  LDCU.64 UR4, c[0x0][0x388] ;  /* 0x00007100ff0477ac */ /* 0x000ea20008000a00 */
[----:B------:R-:W-:-:S05]  /*0c40*/  IMAD R3, R0, 0x200, R3 ;  /* 0x0000020000037824 */ /* 0x000fca00078e0203 */
[----:B--2---:R-:W-:-:S05]  /*0c50*/  IADD3 R2, P0, PT, R3, UR4, RZ ;  /* 0x0000000403027c10 */ /* 0x004fca000ff1e0ff */
[----:B------:R-:W-:-:S05]  /*0c60*/  IMAD.X R3, RZ, RZ, UR5, P0 ;  /* 0x00000005ff037e24 */ /* 0x000fca00080e06ff */
[----:B------:R-:W-:Y:S01]  /*0c70*/  STG.E.U8 desc[UR6][R2.64], R6 ;  /* 0x0000000602007986 */ /* 0x000fe2000c101106 */
[----:B------:R-:W-:Y:S05]  /*0c80*/  EXIT ;  /* 0x000000000000794d */ /* 0x000fea0003800000 */
        .weak           $__internal_51_$__cuda_sm20_div_s16
        .type           $__internal_51_$__cuda_sm20_div_s16,@function
        .size           $__internal_51_$__cuda_sm20_div_s16,(.L_x_32802 - $__internal_51_$__cuda_sm20_div_s16)
$__internal_51_$__cuda_sm20_div_s16:
        /* <DEDUP_REMOVED lines=19> */
[----:B0-----:R-:W-:-:S05]  /*0dc0*/  LOP3.LUT R16, R9, 0xffff, R14, 0x78, !PT ;  /* 0x0000ffff09107812 */ /* 0x001fca00078e780e */
[----:B------:R-:W-:Y:S02]  /*0dd0*/  IMAD.IADD R9, R13, 0x1, R16 ;  /* 0x000000010d097824 */ /* 0x000fe400078e0210 */
[----:B------:R-:W-:Y:S02]  /*0de0*/  IMAD.MOV.U32 R13, RZ, RZ, 0x0 ;  /* 0x00000000ff0d7424 */ /* 0x000fe400078e00ff */
[----:B------:R-:W-:Y:S02]  /*0df0*/  @!P0 IMAD.MOV.U32 R9, RZ, RZ, -0x1 ;  /* 0xffffffffff098424 */ /* 0x000fe400078e00ff */
[----:B------:R-:W-:Y:S05]  /*0e00*/  RET.REL.NODEC R12 `(_ZN2at6native27unrolled_elementwise_kernelINS0_13AUnaryFunctorIaaaZZZNS0_15binary_internal21div_floor_kernel_cudaERNS_18TensorIteratorBaseEENKUlvE_clEvENKUlvE0_clEvEUlaaE_EESt5arrayIPcLm2EELi4E23TrivialOffsetCalculatorILi1EjESE_NS0_6memory15LoadWithoutCastENSF_16StoreWithoutCastEEEviT_T0_T2_T3_T4_T5_) ;  /* 0xfffffff00c7c7950 */ /* 0x000fea0003c3ffff */
.L_x_30452:
        /* <DEDUP_REMOVED lines=15> */
.L_x_32802:


//--------------------- .text._ZN2at6native29vectorized_elementwise_kernelILi2ENS0_13AUnaryFunctorIaaaZZZNS0_15binary_internal21div_floor_kernel_cudaERNS_18TensorIteratorBaseEENKUlvE_clEvENKUlvE0_clEvEUlaaE_EESt5arrayIPcLm2EEEEviT0_T1_ --------------------------
	.section	.text._ZN2at6native29vectorized_elementwise_kernelILi2ENS0_13AUnaryFunctorIaaaZZZNS0_15binary_internal21div_floor_kernel_cudaERNS_18TensorIteratorBaseEENKUlvE_clEvENKUlvE0_clEvEUlaaE_EESt5arrayIPcLm2EEEEviT0_T1_,"ax",@progbits
	.align	128
        .global         _ZN2at6native29vectorized_elementwise_kernelILi2ENS0_13AUnaryFunctorIaaaZZZNS0_15binary_internal21div_floor_kernel_cudaERNS_18TensorIteratorBaseEENKUlvE_clEvENKUlvE0_clEvEUlaaE_EESt5arrayIPcLm2EEEEviT0_T1_
        .type           _ZN2at6native29vectorized_elementwise_kernelILi2ENS0_13AUnaryFunctorIaaaZZZNS0_15binary_internal21div_floor_kernel_cudaERNS_18TensorIteratorBaseEENKUlvE_clEvENKUlvE0_clEvEUlaaE_EESt5arrayIPcLm2EEEEviT0_T1_,@function
        .size           _ZN2at6native29vectorized_elementwise_kernelILi2ENS0_13AUnaryFunctorIaaaZZZNS0_15binary_internal21div_floor_kernel_cudaERNS_18TensorIteratorBaseEENKUlvE_clEvENKUlvE0_clEvEUlaaE_EESt5arrayIPcLm2EEEEviT0_T1_,(.L_x_32803 - _ZN2at6native29vectorized_elementwise_kernelILi2ENS0_13AUnaryFunctorIaaaZZZNS0_15binary_internal21div_floor_kernel_cudaERNS_18TensorIteratorBaseEENKUlvE_clEvENKUlvE0_clEvEUlaaE_EESt5arrayIPcLm2EEEEviT0_T1_)
        .other          _ZN2at6native29vectorized_elementwise_kernelILi2ENS0_13AUnaryFunctorIaaaZZZNS0_15binary_internal21div_floor_kernel_cudaERNS_18TensorIteratorBaseEENKUlvE_clEvENKUlvE0_clEvEUlaaE_EESt5arrayIPcLm2EEEEviT0_T1_,@"STO_CUDA_ENTRY STV_DEFAULT"
_ZN2at6native29vectorized_elementwise_kernelILi2ENS0_13AUnaryFunctorIaaaZZZNS0_15binary_internal21div_floor_kernel_cudaERNS_18TensorIteratorBaseEENKUlvE_clEvENKUlvE0_clEvEUlaaE_EESt5arrayIPcLm2EEEEviT0_T1_:
.text._ZN2at6native29vectorized_elementwise_kernelILi2ENS0_13AUnaryFunctorIaaaZZZNS0_15binary_internal21div_floor_kernel_cudaERNS_18TensorIteratorBaseEENKUlvE_clEvENKUlvE0_clEvEUlaaE_EESt5arrayIPcLm2EEEEviT0_T1_:
        /* <DEDUP_REMOVED lines=43> */
[----:B------:R3:W5:Y:S07]  /*02b0*/  @!P5 LDG.E.U8 R3, desc[UR8][R8.64] ;  /* 0x000000080803d981 */ /* 0x00076e000c1e1100 */
[C---:B------:R-:W-:Y:S01]  /*02c0*/  @!P0 VIADD R23, R2.reuse, UR4 ;  /* 0x0000000402178c36 */ /* 0x040fe20008000000 */
[----:B------:R-:W-:Y:S01]  /*02d0*/  PRMT R4, RZ, 0x7610, R4 ;  /* 0x00007610ff047816 */ /* 0x000fe20000000004 */
[----:B------:R-:W-:Y:S01]  /*02e0*/  @!P0 VIADD R2, R2, 0x80 ;  /* 0x0000008002028836 */ /* 0x000fe20000000000 */
[----:B------:R-:W-:Y:S01]  /*02f0*/  PRMT R12, RZ, 0x7610, R12 ;  /* 0x00007610ff0c7816 */ /* 0x000fe2000000000c */
[----:B------:R-:W4:Y:S03]  /*0300*/  @!P0 LDC.64 R6, c[0x0][0x390] ;  /* 0x0000e400ff068b82 */ /* 0x000f260000000a00 */
[----:B------:R-:W-:-:S02]  /*0310*/  ISETP.GE.U32.AND P6, PT, R2, UR5, PT ;  /* 0x0000000502007c0c */ /* 0x000fc4000bfc6070 */
[----:B--2---:R-:W-:-:S05]  /*0320*/  @!P4 IADD3 R10, P5, PT, R29, R10, RZ ;  /* 0x0000000a1d0ac210 */ /* 0x004fca0007fbe0ff */
        /* <DEDUP_REMOVED lines=13> */
[----:B-1----:R-:W-:Y:S01]  /*0400*/  PRMT R10, RZ, 0x7610, R10 ;  /* 0x00007610ff0a7816 */ /* 0x002fe2000000000a */
[----:B------:R-:W-:-:S05]  /*0410*/  @!P1 IMAD.X R17, RZ, RZ, R17, P3 ;  /* 0x000000ffff119224 */ /* 0x000fca00018e0611 */
[----:B------:R2:W5:Y:S01]  /*0420*/  @!P1 LDG.E.U8 R10, desc[UR8][R16.64] ;  /* 0x00000008100a9981 */ /* 0x000562000c1e1100 */
[----:B0-----:R-:W-:-:S05]  /*0430*/  @!P6 IADD3 R14, P2, PT, R25, R14, RZ ;  /* 0x0000000e190ee210 */ /* 0x001fca0007f5e0ff */
[----:B------:R-:W-:-:S05]  /*0440*/  @!P6 IMAD.X R15, RZ, RZ, R15, P2 ;  /* 0x000000ffff0fe224 */ /* 0x000fca00010e060f */
[----:B------:R2:W5:Y:S01]  /*0450*/  @!P6 LDG.E.U8 R12, desc[UR8][R14.64] ;  /* 0x000000080e0ce981 */ /* 0x000562000c1e1100 */
[----:B------:R-:W-:Y:S02]  /*0460*/  @!P0 IADD3 R6, P4, PT, R23, R6, RZ ;  /* 0x0000000617068210 */ /* 0x000fe40007f9e0ff */
[----:B------:R-:W-:-:S03]  /*0470*/  PRMT R11, RZ, 0x7610, R11 ;  /* 0x00007610ff0b7816 */ /* 0x000fc6000000000b */
[----:B------:R-:W-:-:S05]  /*0480*/  @!P0 IMAD.X R7, RZ, RZ, R7, P4 ;  /* 0x000000ffff078224 */ /* 0x000fca00020e0607 */
[----:B------:R2:W5:Y:S01]  /*0490*/  @!P0 LDG.E.U8 R11, desc[UR8][R6.64] ;  /* 0x00000008060b8981 */ /* 0x000562000c1e1100 */
[----:B------:R-:W-:Y:S01]  /*04a0*/  ISETP.GE.U32.AND P0, PT, R13, UR5, PT ;  /* 0x000000050d007c0c */ /* 0x000fe2000bf06070 */
[----:B------:R-:W-:Y:S01]  /*04b0*/  UPRMT UR6, UR12, 0x8880, URZ ;  /* 0x000088800c067896 */ /* 0x000fe200080000ff */
[----:B------:R-:W-:Y:S03]  /*04c0*/  BSSY.RECONVERGENT B0, `(.L_x_30454) ;  /* 0x000001d000007945 */ /* 0x000fe60003800200 */
[----:B------:R-:W-:-:S08]  /*04d0*/  UPRMT UR6, UR6, 0x7710, URZ ;  /* 0x0000771006067896 */ /* 0x000fd000080000ff */
[----:B--2---:R-:W-:Y:S05]  /*04e0*/  @P0 BRA `(.L_x_30455) ;  /* 0x0000000000680947 */ /* 0x004fea0003800000 */
        /* <DEDUP_REMOVED lines=8> */
[----:B------:R-:W-:Y:S05]  /*0570*/  CALL.REL.NOINC `($__internal_52_$__cuda_sm20_div_s16) ;  /* 0x0000002000d07944 */ /* 0x000fea0003c00000 */
        /* <DEDUP_REMOVED lines=11> */
.L_x_30456:
[----:B------:R-:W-:Y:S01]  /*0630*/  UPRMT UR7, UR12, 0x8880, URZ ;  /* 0x000088800c077896 */ /* 0x000fe200080000ff */
[----:B------:R-:W-:Y:S02]  /*0640*/  PRMT R7, R0, 0x8880, RZ ;  /* 0x0000888000077816 */ /* 0x000fe400000000ff */
[----:B------:R-:W-:-:S03]  /*0650*/  MOV R8, 0x680 ;  /* 0x0000068000087802 */ /* 0x000fc60000000f00 */
[----:B------:R-:W-:-:S07]  /*0660*/  IMAD.U32 R6, RZ, RZ, UR7 ;  /* 0x00000007ff067e24 */ /* 0x000fce000f8e00ff */
[----:B------:R-:W-:Y:S05]  /*0670*/  CALL.REL.NOINC `($__internal_52_$__cuda_sm20_div_s16) ;  /* 0x0000002000907944 */ /* 0x000fea0003c00000 */
[----:B------:R-:W-:-:S07]  /*0680*/  PRMT R0, R6, 0x7610, R0 ;  /* 0x0000761006007816 */ /* 0x000fce0000000000 */
.L_x_30455:
[----:B------:R-:W-:Y:S05]  /*0690*/  BSYNC.RECONVERGENT B0 ;  /* 0x0000000000007941 */ /* 0x000fea0003800200 */
.L_x_30454:
        /* <DEDUP_REMOVED lines=24> */
.L_x_30459:
[----:B------:R-:W-:Y:S01]  /*0820*/  UPRMT UR7, UR12, 0x8880, URZ ;  /* 0x000088800c077896 */ /* 0x000fe200080000ff */
[----:B------:R-:W-:Y:S02]  /*0830*/  PRMT R7, R3, 0x8880, RZ ;  /* 0x0000888003077816 */ /* 0x000fe400000000ff */
[----:B------:R-:W-:-:S03]  /*0840*/  MOV R8, 0x870 ;  /* 0x0000087000087802 */ /* 0x000fc60000000f00 */
[----:B------:R-:W-:-:S07]  /*0850*/  IMAD.U32 R6, RZ, RZ, UR7 ;  /* 0x00000007ff067e24 */ /* 0x000fce000f8e00ff */
[----:B------:R-:W-:Y:S05]  /*0860*/  CALL.REL.NOINC `($__internal_52_$__cuda_sm20_div_s16) ;  /* 0x0000002000147944 */ /* 0x000fea0003c00000 */
[----:B------:R-:W-:-:S07]  /*0870*/  PRMT R3, R6, 0x7610, R3 ;  /* 0x0000761006037816 */ /* 0x000fce0000000003 */
.L_x_30458:
[----:B------:R-:W-:Y:S05]  /*0880*/  BSYNC.RECONVERGENT B0 ;  /* 0x0000000000007941 */ /* 0x000fea0003800200 */
.L_x_30457:
        /* <DEDUP_REMOVED lines=24> */
.L_x_30462:
[----:B------:R-:W-:Y:S01]  /*0a10*/  UPRMT UR7, UR12, 0x8880, URZ ;  /* 0x000088800c077896 */ /* 0x000fe200080000ff */
[----:B------:R-:W-:Y:S02]  /*0a20*/  PRMT R7, R4, 0x8880, RZ ;  /* 0x0000888004077816 */ /* 0x000fe400000000ff */
[----:B------:R-:W-:-:S03]  /*0a30*/  MOV R8, 0xa60 ;  /* 0x00000a6000087802 */ /* 0x000fc60000000f00 */
[----:B------:R-:W-:-:S07]  /*0a40*/  IMAD.U32 R6, RZ, RZ, UR7 ;  /* 0x00000007ff067e24 */ /* 0x000fce000f8e00ff */
[----:B------:R-:W-:Y:S05]  /*0a50*/  CALL.REL.NOINC `($__internal_52_$__cuda_sm20_div_s16) ;  /* 0x0000001c00987944 */ /* 0x000fea0003c00000 */
[----:B------:R-:W-:-:S07]  /*0a60*/  PRMT R4, R6, 0x7610, R4 ;  /* 0x0000761006047816 */ /* 0x000fce0000000004 */
.L_x_30461:
[----:B------:R-:W-:Y:S05]  /*0a70*/  BSYNC.RECONVERGENT B0 ;  /* 0x0000000000007941 */ /* 0x000fea0003800200 */
.L_x_30460:
        /* <DEDUP_REMOVED lines=24> */
.L_x_30465:
[----:B------:R-:W-:Y:S01]  /*0c00*/  UPRMT UR7, UR12, 0x8880, URZ ;  /* 0x000088800c077896 */ /* 0x000fe200080000ff */
[----:B------:R-:W-:Y:S02]  /*0c10*/  PRMT R7, R5, 0x8880, RZ ;  /* 0x0000888005077816 */ /* 0x000fe400000000ff */
[----:B------:R-:W-:-:S03]  /*0c20*/  MOV R8, 0xc50 ;  /* 0x00000c5000087802 */ /* 0x000fc60000000f00 */
[----:B------:R-:W-:-:S07]  /*0c30*/  IMAD.U32 R6, RZ, RZ, UR7 ;  /* 0x00000007ff067e24 */ /* 0x000fce000f8e00ff */
[----:B------:R-:W-:Y:S05]  /*0c40*/  CALL.REL.NOINC `($__internal_52_$__cuda_sm20_div_s16) ;  /* 0x0000001c001c7944 */ /* 0x000fea0003c00000 */
[----:B------:R-:W-:-:S07]  /*0c50*/  PRMT R5, R6, 0x7610, R5 ;  /* 0x0000761006057816 */ /* 0x000fce0000000005 */
.L_x_30464:
[----:B------:R-:W-:Y:S05]  /*0c60*/  BSYNC.RECONVERGENT B0 ;  /* 0x0000000000007941 */ /* 0x000fea0003800200 */
.L_x_30463:
        /* <DEDUP_REMOVED lines=13> */
[----:B------:R-:W-:Y:S01]  /*0d40*/  PRMT R7, R9, 0x8880, RZ ;  /* 0x0000888009077816 */ /* 0x000fe200000000ff */
[C---:B------:R-:W-:Y:S01]  /*0d50*/  VIADD R9, R6.reuse, 0xffffffff ;  /* 0xffffffff06097836 */ /* 0x040fe20000000000 */
[----:B------:R-:W-:-:S05]  /*0d60*/  PRMT R8, R6, 0x9910, RZ ;  /* 0x0000991006087816 */ /* 0x000fca00000000ff */
[----:B------:R-:W-:-:S04]  /*0d70*/  IMAD R7, R7, R8, RZ ;  /* 0x0000000807077224 */ /* 0x000fc800078e02ff */
[----:B------:R-:W-:-:S05]  /*0d80*/  IMAD.MOV R7, RZ, RZ, -R7 ;  /* 0x000000ffff077224 */ /* 0x000fca00078e0a07 */
[----:B------:R-:W-:-:S05]  /*0d90*/  PRMT R7, R7, 0x7710, RZ ;  /* 0x0000771007077816 */ /* 0x000fca00000000ff */
[----:B------:R-:W-:-:S05]  /*0da0*/  VIADD R7, R7, UR6 ;  /* 0x0000000607077c36 */ /* 0x000fca0008000000 */
[----:B------:R-:W-:-:S04]  /*0db0*/  PRMT R7, R7, 0x9910, RZ ;  /* 0x0000991007077816 */ /* 0x000fc800000000ff */
[----:B------:R-:W-:-:S13]  /*0dc0*/  ISETP.NE.AND P0, PT, R7, RZ, PT ;  /* 0x000000ff0700720c */ /* 0x000fda0003f05270 */
[----:B------:R-:W-:Y:S01]  /*0dd0*/  @!P0 IMAD.MOV R9, RZ, RZ, R6 ;  /* 0x000000ffff098224 */ /* 0x000fe200078e0206 */
[----:B------:R-:W-:Y:S06]  /*0de0*/  BRA `(.L_x_30467) ;  /* 0x0000000000187947 */ /* 0x000fec0003800000 */
.L_x_30468:
[----:B------:R-:W-:Y:S01]  /*0df0*/  UPRMT UR7, UR12, 0x8880, URZ ;  /* 0x000088800c077896 */ /* 0x000fe200080000ff */
[----:B------:R-:W-:Y:S02]  /*0e00*/  PRMT R7, R9, 0x8880, RZ ;  /* 0x0000888009077816 */ /* 0x000fe400000000ff */
[----:B------:R-:W-:-:S03]  /*0e10*/  MOV R8, 0xe40 ;  /* 0x00000e4000087802 */ /* 0x000fc60000000f00 */
[----:B------:R-:W-:-:S07]  /*0e20*/  IMAD.U32 R6, RZ, RZ, UR7 ;  /* 0x00000007ff067e24 */ /* 0x000fce000f8e00ff */
[----:B------:R-:W-:Y:S05]  /*0e30*/  CALL.REL.NOINC `($__internal_52_$__cuda_sm20_div_s16) ;  /* 0x0000001800a07944 */ /* 0x000fea0003c00000 */
[----:B------:R-:W-:-:S07]  /*0e40*/  PRMT R9, R6, 0x7610, R9 ;  /* 0x0000761006097816 */ /* 0x000fce0000000009 */
.L_x_30467:
[----:B------:R-:W-:Y:S05]  /*0e50*/  BSYNC.RECONVERGENT B0 ;  /* 0x0000000000007941 */ /* 0x000fea0003800200 */
.L_x_30466:
        /* <DEDUP_REMOVED lines=24> */
.L_x_30471:
[----:B------:R-:W-:Y:S01]  /*0fe0*/  UPRMT UR7, UR12, 0x8880, URZ ;  /* 0x000088800c077896 */ /* 0x000fe200080000ff */
[----:B------:R-:W-:Y:S02]  /*0ff0*/  PRMT R7, R10, 0x8880, RZ ;  /* 0x000088800a077816 */ /* 0x000fe400000000ff */
[----:B------:R-:W-:-:S03]  /*1000*/  MOV R8, 0x1030 ;  /* 0x0000103000087802 */ /* 0x000fc60000000f00 */
[----:B------:R-:W-:-:S07]  /*1010*/  IMAD.U32 R6, RZ, RZ, UR7 ;  /* 0x00000007ff067e24 */ /* 0x000fce000f8e00ff */
[----:B------:R-:W-:Y:S05]  /*1020*/  CALL.REL.NOINC `($__internal_52_$__cuda_sm20_div_s16) ;  /* 0x0000001800247944 */ /* 0x000fea0003c00000 */
[----:B------:R-:W-:-:S07]  /*1030*/  PRMT R10, R6, 0x7610, R10 ;  /* 0x00007610060a7816 */ /* 0x000fce000000000a */
.L_x_30470:
[----:B------:R-:W-:Y:S05]  /*1040*/  BSYNC.RECONVERGENT B0 ;  /* 0x0000000000007941 */ /* 0x000fea0003800200 */
.L_x_30469:
        /* <DEDUP_REMOVED lines=24> */
.L_x_30474:
[----:B------:R-:W-:Y:S01]  /*11d0*/  UPRMT UR7, UR12, 0x8880, URZ ;  /* 0x000088800c077896 */ /* 0x000fe200080000ff */
[----:B------:R-:W-:Y:S02]  /*11e0*/  PRMT R7, R11, 0x8880, RZ ;  /* 0x000088800b077816 */ /* 0x000fe400000000ff */
[----:B------:R-:W-:-:S03]  /*11f0*/  MOV R8, 0x1220 ;  /* 0x0000122000087802 */ /* 0x000fc60000000f00 */
[----:B------:R-:W-:-:S07]  /*1200*/  IMAD.U32 R6, RZ, RZ, UR7 ;  /* 0x00000007ff067e24 */ /* 0x000fce000f8e00ff */
[----:B------:R-:W-:Y:S05]  /*1210*/  CALL.REL.NOINC `($__internal_52_$__cuda_sm20_div_s16) ;  /* 0x0000001400a87944 */ /* 0x000fea0003c00000 */
[----:B------:R-:W-:-:S07]  /*1220*/  PRMT R11, R6, 0x7610, R11 ;  /* 0x00007610060b7816 */ /* 0x000fce000000000b */
.L_x_30473:
[----:B------:R-:W-:Y:S05]  /*1230*/  BSYNC.RECONVERGENT B0 ;  /* 0x0000000000007941 */ /* 0x000fea0003800200 */
.L_x_30472:
        /* <DEDUP_REMOVED lines=25> */
.L_x_30477:
[----:B------:R-:W-:Y:S01]  /*13d0*/  UPRMT UR7, UR12, 0x8880, URZ ;  /* 0x000088800c077896 */ /* 0x000fe200080000ff */
[----:B------:R-:W-:Y:S02]  /*13e0*/  PRMT R7, R12, 0x8880, RZ ;  /* 0x000088800c077816 */ /* 0x000fe400000000ff */
[----:B------:R-:W-:-:S03]  /*13f0*/  MOV R8, 0x1420 ;  /* 0x0000142000087802 */ /* 0x000fc60000000f00 */
[----:B------:R-:W-:-:S07]  /*1400*/  IMAD.U32 R6, RZ, RZ, UR7 ;  /* 0x00000007ff067e24 */ /* 0x000fce000f8e00ff */
[----:B------:R-:W-:Y:S05]  /*1410*/  CALL.REL.NOINC `($__internal_52_$__cuda_sm20_div_s16) ;  /* 0x0000001400287944 */ /* 0x000fea0003c00000 */
.L_x_30476:
[----:B------:R-:W-:Y:S05]  /*1420*/  BSYNC.RECONVERGENT B0 ;  /* 0x0000000000007941 */ /* 0x000fea0003800200 */
.L_x_30475:
        /* <DEDUP_REMOVED lines=10> */
[----:B-----5:R0:W-:Y:S09]  /*14d0*/  STG.E.U8 desc[UR8][R14.64], R0 ;  /* 0x000000000e007986 */ /* 0x0201f2000c101108 */
[----:B------:R-:W-:Y:S05]  /*14e0*/  @P0 BRA `(.L_x_30481) ;  /* 0x0000000000380947 */ /* 0x000fea0003800000 */
[----:B------:R-:W1:Y:S01]  /*14f0*/  LDCU.64 UR6, c[0x0][0x388] ;  /* 0x00007100ff0677ac */ /* 0x000e620008000a00 */
[C---:B0-----:R-:W-:Y:S02]  /*1500*/  VIADD R14, R13.reuse, UR4 ;  /* 0x000000040d0e7c36 */ /* 0x041fe40008000000 */
[----:B------:R-:W-:-:S03]  /*1510*/  VIADD R13, R13, 0x80 ;  /* 0x000000800d0d7836 */ /* 0x000fc60000000000 */
[----:B-1----:R-:W-:-:S05]  /*1520*/  IADD3 R14, P0, PT, R14, UR6, RZ ;  /* 0x000000060e0e7c10 */ /* 0x002fca000ff1e0ff */
[----:B------:R-:W-:-:S05]  /*1530*/  IMAD.X R15, RZ, RZ, UR7, P0 ;  /* 0x00000007ff0f7e24 */ /* 0x000fca00080e06ff */
[----:B------:R0:W-:Y:S03]  /*1540*/  STG.E.U8 desc[UR8][R14.64], R3 ;  /* 0x000000030e007986 */ /* 0x0001e6000c101108 */
.L_x_30480:
[----:B------:R-:W-:-:S13]  /*1550*/  ISETP.GE.U32.AND P0, PT, R13, UR5, PT ;  /* 0x000000050d007c0c */ /* 0x000fda000bf06070 */
[----:B------:R-:W-:Y:S05]  /*1560*/  @P0 BRA `(.L_x_30482) ;  /* 0x0000000000380947 */ /* 0x000fea0003800000 */
[----:B------:R-:W1:Y:S01]  /*1570*/  LDCU.64 UR6, c[0x0][0x388] ;  /* 0x00007100ff0677ac */ /* 0x000e620008000a00 */
[C---:B------:R-:W-:Y:S02]  /*1580*/  VIADD R2, R13.reuse, UR4 ;  /* 0x000000040d027c36 */ /* 0x040fe40008000000 */
[----:B------:R-:W-:-:S03]  /*1590*/  VIADD R13, R13, 0x80 ;  /* 0x000000800d0d7836 */ /* 0x000fc60000000000 */
[----:B-1----:R-:W-:-:S05]  /*15a0*/  IADD3 R2, P0, PT, R2, UR6, RZ ;  /* 0x0000000602027c10 */ /* 0x002fca000ff1e0ff */
[----:B0----5:R-:W-:-:S05]  /*15b0*/  IMAD.X R3, RZ, RZ, UR7, P0 ;  /* 0x00000007ff037e24 */ /* 0x021fca00080e06ff */
[----:B------:R1:W-:Y:S03]  /*15c0*/  STG.E.U8 desc[UR8][R2.64], R4 ;  /* 0x0000000402007986 */ /* 0x0003e6000c101108 */
.L_x_30481:
        /* <DEDUP_REMOVED lines=8> */
.L_x_30482:
[----:B------:R-:W-:-:S13]  /*1650*/  ISETP.GE.U32.AND P0, PT, R13, UR5, PT ;  /* 0x000000050d007c0c */ /* 0x000fda000bf06070 */
[----:B------:R-:W-:Y:S05]  /*1660*/  @P0 BRA `(.L_x_30484) ;  /* 0x00000000003c0947 */ /* 0x000fea0003800000 */
[----:B------:R-:W2:Y:S01]  /*1670*/  LDCU.64 UR6, c[0x0][0x388] ;  /* 0x00007100ff0677ac */ /* 0x000ea20008000a00 */
[C---:B-1----:R-:W-:Y:S02]  /*1680*/  VIADD R2, R13.reuse, UR4 ;  /* 0x000000040d027c36 */ /* 0x042fe40008000000 */
[----:B------:R-:W-:-:S03]  /*1690*/  VIADD R13, R13, 0x80 ;  /* 0x000000800d0d7836 */ /* 0x000fc60000000000 */
[----:B--2---:R-:W-:-:S05]  /*16a0*/  IADD3 R2, P0, PT, R2, UR6, RZ ;  /* 0x0000000602027c10 */ /* 0x004fca000ff1e0ff */
[----:B0----5:R-:W-:-:S05]  /*16b0*/  IMAD.X R3, RZ, RZ, UR7, P0 ;  /* 0x00000007ff037e24 */ /* 0x021fca00080e06ff */
[----:B------:R2:W-:Y:S03]  /*16c0*/  STG.E.U8 desc[UR8][R2.64], R9 ;  /* 0x0000000902007986 */ /* 0x0005e6000c101108 */
.L_x_30483:
[----:B------:R-:W-:-:S13]  /*16d0*/  ISETP.GE.U32.AND P0, PT, R13, UR5, PT ;  /* 0x000000050d007c0c */ /* 0x000fda000bf06070 */
[----:B------:R-:W-:Y:S05]  /*16e0*/  @P0 BREAK.RELIABLE B1 ;  /* 0x0000000000010942 */ /* 0x000fea0003800100 */
[----:B------:R-:W-:Y:S05]  /*16f0*/  @P0 BRA `(.L_x_30485) ;  /* 0x0000000000380947 */ /* 0x000fea0003800000 */
[----:B------:R-:W3:Y:S01]  /*1700*/  LDCU.64 UR6, c[0x0][0x388] ;  /* 0x00007100ff0677ac */ /* 0x000ee20008000a00 */
[C---:B-12---:R-:W-:Y:S02]  /*1710*/  VIADD R2, R13.reuse, UR4 ;  /* 0x000000040d027c36 */ /* 0x046fe40008000000 */
[----:B------:R-:W-:-:S03]  /*1720*/  VIADD R13, R13, 0x80 ;  /* 0x000000800d0d7836 */ /* 0x000fc60000000000 */
[----:B---3--:R-:W-:-:S05]  /*1730*/  IADD3 R2, P0, PT, R2, UR6, RZ ;  /* 0x0000000602027c10 */ /* 0x008fca000ff1e0ff */
[----:B------:R-:W-:-:S05]  /*1740*/  IMAD.X R3, RZ, RZ, UR7, P0 ;  /* 0x00000007ff037e24 */ /* 0x000fca00080e06ff */
[----:B------:R2:W-:Y:S03]  /*1750*/  STG.E.U8 desc[UR8][R2.64], R10 ;  /* 0x0000000a02007986 */ /* 0x0005e6000c101108 */
.L_x_30484:
[----:B------:R-:W-:Y:S05]  /*1760*/  BSYNC.RELIABLE B1 ;  /* 0x0000000000017941 */ /* 0x000fea0003800100 */
.L_x_30479:
[----:B------:R-:W-:-:S13]  /*1770*/  ISETP.GE.U32.AND P0, PT, R13, UR5, PT ;  /* 0x000000050d007c0c */ /* 0x000fda000bf06070 */
[----:B-1---5:R-:W1:Y:S01]  /*1780*/  @!P0 LDC.64 R4, c[0x0][0x388] ;  /* 0x0000e200ff048b82 */ /* 0x022e620000000a00 */
[C---:B0-2---:R-:W-:Y:S02]  /*1790*/  @!P0 VIADD R3, R13.reuse, UR4 ;  /* 0x000000040d038c36 */ /* 0x045fe40008000000 */
[----:B------:R-:W-:-:S03]  /*17a0*/  @!P0 VIADD R13, R13, 0x80 ;  /* 0x000000800d0d8836 */ /* 0x000fc60000000000 */
[----:B-1----:R-:W-:-:S05]  /*17b0*/  @!P0 IADD3 R2, P1, PT, R3, R4, RZ ;  /* 0x0000000403028210 */ /* 0x002fca0007f3e0ff */
[----:B------:R-:W-:-:S05]  /*17c0*/  @!P0 IMAD.X R3, RZ, RZ, R5, P1 ;  /* 0x000000ffff038224 */ /* 0x000fca00008e0605 */
[----:B------:R3:W-:Y:S03]  /*17d0*/  @!P0 STG.E.U8 desc[UR8][R2.64], R11 ;  /* 0x0000000b02008986 */ /* 0x0007e6000c101108 */
.L_x_30485:
[----:B------:R-:W-:Y:S05]  /*17e0*/  BSYNC.RECONVERGENT B0 ;  /* 0x0000000000007941 */ /* 0x000fea0003800200 */
.L_x_30478:
[----:B------:R-:W-:Y:S05]  /*17f0*/  WARPSYNC.ALL ;  /* 0x0000000000007948 */ /* 0x000fea0003800000 */
[----:B------:R-:W-:-:S13]  /*1800*/  ISETP.GE.U32.AND P0, PT, R13, UR5, PT ;  /* 0x000000050d007c0c */ /* 0x000fda000bf06070 */
[----:B------:R-:W-:Y:S05]  /*1810*/  @P0 EXIT ;  /* 0x000000000000094d */ /* 0x000fea0003800000 */
[----:B------:R-:W4:Y:S01]  /*1820*/  LDCU.64 UR6, c[0x0][0x388] ;  /* 0x00007100ff0677ac */ /* 0x000f220008000a00 */
[----:B-123--:R-:W-:-:S05]  /*1830*/  VIADD R2, R13, UR4 ;  /* 0x000000040d027c36 */ /* 0x00efca0008000000 */
[----:B----4-:R-:W-:-:S05]  /*1840*/  IADD3 R2, P0, PT, R2, UR6, RZ ;  /* 0x0000000602027c10 */ /* 0x010fca000ff1e0ff */
[----:B------:R-:W-:-:S05]  /*1850*/  IMAD.X R3, RZ, RZ, UR7, P0 ;  /* 0x00000007ff037e24 */ /* 0x000fca00080e06ff */
[----:B------:R-:W-:Y:S01]  /*1860*/  STG.E.U8 desc[UR8][R2.64], R6 ;  /* 0x0000000602007986 */ /* 0x000fe2000c101108 */
[----:B------:R-:W-:Y:S05]  /*1870*/  EXIT ;  /* 0x000000000000794d */ /* 0x000fea0003800000 */
.L_x_30453:
        /* <DEDUP_REMOVED lines=11> */
[----:B------:R-:W-:Y:S01]  /*1930*/  UPRMT UR7, UR12, 0x8880, URZ ;  /* 0x000088800c077896 */ /* 0x000fe200080000ff */
[----:B------:R-:W-:Y:S03]  /*1940*/  BSSY.RECONVERGENT B0, `(.L_x_30486) ;  /* 0x0000024000007945 */ /* 0x000fe60003800200 */
[----:B------:R-:W-:Y:S01]  /*1950*/  UPRMT UR7, UR7, 0x7710, URZ ;  /* 0x0000771007077896 */ /* 0x000fe200080000ff */
        /* <DEDUP_REMOVED lines=28> */
.L_x_30487:
[----:B------:R-:W-:Y:S01]  /*1b20*/  UPRMT UR5, UR12, 0x8880, URZ ;  /* 0x000088800c057896 */ /* 0x000fe200080000ff */
[----:B------:R-:W-:Y:S02]  /*1b30*/  PRMT R7, R15, 0x8880, RZ ;  /* 0x000088800f077816 */ /* 0x000fe400000000ff */
[----:B------:R-:W-:-:S03]  /*1b40*/  MOV R8, 0x1b70 ;  /* 0x00001b7000087802 */ /* 0x000fc60000000f00 */
[----:B------:R-:W-:-:S07]  /*1b50*/  IMAD.U32 R6, RZ, RZ, UR5 ;  /* 0x00000005ff067e24 */ /* 0x000fce000f8e00ff */
[----:B------:R-:W-:Y:S05]  /*1b60*/  CALL.REL.NOINC `($__internal_52_$__cuda_sm20_div_s16) ;  /* 0x0000000c00547944 */ /* 0x000fea0003c00000 */
[----:B------:R-:W-:-:S07]  /*1b70*/  PRMT R5, R6, 0x7610, R5 ;  /* 0x0000761006057816 */ /* 0x000fce0000000005 */
.L_x_30488:
[----:B------:R-:W-:Y:S05]  /*1b80*/  BSYNC.RECONVERGENT B0 ;  /* 0x0000000000007941 */ /* 0x000fea0003800200 */
.L_x_30486:
[----:B------:R-:W-:Y:S01]  /*1b90*/  LOP3.LUT R16, R16, UR12, RZ, 0x3c, !PT ;  /* 0x0000000c10107c12 */ /* 0x000fe2000f8e3cff */
[----:B------:R-:W-:Y:S03]  /*1ba0*/  BSSY.RECONVERGENT B0, `(.L_x_30489) ;  /* 0x000001a000007945 */ /* 0x000fe60003800200 */
        /* <DEDUP_REMOVED lines=19> */
.L_x_30490:
[----:B------:R-:W-:Y:S01]  /*1ce0*/  UPRMT UR5, UR12, 0x8880, URZ ;  /* 0x000088800c057896 */ /* 0x000fe200080000ff */
[----:B------:R-:W-:Y:S02]  /*1cf0*/  PRMT R7, R15, 0x9991, RZ ;  /* 0x000099910f077816 */ /* 0x000fe400000000ff */
[----:B------:R-:W-:-:S03]  /*1d00*/  MOV R8, 0x1d30 ;  /* 0x00001d3000087802 */ /* 0x000fc60000000f00 */
[----:B------:R-:W-:-:S07]  /*1d10*/  IMAD.U32 R6, RZ, RZ, UR5 ;  /* 0x00000005ff067e24 */ /* 0x000fce000f8e00ff */
[----:B------:R-:W-:Y:S05]  /*1d20*/  CALL.REL.NOINC `($__internal_52_$__cuda_sm20_div_s16) ;  /* 0x0000000800e47944 */ /* 0x000fea0003c00000 */
[----:B------:R-:W-:-:S07]  /*1d30*/  PRMT R16, R6, 0x7610, R16 ;  /* 0x0000761006107816 */ /* 0x000fce0000000010 */
.L_x_30491:
[----:B------:R-:W-:Y:S05]  /*1d40*/  BSYNC.RECONVERGENT B0 ;  /* 0x0000000000007941 */ /* 0x000fea0003800200 */
.L_x_30489:
        /* <DEDUP_REMOVED lines=21> */
.L_x_30493:
[----:B------:R-:W-:Y:S01]  /*1ea0*/  UPRMT UR5, UR12, 0x8880, URZ ;  /* 0x000088800c057896 */ /* 0x000fe200080000ff */
[----:B------:R-:W-:Y:S02]  /*1eb0*/  PRMT R7, R12, 0x8880, RZ ;  /* 0x000088800c077816 */ /* 0x000fe400000000ff */
[----:B------:R-:W-:-:S03]  /*1ec0*/  MOV R8, 0x1ef0 ;  /* 0x00001ef000087802 */ /* 0x000fc60000000f00 */
[----:B------:R-:W-:-:S07]  /*1ed0*/  IMAD.U32 R6, RZ, RZ, UR5 ;  /* 0x00000005ff067e24 */ /* 0x000fce000f8e00ff */
[----:B------:R-:W-:Y:S05]  /*1ee0*/  CALL.REL.NOINC `($__internal_52_$__cuda_sm20_div_s16) ;  /* 0x0000000800747944 */ /* 0x000fea0003c00000 */
[----:B------:R-:W-:-:S07]  /*1ef0*/  PRMT R14, R6, 0x7610, R14 ;  /* 0x00007610060e7816 */ /* 0x000fce000000000e */
.L_x_30494:
[----:B------:R-:W-:Y:S05]  /*1f00*/  BSYNC.RECONVERGENT B0 ;  /* 0x0000000000007941 */ /* 0x000fea0003800200 */
.L_x_30492:
        /* <DEDUP_REMOVED lines=21> */
.L_x_30496:
[----:B------:R-:W-:Y:S01]  /*2060*/  UPRMT UR5, UR12, 0x8880, URZ ;  /* 0x000088800c057896 */ /* 0x000fe200080000ff */
[----:B------:R-:W-:Y:S02]  /*2070*/  PRMT R7, R12, 0x9991, RZ ;  /* 0x000099910c077816 */ /* 0x000fe400000000ff */
[----:B------:R-:W-:-:S03]  /*2080*/  MOV R8, 0x20b0 ;  /* 0x000020b000087802 */ /* 0x000fc60000000f00 */
[----:B------:R-:W-:-:S07]  /*2090*/  IMAD.U32 R6, RZ, RZ, UR5 ;  /* 0x00000005ff067e24 */ /* 0x000fce000f8e00ff */
[----:B------:R-:W-:Y:S05]  /*20a0*/  CALL.REL.NOINC `($__internal_52_$__cuda_sm20_div_s16) ;  /* 0x0000000800047944 */ /* 0x000fea0003c00000 */
[----:B------:R-:W-:-:S07]  /*20b0*/  PRMT R13, R6, 0x7610, R13 ;  /* 0x00007610060d7816 */ /* 0x000fce000000000d */
.L_x_30497:
[----:B------:R-:W-:Y:S05]  /*20c0*/  BSYNC.RECONVERGENT B0 ;  /* 0x0000000000007941 */ /* 0x000fea0003800200 */
.L_x_30495:
        /* <DEDUP_REMOVED lines=21> */
.L_x_30499:
[----:B------:R-:W-:Y:S01]  /*2220*/  UPRMT UR5, UR12, 0x8880, URZ ;  /* 0x000088800c057896 */ /* 0x000fe200080000ff */
[----:B------:R-:W-:Y:S02]  /*2230*/  PRMT R7, R9, 0x8880, RZ ;  /* 0x0000888009077816 */ /* 0x000fe400000000ff */
[----:B------:R-:W-:-:S03]  /*2240*/  MOV R8, 0x2270 ;  /* 0x0000227000087802 */ /* 0x000fc60000000f00 */
[----:B------:R-:W-:-:S07]  /*2250*/  IMAD.U32 R6, RZ, RZ, UR5 ;  /* 0x00000005ff067e24 */ /* 0x000fce000f8e00ff */
[----:B------:R-:W-:Y:S05]  /*2260*/  CALL.REL.NOINC `($__internal_52_$__cuda_sm20_div_s16) ;  /* 0x0000000400947944 */ /* 0x000fea0003c00000 */
[----:B------:R-:W-:-:S07]  /*2270*/  PRMT R11, R6, 0x7610, R11 ;  /* 0x00007610060b7816 */ /* 0x000fce000000000b */
.L_x_30500:
[----:B------:R-:W-:Y:S05]  /*2280*/  BSYNC.RECONVERGENT B0 ;  /* 0x0000000000007941 */ /* 0x000fea0003800200 */
.L_x_30498:
        /* <DEDUP_REMOVED lines=21> */
.L_x_30502:
[----:B------:R-:W-:Y:S01]  /*23e0*/  UPRMT UR5, UR12, 0x8880, URZ ;  /* 0x000088800c057896 */ /* 0x000fe200080000ff */
[----:B------:R-:W-:Y:S02]  /*23f0*/  PRMT R7, R9, 0x9991, RZ ;  /* 0x0000999109077816 */ /* 0x000fe400000000ff */
[----:B------:R-:W-:-:S03]  /*2400*/  MOV R8, 0x2430 ;  /* 0x0000243000087802 */ /* 0x000fc60000000f00 */
[----:B------:R-:W-:-:S07]  /*2410*/  IMAD.U32 R6, RZ, RZ, UR5 ;  /* 0x00000005ff067e24 */ /* 0x000fce000f8e00ff */
[----:B------:R-:W-:Y:S05]  /*2420*/  CALL.REL.NOINC `($__internal_52_$__cuda_sm20_div_s16) ;  /* 0x0000000400247944 */ /* 0x000fea0003c00000 */
[----:B------:R-:W-:-:S07]  /*2430*/  PRMT R10, R6, 0x7610, R10 ;  /* 0x00007610060a7816 */ /* 0x000fce000000000a */
.L_x_30503:
[----:B------:R-:W-:Y:S05]  /*2440*/  BSYNC.RECONVERGENT B0 ;  /* 0x0000000000007941 */ /* 0x000fea0003800200 */
.L_x_30501:
        /* <DEDUP_REMOVED lines=21> */
.L_x_30505:
[----:B------:R-:W-:Y:S01]  /*25a0*/  UPRMT UR5, UR12, 0x8880, URZ ;  /* 0x000088800c057896 */ /* 0x000fe200080000ff */
[----:B------:R-:W-:Y:S02]  /*25b0*/  PRMT R7, R2, 0x8880, RZ ;  /* 0x0000888002077816 */ /* 0x000fe400000000ff */
[----:B------:R-:W-:-:S03]  /*25c0*/  MOV R8, 0x25f0 ;  /* 0x000025f000087802 */ /* 0x000fc60000000f00 */
[----:B------:R-:W-:-:S07]  /*25d0*/  IMAD.U32 R6, RZ, RZ, UR5 ;  /* 0x00000005ff067e24 */ /* 0x000fce000f8e00ff */
[----:B------:R-:W-:Y:S05]  /*25e0*/  CALL.REL.NOINC `($__internal_52_$__cuda_sm20_div_s16) ;  /* 0x0000000000b47944 */ /* 0x000fea0003c00000 */
[----:B------:R-:W-:-:S07]  /*25f0*/  PRMT R3, R6, 0x7610, R3 ;  /* 0x0000761006037816 */ /* 0x000fce0000000003 */
.L_x_30506:
[----:B------:R-:W-:Y:S05]  /*2600*/  BSYNC.RECONVERGENT B0 ;  /* 0x0000000000007941 */ /* 0x000fea0003800200 */
.L_x_30504:
        /* <DEDUP_REMOVED lines=21> */
.L_x_30508:
[----:B------:R-:W-:Y:S01]  /*2760*/  UPRMT UR5, UR12, 0x8880, URZ ;  /* 0x000088800c057896 */ /* 0x000fe200080000ff */
[----:B------:R-:W-:Y:S02]  /*2770*/  PRMT R7, R2, 0x9991, RZ ;  /* 0x0000999102077816 */ /* 0x000fe400000000ff */
[----:B------:R-:W-:-:S03]  /*2780*/  MOV R8, 0x27b0 ;  /* 0x000027b000087802 */ /* 0x000fc60000000f00 */
[----:B------:R-:W-:-:S07]  /*2790*/  IMAD.U32 R6, RZ, RZ, UR5 ;  /* 0x00000005ff067e24 */ /* 0x000fce000f8e00ff */
[----:B------:R-:W-:Y:S05]  /*27a0*/  CALL.REL.NOINC `($__internal_52_$__cuda_sm20_div_s16) ;  /* 0x0000000000447944 */ /* 0x000fea0003c00000 */
[----:B------:R-:W-:-:S07]  /*27b0*/  PRMT R2, R6, 0x7610, R2 ;  /* 0x0000761006027816 */ /* 0x000fce0000000002 */
.L_x_30509:
[----:B------:R-:W-:Y:S05]  /*27c0*/  BSYNC.RECONVERGENT B0 ;  /* 0x0000000000007941 */ /* 0x000fea0003800200 */
.L_x_30507:
        /* <DEDUP_REMOVED lines=15> */
        .weak           $__internal_52_$__cuda_sm20_div_s16
        .type           $__internal_52_$__cuda_sm20_div_s16,@function
        .size           $__internal_52_$__cuda_sm20_div_s16,(.L_x_32803 - $__internal_52_$__cuda_sm20_div_s16)
$__internal_52_$__cuda_sm20_div_s16:
        /* <DEDUP_REMOVED lines=16> */
[----:B------:R-:W-:-:S03]  /*29c0*/  IMAD.MOV R18, RZ, RZ, -R6 ;  /* 0x000000ffff127224 */ /* 0x000fc600078e0a06 */
[----:B------:R-:W-:-:S04]  /*29d0*/  VIADD R20, R17, 0x2 ;  /* 0x0000000211147836 */ /* 0x000fc80000000000 */
[----:B------:R-:W-:Y:S01]  /*29e0*/  FMUL.RZ R17, R19, R20 ;  /* 0x0000001413117220 */ /* 0x000fe2000040c000 */
[----:B------:R-:W-:-:S05]  /*29f0*/  IMAD.MOV.U32 R19, RZ, RZ, 0x0 ;  /* 0x00000000ff137424 */ /* 0x000fca00078e00ff */
[----:B------:R-:W0:Y:S02]  /*2a00*/  F2I.U32.TRUNC.NTZ R17, R17 ;  /* 0x0000001100117305 */ /* 0x000e24000020f000 */
[----:B0-----:R-:W-:Y:S01]  /*2a10*/  LOP3.LUT R7, R18, 0xffff, R17, 0x78, !PT ;  /* 0x0000ffff12077812 */ /* 0x001fe200078e7811 */
[----:B------:R-:W-:-:S04]  /*2a20*/  IMAD.MOV.U32 R18, RZ, RZ, R8 ;  /* 0x000000ffff127224 */ /* 0x000fc800078e0008 */
[----:B------:R-:W-:Y:S02]  /*2a30*/  IMAD.IADD R6, R6, 0x1, R7 ;  /* 0x0000000106067824 */ /* 0x000fe400078e0207 */
[----:B------:R-:W-:Y:S01]  /*2a40*/  @!P0 IMAD.MOV.U32 R6, RZ, RZ, -0x1 ;  /* 0xffffffffff068424 */ /* 0x000fe200078e00ff */
[----:B------:R-:W-:Y:S06]  /*2a50*/  RET.REL.NODEC R18 `(_ZN2at6native29vectorized_elementwise_kernelILi2ENS0_13AUnaryFunctorIaaaZZZNS0_15binary_internal21div_floor_kernel_cudaERNS_18TensorIteratorBaseEENKUlvE_clEvENKUlvE0_clEvEUlaaE_EESt5arrayIPcLm2EEEEviT0_T1_) ;  /* 0xffffffd412687950 */ /* 0x000fec0003c3ffff */
.L_x_30510:
        /* <DEDUP_REMOVED lines=10> */
.L_x_32803:


//--------------------- .text._ZN2at6native29vectorized_elementwise_kernelILi4ENS0_13AUnaryFunctorIaaaZZZNS0_15binary_internal21div_floor_kernel_cudaERNS_18TensorIteratorBaseEENKUlvE_clEvENKUlvE0_clEvEUlaaE_EESt5arrayIPcLm2EEEEviT0_T1_ --------------------------
	.section	.text._ZN2at6native29vectorized_elementwise_kernelILi4ENS0_13AUnaryFunctorIaaaZZZNS0_15binary_internal21div_floor_kernel_cudaERNS_18TensorIteratorBaseEENKUlvE_clEvENKUlvE0_clEvEUlaaE_EESt5arrayIPcLm2EEEEviT0_T1_,"ax",@progbits
	.align	128
        .global         _ZN2at6native29vectorized_elementwise_kernelILi4ENS0_13AUnaryFunctorIaaaZZZNS0_15binary_internal21div_floor_kernel_cudaERNS_18TensorIteratorBaseEENKUlvE_clEvENKUlvE0_clEvEUlaaE_EESt5arrayIPcLm2EEEEviT0_T1_
        .type           _ZN2at6native29vectorized_elementwise_kernelILi4ENS0_13AUnaryFunctorIaaaZZZNS0_15binary_internal21div_floor_kernel_cudaERNS_18TensorIteratorBaseEENKUlvE_clEvENKUlvE0_clEvEUlaaE_EESt5arrayIPcLm2EEEEviT0_T1_,@function
        .size           _ZN2at6native29vectorized_elementwise_kernelILi4ENS0_13AUnaryFunctorIaaaZZZNS0_15binary_internal21div_floor_kernel_cudaERNS_18TensorIteratorBaseEENKUlvE_clEvENKUlvE0_clEvEUlaaE_EESt5arrayIPcLm2EEEEviT0_T1_,(.L_x_32804 - _ZN2at6native29vectorized_elementwise_kernelILi4ENS0_13AUnaryFunctorIaaaZZZNS0_15binary_internal21div_floor_kernel_cudaERNS_18TensorIteratorBaseEENKUlvE_clEvENKUlvE0_clEvEUlaaE_EESt5arrayIPcLm2EEEEviT0_T1_)
        .other          _ZN2at6native29vectorized_elementwise_kernelILi4ENS0_13AUnaryFunctorIaaaZZZNS0_15binary_internal21div_floor_kernel_cudaERNS_18TensorIteratorBaseEENKUlvE_clEvENKUlvE0_clEvEUlaaE_EESt5arrayIPcLm2EEEEviT0_T1_,@"STO_CUDA_ENTRY STV_DEFAULT"
_ZN2at6native29vectorized_elementwise_kernelILi4ENS0_13AUnaryFunctorIaaaZZZNS0_15binary_internal21div_floor_kernel_cudaERNS_18TensorIteratorBaseEENKUlvE_clEvENKUlvE0_clEvEUlaaE_EESt5arrayIPcLm2EEEEviT0_T1_:
.text._ZN2at6native29vectorized_elementwise_kernelILi4ENS0_13AUnaryFunctorIaaaZZZNS0_15binary_internal21div_floor_kernel_cudaERNS_18TensorIteratorBaseEENKUlvE_clEvENKUlvE0_clEvEUlaaE_EESt5arrayIPcLm2EEEEviT0_T1_:
        /* <DEDUP_REMOVED lines=47> */
[----:B------:R-:W-:Y:S01]  /*02f0*/  PRMT R12, RZ, 0x7610, R12 ;  /* 0x00007610ff0c7816 */ /* 0x000fe2000000000c */
[----:B------:R-:W4:Y:S03]  /*0300*/  @!P0 LDC.64 R6, c[0x0][0x390] ;  /* 0x0000e400ff068b82 */ /* 0x000f260000000a00 */
        /* <DEDUP_REMOVED lines=17> */
[----:B------:R-:W-:-:S04]  /*0420*/  @!P1 IMAD.X R17, RZ, RZ, R17, P3 ;  /* 0x000000ffff119224 */ /* 0x000fc800018e0611 */
        /* <DEDUP_REMOVED lines=20> */
[----:B------:R-:W-:Y:S05]  /*0570*/  CALL.REL.NOINC `($__internal_53_$__cuda_sm20_div_s16) ;  /* 0x0000002000e87944 */ /* 0x000fea0003c00000 */
        /* <DEDUP_REMOVED lines=11> */
.L_x_30514:
[----:B------:R-:W-:Y:S01]  /*0630*/  UPRMT UR7, UR12, 0x8880, URZ ;  /* 0x000088800c077896 */ /* 0x000fe200080000ff */
[----:B------:R-:W-:Y:S02]  /*0640*/  PRMT R6, R2, 0x8880, RZ ;  /* 0x0000888002067816 */ /* 0x000fe400000000ff */
[----:B------:R-:W-:-:S03]  /*0650*/  MOV R0, 0x680 ;  /* 0x0000068000007802 */ /* 0x000fc60000000f00 */
[----:B------:R-:W-:-:S07]  /*0660*/  IMAD.U32 R7, RZ, RZ, UR7 ;  /* 0x00000007ff077e24 */ /* 0x000fce000f8e00ff */
[----:B------:R-:W-:Y:S05]  /*0670*/  CALL.REL.NOINC `($__internal_53_$__cuda_sm20_div_s16) ;  /* 0x0000002000a87944 */ /* 0x000fea0003c00000 */
[----:B------:R-:W-:-:S07]  /*0680*/  PRMT R2, R6, 0x7610, R2 ;  /* 0x0000761006027816 */ /* 0x000fce0000000002 */
.L_x_30513:
[----:B------:R-:W-:Y:S05]  /*0690*/  BSYNC.RECONVERGENT B0 ;  /* 0x0000000000007941 */ /* 0x000fea0003800200 */
.L_x_30512:
        /* <DEDUP_REMOVED lines=24> */
.L_x_30517:
[----:B------:R-:W-:Y:S01]  /*0820*/  UPRMT UR7, UR12, 0x8880, URZ ;  /* 0x000088800c077896 */ /* 0x000fe200080000ff */
[----:B------:R-:W-:Y:S02]  /*0830*/  PRMT R6, R4, 0x8880, RZ ;  /* 0x0000888004067816 */ /* 0x000fe400000000ff */
[----:B------:R-:W-:-:S03]  /*0840*/  MOV R0, 0x870 ;  /* 0x0000087000007802 */ /* 0x000fc60000000f00 */
[----:B------:R-:W-:-:S07]  /*0850*/  IMAD.U32 R7, RZ, RZ, UR7 ;  /* 0x00000007ff077e24 */ /* 0x000fce000f8e00ff */
[----:B------:R-:W-:Y:S05]  /*0860*/  CALL.REL.NOINC `($__internal_53_$__cuda_sm20_div_s16) ;  /* 0x00000020002c7944 */ /* 0x000fea0003c00000 */
[----:B------:R-:W-:-:S07]  /*0870*/  PRMT R4, R6, 0x7610, R4 ;  /* 0x0000761006047816 */ /* 0x000fce0000000004 */
.L_x_30516:
[----:B------:R-:W-:Y:S05]  /*0880*/  BSYNC.RECONVERGENT B0 ;  /* 0x0000000000007941 */ /* 0x000fea0003800200 */
.L_x_30515:
        /* <DEDUP_REMOVED lines=13> */
[----:B------:R-:W-:Y:S02]  /*0960*/  PRMT R0, R5, 0x8880, RZ ;  /* 0x0000888005007816 */ /* 0x000fe400000000ff */
[----:B------:R-:W-:-:S05]  /*0970*/  PRMT R5, R6, 0x9910, RZ ;  /* 0x0000991006057816 */ /* 0x000fca00000000ff */
[----:B------:R-:W-:Y:S02]  /*0980*/  IMAD R0, R0, R5, RZ ;  /* 0x0000000500007224 */ /* 0x000fe400078e02ff */
[----:B------:R-:W-:Y:S02]  /*0990*/  VIADD R5, R6, 0xffffffff ;  /* 0xffffffff06057836 */ /* 0x000fe40000000000 */
[----:B------:R-:W-:-:S05]  /*09a0*/  IMAD.MOV R0, RZ, RZ, -R0 ;  /* 0x000000ffff007224 */ /* 0x000fca00078e0a00 */
[----:B------:R-:W-:-:S05]  /*09b0*/  PRMT R0, R0, 0x7710, RZ ;  /* 0x0000771000007816 */ /* 0x000fca00000000ff */
[----:B------:R-:W-:-:S05]  /*09c0*/  VIADD R0, R0, UR6 ;  /* 0x0000000600007c36 */ /* 0x000fca0008000000 */
[----:B------:R-:W-:-:S04]  /*09d0*/  PRMT R0, R0, 0x9910, RZ ;  /* 0x0000991000007816 */ /* 0x000fc800000000ff */
[----:B------:R-:W-:-:S13]  /*09e0*/  ISETP.NE.AND P0, PT, R0, RZ, PT ;  /* 0x000000ff0000720c */ /* 0x000fda0003f05270 */
[----:B------:R-:W-:Y:S01]  /*09f0*/  @!P0 IMAD.MOV R5, RZ, RZ, R6 ;  /* 0x000000ffff058224 */ /* 0x000fe200078e0206 */
[----:B------:R-:W-:Y:S06]  /*0a00*/  BRA `(.L_x_30519) ;  /* 0x0000000000187947 */ /* 0x000fec0003800000 */
.L_x_30520:
[----:B------:R-:W-:Y:S01]  /*0a10*/  UPRMT UR7, UR12, 0x8880, URZ ;  /* 0x000088800c077896 */ /* 0x000fe200080000ff */
[----:B------:R-:W-:Y:S02]  /*0a20*/  PRMT R6, R5, 0x8880, RZ ;  /* 0x0000888005067816 */ /* 0x000fe400000000ff */
[----:B------:R-:W-:-:S03]  /*0a30*/  MOV R0, 0xa60 ;  /* 0x00000a6000007802 */ /* 0x000fc60000000f00 */
[----:B------:R-:W-:-:S07]  /*0a40*/  IMAD.U32 R7, RZ, RZ, UR7 ;  /* 0x00000007ff077e24 */ /* 0x000fce000f8e00ff */
[----:B------:R-:W-:Y:S05]  /*0a50*/  CALL.REL.NOINC `($__internal_53_$__cuda_sm20_div_s16) ;  /* 0x0000001c00b07944 */ /* 0x000fea0003c00000 */
[----:B------:R-:W-:-:S07]  /*0a60*/  PRMT R5, R6, 0x7610, R5 ;  /* 0x0000761006057816 */ /* 0x000fce0000000005 */
.L_x_30519:
[----:B------:R-:W-:Y:S05]  /*0a70*/  BSYNC.RECONVERGENT B0 ;  /* 0x0000000000007941 */ /* 0x000fea0003800200 */
.L_x_30518:
        /* <DEDUP_REMOVED lines=24> */
.L_x_30523:
[----:B------:R-:W-:Y:S01]  /*0c00*/  UPRMT UR7, UR12, 0x8880, URZ ;  /* 0x000088800c077896 */ /* 0x000fe200080000ff */
[----:B------:R-:W-:Y:S02]  /*0c10*/  PRMT R6, R8, 0x8880, RZ ;  /* 0x0000888008067816 */ /* 0x000fe400000000ff */
[----:B------:R-:W-:-:S03]  /*0c20*/  MOV R0, 0xc50 ;  /* 0x00000c5000007802 */ /* 0x000fc60000000f00 */
[----:B------:R-:W-:-:S07]  /*0c30*/  IMAD.U32 R7, RZ, RZ, UR7 ;  /* 0x00000007ff077e24 */ /* 0x000fce000f8e00ff */
[----:B------:R-:W-:Y:S05]  /*0c40*/  CALL.REL.NOINC `($__internal_53_$__cuda_sm20_div_s16) ;  /* 0x0000001c00347944 */ /* 0x000fea0003c00000 */
[----:B------:R-:W-:-:S07]  /*0c50*/  PRMT R8, R6, 0x7610, R8 ;  /* 0x0000761006087816 */ /* 0x000fce0000000008 */
.L_x_30522:
[----:B------:R-:W-:Y:S05]  /*0c60*/  BSYNC.RECONVERGENT B0 ;  /* 0x0000000000007941 */ /* 0x000fea0003800200 */
.L_x_30521:
        /* <DEDUP_REMOVED lines=24> */
.L_x_30526:
[----:B------:R-:W-:Y:S01]  /*0df0*/  UPRMT UR7, UR12, 0x8880, URZ ;  /* 0x000088800c077896 */ /* 0x000fe200080000ff */
[----:B------:R-:W-:Y:S02]  /*0e00*/  PRMT R6, R9, 0x8880, RZ ;  /* 0x0000888009067816 */ /* 0x000fe400000000ff */
[----:B------:R-:W-:-:S03]  /*0e10*/  MOV R0, 0xe40 ;  /* 0x00000e4000007802 */ /* 0x000fc60000000f00 */
[----:B------:R-:W-:-:S07]  /*0e20*/  IMAD.U32 R7, RZ, RZ, UR7 ;  /* 0x00000007ff077e24 */ /* 0x000fce000f8e00ff */
[----:B------:R-:W-:Y:S05]  /*0e30*/  CALL.REL.NOINC `($__internal_53_$__cuda_sm20_div_s16) ;  /* 0x0000001800b87944 */ /* 0x000fea0003c00000 */
[----:B------:R-:W-:-:S07]  /*0e40*/  PRMT R9, R6, 0x7610, R9 ;  /* 0x0000761006097816 */ /* 0x000fce0000000009 */
.L_x_30525:
[----:B------:R-:W-:Y:S05]  /*0e50*/  BSYNC.RECONVERGENT B0 ;  /* 0x0000000000007941 */ /* 0x000fea0003800200 */
.L_x_30524:
        /* <DEDUP_REMOVED lines=24> */
.L_x_30529:
[----:B------:R-:W-:Y:S01]  /*0fe0*/  UPRMT UR7, UR12, 0x8880, URZ ;  /* 0x000088800c077896 */ /* 0x000fe200080000ff */
[----:B------:R-:W-:Y:S02]  /*0ff0*/  PRMT R6, R10, 0x8880, RZ ;  /* 0x000088800a067816 */ /* 0x000fe400000000ff */
[----:B------:R-:W-:-:S03]  /*1000*/  MOV R0, 0x1030 ;  /* 0x0000103000007802 */ /* 0x000fc60000000f00 */
[----:B------:R-:W-:-:S07]  /*1010*/  IMAD.U32 R7, RZ, RZ, UR7 ;  /* 0x00000007ff077e24 */ /* 0x000fce000f8e00ff */
[----:B------:R-:W-:Y:S05]  /*1020*/  CALL.REL.NOINC `($__internal_53_$__cuda_sm20_div_s16) ;  /* 0x00000018003c7944 */ /* 0x000fea0003c00000 */
[----:B------:R-:W-:-:S07]  /*1030*/  PRMT R10, R6, 0x7610, R10 ;  /* 0x00007610060a7816 */ /* 0x000fce000000000a */
.L_x_30528:
[----:B------:R-:W-:Y:S05]  /*1040*/  BSYNC.RECONVERGENT B0 ;  /* 0x0000000000007941 */ /* 0x000fea0003800200 */
.L_x_30527:
        /* <DEDUP_REMOVED lines=24> */
.L_x_30532:
[----:B------:R-:W-:Y:S01]  /*11d0*/  UPRMT UR7, UR12, 0x8880, URZ ;  /* 0x000088800c077896 */ /* 0x000fe200080000ff */
[----:B------:R-:W-:Y:S02]  /*11e0*/  PRMT R6, R11, 0x8880, RZ ;  /* 0x000088800b067816 */ /* 0x000fe400000000ff */
[----:B------:R-:W-:-:S03]  /*11f0*/  MOV R0, 0x1220 ;  /* 0x0000122000007802 */ /* 0x000fc60000000f00 */
[----:B------:R-:W-:-:S07]  /*1200*/  IMAD.U32 R7, RZ, RZ, UR7 ;  /* 0x00000007ff077e24 */ /* 0x000fce000f8e00ff */
[----:B------:R-:W-:Y:S05]  /*1210*/  CALL.REL.NOINC `($__internal_53_$__cuda_sm20_div_s16) ;  /* 0x0000001400c07944 */ /* 0x000fea0003c00000 */
[----:B------:R-:W-:-:S07]  /*1220*/  PRMT R11, R6, 0x7610, R11 ;  /* 0x00007610060b7816 */ /* 0x000fce000000000b */
.L_x_30531:
[----:B------:R-:W-:Y:S05]  /*1230*/  BSYNC.RECONVERGENT B0 ;  /* 0x0000000000007941 */ /* 0x000fea0003800200 */
.L_x_30530:
        /* <DEDUP_REMOVED lines=25> */
.L_x_30535:
[----:B------:R-:W-:Y:S01]  /*13d0*/  UPRMT UR7, UR12, 0x8880, URZ ;  /* 0x000088800c077896 */ /* 0x000fe200080000ff */
[----:B------:R-:W-:Y:S02]  /*13e0*/  PRMT R6, R12, 0x8880, RZ ;  /* 0x000088800c067816 */ /* 0x000fe400000000ff */
[----:B------:R-:W-:-:S03]  /*13f0*/  MOV R0, 0x1420 ;  /* 0x0000142000007802 */ /* 0x000fc60000000f00 */
[----:B------:R-:W-:-:S07]  /*1400*/  IMAD.U32 R7, RZ, RZ, UR7 ;  /* 0x00000007ff077e24 */ /* 0x000fce000f8e00ff */
[----:B------:R-:W-:Y:S05]  /*1410*/  CALL.REL.NOINC `($__internal_53_$__cuda_sm20_div_s16) ;  /* 0x0000001400407944 */ /* 0x000fea0003c00000 */
.L_x_30534:
[----:B------:R-:W-:Y:S05]  /*1420*/  BSYNC.RECONVERGENT B0 ;  /* 0x0000000000007941 */ /* 0x000fea0003800200 */
.L_x_30533:
        /* <DEDUP_REMOVED lines=18> */
.L_x_30538:
[----:B------:R-:W-:-:S13]  /*1550*/  ISETP.GE.U32.AND P0, PT, R13, UR5, PT ;  /* 0x000000050d007c0c */ /* 0x000fda000bf06070 */
[----:B------:R-:W-:Y:S05]  /*1560*/  @P0 BRA `(.L_x_30540) ;  /* 0x0000000000380947 */ /* 0x000fea0003800000 */
[----:B------:R-:W1:Y:S01]  /*1570*/  LDCU.64 UR6, c[0x0][0x388] ;  /* 0x00007100ff0677ac */ /* 0x000e620008000a00 */
[C---:B0----5:R-:W-:Y:S02]  /*1580*/  VIADD R2, R13.reuse, UR4 ;  /* 0x000000040d027c36 */ /* 0x061fe40008000000 */
[----:B------:R-:W-:-:S03]  /*1590*/  VIADD R13, R13, 0x80 ;  /* 0x000000800d0d7836 */ /* 0x000fc60000000000 */
[----:B-1----:R-:W-:-:S05]  /*15a0*/  IADD3 R2, P0, PT, R2, UR6, RZ ;  /* 0x0000000602027c10 */ /* 0x002fca000ff1e0ff */
[----:B------:R-:W-:-:S05]  /*15b0*/  IMAD.X R3, RZ, RZ, UR7, P0 ;  /* 0x00000007ff037e24 */ /* 0x000fca00080e06ff */
[----:B------:R1:W-:Y:S03]  /*15c0*/  STG.E.U8 desc[UR8][R2.64], R5 ;  /* 0x0000000502007986 */ /* 0x0003e6000c101108 */
.L_x_30539:
        /* <DEDUP_REMOVED lines=8> */
.L_x_30540:
[----:B------:R-:W-:-:S13]  /*1650*/  ISETP.GE.U32.AND P0, PT, R13, UR5, PT ;  /* 0x000000050d007c0c */ /* 0x000fda000bf06070 */
[----:B------:R-:W-:Y:S05]  /*1660*/  @P0 BRA `(.L_x_30542) ;  /* 0x00000000003c0947 */ /* 0x000fea0003800000 */
[----:B------:R-:W2:Y:S01]  /*1670*/  LDCU.64 UR6, c[0x0][0x388] ;  /* 0x00007100ff0677ac */ /* 0x000ea20008000a00 */
[C---:B01---5:R-:W-:Y:S02]  /*1680*/  VIADD R2, R13.reuse, UR4 ;  /* 0x000000040d027c36 */ /* 0x063fe40008000000 */
[----:B------:R-:W-:-:S03]  /*1690*/  VIADD R13, R13, 0x80 ;  /* 0x000000800d0d7836 */ /* 0x000fc60000000000 */
[----:B--2---:R-:W-:-:S05]  /*16a0*/  IADD3 R2, P0, PT, R2, UR6, RZ ;  /* 0x0000000602027c10 */ /* 0x004fca000ff1e0ff */
[----:B------:R-:W-:-:S05]  /*16b0*/  IMAD.X R3, RZ, RZ, UR7, P0 ;  /* 0x00000007ff037e24 */ /* 0x000fca00080e06ff */
[----:B------:R2:W-:Y:S03]  /*16c0*/  STG.E.U8 desc[UR8][R2.64], R9 ;  /* 0x0000000902007986 */ /* 0x0005e6000c101108 */
.L_x_30541:
        /* <DEDUP_REMOVED lines=9> */
.L_x_30542:
[----:B------:R-:W-:Y:S05]  /*1760*/  BSYNC.RELIABLE B1 ;  /* 0x0000000000017941 */ /* 0x000fea0003800100 */
.L_x_30537:
[----:B------:R-:W-:-:S13]  /*1770*/  ISETP.GE.U32.AND P0, PT, R13, UR5, PT ;  /* 0x000000050d007c0c */ /* 0x000fda000bf06070 */
[----:B0----5:R-:W0:Y:S01]  /*1780*/  @!P0 LDC.64 R4, c[0x0][0x388] ;  /* 0x0000e200ff048b82 */ /* 0x021e220000000a00 */
[C---:B-12---:R-:W-:Y:S02]  /*1790*/  @!P0 VIADD R3, R13.reuse, UR4 ;  /* 0x000000040d038c36 */ /* 0x046fe40008000000 */
[----:B------:R-:W-:-:S03]  /*17a0*/  @!P0 VIADD R13, R13, 0x80 ;  /* 0x000000800d0d8836 */ /* 0x000fc60000000000 */
[----:B0-----:R-:W-:-:S05]  /*17b0*/  @!P0 IADD3 R2, P1, PT, R3, R4, RZ ;  /* 0x0000000403028210 */ /* 0x001fca0007f3e0ff */
[----:B------:R-:W-:-:S05]  /*17c0*/  @!P0 IMAD.X R3, RZ, RZ, R5, P1 ;  /* 0x000000ffff038224 */ /* 0x000fca00008e0605 */
[----:B------:R3:W-:Y:S03]  /*17d0*/  @!P0 STG.E.U8 desc[UR8][R2.64], R11 ;  /* 0x0000000b02008986 */ /* 0x0007e6000c101108 */
.L_x_30543:
[----:B------:R-:W-:Y:S05]  /*17e0*/  BSYNC.RECONVERGENT B0 ;  /* 0x0000000000007941 */ /* 0x000fea0003800200 */
.L_x_30536:
        /* <DEDUP_REMOVED lines=9> */
.L_x_30511:
        /* <DEDUP_REMOVED lines=9> */
[----:B------:R-:W-:Y:S01]  /*1910*/  UPRMT UR7, UR12, 0x8880, URZ ;  /* 0x000088800c077896 */ /* 0x000fe200080000ff */
[----:B------:R-:W-:Y:S03]  /*1920*/  BSSY.RECONVERGENT B0, `(.L_x_30544) ;  /* 0x0000024000007945 */ /* 0x000fe60003800200 */
[----:B------:R-:W-:Y:S01]  /*1930*/  UPRMT UR7, UR7, 0x7710, URZ ;  /* 0x0000771007077896 */ /* 0x000fe200080000ff */
[----:B--2---:R-:W-:-:S02]  /*1940*/  PRMT R0, R13, 0x7770, RZ ;  /* 0x000077700d007816 */ /* 0x004fc400000000ff */
[C---:B------:R-:W-:Y:S02]  /*1950*/  PRMT R9, R13.reuse, 0x7771, RZ ;  /* 0x000077710d097816 */ /* 0x040fe400000000ff */
[----:B------:R-:W-:Y:S02]  /*1960*/  LOP3.LUT R0, R0, UR12, RZ, 0x3c, !PT ;  /* 0x0000000c00007c12 */ /* 0x000fe4000f8e3cff */
[C---:B------:R-:W-:Y:S02]  /*1970*/  PRMT R11, R13.reuse, 0x7772, RZ ;  /* 0x000077720d0b7816 */ /* 0x040fe400000000ff */
[----:B------:R-:W-:Y:S02]  /*1980*/  PRMT R0, R0, 0x8880, RZ ;  /* 0x0000888000007816 */ /* 0x000fe400000000ff */
[----:B------:R-:W-:Y:S02]  /*1990*/  PRMT R14, R13, 0x7773, RZ ;  /* 0x000077730d0e7816 */ /* 0x000fe400000000ff */
[----:B------:R-:W-:-:S02]  /*19a0*/  ISETP.GT.AND P0, PT, R0, -0x1, PT ;  /* 0xffffffff0000780c */ /* 0x000fc40003f04270 */
[C---:B---3--:R-:W-:Y:S02]  /*19b0*/  PRMT R12, R3.reuse, 0x7770, RZ ;  /* 0x00007770030c7816 */ /* 0x048fe400000000ff */
[C---:B------:R-:W-:Y:S02]  /*19c0*/  PRMT R10, R3.reuse, 0x7771, RZ ;  /* 0x00007771030a7816 */ /* 0x040fe400000000ff */
[C---:B------:R-:W-:Y:S02]  /*19d0*/  PRMT R8, R3.reuse, 0x7772, RZ ;  /* 0x0000777203087816 */ /* 0x040fe400000000ff */
[----:B------:R-:W-:-:S05]  /*19e0*/  PRMT R4, R3, 0x7773, RZ ;  /* 0x0000777303047816 */ /* 0x000fca00000000ff */
        /* <DEDUP_REMOVED lines=17> */
.L_x_30545:
[----:B------:R-:W-:Y:S01]  /*1b00*/  UPRMT UR5, UR12, 0x8880, URZ ;  /* 0x000088800c057896 */ /* 0x000fe200080000ff */
[----:B------:R-:W-:Y:S02]  /*1b10*/  PRMT R6, R13, 0x8880, RZ ;  /* 0x000088800d067816 */ /* 0x000fe400000000ff */
[----:B------:R-:W-:-:S03]  /*1b20*/  MOV R0, 0x1b50 ;  /* 0x00001b5000007802 */ /* 0x000fc60000000f00 */
[----:B------:R-:W-:-:S07]  /*1b30*/  IMAD.U32 R7, RZ, RZ, UR5 ;  /* 0x00000005ff077e24 */ /* 0x000fce000f8e00ff */
[----:B------:R-:W-:Y:S05]  /*1b40*/  CALL.REL.NOINC `($__internal_53_$__cuda_sm20_div_s16) ;  /* 0x0000000c00747944 */ /* 0x000fea0003c00000 */
[----:B------:R-:W-:-:S07]  /*1b50*/  PRMT R5, R6, 0x7610, R5 ;  /* 0x0000761006057816 */ /* 0x000fce0000000005 */
.L_x_30546:
[----:B------:R-:W-:Y:S05]  /*1b60*/  BSYNC.RECONVERGENT B0 ;  /* 0x0000000000007941 */ /* 0x000fea0003800200 */
.L_x_30544:
        /* <DEDUP_REMOVED lines=21> */
.L_x_30548:
[----:B------:R-:W-:Y:S01]  /*1cc0*/  UPRMT UR5, UR12, 0x8880, URZ ;  /* 0x000088800c057896 */ /* 0x000fe200080000ff */
[----:B------:R-:W-:Y:S02]  /*1cd0*/  PRMT R6, R13, 0x9991, RZ ;  /* 0x000099910d067816 */ /* 0x000fe400000000ff */
[----:B------:R-:W-:-:S03]  /*1ce0*/  MOV R0, 0x1d10 ;  /* 0x00001d1000007802 */ /* 0x000fc60000000f00 */
[----:B------:R-:W-:-:S07]  /*1cf0*/  IMAD.U32 R7, RZ, RZ, UR5 ;  /* 0x00000005ff077e24 */ /* 0x000fce000f8e00ff */
[----:B------:R-:W-:Y:S05]  /*1d00*/  CALL.REL.NOINC `($__internal_53_$__cuda_sm20_div_s16) ;  /* 0x0000000c00047944 */ /* 0x000fea0003c00000 */
[----:B------:R-:W-:-:S07]  /*1d10*/  PRMT R9, R6, 0x7610, R9 ;  /* 0x0000761006097816 */ /* 0x000fce0000000009 */
.L_x_30549:
[----:B------:R-:W-:Y:S05]  /*1d20*/  BSYNC.RECONVERGENT B0 ;  /* 0x0000000000007941 */ /* 0x000fea0003800200 */
.L_x_30547:
        /* <DEDUP_REMOVED lines=21> */
.L_x_30551:
[----:B------:R-:W-:Y:S01]  /*1e80*/  UPRMT UR5, UR12, 0x8880, URZ ;  /* 0x000088800c057896 */ /* 0x000fe200080000ff */
[----:B------:R-:W-:Y:S02]  /*1e90*/  PRMT R6, R13, 0xaaa2, RZ ;  /* 0x0000aaa20d067816 */ /* 0x000fe400000000ff */
[----:B------:R-:W-:-:S03]  /*1ea0*/  MOV R0, 0x1ed0 ;  /* 0x00001ed000007802 */ /* 0x000fc60000000f00 */
[----:B------:R-:W-:-:S07]  /*1eb0*/  IMAD.U32 R7, RZ, RZ, UR5 ;  /* 0x00000005ff077e24 */ /* 0x000fce000f8e00ff */
[----:B------:R-:W-:Y:S05]  /*1ec0*/  CALL.REL.NOINC `($__internal_53_$__cuda_sm20_div_s16) ;  /* 0x0000000800947944 */ /* 0x000fea0003c00000 */
[----:B------:R-:W-:-:S07]  /*1ed0*/  PRMT R11, R6, 0x7610, R11 ;  /* 0x00007610060b7816 */ /* 0x000fce000000000b */
.L_x_30552:
[----:B------:R-:W-:Y:S05]  /*1ee0*/  BSYNC.RECONVERGENT B0 ;  /* 0x0000000000007941 */ /* 0x000fea0003800200 */
.L_x_30550:
        /* <DEDUP_REMOVED lines=21> */
.L_x_30554:
[----:B------:R-:W-:Y:S01]  /*2040*/  UPRMT UR5, UR12, 0x8880, URZ ;  /* 0x000088800c057896 */ /* 0x000fe200080000ff */
[----:B------:R-:W-:Y:S02]  /*2050*/  PRMT R6, R13, 0xbbb3, RZ ;  /* 0x0000bbb30d067816 */ /* 0x000fe400000000ff */
[----:B------:R-:W-:-:S03]  /*2060*/  MOV R0, 0x2090 ;  /* 0x0000209000007802 */ /* 0x000fc60000000f00 */
[----:B------:R-:W-:-:S07]  /*2070*/  IMAD.U32 R7, RZ, RZ, UR5 ;  /* 0x00000005ff077e24 */ /* 0x000fce000f8e00ff */
[----:B------:R-:W-:Y:S05]  /*2080*/  CALL.REL.NOINC `($__internal_53_$__cuda_sm20_div_s16) ;  /* 0x0000000800247944 */ /* 0x000fea0003c00000 */
[----:B------:R-:W-:-:S07]  /*2090*/  PRMT R13, R6, 0x7610, R13 ;  /* 0x00007610060d7816 */ /* 0x000fce000000000d */
.L_x_30555:
[----:B------:R-:W-:Y:S05]  /*20a0*/  BSYNC.RECONVERGENT B0 ;  /* 0x0000000000007941 */ /* 0x000fea0003800200 */
.L_x_30553:
        /* <DEDUP_REMOVED lines=21> */
.L_x_30557:
[----:B------:R-:W-:Y:S01]  /*2200*/  UPRMT UR5, UR12, 0x8880, URZ ;  /* 0x000088800c057896 */ /* 0x000fe200080000ff */
[----:B------:R-:W-:Y:S02]  /*2210*/  PRMT R6, R3, 0x8880, RZ ;  /* 0x0000888003067816 */ /* 0x000fe400000000ff */
[----:B------:R-:W-:-:S03]  /*2220*/  MOV R0, 0x2250 ;  /* 0x0000225000007802 */ /* 0x000fc60000000f00 */
[----:B------:R-:W-:-:S07]  /*2230*/  IMAD.U32 R7, RZ, RZ, UR5 ;  /* 0x00000005ff077e24 */ /* 0x000fce000f8e00ff */
[----:B------:R-:W-:Y:S05]  /*2240*/  CALL.REL.NOINC `($__internal_53_$__cuda_sm20_div_s16) ;  /* 0x0000000400b47944 */ /* 0x000fea0003c00000 */
[----:B------:R-:W-:-:S07]  /*2250*/  PRMT R12, R6, 0x7610, R12 ;  /* 0x00007610060c7816 */ /* 0x000fce000000000c */
.L_x_30558:
[----:B------:R-:W-:Y:S05]  /*2260*/  BSYNC.RECONVERGENT B0 ;  /* 0x0000000000007941 */ /* 0x000fea0003800200 */
.L_x_30556:
        /* <DEDUP_REMOVED lines=21> */
.L_x_30560:
[----:B------:R-:W-:Y:S01]  /*23c0*/  UPRMT UR5, UR12, 0x8880, URZ ;  /* 0x000088800c057896 */ /* 0x000fe200080000ff */
[----:B------:R-:W-:Y:S02]  /*23d0*/  PRMT R6, R3, 0x9991, RZ ;  /* 0x0000999103067816 */ /* 0x000fe400000000ff */
[----:B------:R-:W-:-:S03]  /*23e0*/  MOV R0, 0x2410 ;  /* 0x0000241000007802 */ /* 0x000fc60000000f00 */
[----:B------:R-:W-:-:S07]  /*23f0*/  IMAD.U32 R7, RZ, RZ, UR5 ;  /* 0x00000005ff077e24 */ /* 0x000fce000f8e00ff */
[----:B------:R-:W-:Y:S05]  /*2400*/  CALL.REL.NOINC `($__internal_53_$__cuda_sm20_div_s16) ;  /* 0x0000000400447944 */ /* 0x000fea0003c00000 */
[----:B------:R-:W-:-:S07]  /*2410*/  PRMT R10, R6, 0x7610, R10 ;  /* 0x00007610060a7816 */ /* 0x000fce000000000a */
.L_x_30561:
[----:B------:R-:W-:Y:S05]  /*2420*/  BSYNC.RECONVERGENT B0 ;  /* 0x0000000000007941 */ /* 0x000fea0003800200 */
.L_x_30559:
        /* <DEDUP_REMOVED lines=21> */
.L_x_30563:
[----:B------:R-:W-:Y:S01]  /*2580*/  UPRMT UR5, UR12, 0x8880, URZ ;  /* 0x000088800c057896 */ /* 0x000fe200080000ff */
[----:B------:R-:W-:Y:S02]  /*2590*/  PRMT R6, R3, 0xaaa2, RZ ;  /* 0x0000aaa203067816 */ /* 0x000fe400000000ff */
[----:B------:R-:W-:-:S03]  /*25a0*/  MOV R0, 0x25d0 ;  /* 0x000025d000007802 */ /* 0x000fc60000000f00 */
[----:B------:R-:W-:-:S07]  /*25b0*/  IMAD.U32 R7, RZ, RZ, UR5 ;  /* 0x00000005ff077e24 */ /* 0x000fce000f8e00ff */
[----:B------:R-:W-:Y:S05]  /*25c0*/  CALL.REL.NOINC `($__internal_53_$__cuda_sm20_div_s16) ;  /* 0x0000000000d47944 */ /* 0x000fea0003c00000 */
[----:B------:R-:W-:-:S07]  /*25d0*/  PRMT R8, R6, 0x7610, R8 ;  /* 0x0000761006087816 */ /* 0x000fce0000000008 */
.L_x_30564:
[----:B------:R-:W-:Y:S05]  /*25e0*/  BSYNC.RECONVERGENT B0 ;  /* 0x0000000000007941 */ /* 0x000fea0003800200 */
.L_x_30562:
        /* <DEDUP_REMOVED lines=21> */
.L_x_30566:
[----:B------:R-:W-:Y:S01]  /*2740*/  UPRMT UR5, UR12, 0x8880, URZ ;  /* 0x000088800c057896 */ /* 0x000fe200080000ff */
[----:B------:R-:W-:Y:S02]  /*2750*/  PRMT R6, R3, 0xbbb3, RZ ;  /* 0x0000bbb303067816 */ /* 0x000fe400000000ff */
[----:B------:R-:W-:-:S03]  /*2760*/  MOV R0, 0x2790 ;  /* 0x0000279000007802 */ /* 0x000fc60000000f00 */
[----:B------:R-:W-:-:S07]  /*2770*/  IMAD.U32 R7, RZ, RZ, UR5 ;  /* 0x00000005ff077e24 */ /* 0x000fce000f8e00ff */
[----:B------:R-:W-:Y:S05]  /*2780*/  CALL.REL.NOINC `($__internal_53_$__cuda_sm20_div_s16) ;  /* 0x0000000000647944 */ /* 0x000fea0003c00000 */
[----:B------:R-:W-:-:S07]  /*2790*/  PRMT R0, R6, 0x7610, R0 ;  /* 0x0000761006007816 */ /* 0x000fce0000000000 */
.L_x_30567:
[----:B------:R-:W-:Y:S05]  /*27a0*/  BSYNC.RECONVERGENT B0 ;  /* 0x0000000000007941 */ /* 0x000fea0003800200 */
.L_x_30565:
[----:B------:R-:W0:Y:S01]  /*27b0*/  LDCU.64 UR10, c[0x0][0x388] ;  /* 0x00007100ff0a77ac */ /* 0x000e220008000a00 */
[----:B------:R-:W-:Y:S02]  /*27c0*/  LOP3.LUT R13, R13, 0xffff, RZ, 0xc0, !PT ;  /* 0x0000ffff0d0d7812 */ /* 0x000fe400078ec0ff */
[----:B------:R-:W-:Y:S02]  /*27d0*/  LOP3.LUT R4, R11, 0xffff, RZ, 0xc0, !PT ;  /* 0x0000ffff0b047812 */ /* 0x000fe400078ec0ff */
[----:B------:R-:W-:Y:S02]  /*27e0*/  LOP3.LUT R9, R9, 0xffff, RZ, 0xc0, !PT ;  /* 0x0000ffff09097812 */ /* 0x000fe400078ec0ff */
[----:B------:R-:W-:Y:S02]  /*27f0*/  LOP3.LUT R6, R5, 0xffff, RZ, 0xc0, !PT ;  /* 0x0000ffff05067812 */ /* 0x000fe400078ec0ff */
[----:B------:R-:W-:Y:S02]  /*2800*/  LOP3.LUT R0, R0, 0xffff, RZ, 0xc0, !PT ;  /* 0x0000ffff00007812 */ /* 0x000fe400078ec0ff */
[----:B------:R-:W-:-:S02]  /*2810*/  LOP3.LUT R3, R8, 0xffff, RZ, 0xc0, !PT ;  /* 0x0000ffff08037812 */ /* 0x000fc400078ec0ff */
[----:B------:R-:W-:Y:S02]  /*2820*/  LOP3.LUT R10, R10, 0xffff, RZ, 0xc0, !PT ;  /* 0x0000ffff0a0a7812 */ /* 0x000fe400078ec0ff */
[----:B------:R-:W-:Y:S02]  /*2830*/  LOP3.LUT R7, R12, 0xffff, RZ, 0xc0, !PT ;  /* 0x0000ffff0c077812 */ /* 0x000fe400078ec0ff */
[----:B------:R-:W-:Y:S01]  /*2840*/  PRMT R13, R4, 0x3340, R13 ;  /* 0x00003340040d7816 */ /* 0x000fe2000000000d */
        /* <DEDUP_REMOVED lines=13> */
        .weak           $__internal_53_$__cuda_sm20_div_s16
        .type           $__internal_53_$__cuda_sm20_div_s16,@function
        .size           $__internal_53_$__cuda_sm20_div_s16,(.L_x_32804 - $__internal_53_$__cuda_sm20_div_s16)
$__internal_53_$__cuda_sm20_div_s16:
        /* <DEDUP_REMOVED lines=25> */
[----:B------:R-:W-:Y:S06]  /*2ab0*/  RET.REL.NODEC R16 `(_ZN2at6native29vectorized_elementwise_kernelILi4ENS0_13AUnaryFunctorIaaaZZZNS0_15binary_internal21div_floor_kernel_cudaERNS_18TensorIteratorBaseEENKUlvE_clEvENKUlvE0_clEvEUlaaE_EESt5arrayIPcLm2EEEEviT0_T1_) ;  /* 0xffffffd410507950 */ /* 0x000fec0003c3ffff */
.L_x_30568:
        /* <DEDUP_REMOVED lines=12> */
.L_x_32804:


//--------------------- .text._ZN2at6native29vectorized_elementwise_kernelILi8ENS0_13AUnaryFunctorIaaaZZZNS0_15binary_internal21div_floor_kernel_cudaERNS_18TensorIteratorBaseEENKUlvE_clEvENKUlvE0_clEvEUlaaE_EESt5arrayIPcLm2EEEEviT0_T1_ --------------------------
	.section	.text._ZN2at6native29vectorized_elementwise_kernelILi8ENS0_13AUnaryFunctorIaaaZZZNS0_15binary_internal21div_floor_kernel_cudaERNS_18TensorIteratorBaseEENKUlvE_clEvENKUlvE0_clEvEUlaaE_EESt5arrayIPcLm2EEEEviT0_T1_,"ax",@progbits
	.align	128
        .global         _ZN2at6native29vectorized_elementwise_kernelILi8ENS0_13AUnaryFunctorIaaaZZZNS0_15binary_internal21div_floor_kernel_cudaERNS_18TensorIteratorBaseEENKUlvE_clEvENKUlvE0_clEvEUlaaE_EESt5arrayIPcLm2EEEEviT0_T1_
        .type           _ZN2at6native29vectorized_elementwise_kernelILi8ENS0_13AUnaryFunctorIaaaZZZNS0_15binary_internal21div_floor_kernel_cudaERNS_18TensorIteratorBaseEENKUlvE_clEvENKUlvE0_clEvEUlaaE_EESt5arrayIPcLm2EEEEviT0_T1_,@function
        .size           _ZN2at6native29vectorized_elementwise_kernelILi8ENS0_13AUnaryFunctorIaaaZZZNS0_15binary_internal21div_floor_kernel_cudaERNS_18TensorIteratorBaseEENKUlvE_clEvENKUlvE0_clEvEUlaaE_EESt5arrayIPcLm2EEEEviT0_T1_,(.L_x_33018 - _ZN2at6native29vectorized_elementwise_kernelILi8ENS0_13AUnaryFunctorIaaaZZZNS0_15binary_internal21div_floor_kernel_cudaERNS_18TensorIteratorBaseEENKUlvE_clEvENKUlvE0_clEvEUlaaE_EESt5arrayIPcLm2EEEEviT0_T1_)
        .other          _ZN2at6native29vectorized_elementwise_kernelILi8ENS0_13AUnaryFunctorIaaaZZZNS0_15binary_internal21div_floor_kernel_cudaERNS_18TensorIteratorBaseEENKUlvE_clEvENKUlvE0_clEvEUlaaE_EESt5arrayIPcLm2EEEEviT0_T1_,@"STO_CUDA_ENTRY STV_DEFAULT"
_ZN2at6native29vectorized_elementwise_kernelILi8ENS0_13AUnaryFunctorIaaaZZZNS0_15binary_internal21div_floor_kernel_cudaERNS_18TensorIteratorBaseEENKUlvE_clEvENKUlvE0_clEvEUlaaE_EESt5arrayIPcLm2EEEEviT0_T1_:
.text._ZN2at6native29vectorized_elementwise_kernelILi8ENS0_13AUnaryFunctorIaaaZZZNS0_15binary_internal21div_floor_kernel_cudaERNS_18TensorIteratorBaseEENKUlvE_clEvENKUlvE0_clEvEUlaaE_EESt5arrayIPcLm2EEEEviT0_T1_:
[----:B------:R-:W-:Y:S01]  /*0000*/  LDC R1, c[0x0][0x37c] ;  /* 0x0000df00ff017b82 */ /* 0x000fe20000000800 */
[----:B------:R-:W-:Y:S05]  /*0010*/  EXIT ;  /* 0x000000000000794d */ /* 0x000fea0003800000 */
.L_x_30569:
        /* <DEDUP_REMOVED lines=14> */
.L_x_33018:


//--------------------- .text._ZN2at6native18elementwise_kernelILi128ELi4EZNS0_15gpu_kernel_implINS0_13BinaryFunctorIhhhZZZNS0_15binary_internal21div_floor_kernel_cudaERNS_18TensorIteratorBaseEENKUlvE_clEvENKUlvE_clEvEUlhhE_EEEEvS6_RKT_EUliE_EEviT1_ --------------------------
	.section	.text._ZN2at6native18elementwise_kernelILi128ELi4EZNS0_15gpu_kernel_implINS0_13BinaryFunctorIhhhZZZNS0_15binary_internal21div_floor_kernel_cudaERNS_18TensorIteratorBaseEENKUlvE_clEvENKUlvE_clEvEUlhhE_EEEEvS6_RKT_EUliE_EEviT1_,"ax",@progbits
	.align	128
        .global         _ZN2at6native18elementwise_kernelILi128ELi4EZNS0_15gpu_kernel_implINS0_13BinaryFunctorIhhhZZZNS0_15binary_internal21div_floor_kernel_cudaERNS_18TensorIteratorBaseEENKUlvE_clEvENKUlvE_clEvEUlhhE_EEEEvS6_RKT_EUliE_EEviT1_
        .type           _ZN2at6native18elementwise_kernelILi128ELi4EZNS0_15gpu_kernel_implINS0_13BinaryFunctorIhhhZZZNS0_15binary_internal21div_floor_kernel_cudaERNS_18TensorIteratorBaseEENKUlvE_clEvENKUlvE_clEvEUlhhE_EEEEvS6_RKT_EUliE_EEviT1_,@function
        .size           _ZN2at6native18elementwise_kernelILi128ELi4EZNS0_15gpu_kernel_implINS0_13BinaryFunctorIhhhZZZNS0_15binary_internal21div_floor_kernel_cudaERNS_18TensorIteratorBaseEENKUlvE_clEvENKUlvE_clEvEUlhhE_EEEEvS6_RKT_EUliE_EEviT1_,(.L_x_32805 - _ZN2at6native18elementwise_kernelILi128ELi4EZNS0_15gpu_kernel_implINS0_13BinaryFunctorIhhhZZZNS0_15binary_internal21div_floor_kernel_cudaERNS_18TensorIteratorBaseEENKUlvE_clEvENKUlvE_clEvEUlhhE_EEEEvS6_RKT_EUliE_EEviT1_)
        .other          _ZN2at6native18elementwise_kernelILi128ELi4EZNS0_15gpu_kernel_implINS0_13BinaryFunctorIhhhZZZNS0_15binary_internal21div_floor_kernel_cudaERNS_18TensorIteratorBaseEENKUlvE_clEvENKUlvE_clEvEUlhhE_EEEEvS6_RKT_EUliE_EEviT1_,@"STO_CUDA_ENTRY STV_DEFAULT"
_ZN2at6native18elementwise_kernelILi128ELi4EZNS0_15gpu_kernel_implINS0_13BinaryFunctorIhhhZZZNS0_15binary_internal21div_floor_kernel_cudaERNS_18TensorIteratorBaseEENKUlvE_clEvENKUlvE_clEvEUlhhE_EEEEvS6_RKT_EUliE_EEviT1_:
.text._ZN2at6native18elementwise_kernelILi128ELi4EZNS0_15gpu_kernel_implINS0_13BinaryFunctorIhhhZZZNS0_15binary_internal21div_floor_kernel_cudaERNS_18TensorIteratorBaseEENKUlvE_clEvENKUlvE_clEvEUlhhE_EEEEvS6_RKT_EUliE_EEviT1_:
        /* <DEDUP_REMOVED lines=371> */
.L_x_30572:
        /* <DEDUP_REMOVED lines=16> */
.L_x_30576:
[----:B------:R0:W5:Y:S01]  /*1830*/  LDG.E.U8 R22, desc[UR36][R4.64] ;  /* 0x0000002404167981 */ /* 0x000162000c1e1100 */
[----:B------:R-:W-:Y:S05]  /*1840*/  BRA `(.L_x_30578) ;  /* 0x0000000c005c7947 */ /* 0x000fea0003800000 */
.L_x_30575:
        /* <DEDUP_REMOVED lines=8> */
.L_x_30580:
[----:B------:R3:W5:Y:S01]  /*18d0*/  LDG.E.U8 R22, desc[UR36][R4.64] ;  /* 0x0000002404167981 */ /* 0x000762000c1e1100 */
[----:B------:R-:W-:Y:S05]  /*18e0*/  BRA `(.L_x_30578) ;  /* 0x0000000c00347947 */ /* 0x000fea0003800000 */
.L_x_30579:
[----:B------:R0:W5:Y:S01]  /*18f0*/  LDG.E.U16 R22, desc[UR36][R4.64] ;  /* 0x0000002404167981 */ /* 0x000162000c1e1500 */
[----:B------:R-:W-:Y:S05]  /*1900*/  BRA `(.L_x_30578) ;  /* 0x0000000c002c7947 */ /* 0x000fea0003800000 */
.L_x_30574:
        /* <DEDUP_REMOVED lines=8> */
[----:B0-----:R-:W-:Y:S01]  /*1990*/  PRMT R22, R2, 0x7610, R22 ;  /* 0x0000761002167816 */ /* 0x001fe20000000016 */
[----:B------:R-:W-:Y:S06]  /*19a0*/  BRA `(.L_x_30578) ;  /* 0x0000000c00047947 */ /* 0x000fec0003800000 */
.L_x_30582:
[----:B------:R-:W2:Y:S02]  /*19b0*/  LDG.E.U16 R2, desc[UR36][R4.64] ;  /* 0x0000002404027981 */ /* 0x000ea4000c1e1500 */
[----:B--2---:R-:W-:-:S06]  /*19c0*/  HADD2.F32 R2, -RZ, R2.H0_H0 ;  /* 0x20000002ff027230 */ /* 0x004fcc0000004100 */
[----:B------:R-:W0:Y:S02]  /*19d0*/  F2I.S64.TRUNC R2, R2 ;  /* 0x0000000200027311 */ /* 0x000e24000020d900 */
[----:B0-----:R-:W-:Y:S01]  /*19e0*/  PRMT R22, R2, 0x7610, R22 ;  /* 0x0000761002167816 */ /* 0x001fe20000000016 */
[----:B------:R-:W-:Y:S06]  /*19f0*/  BRA `(.L_x_30578) ;  /* 0x0000000800f07947 */ /* 0x000fec0003800000 */
.L_x_30581:
        /* <DEDUP_REMOVED lines=10> */
.L_x_30584:
[----:B------:R-:W2:Y:S02]  /*1aa0*/  LDG.E.U16 R4, desc[UR36][R4.64] ;  /* 0x0000002404047981 */ /* 0x000ea4000c1e1500 */
[----:B--2---:R-:W-:-:S06]  /*1ab0*/  HADD2.F32 R2, -RZ, R4.H0_H0 ;  /* 0x20000004ff027230 */ /* 0x004fcc0000004100 */
[----:B------:R-:W0:Y:S02]  /*1ac0*/  F2I.S64.TRUNC R2, R2 ;  /* 0x0000000200027311 */ /* 0x000e24000020d900 */
[----:B0-----:R-:W-:Y:S01]  /*1ad0*/  PRMT R22, R2, 0x7610, R22 ;  /* 0x0000761002167816 */ /* 0x001fe20000000016 */
[----:B------:R-:W-:Y:S06]  /*1ae0*/  BRA `(.L_x_30578) ;  /* 0x0000000800b47947 */ /* 0x000fec0003800000 */
.L_x_30583:
[----:B------:R-:W2:Y:S02]  /*1af0*/  LDG.E.64 R2, desc[UR36][R4.64] ;  /* 0x0000002404027981 */ /* 0x000ea4000c1e1b00 */
[----:B--2---:R-:W0:Y:S02]  /*1b00*/  F2I.S64.F64.TRUNC R2, R2 ;  /* 0x0000000200027311 */ /* 0x004e24000030d900 */
[----:B0-----:R-:W-:Y:S01]  /*1b10*/  PRMT R22, R2, 0x7610, R22 ;  /* 0x0000761002167816 */ /* 0x001fe20000000016 */
[----:B------:R-:W-:Y:S06]  /*1b20*/  BRA `(.L_x_30578) ;  /* 0x0000000800a47947 */ /* 0x000fec0003800000 */
.L_x_30573:
        /* <DEDUP_REMOVED lines=12> */
.L_x_30587:
[----:B------:R-:W2:Y:S02]  /*1bf0*/  LDG.E.64 R4, desc[UR36][R4.64] ;  /* 0x0000002404047981 */ /* 0x000ea4000c1e1b00 */
[----:B--2---:R-:W0:Y:S02]  /*1c00*/  F2I.S64.F64.TRUNC R2, R4 ;  /* 0x0000000400027311 */ /* 0x004e24000030d900 */
[----:B0-----:R-:W-:Y:S01]  /*1c10*/  PRMT R22, R2, 0x7610, R22 ;  /* 0x0000761002167816 */ /* 0x001fe20000000016 */
[----:B------:R-:W-:Y:S06]  /*1c20*/  BRA `(.L_x_30578) ;  /* 0x0000000800647947 */ /* 0x000fec0003800000 */
.L_x_30586:
        /* <DEDUP_REMOVED lines=24> */
[----:B------:R-:W0:Y:S02]  /*1db0*/  F2I.S64.TRUNC R2, R3 ;  /* 0x0000000300027311 */ /* 0x000e24000020d900 */
[----:B0-----:R-:W-:Y:S01]  /*1dc0*/  PRMT R22, R2, 0x7610, R22 ;  /* 0x0000761002167816 */ /* 0x001fe20000000016 */
[----:B------:R-:W-:Y:S06]  /*1dd0*/  BRA `(.L_x_30578) ;  /* 0x0000000400f87947 */ /* 0x000fec0003800000 */
.L_x_30589:
        /* <DEDUP_REMOVED lines=11> */
[----:B------:R-:W0:Y:S02]  /*1e90*/  F2I.S64.TRUNC R2, R3 ;  /* 0x0000000300027311 */ /* 0x000e24000020d900 */
[----:B0-----:R-:W-:Y:S01]  /*1ea0*/  PRMT R22, R2, 0x7610, R22 ;  /* 0x0000761002167816 */ /* 0x001fe20000000016 */
[----:B------:R-:W-:Y:S06]  /*1eb0*/  BRA `(.L_x_30578) ;  /* 0x0000000400c07947 */ /* 0x000fec0003800000 */
.L_x_30588:
[----:B------:R-:W2:Y:S02]  /*1ec0*/  LDG.E.U16 R2, desc[UR36][R4.64] ;  /* 0x0000002404027981 */ /* 0x000ea4000c1e1500 */
[----:B--2---:R-:W-:-:S06]  /*1ed0*/  SHF.L.U32 R2, R2, 0x10, RZ ;  /* 0x0000001002027819 */ /* 0x004fcc00000006ff */
[----:B------:R-:W0:Y:S02]  /*1ee0*/  F2I.S64.TRUNC R2, R2 ;  /* 0x0000000200027311 */ /* 0x000e24000020d900 */
[----:B0-----:R-:W-:Y:S01]  /*1ef0*/  PRMT R22, R2, 0x7610, R22 ;  /* 0x0000761002167816 */ /* 0x001fe20000000016 */
[----:B------:R-:W-:Y:S06]  /*1f00*/  BRA `(.L_x_30578) ;  /* 0x0000000400ac7947 */ /* 0x000fec0003800000 */
.L_x_30585:
        /* <DEDUP_REMOVED lines=10> */
.L_x_30592:
        /* <DEDUP_REMOVED lines=21> */
.L_x_30596:
[----:B------:R-:W-:Y:S05]  /*2100*/  BSYNC.RECONVERGENT B1 ;  /* 0x0000000000017941 */ /* 0x000fea0003800200 */
.L_x_30595:
[----:B------:R-:W-:Y:S01]  /*2110*/  IMAD.SHL.U32 R0, R0, 0x100000, RZ ;  /* 0x0010000000007824 */ /* 0x000fe200078e00ff */
[----:B------:R-:W-:-:S04]  /*2120*/  LEA R2, R2, 0x3b800000, 0x17 ;  /* 0x3b80000002027811 */ /* 0x000fc800078eb8ff */
[----:B------:R-:W-:-:S07]  /*2130*/  LOP3.LUT R2, R2, R0, R7, 0xfe, !PT ;  /* 0x0000000002027212 */ /* 0x000fce00078efe07 */
.L_x_30594:
[----:B------:R-:W-:Y:S05]  /*2140*/  BSYNC.RECONVERGENT B0 ;  /* 0x0000000000007941 */ /* 0x000fea0003800200 */
.L_x_30593:
[----:B------:R-:W0:Y:S02]  /*2150*/  F2I.S64.TRUNC R2, R2 ;  /* 0x0000000200027311 */ /* 0x000e24000020d900 */
[----:B0-----:R-:W-:Y:S01]  /*2160*/  PRMT R22, R2, 0x7610, R22 ;  /* 0x0000761002167816 */ /* 0x001fe20000000016 */
[----:B------:R-:W-:Y:S06]  /*2170*/  BRA `(.L_x_30578) ;  /* 0x0000000400107947 */ /* 0x000fec0003800000 */
.L_x_30591:
        /* <DEDUP_REMOVED lines=21> */
.L_x_30600:
[----:B------:R-:W-:Y:S05]  /*22d0*/  BSYNC.RECONVERGENT B1 ;  /* 0x0000000000017941 */ /* 0x000fea0003800200 */
.L_x_30599:
[----:B------:R-:W-:Y:S01]  /*22e0*/  IMAD.SHL.U32 R0, R0, 0x200000, RZ ;  /* 0x0020000000007824 */ /* 0x000fe200078e00ff */
[----:B------:R-:W-:-:S04]  /*22f0*/  LEA R2, R2, 0x37800000, 0x17 ;  /* 0x3780000002027811 */ /* 0x000fc800078eb8ff */
[----:B------:R-:W-:-:S07]  /*2300*/  LOP3.LUT R2, R2, R0, R7, 0xfe, !PT ;  /* 0x0000000002027212 */ /* 0x000fce00078efe07 */
.L_x_30598:
[----:B------:R-:W-:Y:S05]  /*2310*/  BSYNC.RECONVERGENT B0 ;  /* 0x0000000000007941 */ /* 0x000fea0003800200 */
.L_x_30597:
[----:B------:R-:W0:Y:S02]  /*2320*/  F2I.S64.TRUNC R2, R2 ;  /* 0x0000000200027311 */ /* 0x000e24000020d900 */
[----:B0-----:R-:W-:Y:S01]  /*2330*/  PRMT R22, R2, 0x7610, R22 ;  /* 0x0000761002167816 */ /* 0x001fe20000000016 */
[----:B------:R-:W-:Y:S06]  /*2340*/  BRA `(.L_x_30578) ;  /* 0x00000000009c7947 */ /* 0x000fec0003800000 */
.L_x_30590:
[----:B------:R-:W-:-:S09]  /*2350*/  UISETP.NE.AND UP0, UPT, UR4, 0x1c, UPT ;  /* 0x0000001c0400788c */ /* 0x000fd2000bf05270 */
[----:B------:R-:W-:Y:S05]  /*2360*/  BRA.U !UP0, `(.L_x_30601) ;  /* 0x0000000108907547 */ /* 0x000fea000b800000 */
[----:B------:R-:W-:-:S09]  /*2370*/  UISETP.NE.AND UP0, UPT, UR4, 0x1d, UPT ;  /* 0x0000001d0400788c */ /* 0x000fd2000bf05270 */
[----:B------:R-:W-:Y:S05]  /*2380*/  BRA.U !UP0, `(.L_x_30602) ;  /* 0x0000000108807547 */ /* 0x000fea000b800000 */
[----:B------:R-:W-:-:S09]  /*2390*/  UISETP.NE.AND UP0, UPT, UR4, 0x2c, UPT ;  /* 0x0000002c0400788c */ /* 0x000fd2000bf05270 */
[----:B------:R-:W-:Y:S05]  /*23a0*/  BRA.U !UP0, `(.L_x_30603) ;  /* 0x0000000108487547 */ /* 0x000fea000b800000 */
.L_x_30577:
        /* <DEDUP_REMOVED lines=16> */
.L_x_30604:
[----:B------:R-:W-:Y:S01]  /*24b0*/  PRMT R22, RZ, 0x7610, R22 ;  /* 0x00007610ff167816 */ /* 0x000fe20000000016 */
[----:B------:R-:W-:Y:S06]  /*24c0*/  BRA `(.L_x_30578) ;  /* 0x00000000003c7947 */ /* 0x000fec0003800000 */
.L_x_30603:
        /* <DEDUP_REMOVED lines=8> */
.L_x_30606:
[----:B------:R-:W-:Y:S05]  /*2550*/  BSYNC.RECONVERGENT B0 ;  /* 0x0000000000007941 */ /* 0x000fea0003800200 */
.L_x_30605:
[----:B------:R-:W0:Y:S02]  /*2560*/  F2I.S64.TRUNC R2, R2 ;  /* 0x0000000200027311 */ /* 0x000e24000020d900 */
[----:B0-----:R-:W-:Y:S01]  /*2570*/  PRMT R22, R2, 0x7610, R22 ;  /* 0x0000761002167816 */ /* 0x001fe20000000016 */
[----:B------:R-:W-:Y:S06]  /*2580*/  BRA `(.L_x_30578) ;  /* 0x00000000000c7947 */ /* 0x000fec0003800000 */
.L_x_30602:
[----:B------:R2:W5:Y:S01]  /*2590*/  LDG.E.U8 R22, desc[UR36][R4.64] ;  /* 0x0000002404167981 */ /* 0x000562000c1e1100 */
[----:B------:R-:W-:Y:S05]  /*25a0*/  BRA `(.L_x_30578) ;  /* 0x0000000000047947 */ /* 0x000fea0003800000 */
.L_x_30601:
[----:B------:R1:W5:Y:S02]  /*25b0*/  LDG.E.U8 R22, desc[UR36][R4.64] ;  /* 0x0000002404167981 */ /* 0x000364000c1e1100 */
.L_x_30578:
        /* <DEDUP_REMOVED lines=16> */
.L_x_30610:
[----:B------:R0:W5:Y:S01]  /*26c0*/  LDG.E.U8 R0, desc[UR36][R18.64] ;  /* 0x0000002412007981 */ /* 0x000162000c1e1100 */
[----:B------:R-:W-:Y:S05]  /*26d0*/  BRA `(.L_x_30612) ;  /* 0x0000000c00547947 */ /* 0x000fea0003800000 */
.L_x_30609:
        /* <DEDUP_REMOVED lines=8> */
.L_x_30614:
[----:B------:R0:W5:Y:S01]  /*2760*/  LDG.E.U8 R0, desc[UR36][R18.64] ;  /* 0x0000002412007981 */ /* 0x000162000c1e1100 */
[----:B------:R-:W-:Y:S05]  /*2770*/  BRA `(.L_x_30612) ;  /* 0x0000000c002c7947 */ /* 0x000fea0003800000 */
.L_x_30608:
        /* <DEDUP_REMOVED lines=10> */
.L_x_30616:
[----:B------:R-:W2:Y:S02]  /*2820*/  LDG.E.U16 R0, desc[UR36][R18.64] ;  /* 0x0000002412007981 */ /* 0x000ea4000c1e1500 */
[----:B--2---:R-:W-:-:S06]  /*2830*/  HADD2.F32 R2, -RZ, R0.H0_H0 ;  /* 0x20000000ff027230 */ /* 0x004fcc0000004100 */
[----:B------:R-:W0:Y:S02]  /*2840*/  F2I.S64.TRUNC R2, R2 ;  /* 0x0000000200027311 */ /* 0x000e24000020d900 */
[----:B0-----:R-:W-:Y:S01]  /*2850*/  PRMT R0, R2, 0x7610, R0 ;  /* 0x0000761002007816 */ /* 0x001fe20000000000 */
[----:B------:R-:W-:Y:S06]  /*2860*/  BRA `(.L_x_30612) ;  /* 0x0000000800f07947 */ /* 0x000fec0003800000 */
.L_x_30615:
        /* <DEDUP_REMOVED lines=10> */
.L_x_30618:
[----:B------:R-:W2:Y:S02]  /*2910*/  LDG.E.U16 R0, desc[UR36][R18.64] ;  /* 0x0000002412007981 */ /* 0x000ea4000c1e1500 */
[----:B--2---:R-:W-:-:S06]  /*2920*/  HADD2.F32 R2, -RZ, R0.H0_H0 ;  /* 0x20000000ff027230 */ /* 0x004fcc0000004100 */
[----:B------:R-:W0:Y:S02]  /*2930*/  F2I.S64.TRUNC R2, R2 ;  /* 0x0000000200027311 */ /* 0x000e24000020d900 */
[----:B0-----:R-:W-:Y:S01]  /*2940*/  PRMT R0, R2, 0x7610, R0 ;  /* 0x0000761002007816 */ /* 0x001fe20000000000 */
[----:B------:R-:W-:Y:S06]  /*2950*/  BRA `(.L_x_30612) ;  /* 0x0000000800b47947 */ /* 0x000fec0003800000 */
.L_x_30617:
[----:B------:R-:W2:Y:S02]  /*2960*/  LDG.E.64 R2, desc[UR36][R18.64] ;  /* 0x0000002412027981 */ /* 0x000ea4000c1e1b00 */
[----:B--2---:R-:W0:Y:S02]  /*2970*/  F2I.S64.F64.TRUNC R2, R2 ;  /* 0x0000000200027311 */ /* 0x004e24000030d900 */
[----:B0-----:R-:W-:Y:S01]  /*2980*/  PRMT R0, R2, 0x7610, R0 ;  /* 0x0000761002007816 */ /* 0x001fe20000000000 */
[----:B------:R-:W-:Y:S06]  /*2990*/  BRA `(.L_x_30612) ;  /* 0x0000000800a47947 */ /* 0x000fec0003800000 */
.L_x_30607:
        /* <DEDUP_REMOVED lines=12> */
.L_x_30621:
[----:B------:R-:W2:Y:S02]  /*2a60*/  LDG.E.64 R2, desc[UR36][R18.64] ;  /* 0x0000002412027981 */ /* 0x000ea4000c1e1b00 */
[----:B--2---:R-:W0:Y:S02]  /*2a70*/  F2I.S64.F64.TRUNC R2, R2 ;  /* 0x0000000200027311 */ /* 0x004e24000030d900 */
[----:B0-----:R-:W-:Y:S01]  /*2a80*/  PRMT R0, R2, 0x7610, R0 ;  /* 0x0000761002007816 */ /* 0x001fe20000000000 */
[----:B------:R-:W-:Y:S06]  /*2a90*/  BRA `(.L_x_30612) ;  /* 0x0000000800647947 */ /* 0x000fec0003800000 */
.L_x_30620:
[----:B------:R-:W-:-:S09]  /*2aa0*/  UISETP.NE.AND UP0, UPT, UR4, 0xf, UPT ;  /* 0x0000000f0400788c */ /* 0x000fd2000bf05270 */
[----:B------:R-:W-:Y:S05]  /*2ab0*/  BRA.U !UP0, `(.L_x_30622) ;  /* 0x00000001089c7547 */ /* 0x000fea000b800000 */
[----:B------:R-:W-:-:S09]  /*2ac0*/  UISETP.NE.AND UP0, UPT, UR4, 0x17, UPT ;  /* 0x000000170400788c */ /* 0x000fd2000bf05270 */
[----:B------:R-:W-:Y:S05]  /*2ad0*/  BRA.U !UP0, `(.L_x_30623) ;  /* 0x00000001085c7547 */ /* 0x000fea000b800000 */
[----:B------:R-:W-:-:S09]  /*2ae0*/  UISETP.NE.AND UP0, UPT, UR4, 0x18, UPT ;  /* 0x000000180400788c */ /* 0x000fd2000bf05270 */
[----:B------:R-:W-:Y:S05]  /*2af0*/  BRA.U UP0, `(.L_x_30611) ;  /* 0x0000000500c87547 */ /* 0x000fea000b800000 */
[----:B------:R-:W2:Y:S02]  /*2b00*/  LDG.E.U8 R0, desc[UR36][R18.64] ;  /* 0x0000002412007981 */ /* 0x000ea4000c1e1100 */
[----:B-1234-:R-:W-:Y:S01]  /*2b10*/  IMAD.MOV.U32 R4, RZ, RZ, 0x1f ;  /* 0x0000001fff047424 */ /* 0x01efe200078e00ff */
[----:B------:R-:W-:-:S04]  /*2b20*/  SHF.L.U32 R0, R0, 0x18, RZ ;  /* 0x0000001800007819 */ /* 0x000fc800000006ff */
        /* <DEDUP_REMOVED lines=18> */
.L_x_30623:
        /* <DEDUP_REMOVED lines=14> */
.L_x_30622:
[----:B------:R-:W2:Y:S02]  /*2d30*/  LDG.E.U16 R2, desc[UR36][R18.64] ;  /* 0x0000002412027981 */ /* 0x000ea4000c1e1500 */
[----:B--2---:R-:W-:-:S06]  /*2d40*/  IMAD.U32 R2, R2, 0x10000, RZ ;  /* 0x0001000002027824 */ /* 0x004fcc00078e00ff */
[----:B------:R-:W0:Y:S02]  /*2d50*/  F2I.S64.TRUNC R2, R2 ;  /* 0x0000000200027311 */ /* 0x000e24000020d900 */
[----:B0-----:R-:W-:Y:S01]  /*2d60*/  PRMT R0, R2, 0x7610, R0 ;  /* 0x0000761002007816 */ /* 0x001fe20000000000 */
[----:B------:R-:W-:Y:S06]  /*2d70*/  BRA `(.L_x_30612) ;  /* 0x0000000400ac7947 */ /* 0x000fec0003800000 */
.L_x_30619:
        /* <DEDUP_REMOVED lines=10> */
.L_x_30626:
        /* <DEDUP_REMOVED lines=18> */
[----:B-1-34-:R-:W-:-:S05]  /*2f40*/  VIADD R5, R3, 0xffffffe4 ;  /* 0xffffffe403057836 */ /* 0x01afca0000000000 */
[----:B------:R-:W-:-:S04]  /*2f50*/  SHF.L.U32 R5, R0, R5, RZ ;  /* 0x0000000500057219 */ /* 0x000fc800000006ff */
[----:B------:R-:W-:-:S07]  /*2f60*/  LOP3.LUT R0, R5, 0x7, RZ, 0xc0, !PT ;  /* 0x0000000705007812 */ /* 0x000fce00078ec0ff */
.L_x_30630:
[----:B------:R-:W-:Y:S05]  /*2f70*/  BSYNC.RECONVERGENT B1 ;  /* 0x0000000000017941 */ /* 0x000fea0003800200 */
.L_x_30629:
[----:B------:R-:W-:Y:S01]  /*2f80*/  IMAD.SHL.U32 R0, R0, 0x100000, RZ ;  /* 0x0010000000007824 */ /* 0x000fe200078e00ff */
[----:B------:R-:W-:-:S04]  /*2f90*/  LEA R2, R2, 0x3b800000, 0x17 ;  /* 0x3b80000002027811 */ /* 0x000fc800078eb8ff */
[----:B------:R-:W-:-:S07]  /*2fa0*/  LOP3.LUT R2, R2, R0, R7, 0xfe, !PT ;  /* 0x0000000002027212 */ /* 0x000fce00078efe07 */
.L_x_30628:
[----:B------:R-:W-:Y:S05]  /*2fb0*/  BSYNC.RECONVERGENT B0 ;  /* 0x0000000000007941 */ /* 0x000fea0003800200 */
.L_x_30627:
[----:B------:R-:W0:Y:S02]  /*2fc0*/  F2I.S64.TRUNC R2, R2 ;  /* 0x0000000200027311 */ /* 0x000e24000020d900 */
[----:B0-----:R-:W-:Y:S01]  /*2fd0*/  PRMT R0, R2, 0x7610, R0 ;  /* 0x0000761002007816 */ /* 0x001fe20000000000 */
[----:B------:R-:W-:Y:S06]  /*2fe0*/  BRA `(.L_x_30612) ;  /* 0x0000000400107947 */ /* 0x000fec0003800000 */
.L_x_30625:
        /* <DEDUP_REMOVED lines=21> */
.L_x_30634:
[----:B------:R-:W-:Y:S05]  /*3140*/  BSYNC.RECONVERGENT B1 ;  /* 0x0000000000017941 */ /* 0x000fea0003800200 */
.L_x_30633:
[----:B------:R-:W-:Y:S01]  /*3150*/  IMAD.SHL.U32 R0, R0, 0x200000, RZ ;  /* 0x0020000000007824 */ /* 0x000fe200078e00ff */
[----:B------:R-:W-:-:S04]  /*3160*/  LEA R2, R2, 0x37800000, 0x17 ;  /* 0x3780000002027811 */ /* 0x000fc800078eb8ff */
[----:B------:R-:W-:-:S07]  /*3170*/  LOP3.LUT R2, R2, R0, R7, 0xfe, !PT ;  /* 0x0000000002027212 */ /* 0x000fce00078efe07 */
.L_x_30632:
[----:B------:R-:W-:Y:S05]  /*3180*/  BSYNC.RECONVERGENT B0 ;  /* 0x0000000000007941 */ /* 0x000fea0003800200 */
.L_x_30631:
[----:B------:R-:W0:Y:S02]  /*3190*/  F2I.S64.TRUNC R2, R2 ;  /* 0x0000000200027311 */ /* 0x000e24000020d900 */
[----:B0-----:R-:W-:Y:S01]  /*31a0*/  PRMT R0, R2, 0x7610, R0 ;  /* 0x0000761002007816 */ /* 0x001fe20000000000 */
[----:B------:R-:W-:Y:S06]  /*31b0*/  BRA `(.L_x_30612) ;  /* 0x00000000009c7947 */ /* 0x000fec0003800000 */
.L_x_30624:
[----:B------:R-:W-:-:S09]  /*31c0*/  UISETP.NE.AND UP0, UPT, UR4, 0x1c, UPT ;  /* 0x0000001c0400788c */ /* 0x000fd2000bf05270 */
[----:B------:R-:W-:Y:S05]  /*31d0*/  BRA.U !UP0, `(.L_x_30635) ;  /* 0x0000000108907547 */ /* 0x000fea000b800000 */
[----:B------:R-:W-:-:S09]  /*31e0*/  UISETP.NE.AND UP0, UPT, UR4, 0x1d, UPT ;  /* 0x0000001d0400788c */ /* 0x000fd2000bf05270 */
[----:B------:R-:W-:Y:S05]  /*31f0*/  BRA.U !UP0, `(.L_x_30636) ;  /* 0x0000000108807547 */ /* 0x000fea000b800000 */
[----:B------:R-:W-:-:S09]  /*3200*/  UISETP.NE.AND UP0, UPT, UR4, 0x2c, UPT ;  /* 0x0000002c0400788c */ /* 0x000fd2000bf05270 */
[----:B------:R-:W-:Y:S05]  /*3210*/  BRA.U !UP0, `(.L_x_30637) ;  /* 0x0000000108487547 */ /* 0x000fea000b800000 */
.L_x_30611:
[----:B------:R-:W-:Y:S01]  /*3220*/  MOV R2, 0x0 ;  /* 0x0000000000027802 */ /* 0x000fe20000000f00 */
[----:B------:R-:W1:Y:S01]  /*3230*/  LDCU.64 UR4, c[0x4][0x178] ;  /* 0x01002f00ff0477ac */ /* 0x000e620008000a00 */
[----:B------:R-:W-:Y:S02]  /*3240*/  HFMA2 R13, -RZ, RZ, 0, 0 ;  /* 0x00000000ff0d7431 */ /* 0x000fe400000001ff */
[----:B------:R-:W-:Y:S01]  /*3250*/  IMAD.MOV.U32 R8, RZ, RZ, 0x4e ;  /* 0x0000004eff087424 */ /* 0x000fe200078e00ff */
[----:B------:R-:W0:Y:S01]  /*3260*/  LDCU.64 UR6, c[0x4][0x180] ;  /* 0x01003000ff0677ac */ /* 0x000e220008000a00 */
[----:B------:R-:W0:Y:S01]  /*3270*/  LDC.64 R2, c[0x4][R2] ;  /* 0x0100000002027b82 */ /* 0x000e220000000a00 */
[----:B------:R-:W-:Y:S01]  /*3280*/  IMAD.MOV.U32 R12, RZ, RZ, 0x1 ;  /* 0x00000001ff0c7424 */ /* 0x000fe200078e00ff */
[----:B------:R-:W0:Y:S01]  /*3290*/  LDCU.64 UR8, c[0x4][0x8] ;  /* 0x01000100ff0877ac */ /* 0x000e220008000a00 */
[----:B-1234-:R-:W-:Y:S01]  /*32a0*/  MOV R4, UR4 ;  /* 0x0000000400047c02 */ /* 0x01efe20008000f00 */
[----:B------:R-:W-:-:S02]  /*32b0*/  IMAD.U32 R5, RZ, RZ, UR5 ;  /* 0x00000005ff057e24 */ /* 0x000fc4000f8e00ff */
[----:B0-----:R-:W-:Y:S02]  /*32c0*/  IMAD.U32 R6, RZ, RZ, UR6 ;  /* 0x00000006ff067e24 */ /* 0x001fe4000f8e00ff */
[----:B------:R-:W-:Y:S01]  /*32d0*/  IMAD.U32 R7, RZ, RZ, UR7 ;  /* 0x00000007ff077e24 */ /* 0x000fe2000f8e00ff */
[----:B------:R-:W-:Y:S01]  /*32e0*/  MOV R10, UR8 ;  /* 0x00000008000a7c02 */ /* 0x000fe20008000f00 */
[----:B-----5:R-:W-:-:S07]  /*32f0*/  IMAD.U32 R11, RZ, RZ, UR9 ;  /* 0x00000009ff0b7e24 */ /* 0x020fce000f8e00ff */
[----:B------:R-:W-:-:S07]  /*3300*/  LEPC R20, `(.L_x_30613) ;  /* 0x000000001014794e */ /* 0x000fce0000000000 */
[----:B-----5:R-:W-:Y:S05]  /*3310*/  CALL.ABS.NOINC R2 ;  /* 0x0000000002007343 */ /* 0x020fea0003c00000 */
.L_x_30613:
[----:B------:R0:W5:Y:S01]  /*3320*/  LDG.E.U16 R0, desc[UR36][R18.64] ;  /* 0x0000002412007981 */ /* 0x000162000c1e1500 */
[----:B------:R-:W-:Y:S05]  /*3330*/  BRA `(.L_x_30612) ;  /* 0x00000000003c7947 */ /* 0x000fea0003800000 */
.L_x_30637:
        /* <DEDUP_REMOVED lines=8> */
.L_x_30639:
[----:B------:R-:W-:Y:S05]  /*33c0*/  BSYNC.RECONVERGENT B0 ;  /* 0x0000000000007941 */ /* 0x000fea0003800200 */
.L_x_30638:
[----:B------:R-:W0:Y:S02]  /*33d0*/  F2I.S64.TRUNC R2, R2 ;  /* 0x0000000200027311 */ /* 0x000e24000020d900 */
[----:B0-----:R-:W-:Y:S01]  /*33e0*/  PRMT R0, R2, 0x7610, R0 ;  /* 0x0000761002007816 */ /* 0x001fe20000000000 */
[----:B------:R-:W-:Y:S06]  /*33f0*/  BRA `(.L_x_30612) ;  /* 0x00000000000c7947 */ /* 0x000fec0003800000 */
.L_x_30636:
[----:B------:R0:W5:Y:S01]  /*3400*/  LDG.E.U8 R0, desc[UR36][R18.64] ;  /* 0x0000002412007981 */ /* 0x000162000c1e1100 */
[----:B------:R-:W-:Y:S05]  /*3410*/  BRA `(.L_x_30612) ;  /* 0x0000000000047947 */ /* 0x000fea0003800000 */
.L_x_30635:
[----:B------:R0:W5:Y:S02]  /*3420*/  LDG.E.U8 R0, desc[UR36][R18.64] ;  /* 0x0000002412007981 */ /* 0x000164000c1e1100 */
.L_x_30612:
[----:B------:R-:W0:Y:S01]  /*3430*/  LDCU.64 UR4, c[0x0][0x5e8] ;  /* 0x0000bd00ff0477ac */ /* 0x000e220008000a00 */
[----:B-12345:R-:W-:Y:S02]  /*3440*/  LOP3.LUT R4, R0, 0xff, RZ, 0xc0, !PT ;  /* 0x000000ff00047812 */ /* 0x03efe400078ec0ff */
[----:B------:R-:W-:Y:S02]  /*3450*/  LOP3.LUT R10, R22, 0xff, RZ, 0xc0, !PT ;  /* 0x000000ff160a7812 */ /* 0x000fe400078ec0ff */
[----:B------:R-:W-:Y:S02]  /*3460*/  MOV R0, 0x34a0 ;  /* 0x000034a000007802 */ /* 0x000fe40000000f00 */
[----:B0-----:R-:W-:-:S04]  /*3470*/  IADD3 R2, P0, PT, R23, UR4, RZ ;  /* 0x0000000417027c10 */ /* 0x001fc8000ff1e0ff */
[----:B------:R-:W-:-:S09]  /*3480*/  IADD3.X R3, PT, PT, RZ, UR5, RZ, P0, !PT ;  /* 0x00000005ff037c10 */ /* 0x000fd200087fe4ff */
[----:B------:R-:W-:Y:S05]  /*3490*/  CALL.REL.NOINC `($__internal_54_$__cuda_sm20_div_u16) ;  /* 0x000000d000b47944 */ /* 0x000fea0003c00000 */
[----:B------:R-:W-:Y:S01]  /*34a0*/  UPRMT UR4, UR43, 0x9910, URZ ;  /* 0x000099102b047896 */ /* 0x000fe200080000ff */
[----:B------:R-:W-:Y:S03]  /*34b0*/  BSSY.RECONVERGENT B6, `(.L_x_30640) ;  /* 0x00000d6000067945 */ /* 0x000fe60003800200 */
        /* <DEDUP_REMOVED lines=12> */
.L_x_30644:
[----:B------:R0:W-:Y:S01]  /*3580*/  STG.E.U8 desc[UR36][R2.64], R5 ;  /* 0x0000000502007986 */ /* 0x0001e2000c101124 */
[----:B------:R-:W-:Y:S05]  /*3590*/  BRA `(.L_x_30646) ;  /* 0x0000000c001c7947 */ /* 0x000fea0003800000 */
.L_x_30643:
[----:B------:R-:W-:-:S09]  /*35a0*/  UISETP.NE.AND UP0, UPT, UR4, 0x2, UPT ;  /* 0x000000020400788c */ /* 0x000fd2000bf05270 */
[----:B------:R-:W-:Y:S05]  /*35b0*/  BRA.U !UP0, `(.L_x_30647) ;  /* 0x00000001082c7547 */ /* 0x000fea000b800000 */
[----:B------:R-:W-:-:S09]  /*35c0*/  UISETP.NE.AND UP0, UPT, UR4, 0x3, UPT ;  /* 0x000000030400788c */ /* 0x000fd2000bf05270 */
[----:B------:R-:W-:Y:S05]  /*35d0*/  BRA.U !UP0, `(.L_x_30648) ;  /* 0x0000000108187547 */ /* 0x000fea000b800000 */
[----:B------:R-:W-:-:S09]  /*35e0*/  UISETP.NE.AND UP0, UPT, UR4, 0x4, UPT ;  /* 0x000000040400788c */ /* 0x000fd2000bf05270 */
[----:B------:R-:W-:Y:S05]  /*35f0*/  BRA.U UP0, `(.L_x_30645) ;  /* 0x0000000900687547 */ /* 0x000fea000b800000 */
[----:B------:R-:W-:Y:S01]  /*3600*/  LOP3.LUT R4, R5, 0xffff, RZ, 0xc0, !PT ;  /* 0x0000ffff05047812 */ /* 0x000fe200078ec0ff */
[----:B------:R-:W-:-:S05]  /*3610*/  IMAD.MOV.U32 R5, RZ, RZ, RZ ;  /* 0x000000ffff057224 */ /* 0x000fca00078e00ff */
[----:B------:R0:W-:Y:S01]  /*3620*/  STG.E.64 desc[UR36][R2.64], R4 ;  /* 0x0000000402007986 */ /* 0x0001e2000c101b24 */
[----:B------:R-:W-:Y:S05]  /*3630*/  BRA `(.L_x_30646) ;  /* 0x0000000800f47947 */ /* 0x000fea0003800000 */
.L_x_30648:
[----:B------:R-:W-:-:S05]  /*3640*/  LOP3.LUT R5, R5, 0xffff, RZ, 0xc0, !PT ;  /* 0x0000ffff05057812 */ /* 0x000fca00078ec0ff */
[----:B------:R0:W-:Y:S01]  /*3650*/  STG.E desc[UR36][R2.64], R5 ;  /* 0x0000000502007986 */ /* 0x0001e2000c101924 */
[----:B------:R-:W-:Y:S05]  /*3660*/  BRA `(.L_x_30646) ;  /* 0x0000000800e87947 */ /* 0x000fea0003800000 */
.L_x_30647:
[----:B------:R0:W-:Y:S01]  /*3670*/  STG.E.U16 desc[UR36][R2.64], R5 ;  /* 0x0000000502007986 */ /* 0x0001e2000c101524 */
[----:B------:R-:W-:Y:S05]  /*3680*/  BRA `(.L_x_30646) ;  /* 0x0000000800e07947 */ /* 0x000fea0003800000 */
.L_x_30642:
[----:B------:R-:W-:-:S09]  /*3690*/  UISETP.GT.AND UP0, UPT, UR4, 0x6, UPT ;  /* 0x000000060400788c */ /* 0x000fd2000bf04270 */
[----:B------:R-:W-:Y:S05]  /*36a0*/  BRA.U UP0, `(.L_x_30649) ;  /* 0x00000001002c7547 */ /* 0x000fea000b800000 */
[----:B------:R-:W-:-:S09]  /*36b0*/  UISETP.NE.AND UP0, UPT, UR4, 0x5, UPT ;  /* 0x000000050400788c */ /* 0x000fd2000bf05270 */
[----:B------:R-:W-:Y:S05]  /*36c0*/  BRA.U !UP0, `(.L_x_30650) ;  /* 0x0000000108147547 */ /* 0x000fea000b800000 */
[----:B------:R-:W-:-:S09]  /*36d0*/  UISETP.NE.AND UP0, UPT, UR4, 0x6, UPT ;  /* 0x000000060400788c */ /* 0x000fd2000bf05270 */
[----:B------:R-:W-:Y:S05]  /*36e0*/  BRA.U UP0, `(.L_x_30645) ;  /* 0x00000009002c7547 */ /* 0x000fea000b800000 */
[----:B------:R-:W0:Y:S02]  /*36f0*/  I2F.U16 R5, R5 ;  /* 0x0000000500057306 */ /* 0x000e240000101000 */
[----:B0-----:R0:W-:Y:S01]  /*3700*/  STG.E desc[UR36][R2.64], R5 ;  /* 0x0000000502007986 */ /* 0x0011e2000c101924 */
[----:B------:R-:W-:Y:S05]  /*3710*/  BRA `(.L_x_30646) ;  /* 0x0000000800bc7947 */ /* 0x000fea0003800000 */
.L_x_30650:
[----:B------:R-:W0:Y:S02]  /*3720*/  I2F.U16 R0, R5 ;  /* 0x0000000500007306 */ /* 0x000e240000101000 */
[----:B0-----:R-:W-:-:S05]  /*3730*/  F2FP.F16.F32.PACK_AB R0, RZ, R0 ;  /* 0x00000000ff00723e */ /* 0x001fca00000000ff */
[----:B------:R0:W-:Y:S01]  /*3740*/  STG.E.U16 desc[UR36][R2.64], R0 ;  /* 0x0000000002007986 */ /* 0x0001e2000c101524 */
[----:B------:R-:W-:Y:S05]  /*3750*/  BRA `(.L_x_30646) ;  /* 0x0000000800ac7947 */ /* 0x000fea0003800000 */
.L_x_30649:
[----:B------:R-:W-:-:S09]  /*3760*/  UISETP.NE.AND UP0, UPT, UR4, 0x7, UPT ;  /* 0x000000070400788c */ /* 0x000fd2000bf05270 */
[----:B------:R-:W-:Y:S05]  /*3770*/  BRA.U !UP0, `(.L_x_30651) ;  /* 0x0000000108347547 */ /* 0x000fea000b800000 */
[----:B------:R-:W-:-:S09]  /*3780*/  UISETP.NE.AND UP0, UPT, UR4, 0x8, UPT ;  /* 0x000000080400788c */ /* 0x000fd2000bf05270 */
[----:B------:R-:W-:Y:S05]  /*3790*/  BRA.U !UP0, `(.L_x_30652) ;  /* 0x0000000108187547 */ /* 0x000fea000b800000 */
[----:B------:R-:W-:-:S09]  /*37a0*/  UISETP.NE.AND UP0, UPT, UR4, 0x9, UPT ;  /* 0x000000090400788c */ /* 0x000fd2000bf05270 */
[----:B------:R-:W-:Y:S05]  /*37b0*/  BRA.U UP0, `(.L_x_30645) ;  /* 0x0000000500f87547 */ /* 0x000fea000b800000 */
[----:B------:R-:W0:Y:S01]  /*37c0*/  I2F.U16 R6, R5 ;  /* 0x0000000500067306 */ /* 0x000e220000101000 */
[----:B------:R-:W-:-:S05]  /*37d0*/  IMAD.MOV.U32 R7, RZ, RZ, RZ ;  /* 0x000000ffff077224 */ /* 0x000fca00078e00ff */
[----:B0-----:R0:W-:Y:S01]  /*37e0*/  STG.E.64 desc[UR36][R2.64], R6 ;  /* 0x0000000602007986 */ /* 0x0011e2000c101b24 */
[----:B------:R-:W-:Y:S05]  /*37f0*/  BRA `(.L_x_30646) ;  /* 0x0000000800847947 */ /* 0x000fea0003800000 */
.L_x_30652:
[----:B------:R-:W0:Y:S02]  /*3800*/  I2F.U16 R5, R5 ;  /* 0x0000000500057306 */ /* 0x000e240000101000 */
[----:B0-----:R-:W-:-:S04]  /*3810*/  F2FP.F16.F32.PACK_AB R5, RZ, R5 ;  /* 0x00000005ff05723e */ /* 0x001fc800000000ff */
[----:B------:R-:W-:-:S05]  /*3820*/  PRMT R5, R5, 0x5410, RZ ;  /* 0x0000541005057816 */ /* 0x000fca00000000ff */
[----:B------:R0:W-:Y:S01]  /*3830*/  STG.E desc[UR36][R2.64], R5 ;  /* 0x0000000502007986 */ /* 0x0001e2000c101924 */
[----:B------:R-:W-:Y:S05]  /*3840*/  BRA `(.L_x_30646) ;  /* 0x0000000800707947 */ /* 0x000fea0003800000 */
.L_x_30651:
[----:B------:R-:W0:Y:S02]  /*3850*/  I2F.F64.U16 R4, R5 ;  /* 0x0000000500047312 */ /* 0x000e240000101800 */
[----:B0-----:R0:W-:Y:S01]  /*3860*/  STG.E.64 desc[UR36][R2.64], R4 ;  /* 0x0000000402007986 */ /* 0x0011e2000c101b24 */
[----:B------:R-:W-:Y:S05]  /*3870*/  BRA `(.L_x_30646) ;  /* 0x0000000800647947 */ /* 0x000fea0003800000 */
.L_x_30641:
        /* <DEDUP_REMOVED lines=8> */
[----:B------:R-:W-:-:S04]  /*3900*/  ISETP.GT.U32.AND P0, PT, R4, R10, PT ;  /* 0x0000000a0400720c */ /* 0x000fc80003f04070 */
[----:B------:R-:W-:-:S05]  /*3910*/  SEL R5, RZ, 0x1, P0 ;  /* 0x00000001ff057807 */ /* 0x000fca0000000000 */
[----:B------:R0:W-:Y:S01]  /*3920*/  STG.E.U8 desc[UR36][R2.64], R5 ;  /* 0x0000000502007986 */ /* 0x0001e2000c101124 */
[----:B------:R-:W-:Y:S05]  /*3930*/  BRA `(.L_x_30646) ;  /* 0x0000000800347947 */ /* 0x000fea0003800000 */
.L_x_30655:
[----:B------:R-:W-:Y:S01]  /*3940*/  CS2R R6, SRZ ;  /* 0x0000000000067805 */ /* 0x000fe2000001ff00 */
[----:B------:R-:W0:Y:S04]  /*3950*/  I2F.F64.U16 R4, R5 ;  /* 0x0000000500047312 */ /* 0x000e280000101800 */
[----:B0-----:R0:W-:Y:S01]  /*3960*/  STG.E.128 desc[UR36][R2.64], R4 ;  /* 0x0000000402007986 */ /* 0x0011e2000c101d24 */
[----:B------:R-:W-:Y:S05]  /*3970*/  BRA `(.L_x_30646) ;  /* 0x0000000800247947 */ /* 0x000fea0003800000 */
.L_x_30654:
[----:B------:R-:W-:-:S09]  /*3980*/  UISETP.NE.AND UP0, UPT, UR4, 0xf, UPT ;  /* 0x0000000f0400788c */ /* 0x000fd2000bf05270 */
[----:B------:R-:W-:Y:S05]  /*3990*/  BRA.U !UP0, `(.L_x_30656) ;  /* 0x0000000108887547 */ /* 0x000fea000b800000 */
[----:B------:R-:W-:-:S09]  /*39a0*/  UISETP.NE.AND UP0, UPT, UR4, 0x17, UPT ;  /* 0x000000170400788c */ /* 0x000fd2000bf05270 */
[----:B------:R-:W-:Y:S05]  /*39b0*/  BRA.U !UP0, `(.L_x_30657) ;  /* 0x0000000108407547 */ /* 0x000fea000b800000 */
[----:B------:R-:W-:-:S09]  /*39c0*/  UISETP.NE.AND UP0, UPT, UR4, 0x18, UPT ;  /* 0x000000180400788c */ /* 0x000fd2000bf05270 */
[----:B------:R-:W-:Y:S05]  /*39d0*/  BRA.U UP0, `(.L_x_30645) ;  /* 0x0000000500707547 */ /* 0x000fea000b800000 */
[----:B------:R-:W0:Y:S01]  /*39e0*/  I2F.U16 R5, R5 ;  /* 0x0000000500057306 */ /* 0x000e220000101000 */
[----:B------:R-:W-:Y:S01]  /*39f0*/  BSSY.RECONVERGENT B0, `(.L_x_30658) ;  /* 0x000000a000007945 */ /* 0x000fe20003800200 */
[----:B------:R-:W-:Y:S01]  /*3a00*/  IMAD.MOV.U32 R7, RZ, RZ, 0x7f ;  /* 0x0000007fff077424 */ /* 0x000fe200078e00ff */
[----:B0-----:R-:W-:-:S13]  /*3a10*/  ISETP.GT.U32.AND P0, PT, R5, 0x43efffff, PT ;  /* 0x43efffff0500780c */ /* 0x001fda0003f04070 */
[----:B------:R-:W-:Y:S05]  /*3a20*/  @P0 BRA `(.L_x_30659) ;  /* 0x0000000000180947 */ /* 0x000fea0003800000 */
[----:B------:R-:W-:-:S13]  /*3a30*/  ISETP.GT.U32.AND P0, PT, R5, 0x3c7fffff, PT ;  /* 0x3c7fffff0500780c */ /* 0x000fda0003f04070 */
[----:B------:R-:W-:Y:S01]  /*3a40*/  @P0 SHF.R.U32.HI R0, RZ, 0x14, R5 ;  /* 0x00000014ff000819 */ /* 0x000fe20000011605 */
[----:B------:R-:W-:-:S03]  /*3a50*/  @!P0 FADD.FTZ R7, R5, 16384 ;  /* 0x4680000005078421 */ /* 0x000fc60000010000 */
[----:B------:R-:W-:-:S04]  /*3a60*/  @P0 LOP3.LUT R0, R0, 0x1, RZ, 0xc0, !PT ;  /* 0x0000000100000812 */ /* 0x000fc800078ec0ff */
[----:B------:R-:W-:-:S04]  /*3a70*/  @P0 IADD3 R0, PT, PT, R5, 0x407ffff, R0 ;  /* 0x0407ffff05000810 */ /* 0x000fc80007ffe000 */
[----:B------:R-:W-:-:S07]  /*3a80*/  @P0 SHF.R.U32.HI R7, RZ, 0x14, R0 ;  /* 0x00000014ff070819 */ /* 0x000fce0000011600 */
.L_x_30659:
[----:B------:R-:W-:Y:S05]  /*3a90*/  BSYNC.RECONVERGENT B0 ;  /* 0x0000000000007941 */ /* 0x000fea0003800200 */
.L_x_30658:
[----:B------:R0:W-:Y:S01]  /*3aa0*/  STG.E.U8 desc[UR36][R2.64], R7 ;  /* 0x0000000702007986 */ /* 0x0001e2000c101124 */
[----:B------:R-:W-:Y:S05]  /*3ab0*/  BRA `(.L_x_30646) ;  /* 0x0000000400d47947 */ /* 0x000fea0003800000 */
.L_x_30657:
[----:B------:R-:W0:Y:S02]  /*3ac0*/  I2F.U16 R5, R5 ;  /* 0x0000000500057306 */ /* 0x000e240000101000 */
[----:B0-----:R-:W-:-:S13]  /*3ad0*/  ISETP.GE.U32.AND P1, PT, R5, 0x47800000, PT ;  /* 0x478000000500780c */ /* 0x001fda0003f26070 */
[----:B------:R-:W-:Y:S02]  /*3ae0*/  @P1 ISETP.GT.U32.AND P0, PT, R5, 0x7f800000, PT ;  /* 0x7f8000000500180c */ /* 0x000fe40003f04070 */
[----:B------:R-:W-:-:S04]  /*3af0*/  @P1 MOV R7, 0x7f ;  /* 0x0000007f00071802 */ /* 0x000fc80000000f00 */
[----:B------:R-:W-:-:S05]  /*3b00*/  @P1 SEL R7, R7, 0x7c, P0 ;  /* 0x0000007c07071807 */ /* 0x000fca0000000000 */
[----:B------:R0:W-:Y:S01]  /*3b10*/  @P1 STG.E.U8 desc[UR36][R2.64], R7 ;  /* 0x0000000702001986 */ /* 0x0001e2000c101124 */
[----:B------:R-:W-:Y:S05]  /*3b20*/  @P1 BRA `(.L_x_30646) ;  /* 0x0000000400b81947 */ /* 0x000fea0003800000 */
[----:B------:R-:W-:-:S13]  /*3b30*/  ISETP.GT.U32.AND P0, PT, R5, 0x387fffff, PT ;  /* 0x387fffff0500780c */ /* 0x000fda0003f04070 */
[----:B------:R-:W-:-:S04]  /*3b40*/  @P0 SHF.R.U32.HI R0, RZ, 0x15, R5 ;  /* 0x00000015ff000819 */ /* 0x000fc80000011605 */
[----:B------:R-:W-:-:S04]  /*3b50*/  @P0 LOP3.LUT R0, R0, 0x1, RZ, 0xc0, !PT ;  /* 0x0000000100000812 */ /* 0x000fc800078ec0ff */
[C---:B------:R-:W-:Y:S01]  /*3b60*/  @P0 IADD3 R0, PT, PT, R5.reuse, 0x80fffff, R0 ;  /* 0x080fffff05000810 */ /* 0x040fe20007ffe000 */
[----:B------:R-:W-:-:S03]  /*3b70*/  @!P0 FADD.FTZ R5, R5, 128 ;  /* 0x4300000005058421 */ /* 0x000fc60000010000 */
[----:B0-----:R-:W-:Y:S02]  /*3b80*/  @P0 SHF.R.U32.HI R7, RZ, 0x15, R0 ;  /* 0x00000015ff070819 */ /* 0x001fe40000011600 */
[----:B------:R0:W-:Y:S04]  /*3b90*/  @!P0 STG.E.U8 desc[UR36][R2.64], R5 ;  /* 0x0000000502008986 */ /* 0x0001e8000c101124 */
[----:B------:R0:W-:Y:S01]  /*3ba0*/  @P0 STG.E.U8 desc[UR36][R2.64], R7 ;  /* 0x0000000702000986 */ /* 0x0001e2000c101124 */
[----:B------:R-:W-:Y:S05]  /*3bb0*/  BRA `(.L_x_30646) ;  /* 0x0000000400947947 */ /* 0x000fea0003800000 */
.L_x_30656:
[----:B------:R-:W0:Y:S02]  /*3bc0*/  I2F.U16 R0, R5 ;  /* 0x0000000500007306 */ /* 0x000e240000101000 */
[----:B0-----:R-:W-:-:S05]  /*3bd0*/  F2FP.BF16.F32.PACK_AB R0, RZ, R0 ;  /* 0x00000000ff00723e */ /* 0x001fca00000010ff */
[----:B------:R0:W-:Y:S01]  /*3be0*/  STG.E.U16 desc[UR36][R2.64], R0 ;  /* 0x0000000002007986 */ /* 0x0001e2000c101524 */
[----:B------:R-:W-:Y:S05]  /*3bf0*/  BRA `(.L_x_30646) ;  /* 0x0000000400847947 */ /* 0x000fea0003800000 */
.L_x_30653:
        /* <DEDUP_REMOVED lines=10> */
.L_x_30662:
[----:B------:R-:W0:Y:S01]  /*3ca0*/  I2F.U16 R5, R5 ;  /* 0x0000000500057306 */ /* 0x000e220000101000 */
[----:B------:R-:W-:Y:S01]  /*3cb0*/  BSSY.RECONVERGENT B0, `(.L_x_30663) ;  /* 0x0000011000007945 */ /* 0x000fe20003800200 */
[----:B------:R-:W-:Y:S01]  /*3cc0*/  IMAD.MOV.U32 R0, RZ, RZ, 0x80 ;  /* 0x00000080ff007424 */ /* 0x000fe200078e00ff */
[----:B0-----:R-:W-:-:S13]  /*3cd0*/  ISETP.GT.U32.AND P0, PT, R5, 0x437fffff, PT ;  /* 0x437fffff0500780c */ /* 0x001fda0003f04070 */
        /* <DEDUP_REMOVED lines=8> */
.L_x_30665:
[----:B------:R-:W-:-:S04]  /*3d60*/  SHF.R.U32.HI R0, RZ, 0x14, R5 ;  /* 0x00000014ff007819 */ /* 0x000fc80000011605 */
[----:B------:R-:W-:-:S04]  /*3d70*/  LOP3.LUT R0, R0, 0x1, RZ, 0xc0, !PT ;  /* 0x0000000100007812 */ /* 0x000fc800078ec0ff */
[----:B------:R-:W-:-:S04]  /*3d80*/  IADD3 R0, PT, PT, R5, 0x487ffff, R0 ;  /* 0x0487ffff05007810 */ /* 0x000fc80007ffe000 */
[----:B------:R-:W-:-:S04]  /*3d90*/  SHF.R.U32.HI R0, RZ, 0x14, R0 ;  /* 0x00000014ff007819 */ /* 0x000fc80000011600 */
[----:B------:R-:W-:-:S07]  /*3da0*/  LOP3.LUT R4, R0, 0xff, RZ, 0xc0, !PT ;  /* 0x000000ff00047812 */ /* 0x000fce00078ec0ff */
.L_x_30666:
[----:B------:R-:W-:-:S07]  /*3db0*/  PRMT R0, R4, 0x7610, R0 ;  /* 0x0000761004007816 */ /* 0x000fce0000000000 */
.L_x_30664:
[----:B------:R-:W-:Y:S05]  /*3dc0*/  BSYNC.RECONVERGENT B0 ;  /* 0x0000000000007941 */ /* 0x000fea0003800200 */
.L_x_30663:
[----:B------:R1:W-:Y:S01]  /*3dd0*/  STG.E.U8 desc[UR36][R2.64], R0 ;  /* 0x0000000002007986 */ /* 0x0003e2000c101124 */
[----:B------:R-:W-:Y:S05]  /*3de0*/  BRA `(.L_x_30646) ;  /* 0x0000000400087947 */ /* 0x000fea0003800000 */
.L_x_30661:
        /* <DEDUP_REMOVED lines=12> */
.L_x_30669:
[----:B------:R-:W-:-:S04]  /*3eb0*/  SHF.R.U32.HI R0, RZ, 0x15, R5 ;  /* 0x00000015ff007819 */ /* 0x000fc80000011605 */
[----:B------:R-:W-:-:S04]  /*3ec0*/  LOP3.LUT R0, R0, 0x1, RZ, 0xc0, !PT ;  /* 0x0000000100007812 */ /* 0x000fc800078ec0ff */
[----:B------:R-:W-:-:S04]  /*3ed0*/  IADD3 R0, PT, PT, R5, 0x88fffff, R0 ;  /* 0x088fffff05007810 */ /* 0x000fc80007ffe000 */
[----:B------:R-:W-:-:S04]  /*3ee0*/  SHF.R.U32.HI R0, RZ, 0x15, R0 ;  /* 0x00000015ff007819 */ /* 0x000fc80000011600 */
[----:B------:R-:W-:-:S07]  /*3ef0*/  LOP3.LUT R4, R0, 0xff, RZ, 0xc0, !PT ;  /* 0x000000ff00047812 */ /* 0x000fce00078ec0ff */
.L_x_30670:
[----:B------:R-:W-:-:S07]  /*3f00*/  PRMT R0, R4, 0x7610, R0 ;  /* 0x0000761004007816 */ /* 0x000fce0000000000 */
.L_x_30668:
[----:B------:R-:W-:Y:S05]  /*3f10*/  BSYNC.RECONVERGENT B0 ;  /* 0x0000000000007941 */ /* 0x000fea0003800200 */
.L_x_30667:
[----:B------:R2:W-:Y:S01]  /*3f20*/  STG.E.U8 desc[UR36][R2.64], R0 ;  /* 0x0000000002007986 */ /* 0x0005e2000c101124 */
[----:B------:R-:W-:Y:S05]  /*3f30*/  BRA `(.L_x_30646) ;  /* 0x0000000000b47947 */ /* 0x000fea0003800000 */
.L_x_30660:
[----:B------:R-:W-:-:S09]  /*3f40*/  UISETP.NE.AND UP0, UPT, UR4, 0x1c, UPT ;  /* 0x0000001c0400788c */ /* 0x000fd2000bf05270 */
[----:B------:R-:W-:Y:S05]  /*3f50*/  BRA.U !UP0, `(.L_x_30671) ;  /* 0x0000000108a47547 */ /* 0x000fea000b800000 */
[----:B------:R-:W-:-:S09]  /*3f60*/  UISETP.NE.AND UP0, UPT, UR4, 0x1d, UPT ;  /* 0x0000001d0400788c */ /* 0x000fd2000bf05270 */
[----:B------:R-:W-:Y:S05]  /*3f70*/  BRA.U !UP0, `(.L_x_30672) ;  /* 0x00000001088c7547 */ /* 0x000fea000b800000 */
[----:B------:R-:W-:-:S09]  /*3f80*/  UISETP.NE.AND UP0, UPT, UR4, 0x2c, UPT ;  /* 0x0000002c0400788c */ /* 0x000fd2000bf05270 */
[----:B------:R-:W-:Y:S05]  /*3f90*/  BRA.U !UP0, `(.L_x_30673) ;  /* 0x0000000108447547 */ /* 0x000fea000b800000 */
.L_x_30645:
        /* <DEDUP_REMOVED lines=16> */
.L_x_30674:
[----:B------:R-:W-:Y:S05]  /*40a0*/  BRA `(.L_x_30646) ;  /* 0x0000000000587947 */ /* 0x000fea0003800000 */
.L_x_30673:
[----:B------:R-:W0:Y:S01]  /*40b0*/  I2F.U16 R5, R5 ;  /* 0x0000000500057306 */ /* 0x000e220000101000 */
[----:B------:R-:W-:Y:S01]  /*40c0*/  HFMA2 R6, -RZ, RZ, 0, 1.5199184417724609375e-05 ;  /* 0x000000ffff067431 */ /* 0x000fe200000001ff */
[----:B0-----:R-:W-:-:S04]  /*40d0*/  SHF.R.U32.HI R4, RZ, 0x17, R5 ;  /* 0x00000017ff047819 */ /* 0x001fc80000011605 */
[----:B------:R-:W-:-:S13]  /*40e0*/  ISETP.NE.AND P1, PT, R4, 0xff, PT ;  /* 0x000000ff0400780c */ /* 0x000fda0003f25270 */
[--C-:B------:R-:W-:Y:S02]  /*40f0*/  @P1 SHF.R.U32.HI R0, RZ, 0x16, R5.reuse ;  /* 0x00000016ff001819 */ /* 0x100fe40000011605 */
[--C-:B------:R-:W-:Y:S02]  /*4100*/  @P1 LOP3.LUT P0, RZ, R4, 0x3fffff, R5.reuse, 0xf8, !PT ;  /* 0x003fffff04ff1812 */ /* 0x100fe4000780f805 */
[----:B------:R-:W-:Y:S02]  /*4110*/  @P1 LOP3.LUT R0, R0, 0x1, RZ, 0xc0, !PT ;  /* 0x0000000100001812 */ /* 0x000fe400078ec0ff */
[----:B------:R-:W-:Y:S02]  /*4120*/  PRMT R5, R6, 0x7610, R5 ;  /* 0x0000761006057816 */ /* 0x000fe40000000005 */
[----:B------:R-:W-:Y:S01]  /*4130*/  @P1 ISETP.EQ.U32.AND P2, PT, R0, 0x1, P0 ;  /* 0x000000010000180c */ /* 0x000fe20000742070 */
[----:B------:R-:W-:Y:S01]  /*4140*/  @P1 VIADD R0, R4, 0x1 ;  /* 0x0000000104001836 */ /* 0x000fe20000000000 */
[----:B------:R-:W-:-:S02]  /*4150*/  PLOP3.LUT P0, PT, PT, PT, PT, 0x80, 0x8 ;  /* 0x000000000008781c */ /* 0x000fc40003f0f070 */
[----:B------:R-:W-:-:S13]  /*4160*/  @P1 PLOP3.LUT P0, PT, P2, PT, PT, 0x80, 0x8 ;  /* 0x000000000008181c */ /* 0x000fda000170f070 */
[----:B------:R-:W-:-:S04]  /*4170*/  @!P0 IMAD.MOV R0, RZ, RZ, R4 ;  /* 0x000000ffff008224 */ /* 0x000fc800078e0204 */
[----:B------:R-:W-:-:S05]  /*4180*/  @P1 IMAD.MOV.U32 R5, RZ, RZ, R0 ;  /* 0x000000ffff051224 */ /* 0x000fca00078e0000 */
[----:B------:R4:W-:Y:S01]  /*4190*/  STG.E.U8 desc[UR36][R2.64], R5 ;  /* 0x0000000502007986 */ /* 0x0009e2000c101124 */
[----:B------:R-:W-:Y:S05]  /*41a0*/  BRA `(.L_x_30646) ;  /* 0x0000000000187947 */ /* 0x000fea0003800000 */
.L_x_30672:
[----:B------:R-:W-:Y:S02]  /*41b0*/  LOP3.LUT R4, R5, 0xffff, RZ, 0xc0, !PT ;  /* 0x0000ffff05047812 */ /* 0x000fe400078ec0ff */
[----:B------:R-:W-:-:S05]  /*41c0*/  MOV R5, RZ ;  /* 0x000000ff00057202 */ /* 0x000fca0000000f00 */
[----:B------:R0:W-:Y:S01]  /*41d0*/  STG.E.64 desc[UR36][R2.64], R4 ;  /* 0x0000000402007986 */ /* 0x0001e2000c101b24 */
[----:B------:R-:W-:Y:S05]  /*41e0*/  BRA `(.L_x_30646) ;  /* 0x0000000000087947 */ /* 0x000fea0003800000 */
.L_x_30671:
[----:B------:R-:W-:-:S05]  /*41f0*/  LOP3.LUT R5, R5, 0xffff, RZ, 0xc0, !PT ;  /* 0x0000ffff05057812 */ /* 0x000fca00078ec0ff */
[----:B------:R3:W-:Y:S02]  /*4200*/  STG.E desc[UR36][R2.64], R5 ;  /* 0x0000000502007986 */ /* 0x0007e4000c101924 */
.L_x_30646:
[----:B------:R-:W-:Y:S05]  /*4210*/  BSYNC.RECONVERGENT B6 ;  /* 0x0000000000067941 */ /* 0x000fea0003800200 */
.L_x_30640:
[----:B------:R-:W-:-:S07]  /*4220*/  VIADD R25, R25, 0x80 ;  /* 0x0000008019197836 */ /* 0x000fce0000000000 */
.L_x_30571:
[----:B------:R-:W5:Y:S02]  /*4230*/  LDCU UR4, c[0x0][0x380] ;  /* 0x00007000ff0477ac */ /* 0x000f640008000800 */
[----:B-----5:R-:W-:-:S13]  /*4240*/  ISETP.GE.AND P0, PT, R25, UR4, PT ;  /* 0x0000000419007c0c */ /* 0x020fda000bf06270 */
[----:B------:R-:W-:Y:S05]  /*4250*/  @P0 BRA `(.L_x_30675) ;  /* 0x0000004000640947 */ /* 0x000fea0003800000 */
[----:B------:R-:W5:Y:S01]  /*4260*/  LDCU UR4, c[0x0][0x388] ;  /* 0x00007100ff0477ac */ /* 0x000f620008000800 */
[----:B------:R-:W-:Y:S01]  /*4270*/  CS2R R16, SRZ ;  /* 0x0000000000107805 */ /* 0x000fe2000001ff00 */
[----:B012---:R-:W-:Y:S01]  /*4280*/  IMAD.MOV.U32 R0, RZ, RZ, RZ ;  /* 0x000000ffff007224 */ /* 0x007fe200078e00ff */
        /* <DEDUP_REMOVED lines=9> */
[----:B---34-:R-:W-:-:S04]  /*4320*/  SHF.R.U32.HI R5, RZ, UR5, R0 ;  /* 0x00000005ff057c19 */ /* 0x018fc80008011600 */
[----:B------:R-:W-:-:S05]  /*4330*/  IADD3 R16, PT, PT, -R5, RZ, RZ ;  /* 0x000000ff05107210 */ /* 0x000fca0007ffe1ff */
[----:B-1----:R-:W-:-:S04]  /*4340*/  IMAD R16, R16, UR6, R25 ;  /* 0x0000000610107c24 */ /* 0x002fc8000f8e0219 */
[C---:B--2---:R-:W-:Y:S02]  /*4350*/  IMAD R17, R16.reuse, UR8, RZ ;  /* 0x0000000810117c24 */ /* 0x044fe4000f8e02ff */
[C---:B------:R-:W-:Y:S02]  /*4360*/  IMAD R0, R16.reuse, UR9, RZ ;  /* 0x0000000910007c24 */ /* 0x040fe4000f8e02ff */
[----:B0-----:R-:W-:Y:S01]  /*4370*/  IMAD R16, R16, UR4, RZ ;  /* 0x0000000410107c24 */ /* 0x001fe2000f8e02ff */
[----:B------:R-:W-:Y:S06]  /*4380*/  BRA.U !UP0, `(.L_x_30676) ;  /* 0x0000001508987547 */ /* 0x000fec000b800000 */
[----:B------:R-:W0:Y:S01]  /*4390*/  LDCU.64 UR6, c[0x0][0x398] ;  /* 0x00007300ff0677ac */ /* 0x000e220008000a00 */
[----:B------:R-:W-:Y:S02]  /*43a0*/  IMAD.MOV.U32 R2, RZ, RZ, RZ ;  /* 0x000000ffff027224 */ /* 0x000fe400078e00ff */
[----:B------:R-:W-:Y:S01]  /*43b0*/  IMAD.MOV.U32 R3, RZ, RZ, R5 ;  /* 0x000000ffff037224 */ /* 0x000fe200078e0005 */
        /* <DEDUP_REMOVED lines=13> */
[----:B------:R-:W-:Y:S02]  /*4490*/  HFMA2 R2, -RZ, RZ, 0, 0 ;  /* 0x00000000ff027431 */ /* 0x000fe400000001ff */
[----:B------:R-:W-:Y:S01]  /*44a0*/  IMAD.MOV.U32 R3, RZ, RZ, R4 ;  /* 0x000000ffff037224 */ /* 0x000fe200078e0004 */
        /* <DEDUP_REMOVED lines=13> */
[----:B------:R-:W-:Y:S01]  /*4580*/  MOV R3, R5 ;  /* 0x0000000500037202 */ /* 0x000fe20000000f00 */
        /* <DEDUP_REMOVED lines=14> */
[----:B------:R-:W-:Y:S02]  /*4670*/  IMAD.MOV.U32 R2, RZ, RZ, RZ ;  /* 0x000000ffff027224 */ /* 0x000fe400078e00ff */
[----:B------:R-:W-:Y:S01]  /*4680*/  IMAD.MOV.U32 R3, RZ, RZ, R4 ;  /* 0x000000ffff037224 */ /* 0x000fe200078e0004 */
        /* <DEDUP_REMOVED lines=310> */
.L_x_30676:
[----:B------:R-:W0:Y:S01]  /*59f0*/  LDCU.64 UR6, c[0x0][0x5f0] ;  /* 0x0000be00ff0677ac */ /* 0x000e220008000a00 */
[----:B------:R-:W-:-:S04]  /*5a00*/  UPRMT UR4, UR39, 0x9910, URZ ;  /* 0x0000991027047896 */ /* 0x000fc800080000ff */
[----:B------:R-:W-:Y:S01]  /*5a10*/  UISETP.GT.AND UP0, UPT, UR4, 0x9, UPT ;  /* 0x000000090400788c */ /* 0x000fe2000bf04270 */
[----:B0-----:R-:W-:-:S05]  /*5a20*/  IADD3 R4, P0, PT, R0, UR6, RZ ;  /* 0x0000000600047c10 */ /* 0x001fca000ff1e0ff */
[----:B---34-:R-:W-:-:S03]  /*5a30*/  IMAD.X R5, RZ, RZ, UR7, P0 ;  /* 0x00000007ff057e24 */ /* 0x018fc600080e06ff */
        /* <DEDUP_REMOVED lines=11> */
.L_x_30680:
[----:B------:R3:W5:Y:S01]  /*5af0*/  LDG.E.U8 R0, desc[UR36][R4.64] ;  /* 0x0000002404007981 */ /* 0x000762000c1e1100 */
[----:B------:R-:W-:Y:S05]  /*5b00*/  BRA `(.L_x_30682) ;  /* 0x0000000c005c7947 */ /* 0x000fea0003800000 */
.L_x_30679:
        /* <DEDUP_REMOVED lines=8> */
.L_x_30684:
[----:B------:R0:W5:Y:S01]  /*5b90*/  LDG.E.U8 R0, desc[UR36][R4.64] ;  /* 0x0000002404007981 */ /* 0x000162000c1e1100 */
[----:B------:R-:W-:Y:S05]  /*5ba0*/  BRA `(.L_x_30682) ;  /* 0x0000000c00347947 */ /* 0x000fea0003800000 */
.L_x_30683:
[----:B------:R0:W5:Y:S01]  /*5bb0*/  LDG.E.U16 R0, desc[UR36][R4.64] ;  /* 0x0000002404007981 */ /* 0x000162000c1e1500 */
[----:B------:R-:W-:Y:S05]  /*5bc0*/  BRA `(.L_x_30682) ;  /* 0x0000000c002c7947 */ /* 0x000fea0003800000 */
.L_x_30678:
        /* <DEDUP_REMOVED lines=10> */
.L_x_30686:
[----:B------:R-:W2:Y:S02]  /*5c70*/  LDG.E.U16 R2, desc[UR36][R4.64] ;  /* 0x0000002404027981 */ /* 0x000ea4000c1e1500 */
[----:B--2---:R-:W-:-:S06]  /*5c80*/  HADD2.F32 R2, -RZ, R2.H0_H0 ;  /* 0x20000002ff027230 */ /* 0x004fcc0000004100 */
[----:B------:R-:W0:Y:S02]  /*5c90*/  F2I.S64.TRUNC R2, R2 ;  /* 0x0000000200027311 */ /* 0x000e24000020d900 */
[----:B0-----:R-:W-:Y:S01]  /*5ca0*/  PRMT R0, R2, 0x7610, R0 ;  /* 0x0000761002007816 */ /* 0x001fe20000000000 */
[----:B------:R-:W-:Y:S06]  /*5cb0*/  BRA `(.L_x_30682) ;  /* 0x0000000800f07947 */ /* 0x000fec0003800000 */
.L_x_30685:
        /* <DEDUP_REMOVED lines=10> */
.L_x_30688:
[----:B------:R-:W2:Y:S02]  /*5d60*/  LDG.E.U16 R4, desc[UR36][R4.64] ;  /* 0x0000002404047981 */ /* 0x000ea4000c1e1500 */
[----:B--2---:R-:W-:-:S06]  /*5d70*/  HADD2.F32 R2, -RZ, R4.H0_H0 ;  /* 0x20000004ff027230 */ /* 0x004fcc0000004100 */
[----:B------:R-:W0:Y:S02]  /*5d80*/  F2I.S64.TRUNC R2, R2 ;  /* 0x0000000200027311 */ /* 0x000e24000020d900 */
[----:B0-----:R-:W-:Y:S01]  /*5d90*/  PRMT R0, R2, 0x7610, R0 ;  /* 0x0000761002007816 */ /* 0x001fe20000000000 */
[----:B------:R-:W-:Y:S06]  /*5da0*/  BRA `(.L_x_30682) ;  /* 0x0000000800b47947 */ /* 0x000fec0003800000 */
.L_x_30687:
[----:B------:R-:W2:Y:S02]  /*5db0*/  LDG.E.64 R2, desc[UR36][R4.64] ;  /* 0x0000002404027981 */ /* 0x000ea4000c1e1b00 */
[----:B--2---:R-:W0:Y:S02]  /*5dc0*/  F2I.S64.F64.TRUNC R2, R2 ;  /* 0x0000000200027311 */ /* 0x004e24000030d900 */
[----:B0-----:R-:W-:Y:S01]  /*5dd0*/  PRMT R0, R2, 0x7610, R0 ;  /* 0x0000761002007816 */ /* 0x001fe20000000000 */
[----:B------:R-:W-:Y:S06]  /*5de0*/  BRA `(.L_x_30682) ;  /* 0x0000000800a47947 */ /* 0x000fec0003800000 */
.L_x_30677:
        /* <DEDUP_REMOVED lines=12> */
.L_x_30691:
[----:B------:R-:W2:Y:S02]  /*5eb0*/  LDG.E.64 R4, desc[UR36][R4.64] ;  /* 0x0000002404047981 */ /* 0x000ea4000c1e1b00 */
[----:B--2---:R-:W0:Y:S02]  /*5ec0*/  F2I.S64.F64.TRUNC R2, R4 ;  /* 0x0000000400027311 */ /* 0x004e24000030d900 */
[----:B0-----:R-:W-:Y:S01]  /*5ed0*/  PRMT R0, R2, 0x7610, R0 ;  /* 0x0000761002007816 */ /* 0x001fe20000000000 */
[----:B------:R-:W-:Y:S06]  /*5ee0*/  BRA `(.L_x_30682) ;  /* 0x0000000800647947 */ /* 0x000fec0003800000 */
.L_x_30690:
        /* <DEDUP_REMOVED lines=24> */
[----:B------:R-:W0:Y:S02]  /*6070*/  F2I.S64.TRUNC R2, R3 ;  /* 0x0000000300027311 */ /* 0x000e24000020d900 */
[----:B0-----:R-:W-:Y:S01]  /*6080*/  PRMT R0, R2, 0x7610, R0 ;  /* 0x0000761002007816 */ /* 0x001fe20000000000 */
[----:B------:R-:W-:Y:S06]  /*6090*/  BRA `(.L_x_30682) ;  /* 0x0000000400f87947 */ /* 0x000fec0003800000 */
.L_x_30693:
        /* <DEDUP_REMOVED lines=11> */
[----:B------:R-:W0:Y:S02]  /*6150*/  F2I.S64.TRUNC R2, R3 ;  /* 0x0000000300027311 */ /* 0x000e24000020d900 */
[----:B0-----:R-:W-:Y:S01]  /*6160*/  PRMT R0, R2, 0x7610, R0 ;  /* 0x0000761002007816 */ /* 0x001fe20000000000 */
[----:B------:R-:W-:Y:S06]  /*6170*/  BRA `(.L_x_30682) ;  /* 0x0000000400c07947 */ /* 0x000fec0003800000 */
.L_x_30692:
[----:B------:R-:W2:Y:S02]  /*6180*/  LDG.E.U16 R2, desc[UR36][R4.64] ;  /* 0x0000002404027981 */ /* 0x000ea4000c1e1500 */
[----:B--2---:R-:W-:-:S06]  /*6190*/  IMAD.U32 R2, R2, 0x10000, RZ ;  /* 0x0001000002027824 */ /* 0x004fcc00078e00ff */
[----:B------:R-:W0:Y:S02]  /*61a0*/  F2I.S64.TRUNC R2, R2 ;  /* 0x0000000200027311 */ /* 0x000e24000020d900 */
[----:B0-----:R-:W-:Y:S01]  /*61b0*/  PRMT R0, R2, 0x7610, R0 ;  /* 0x0000761002007816 */ /* 0x001fe20000000000 */
[----:B------:R-:W-:Y:S06]  /*61c0*/  BRA `(.L_x_30682) ;  /* 0x0000000400ac7947 */ /* 0x000fec0003800000 */
.L_x_30689:
        /* <DEDUP_REMOVED lines=10> */
.L_x_30696:
        /* <DEDUP_REMOVED lines=21> */
.L_x_30700:
[----:B------:R-:W-:Y:S05]  /*63c0*/  BSYNC.RECONVERGENT B1 ;  /* 0x0000000000017941 */ /* 0x000fea0003800200 */
.L_x_30699:
[----:B------:R-:W-:Y:S02]  /*63d0*/  SHF.L.U32 R0, R0, 0x14, RZ ;  /* 0x0000001400007819 */ /* 0x000fe400000006ff */
[----:B------:R-:W-:-:S04]  /*63e0*/  LEA R2, R2, 0x3b800000, 0x17 ;  /* 0x3b80000002027811 */ /* 0x000fc800078eb8ff */
[----:B------:R-:W-:-:S07]  /*63f0*/  LOP3.LUT R2, R2, R0, R7, 0xfe, !PT ;  /* 0x0000000002027212 */ /* 0x000fce00078efe07 */
.L_x_30698:
[----:B------:R-:W-:Y:S05]  /*6400*/  BSYNC.RECONVERGENT B0 ;  /* 0x0000000000007941 */ /* 0x000fea0003800200 */
.L_x_30697:
[----:B------:R-:W0:Y:S02]  /*6410*/  F2I.S64.TRUNC R2, R2 ;  /* 0x0000000200027311 */ /* 0x000e24000020d900 */
[----:B0-----:R-:W-:Y:S01]  /*6420*/  PRMT R0, R2, 0x7610, R0 ;  /* 0x0000761002007816 */ /* 0x001fe20000000000 */
[----:B------:R-:W-:Y:S06]  /*6430*/  BRA `(.L_x_30682) ;  /* 0x0000000400107947 */ /* 0x000fec0003800000 */
.L_x_30695:
        /* <DEDUP_REMOVED lines=21> */
.L_x_30704:
[----:B------:R-:W-:Y:S05]  /*6590*/  BSYNC.RECONVERGENT B1 ;  /* 0x0000000000017941 */ /* 0x000fea0003800200 */
.L_x_30703:
[----:B------:R-:W-:Y:S01]  /*65a0*/  IMAD.SHL.U32 R0, R0, 0x200000, RZ ;  /* 0x0020000000007824 */ /* 0x000fe200078e00ff */
[----:B------:R-:W-:-:S04]  /*65b0*/  LEA R2, R2, 0x37800000, 0x17 ;  /* 0x3780000002027811 */ /* 0x000fc800078eb8ff */
[----:B------:R-:W-:-:S07]  /*65c0*/  LOP3.LUT R2, R2, R0, R7, 0xfe, !PT ;  /* 0x0000000002027212 */ /* 0x000fce00078efe07 */
.L_x_30702:
[----:B------:R-:W-:Y:S05]  /*65d0*/  BSYNC.RECONVERGENT B0 ;  /* 0x0000000000007941 */ /* 0x000fea0003800200 */
.L_x_30701:
[----:B------:R-:W0:Y:S02]  /*65e0*/  F2I.S64.TRUNC R2, R2 ;  /* 0x0000000200027311 */ /* 0x000e24000020d900 */
[----:B0-----:R-:W-:Y:S01]  /*65f0*/  PRMT R0, R2, 0x7610, R0 ;  /* 0x0000761002007816 */ /* 0x001fe20000000000 */
[----:B------:R-:W-:Y:S06]  /*6600*/  BRA `(.L_x_30682) ;  /* 0x00000000009c7947 */ /* 0x000fec0003800000 */
.L_x_30694:
        /* <DEDUP_REMOVED lines=14> */
.L_x_30708:
[----:B------:R-:W-:Y:S05]  /*66f0*/  BSYNC.RECONVERGENT B0 ;  /* 0x0000000000007941 */ /* 0x000fea0003800200 */
.L_x_30707:
[----:B------:R-:W0:Y:S02]  /*6700*/  F2I.S64.TRUNC R2, R2 ;  /* 0x0000000200027311 */ /* 0x000e24000020d900 */
[----:B0-----:R-:W-:Y:S01]  /*6710*/  PRMT R0, R2, 0x7610, R0 ;  /* 0x0000761002007816 */ /* 0x001fe20000000000 */
[----:B------:R-:W-:Y:S06]  /*6720*/  BRA `(.L_x_30682) ;  /* 0x0000000000547947 */ /* 0x000fec0003800000 */
.L_x_30681:
        /* <DEDUP_REMOVED lines=16> */
.L_x_30709:
[----:B------:R-:W-:Y:S01]  /*6830*/  PRMT R0, RZ, 0x7610, R0 ;  /* 0x00007610ff007816 */ /* 0x000fe20000000000 */
[----:B------:R-:W-:Y:S06]  /*6840*/  BRA `(.L_x_30682) ;  /* 0x00000000000c7947 */ /* 0x000fec0003800000 */
.L_x_30706:
[----:B------:R2:W5:Y:S01]  /*6850*/  LDG.E.U8 R0, desc[UR36][R4.64] ;  /* 0x0000002404007981 */ /* 0x000562000c1e1100 */
[----:B------:R-:W-:Y:S05]  /*6860*/  BRA `(.L_x_30682) ;  /* 0x0000000000047947 */ /* 0x000fea0003800000 */
.L_x_30705:
[----:B------:R1:W5:Y:S02]  /*6870*/  LDG.E.U8 R0, desc[UR36][R4.64] ;  /* 0x0000002404007981 */ /* 0x000364000c1e1100 */
.L_x_30682:
        /* <DEDUP_REMOVED lines=16> */
.L_x_30713:
[----:B------:R0:W5:Y:S01]  /*6980*/  LDG.E.U8 R6, desc[UR36][R4.64] ;  /* 0x0000002404067981 */ /* 0x000162000c1e1100 */
[----:B------:R-:W-:Y:S05]  /*6990*/  BRA `(.L_x_30714) ;  /* 0x0000000c00187947 */ /* 0x000fea0003800000 */
.L_x_30712:
        /* <DEDUP_REMOVED lines=8> */
.L_x_30716:
[----:B------:R3:W5:Y:S01]  /*6a20*/  LDG.E.U8 R6, desc[UR36][R4.64] ;  /* 0x0000002404067981 */ /* 0x000762000c1e1100 */
[----:B------:R-:W-:Y:S05]  /*6a30*/  BRA `(.L_x_30714) ;  /* 0x0000000800f07947 */ /* 0x000fea0003800000 */
.L_x_30715:
[----:B------:R0:W5:Y:S01]  /*6a40*/  LDG.E.U16 R6, desc[UR36][R4.64] ;  /* 0x0000002404067981 */ /* 0x000162000c1e1500 */
[----:B------:R-:W-:Y:S05]  /*6a50*/  BRA `(.L_x_30714) ;  /* 0x0000000800e87947 */ /* 0x000fea0003800000 */
.L_x_30711:
        /* <DEDUP_REMOVED lines=10> */
.L_x_30718:
[----:B------:R-:W2:Y:S02]  /*6b00*/  LDG.E.U16 R2, desc[UR36][R4.64] ;  /* 0x0000002404027981 */ /* 0x000ea4000c1e1500 */
[----:B--2---:R-:W-:-:S06]  /*6b10*/  HADD2.F32 R2, -RZ, R2.H0_H0 ;  /* 0x20000002ff027230 */ /* 0x004fcc0000004100 */
[----:B------:R-:W0:Y:S02]  /*6b20*/  F2I.S64.TRUNC R2, R2 ;  /* 0x0000000200027311 */ /* 0x000e24000020d900 */
[----:B0-----:R-:W-:Y:S01]  /*6b30*/  PRMT R6, R2, 0x7610, R6 ;  /* 0x0000761002067816 */ /* 0x001fe20000000006 */
[----:B------:R-:W-:Y:S06]  /*6b40*/  BRA `(.L_x_30714) ;  /* 0x0000000800ac7947 */ /* 0x000fec0003800000 */
.L_x_30717:
        /* <DEDUP_REMOVED lines=10> */
.L_x_30720:
[----:B------:R-:W2:Y:S02]  /*6bf0*/  LDG.E.U16 R4, desc[UR36][R4.64] ;  /* 0x0000002404047981 */ /* 0x000ea4000c1e1500 */
[----:B--2---:R-:W-:-:S06]  /*6c00*/  HADD2.F32 R2, -RZ, R4.H0_H0 ;  /* 0x20000004ff027230 */ /* 0x004fcc0000004100 */
[----:B------:R-:W0:Y:S02]  /*6c10*/  F2I.S64.TRUNC R2, R2 ;  /* 0x0000000200027311 */ /* 0x000e24000020d900 */
[----:B0-----:R-:W-:Y:S01]  /*6c20*/  PRMT R6, R2, 0x7610, R6 ;  /* 0x0000761002067816 */ /* 0x001fe20000000006 */
[----:B------:R-:W-:Y:S06]  /*6c30*/  BRA `(.L_x_30714) ;  /* 0x0000000800707947 */ /* 0x000fec0003800000 */
.L_x_30719:
[----:B------:R-:W2:Y:S02]  /*6c40*/  LDG.E.64 R2, desc[UR36][R4.64] ;  /* 0x0000002404027981 */ /* 0x000ea4000c1e1b00 */
[----:B--2---:R-:W0:Y:S02]  /*6c50*/  F2I.S64.F64.TRUNC R2, R2 ;  /* 0x0000000200027311 */ /* 0x004e24000030d900 */
[----:B0-----:R-:W-:Y:S01]  /*6c60*/  PRMT R6, R2, 0x7610, R6 ;  /* 0x0000761002067816 */ /* 0x001fe20000000006 */
[----:B------:R-:W-:Y:S06]  /*6c70*/  BRA `(.L_x_30714) ;  /* 0x0000000800607947 */ /* 0x000fec0003800000 */
.L_x_30710:
        /* <DEDUP_REMOVED lines=12> */
.L_x_30723:
[----:B------:R-:W2:Y:S02]  /*6d40*/  LDG.E.64 R4, desc[UR36][R4.64] ;  /* 0x0000002404047981 */ /* 0x000ea4000c1e1b00 */
[----:B--2---:R-:W0:Y:S02]  /*6d50*/  F2I.S64.F64.TRUNC R2, R4 ;  /* 0x0000000400027311 */ /* 0x004e24000030d900 */
[----:B0-----:R-:W-:Y:S01]  /*6d60*/  PRMT R6, R2, 0x7610, R6 ;  /* 0x0000761002067816 */ /* 0x001fe20000000006 */
[----:B------:R-:W-:Y:S06]  /*6d70*/  BRA `(.L_x_30714) ;  /* 0x0000000800207947 */ /* 0x000fec0003800000 */
.L_x_30722:
        /* <DEDUP_REMOVED lines=27> */
.L_x_30725:
        /* <DEDUP_REMOVED lines=11> */
[----:B------:R-:W-:-:S06]  /*6fe0*/  LOP3.LUT R2, R2, 0x80000000, R3, 0xf8, !PT ;  /* 0x8000000002027812 */ /* 0x000fcc00078ef803 */
[----:B------:R-:W0:Y:S02]  /*6ff0*/  F2I.S64.TRUNC R2, R2 ;  /* 0x0000000200027311 */ /* 0x000e24000020d900 */
[----:B0-----:R-:W-:Y:S01]  /*7000*/  PRMT R6, R2, 0x7610, R6 ;  /* 0x0000761002067816 */ /* 0x001fe20000000006 */
[----:B------:R-:W-:Y:S06]  /*7010*/  BRA `(.L_x_30714) ;  /* 0x0000000400787947 */ /* 0x000fec0003800000 */
.L_x_30724:
[----:B------:R-:W2:Y:S02]  /*7020*/  LDG.E.U16 R2, desc[UR36][R4.64] ;  /* 0x0000002404027981 */ /* 0x000ea4000c1e1500 */
[----:B--2---:R-:W-:-:S06]  /*7030*/  IMAD.U32 R2, R2, 0x10000, RZ ;  /* 0x0001000002027824 */ /* 0x004fcc00078e00ff */
[----:B------:R-:W0:Y:S02]  /*7040*/  F2I.S64.TRUNC R2, R2 ;  /* 0x0000000200027311 */ /* 0x000e24000020d900 */
[----:B0-----:R-:W-:Y:S01]  /*7050*/  PRMT R6, R2, 0x7610, R6 ;  /* 0x0000761002067816 */ /* 0x001fe20000000006 */
[----:B------:R-:W-:Y:S06]  /*7060*/  BRA `(.L_x_30714) ;  /* 0x0000000400647947 */ /* 0x000fec0003800000 */
.L_x_30721:
        /* <DEDUP_REMOVED lines=10> */
.L_x_30728:
        /* <DEDUP_REMOVED lines=21> */
.L_x_30732:
[----:B------:R-:W-:Y:S05]  /*7260*/  BSYNC.RECONVERGENT B1 ;  /* 0x0000000000017941 */ /* 0x000fea0003800200 */
.L_x_30731:
[----:B------:R-:W-:Y:S01]  /*7270*/  IMAD.SHL.U32 R2, R2, 0x100000, RZ ;  /* 0x0010000002027824 */ /* 0x000fe200078e00ff */
[----:B------:R-:W-:-:S04]  /*7280*/  LEA R3, R3, 0x3b800000, 0x17 ;  /* 0x3b80000003037811 */ /* 0x000fc800078eb8ff */
[----:B------:R-:W-:-:S07]  /*7290*/  LOP3.LUT R2, R3, R2, R7, 0xfe, !PT ;  /* 0x0000000203027212 */ /* 0x000fce00078efe07 */
.L_x_30730:
[----:B------:R-:W-:Y:S05]  /*72a0*/  BSYNC.RECONVERGENT B0 ;  /* 0x0000000000007941 */ /* 0x000fea0003800200 */
.L_x_30729:
[----:B------:R-:W0:Y:S02]  /*72b0*/  F2I.S64.TRUNC R2, R2 ;  /* 0x0000000200027311 */ /* 0x000e24000020d900 */
[----:B0-----:R-:W-:Y:S01]  /*72c0*/  PRMT R6, R2, 0x7610, R6 ;  /* 0x0000761002067816 */ /* 0x001fe20000000006 */
[----:B------:R-:W-:Y:S06]  /*72d0*/  BRA `(.L_x_30714) ;  /* 0x0000000000c87947 */ /* 0x000fec0003800000 */
.L_x_30727:
        /* <DEDUP_REMOVED lines=21> */
.L_x_30736:
[----:B------:R-:W-:Y:S05]  /*7430*/  BSYNC.RECONVERGENT B1 ;  /* 0x0000000000017941 */ /* 0x000fea0003800200 */
.L_x_30735:
[----:B------:R-:W-:Y:S01]  /*7440*/  IMAD.SHL.U32 R2, R2, 0x200000, RZ ;  /* 0x0020000002027824 */ /* 0x000fe200078e00ff */
[----:B------:R-:W-:-:S04]  /*7450*/  LEA R3, R3, 0x37800000, 0x17 ;  /* 0x3780000003037811 */ /* 0x000fc800078eb8ff */
[----:B------:R-:W-:-:S07]  /*7460*/  LOP3.LUT R2, R3, R2, R7, 0xfe, !PT ;  /* 0x0000000203027212 */ /* 0x000fce00078efe07 */
.L_x_30734:
[----:B------:R-:W-:Y:S05]  /*7470*/  BSYNC.RECONVERGENT B0 ;  /* 0x0000000000007941 */ /* 0x000fea0003800200 */
.L_x_30733:
[----:B------:R-:W0:Y:S02]  /*7480*/  F2I.S64.TRUNC R2, R2 ;  /* 0x0000000200027311 */ /* 0x000e24000020d900 */
[----:B0-----:R-:W-:Y:S01]  /*7490*/  PRMT R6, R2, 0x7610, R6 ;  /* 0x0000761002067816 */ /* 0x001fe20000000006 */
[----:B------:R-:W-:Y:S06]  /*74a0*/  BRA `(.L_x_30714) ;  /* 0x0000000000547947 */ /* 0x000fec0003800000 */
.L_x_30726:
        /* <DEDUP_REMOVED lines=14> */
.L_x_30740:
[----:B------:R-:W-:Y:S05]  /*7590*/  BSYNC.RECONVERGENT B0 ;  /* 0x0000000000007941 */ /* 0x000fea0003800200 */
.L_x_30739:
[----:B------:R-:W0:Y:S02]  /*75a0*/  F2I.S64.TRUNC R2, R2 ;  /* 0x0000000200027311 */ /* 0x000e24000020d900 */
[----:B0-----:R-:W-:Y:S01]  /*75b0*/  PRMT R6, R2, 0x7610, R6 ;  /* 0x0000761002067816 */ /* 0x001fe20000000006 */
[----:B------:R-:W-:Y:S06]  /*75c0*/  BRA `(.L_x_30714) ;  /* 0x00000000000c7947 */ /* 0x000fec0003800000 */
.L_x_30738:
[----:B------:R1:W5:Y:S01]  /*75d0*/  LDG.E.U8 R6, desc[UR36][R4.64] ;  /* 0x0000002404067981 */ /* 0x000362000c1e1100 */
[----:B------:R-:W-:Y:S05]  /*75e0*/  BRA `(.L_x_30714) ;  /* 0x0000000000047947 */ /* 0x000fea0003800000 */
.L_x_30737:
[----:B------:R2:W5:Y:S02]  /*75f0*/  LDG.E.U8 R6, desc[UR36][R4.64] ;  /* 0x0000002404067981 */ /* 0x000564000c1e1100 */
.L_x_30714:
[----:B------:R-:W0:Y:S01]  /*7600*/  LDCU.64 UR4, c[0x0][0x5e8] ;  /* 0x0000bd00ff0477ac */ /* 0x000e220008000a00 */
[----:B-----5:R-:W-:Y:S02]  /*7610*/  LOP3.LUT R10, R0, 0xff, RZ, 0xc0, !PT ;  /* 0x000000ff000a7812 */ /* 0x020fe400078ec0ff */
[----:B01234-:R-:W-:Y:S02]  /*7620*/  LOP3.LUT R4, R6, 0xff, RZ, 0xc0, !PT ;  /* 0x000000ff06047812 */ /* 0x01ffe400078ec0ff */
[----:B------:R-:W-:Y:S02]  /*7630*/  MOV R0, 0x7670 ;  /* 0x0000767000007802 */ /* 0x000fe40000000f00 */
[----:B------:R-:W-:-:S05]  /*7640*/  IADD3 R2, P0, PT, R17, UR4, RZ ;  /* 0x0000000411027c10 */ /* 0x000fca000ff1e0ff */
[----:B------:R-:W-:-:S08]  /*7650*/  IMAD.X R3, RZ, RZ, UR5, P0 ;  /* 0x00000005ff037e24 */ /* 0x000fd000080e06ff */
        /* <DEDUP_REMOVED lines=15> */
.L_x_30745:
[----:B------:R0:W-:Y:S01]  /*7750*/  STG.E.U8 desc[UR36][R2.64], R5 ;  /* 0x0000000502007986 */ /* 0x0001e2000c101124 */
[----:B------:R-:W-:Y:S05]  /*7760*/  BRA `(.L_x_30747) ;  /* 0x0000000c00187947 */ /* 0x000fea0003800000 */
.L_x_30744:
[----:B------:R-:W-:-:S09]  /*7770*/  UISETP.NE.AND UP0, UPT, UR4, 0x2, UPT ;  /* 0x000000020400788c */ /* 0x000fd2000bf05270 */
[----:B------:R-:W-:Y:S05]  /*7780*/  BRA.U !UP0, `(.L_x_30748) ;  /* 0x00000001082c7547 */ /* 0x000fea000b800000 */
[----:B------:R-:W-:-:S09]  /*7790*/  UISETP.NE.AND UP0, UPT, UR4, 0x3, UPT ;  /* 0x000000030400788c */ /* 0x000fd2000bf05270 */
[----:B------:R-:W-:Y:S05]  /*77a0*/  BRA.U !UP0, `(.L_x_30749) ;  /* 0x0000000108187547 */ /* 0x000fea000b800000 */
[----:B------:R-:W-:-:S09]  /*77b0*/  UISETP.NE.AND UP0, UPT, UR4, 0x4, UPT ;  /* 0x000000040400788c */ /* 0x000fd2000bf05270 */
[----:B------:R-:W-:Y:S05]  /*77c0*/  BRA.U UP0, `(.L_x_30746) ;  /* 0x0000000900347547 */ /* 0x000fea000b800000 */
[----:B------:R-:W-:Y:S02]  /*77d0*/  LOP3.LUT R4, R5, 0xffff, RZ, 0xc0, !PT ;  /* 0x0000ffff05047812 */ /* 0x000fe400078ec0ff */
[----:B------:R-:W-:-:S05]  /*77e0*/  MOV R5, RZ ;  /* 0x000000ff00057202 */ /* 0x000fca0000000f00 */
[----:B------:R4:W-:Y:S01]  /*77f0*/  STG.E.64 desc[UR36][R2.64], R4 ;  /* 0x0000000402007986 */ /* 0x0009e2000c101b24 */
[----:B------:R-:W-:Y:S05]  /*7800*/  BRA `(.L_x_30747) ;  /* 0x0000000800f07947 */ /* 0x000fea0003800000 */
.L_x_30749:
[----:B------:R-:W-:-:S05]  /*7810*/  LOP3.LUT R5, R5, 0xffff, RZ, 0xc0, !PT ;  /* 0x0000ffff05057812 */ /* 0x000fca00078ec0ff */
[----:B------:R3:W-:Y:S01]  /*7820*/  STG.E desc[UR36][R2.64], R5 ;  /* 0x0000000502007986 */ /* 0x0007e2000c101924 */
[----:B------:R-:W-:Y:S05]  /*7830*/  BRA `(.L_x_30747) ;  /* 0x0000000800e47947 */ /* 0x000fea0003800000 */
.L_x_30748:
[----:B------:R2:W-:Y:S01]  /*7840*/  STG.E.U16 desc[UR36][R2.64], R5 ;  /* 0x0000000502007986 */ /* 0x0005e2000c101524 */
[----:B------:R-:W-:Y:S05]  /*7850*/  BRA `(.L_x_30747) ;  /* 0x0000000800dc7947 */ /* 0x000fea0003800000 */
.L_x_30743:
        /* <DEDUP_REMOVED lines=9> */
.L_x_30751:
[----:B------:R-:W0:Y:S02]  /*78f0*/  I2F.U16 R0, R5 ;  /* 0x0000000500007306 */ /* 0x000e240000101000 */
[----:B0-----:R-:W-:-:S05]  /*7900*/  F2FP.F16.F32.PACK_AB R0, RZ, R0 ;  /* 0x00000000ff00723e */ /* 0x001fca00000000ff */
[----:B------:R0:W-:Y:S01]  /*7910*/  STG.E.U16 desc[UR36][R2.64], R0 ;  /* 0x0000000002007986 */ /* 0x0001e2000c101524 */
[----:B------:R-:W-:Y:S05]  /*7920*/  BRA `(.L_x_30747) ;  /* 0x0000000800a87947 */ /* 0x000fea0003800000 */
.L_x_30750:
        /* <DEDUP_REMOVED lines=10> */
.L_x_30753:
[----:B------:R-:W0:Y:S02]  /*79d0*/  I2F.U16 R5, R5 ;  /* 0x0000000500057306 */ /* 0x000e240000101000 */
[----:B0-----:R-:W-:-:S04]  /*79e0*/  F2FP.F16.F32.PACK_AB R5, RZ, R5 ;  /* 0x00000005ff05723e */ /* 0x001fc800000000ff */
[----:B------:R-:W-:-:S05]  /*79f0*/  PRMT R5, R5, 0x5410, RZ ;  /* 0x0000541005057816 */ /* 0x000fca00000000ff */
[----:B------:R0:W-:Y:S01]  /*7a00*/  STG.E desc[UR36][R2.64], R5 ;  /* 0x0000000502007986 */ /* 0x0001e2000c101924 */
[----:B------:R-:W-:Y:S05]  /*7a10*/  BRA `(.L_x_30747) ;  /* 0x00000008006c7947 */ /* 0x000fea0003800000 */
.L_x_30752:
[----:B------:R-:W0:Y:S02]  /*7a20*/  I2F.F64.U16 R4, R5 ;  /* 0x0000000500047312 */ /* 0x000e240000101800 */
[----:B0-----:R0:W-:Y:S01]  /*7a30*/  STG.E.64 desc[UR36][R2.64], R4 ;  /* 0x0000000402007986 */ /* 0x0011e2000c101b24 */
[----:B------:R-:W-:Y:S05]  /*7a40*/  BRA `(.L_x_30747) ;  /* 0x0000000800607947 */ /* 0x000fea0003800000 */
.L_x_30742:
        /* <DEDUP_REMOVED lines=12> */
.L_x_30757:
[----:B------:R-:W0:Y:S01]  /*7b10*/  I2F.U16 R5, R5 ;  /* 0x0000000500057306 */ /* 0x000e220000101000 */
[----:B------:R-:W-:Y:S01]  /*7b20*/  BSSY.RECONVERGENT B0, `(.L_x_30758) ;  /* 0x0000010000007945 */ /* 0x000fe20003800200 */
[----:B------:R-:W-:Y:S01]  /*7b30*/  IMAD.MOV.U32 R0, RZ, RZ, 0x80 ;  /* 0x00000080ff007424 */ /* 0x000fe200078e00ff */
[----:B0-----:R-:W-:-:S13]  /*7b40*/  ISETP.GT.U32.AND P0, PT, R5, 0x437fffff, PT ;  /* 0x437fffff0500780c */ /* 0x001fda0003f04070 */
        /* <DEDUP_REMOVED lines=13> */
.L_x_30759:
[----:B------:R-:W-:Y:S05]  /*7c20*/  BSYNC.RECONVERGENT B0 ;  /* 0x0000000000007941 */ /* 0x000fea0003800200 */
.L_x_30758:
[----:B------:R0:W-:Y:S01]  /*7c30*/  STG.E.U8 desc[UR36][R2.64], R0 ;  /* 0x0000000002007986 */ /* 0x0001e2000c101124 */
[----:B------:R-:W-:Y:S05]  /*7c40*/  BRA `(.L_x_30747) ;  /* 0x0000000400e07947 */ /* 0x000fea0003800000 */
.L_x_30756:
[----:B------:R-:W0:Y:S01]  /*7c50*/  I2F.U16 R5, R5 ;  /* 0x0000000500057306 */ /* 0x000e220000101000 */
[----:B------:R-:W-:Y:S01]  /*7c60*/  BSSY.RECONVERGENT B0, `(.L_x_30760) ;  /* 0x0000010000007945 */ /* 0x000fe20003800200 */
[----:B------:R-:W-:Y:S01]  /*7c70*/  HFMA2 R0, -RZ, RZ, 0, 7.62939453125e-06 ;  /* 0x00000080ff007431 */ /* 0x000fe200000001ff */
        /* <DEDUP_REMOVED lines=14> */
.L_x_30761:
[----:B------:R-:W-:Y:S05]  /*7d60*/  BSYNC.RECONVERGENT B0 ;  /* 0x0000000000007941 */ /* 0x000fea0003800200 */
.L_x_30760:
[----:B------:R0:W-:Y:S01]  /*7d70*/  STG.E.U8 desc[UR36][R2.64], R0 ;  /* 0x0000000002007986 */ /* 0x0001e2000c101124 */
[----:B------:R-:W-:Y:S05]  /*7d80*/  BRA `(.L_x_30747) ;  /* 0x0000000400907947 */ /* 0x000fea0003800000 */
.L_x_30755:
[----:B------:R-:W-:-:S09]  /*7d90*/  UISETP.NE.AND UP0, UPT, UR4, 0x1c, UPT ;  /* 0x0000001c0400788c */ /* 0x000fd2000bf05270 */
[----:B------:R-:W-:Y:S05]  /*7da0*/  BRA.U !UP0, `(.L_x_30762) ;  /* 0x0000000108607547 */ /* 0x000fea000b800000 */
[----:B------:R-:W-:-:S09]  /*7db0*/  UISETP.NE.AND UP0, UPT, UR4, 0x1d, UPT ;  /* 0x0000001d0400788c */ /* 0x000fd2000bf05270 */
[----:B------:R-:W-:Y:S05]  /*7dc0*/  BRA.U !UP0, `(.L_x_30763) ;  /* 0x0000000108487547 */ /* 0x000fea000b800000 */
[----:B------:R-:W-:-:S09]  /*7dd0*/  UISETP.NE.AND UP0, UPT, UR4, 0x2c, UPT ;  /* 0x0000002c0400788c */ /* 0x000fd2000bf05270 */
[----:B------:R-:W-:Y:S05]  /*7de0*/  BRA.U UP0, `(.L_x_30746) ;  /* 0x0000000100ac7547 */ /* 0x000fea000b800000 */
[----:B------:R-:W0:Y:S01]  /*7df0*/  I2F.U16 R5, R5 ;  /* 0x0000000500057306 */ /* 0x000e220000101000 */
[----:B------:R-:W-:Y:S01]  /*7e00*/  IMAD.MOV.U32 R6, RZ, RZ, 0xff ;  /* 0x000000ffff067424 */ /* 0x000fe200078e00ff */
        /* <DEDUP_REMOVED lines=10> */
[----:B------:R-:W-:-:S05]  /*7eb0*/  @!P0 IADD3 R0, PT, PT, R4, RZ, RZ ;  /* 0x000000ff04008210 */ /* 0x000fca0007ffe0ff */
[----:B------:R-:W-:-:S05]  /*7ec0*/  @P1 IMAD.MOV.U32 R5, RZ, RZ, R0 ;  /* 0x000000ffff051224 */ /* 0x000fca00078e0000 */
[----:B------:R0:W-:Y:S01]  /*7ed0*/  STG.E.U8 desc[UR36][R2.64], R5 ;  /* 0x0000000502007986 */ /* 0x0001e2000c101124 */
[----:B------:R-:W-:Y:S05]  /*7ee0*/  BRA `(.L_x_30747) ;  /* 0x0000000400387947 */ /* 0x000fea0003800000 */
.L_x_30763:
[----:B------:R-:W-:Y:S01]  /*7ef0*/  LOP3.LUT R4, R5, 0xffff, RZ, 0xc0, !PT ;  /* 0x0000ffff05047812 */ /* 0x000fe200078ec0ff */
[----:B------:R-:W-:-:S05]  /*7f00*/  IMAD.MOV.U32 R5, RZ, RZ, RZ ;  /* 0x000000ffff057224 */ /* 0x000fca00078e00ff */
[----:B------:R0:W-:Y:S01]  /*7f10*/  STG.E.64 desc[UR36][R2.64], R4 ;  /* 0x0000000402007986 */ /* 0x0001e2000c101b24 */
[----:B------:R-:W-:Y:S05]  /*7f20*/  BRA `(.L_x_30747) ;  /* 0x0000000400287947 */ /* 0x000fea0003800000 */
.L_x_30762:
[----:B------:R-:W-:-:S05]  /*7f30*/  LOP3.LUT R5, R5, 0xffff, RZ, 0xc0, !PT ;  /* 0x0000ffff05057812 */ /* 0x000fca00078ec0ff */
[----:B------:R0:W-:Y:S01]  /*7f40*/  STG.E desc[UR36][R2.64], R5 ;  /* 0x0000000502007986 */ /* 0x0001e2000c101924 */
[----:B------:R-:W-:Y:S05]  /*7f50*/  BRA `(.L_x_30747) ;  /* 0x00000004001c7947 */ /* 0x000fea0003800000 */
.L_x_30754:
        /* <DEDUP_REMOVED lines=10> */
.L_x_30765:
[----:B------:R-:W-:Y:S01]  /*8000*/  CS2R R6, SRZ ;  /* 0x0000000000067805 */ /* 0x000fe2000001ff00 */
[----:B------:R-:W0:Y:S04]  /*8010*/  I2F.F64.U16 R4, R5 ;  /* 0x0000000500047312 */ /* 0x000e280000101800 */
[----:B0-----:R0:W-:Y:S01]  /*8020*/  STG.E.128 desc[UR36][R2.64], R4 ;  /* 0x0000000402007986 */ /* 0x0011e2000c101d24 */
[----:B------:R-:W-:Y:S05]  /*8030*/  BRA `(.L_x_30747) ;  /* 0x0000000000e47947 */ /* 0x000fea0003800000 */
.L_x_30764:
[----:B------:R-:W-:-:S09]  /*8040*/  UISETP.NE.AND UP0, UPT, UR4, 0xf, UPT ;  /* 0x0000000f0400788c */ /* 0x000fd2000bf05270 */
[----:B------:R-:W-:Y:S05]  /*8050*/  BRA.U !UP0, `(.L_x_30766) ;  /* 0x0000000108d07547 */ /* 0x000fea000b800000 */
[----:B------:R-:W-:-:S09]  /*8060*/  UISETP.NE.AND UP0, UPT, UR4, 0x17, UPT ;  /* 0x000000170400788c */ /* 0x000fd2000bf05270 */
[----:B------:R-:W-:Y:S05]  /*8070*/  BRA.U !UP0, `(.L_x_30767) ;  /* 0x0000000108847547 */ /* 0x000fea000b800000 */
[----:B------:R-:W-:-:S09]  /*8080*/  UISETP.NE.AND UP0, UPT, UR4, 0x18, UPT ;  /* 0x000000180400788c */ /* 0x000fd2000bf05270 */
[----:B------:R-:W-:Y:S05]  /*8090*/  BRA.U !UP0, `(.L_x_30768) ;  /* 0x0000000108447547 */ /* 0x000fea000b800000 */
.L_x_30746:
        /* <DEDUP_REMOVED lines=16> */
.L_x_30769:
[----:B------:R-:W-:Y:S05]  /*81a0*/  BRA `(.L_x_30747) ;  /* 0x0000000000887947 */ /* 0x000fea0003800000 */
.L_x_30768:
[----:B------:R-:W0:Y:S01]  /*81b0*/  I2F.U16 R5, R5 ;  /* 0x0000000500057306 */ /* 0x000e220000101000 */
[----:B------:R-:W-:Y:S01]  /*81c0*/  BSSY.RECONVERGENT B0, `(.L_x_30770) ;  /* 0x000000a000007945 */ /* 0x000fe20003800200 */
[----:B------:R-:W-:Y:S01]  /*81d0*/  HFMA2 R7, -RZ, RZ, 0, 7.569789886474609375e-06 ;  /* 0x0000007fff077431 */ /* 0x000fe200000001ff */
[----:B0-----:R-:W-:-:S13]  /*81e0*/  ISETP.GT.U32.AND P0, PT, R5, 0x43efffff, PT ;  /* 0x43efffff0500780c */ /* 0x001fda0003f04070 */
[----:B------:R-:W-:Y:S05]  /*81f0*/  @P0 BRA `(.L_x_30771) ;  /* 0x0000000000180947 */ /* 0x000fea0003800000 */
[----:B------:R-:W-:-:S13]  /*8200*/  ISETP.GE.U32.AND P0, PT, R5, 0x3c800000, PT ;  /* 0x3c8000000500780c */ /* 0x000fda0003f06070 */
[----:B------:R-:W-:-:S04]  /*8210*/  @P0 SHF.R.U32.HI R0, RZ, 0x14, R5 ;  /* 0x00000014ff000819 */ /* 0x000fc80000011605 */
[----:B------:R-:W-:-:S04]  /*8220*/  @P0 LOP3.LUT R0, R0, 0x1, RZ, 0xc0, !PT ;  /* 0x0000000100000812 */ /* 0x000fc800078ec0ff */
[----:B------:R-:W-:-:S04]  /*8230*/  @P0 IADD3 R0, PT, PT, R5, 0x407ffff, R0 ;  /* 0x0407ffff05000810 */ /* 0x000fc80007ffe000 */
[----:B------:R-:W-:Y:S01]  /*8240*/  @P0 SHF.R.U32.HI R7, RZ, 0x14, R0 ;  /* 0x00000014ff070819 */ /* 0x000fe20000011600 */
[----:B------:R-:W-:-:S07]  /*8250*/  @!P0 FADD.FTZ R7, R5, 16384 ;  /* 0x4680000005078421 */ /* 0x000fce0000010000 */
.L_x_30771:
[----:B------:R-:W-:Y:S05]  /*8260*/  BSYNC.RECONVERGENT B0 ;  /* 0x0000000000007941 */ /* 0x000fea0003800200 */
.L_x_30770:
[----:B------:R0:W-:Y:S01]  /*8270*/  STG.E.U8 desc[UR36][R2.64], R7 ;  /* 0x0000000702007986 */ /* 0x0001e2000c101124 */
[----:B------:R-:W-:Y:S05]  /*8280*/  BRA `(.L_x_30747) ;  /* 0x0000000000507947 */ /* 0x000fea0003800000 */
.L_x_30767:
[----:B------:R-:W0:Y:S02]  /*8290*/  I2F.U16 R7, R5 ;  /* 0x0000000500077306 */ /* 0x000e240000101000 */
[----:B0-----:R-:W-:-:S13]  /*82a0*/  ISETP.GT.U32.AND P0, PT, R7, 0x477fffff, PT ;  /* 0x477fffff0700780c */ /* 0x001fda0003f04070 */
[----:B------:R-:W-:Y:S05]  /*82b0*/  @P0 BRA `(.L_x_30772) ;  /* 0x0000000000240947 */ /* 0x000fea0003800000 */
[----:B------:R-:W-:-:S13]  /*82c0*/  ISETP.GE.U32.AND P0, PT, R7, 0x38800000, PT ;  /* 0x388000000700780c */ /* 0x000fda0003f06070 */
[----:B------:R-:W-:-:S04]  /*82d0*/  @P0 SHF.R.U32.HI R0, RZ, 0x15, R7 ;  /* 0x00000015ff000819 */ /* 0x000fc80000011607 */
[----:B------:R-:W-:-:S04]  /*82e0*/  @P0 LOP3.LUT R0, R0, 0x1, RZ, 0xc0, !PT ;  /* 0x0000000100000812 */ /* 0x000fc800078ec0ff */
[C---:B------:R-:W-:Y:S01]  /*82f0*/  @P0 IADD3 R0, PT, PT, R7.reuse, 0x80fffff, R0 ;  /* 0x080fffff07000810 */ /* 0x040fe20007ffe000 */
[----:B------:R-:W-:-:S03]  /*8300*/  @!P0 FADD.FTZ R7, R7, 128 ;  /* 0x4300000007078421 */ /* 0x000fc60000010000 */
[----:B------:R-:W-:-:S05]  /*8310*/  @P0 SHF.R.U32.HI R5, RZ, 0x15, R0 ;  /* 0x00000015ff050819 */ /* 0x000fca0000011600 */
[----:B------:R0:W-:Y:S04]  /*8320*/  @P0 STG.E.U8 desc[UR36][R2.64], R5 ;  /* 0x0000000502000986 */ /* 0x0001e8000c101124 */
[----:B------:R0:W-:Y:S01]  /*8330*/  @!P0 STG.E.U8 desc[UR36][R2.64], R7 ;  /* 0x0000000702008986 */ /* 0x0001e2000c101124 */
[----:B------:R-:W-:Y:S05]  /*8340*/  BRA `(.L_x_30747) ;  /* 0x0000000000207947 */ /* 0x000fea0003800000 */
.L_x_30772:
[----:B------:R-:W-:Y:S01]  /*8350*/  IMAD.MOV.U32 R5, RZ, RZ, 0x7f ;  /* 0x0000007fff057424 */ /* 0x000fe200078e00ff */
[----:B------:R-:W-:-:S04]  /*8360*/  ISETP.GT.U32.AND P0, PT, R7, 0x7f800000, PT ;  /* 0x7f8000000700780c */ /* 0x000fc80003f04070 */
[----:B------:R-:W-:-:S05]  /*8370*/  SEL R5, R5, 0x7c, P0 ;  /* 0x0000007c05057807 */ /* 0x000fca0000000000 */
[----:B------:R0:W-:Y:S01]  /*8380*/  STG.E.U8 desc[UR36][R2.64], R5 ;  /* 0x0000000502007986 */ /* 0x0001e2000c101124 */
[----:B------:R-:W-:Y:S05]  /*8390*/  BRA `(.L_x_30747) ;  /* 0x00000000000c7947 */ /* 0x000fea0003800000 */
.L_x_30766:
[----:B------:R-:W0:Y:S02]  /*83a0*/  I2F.U16 R0, R5 ;  /* 0x0000000500007306 */ /* 0x000e240000101000 */
[----:B0-----:R-:W-:-:S05]  /*83b0*/  F2FP.BF16.F32.PACK_AB R0, RZ, R0 ;  /* 0x00000000ff00723e */ /* 0x001fca00000010ff */
[----:B------:R0:W-:Y:S02]  /*83c0*/  STG.E.U16 desc[UR36][R2.64], R0 ;  /* 0x0000000002007986 */ /* 0x0001e4000c101524 */
.L_x_30747:
[----:B------:R-:W-:Y:S05]  /*83d0*/  BSYNC.RECONVERGENT B6 ;  /* 0x0000000000067941 */ /* 0x000fea0003800200 */
.L_x_30741:
[----:B------:R-:W-:-:S07]  /*83e0*/  VIADD R25, R25, 0x80 ;  /* 0x0000008019197836 */ /* 0x000fce0000000000 */
.L_x_30675:
        /* <DEDUP_REMOVED lines=15> */
[----:B---34-:R-:W-:-:S05]  /*84e0*/  SHF.R.U32.HI R5, RZ, UR5, R0 ;  /* 0x00000005ff057c19 */ /* 0x018fca0008011600 */
[----:B------:R-:W-:-:S04]  /*84f0*/  IMAD.MOV R16, RZ, RZ, -R5 ;  /* 0x000000ffff107224 */ /* 0x000fc800078e0a05 */
[----:B-1----:R-:W-:-:S04]  /*8500*/  IMAD R16, R16, UR6, R25 ;  /* 0x0000000610107c24 */ /* 0x002fc8000f8e0219 */
[C---:B--2---:R-:W-:Y:S02]  /*8510*/  IMAD R17, R16.reuse, UR8, RZ ;  /* 0x0000000810117c24 */ /* 0x044fe4000f8e02ff */
[C---:B------:R-:W-:Y:S02]  /*8520*/  IMAD R0, R16.reuse, UR9, RZ ;  /* 0x0000000910007c24 */ /* 0x040fe4000f8e02ff */
[----:B0-----:R-:W-:Y:S01]  /*8530*/  IMAD R16, R16, UR4, RZ ;  /* 0x0000000410107c24 */ /* 0x001fe2000f8e02ff */
        /* <DEDUP_REMOVED lines=17> */
[----:B------:R-:W-:Y:S01]  /*8650*/  MOV R3, R4 ;  /* 0x0000000400037202 */ /* 0x000fe20000000f00 */
        /* <DEDUP_REMOVED lines=341> */
.L_x_30774:
[----:B------:R-:W4:Y:S01]  /*9bb0*/  LDCU.64 UR6, c[0x0][0x5f0] ;  /* 0x0000be00ff0677ac */ /* 0x000f220008000a00 */
[----:B------:R-:W-:-:S04]  /*9bc0*/  UPRMT UR4, UR39, 0x9910, URZ ;  /* 0x0000991027047896 */ /* 0x000fc800080000ff */
[----:B------:R-:W-:Y:S01]  /*9bd0*/  UISETP.GT.AND UP0, UPT, UR4, 0x9, UPT ;  /* 0x000000090400788c */ /* 0x000fe2000bf04270 */
[----:B----4-:R-:W-:-:S05]  /*9be0*/  IADD3 R4, P0, PT, R0, UR6, RZ ;  /* 0x0000000600047c10 */ /* 0x010fca000ff1e0ff */
        /* <DEDUP_REMOVED lines=12> */
.L_x_30778:
[----:B------:R3:W5:Y:S01]  /*9cb0*/  LDG.E.U8 R0, desc[UR36][R4.64] ;  /* 0x0000002404007981 */ /* 0x000762000c1e1100 */
[----:B------:R-:W-:Y:S05]  /*9cc0*/  BRA `(.L_x_30780) ;  /* 0x0000000c005c7947 */ /* 0x000fea0003800000 */
.L_x_30777:
        /* <DEDUP_REMOVED lines=8> */
.L_x_30782:
[----:B------:R0:W5:Y:S01]  /*9d50*/  LDG.E.U8 R0, desc[UR36][R4.64] ;  /* 0x0000002404007981 */ /* 0x000162000c1e1100 */
[----:B------:R-:W-:Y:S05]  /*9d60*/  BRA `(.L_x_30780) ;  /* 0x0000000c00347947 */ /* 0x000fea0003800000 */
.L_x_30781:
[----:B------:R0:W5:Y:S01]  /*9d70*/  LDG.E.U16 R0, desc[UR36][R4.64] ;  /* 0x0000002404007981 */ /* 0x000162000c1e1500 */
[----:B------:R-:W-:Y:S05]  /*9d80*/  BRA `(.L_x_30780) ;  /* 0x0000000c002c7947 */ /* 0x000fea0003800000 */
.L_x_30776:
        /* <DEDUP_REMOVED lines=10> */
.L_x_30784:
[----:B------:R-:W2:Y:S02]  /*9e30*/  LDG.E.U16 R2, desc[UR36][R4.64] ;  /* 0x0000002404027981 */ /* 0x000ea4000c1e1500 */
[----:B--2---:R-:W-:-:S06]  /*9e40*/  HADD2.F32 R2, -RZ, R2.H0_H0 ;  /* 0x20000002ff027230 */ /* 0x004fcc0000004100 */
[----:B------:R-:W0:Y:S02]  /*9e50*/  F2I.S64.TRUNC R2, R2 ;  /* 0x0000000200027311 */ /* 0x000e24000020d900 */
[----:B0-----:R-:W-:Y:S01]  /*9e60*/  PRMT R0, R2, 0x7610, R0 ;  /* 0x0000761002007816 */ /* 0x001fe20000000000 */
[----:B------:R-:W-:Y:S06]  /*9e70*/  BRA `(.L_x_30780) ;  /* 0x0000000800f07947 */ /* 0x000fec0003800000 */
.L_x_30783:
        /* <DEDUP_REMOVED lines=10> */
.L_x_30786:
[----:B------:R-:W2:Y:S02]  /*9f20*/  LDG.E.U16 R4, desc[UR36][R4.64] ;  /* 0x0000002404047981 */ /* 0x000ea4000c1e1500 */
[----:B--2---:R-:W-:-:S06]  /*9f30*/  HADD2.F32 R2, -RZ, R4.H0_H0 ;  /* 0x20000004ff027230 */ /* 0x004fcc0000004100 */
[----:B------:R-:W0:Y:S02]  /*9f40*/  F2I.S64.TRUNC R2, R2 ;  /* 0x0000000200027311 */ /* 0x000e24000020d900 */
[----:B0-----:R-:W-:Y:S01]  /*9f50*/  PRMT R0, R2, 0x7610, R0 ;  /* 0x0000761002007816 */ /* 0x001fe20000000000 */
[----:B------:R-:W-:Y:S06]  /*9f60*/  BRA `(.L_x_30780) ;  /* 0x0000000800b47947 */ /* 0x000fec0003800000 */
.L_x_30785:
[----:B------:R-:W2:Y:S02]  /*9f70*/  LDG.E.64 R2, desc[UR36][R4.64] ;  /* 0x0000002404027981 */ /* 0x000ea4000c1e1b00 */
[----:B--2---:R-:W0:Y:S02]  /*9f80*/  F2I.S64.F64.TRUNC R2, R2 ;  /* 0x0000000200027311 */ /* 0x004e24000030d900 */
[----:B0-----:R-:W-:Y:S01]  /*9f90*/  PRMT R0, R2, 0x7610, R0 ;  /* 0x0000761002007816 */ /* 0x001fe20000000000 */
[----:B------:R-:W-:Y:S06]  /*9fa0*/  BRA `(.L_x_30780) ;  /* 0x0000000800a47947 */ /* 0x000fec0003800000 */
.L_x_30775:
        /* <DEDUP_REMOVED lines=12> */
.L_x_30789:
[----:B------:R-:W2:Y:S02]  /*a070*/  LDG.E.64 R4, desc[UR36][R4.64] ;  /* 0x0000002404047981 */ /* 0x000ea4000c1e1b00 */
[----:B--2---:R-:W0:Y:S02]  /*a080*/  F2I.S64.F64.TRUNC R2, R4 ;  /* 0x0000000400027311 */ /* 0x004e24000030d900 */
[----:B0-----:R-:W-:Y:S01]  /*a090*/  PRMT R0, R2, 0x7610, R0 ;  /* 0x0000761002007816 */ /* 0x001fe20000000000 */
[----:B------:R-:W-:Y:S06]  /*a0a0*/  BRA `(.L_x_30780) ;  /* 0x0000000800647947 */ /* 0x000fec0003800000 */
.L_x_30788:
        /* <DEDUP_REMOVED lines=27> */
.L_x_30791:
        /* <DEDUP_REMOVED lines=14> */
.L_x_30790:
[----:B------:R-:W2:Y:S02]  /*a340*/  LDG.E.U16 R2, desc[UR36][R4.64] ;  /* 0x0000002404027981 */ /* 0x000ea4000c1e1500 */
[----:B--2---:R-:W-:-:S06]  /*a350*/  SHF.L.U32 R2, R2, 0x10, RZ ;  /* 0x0000001002027819 */ /* 0x004fcc00000006ff */
[----:B------:R-:W0:Y:S02]  /*a360*/  F2I.S64.TRUNC R2, R2 ;  /* 0x0000000200027311 */ /* 0x000e24000020d900 */
[----:B0-----:R-:W-:Y:S01]  /*a370*/  PRMT R0, R2, 0x7610, R0 ;  /* 0x0000761002007816 */ /* 0x001fe20000000000 */
[----:B------:R-:W-:Y:S06]  /*a380*/  BRA `(.L_x_30780) ;  /* 0x0000000400ac7947 */ /* 0x000fec0003800000 */
.L_x_30787:
        /* <DEDUP_REMOVED lines=10> */
.L_x_30794:
        /* <DEDUP_REMOVED lines=21> */
.L_x_30798:
[----:B------:R-:W-:Y:S05]  /*a580*/  BSYNC.RECONVERGENT B1 ;  /* 0x0000000000017941 */ /* 0x000fea0003800200 */
.L_x_30797:
[----:B------:R-:W-:Y:S01]  /*a590*/  IMAD.SHL.U32 R0, R0, 0x100000, RZ ;  /* 0x0010000000007824 */ /* 0x000fe200078e00ff */
[----:B------:R-:W-:-:S04]  /*a5a0*/  LEA R2, R2, 0x3b800000, 0x17 ;  /* 0x3b80000002027811 */ /* 0x000fc800078eb8ff */
[----:B------:R-:W-:-:S07]  /*a5b0*/  LOP3.LUT R2, R2, R0, R7, 0xfe, !PT ;  /* 0x0000000002027212 */ /* 0x000fce00078efe07 */
.L_x_30796:
[----:B------:R-:W-:Y:S05]  /*a5c0*/  BSYNC.RECONVERGENT B0 ;  /* 0x0000000000007941 */ /* 0x000fea0003800200 */
.L_x_30795:
[----:B------:R-:W0:Y:S02]  /*a5d0*/  F2I.S64.TRUNC R2, R2 ;  /* 0x0000000200027311 */ /* 0x000e24000020d900 */
[----:B0-----:R-:W-:Y:S01]  /*a5e0*/  PRMT R0, R2, 0x7610, R0 ;  /* 0x0000761002007816 */ /* 0x001fe20000000000 */
[----:B------:R-:W-:Y:S06]  /*a5f0*/  BRA `(.L_x_30780) ;  /* 0x0000000400107947 */ /* 0x000fec0003800000 */
.L_x_30793:
        /* <DEDUP_REMOVED lines=21> */
.L_x_30802:
[----:B------:R-:W-:Y:S05]  /*a750*/  BSYNC.RECONVERGENT B1 ;  /* 0x0000000000017941 */ /* 0x000fea0003800200 */
.L_x_30801:
[----:B------:R-:W-:Y:S01]  /*a760*/  IMAD.SHL.U32 R0, R0, 0x200000, RZ ;  /* 0x0020000000007824 */ /* 0x000fe200078e00ff */
[----:B------:R-:W-:-:S04]  /*a770*/  LEA R2, R2, 0x37800000, 0x17 ;  /* 0x3780000002027811 */ /* 0x000fc800078eb8ff */
[----:B------:R-:W-:-:S07]  /*a780*/  LOP3.LUT R2, R2, R0, R7, 0xfe, !PT ;  /* 0x0000000002027212 */ /* 0x000fce00078efe07 */
.L_x_30800:
[----:B------:R-:W-:Y:S05]  /*a790*/  BSYNC.RECONVERGENT B0 ;  /* 0x0000000000007941 */ /* 0x000fea0003800200 */
.L_x_30799:
[----:B------:R-:W0:Y:S02]  /*a7a0*/  F2I.S64.TRUNC R2, R2 ;  /* 0x0000000200027311 */ /* 0x000e24000020d900 */
[----:B0-----:R-:W-:Y:S01]  /*a7b0*/  PRMT R0, R2, 0x7610, R0 ;  /* 0x0000761002007816 */ /* 0x001fe20000000000 */
[----:B------:R-:W-:Y:S06]  /*a7c0*/  BRA `(.L_x_30780) ;  /* 0x00000000009c7947 */ /* 0x000fec0003800000 */
.L_x_30792:
        /* <DEDUP_REMOVED lines=14> */
.L_x_30806:
[----:B------:R-:W-:Y:S05]  /*a8b0*/  BSYNC.RECONVERGENT B0 ;  /* 0x0000000000007941 */ /* 0x000fea0003800200 */
.L_x_30805:
[----:B------:R-:W0:Y:S02]  /*a8c0*/  F2I.S64.TRUNC R2, R2 ;  /* 0x0000000200027311 */ /* 0x000e24000020d900 */
[----:B0-----:R-:W-:Y:S01]  /*a8d0*/  PRMT R0, R2, 0x7610, R0 ;  /* 0x0000761002007816 */ /* 0x001fe20000000000 */
[----:B------:R-:W-:Y:S06]  /*a8e0*/  BRA `(.L_x_30780) ;  /* 0x0000000000547947 */ /* 0x000fec0003800000 */
.L_x_30779:
        /* <DEDUP_REMOVED lines=16> */
.L_x_30807:
[----:B------:R-:W-:Y:S01]  /*a9f0*/  PRMT R0, RZ, 0x7610, R0 ;  /* 0x00007610ff007816 */ /* 0x000fe20000000000 */
[----:B------:R-:W-:Y:S06]  /*aa00*/  BRA `(.L_x_30780) ;  /* 0x00000000000c7947 */ /* 0x000fec0003800000 */
.L_x_30804:
[----:B------:R1:W5:Y:S01]  /*aa10*/  LDG.E.U8 R0, desc[UR36][R4.64] ;  /* 0x0000002404007981 */ /* 0x000362000c1e1100 */
[----:B------:R-:W-:Y:S05]  /*aa20*/  BRA `(.L_x_30780) ;  /* 0x0000000000047947 */ /* 0x000fea0003800000 */
.L_x_30803:
[----:B------:R0:W5:Y:S02]  /*aa30*/  LDG.E.U8 R0, desc[UR36][R4.64] ;  /* 0x0000002404007981 */ /* 0x000164000c1e1100 */
.L_x_30780:
        /* <DEDUP_REMOVED lines=16> */
.L_x_30811:
[----:B------:R4:W5:Y:S01]  /*ab40*/  LDG.E.U8 R6, desc[UR36][R4.64] ;  /* 0x0000002404067981 */ /* 0x000962000c1e1100 */
[----:B------:R-:W-:Y:S05]  /*ab50*/  BRA `(.L_x_30812) ;  /* 0x0000000c00187947 */ /* 0x000fea0003800000 */
.L_x_30810:
        /* <DEDUP_REMOVED lines=8> */
.L_x_30814:
[----:B------:R0:W5:Y:S01]  /*abe0*/  LDG.E.U8 R6, desc[UR36][R4.64] ;  /* 0x0000002404067981 */ /* 0x000162000c1e1100 */
[----:B------:R-:W-:Y:S05]  /*abf0*/  BRA `(.L_x_30812) ;  /* 0x0000000800f07947 */ /* 0x000fea0003800000 */
.L_x_30813:
[----:B------:R0:W5:Y:S01]  /*ac00*/  LDG.E.U16 R6, desc[UR36][R4.64] ;  /* 0x0000002404067981 */ /* 0x000162000c1e1500 */
[----:B------:R-:W-:Y:S05]  /*ac10*/  BRA `(.L_x_30812) ;  /* 0x0000000800e87947 */ /* 0x000fea0003800000 */
.L_x_30809:
        /* <DEDUP_REMOVED lines=10> */
.L_x_30816:
[----:B------:R-:W2:Y:S02]  /*acc0*/  LDG.E.U16 R2, desc[UR36][R4.64] ;  /* 0x0000002404027981 */ /* 0x000ea4000c1e1500 */
[----:B--2---:R-:W-:-:S06]  /*acd0*/  HADD2.F32 R2, -RZ, R2.H0_H0 ;  /* 0x20000002ff027230 */ /* 0x004fcc0000004100 */
[----:B------:R-:W0:Y:S02]  /*ace0*/  F2I.S64.TRUNC R2, R2 ;  /* 0x0000000200027311 */ /* 0x000e24000020d900 */
[----:B0-----:R-:W-:Y:S01]  /*acf0*/  PRMT R6, R2, 0x7610, R6 ;  /* 0x0000761002067816 */ /* 0x001fe20000000006 */
[----:B------:R-:W-:Y:S06]  /*ad00*/  BRA `(.L_x_30812) ;  /* 0x0000000800ac7947 */ /* 0x000fec0003800000 */
.L_x_30815:
        /* <DEDUP_REMOVED lines=10> */
.L_x_30818:
[----:B------:R-:W2:Y:S02]  /*adb0*/  LDG.E.U16 R4, desc[UR36][R4.64] ;  /* 0x0000002404047981 */ /* 0x000ea4000c1e1500 */
[----:B--2---:R-:W-:-:S06]  /*adc0*/  HADD2.F32 R2, -RZ, R4.H0_H0 ;  /* 0x20000004ff027230 */ /* 0x004fcc0000004100 */
[----:B------:R-:W0:Y:S02]  /*add0*/  F2I.S64.TRUNC R2, R2 ;  /* 0x0000000200027311 */ /* 0x000e24000020d900 */
[----:B0-----:R-:W-:Y:S01]  /*ade0*/  PRMT R6, R2, 0x7610, R6 ;  /* 0x0000761002067816 */ /* 0x001fe20000000006 */
[----:B------:R-:W-:Y:S06]  /*adf0*/  BRA `(.L_x_30812) ;  /* 0x0000000800707947 */ /* 0x000fec0003800000 */
.L_x_30817:
[----:B------:R-:W2:Y:S02]  /*ae00*/  LDG.E.64 R2, desc[UR36][R4.64] ;  /* 0x0000002404027981 */ /* 0x000ea4000c1e1b00 */
[----:B--2---:R-:W0:Y:S02]  /*ae10*/  F2I.S64.F64.TRUNC R2, R2 ;  /* 0x0000000200027311 */ /* 0x004e24000030d900 */
[----:B0-----:R-:W-:Y:S01]  /*ae20*/  PRMT R6, R2, 0x7610, R6 ;  /* 0x0000761002067816 */ /* 0x001fe20000000006 */
[----:B------:R-:W-:Y:S06]  /*ae30*/  BRA `(.L_x_30812) ;  /* 0x0000000800607947 */ /* 0x000fec0003800000 */
.L_x_30808:
        /* <DEDUP_REMOVED lines=12> */
.L_x_30821:
[----:B------:R-:W2:Y:S02]  /*af00*/  LDG.E.64 R4, desc[UR36][R4.64] ;  /* 0x0000002404047981 */ /* 0x000ea4000c1e1b00 */
[----:B--2---:R-:W0:Y:S02]  /*af10*/  F2I.S64.F64.TRUNC R2, R4 ;  /* 0x0000000400027311 */ /* 0x004e24000030d900 */
[----:B0-----:R-:W-:Y:S01]  /*af20*/  PRMT R6, R2, 0x7610, R6 ;  /* 0x0000761002067816 */ /* 0x001fe20000000006 */
[----:B------:R-:W-:Y:S06]  /*af30*/  BRA `(.L_x_30812) ;  /* 0x0000000800207947 */ /* 0x000fec0003800000 */
.L_x_30820:
        /* <DEDUP_REMOVED lines=27> */
.L_x_30823:
        /* <DEDUP_REMOVED lines=15> */
.L_x_30822:
[----:B------:R-:W2:Y:S02]  /*b1e0*/  LDG.E.U16 R2, desc[UR36][R4.64] ;  /* 0x0000002404027981 */ /* 0x000ea4000c1e1500 */
[----:B--2---:R-:W-:-:S06]  /*b1f0*/  IMAD.U32 R2, R2, 0x10000, RZ ;  /* 0x0001000002027824 */ /* 0x004fcc00078e00ff */
[----:B------:R-:W0:Y:S02]  /*b200*/  F2I.S64.TRUNC R2, R2 ;  /* 0x0000000200027311 */ /* 0x000e24000020d900 */
[----:B0-----:R-:W-:Y:S01]  /*b210*/  PRMT R6, R2, 0x7610, R6 ;  /* 0x0000761002067816 */ /* 0x001fe20000000006 */
[----:B------:R-:W-:Y:S06]  /*b220*/  BRA `(.L_x_30812) ;  /* 0x0000000400647947 */ /* 0x000fec0003800000 */
.L_x_30819:
        /* <DEDUP_REMOVED lines=10> */
.L_x_30826:
        /* <DEDUP_REMOVED lines=21> */
.L_x_30830:
[----:B------:R-:W-:Y:S05]  /*b420*/  BSYNC.RECONVERGENT B1 ;  /* 0x0000000000017941 */ /* 0x000fea0003800200 */
.L_x_30829:
[----:B------:R-:W-:Y:S02]  /*b430*/  SHF.L.U32 R2, R2, 0x14, RZ ;  /* 0x0000001402027819 */ /* 0x000fe400000006ff */
[----:B------:R-:W-:-:S04]  /*b440*/  LEA R3, R3, 0x3b800000, 0x17 ;  /* 0x3b80000003037811 */ /* 0x000fc800078eb8ff */
[----:B------:R-:W-:-:S07]  /*b450*/  LOP3.LUT R2, R3, R2, R7, 0xfe, !PT ;  /* 0x0000000203027212 */ /* 0x000fce00078efe07 */
.L_x_30828:
[----:B------:R-:W-:Y:S05]  /*b460*/  BSYNC.RECONVERGENT B0 ;  /* 0x0000000000007941 */ /* 0x000fea0003800200 */
.L_x_30827:
[----:B------:R-:W0:Y:S02]  /*b470*/  F2I.S64.TRUNC R2, R2 ;  /* 0x0000000200027311 */ /* 0x000e24000020d900 */
[----:B0-----:R-:W-:Y:S01]  /*b480*/  PRMT R6, R2, 0x7610, R6 ;  /* 0x0000761002067816 */ /* 0x001fe20000000006 */
[----:B------:R-:W-:Y:S06]  /*b490*/  BRA `(.L_x_30812) ;  /* 0x0000000000c87947 */ /* 0x000fec0003800000 */
.L_x_30825:
        /* <DEDUP_REMOVED lines=21> */
.L_x_30834:
[----:B------:R-:W-:Y:S05]  /*b5f0*/  BSYNC.RECONVERGENT B1 ;  /* 0x0000000000017941 */ /* 0x000fea0003800200 */
.L_x_30833:
[----:B------:R-:W-:Y:S01]  /*b600*/  IMAD.SHL.U32 R2, R2, 0x200000, RZ ;  /* 0x0020000002027824 */ /* 0x000fe200078e00ff */
[----:B------:R-:W-:-:S04]  /*b610*/  LEA R3, R3, 0x37800000, 0x17 ;  /* 0x3780000003037811 */ /* 0x000fc800078eb8ff */
[----:B------:R-:W-:-:S07]  /*b620*/  LOP3.LUT R2, R3, R2, R7, 0xfe, !PT ;  /* 0x0000000203027212 */ /* 0x000fce00078efe07 */
.L_x_30832:
[----:B------:R-:W-:Y:S05]  /*b630*/  BSYNC.RECONVERGENT B0 ;  /* 0x0000000000007941 */ /* 0x000fea0003800200 */
.L_x_30831:
[----:B------:R-:W0:Y:S02]  /*b640*/  F2I.S64.TRUNC R2, R2 ;  /* 0x0000000200027311 */ /* 0x000e24000020d900 */
[----:B0-----:R-:W-:Y:S01]  /*b650*/  PRMT R6, R2, 0x7610, R6 ;  /* 0x0000761002067816 */ /* 0x001fe20000000006 */
[----:B------:R-:W-:Y:S06]  /*b660*/  BRA `(.L_x_30812) ;  /* 0x0000000000547947 */ /* 0x000fec0003800000 */
.L_x_30824:
        /* <DEDUP_REMOVED lines=14> */
.L_x_30838:
[----:B------:R-:W-:Y:S05]  /*b750*/  BSYNC.RECONVERGENT B0 ;  /* 0x0000000000007941 */ /* 0x000fea0003800200 */
.L_x_30837:
[----:B------:R-:W0:Y:S02]  /*b760*/  F2I.S64.TRUNC R2, R2 ;  /* 0x0000000200027311 */ /* 0x000e24000020d900 */
[----:B0-----:R-:W-:Y:S01]  /*b770*/  PRMT R6, R2, 0x7610, R6 ;  /* 0x0000761002067816 */ /* 0x001fe20000000006 */
[----:B------:R-:W-:Y:S06]  /*b780*/  BRA `(.L_x_30812) ;  /* 0x00000000000c7947 */ /* 0x000fec0003800000 */
.L_x_30836:
[----:B------:R1:W5:Y:S01]  /*b790*/  LDG.E.U8 R6, desc[UR36][R4.64] ;  /* 0x0000002404067981 */ /* 0x000362000c1e1100 */
[----:B------:R-:W-:Y:S05]  /*b7a0*/  BRA `(.L_x_30812) ;  /* 0x0000000000047947 */ /* 0x000fea0003800000 */
.L_x_30835:
[----:B------:R2:W5:Y:S02]  /*b7b0*/  LDG.E.U8 R6, desc[UR36][R4.64] ;  /* 0x0000002404067981 */ /* 0x000564000c1e1100 */
.L_x_30812:
[----:B------:R-:W0:Y:S01]  /*b7c0*/  LDCU.64 UR4, c[0x0][0x5e8] ;  /* 0x0000bd00ff0477ac */ /* 0x000e220008000a00 */
[----:B-----5:R-:W-:Y:S02]  /*b7d0*/  LOP3.LUT R10, R0, 0xff, RZ, 0xc0, !PT ;  /* 0x000000ff000a7812 */ /* 0x020fe400078ec0ff */
[----:B01234-:R-:W-:Y:S02]  /*b7e0*/  LOP3.LUT R4, R6, 0xff, RZ, 0xc0, !PT ;  /* 0x000000ff06047812 */ /* 0x01ffe400078ec0ff */
[----:B------:R-:W-:Y:S02]  /*b7f0*/  MOV R0, 0xb830 ;  /* 0x0000b83000007802 */ /* 0x000fe40000000f00 */
[----:B------:R-:W-:-:S04]  /*b800*/  IADD3 R2, P0, PT, R17, UR4, RZ ;  /* 0x0000000411027c10 */ /* 0x000fc8000ff1e0ff */
        /* <DEDUP_REMOVED lines=16> */
.L_x_30843:
[----:B------:R0:W-:Y:S01]  /*b910*/  STG.E.U8 desc[UR36][R2.64], R5 ;  /* 0x0000000502007986 */ /* 0x0001e2000c101124 */
[----:B------:R-:W-:Y:S05]  /*b920*/  BRA `(.L_x_30845) ;  /* 0x0000000c00187947 */ /* 0x000fea0003800000 */
.L_x_30842:
        /* <DEDUP_REMOVED lines=10> */
.L_x_30847:
[----:B------:R-:W-:-:S05]  /*b9d0*/  LOP3.LUT R5, R5, 0xffff, RZ, 0xc0, !PT ;  /* 0x0000ffff05057812 */ /* 0x000fca00078ec0ff */
[----:B------:R0:W-:Y:S01]  /*b9e0*/  STG.E desc[UR36][R2.64], R5 ;  /* 0x0000000502007986 */ /* 0x0001e2000c101924 */
[----:B------:R-:W-:Y:S05]  /*b9f0*/  BRA `(.L_x_30845) ;  /* 0x0000000800e47947 */ /* 0x000fea0003800000 */
.L_x_30846:
[----:B------:R0:W-:Y:S01]  /*ba00*/  STG.E.U16 desc[UR36][R2.64], R5 ;  /* 0x0000000502007986 */ /* 0x0001e2000c101524 */
[----:B------:R-:W-:Y:S05]  /*ba10*/  BRA `(.L_x_30845) ;  /* 0x0000000800dc7947 */ /* 0x000fea0003800000 */
.L_x_30841:
        /* <DEDUP_REMOVED lines=9> */
.L_x_30849:
[----:B------:R-:W0:Y:S02]  /*bab0*/  I2F.U16 R0, R5 ;  /* 0x0000000500007306 */ /* 0x000e240000101000 */
[----:B0-----:R-:W-:-:S05]  /*bac0*/  F2FP.F16.F32.PACK_AB R0, RZ, R0 ;  /* 0x00000000ff00723e */ /* 0x001fca00000000ff */
[----:B------:R1:W-:Y:S01]  /*bad0*/  STG.E.U16 desc[UR36][R2.64], R0 ;  /* 0x0000000002007986 */ /* 0x0003e2000c101524 */
[----:B------:R-:W-:Y:S05]  /*bae0*/  BRA `(.L_x_30845) ;  /* 0x0000000800a87947 */ /* 0x000fea0003800000 */
.L_x_30848:
        /* <DEDUP_REMOVED lines=10> */
.L_x_30851:
[----:B------:R-:W0:Y:S02]  /*bb90*/  I2F.U16 R5, R5 ;  /* 0x0000000500057306 */ /* 0x000e240000101000 */
[----:B0-----:R-:W-:-:S04]  /*bba0*/  F2FP.F16.F32.PACK_AB R5, RZ, R5 ;  /* 0x00000005ff05723e */ /* 0x001fc800000000ff */
[----:B------:R-:W-:-:S05]  /*bbb0*/  PRMT R5, R5, 0x5410, RZ ;  /* 0x0000541005057816 */ /* 0x000fca00000000ff */
[----:B------:R4:W-:Y:S01]  /*bbc0*/  STG.E desc[UR36][R2.64], R5 ;  /* 0x0000000502007986 */ /* 0x0009e2000c101924 */
[----:B------:R-:W-:Y:S05]  /*bbd0*/  BRA `(.L_x_30845) ;  /* 0x00000008006c7947 */ /* 0x000fea0003800000 */
.L_x_30850:
[----:B------:R-:W0:Y:S02]  /*bbe0*/  I2F.F64.U16 R4, R5 ;  /* 0x0000000500047312 */ /* 0x000e240000101800 */
[----:B0-----:R2:W-:Y:S01]  /*bbf0*/  STG.E.64 desc[UR36][R2.64], R4 ;  /* 0x0000000402007986 */ /* 0x0015e2000c101b24 */
[----:B------:R-:W-:Y:S05]  /*bc00*/  BRA `(.L_x_30845) ;  /* 0x0000000800607947 */ /* 0x000fea0003800000 */
.L_x_30840:
        /* <DEDUP_REMOVED lines=12> */
.L_x_30855:
[----:B------:R-:W0:Y:S01]  /*bcd0*/  I2F.U16 R5, R5 ;  /* 0x0000000500057306 */ /* 0x000e220000101000 */
[----:B------:R-:W-:Y:S01]  /*bce0*/  BSSY.RECONVERGENT B0, `(.L_x_30856) ;  /* 0x0000010000007945 */ /* 0x000fe20003800200 */
[----:B------:R-:W-:Y:S02]  /*bcf0*/  MOV R0, 0x80 ;  /* 0x0000008000007802 */ /* 0x000fe40000000f00 */
        /* <DEDUP_REMOVED lines=14> */
.L_x_30857:
[----:B------:R-:W-:Y:S05]  /*bde0*/  BSYNC.RECONVERGENT B0 ;  /* 0x0000000000007941 */ /* 0x000fea0003800200 */
.L_x_30856:
[----:B------:R0:W-:Y:S01]  /*bdf0*/  STG.E.U8 desc[UR36][R2.64], R0 ;  /* 0x0000000002007986 */ /* 0x0001e2000c101124 */
[----:B------:R-:W-:Y:S05]  /*be00*/  BRA `(.L_x_30845) ;  /* 0x0000000400e07947 */ /* 0x000fea0003800000 */
.L_x_30854:
        /* <DEDUP_REMOVED lines=17> */
.L_x_30859:
[----:B------:R-:W-:Y:S05]  /*bf20*/  BSYNC.RECONVERGENT B0 ;  /* 0x0000000000007941 */ /* 0x000fea0003800200 */
.L_x_30858:
[----:B------:R0:W-:Y:S01]  /*bf30*/  STG.E.U8 desc[UR36][R2.64], R0 ;  /* 0x0000000002007986 */ /* 0x0001e2000c101124 */
[----:B------:R-:W-:Y:S05]  /*bf40*/  BRA `(.L_x_30845) ;  /* 0x0000000400907947 */ /* 0x000fea0003800000 */
.L_x_30853:
        /* <DEDUP_REMOVED lines=22> */
.L_x_30861:
[----:B------:R-:W-:Y:S01]  /*c0b0*/  LOP3.LUT R4, R5, 0xffff, RZ, 0xc0, !PT ;  /* 0x0000ffff05047812 */ /* 0x000fe200078ec0ff */
[----:B------:R-:W-:-:S05]  /*c0c0*/  IMAD.MOV.U32 R5, RZ, RZ, RZ ;  /* 0x000000ffff057224 */ /* 0x000fca00078e00ff */
[----:B------:R0:W-:Y:S01]  /*c0d0*/  STG.E.64 desc[UR36][R2.64], R4 ;  /* 0x0000000402007986 */ /* 0x0001e2000c101b24 */
[----:B------:R-:W-:Y:S05]  /*c0e0*/  BRA `(.L_x_30845) ;  /* 0x0000000400287947 */ /* 0x000fea0003800000 */
.L_x_30860:
[----:B------:R-:W-:-:S05]  /*c0f0*/  LOP3.LUT R5, R5, 0xffff, RZ, 0xc0, !PT ;  /* 0x0000ffff05057812 */ /* 0x000fca00078ec0ff */
[----:B------:R0:W-:Y:S01]  /*c100*/  STG.E desc[UR36][R2.64], R5 ;  /* 0x0000000502007986 */ /* 0x0001e2000c101924 */
[----:B------:R-:W-:Y:S05]  /*c110*/  BRA `(.L_x_30845) ;  /* 0x00000004001c7947 */ /* 0x000fea0003800000 */
.L_x_30852:
        /* <DEDUP_REMOVED lines=10> */
.L_x_30863:
[----:B------:R-:W-:Y:S01]  /*c1c0*/  CS2R R6, SRZ ;  /* 0x0000000000067805 */ /* 0x000fe2000001ff00 */
[----:B------:R-:W0:Y:S04]  /*c1d0*/  I2F.F64.U16 R4, R5 ;  /* 0x0000000500047312 */ /* 0x000e280000101800 */
[----:B0-----:R0:W-:Y:S01]  /*c1e0*/  STG.E.128 desc[UR36][R2.64], R4 ;  /* 0x0000000402007986 */ /* 0x0011e2000c101d24 */
[----:B------:R-:W-:Y:S05]  /*c1f0*/  BRA `(.L_x_30845) ;  /* 0x0000000000e47947 */ /* 0x000fea0003800000 */
.L_x_30862:
[----:B------:R-:W-:-:S09]  /*c200*/  UISETP.NE.AND UP0, UPT, UR4, 0xf, UPT ;  /* 0x0000000f0400788c */ /* 0x000fd2000bf05270 */
[----:B------:R-:W-:Y:S05]  /*c210*/  BRA.U !UP0, `(.L_x_30864) ;  /* 0x0000000108d07547 */ /* 0x000fea000b800000 */
[----:B------:R-:W-:-:S09]  /*c220*/  UISETP.NE.AND UP0, UPT, UR4, 0x17, UPT ;  /* 0x000000170400788c */ /* 0x000fd2000bf05270 */
[----:B------:R-:W-:Y:S05]  /*c230*/  BRA.U !UP0, `(.L_x_30865) ;  /* 0x0000000108847547 */ /* 0x000fea000b800000 */
[----:B------:R-:W-:-:S09]  /*c240*/  UISETP.NE.AND UP0, UPT, UR4, 0x18, UPT ;  /* 0x000000180400788c */ /* 0x000fd2000bf05270 */
[----:B------:R-:W-:Y:S05]  /*c250*/  BRA.U !UP0, `(.L_x_30866) ;  /* 0x0000000108447547 */ /* 0x000fea000b800000 */
.L_x_30844:
        /* <DEDUP_REMOVED lines=16> */
.L_x_30867:
[----:B------:R-:W-:Y:S05]  /*c360*/  BRA `(.L_x_30845) ;  /* 0x0000000000887947 */ /* 0x000fea0003800000 */
.L_x_30866:
        /* <DEDUP_REMOVED lines=11> */
.L_x_30869:
[----:B------:R-:W-:Y:S05]  /*c420*/  BSYNC.RECONVERGENT B0 ;  /* 0x0000000000007941 */ /* 0x000fea0003800200 */
.L_x_30868:
[----:B------:R0:W-:Y:S01]  /*c430*/  STG.E.U8 desc[UR36][R2.64], R7 ;  /* 0x0000000702007986 */ /* 0x0001e2000c101124 */
[----:B------:R-:W-:Y:S05]  /*c440*/  BRA `(.L_x_30845) ;  /* 0x0000000000507947 */ /* 0x000fea0003800000 */
.L_x_30865:
        /* <DEDUP_REMOVED lines=12> */
.L_x_30870:
[----:B------:R-:W-:Y:S01]  /*c510*/  IMAD.MOV.U32 R5, RZ, RZ, 0x7f ;  /* 0x0000007fff057424 */ /* 0x000fe200078e00ff */
[----:B------:R-:W-:-:S04]  /*c520*/  ISETP.GT.U32.AND P0, PT, R7, 0x7f800000, PT ;  /* 0x7f8000000700780c */ /* 0x000fc80003f04070 */
[----:B------:R-:W-:-:S05]  /*c530*/  SEL R5, R5, 0x7c, P0 ;  /* 0x0000007c05057807 */ /* 0x000fca0000000000 */
[----:B------:R0:W-:Y:S01]  /*c540*/  STG.E.U8 desc[UR36][R2.64], R5 ;  /* 0x0000000502007986 */ /* 0x0001e2000c101124 */
[----:B------:R-:W-:Y:S05]  /*c550*/  BRA `(.L_x_30845) ;  /* 0x00000000000c7947 */ /* 0x000fea0003800000 */
.L_x_30864:
[----:B------:R-:W0:Y:S02]  /*c560*/  I2F.U16 R0, R5 ;  /* 0x0000000500007306 */ /* 0x000e240000101000 */
[----:B0-----:R-:W-:-:S05]  /*c570*/  F2FP.BF16.F32.PACK_AB R0, RZ, R0 ;  /* 0x00000000ff00723e */ /* 0x001fca00000010ff */
[----:B------:R0:W-:Y:S02]  /*c580*/  STG.E.U16 desc[UR36][R2.64], R0 ;  /* 0x0000000002007986 */ /* 0x0001e4000c101524 */
.L_x_30845:
[----:B------:R-:W-:Y:S05]  /*c590*/  BSYNC.RECONVERGENT B6 ;  /* 0x0000000000067941 */ /* 0x000fea0003800200 */
.L_x_30839:
[----:B------:R-:W-:-:S07]  /*c5a0*/  VIADD R25, R25, 0x80 ;  /* 0x0000008019197836 */ /* 0x000fce0000000000 */
.L_x_30773:
[----:B------:R-:W5:Y:S02]  /*c5b0*/  LDCU UR4, c[0x0][0x380] ;  /* 0x00007000ff0477ac */ /* 0x000f640008000800 */
[----:B-----5:R-:W-:-:S13]  /*c5c0*/  ISETP.GE.AND P0, PT, R25, UR4, PT ;  /* 0x0000000419007c0c */ /* 0x020fda000bf06270 */
[----:B------:R-:W-:Y:S05]  /*c5d0*/  @P0 EXIT ;  /* 0x000000000000094d */ /* 0x000fea0003800000 */
[----:B------:R-:W5:Y:S01]  /*c5e0*/  LDCU UR4, c[0x0][0x388] ;  /* 0x00007100ff0477ac */ /* 0x000f620008000800 */
[----:B------:R-:W-:Y:S02]  /*c5f0*/  HFMA2 R24, -RZ, RZ, 0, 0 ;  /* 0x00000000ff187431 */ /* 0x000fe400000001ff */
[----:B012---:R-:W-:Y:S02]  /*c600*/  IMAD.MOV.U32 R0, RZ, RZ, RZ ;  /* 0x000000ffff007224 */ /* 0x007fe400078e00ff */
[----:B------:R-:W-:Y:S01]  /*c610*/  IMAD.MOV.U32 R16, RZ, RZ, RZ ;  /* 0x000000ffff107224 */ /* 0x000fe200078e00ff */
        /* <DEDUP_REMOVED lines=374> */
.L_x_30871:
[----:B------:R-:W0:Y:S01]  /*dd80*/  LDCU.64 UR6, c[0x0][0x5e8] ;  /* 0x0000bd00ff0677ac */ /* 0x000e220008000a00 */
[----:B------:R-:W4:Y:S01]  /*dd90*/  LDCU.64 UR8, c[0x0][0x5f0] ;  /* 0x0000be00ff0877ac */ /* 0x000f220008000a00 */
[----:B------:R-:W-:-:S04]  /*dda0*/  UPRMT UR4, UR39, 0x9910, URZ ;  /* 0x0000991027047896 */ /* 0x000fc800080000ff */
[----:B------:R-:W-:Y:S01]  /*ddb0*/  UISETP.GT.AND UP0, UPT, UR4, 0x9, UPT ;  /* 0x000000090400788c */ /* 0x000fe2000bf04270 */
[----:B0-----:R-:W-:Y:S02]  /*ddc0*/  IADD3 R16, P0, PT, R16, UR6, RZ ;  /* 0x0000000610107c10 */ /* 0x001fe4000ff1e0ff */
[----:B----4-:R-:W-:-:S03]  /*ddd0*/  IADD3 R4, P1, PT, R0, UR8, RZ ;  /* 0x0000000800047c10 */ /* 0x010fc6000ff3e0ff */
[----:B------:R-:W-:Y:S01]  /*dde0*/  IMAD.X R17, RZ, RZ, UR7, P0 ;  /* 0x00000007ff117e24 */ /* 0x000fe200080e06ff */
[----:B---3--:R-:W-:Y:S02]  /*ddf0*/  IADD3.X R5, PT, PT, RZ, UR9, RZ, P1, !PT ;  /* 0x00000009ff057c10 */ /* 0x008fe40008ffe4ff */
        /* <DEDUP_REMOVED lines=11> */
.L_x_30875:
[----:B------:R3:W5:Y:S01]  /*deb0*/  LDG.E.U8 R0, desc[UR36][R4.64] ;  /* 0x0000002404007981 */ /* 0x000762000c1e1100 */
[----:B------:R-:W-:Y:S05]  /*dec0*/  BRA `(.L_x_30877) ;  /* 0x0000000c005c7947 */ /* 0x000fea0003800000 */
.L_x_30874:
        /* <DEDUP_REMOVED lines=8> */
.L_x_30879:
[----:B------:R0:W5:Y:S01]  /*df50*/  LDG.E.U8 R0, desc[UR36][R4.64] ;  /* 0x0000002404007981 */ /* 0x000162000c1e1100 */
[----:B------:R-:W-:Y:S05]  /*df60*/  BRA `(.L_x_30877) ;  /* 0x0000000c00347947 */ /* 0x000fea0003800000 */
.L_x_30878:
[----:B------:R0:W5:Y:S01]  /*df70*/  LDG.E.U16 R0, desc[UR36][R4.64] ;  /* 0x0000002404007981 */ /* 0x000162000c1e1500 */
[----:B------:R-:W-:Y:S05]  /*df80*/  BRA `(.L_x_30877) ;  /* 0x0000000c002c7947 */ /* 0x000fea0003800000 */
.L_x_30873:
        /* <DEDUP_REMOVED lines=10> */
.L_x_30881:
[----:B------:R-:W2:Y:S02]  /*e030*/  LDG.E.U16 R2, desc[UR36][R4.64] ;  /* 0x0000002404027981 */ /* 0x000ea4000c1e1500 */
[----:B--2---:R-:W-:-:S06]  /*e040*/  HADD2.F32 R2, -RZ, R2.H0_H0 ;  /* 0x20000002ff027230 */ /* 0x004fcc0000004100 */
[----:B------:R-:W0:Y:S02]  /*e050*/  F2I.S64.TRUNC R2, R2 ;  /* 0x0000000200027311 */ /* 0x000e24000020d900 */
[----:B0-----:R-:W-:Y:S01]  /*e060*/  PRMT R0, R2, 0x7610, R0 ;  /* 0x0000761002007816 */ /* 0x001fe20000000000 */
[----:B------:R-:W-:Y:S06]  /*e070*/  BRA `(.L_x_30877) ;  /* 0x0000000800f07947 */ /* 0x000fec0003800000 */
.L_x_30880:
        /* <DEDUP_REMOVED lines=10> */
.L_x_30883:
[----:B------:R-:W2:Y:S02]  /*e120*/  LDG.E.U16 R4, desc[UR36][R4.64] ;  /* 0x0000002404047981 */ /* 0x000ea4000c1e1500 */
[----:B--2---:R-:W-:-:S06]  /*e130*/  HADD2.F32 R2, -RZ, R4.H0_H0 ;  /* 0x20000004ff027230 */ /* 0x004fcc0000004100 */
[----:B------:R-:W0:Y:S02]  /*e140*/  F2I.S64.TRUNC R2, R2 ;  /* 0x0000000200027311 */ /* 0x000e24000020d900 */
[----:B0-----:R-:W-:Y:S01]  /*e150*/  PRMT R0, R2, 0x7610, R0 ;  /* 0x0000761002007816 */ /* 0x001fe20000000000 */
[----:B------:R-:W-:Y:S06]  /*e160*/  BRA `(.L_x_30877) ;  /* 0x0000000800b47947 */ /* 0x000fec0003800000 */
.L_x_30882:
[----:B------:R-:W2:Y:S02]  /*e170*/  LDG.E.64 R2, desc[UR36][R4.64] ;  /* 0x0000002404027981 */ /* 0x000ea4000c1e1b00 */
[----:B--2---:R-:W0:Y:S02]  /*e180*/  F2I.S64.F64.TRUNC R2, R2 ;  /* 0x0000000200027311 */ /* 0x004e24000030d900 */
[----:B0-----:R-:W-:Y:S01]  /*e190*/  PRMT R0, R2, 0x7610, R0 ;  /* 0x0000761002007816 */ /* 0x001fe20000000000 */
[----:B------:R-:W-:Y:S06]  /*e1a0*/  BRA `(.L_x_30877) ;  /* 0x0000000800a47947 */ /* 0x000fec0003800000 */
.L_x_30872:
        /* <DEDUP_REMOVED lines=12> */
.L_x_30886:
[----:B------:R-:W2:Y:S02]  /*e270*/  LDG.E.64 R4, desc[UR36][R4.64] ;  /* 0x0000002404047981 */ /* 0x000ea4000c1e1b00 */
[----:B--2---:R-:W0:Y:S02]  /*e280*/  F2I.S64.F64.TRUNC R2, R4 ;  /* 0x0000000400027311 */ /* 0x004e24000030d900 */
[----:B0-----:R-:W-:Y:S01]  /*e290*/  PRMT R0, R2, 0x7610, R0 ;  /* 0x0000761002007816 */ /* 0x001fe20000000000 */
[----:B------:R-:W-:Y:S06]  /*e2a0*/  BRA `(.L_x_30877) ;  /* 0x0000000800647947 */ /* 0x000fec0003800000 */
.L_x_30885:
        /* <DEDUP_REMOVED lines=27> */
.L_x_30888:
        /* <DEDUP_REMOVED lines=14> */
.L_x_30887:
[----:B------:R-:W2:Y:S02]  /*e540*/  LDG.E.U16 R2, desc[UR36][R4.64] ;  /* 0x0000002404027981 */ /* 0x000ea4000c1e1500 */
[----:B--2---:R-:W-:-:S06]  /*e550*/  IMAD.U32 R2, R2, 0x10000, RZ ;  /* 0x0001000002027824 */ /* 0x004fcc00078e00ff */
[----:B------:R-:W0:Y:S02]  /*e560*/  F2I.S64.TRUNC R2, R2 ;  /* 0x0000000200027311 */ /* 0x000e24000020d900 */
[----:B0-----:R-:W-:Y:S01]  /*e570*/  PRMT R0, R2, 0x7610, R0 ;  /* 0x0000761002007816 */ /* 0x001fe20000000000 */
[----:B------:R-:W-:Y:S06]  /*e580*/  BRA `(.L_x_30877) ;  /* 0x0000000400ac7947 */ /* 0x000fec0003800000 */
.L_x_30884:
        /* <DEDUP_REMOVED lines=10> */
.L_x_30891:
        /* <DEDUP_REMOVED lines=21> */
.L_x_30895:
[----:B------:R-:W-:Y:S05]  /*e780*/  BSYNC.RECONVERGENT B1 ;  /* 0x0000000000017941 */ /* 0x000fea0003800200 */
.L_x_30894:
[----:B------:R-:W-:Y:S02]  /*e790*/  SHF.L.U32 R0, R0, 0x14, RZ ;  /* 0x0000001400007819 */ /* 0x000fe400000006ff */
[----:B------:R-:W-:-:S04]  /*e7a0*/  LEA R2, R2, 0x3b800000, 0x17 ;  /* 0x3b80000002027811 */ /* 0x000fc800078eb8ff */
[----:B------:R-:W-:-:S07]  /*e7b0*/  LOP3.LUT R2, R2, R0, R7, 0xfe, !PT ;  /* 0x0000000002027212 */ /* 0x000fce00078efe07 */
.L_x_30893:
[----:B------:R-:W-:Y:S05]  /*e7c0*/  BSYNC.RECONVERGENT B0 ;  /* 0x0000000000007941 */ /* 0x000fea0003800200 */
.L_x_30892:
[----:B------:R-:W0:Y:S02]  /*e7d0*/  F2I.S64.TRUNC R2, R2 ;  /* 0x0000000200027311 */ /* 0x000e24000020d900 */
[----:B0-----:R-:W-:Y:S01]  /*e7e0*/  PRMT R0, R2, 0x7610, R0 ;  /* 0x0000761002007816 */ /* 0x001fe20000000000 */
[----:B------:R-:W-:Y:S06]  /*e7f0*/  BRA `(.L_x_30877) ;  /* 0x0000000400107947 */ /* 0x000fec0003800000 */
.L_x_30890:
        /* <DEDUP_REMOVED lines=21> */
.L_x_30899:
[----:B------:R-:W-:Y:S05]  /*e950*/  BSYNC.RECONVERGENT B1 ;  /* 0x0000000000017941 */ /* 0x000fea0003800200 */
.L_x_30898:
[----:B------:R-:W-:Y:S01]  /*e960*/  IMAD.SHL.U32 R0, R0, 0x200000, RZ ;  /* 0x0020000000007824 */ /* 0x000fe200078e00ff */
[----:B------:R-:W-:-:S04]  /*e970*/  LEA R2, R2, 0x37800000, 0x17 ;  /* 0x3780000002027811 */ /* 0x000fc800078eb8ff */
[----:B------:R-:W-:-:S07]  /*e980*/  LOP3.LUT R2, R2, R0, R7, 0xfe, !PT ;  /* 0x0000000002027212 */ /* 0x000fce00078efe07 */
.L_x_30897:
[----:B------:R-:W-:Y:S05]  /*e990*/  BSYNC.RECONVERGENT B0 ;  /* 0x0000000000007941 */ /* 0x000fea0003800200 */
.L_x_30896:
[----:B------:R-:W0:Y:S02]  /*e9a0*/  F2I.S64.TRUNC R2, R2 ;  /* 0x0000000200027311 */ /* 0x000e24000020d900 */
[----:B0-----:R-:W-:Y:S01]  /*e9b0*/  PRMT R0, R2, 0x7610, R0 ;  /* 0x0000761002007816 */ /* 0x001fe20000000000 */
[----:B------:R-:W-:Y:S06]  /*e9c0*/  BRA `(.L_x_30877) ;  /* 0x00000000009c7947 */ /* 0x000fec0003800000 */
.L_x_30889:
        /* <DEDUP_REMOVED lines=14> */
.L_x_30903:
[----:B------:R-:W-:Y:S05]  /*eab0*/  BSYNC.RECONVERGENT B0 ;  /* 0x0000000000007941 */ /* 0x000fea0003800200 */
.L_x_30902:
[----:B------:R-:W0:Y:S02]  /*eac0*/  F2I.S64.TRUNC R2, R2 ;  /* 0x0000000200027311 */ /* 0x000e24000020d900 */
[----:B0-----:R-:W-:Y:S01]  /*ead0*/  PRMT R0, R2, 0x7610, R0 ;  /* 0x0000761002007816 */ /* 0x001fe20000000000 */
[----:B------:R-:W-:Y:S06]  /*eae0*/  BRA `(.L_x_30877) ;  /* 0x0000000000547947 */ /* 0x000fec0003800000 */
.L_x_30876:
        /* <DEDUP_REMOVED lines=16> */
.L_x_30904:
[----:B------:R-:W-:Y:S01]  /*ebf0*/  PRMT R0, RZ, 0x7610, R0 ;  /* 0x00007610ff007816 */ /* 0x000fe20000000000 */
[----:B------:R-:W-:Y:S06]  /*ec00*/  BRA `(.L_x_30877) ;  /* 0x00000000000c7947 */ /* 0x000fec0003800000 */
.L_x_30901:
[----:B------:R2:W5:Y:S01]  /*ec10*/  LDG.E.U8 R0, desc[UR36][R4.64] ;  /* 0x0000002404007981 */ /* 0x000562000c1e1100 */
[----:B------:R-:W-:Y:S05]  /*ec20*/  BRA `(.L_x_30877) ;  /* 0x0000000000047947 */ /* 0x000fea0003800000 */
.L_x_30900:
[----:B------:R1:W5:Y:S02]  /*ec30*/  LDG.E.U8 R0, desc[UR36][R4.64] ;  /* 0x0000002404007981 */ /* 0x000364000c1e1100 */
.L_x_30877:
        /* <DEDUP_REMOVED lines=16> */
.L_x_30908:
[----:B------:R3:W5:Y:S01]  /*ed40*/  LDG.E.U8 R6, desc[UR36][R4.64] ;  /* 0x0000002404067981 */ /* 0x000762000c1e1100 */
[----:B------:R-:W-:Y:S05]  /*ed50*/  BRA `(.L_x_30909) ;  /* 0x0000000c00187947 */ /* 0x000fea0003800000 */
.L_x_30907:
        /* <DEDUP_REMOVED lines=8> */
.L_x_30911:
[----:B------:R1:W5:Y:S01]  /*ede0*/  LDG.E.U8 R6, desc[UR36][R4.64] ;  /* 0x0000002404067981 */ /* 0x000362000c1e1100 */
[----:B------:R-:W-:Y:S05]  /*edf0*/  BRA `(.L_x_30909) ;  /* 0x0000000800f07947 */ /* 0x000fea0003800000 */
.L_x_30910:
[----:B------:R2:W5:Y:S01]  /*ee00*/  LDG.E.U16 R6, desc[UR36][R4.64] ;  /* 0x0000002404067981 */ /* 0x000562000c1e1500 */
[----:B------:R-:W-:Y:S05]  /*ee10*/  BRA `(.L_x_30909) ;  /* 0x0000000800e87947 */ /* 0x000fea0003800000 */
.L_x_30906:
        /* <DEDUP_REMOVED lines=10> */
.L_x_30913:
[----:B------:R-:W2:Y:S02]  /*eec0*/  LDG.E.U16 R2, desc[UR36][R4.64] ;  /* 0x0000002404027981 */ /* 0x000ea4000c1e1500 */
[----:B--2---:R-:W-:-:S06]  /*eed0*/  HADD2.F32 R2, -RZ, R2.H0_H0 ;  /* 0x20000002ff027230 */ /* 0x004fcc0000004100 */
[----:B------:R-:W0:Y:S02]  /*eee0*/  F2I.S64.TRUNC R2, R2 ;  /* 0x0000000200027311 */ /* 0x000e24000020d900 */
[----:B0-----:R-:W-:Y:S01]  /*eef0*/  PRMT R6, R2, 0x7610, R6 ;  /* 0x0000761002067816 */ /* 0x001fe20000000006 */
[----:B------:R-:W-:Y:S06]  /*ef00*/  BRA `(.L_x_30909) ;  /* 0x0000000800ac7947 */ /* 0x000fec0003800000 */
.L_x_30912:
        /* <DEDUP_REMOVED lines=10> */
.L_x_30915:
[----:B------:R-:W2:Y:S02]  /*efb0*/  LDG.E.U16 R4, desc[UR36][R4.64] ;  /* 0x0000002404047981 */ /* 0x000ea4000c1e1500 */
[----:B--2---:R-:W-:-:S06]  /*efc0*/  HADD2.F32 R2, -RZ, R4.H0_H0 ;  /* 0x20000004ff027230 */ /* 0x004fcc0000004100 */
[----:B------:R-:W0:Y:S02]  /*efd0*/  F2I.S64.TRUNC R2, R2 ;  /* 0x0000000200027311 */ /* 0x000e24000020d900 */
[----:B0-----:R-:W-:Y:S01]  /*efe0*/  PRMT R6, R2, 0x7610, R6 ;  /* 0x0000761002067816 */ /* 0x001fe20000000006 */
[----:B------:R-:W-:Y:S06]  /*eff0*/  BRA `(.L_x_30909) ;  /* 0x0000000800707947 */ /* 0x000fec0003800000 */
.L_x_30914:
[----:B------:R-:W2:Y:S02]  /*f000*/  LDG.E.64 R2, desc[UR36][R4.64] ;  /* 0x0000002404027981 */ /* 0x000ea4000c1e1b00 */
[----:B--2---:R-:W0:Y:S02]  /*f010*/  F2I.S64.F64.TRUNC R2, R2 ;  /* 0x0000000200027311 */ /* 0x004e24000030d900 */
[----:B0-----:R-:W-:Y:S01]  /*f020*/  PRMT R6, R2, 0x7610, R6 ;  /* 0x0000761002067816 */ /* 0x001fe20000000006 */
[----:B------:R-:W-:Y:S06]  /*f030*/  BRA `(.L_x_30909) ;  /* 0x0000000800607947 */ /* 0x000fec0003800000 */
.L_x_30905:
        /* <DEDUP_REMOVED lines=12> */
.L_x_30918:
[----:B------:R-:W2:Y:S02]  /*f100*/  LDG.E.64 R4, desc[UR36][R4.64] ;  /* 0x0000002404047981 */ /* 0x000ea4000c1e1b00 */
[----:B--2---:R-:W0:Y:S02]  /*f110*/  F2I.S64.F64.TRUNC R2, R4 ;  /* 0x0000000400027311 */ /* 0x004e24000030d900 */
[----:B0-----:R-:W-:Y:S01]  /*f120*/  PRMT R6, R2, 0x7610, R6 ;  /* 0x0000761002067816 */ /* 0x001fe20000000006 */
[----:B------:R-:W-:Y:S06]  /*f130*/  BRA `(.L_x_30909) ;  /* 0x0000000800207947 */ /* 0x000fec0003800000 */
.L_x_30917:
        /* <DEDUP_REMOVED lines=27> */
.L_x_30920:
        /* <DEDUP_REMOVED lines=12> */
[----:B------:R-:W0:Y:S02]  /*f3b0*/  F2I.S64.TRUNC R2, R2 ;  /* 0x0000000200027311 */ /* 0x000e24000020d900 */
[----:B0-----:R-:W-:Y:S01]  /*f3c0*/  PRMT R6, R2, 0x7610, R6 ;  /* 0x0000761002067816 */ /* 0x001fe20000000006 */
[----:B------:R-:W-:Y:S06]  /*f3d0*/  BRA `(.L_x_30909) ;  /* 0x0000000400787947 */ /* 0x000fec0003800000 */
.L_x_30919:
[----:B------:R-:W2:Y:S02]  /*f3e0*/  LDG.E.U16 R2, desc[UR36][R4.64] ;  /* 0x0000002404027981 */ /* 0x000ea4000c1e1500 */
[----:B--2---:R-:W-:-:S06]  /*f3f0*/  IMAD.U32 R2, R2, 0x10000, RZ ;  /* 0x0001000002027824 */ /* 0x004fcc00078e00ff */
[----:B------:R-:W0:Y:S02]  /*f400*/  F2I.S64.TRUNC R2, R2 ;  /* 0x0000000200027311 */ /* 0x000e24000020d900 */
[----:B0-----:R-:W-:Y:S01]  /*f410*/  PRMT R6, R2, 0x7610, R6 ;  /* 0x0000761002067816 */ /* 0x001fe20000000006 */
[----:B------:R-:W-:Y:S06]  /*f420*/  BRA `(.L_x_30909) ;  /* 0x0000000400647947 */ /* 0x000fec0003800000 */
.L_x_30916:
        /* <DEDUP_REMOVED lines=10> */
.L_x_30923:
        /* <DEDUP_REMOVED lines=21> */
.L_x_30927:
[----:B------:R-:W-:Y:S05]  /*f620*/  BSYNC.RECONVERGENT B1 ;  /* 0x0000000000017941 */ /* 0x000fea0003800200 */
.L_x_30926:
[----:B------:R-:W-:Y:S01]  /*f630*/  IMAD.SHL.U32 R2, R2, 0x100000, RZ ;  /* 0x0010000002027824 */ /* 0x000fe200078e00ff */
[----:B------:R-:W-:-:S04]  /*f640*/  LEA R3, R3, 0x3b800000, 0x17 ;  /* 0x3b80000003037811 */ /* 0x000fc800078eb8ff */
[----:B------:R-:W-:-:S07]  /*f650*/  LOP3.LUT R2, R3, R2, R7, 0xfe, !PT ;  /* 0x0000000203027212 */ /* 0x000fce00078efe07 */
.L_x_30925:
[----:B------:R-:W-:Y:S05]  /*f660*/  BSYNC.RECONVERGENT B0 ;  /* 0x0000000000007941 */ /* 0x000fea0003800200 */
.L_x_30924:
[----:B------:R-:W0:Y:S02]  /*f670*/  F2I.S64.TRUNC R2, R2 ;  /* 0x0000000200027311 */ /* 0x000e24000020d900 */
[----:B0-----:R-:W-:Y:S01]  /*f680*/  PRMT R6, R2, 0x7610, R6 ;  /* 0x0000761002067816 */ /* 0x001fe20000000006 */
[----:B------:R-:W-:Y:S06]  /*f690*/  BRA `(.L_x_30909) ;  /* 0x0000000000c87947 */ /* 0x000fec0003800000 */
.L_x_30922:
        /* <DEDUP_REMOVED lines=21> */
.L_x_30931:
[----:B------:R-:W-:Y:S05]  /*f7f0*/  BSYNC.RECONVERGENT B1 ;  /* 0x0000000000017941 */ /* 0x000fea0003800200 */
.L_x_30930:
[----:B------:R-:W-:Y:S02]  /*f800*/  SHF.L.U32 R2, R2, 0x15, RZ ;  /* 0x0000001502027819 */ /* 0x000fe400000006ff */
[----:B------:R-:W-:-:S04]  /*f810*/  LEA R3, R3, 0x37800000, 0x17 ;  /* 0x3780000003037811 */ /* 0x000fc800078eb8ff */
[----:B------:R-:W-:-:S07]  /*f820*/  LOP3.LUT R2, R3, R2, R7, 0xfe, !PT ;  /* 0x0000000203027212 */ /* 0x000fce00078efe07 */
.L_x_30929:
[----:B------:R-:W-:Y:S05]  /*f830*/  BSYNC.RECONVERGENT B0 ;  /* 0x0000000000007941 */ /* 0x000fea0003800200 */
.L_x_30928:
[----:B------:R-:W0:Y:S02]  /*f840*/  F2I.S64.TRUNC R2, R2 ;  /* 0x0000000200027311 */ /* 0x000e24000020d900 */
[----:B0-----:R-:W-:Y:S01]  /*f850*/  PRMT R6, R2, 0x7610, R6 ;  /* 0x0000761002067816 */ /* 0x001fe20000000006 */
[----:B------:R-:W-:Y:S06]  /*f860*/  BRA `(.L_x_30909) ;  /* 0x0000000000547947 */ /* 0x000fec0003800000 */
.L_x_30921:
        /* <DEDUP_REMOVED lines=14> */
.L_x_30935:
[----:B------:R-:W-:Y:S05]  /*f950*/  BSYNC.RECONVERGENT B0 ;  /* 0x0000000000007941 */ /* 0x000fea0003800200 */
.L_x_30934:
[----:B------:R-:W0:Y:S02]  /*f960*/  F2I.S64.TRUNC R2, R2 ;  /* 0x0000000200027311 */ /* 0x000e24000020d900 */
[----:B0-----:R-:W-:Y:S01]  /*f970*/  PRMT R6, R2, 0x7610, R6 ;  /* 0x0000761002067816 */ /* 0x001fe20000000006 */
[----:B------:R-:W-:Y:S06]  /*f980*/  BRA `(.L_x_30909) ;  /* 0x00000000000c7947 */ /* 0x000fec0003800000 */
.L_x_30933:
[----:B------:R0:W5:Y:S01]  /*f990*/  LDG.E.U8 R6, desc[UR36][R4.64] ;  /* 0x0000002404067981 */ /* 0x000162000c1e1100 */
[----:B------:R-:W-:Y:S05]  /*f9a0*/  BRA `(.L_x_30909) ;  /* 0x0000000000047947 */ /* 0x000fea0003800000 */
.L_x_30932:
[----:B------:R0:W5:Y:S02]  /*f9b0*/  LDG.E.U8 R6, desc[UR36][R4.64] ;  /* 0x0000002404067981 */ /* 0x000164000c1e1100 */
.L_x_30909:
[----:B------:R-:W-:Y:S05]  /*f9c0*/  BSYNC.RECONVERGENT B7 ;  /* 0x0000000000077941 */ /* 0x000fea0003800200 */
.L_x_30570:
[----:B-----5:R-:W-:Y:S02]  /*f9d0*/  LOP3.LUT R10, R0, 0xff, RZ, 0xc0, !PT ;  /* 0x000000ff000a7812 */ /* 0x020fe400078ec0ff */
[----:B01234-:R-:W-:Y:S02]  /*f9e0*/  LOP3.LUT R4, R6, 0xff, RZ, 0xc0, !PT ;  /* 0x000000ff06047812 */ /* 0x01ffe400078ec0ff */
[----:B------:R-:W-:-:S07]  /*f9f0*/  MOV R0, 0xfa10 ;  /* 0x0000fa1000007802 */ /* 0x000fce0000000f00 */
[----:B------:R-:W-:Y:S05]  /*fa00*/  CALL.REL.NOINC `($__internal_54_$__cuda_sm20_div_u16) ;  /* 0x0000000c00587944 */ /* 0x000fea0003c00000 */
        /* <DEDUP_REMOVED lines=13> */
.L_x_30939:
[----:B------:R-:W-:Y:S01]  /*fae0*/  STG.E.U8 desc[UR36][R16.64], R5 ;  /* 0x0000000510007986 */ /* 0x000fe2000c101124 */
[----:B------:R-:W-:Y:S05]  /*faf0*/  EXIT ;  /* 0x000000000000794d */ /* 0x000fea0003800000 */
.L_x_30938:
        /* <DEDUP_REMOVED lines=8> */
[----:B------:R-:W-:Y:S01]  /*fb80*/  STG.E.64 desc[UR36][R16.64], R2 ;  /* 0x0000000210007986 */ /* 0x000fe2000c101b24 */
[----:B------:R-:W-:Y:S05]  /*fb90*/  EXIT ;  /* 0x000000000000794d */ /* 0x000fea0003800000 */
.L_x_30942:
[----:B------:R-:W-:-:S05]  /*fba0*/  LOP3.LUT R5, R5, 0xffff, RZ, 0xc0, !PT ;  /* 0x0000ffff05057812 */ /* 0x000fca00078ec0ff */
[----:B------:R-:W-:Y:S01]  /*fbb0*/  STG.E desc[UR36][R16.64], R5 ;  /* 0x0000000510007986 */ /* 0x000fe2000c101924 */
[----:B------:R-:W-:Y:S05]  /*fbc0*/  EXIT ;  /* 0x000000000000794d */ /* 0x000fea0003800000 */
.L_x_30941:
[----:B------:R-:W-:Y:S01]  /*fbd0*/  STG.E.U16 desc[UR36][R16.64], R5 ;  /* 0x0000000510007986 */ /* 0x000fe2000c101524 */
[----:B------:R-:W-:Y:S05]  /*fbe0*/  EXIT ;  /* 0x000000000000794d */ /* 0x000fea0003800000 */
.L_x_30937:
[----:B------:R-:W-:-:S09]  /*fbf0*/  UISETP.GT.AND UP0, UPT, UR4, 0x6, UPT ;  /* 0x000000060400788c */ /* 0x000fd2000bf04270 */
[----:B------:R-:W-:Y:S05]  /*fc00*/  BRA.U UP0, `(.L_x_30943) ;  /* 0x00000001002c7547 */ /* 0x000fea000b800000 */
[----:B------:R-:W-:-:S09]  /*fc10*/  UISETP.NE.AND UP0, UPT, UR4, 0x5, UPT ;  /* 0x000000050400788c */ /* 0x000fd2000bf05270 */
[----:B------:R-:W-:Y:S05]  /*fc20*/  BRA.U !UP0, `(.L_x_30944) ;  /* 0x0000000108147547 */ /* 0x000fea000b800000 */
[----:B------:R-:W-:-:S09]  /*fc30*/  UISETP.NE.AND UP0, UPT, UR4, 0x6, UPT ;  /* 0x000000060400788c */ /* 0x000fd2000bf05270 */
[----:B------:R-:W-:Y:S05]  /*fc40*/  BRA.U UP0, `(.L_x_30940) ;  /* 0x0000000500f47547 */ /* 0x000fea000b800000 */
[----:B------:R-:W0:Y:S02]  /*fc50*/  I2F.U16 R5, R5 ;  /* 0x0000000500057306 */ /* 0x000e240000101000 */
[----:B0-----:R-:W-:Y:S01]  /*fc60*/  STG.E desc[UR36][R16.64], R5 ;  /* 0x0000000510007986 */ /* 0x001fe2000c101924 */
[----:B------:R-:W-:Y:S05]  /*fc70*/  EXIT ;  /* 0x000000000000794d */ /* 0x000fea0003800000 */
.L_x_30944:
[----:B------:R-:W0:Y:S02]  /*fc80*/  I2F.U16 R0, R5 ;  /* 0x0000000500007306 */ /* 0x000e240000101000 */
[----:B0-----:R-:W-:-:S05]  /*fc90*/  F2FP.F16.F32.PACK_AB R0, RZ, R0 ;  /* 0x00000000ff00723e */ /* 0x001fca00000000ff */
[----:B------:R-:W-:Y:S01]  /*fca0*/  STG.E.U16 desc[UR36][R16.64], R0 ;  /* 0x0000000010007986 */ /* 0x000fe2000c101524 */
[----:B------:R-:W-:Y:S05]  /*fcb0*/  EXIT ;  /* 0x000000000000794d */ /* 0x000fea0003800000 */
.L_x_30943:
        /* <DEDUP_REMOVED lines=8> */
[----:B0-----:R-:W-:Y:S01]  /*fd40*/  STG.E.64 desc[UR36][R16.64], R2 ;  /* 0x0000000210007986 */ /* 0x001fe2000c101b24 */
[----:B------:R-:W-:Y:S05]  /*fd50*/  EXIT ;  /* 0x000000000000794d */ /* 0x000fea0003800000 */
.L_x_30946:
[----:B------:R-:W0:Y:S02]  /*fd60*/  I2F.U16 R5, R5 ;  /* 0x0000000500057306 */ /* 0x000e240000101000 */
[----:B0-----:R-:W-:-:S04]  /*fd70*/  F2FP.F16.F32.PACK_AB R3, RZ, R5 ;  /* 0x00000005ff03723e */ /* 0x001fc800000000ff */
[----:B------:R-:W-:-:S05]  /*fd80*/  PRMT R3, R3, 0x5410, RZ ;  /* 0x0000541003037816 */ /* 0x000fca00000000ff */
[----:B------:R-:W-:Y:S01]  /*fd90*/  STG.E desc[UR36][R16.64], R3 ;  /* 0x0000000310007986 */ /* 0x000fe2000c101924 */
[----:B------:R-:W-:Y:S05]  /*fda0*/  EXIT ;  /* 0x000000000000794d */ /* 0x000fea0003800000 */
.L_x_30945:
[----:B------:R-:W0:Y:S02]  /*fdb0*/  I2F.F64.U16 R2, R5 ;  /* 0x0000000500027312 */ /* 0x000e240000101800 */
[----:B0-----:R-:W-:Y:S01]  /*fdc0*/  STG.E.64 desc[UR36][R16.64], R2 ;  /* 0x0000000210007986 */ /* 0x001fe2000c101b24 */
[----:B------:R-:W-:Y:S05]  /*fdd0*/  EXIT ;  /* 0x000000000000794d */ /* 0x000fea0003800000 */
.L_x_30936:
        /* <DEDUP_REMOVED lines=12> */
.L_x_30950:
        /* <DEDUP_REMOVED lines=16> */
.L_x_30953:
[----:B------:R-:W-:-:S07]  /*ffa0*/  PRMT R8, R0, 0x7610, R8 ;  /* 0x0000761000087816 */ /* 0x000fce0000000008 */
.L_x_30952:
[----:B------:R-:W-:Y:S05]  /*ffb0*/  BSYNC.RECONVERGENT B0 ;  /* 0x0000000000007941 */ /* 0x000fea0003800200 */
.L_x_30951:
[----:B------:R-:W-:Y:S01]  /*ffc0*/  STG.E.U8 desc[UR36][R16.64], R8 ;  /* 0x0000000810007986 */ /* 0x000fe2000c101124 */
[----:B------:R-:W-:Y:S05]  /*ffd0*/  EXIT ;  /* 0x000000000000794d */ /* 0x000fea0003800000 */
.L_x_30949:
        /* <DEDUP_REMOVED lines=16> */
.L_x_30956:
[----:B------:R-:W-:-:S07]  /*100e0*/  PRMT R8, R0, 0x7610, R8 ;  /* 0x0000761000087816 */ /* 0x000fce0000000008 */
.L_x_30955:
[----:B------:R-:W-:Y:S05]  /*100f0*/  BSYNC.RECONVERGENT B0 ;  /* 0x0000000000007941 */ /* 0x000fea0003800200 */
.L_x_30954:
[----:B------:R-:W-:Y:S01]  /*10100*/  STG.E.U8 desc[UR36][R16.64], R8 ;  /* 0x0000000810007986 */ /* 0x000fe2000c101124 */
[----:B------:R-:W-:Y:S05]  /*10110*/  EXIT ;  /* 0x000000000000794d */ /* 0x000fea0003800000 */
.L_x_30948:
        /* <DEDUP_REMOVED lines=21> */
.L_x_30958:
[----:B------:R-:W-:Y:S01]  /*10270*/  LOP3.LUT R2, R5, 0xffff, RZ, 0xc0, !PT ;  /* 0x0000ffff05027812 */ /* 0x000fe200078ec0ff */
[----:B------:R-:W-:-:S05]  /*10280*/  HFMA2 R3, -RZ, RZ, 0, 0 ;  /* 0x00000000ff037431 */ /* 0x000fca00000001ff */
[----:B------:R-:W-:Y:S01]  /*10290*/  STG.E.64 desc[UR36][R16.64], R2 ;  /* 0x0000000210007986 */ /* 0x000fe2000c101b24 */
[----:B------:R-:W-:Y:S05]  /*102a0*/  EXIT ;  /* 0x000000000000794d */ /* 0x000fea0003800000 */
.L_x_30957:
[----:B------:R-:W-:-:S05]  /*102b0*/  LOP3.LUT R5, R5, 0xffff, RZ, 0xc0, !PT ;  /* 0x0000ffff05057812 */ /* 0x000fca00078ec0ff */
[----:B------:R-:W-:Y:S01]  /*102c0*/  STG.E desc[UR36][R16.64], R5 ;  /* 0x0000000510007986 */ /* 0x000fe2000c101924 */
[----:B------:R-:W-:Y:S05]  /*102d0*/  EXIT ;  /* 0x000000000000794d */ /* 0x000fea0003800000 */
.L_x_30947:
        /* <DEDUP_REMOVED lines=8> */
[----:B------:R-:W-:Y:S01]  /*10360*/  STG.E.U8 desc[UR36][R16.64], R3 ;  /* 0x0000000310007986 */ /* 0x000fe2000c101124 */
[----:B------:R-:W-:Y:S05]  /*10370*/  EXIT ;  /* 0x000000000000794d */ /* 0x000fea0003800000 */
.L_x_30960:
[----:B------:R-:W-:Y:S01]  /*10380*/  CS2R R6, SRZ ;  /* 0x0000000000067805 */ /* 0x000fe2000001ff00 */
[----:B------:R-:W0:Y:S04]  /*10390*/  I2F.F64.U16 R4, R5 ;  /* 0x0000000500047312 */ /* 0x000e280000101800 */
[----:B0-----:R-:W-:Y:S01]  /*103a0*/  STG.E.128 desc[UR36][R16.64], R4 ;  /* 0x0000000410007986 */ /* 0x001fe2000c101d24 */
[----:B------:R-:W-:Y:S05]  /*103b0*/  EXIT ;  /* 0x000000000000794d */ /* 0x000fea0003800000 */
.L_x_30959:
[----:B------:R-:W-:-:S09]  /*103c0*/  UISETP.NE.AND UP0, UPT, UR4, 0xf, UPT ;  /* 0x0000000f0400788c */ /* 0x000fd2000bf05270 */
[----:B------:R-:W-:Y:S05]  /*103d0*/  BRA.U !UP0, `(.L_x_30961) ;  /* 0x0000000108d47547 */ /* 0x000fea000b800000 */
[----:B------:R-:W-:-:S09]  /*103e0*/  UISETP.NE.AND UP0, UPT, UR4, 0x17, UPT ;  /* 0x000000170400788c */ /* 0x000fd2000bf05270 */
[----:B------:R-:W-:Y:S05]  /*103f0*/  BRA.U !UP0, `(.L_x_30962) ;  /* 0x0000000108847547 */ /* 0x000fea000b800000 */
[----:B------:R-:W-:-:S09]  /*10400*/  UISETP.NE.AND UP0, UPT, UR4, 0x18, UPT ;  /* 0x000000180400788c */ /* 0x000fd2000bf05270 */
[----:B------:R-:W-:Y:S05]  /*10410*/  BRA.U !UP0, `(.L_x_30963) ;  /* 0x0000000108447547 */ /* 0x000fea000b800000 */
.L_x_30940:
        /* <DEDUP_REMOVED lines=16> */
.L_x_30964:
[----:B------:R-:W-:Y:S05]  /*10520*/  EXIT ;  /* 0x000000000000794d */ /* 0x000fea0003800000 */
.L_x_30963:
        /* <DEDUP_REMOVED lines=11> */
.L_x_30966:
[----:B------:R-:W-:Y:S05]  /*105e0*/  BSYNC.RECONVERGENT B0 ;  /* 0x0000000000007941 */ /* 0x000fea0003800200 */
.L_x_30965:
[----:B------:R-:W-:Y:S01]  /*105f0*/  STG.E.U8 desc[UR36][R16.64], R3 ;  /* 0x0000000310007986 */ /* 0x000fe2000c101124 */
[----:B------:R-:W-:Y:S05]  /*10600*/  EXIT ;  /* 0x000000000000794d */ /* 0x000fea0003800000 */
.L_x_30962:
[----:B------:R-:W0:Y:S02]  /*10610*/  I2F.U16 R5, R5 ;  /* 0x0000000500057306 */ /* 0x000e240000101000 */
[----:B0-----:R-:W-:-:S13]  /*10620*/  ISETP.GT.U32.AND P0, PT, R5, 0x477fffff, PT ;  /* 0x477fffff0500780c */ /* 0x001fda0003f04070 */
[----:B------:R-:W-:Y:S05]  /*10630*/  @P0 BRA `(.L_x_30967) ;  /* 0x0000000000280947 */ /* 0x000fea0003800000 */
[----:B------:R-:W-:-:S13]  /*10640*/  ISETP.GE.U32.AND P0, PT, R5, 0x38800000, PT ;  /* 0x388000000500780c */ /* 0x000fda0003f06070 */
[----:B------:R-:W-:-:S04]  /*10650*/  @P0 SHF.R.U32.HI R0, RZ, 0x15, R5 ;  /* 0x00000015ff000819 */ /* 0x000fc80000011605 */
[----:B------:R-:W-:-:S04]  /*10660*/  @P0 LOP3.LUT R0, R0, 0x1, RZ, 0xc0, !PT ;  /* 0x0000000100000812 */ /* 0x000fc800078ec0ff */
[----:B------:R-:W-:-:S04]  /*10670*/  @P0 IADD3 R0, PT, PT, R5, 0x80fffff, R0 ;  /* 0x080fffff05000810 */ /* 0x000fc80007ffe000 */
[----:B------:R-:W-:-:S05]  /*10680*/  @P0 SHF.R.U32.HI R3, RZ, 0x15, R0 ;  /* 0x00000015ff030819 */ /* 0x000fca0000011600 */
[----:B------:R0:W-:Y:S01]  /*10690*/  @P0 STG.E.U8 desc[UR36][R16.64], R3 ;  /* 0x0000000310000986 */ /* 0x0001e2000c101124 */
[----:B------:R-:W-:Y:S05]  /*106a0*/  @P0 EXIT ;  /* 0x000000000000094d */ /* 0x000fea0003800000 */
[----:B0-----:R-:W-:-:S05]  /*106b0*/  FADD.FTZ R3, R5, 128 ;  /* 0x4300000005037421 */ /* 0x001fca0000010000 */
[----:B------:R-:W-:Y:S01]  /*106c0*/  STG.E.U8 desc[UR36][R16.64], R3 ;  /* 0x0000000310007986 */ /* 0x000fe2000c101124 */
[----:B------:R-:W-:Y:S05]  /*106d0*/  EXIT ;  /* 0x000000000000794d */ /* 0x000fea0003800000 */
.L_x_30967:
[----:B------:R-:W-:Y:S01]  /*106e0*/  IMAD.MOV.U32 R3, RZ, RZ, 0x7f ;  /* 0x0000007fff037424 */ /* 0x000fe200078e00ff */
[----:B------:R-:W-:-:S04]  /*106f0*/  ISETP.GT.U32.AND P0, PT, R5, 0x7f800000, PT ;  /* 0x7f8000000500780c */ /* 0x000fc80003f04070 */
[----:B------:R-:W-:-:S05]  /*10700*/  SEL R3, R3, 0x7c, P0 ;  /* 0x0000007c03037807 */ /* 0x000fca0000000000 */
[----:B------:R-:W-:Y:S01]  /*10710*/  STG.E.U8 desc[UR36][R16.64], R3 ;  /* 0x0000000310007986 */ /* 0x000fe2000c101124 */
[----:B------:R-:W-:Y:S05]  /*10720*/  EXIT ;  /* 0x000000000000794d */ /* 0x000fea0003800000 */
.L_x_30961:
[----:B------:R-:W0:Y:S02]  /*10730*/  I2F.U16 R0, R5 ;  /* 0x0000000500007306 */ /* 0x000e240000101000 */
[----:B0-----:R-:W-:-:S05]  /*10740*/  F2FP.BF16.F32.PACK_AB R0, RZ, R0 ;  /* 0x00000000ff00723e */ /* 0x001fca00000010ff */
[----:B------:R-:W-:Y:S01]  /*10750*/  STG.E.U16 desc[UR36][R16.64], R0 ;  /* 0x0000000010007986 */ /* 0x000fe2000c101524 */
[----:B------:R-:W-:Y:S05]  /*10760*/  EXIT ;  /* 0x000000000000794d */ /* 0x000fea0003800000 */
        .weak           $__internal_54_$__cuda_sm20_div_u16
        .type           $__internal_54_$__cuda_sm20_div_u16,@function
        .size           $__internal_54_$__cuda_sm20_div_u16,(.L_x_32805 - $__internal_54_$__cuda_sm20_div_u16)
$__internal_54_$__cuda_sm20_div_u16:
[----:B------:R-:W0:Y:S01]  /*10770*/  I2F.U16 R5, R4 ;  /* 0x0000000400057306 */ /* 0x000e220000101000 */
[----:B------:R-:W-:Y:S02]  /*10780*/  MOV R6, 0x4b800000 ;  /* 0x4b80000000067802 */ /* 0x000fe40000000f00 */
[C---:B0-----:R-:W-:Y:S02]  /*10790*/  FSETP.GEU.AND P1, PT, |R5|.reuse, 1.175494350822287508e-38, PT ;  /* 0x008000000500780b */ /* 0x041fe40003f2e200 */
[----:B------:R-:W-:Y:S02]  /*107a0*/  FSETP.GT.AND P0, PT, |R5|, 8.50705917302346158658e+37, PT ;  /* 0x7e8000000500780b */ /* 0x000fe40003f04200 */
[----:B------:R-:W-:-:S04]  /*107b0*/  FSEL R6, R6, 1, !P1 ;  /* 0x3f80000006067808 */ /* 0x000fc80004800000 */
[----:B------:R-:W-:Y:S02]  /*107c0*/  FSEL R6, R6, 0.25, !P0 ;  /* 0x3e80000006067808 */ /* 0x000fe40004000000 */
[----:B------:R-:W-:-:S03]  /*107d0*/  ISETP.NE.U32.AND P0, PT, R4, RZ, PT ;  /* 0x000000ff0400720c */ /* 0x000fc60003f05070 */
[----:B------:R-:W-:Y:S02]  /*107e0*/  FMUL R8, R5, R6 ;  /* 0x0000000605087220 */ /* 0x000fe40000400000 */
[----:B------:R-:W-:Y:S08]  /*107f0*/  I2F.U16.RZ R5, R10 ;  /* 0x0000000a00057306 */ /* 0x000ff0000010d000 */
[----:B------:R-:W0:Y:S02]  /*10800*/  MUFU.RCP R7, R8 ;  /* 0x0000000800077308 */ /* 0x000e240000001000 */
[----:B0-----:R-:W-:-:S04]  /*10810*/  FMUL R7, R6, R7 ;  /* 0x0000000706077220 */ /* 0x001fc80000400000 */
[----:B------:R-:W-:Y:S02]  /*10820*/  VIADD R6, R7, 0x2 ;  /* 0x0000000207067836 */ /* 0x000fe40000000000 */
[----:B------:R-:W-:Y:S02]  /*10830*/  IMAD.MOV.U32 R7, RZ, RZ, 0x0 ;  /* 0x00000000ff077424 */ /* 0x000fe400078e00ff */
[----:B------:R-:W-:Y:S01]  /*10840*/  FMUL.RZ R9, R5, R6 ;  /* 0x0000000605097220 */ /* 0x000fe2000040c000 */
[----:B------:R-:W-:-:S05]  /*10850*/  MOV R6, R0 ;  /* 0x0000000000067202 */ /* 0x000fca0000000f00 */
[----:B------:R-:W0:Y:S02]  /*10860*/  F2I.U32.TRUNC.NTZ R9, R9 ;  /* 0x0000000900097305 */ /* 0x000e24000020f000 */
[----:B0-----:R-:W-:Y:S01]  /*10870*/  LOP3.LUT R5, R9, 0xffff, RZ, 0xc0, !PT ;  /* 0x0000ffff09057812 */ /* 0x001fe200078ec0ff */
[----:B------:R-:W-:Y:S01]  /*10880*/  @!P0 IMAD.MOV.U32 R5, RZ, RZ, -0x1 ;  /* 0xffffffffff058424 */ /* 0x000fe200078e00ff */
[----:B------:R-:W-:Y:S06]  /*10890*/  RET.REL.NODEC R6 `(_ZN2at6native18elementwise_kernelILi128ELi4EZNS0_15gpu_kernel_implINS0_13BinaryFunctorIhhhZZZNS0_15binary_internal21div_floor_kernel_cudaERNS_18TensorIteratorBaseEENKUlvE_clEvENKUlvE_clEvEUlhhE_EEEEvS6_RKT_EUliE_EEviT1_) ;  /* 0xfffffef406d87950 */ /* 0x000fec0003c3ffff */
.L_x_30968:
        /* <DEDUP_REMOVED lines=14> */
.L_x_32805:


//--------------------- .text._ZN2at6native27unrolled_elementwise_kernelINS0_13BinaryFunctorIhhhZZZNS0_15binary_internal21div_floor_kernel_cudaERNS_18TensorIteratorBaseEENKUlvE_clEvENKUlvE_clEvEUlhhE_EESt5arrayIPcLm3EELi4E23TrivialOffsetCalculatorILi2EjESD_ILi1EjENS0_6memory12LoadWithCastILi2EEENSG_13StoreWithCastILi1EEEEEviT_T0_T2_T3_T4_T5_ --------------------------
	.section	.text._ZN2at6native27unrolled_elementwise_kernelINS0_13BinaryFunctorIhhhZZZNS0_15binary_internal21div_floor_kernel_cudaERNS_18TensorIteratorBaseEENKUlvE_clEvENKUlvE_clEvEUlhhE_EESt5arrayIPcLm3EELi4E23TrivialOffsetCalculatorILi2EjESD_ILi1EjENS0_6memory12LoadWithCastILi2EEENSG_13StoreWithCastILi1EEEEEviT_T0_T2_T3_T4_T5_,"ax",@progbits
	.align	128
        .global         _ZN2at6native27unrolled_elementwise_kernelINS0_13BinaryFunctorIhhhZZZNS0_15binary_internal21div_floor_kernel_cudaERNS_18TensorIteratorBaseEENKUlvE_clEvENKUlvE_clEvEUlhhE_EESt5arrayIPcLm3EELi4E23TrivialOffsetCalculatorILi2EjESD_ILi1EjENS0_6memory12LoadWithCastILi2EEENSG_13StoreWithCastILi1EEEEEviT_T0_T2_T3_T4_T5_
        .type           _ZN2at6native27unrolled_elementwise_kernelINS0_13BinaryFunctorIhhhZZZNS0_15binary_internal21div_floor_kernel_cudaERNS_18TensorIteratorBaseEENKUlvE_clEvENKUlvE_clEvEUlhhE_EESt5arrayIPcLm3EELi4E23TrivialOffsetCalculatorILi2EjESD_ILi1EjENS0_6memory12LoadWithCastILi2EEENSG_13StoreWithCastILi1EEEEEviT_T0_T2_T3_T4_T5_,@function
        .size           _ZN2at6native27unrolled_elementwise_kernelINS0_13BinaryFunctorIhhhZZZNS0_15binary_internal21div_floor_kernel_cudaERNS_18TensorIteratorBaseEENKUlvE_clEvENKUlvE_clEvEUlhhE_EESt5arrayIPcLm3EELi4E23TrivialOffsetCalculatorILi2EjESD_ILi1EjENS0_6memory12LoadWithCastILi2EEENSG_13StoreWithCastILi1EEEEEviT_T0_T2_T3_T4_T5_,(.L_x_32806 - _ZN2at6native27unrolled_elementwise_kernelINS0_13BinaryFunctorIhhhZZZNS0_15binary_internal21div_floor_kernel_cudaERNS_18TensorIteratorBaseEENKUlvE_clEvENKUlvE_clEvEUlhhE_EESt5arrayIPcLm3EELi4E23TrivialOffsetCalculatorILi2EjESD_ILi1EjENS0_6memory12LoadWithCastILi2EEENSG_13StoreWithCastILi1EEEEEviT_T0_T2_T3_T4_T5_)
        .other          _ZN2at6native27unrolled_elementwise_kernelINS0_13BinaryFunctorIhhhZZZNS0_15binary_internal21div_floor_kernel_cudaERNS_18TensorIteratorBaseEENKUlvE_clEvENKUlvE_clEvEUlhhE_EESt5arrayIPcLm3EELi4E23TrivialOffsetCalculatorILi2EjESD_ILi1EjENS0_6memory12LoadWithCastILi2EEENSG_13StoreWithCastILi1EEEEEviT_T0_T2_T3_T4_T5_,@"STO_CUDA_ENTRY STV_DEFAULT"
_ZN2at6native27unrolled_elementwise_kernelINS0_13BinaryFunctorIhhhZZZNS0_15binary_internal21div_floor_kernel_cudaERNS_18TensorIteratorBaseEENKUlvE_clEvENKUlvE_clEvEUlhhE_EESt5arrayIPcLm3EELi4E23TrivialOffsetCalculatorILi2EjESD_ILi1EjENS0_6memory12LoadWithCastILi2EEENSG_13StoreWithCastILi1EEEEEviT_T0_T2_T3_T4_T5_:
.text._ZN2at6native27unrolled_elementwise_kernelINS0_13BinaryFunctorIhhhZZZNS0_15binary_internal21div_floor_kernel_cudaERNS_18TensorIteratorBaseEENKUlvE_clEvENKUlvE_clEvEUlhhE_EESt5arrayIPcLm3EELi4E23TrivialOffsetCalculatorILi2EjESD_ILi1EjENS0_6memory12LoadWithCastILi2EEENSG_13StoreWithCastILi1EEEEEviT_T0_T2_T3_T4_T5_:
        /* <DEDUP_REMOVED lines=33> */
.L_x_30974:
[----:B------:R3:W5:Y:S01]  /*0210*/  LDG.E.U8 R28, desc[UR36][R6.64] ;  /* 0x00000024061c7981 */ /* 0x000762000c1e1100 */
[----:B------:R-:W-:Y:S05]  /*0220*/  BRA `(.L_x_30976) ;  /* 0x0000000c00607947 */ /* 0x000fea0003800000 */
.L_x_30973:
        /* <DEDUP_REMOVED lines=8> */
.L_x_30978:
[----:B------:R1:W5:Y:S01]  /*02b0*/  LDG.E.U8 R28, desc[UR36][R6.64] ;  /* 0x00000024061c7981 */ /* 0x000362000c1e1100 */
[----:B------:R-:W-:Y:S05]  /*02c0*/  BRA `(.L_x_30976) ;  /* 0x0000000c00387947 */ /* 0x000fea0003800000 */
.L_x_30977:
[----:B------:R2:W5:Y:S01]  /*02d0*/  LDG.E.U16 R28, desc[UR36][R6.64] ;  /* 0x00000024061c7981 */ /* 0x000562000c1e1500 */
[----:B------:R-:W-:Y:S05]  /*02e0*/  BRA `(.L_x_30976) ;  /* 0x0000000c00307947 */ /* 0x000fea0003800000 */
.L_x_30972:
        /* <DEDUP_REMOVED lines=10> */
.L_x_30980:
[----:B------:R-:W2:Y:S02]  /*0390*/  LDG.E.U16 R4, desc[UR36][R6.64] ;  /* 0x0000002406047981 */ /* 0x000ea4000c1e1500 */
[----:B--2---:R-:W-:-:S06]  /*03a0*/  HADD2.F32 R4, -RZ, R4.H0_H0 ;  /* 0x20000004ff047230 */ /* 0x004fcc0000004100 */
[----:B------:R-:W0:Y:S02]  /*03b0*/  F2I.S64.TRUNC R4, R4 ;  /* 0x0000000400047311 */ /* 0x000e24000020d900 */
[----:B0-----:R-:W-:Y:S01]  /*03c0*/  PRMT R28, R4, 0x7610, R28 ;  /* 0x00007610041c7816 */ /* 0x001fe2000000001c */
[----:B------:R-:W-:Y:S06]  /*03d0*/  BRA `(.L_x_30976) ;  /* 0x0000000800f47947 */ /* 0x000fec0003800000 */
.L_x_30979:
        /* <DEDUP_REMOVED lines=10> */
.L_x_30982:
[----:B------:R-:W2:Y:S02]  /*0480*/  LDG.E.U16 R6, desc[UR36][R6.64] ;  /* 0x0000002406067981 */ /* 0x000ea4000c1e1500 */
[----:B--2---:R-:W-:-:S06]  /*0490*/  HADD2.F32 R4, -RZ, R6.H0_H0 ;  /* 0x20000006ff047230 */ /* 0x004fcc0000004100 */
[----:B------:R-:W0:Y:S02]  /*04a0*/  F2I.S64.TRUNC R4, R4 ;  /* 0x0000000400047311 */ /* 0x000e24000020d900 */
[----:B0-----:R-:W-:Y:S01]  /*04b0*/  PRMT R28, R4, 0x7610, R28 ;  /* 0x00007610041c7816 */ /* 0x001fe2000000001c */
[----:B------:R-:W-:Y:S06]  /*04c0*/  BRA `(.L_x_30976) ;  /* 0x0000000800b87947 */ /* 0x000fec0003800000 */
.L_x_30981:
[----:B------:R-:W2:Y:S02]  /*04d0*/  LDG.E.64 R4, desc[UR36][R6.64] ;  /* 0x0000002406047981 */ /* 0x000ea4000c1e1b00 */
[----:B--2---:R-:W0:Y:S02]  /*04e0*/  F2I.S64.F64.TRUNC R4, R4 ;  /* 0x0000000400047311 */ /* 0x004e24000030d900 */
[----:B0-----:R-:W-:Y:S01]  /*04f0*/  PRMT R28, R4, 0x7610, R28 ;  /* 0x00007610041c7816 */ /* 0x001fe2000000001c */
[----:B------:R-:W-:Y:S06]  /*0500*/  BRA `(.L_x_30976) ;  /* 0x0000000800a87947 */ /* 0x000fec0003800000 */
.L_x_30971:
        /* <DEDUP_REMOVED lines=12> */
.L_x_30985:
[----:B------:R-:W2:Y:S02]  /*05d0*/  LDG.E.64 R6, desc[UR36][R6.64] ;  /* 0x0000002406067981 */ /* 0x000ea4000c1e1b00 */
[----:B--2---:R-:W0:Y:S02]  /*05e0*/  F2I.S64.F64.TRUNC R4, R6 ;  /* 0x0000000600047311 */ /* 0x004e24000030d900 */
[----:B0-----:R-:W-:Y:S01]  /*05f0*/  PRMT R28, R4, 0x7610, R28 ;  /* 0x00007610041c7816 */ /* 0x001fe2000000001c */
[----:B------:R-:W-:Y:S06]  /*0600*/  BRA `(.L_x_30976) ;  /* 0x0000000800687947 */ /* 0x000fec0003800000 */
.L_x_30984:
        /* <DEDUP_REMOVED lines=24> */
[----:B------:R-:W0:Y:S02]  /*0790*/  F2I.S64.TRUNC R4, R3 ;  /* 0x0000000300047311 */ /* 0x000e24000020d900 */
[----:B0-----:R-:W-:Y:S01]  /*07a0*/  PRMT R28, R4, 0x7610, R28 ;  /* 0x00007610041c7816 */ /* 0x001fe2000000001c */
[----:B------:R-:W-:Y:S06]  /*07b0*/  BRA `(.L_x_30976) ;  /* 0x0000000400fc7947 */ /* 0x000fec0003800000 */
.L_x_30987:
        /* <DEDUP_REMOVED lines=12> */
[----:B------:R-:W0:Y:S02]  /*0880*/  F2I.S64.TRUNC R4, R0 ;  /* 0x0000000000047311 */ /* 0x000e24000020d900 */
[----:B0-----:R-:W-:Y:S01]  /*0890*/  PRMT R28, R4, 0x7610, R28 ;  /* 0x00007610041c7816 */ /* 0x001fe2000000001c */
[----:B------:R-:W-:Y:S06]  /*08a0*/  BRA `(.L_x_30976) ;  /* 0x0000000400c07947 */ /* 0x000fec0003800000 */
.L_x_30986:
[----:B------:R-:W2:Y:S02]  /*08b0*/  LDG.E.U16 R4, desc[UR36][R6.64] ;  /* 0x0000002406047981 */ /* 0x000ea4000c1e1500 */
[----:B--2---:R-:W-:-:S06]  /*08c0*/  IMAD.U32 R4, R4, 0x10000, RZ ;  /* 0x0001000004047824 */ /* 0x004fcc00078e00ff */
[----:B------:R-:W0:Y:S02]  /*08d0*/  F2I.S64.TRUNC R4, R4 ;  /* 0x0000000400047311 */ /* 0x000e24000020d900 */
[----:B0-----:R-:W-:Y:S01]  /*08e0*/  PRMT R28, R4, 0x7610, R28 ;  /* 0x00007610041c7816 */ /* 0x001fe2000000001c */
[----:B------:R-:W-:Y:S06]  /*08f0*/  BRA `(.L_x_30976) ;  /* 0x0000000400ac7947 */ /* 0x000fec0003800000 */
.L_x_30983:
        /* <DEDUP_REMOVED lines=10> */
.L_x_30990:
        /* <DEDUP_REMOVED lines=21> */
.L_x_30994:
[----:B------:R-:W-:Y:S05]  /*0af0*/  BSYNC.RECONVERGENT B1 ;  /* 0x0000000000017941 */ /* 0x000fea0003800200 */
.L_x_30993:
[----:B------:R-:W-:Y:S01]  /*0b00*/  IMAD.SHL.U32 R0, R0, 0x100000, RZ ;  /* 0x0010000000007824 */ /* 0x000fe200078e00ff */
[----:B------:R-:W-:-:S04]  /*0b10*/  LEA R3, R3, 0x3b800000, 0x17 ;  /* 0x3b80000003037811 */ /* 0x000fc800078eb8ff */
[----:B------:R-:W-:-:S07]  /*0b20*/  LOP3.LUT R4, R3, R0, R7, 0xfe, !PT ;  /* 0x0000000003047212 */ /* 0x000fce00078efe07 */
.L_x_30992:
[----:B------:R-:W-:Y:S05]  /*0b30*/  BSYNC.RECONVERGENT B0 ;  /* 0x0000000000007941 */ /* 0x000fea0003800200 */
.L_x_30991:
[----:B------:R-:W0:Y:S02]  /*0b40*/  F2I.S64.TRUNC R4, R4 ;  /* 0x0000000400047311 */ /* 0x000e24000020d900 */
[----:B0-----:R-:W-:Y:S01]  /*0b50*/  PRMT R28, R4, 0x7610, R28 ;  /* 0x00007610041c7816 */ /* 0x001fe2000000001c */
[----:B------:R-:W-:Y:S06]  /*0b60*/  BRA `(.L_x_30976) ;  /* 0x0000000400107947 */ /* 0x000fec0003800000 */
.L_x_30989:
        /* <DEDUP_REMOVED lines=21> */
.L_x_30998:
[----:B------:R-:W-:Y:S05]  /*0cc0*/  BSYNC.RECONVERGENT B1 ;  /* 0x0000000000017941 */ /* 0x000fea0003800200 */
.L_x_30997:
[----:B------:R-:W-:Y:S01]  /*0cd0*/  IMAD.SHL.U32 R0, R0, 0x200000, RZ ;  /* 0x0020000000007824 */ /* 0x000fe200078e00ff */
[----:B------:R-:W-:-:S04]  /*0ce0*/  LEA R3, R3, 0x37800000, 0x17 ;  /* 0x3780000003037811 */ /* 0x000fc800078eb8ff */
[----:B------:R-:W-:-:S07]  /*0cf0*/  LOP3.LUT R4, R3, R0, R7, 0xfe, !PT ;  /* 0x0000000003047212 */ /* 0x000fce00078efe07 */
.L_x_30996:
[----:B------:R-:W-:Y:S05]  /*0d00*/  BSYNC.RECONVERGENT B0 ;  /* 0x0000000000007941 */ /* 0x000fea0003800200 */
.L_x_30995:
[----:B------:R-:W0:Y:S02]  /*0d10*/  F2I.S64.TRUNC R4, R4 ;  /* 0x0000000400047311 */ /* 0x000e24000020d900 */
[----:B0-----:R-:W-:Y:S01]  /*0d20*/  PRMT R28, R4, 0x7610, R28 ;  /* 0x00007610041c7816 */ /* 0x001fe2000000001c */
[----:B------:R-:W-:Y:S06]  /*0d30*/  BRA `(.L_x_30976) ;  /* 0x00000000009c7947 */ /* 0x000fec0003800000 */
.L_x_30988:
[----:B------:R-:W-:-:S09]  /*0d40*/  UISETP.NE.AND UP0, UPT, UR4, 0x1c, UPT ;  /* 0x0000001c0400788c */ /* 0x000fd2000bf05270 */
[----:B------:R-:W-:Y:S05]  /*0d50*/  BRA.U !UP0, `(.L_x_30999) ;  /* 0x0000000108907547 */ /* 0x000fea000b800000 */
[----:B------:R-:W-:-:S09]  /*0d60*/  UISETP.NE.AND UP0, UPT, UR4, 0x1d, UPT ;  /* 0x0000001d0400788c */ /* 0x000fd2000bf05270 */
[----:B------:R-:W-:Y:S05]  /*0d70*/  BRA.U !UP0, `(.L_x_31000) ;  /* 0x0000000108807547 */ /* 0x000fea000b800000 */
[----:B------:R-:W-:-:S09]  /*0d80*/  UISETP.NE.AND UP0, UPT, UR4, 0x2c, UPT ;  /* 0x0000002c0400788c */ /* 0x000fd2000bf05270 */
[----:B------:R-:W-:Y:S05]  /*0d90*/  BRA.U !UP0, `(.L_x_31001) ;  /* 0x0000000108487547 */ /* 0x000fea000b800000 */
.L_x_30975:
        /* <DEDUP_REMOVED lines=16> */
.L_x_31002:
[----:B------:R-:W-:Y:S01]  /*0ea0*/  PRMT R28, RZ, 0x7610, R28 ;  /* 0x00007610ff1c7816 */ /* 0x000fe2000000001c */
[----:B------:R-:W-:Y:S06]  /*0eb0*/  BRA `(.L_x_30976) ;  /* 0x00000000003c7947 */ /* 0x000fec0003800000 */
.L_x_31001:
        /* <DEDUP_REMOVED lines=8> */
.L_x_31004:
[----:B------:R-:W-:Y:S05]  /*0f40*/  BSYNC.RECONVERGENT B0 ;  /* 0x0000000000007941 */ /* 0x000fea0003800200 */
.L_x_31003:
[----:B------:R-:W0:Y:S02]  /*0f50*/  F2I.S64.TRUNC R4, R4 ;  /* 0x0000000400047311 */ /* 0x000e24000020d900 */
[----:B0-----:R-:W-:Y:S01]  /*0f60*/  PRMT R28, R4, 0x7610, R28 ;  /* 0x00007610041c7816 */ /* 0x001fe2000000001c */
[----:B------:R-:W-:Y:S06]  /*0f70*/  BRA `(.L_x_30976) ;  /* 0x00000000000c7947 */ /* 0x000fec0003800000 */
.L_x_31000:
[----:B------:R0:W5:Y:S01]  /*0f80*/  LDG.E.U8 R28, desc[UR36][R6.64] ;  /* 0x00000024061c7981 */ /* 0x000162000c1e1100 */
[----:B------:R-:W-:Y:S05]  /*0f90*/  BRA `(.L_x_30976) ;  /* 0x0000000000047947 */ /* 0x000fea0003800000 */
.L_x_30999:
[----:B------:R0:W5:Y:S02]  /*0fa0*/  LDG.E.U8 R28, desc[UR36][R6.64] ;  /* 0x00000024061c7981 */ /* 0x000164000c1e1100 */
.L_x_30976:
        /* <DEDUP_REMOVED lines=18> */
.L_x_31008:
[----:B------:R1:W5:Y:S01]  /*10d0*/  LDG.E.U8 R23, desc[UR36][R6.64] ;  /* 0x0000002406177981 */ /* 0x000362000c1e1100 */
[----:B------:R-:W-:Y:S05]  /*10e0*/  BRA `(.L_x_31010) ;  /* 0x0000000c00607947 */ /* 0x000fea0003800000 */
.L_x_31007:
        /* <DEDUP_REMOVED lines=8> */
.L_x_31012:
[----:B------:R3:W5:Y:S01]  /*1170*/  LDG.E.U8 R23, desc[UR36][R6.64] ;  /* 0x0000002406177981 */ /* 0x000762000c1e1100 */
[----:B------:R-:W-:Y:S05]  /*1180*/  BRA `(.L_x_31010) ;  /* 0x0000000c00387947 */ /* 0x000fea0003800000 */
.L_x_31011:
[----:B------:R2:W5:Y:S01]  /*1190*/  LDG.E.U16 R23, desc[UR36][R6.64] ;  /* 0x0000002406177981 */ /* 0x000562000c1e1500 */
[----:B------:R-:W-:Y:S05]  /*11a0*/  BRA `(.L_x_31010) ;  /* 0x0000000c00307947 */ /* 0x000fea0003800000 */
.L_x_31006:
        /* <DEDUP_REMOVED lines=10> */
.L_x_31014:
[----:B------:R-:W2:Y:S02]  /*1250*/  LDG.E.U16 R4, desc[UR36][R6.64] ;  /* 0x0000002406047981 */ /* 0x000ea4000c1e1500 */
[----:B--2---:R-:W-:-:S06]  /*1260*/  HADD2.F32 R4, -RZ, R4.H0_H0 ;  /* 0x20000004ff047230 */ /* 0x004fcc0000004100 */
[----:B------:R-:W0:Y:S02]  /*1270*/  F2I.S64.TRUNC R4, R4 ;  /* 0x0000000400047311 */ /* 0x000e24000020d900 */
[----:B0-----:R-:W-:Y:S01]  /*1280*/  PRMT R23, R4, 0x7610, R23 ;  /* 0x0000761004177816 */ /* 0x001fe20000000017 */
[----:B------:R-:W-:Y:S06]  /*1290*/  BRA `(.L_x_31010) ;  /* 0x0000000800f47947 */ /* 0x000fec0003800000 */
.L_x_31013:
        /* <DEDUP_REMOVED lines=10> */
.L_x_31016:
[----:B------:R-:W2:Y:S02]  /*1340*/  LDG.E.U16 R6, desc[UR36][R6.64] ;  /* 0x0000002406067981 */ /* 0x000ea4000c1e1500 */
[----:B--2---:R-:W-:-:S06]  /*1350*/  HADD2.F32 R4, -RZ, R6.H0_H0 ;  /* 0x20000006ff047230 */ /* 0x004fcc0000004100 */
[----:B------:R-:W0:Y:S02]  /*1360*/  F2I.S64.TRUNC R4, R4 ;  /* 0x0000000400047311 */ /* 0x000e24000020d900 */
[----:B0-----:R-:W-:Y:S01]  /*1370*/  PRMT R23, R4, 0x7610, R23 ;  /* 0x0000761004177816 */ /* 0x001fe20000000017 */
[----:B------:R-:W-:Y:S06]  /*1380*/  BRA `(.L_x_31010) ;  /* 0x0000000800b87947 */ /* 0x000fec0003800000 */
.L_x_31015:
[----:B------:R-:W2:Y:S02]  /*1390*/  LDG.E.64 R4, desc[UR36][R6.64] ;  /* 0x0000002406047981 */ /* 0x000ea4000c1e1b00 */
[----:B--2---:R-:W0:Y:S02]  /*13a0*/  F2I.S64.F64.TRUNC R4, R4 ;  /* 0x0000000400047311 */ /* 0x004e24000030d900 */
[----:B0-----:R-:W-:Y:S01]  /*13b0*/  PRMT R23, R4, 0x7610, R23 ;  /* 0x0000761004177816 */ /* 0x001fe20000000017 */
[----:B------:R-:W-:Y:S06]  /*13c0*/  BRA `(.L_x_31010) ;  /* 0x0000000800a87947 */ /* 0x000fec0003800000 */
.L_x_31005:
        /* <DEDUP_REMOVED lines=12> */
.L_x_31019:
[----:B------:R-:W2:Y:S02]  /*1490*/  LDG.E.64 R6, desc[UR36][R6.64] ;  /* 0x0000002406067981 */ /* 0x000ea4000c1e1b00 */
[----:B--2---:R-:W0:Y:S02]  /*14a0*/  F2I.S64.F64.TRUNC R4, R6 ;  /* 0x0000000600047311 */ /* 0x004e24000030d900 */
[----:B0-----:R-:W-:Y:S01]  /*14b0*/  PRMT R23, R4, 0x7610, R23 ;  /* 0x0000761004177816 */ /* 0x001fe20000000017 */
[----:B------:R-:W-:Y:S06]  /*14c0*/  BRA `(.L_x_31010) ;  /* 0x0000000800687947 */ /* 0x000fec0003800000 */
.L_x_31018:
        /* <DEDUP_REMOVED lines=27> */
.L_x_31021:
        /* <DEDUP_REMOVED lines=15> */
.L_x_31020:
[----:B------:R-:W2:Y:S02]  /*1770*/  LDG.E.U16 R4, desc[UR36][R6.64] ;  /* 0x0000002406047981 */ /* 0x000ea4000c1e1500 */
[----:B--2---:R-:W-:-:S06]  /*1780*/  IMAD.U32 R4, R4, 0x10000, RZ ;  /* 0x0001000004047824 */ /* 0x004fcc00078e00ff */
[----:B------:R-:W0:Y:S02]  /*1790*/  F2I.S64.TRUNC R4, R4 ;  /* 0x0000000400047311 */ /* 0x000e24000020d900 */
[----:B0-----:R-:W-:Y:S01]  /*17a0*/  PRMT R23, R4, 0x7610, R23 ;  /* 0x0000761004177816 */ /* 0x001fe20000000017 */
[----:B------:R-:W-:Y:S06]  /*17b0*/  BRA `(.L_x_31010) ;  /* 0x0000000400ac7947 */ /* 0x000fec0003800000 */
.L_x_31017:
        /* <DEDUP_REMOVED lines=10> */
.L_x_31024:
        /* <DEDUP_REMOVED lines=21> */
.L_x_31028:
[----:B------:R-:W-:Y:S05]  /*19b0*/  BSYNC.RECONVERGENT B1 ;  /* 0x0000000000017941 */ /* 0x000fea0003800200 */
.L_x_31027:
[----:B------:R-:W-:Y:S01]  /*19c0*/  IMAD.SHL.U32 R0, R0, 0x100000, RZ ;  /* 0x0010000000007824 */ /* 0x000fe200078e00ff */
[----:B------:R-:W-:-:S04]  /*19d0*/  LEA R3, R3, 0x3b800000, 0x17 ;  /* 0x3b80000003037811 */ /* 0x000fc800078eb8ff */
[----:B------:R-:W-:-:S07]  /*19e0*/  LOP3.LUT R4, R3, R0, R7, 0xfe, !PT ;  /* 0x0000000003047212 */ /* 0x000fce00078efe07 */
.L_x_31026:
[----:B------:R-:W-:Y:S05]  /*19f0*/  BSYNC.RECONVERGENT B0 ;  /* 0x0000000000007941 */ /* 0x000fea0003800200 */
.L_x_31025:
[----:B------:R-:W0:Y:S02]  /*1a00*/  F2I.S64.TRUNC R4, R4 ;  /* 0x0000000400047311 */ /* 0x000e24000020d900 */
[----:B0-----:R-:W-:Y:S01]  /*1a10*/  PRMT R23, R4, 0x7610, R23 ;  /* 0x0000761004177816 */ /* 0x001fe20000000017 */
[----:B------:R-:W-:Y:S06]  /*1a20*/  BRA `(.L_x_31010) ;  /* 0x0000000400107947 */ /* 0x000fec0003800000 */
.L_x_31023:
        /* <DEDUP_REMOVED lines=21> */
.L_x_31032:
[----:B------:R-:W-:Y:S05]  /*1b80*/  BSYNC.RECONVERGENT B1 ;  /* 0x0000000000017941 */ /* 0x000fea0003800200 */
.L_x_31031:
[----:B------:R-:W-:Y:S01]  /*1b90*/  IMAD.SHL.U32 R0, R0, 0x200000, RZ ;  /* 0x0020000000007824 */ /* 0x000fe200078e00ff */
[----:B------:R-:W-:-:S04]  /*1ba0*/  LEA R3, R3, 0x37800000, 0x17 ;  /* 0x3780000003037811 */ /* 0x000fc800078eb8ff */
[----:B------:R-:W-:-:S07]  /*1bb0*/  LOP3.LUT R4, R3, R0, R7, 0xfe, !PT ;  /* 0x0000000003047212 */ /* 0x000fce00078efe07 */
.L_x_31030:
[----:B------:R-:W-:Y:S05]  /*1bc0*/  BSYNC.RECONVERGENT B0 ;  /* 0x0000000000007941 */ /* 0x000fea0003800200 */
.L_x_31029:
[----:B------:R-:W0:Y:S02]  /*1bd0*/  F2I.S64.TRUNC R4, R4 ;  /* 0x0000000400047311 */ /* 0x000e24000020d900 */
[----:B0-----:R-:W-:Y:S01]  /*1be0*/  PRMT R23, R4, 0x7610, R23 ;  /* 0x0000761004177816 */ /* 0x001fe20000000017 */
[----:B------:R-:W-:Y:S06]  /*1bf0*/  BRA `(.L_x_31010) ;  /* 0x00000000009c7947 */ /* 0x000fec0003800000 */
.L_x_31022:
[----:B------:R-:W-:-:S09]  /*1c00*/  UISETP.NE.AND UP0, UPT, UR4, 0x1c, UPT ;  /* 0x0000001c0400788c */ /* 0x000fd2000bf05270 */
[----:B------:R-:W-:Y:S05]  /*1c10*/  BRA.U !UP0, `(.L_x_31033) ;  /* 0x0000000108907547 */ /* 0x000fea000b800000 */
[----:B------:R-:W-:-:S09]  /*1c20*/  UISETP.NE.AND UP0, UPT, UR4, 0x1d, UPT ;  /* 0x0000001d0400788c */ /* 0x000fd2000bf05270 */
[----:B------:R-:W-:Y:S05]  /*1c30*/  BRA.U !UP0, `(.L_x_31034) ;  /* 0x0000000108807547 */ /* 0x000fea000b800000 */
[----:B------:R-:W-:-:S09]  /*1c40*/  UISETP.NE.AND UP0, UPT, UR4, 0x2c, UPT ;  /* 0x0000002c0400788c */ /* 0x000fd2000bf05270 */
[----:B------:R-:W-:Y:S05]  /*1c50*/  BRA.U !UP0, `(.L_x_31035) ;  /* 0x0000000108487547 */ /* 0x000fea000b800000 */
.L_x_31009:
        /* <DEDUP_REMOVED lines=16> */
.L_x_31036:
[----:B------:R-:W-:Y:S01]  /*1d60*/  PRMT R23, RZ, 0x7610, R23 ;  /* 0x00007610ff177816 */ /* 0x000fe20000000017 */
[----:B------:R-:W-:Y:S06]  /*1d70*/  BRA `(.L_x_31010) ;  /* 0x00000000003c7947 */ /* 0x000fec0003800000 */
.L_x_31035:
        /* <DEDUP_REMOVED lines=8> */
.L_x_31038:
[----:B------:R-:W-:Y:S05]  /*1e00*/  BSYNC.RECONVERGENT B0 ;  /* 0x0000000000007941 */ /* 0x000fea0003800200 */
.L_x_31037:
[----:B------:R-:W0:Y:S02]  /*1e10*/  F2I.S64.TRUNC R4, R4 ;  /* 0x0000000400047311 */ /* 0x000e24000020d900 */
[----:B0-----:R-:W-:Y:S01]  /*1e20*/  PRMT R23, R4, 0x7610, R23 ;  /* 0x0000761004177816 */ /* 0x001fe20000000017 */
[----:B------:R-:W-:Y:S06]  /*1e30*/  BRA `(.L_x_31010) ;  /* 0x00000000000c7947 */ /* 0x000fec0003800000 */
.L_x_31034:
[----:B------:R0:W5:Y:S01]  /*1e40*/  LDG.E.U8 R23, desc[UR36][R6.64] ;  /* 0x0000002406177981 */ /* 0x000162000c1e1100 */
[----:B------:R-:W-:Y:S05]  /*1e50*/  BRA `(.L_x_31010) ;  /* 0x0000000000047947 */ /* 0x000fea0003800000 */
.L_x_31033:
[----:B------:R0:W5:Y:S02]  /*1e60*/  LDG.E.U8 R23, desc[UR36][R6.64] ;  /* 0x0000002406177981 */ /* 0x000164000c1e1100 */
.L_x_31010:
[----:B------:R-:W-:-:S07]  /*1e70*/  VIADD R27, R25, 0x80 ;  /* 0x00000080191b7836 */ /* 0x000fce0000000000 */
.L_x_30970:
[----:B------:R-:W-:Y:S05]  /*1e80*/  BSYNC.RECONVERGENT B6 ;  /* 0x0000000000067941 */ /* 0x000fea0003800200 */
.L_x_30969:
        /* <DEDUP_REMOVED lines=24> */
.L_x_31044:
[----:B------:R3:W5:Y:S01]  /*2010*/  LDG.E.U8 R26, desc[UR36][R6.64] ;  /* 0x00000024061a7981 */ /* 0x000762000c1e1100 */
[----:B------:R-:W-:Y:S05]  /*2020*/  BRA `(.L_x_31046) ;  /* 0x0000000c00607947 */ /* 0x000fea0003800000 */
.L_x_31043:
        /* <DEDUP_REMOVED lines=8> */
.L_x_31048:
[----:B------:R0:W5:Y:S01]  /*20b0*/  LDG.E.U8 R26, desc[UR36][R6.64] ;  /* 0x00000024061a7981 */ /* 0x000162000c1e1100 */
[----:B------:R-:W-:Y:S05]  /*20c0*/  BRA `(.L_x_31046) ;  /* 0x0000000c00387947 */ /* 0x000fea0003800000 */
.L_x_31047:
[----:B------:R0:W5:Y:S01]  /*20d0*/  LDG.E.U16 R26, desc[UR36][R6.64] ;  /* 0x00000024061a7981 */ /* 0x000162000c1e1500 */
[----:B------:R-:W-:Y:S05]  /*20e0*/  BRA `(.L_x_31046) ;  /* 0x0000000c00307947 */ /* 0x000fea0003800000 */
.L_x_31042:
        /* <DEDUP_REMOVED lines=10> */
.L_x_31050:
[----:B------:R-:W2:Y:S02]  /*2190*/  LDG.E.U16 R4, desc[UR36][R6.64] ;  /* 0x0000002406047981 */ /* 0x000ea4000c1e1500 */
[----:B--2---:R-:W-:-:S06]  /*21a0*/  HADD2.F32 R4, -RZ, R4.H0_H0 ;  /* 0x20000004ff047230 */ /* 0x004fcc0000004100 */
[----:B------:R-:W0:Y:S02]  /*21b0*/  F2I.S64.TRUNC R4, R4 ;  /* 0x0000000400047311 */ /* 0x000e24000020d900 */
[----:B0-----:R-:W-:Y:S01]  /*21c0*/  PRMT R26, R4, 0x7610, R26 ;  /* 0x00007610041a7816 */ /* 0x001fe2000000001a */
[----:B------:R-:W-:Y:S06]  /*21d0*/  BRA `(.L_x_31046) ;  /* 0x0000000800f47947 */ /* 0x000fec0003800000 */
.L_x_31049:
        /* <DEDUP_REMOVED lines=10> */
.L_x_31052:
[----:B------:R-:W2:Y:S02]  /*2280*/  LDG.E.U16 R6, desc[UR36][R6.64] ;  /* 0x0000002406067981 */ /* 0x000ea4000c1e1500 */
[----:B--2---:R-:W-:-:S06]  /*2290*/  HADD2.F32 R4, -RZ, R6.H0_H0 ;  /* 0x20000006ff047230 */ /* 0x004fcc0000004100 */
[----:B------:R-:W0:Y:S02]  /*22a0*/  F2I.S64.TRUNC R4, R4 ;  /* 0x0000000400047311 */ /* 0x000e24000020d900 */
[----:B0-----:R-:W-:Y:S01]  /*22b0*/  PRMT R26, R4, 0x7610, R26 ;  /* 0x00007610041a7816 */ /* 0x001fe2000000001a */
[----:B------:R-:W-:Y:S06]  /*22c0*/  BRA `(.L_x_31046) ;  /* 0x0000000800b87947 */ /* 0x000fec0003800000 */
.L_x_31051:
[----:B------:R-:W2:Y:S02]  /*22d0*/  LDG.E.64 R4, desc[UR36][R6.64] ;  /* 0x0000002406047981 */ /* 0x000ea4000c1e1b00 */
[----:B--2---:R-:W0:Y:S02]  /*22e0*/  F2I.S64.F64.TRUNC R4, R4 ;  /* 0x0000000400047311 */ /* 0x004e24000030d900 */
[----:B0-----:R-:W-:Y:S01]  /*22f0*/  PRMT R26, R4, 0x7610, R26 ;  /* 0x00007610041a7816 */ /* 0x001fe2000000001a */
[----:B------:R-:W-:Y:S06]  /*2300*/  BRA `(.L_x_31046) ;  /* 0x0000000800a87947 */ /* 0x000fec0003800000 */
.L_x_31041:
        /* <DEDUP_REMOVED lines=12> */
.L_x_31055:
[----:B------:R-:W2:Y:S02]  /*23d0*/  LDG.E.64 R6, desc[UR36][R6.64] ;  /* 0x0000002406067981 */ /* 0x000ea4000c1e1b00 */
[----:B--2---:R-:W0:Y:S02]  /*23e0*/  F2I.S64.F64.TRUNC R4, R6 ;  /* 0x0000000600047311 */ /* 0x004e24000030d900 */
[----:B0-----:R-:W-:Y:S01]  /*23f0*/  PRMT R26, R4, 0x7610, R26 ;  /* 0x00007610041a7816 */ /* 0x001fe2000000001a */
[----:B------:R-:W-:Y:S06]  /*2400*/  BRA `(.L_x_31046) ;  /* 0x0000000800687947 */ /* 0x000fec0003800000 */
.L_x_31054:
        /* <DEDUP_REMOVED lines=27> */
.L_x_31057:
        /* <DEDUP_REMOVED lines=12> */
[----:B------:R-:W0:Y:S02]  /*2680*/  F2I.S64.TRUNC R4, R0 ;  /* 0x0000000000047311 */ /* 0x000e24000020d900 */
[----:B0-----:R-:W-:Y:S01]  /*2690*/  PRMT R26, R4, 0x7610, R26 ;  /* 0x00007610041a7816 */ /* 0x001fe2000000001a */
[----:B------:R-:W-:Y:S06]  /*26a0*/  BRA `(.L_x_31046) ;  /* 0x0000000400c07947 */ /* 0x000fec0003800000 */
.L_x_31056:
[----:B------:R-:W2:Y:S02]  /*26b0*/  LDG.E.U16 R4, desc[UR36][R6.64] ;  /* 0x0000002406047981 */ /* 0x000ea4000c1e1500 */
[----:B--2---:R-:W-:-:S06]  /*26c0*/  IMAD.U32 R4, R4, 0x10000, RZ ;  /* 0x0001000004047824 */ /* 0x004fcc00078e00ff */
[----:B------:R-:W0:Y:S02]  /*26d0*/  F2I.S64.TRUNC R4, R4 ;  /* 0x0000000400047311 */ /* 0x000e24000020d900 */
[----:B0-----:R-:W-:Y:S01]  /*26e0*/  PRMT R26, R4, 0x7610, R26 ;  /* 0x00007610041a7816 */ /* 0x001fe2000000001a */
[----:B------:R-:W-:Y:S06]  /*26f0*/  BRA `(.L_x_31046) ;  /* 0x0000000400ac7947 */ /* 0x000fec0003800000 */
.L_x_31053:
        /* <DEDUP_REMOVED lines=10> */
.L_x_31060:
        /* <DEDUP_REMOVED lines=21> */
.L_x_31064:
[----:B------:R-:W-:Y:S05]  /*28f0*/  BSYNC.RECONVERGENT B1 ;  /* 0x0000000000017941 */ /* 0x000fea0003800200 */
.L_x_31063:
[----:B------:R-:W-:Y:S01]  /*2900*/  IMAD.SHL.U32 R0, R0, 0x100000, RZ ;  /* 0x0010000000007824 */ /* 0x000fe200078e00ff */
[----:B------:R-:W-:-:S04]  /*2910*/  LEA R3, R3, 0x3b800000, 0x17 ;  /* 0x3b80000003037811 */ /* 0x000fc800078eb8ff */
[----:B------:R-:W-:-:S07]  /*2920*/  LOP3.LUT R4, R3, R0, R7, 0xfe, !PT ;  /* 0x0000000003047212 */ /* 0x000fce00078efe07 */
.L_x_31062:
[----:B------:R-:W-:Y:S05]  /*2930*/  BSYNC.RECONVERGENT B0 ;  /* 0x0000000000007941 */ /* 0x000fea0003800200 */
.L_x_31061:
[----:B------:R-:W0:Y:S02]  /*2940*/  F2I.S64.TRUNC R4, R4 ;  /* 0x0000000400047311 */ /* 0x000e24000020d900 */
[----:B0-----:R-:W-:Y:S01]  /*2950*/  PRMT R26, R4, 0x7610, R26 ;  /* 0x00007610041a7816 */ /* 0x001fe2000000001a */
[----:B------:R-:W-:Y:S06]  /*2960*/  BRA `(.L_x_31046) ;  /* 0x0000000400107947 */ /* 0x000fec0003800000 */
.L_x_31059:
        /* <DEDUP_REMOVED lines=21> */
.L_x_31068:
[----:B------:R-:W-:Y:S05]  /*2ac0*/  BSYNC.RECONVERGENT B1 ;  /* 0x0000000000017941 */ /* 0x000fea0003800200 */
.L_x_31067:
[----:B------:R-:W-:Y:S01]  /*2ad0*/  IMAD.SHL.U32 R0, R0, 0x200000, RZ ;  /* 0x0020000000007824 */ /* 0x000fe200078e00ff */
[----:B------:R-:W-:-:S04]  /*2ae0*/  LEA R3, R3, 0x37800000, 0x17 ;  /* 0x3780000003037811 */ /* 0x000fc800078eb8ff */
[----:B------:R-:W-:-:S07]  /*2af0*/  LOP3.LUT R4, R3, R0, R7, 0xfe, !PT ;  /* 0x0000000003047212 */ /* 0x000fce00078efe07 */
.L_x_31066:
[----:B------:R-:W-:Y:S05]  /*2b00*/  BSYNC.RECONVERGENT B0 ;  /* 0x0000000000007941 */ /* 0x000fea0003800200 */
.L_x_31065:
[----:B------:R-:W0:Y:S02]  /*2b10*/  F2I.S64.TRUNC R4, R4 ;  /* 0x0000000400047311 */ /* 0x000e24000020d900 */
[----:B0-----:R-:W-:Y:S01]  /*2b20*/  PRMT R26, R4, 0x7610, R26 ;  /* 0x00007610041a7816 */ /* 0x001fe2000000001a */
[----:B------:R-:W-:Y:S06]  /*2b30*/  BRA `(.L_x_31046) ;  /* 0x00000000009c7947 */ /* 0x000fec0003800000 */
.L_x_31058:
        /* <DEDUP_REMOVED lines=14> */
.L_x_31072:
[----:B------:R-:W-:Y:S05]  /*2c20*/  BSYNC.RECONVERGENT B0 ;  /* 0x0000000000007941 */ /* 0x000fea0003800200 */
.L_x_31071:
[----:B------:R-:W0:Y:S02]  /*2c30*/  F2I.S64.TRUNC R4, R4 ;  /* 0x0000000400047311 */ /* 0x000e24000020d900 */
[----:B0-----:R-:W-:Y:S01]  /*2c40*/  PRMT R26, R4, 0x7610, R26 ;  /* 0x00007610041a7816 */ /* 0x001fe2000000001a */
[----:B------:R-:W-:Y:S06]  /*2c50*/  BRA `(.L_x_31046) ;  /* 0x0000000000547947 */ /* 0x000fec0003800000 */
.L_x_31045:
        /* <DEDUP_REMOVED lines=16> */
.L_x_31073:
[----:B------:R-:W-:Y:S01]  /*2d60*/  PRMT R26, RZ, 0x7610, R26 ;  /* 0x00007610ff1a7816 */ /* 0x000fe2000000001a */
[----:B------:R-:W-:Y:S06]  /*2d70*/  BRA `(.L_x_31046) ;  /* 0x00000000000c7947 */ /* 0x000fec0003800000 */
.L_x_31070:
[----:B------:R0:W5:Y:S01]  /*2d80*/  LDG.E.U8 R26, desc[UR36][R6.64] ;  /* 0x00000024061a7981 */ /* 0x000162000c1e1100 */
[----:B------:R-:W-:Y:S05]  /*2d90*/  BRA `(.L_x_31046) ;  /* 0x0000000000047947 */ /* 0x000fea0003800000 */
.L_x_31069:
[----:B------:R1:W5:Y:S02]  /*2da0*/  LDG.E.U8 R26, desc[UR36][R6.64] ;  /* 0x00000024061a7981 */ /* 0x000364000c1e1100 */
.L_x_31046:
        /* <DEDUP_REMOVED lines=18> */
.L_x_31077:
[----:B------:R4:W5:Y:S01]  /*2ed0*/  LDG.E.U8 R22, desc[UR36][R6.64] ;  /* 0x0000002406167981 */ /* 0x000962000c1e1100 */
[----:B------:R-:W-:Y:S05]  /*2ee0*/  BRA `(.L_x_31079) ;  /* 0x0000000c00607947 */ /* 0x000fea0003800000 */
.L_x_31076:
        /* <DEDUP_REMOVED lines=8> */
.L_x_31081:
[----:B------:R0:W5:Y:S01]  /*2f70*/  LDG.E.U8 R22, desc[UR36][R6.64] ;  /* 0x0000002406167981 */ /* 0x000162000c1e1100 */
[----:B------:R-:W-:Y:S05]  /*2f80*/  BRA `(.L_x_31079) ;  /* 0x0000000c00387947 */ /* 0x000fea0003800000 */
.L_x_31080:
[----:B------:R0:W5:Y:S01]  /*2f90*/  LDG.E.U16 R22, desc[UR36][R6.64] ;  /* 0x0000002406167981 */ /* 0x000162000c1e1500 */
[----:B------:R-:W-:Y:S05]  /*2fa0*/  BRA `(.L_x_31079) ;  /* 0x0000000c00307947 */ /* 0x000fea0003800000 */
.L_x_31075:
        /* <DEDUP_REMOVED lines=10> */
.L_x_31083:
[----:B------:R-:W2:Y:S02]  /*3050*/  LDG.E.U16 R4, desc[UR36][R6.64] ;  /* 0x0000002406047981 */ /* 0x000ea4000c1e1500 */
[----:B--2---:R-:W-:-:S06]  /*3060*/  HADD2.F32 R4, -RZ, R4.H0_H0 ;  /* 0x20000004ff047230 */ /* 0x004fcc0000004100 */
[----:B------:R-:W0:Y:S02]  /*3070*/  F2I.S64.TRUNC R4, R4 ;  /* 0x0000000400047311 */ /* 0x000e24000020d900 */
[----:B0-----:R-:W-:Y:S01]  /*3080*/  PRMT R22, R4, 0x7610, R22 ;  /* 0x0000761004167816 */ /* 0x001fe20000000016 */
[----:B------:R-:W-:Y:S06]  /*3090*/  BRA `(.L_x_31079) ;  /* 0x0000000800f47947 */ /* 0x000fec0003800000 */
.L_x_31082:
        /* <DEDUP_REMOVED lines=10> */
.L_x_31085:
[----:B------:R-:W2:Y:S02]  /*3140*/  LDG.E.U16 R6, desc[UR36][R6.64] ;  /* 0x0000002406067981 */ /* 0x000ea4000c1e1500 */
[----:B--2---:R-:W-:-:S06]  /*3150*/  HADD2.F32 R4, -RZ, R6.H0_H0 ;  /* 0x20000006ff047230 */ /* 0x004fcc0000004100 */
[----:B------:R-:W0:Y:S02]  /*3160*/  F2I.S64.TRUNC R4, R4 ;  /* 0x0000000400047311 */ /* 0x000e24000020d900 */
[----:B0-----:R-:W-:Y:S01]  /*3170*/  PRMT R22, R4, 0x7610, R22 ;  /* 0x0000761004167816 */ /* 0x001fe20000000016 */
[----:B------:R-:W-:Y:S06]  /*3180*/  BRA `(.L_x_31079) ;  /* 0x0000000800b87947 */ /* 0x000fec0003800000 */
.L_x_31084:
[----:B------:R-:W2:Y:S02]  /*3190*/  LDG.E.64 R4, desc[UR36][R6.64] ;  /* 0x0000002406047981 */ /* 0x000ea4000c1e1b00 */
[----:B--2---:R-:W0:Y:S02]  /*31a0*/  F2I.S64.F64.TRUNC R4, R4 ;  /* 0x0000000400047311 */ /* 0x004e24000030d900 */
[----:B0-----:R-:W-:Y:S01]  /*31b0*/  PRMT R22, R4, 0x7610, R22 ;  /* 0x0000761004167816 */ /* 0x001fe20000000016 */
[----:B------:R-:W-:Y:S06]  /*31c0*/  BRA `(.L_x_31079) ;  /* 0x0000000800a87947 */ /* 0x000fec0003800000 */
.L_x_31074:
        /* <DEDUP_REMOVED lines=12> */
.L_x_31088:
[----:B------:R-:W2:Y:S02]  /*3290*/  LDG.E.64 R6, desc[UR36][R6.64] ;  /* 0x0000002406067981 */ /* 0x000ea4000c1e1b00 */
[----:B--2---:R-:W0:Y:S02]  /*32a0*/  F2I.S64.F64.TRUNC R4, R6 ;  /* 0x0000000600047311 */ /* 0x004e24000030d900 */
[----:B0-----:R-:W-:Y:S01]  /*32b0*/  PRMT R22, R4, 0x7610, R22 ;  /* 0x0000761004167816 */ /* 0x001fe20000000016 */
[----:B------:R-:W-:Y:S06]  /*32c0*/  BRA `(.L_x_31079) ;  /* 0x0000000800687947 */ /* 0x000fec0003800000 */
.L_x_31087:
        /* <DEDUP_REMOVED lines=27> */
.L_x_31090:
        /* <DEDUP_REMOVED lines=15> */
.L_x_31089:
[----:B------:R-:W2:Y:S02]  /*3570*/  LDG.E.U16 R4, desc[UR36][R6.64] ;  /* 0x0000002406047981 */ /* 0x000ea4000c1e1500 */
[----:B--2---:R-:W-:-:S06]  /*3580*/  IMAD.U32 R4, R4, 0x10000, RZ ;  /* 0x0001000004047824 */ /* 0x004fcc00078e00ff */
[----:B------:R-:W0:Y:S02]  /*3590*/  F2I.S64.TRUNC R4, R4 ;  /* 0x0000000400047311 */ /* 0x000e24000020d900 */
[----:B0-----:R-:W-:Y:S01]  /*35a0*/  PRMT R22, R4, 0x7610, R22 ;  /* 0x0000761004167816 */ /* 0x001fe20000000016 */
[----:B------:R-:W-:Y:S06]  /*35b0*/  BRA `(.L_x_31079) ;  /* 0x0000000400ac7947 */ /* 0x000fec0003800000 */
.L_x_31086:
        /* <DEDUP_REMOVED lines=10> */
.L_x_31093:
        /* <DEDUP_REMOVED lines=21> */
.L_x_31097:
[----:B------:R-:W-:Y:S05]  /*37b0*/  BSYNC.RECONVERGENT B1 ;  /* 0x0000000000017941 */ /* 0x000fea0003800200 */
.L_x_31096:
[----:B------:R-:W-:Y:S01]  /*37c0*/  IMAD.SHL.U32 R0, R0, 0x100000, RZ ;  /* 0x0010000000007824 */ /* 0x000fe200078e00ff */
[----:B------:R-:W-:-:S04]  /*37d0*/  LEA R3, R3, 0x3b800000, 0x17 ;  /* 0x3b80000003037811 */ /* 0x000fc800078eb8ff */
[----:B------:R-:W-:-:S07]  /*37e0*/  LOP3.LUT R4, R3, R0, R7, 0xfe, !PT ;  /* 0x0000000003047212 */ /* 0x000fce00078efe07 */
.L_x_31095:
[----:B------:R-:W-:Y:S05]  /*37f0*/  BSYNC.RECONVERGENT B0 ;  /* 0x0000000000007941 */ /* 0x000fea0003800200 */
.L_x_31094:
[----:B------:R-:W0:Y:S02]  /*3800*/  F2I.S64.TRUNC R4, R4 ;  /* 0x0000000400047311 */ /* 0x000e24000020d900 */
[----:B0-----:R-:W-:Y:S01]  /*3810*/  PRMT R22, R4, 0x7610, R22 ;  /* 0x0000761004167816 */ /* 0x001fe20000000016 */
[----:B------:R-:W-:Y:S06]  /*3820*/  BRA `(.L_x_31079) ;  /* 0x0000000400107947 */ /* 0x000fec0003800000 */
.L_x_31092:
        /* <DEDUP_REMOVED lines=21> */
.L_x_31101:
[----:B------:R-:W-:Y:S05]  /*3980*/  BSYNC.RECONVERGENT B1 ;  /* 0x0000000000017941 */ /* 0x000fea0003800200 */
.L_x_31100:
[----:B------:R-:W-:Y:S01]  /*3990*/  IMAD.SHL.U32 R0, R0, 0x200000, RZ ;  /* 0x0020000000007824 */ /* 0x000fe200078e00ff */
[----:B------:R-:W-:-:S04]  /*39a0*/  LEA R3, R3, 0x37800000, 0x17 ;  /* 0x3780000003037811 */ /* 0x000fc800078eb8ff */
[----:B------:R-:W-:-:S07]  /*39b0*/  LOP3.LUT R4, R3, R0, R7, 0xfe, !PT ;  /* 0x0000000003047212 */ /* 0x000fce00078efe07 */
.L_x_31099:
[----:B------:R-:W-:Y:S05]  /*39c0*/  BSYNC.RECONVERGENT B0 ;  /* 0x0000000000007941 */ /* 0x000fea0003800200 */
.L_x_31098:
[----:B------:R-:W0:Y:S02]  /*39d0*/  F2I.S64.TRUNC R4, R4 ;  /* 0x0000000400047311 */ /* 0x000e24000020d900 */
[----:B0-----:R-:W-:Y:S01]  /*39e0*/  PRMT R22, R4, 0x7610, R22 ;  /* 0x0000761004167816 */ /* 0x001fe20000000016 */
[----:B------:R-:W-:Y:S06]  /*39f0*/  BRA `(.L_x_31079) ;  /* 0x00000000009c7947 */ /* 0x000fec0003800000 */
.L_x_31091:
        /* <DEDUP_REMOVED lines=14> */
.L_x_31105:
[----:B------:R-:W-:Y:S05]  /*3ae0*/  BSYNC.RECONVERGENT B0 ;  /* 0x0000000000007941 */ /* 0x000fea0003800200 */
.L_x_31104:
[----:B------:R-:W0:Y:S02]  /*3af0*/  F2I.S64.TRUNC R4, R4 ;  /* 0x0000000400047311 */ /* 0x000e24000020d900 */
[----:B0-----:R-:W-:Y:S01]  /*3b00*/  PRMT R22, R4, 0x7610, R22 ;  /* 0x0000761004167816 */ /* 0x001fe20000000016 */
[----:B------:R-:W-:Y:S06]  /*3b10*/  BRA `(.L_x_31079) ;  /* 0x0000000000547947 */ /* 0x000fec0003800000 */
.L_x_31078:
        /* <DEDUP_REMOVED lines=16> */
.L_x_31106:
[----:B------:R-:W-:Y:S01]  /*3c20*/  PRMT R22, RZ, 0x7610, R22 ;  /* 0x00007610ff167816 */ /* 0x000fe20000000016 */
[----:B------:R-:W-:Y:S06]  /*3c30*/  BRA `(.L_x_31079) ;  /* 0x00000000000c7947 */ /* 0x000fec0003800000 */
.L_x_31103:
[----:B------:R1:W5:Y:S01]  /*3c40*/  LDG.E.U8 R22, desc[UR36][R6.64] ;  /* 0x0000002406167981 */ /* 0x000362000c1e1100 */
[----:B------:R-:W-:Y:S05]  /*3c50*/  BRA `(.L_x_31079) ;  /* 0x0000000000047947 */ /* 0x000fea0003800000 */
.L_x_31102:
[----:B------:R2:W5:Y:S02]  /*3c60*/  LDG.E.U8 R22, desc[UR36][R6.64] ;  /* 0x0000002406167981 */ /* 0x000564000c1e1100 */
.L_x_31079:
[----:B------:R-:W-:-:S07]  /*3c70*/  VIADD R27, R27, 0x80 ;  /* 0x000000801b1b7836 */ /* 0x000fce0000000000 */
.L_x_31040:
[----:B------:R-:W-:Y:S05]  /*3c80*/  BSYNC.RECONVERGENT B6 ;  /* 0x0000000000067941 */ /* 0x000fea0003800200 */
.L_x_31039:
        /* <DEDUP_REMOVED lines=24> */
.L_x_31112:
[----:B------:R3:W5:Y:S01]  /*3e10*/  LDG.E.U8 R17, desc[UR36][R6.64] ;  /* 0x0000002406117981 */ /* 0x000762000c1e1100 */
[----:B------:R-:W-:Y:S05]  /*3e20*/  BRA `(.L_x_31114) ;  /* 0x0000000c00607947 */ /* 0x000fea0003800000 */
.L_x_31111:
        /* <DEDUP_REMOVED lines=8> */
.L_x_31116:
[----:B------:R0:W5:Y:S01]  /*3eb0*/  LDG.E.U8 R17, desc[UR36][R6.64] ;  /* 0x0000002406117981 */ /* 0x000162000c1e1100 */
[----:B------:R-:W-:Y:S05]  /*3ec0*/  BRA `(.L_x_31114) ;  /* 0x0000000c00387947 */ /* 0x000fea0003800000 */
.L_x_31115:
[----:B------:R0:W5:Y:S01]  /*3ed0*/  LDG.E.U16 R17, desc[UR36][R6.64] ;  /* 0x0000002406117981 */ /* 0x000162000c1e1500 */
[----:B------:R-:W-:Y:S05]  /*3ee0*/  BRA `(.L_x_31114) ;  /* 0x0000000c00307947 */ /* 0x000fea0003800000 */
.L_x_31110:
        /* <DEDUP_REMOVED lines=10> */
.L_x_31118:
[----:B------:R-:W2:Y:S02]  /*3f90*/  LDG.E.U16 R4, desc[UR36][R6.64] ;  /* 0x0000002406047981 */ /* 0x000ea4000c1e1500 */
[----:B--2---:R-:W-:-:S06]  /*3fa0*/  HADD2.F32 R4, -RZ, R4.H0_H0 ;  /* 0x20000004ff047230 */ /* 0x004fcc0000004100 */
[----:B------:R-:W0:Y:S02]  /*3fb0*/  F2I.S64.TRUNC R4, R4 ;  /* 0x0000000400047311 */ /* 0x000e24000020d900 */
[----:B0-----:R-:W-:Y:S01]  /*3fc0*/  PRMT R17, R4, 0x7610, R17 ;  /* 0x0000761004117816 */ /* 0x001fe20000000011 */
[----:B------:R-:W-:Y:S06]  /*3fd0*/  BRA `(.L_x_31114) ;  /* 0x0000000800f47947 */ /* 0x000fec0003800000 */
.L_x_31117:
        /* <DEDUP_REMOVED lines=10> */
.L_x_31120:
[----:B------:R-:W2:Y:S02]  /*4080*/  LDG.E.U16 R6, desc[UR36][R6.64] ;  /* 0x0000002406067981 */ /* 0x000ea4000c1e1500 */
[----:B--2---:R-:W-:-:S06]  /*4090*/  HADD2.F32 R4, -RZ, R6.H0_H0 ;  /* 0x20000006ff047230 */ /* 0x004fcc0000004100 */
[----:B------:R-:W0:Y:S02]  /*40a0*/  F2I.S64.TRUNC R4, R4 ;  /* 0x0000000400047311 */ /* 0x000e24000020d900 */
[----:B0-----:R-:W-:Y:S01]  /*40b0*/  PRMT R17, R4, 0x7610, R17 ;  /* 0x0000761004117816 */ /* 0x001fe20000000011 */
[----:B------:R-:W-:Y:S06]  /*40c0*/  BRA `(.L_x_31114) ;  /* 0x0000000800b87947 */ /* 0x000fec0003800000 */
.L_x_31119:
[----:B------:R-:W2:Y:S02]  /*40d0*/  LDG.E.64 R4, desc[UR36][R6.64] ;  /* 0x0000002406047981 */ /* 0x000ea4000c1e1b00 */
[----:B--2---:R-:W0:Y:S02]  /*40e0*/  F2I.S64.F64.TRUNC R4, R4 ;  /* 0x0000000400047311 */ /* 0x004e24000030d900 */
[----:B0-----:R-:W-:Y:S01]  /*40f0*/  PRMT R17, R4, 0x7610, R17 ;  /* 0x0000761004117816 */ /* 0x001fe20000000011 */
[----:B------:R-:W-:Y:S06]  /*4100*/  BRA `(.L_x_31114) ;  /* 0x0000000800a87947 */ /* 0x000fec0003800000 */
.L_x_31109:
        /* <DEDUP_REMOVED lines=12> */
.L_x_31123:
[----:B------:R-:W2:Y:S02]  /*41d0*/  LDG.E.64 R6, desc[UR36][R6.64] ;  /* 0x0000002406067981 */ /* 0x000ea4000c1e1b00 */
[----:B--2---:R-:W0:Y:S02]  /*41e0*/  F2I.S64.F64.TRUNC R4, R6 ;  /* 0x0000000600047311 */ /* 0x004e24000030d900 */
[----:B0-----:R-:W-:Y:S01]  /*41f0*/  PRMT R17, R4, 0x7610, R17 ;  /* 0x0000761004117816 */ /* 0x001fe20000000011 */
[----:B------:R-:W-:Y:S06]  /*4200*/  BRA `(.L_x_31114) ;  /* 0x0000000800687947 */ /* 0x000fec0003800000 */
.L_x_31122:
        /* <DEDUP_REMOVED lines=27> */
.L_x_31125:
        /* <DEDUP_REMOVED lines=15> */
.L_x_31124:
[----:B------:R-:W2:Y:S02]  /*44b0*/  LDG.E.U16 R4, desc[UR36][R6.64] ;  /* 0x0000002406047981 */ /* 0x000ea4000c1e1500 */
[----:B--2---:R-:W-:-:S06]  /*44c0*/  IMAD.U32 R4, R4, 0x10000, RZ ;  /* 0x0001000004047824 */ /* 0x004fcc00078e00ff */
[----:B------:R-:W0:Y:S02]  /*44d0*/  F2I.S64.TRUNC R4, R4 ;  /* 0x0000000400047311 */ /* 0x000e24000020d900 */
[----:B0-----:R-:W-:Y:S01]  /*44e0*/  PRMT R17, R4, 0x7610, R17 ;  /* 0x0000761004117816 */ /* 0x001fe20000000011 */
[----:B------:R-:W-:Y:S06]  /*44f0*/  BRA `(.L_x_31114) ;  /* 0x0000000400ac7947 */ /* 0x000fec0003800000 */
.L_x_31121:
        /* <DEDUP_REMOVED lines=10> */
.L_x_31128:
        /* <DEDUP_REMOVED lines=21> */
.L_x_31132:
[----:B------:R-:W-:Y:S05]  /*46f0*/  BSYNC.RECONVERGENT B1 ;  /* 0x0000000000017941 */ /* 0x000fea0003800200 */
.L_x_31131:
[----:B------:R-:W-:Y:S01]  /*4700*/  IMAD.SHL.U32 R0, R0, 0x100000, RZ ;  /* 0x0010000000007824 */ /* 0x000fe200078e00ff */
[----:B------:R-:W-:-:S04]  /*4710*/  LEA R3, R3, 0x3b800000, 0x17 ;  /* 0x3b80000003037811 */ /* 0x000fc800078eb8ff */
[----:B------:R-:W-:-:S07]  /*4720*/  LOP3.LUT R4, R3, R0, R7, 0xfe, !PT ;  /* 0x0000000003047212 */ /* 0x000fce00078efe07 */
.L_x_31130:
[----:B------:R-:W-:Y:S05]  /*4730*/  BSYNC.RECONVERGENT B0 ;  /* 0x0000000000007941 */ /* 0x000fea0003800200 */
.L_x_31129:
[----:B------:R-:W0:Y:S02]  /*4740*/  F2I.S64.TRUNC R4, R4 ;  /* 0x0000000400047311 */ /* 0x000e24000020d900 */
[----:B0-----:R-:W-:Y:S01]  /*4750*/  PRMT R17, R4, 0x7610, R17 ;  /* 0x0000761004117816 */ /* 0x001fe20000000011 */
[----:B------:R-:W-:Y:S06]  /*4760*/  BRA `(.L_x_31114) ;  /* 0x0000000400107947 */ /* 0x000fec0003800000 */
.L_x_31127:
        /* <DEDUP_REMOVED lines=21> */
.L_x_31136:
[----:B------:R-:W-:Y:S05]  /*48c0*/  BSYNC.RECONVERGENT B1 ;  /* 0x0000000000017941 */ /* 0x000fea0003800200 */
.L_x_31135:
[----:B------:R-:W-:Y:S01]  /*48d0*/  IMAD.SHL.U32 R0, R0, 0x200000, RZ ;  /* 0x0020000000007824 */ /* 0x000fe200078e00ff */
[----:B------:R-:W-:-:S04]  /*48e0*/  LEA R3, R3, 0x37800000, 0x17 ;  /* 0x3780000003037811 */ /* 0x000fc800078eb8ff */
[----:B------:R-:W-:-:S07]  /*48f0*/  LOP3.LUT R4, R3, R0, R7, 0xfe, !PT ;  /* 0x0000000003047212 */ /* 0x000fce00078efe07 */
.L_x_31134:
[----:B------:R-:W-:Y:S05]  /*4900*/  BSYNC.RECONVERGENT B0 ;  /* 0x0000000000007941 */ /* 0x000fea0003800200 */
.L_x_31133:
[----:B------:R-:W0:Y:S02]  /*4910*/  F2I.S64.TRUNC R4, R4 ;  /* 0x0000000400047311 */ /* 0x000e24000020d900 */
[----:B0-----:R-:W-:Y:S01]  /*4920*/  PRMT R17, R4, 0x7610, R17 ;  /* 0x0000761004117816 */ /* 0x001fe20000000011 */
[----:B------:R-:W-:Y:S06]  /*4930*/  BRA `(.L_x_31114) ;  /* 0x00000000009c7947 */ /* 0x000fec0003800000 */
.L_x_31126:
        /* <DEDUP_REMOVED lines=14> */
.L_x_31140:
[----:B------:R-:W-:Y:S05]  /*4a20*/  BSYNC.RECONVERGENT B0 ;  /* 0x0000000000007941 */ /* 0x000fea0003800200 */
.L_x_31139:
[----:B------:R-:W0:Y:S02]  /*4a30*/  F2I.S64.TRUNC R4, R4 ;  /* 0x0000000400047311 */ /* 0x000e24000020d900 */
[----:B0-----:R-:W-:Y:S01]  /*4a40*/  PRMT R17, R4, 0x7610, R17 ;  /* 0x0000761004117816 */ /* 0x001fe20000000011 */
[----:B------:R-:W-:Y:S06]  /*4a50*/  BRA `(.L_x_31114) ;  /* 0x0000000000547947 */ /* 0x000fec0003800000 */
.L_x_31113:
        /* <DEDUP_REMOVED lines=16> */
.L_x_31141:
[----:B------:R-:W-:Y:S01]  /*4b60*/  PRMT R17, RZ, 0x7610, R17 ;  /* 0x00007610ff117816 */ /* 0x000fe20000000011 */
[----:B------:R-:W-:Y:S06]  /*4b70*/  BRA `(.L_x_31114) ;  /* 0x00000000000c7947 */ /* 0x000fec0003800000 */
.L_x_31138:
[----:B------:R1:W5:Y:S01]  /*4b80*/  LDG.E.U8 R17, desc[UR36][R6.64] ;  /* 0x0000002406117981 */ /* 0x000362000c1e1100 */
[----:B------:R-:W-:Y:S05]  /*4b90*/  BRA `(.L_x_31114) ;  /* 0x0000000000047947 */ /* 0x000fea0003800000 */
.L_x_31137:
[----:B------:R2:W5:Y:S02]  /*4ba0*/  LDG.E.U8 R17, desc[UR36][R6.64] ;  /* 0x0000002406117981 */ /* 0x000564000c1e1100 */
.L_x_31114:
        /* <DEDUP_REMOVED lines=18> */
.L_x_31145:
[----:B------:R0:W5:Y:S01]  /*4cd0*/  LDG.E.U8 R24, desc[UR36][R6.64] ;  /* 0x0000002406187981 */ /* 0x000162000c1e1100 */
[----:B------:R-:W-:Y:S05]  /*4ce0*/  BRA `(.L_x_31147) ;  /* 0x0000000c00607947 */ /* 0x000fea0003800000 */
.L_x_31144:
        /* <DEDUP_REMOVED lines=8> */
.L_x_31149:
[----:B------:R4:W5:Y:S01]  /*4d70*/  LDG.E.U8 R24, desc[UR36][R6.64] ;  /* 0x0000002406187981 */ /* 0x000962000c1e1100 */
[----:B------:R-:W-:Y:S05]  /*4d80*/  BRA `(.L_x_31147) ;  /* 0x0000000c00387947 */ /* 0x000fea0003800000 */
.L_x_31148:
[----:B------:R3:W5:Y:S01]  /*4d90*/  LDG.E.U16 R24, desc[UR36][R6.64] ;  /* 0x0000002406187981 */ /* 0x000762000c1e1500 */
[----:B------:R-:W-:Y:S05]  /*4da0*/  BRA `(.L_x_31147) ;  /* 0x0000000c00307947 */ /* 0x000fea0003800000 */
.L_x_31143:
        /* <DEDUP_REMOVED lines=10> */
.L_x_31151:
[----:B------:R-:W2:Y:S02]  /*4e50*/  LDG.E.U16 R4, desc[UR36][R6.64] ;  /* 0x0000002406047981 */ /* 0x000ea4000c1e1500 */
[----:B--2---:R-:W-:-:S06]  /*4e60*/  HADD2.F32 R4, -RZ, R4.H0_H0 ;  /* 0x20000004ff047230 */ /* 0x004fcc0000004100 */
[----:B------:R-:W0:Y:S02]  /*4e70*/  F2I.S64.TRUNC R4, R4 ;  /* 0x0000000400047311 */ /* 0x000e24000020d900 */
[----:B0-----:R-:W-:Y:S01]  /*4e80*/  PRMT R24, R4, 0x7610, R24 ;  /* 0x0000761004187816 */ /* 0x001fe20000000018 */
[----:B------:R-:W-:Y:S06]  /*4e90*/  BRA `(.L_x_31147) ;  /* 0x0000000800f47947 */ /* 0x000fec0003800000 */
.L_x_31150:
        /* <DEDUP_REMOVED lines=10> */
.L_x_31153:
[----:B------:R-:W2:Y:S02]  /*4f40*/  LDG.E.U16 R6, desc[UR36][R6.64] ;  /* 0x0000002406067981 */ /* 0x000ea4000c1e1500 */
[----:B--2---:R-:W-:-:S06]  /*4f50*/  HADD2.F32 R4, -RZ, R6.H0_H0 ;  /* 0x20000006ff047230 */ /* 0x004fcc0000004100 */
[----:B------:R-:W0:Y:S02]  /*4f60*/  F2I.S64.TRUNC R4, R4 ;  /* 0x0000000400047311 */ /* 0x000e24000020d900 */
[----:B0-----:R-:W-:Y:S01]  /*4f70*/  PRMT R24, R4, 0x7610, R24 ;  /* 0x0000761004187816 */ /* 0x001fe20000000018 */
[----:B------:R-:W-:Y:S06]  /*4f80*/  BRA `(.L_x_31147) ;  /* 0x0000000800b87947 */ /* 0x000fec0003800000 */
.L_x_31152:
[----:B------:R-:W2:Y:S02]  /*4f90*/  LDG.E.64 R4, desc[UR36][R6.64] ;  /* 0x0000002406047981 */ /* 0x000ea4000c1e1b00 */
[----:B--2---:R-:W0:Y:S02]  /*4fa0*/  F2I.S64.F64.TRUNC R4, R4 ;  /* 0x0000000400047311 */ /* 0x004e24000030d900 */
[----:B0-----:R-:W-:Y:S01]  /*4fb0*/  PRMT R24, R4, 0x7610, R24 ;  /* 0x0000761004187816 */ /* 0x001fe20000000018 */
[----:B------:R-:W-:Y:S06]  /*4fc0*/  BRA `(.L_x_31147) ;  /* 0x0000000800a87947 */ /* 0x000fec0003800000 */
.L_x_31142:
        /* <DEDUP_REMOVED lines=12> */
.L_x_31156:
[----:B------:R-:W2:Y:S02]  /*5090*/  LDG.E.64 R6, desc[UR36][R6.64] ;  /* 0x0000002406067981 */ /* 0x000ea4000c1e1b00 */
[----:B--2---:R-:W0:Y:S02]  /*50a0*/  F2I.S64.F64.TRUNC R4, R6 ;  /* 0x0000000600047311 */ /* 0x004e24000030d900 */
[----:B0-----:R-:W-:Y:S01]  /*50b0*/  PRMT R24, R4, 0x7610, R24 ;  /* 0x0000761004187816 */ /* 0x001fe20000000018 */
[----:B------:R-:W-:Y:S06]  /*50c0*/  BRA `(.L_x_31147) ;  /* 0x0000000800687947 */ /* 0x000fec0003800000 */
.L_x_31155:
        /* <DEDUP_REMOVED lines=27> */
.L_x_31158:
        /* <DEDUP_REMOVED lines=15> */
.L_x_31157:
[----:B------:R-:W2:Y:S02]  /*5370*/  LDG.E.U16 R4, desc[UR36][R6.64] ;  /* 0x0000002406047981 */ /* 0x000ea4000c1e1500 */
[----:B--2---:R-:W-:-:S06]  /*5380*/  IMAD.U32 R4, R4, 0x10000, RZ ;  /* 0x0001000004047824 */ /* 0x004fcc00078e00ff */
[----:B------:R-:W0:Y:S02]  /*5390*/  F2I.S64.TRUNC R4, R4 ;  /* 0x0000000400047311 */ /* 0x000e24000020d900 */
[----:B0-----:R-:W-:Y:S01]  /*53a0*/  PRMT R24, R4, 0x7610, R24 ;  /* 0x0000761004187816 */ /* 0x001fe20000000018 */
[----:B------:R-:W-:Y:S06]  /*53b0*/  BRA `(.L_x_31147) ;  /* 0x0000000400ac7947 */ /* 0x000fec0003800000 */
.L_x_31154:
        /* <DEDUP_REMOVED lines=10> */
.L_x_31161:
        /* <DEDUP_REMOVED lines=21> */
.L_x_31165:
[----:B------:R-:W-:Y:S05]  /*55b0*/  BSYNC.RECONVERGENT B1 ;  /* 0x0000000000017941 */ /* 0x000fea0003800200 */
.L_x_31164:
[----:B------:R-:W-:Y:S01]  /*55c0*/  IMAD.SHL.U32 R0, R0, 0x100000, RZ ;  /* 0x0010000000007824 */ /* 0x000fe200078e00ff */
[----:B------:R-:W-:-:S04]  /*55d0*/  LEA R3, R3, 0x3b800000, 0x17 ;  /* 0x3b80000003037811 */ /* 0x000fc800078eb8ff */
[----:B------:R-:W-:-:S07]  /*55e0*/  LOP3.LUT R4, R3, R0, R7, 0xfe, !PT ;  /* 0x0000000003047212 */ /* 0x000fce00078efe07 */
.L_x_31163:
[----:B------:R-:W-:Y:S05]  /*55f0*/  BSYNC.RECONVERGENT B0 ;  /* 0x0000000000007941 */ /* 0x000fea0003800200 */
.L_x_31162:
[----:B------:R-:W0:Y:S02]  /*5600*/  F2I.S64.TRUNC R4, R4 ;  /* 0x0000000400047311 */ /* 0x000e24000020d900 */
[----:B0-----:R-:W-:Y:S01]  /*5610*/  PRMT R24, R4, 0x7610, R24 ;  /* 0x0000761004187816 */ /* 0x001fe20000000018 */
[----:B------:R-:W-:Y:S06]  /*5620*/  BRA `(.L_x_31147) ;  /* 0x0000000400107947 */ /* 0x000fec0003800000 */
.L_x_31160:
        /* <DEDUP_REMOVED lines=21> */
.L_x_31169:
[----:B------:R-:W-:Y:S05]  /*5780*/  BSYNC.RECONVERGENT B1 ;  /* 0x0000000000017941 */ /* 0x000fea0003800200 */
.L_x_31168:
[----:B------:R-:W-:Y:S01]  /*5790*/  IMAD.SHL.U32 R0, R0, 0x200000, RZ ;  /* 0x0020000000007824 */ /* 0x000fe200078e00ff */
[----:B------:R-:W-:-:S04]  /*57a0*/  LEA R3, R3, 0x37800000, 0x17 ;  /* 0x3780000003037811 */ /* 0x000fc800078eb8ff */
[----:B------:R-:W-:-:S07]  /*57b0*/  LOP3.LUT R4, R3, R0, R7, 0xfe, !PT ;  /* 0x0000000003047212 */ /* 0x000fce00078efe07 */
.L_x_31167:
[----:B------:R-:W-:Y:S05]  /*57c0*/  BSYNC.RECONVERGENT B0 ;  /* 0x0000000000007941 */ /* 0x000fea0003800200 */
.L_x_31166:
[----:B------:R-:W0:Y:S02]  /*57d0*/  F2I.S64.TRUNC R4, R4 ;  /* 0x0000000400047311 */ /* 0x000e24000020d900 */
[----:B0-----:R-:W-:Y:S01]  /*57e0*/  PRMT R24, R4, 0x7610, R24 ;  /* 0x0000761004187816 */ /* 0x001fe20000000018 */
[----:B------:R-:W-:Y:S06]  /*57f0*/  BRA `(.L_x_31147) ;  /* 0x00000000009c7947 */ /* 0x000fec0003800000 */
.L_x_31159:
        /* <DEDUP_REMOVED lines=14> */
.L_x_31173:
[----:B------:R-:W-:Y:S05]  /*58e0*/  BSYNC.RECONVERGENT B0 ;  /* 0x0000000000007941 */ /* 0x000fea0003800200 */
.L_x_31172:
[----:B------:R-:W0:Y:S02]  /*58f0*/  F2I.S64.TRUNC R4, R4 ;  /* 0x0000000400047311 */ /* 0x000e24000020d900 */
[----:B0-----:R-:W-:Y:S01]  /*5900*/  PRMT R24, R4, 0x7610, R24 ;  /* 0x0000761004187816 */ /* 0x001fe20000000018 */
[----:B------:R-:W-:Y:S06]  /*5910*/  BRA `(.L_x_31147) ;  /* 0x0000000000547947 */ /* 0x000fec0003800000 */
.L_x_31146:
        /* <DEDUP_REMOVED lines=16> */
.L_x_31174:
[----:B------:R-:W-:Y:S01]  /*5a20*/  PRMT R24, RZ, 0x7610, R24 ;  /* 0x00007610ff187816 */ /* 0x000fe20000000018 */
[----:B------:R-:W-:Y:S06]  /*5a30*/  BRA `(.L_x_31147) ;  /* 0x00000000000c7947 */ /* 0x000fec0003800000 */
.L_x_31171:
[----:B------:R1:W5:Y:S01]  /*5a40*/  LDG.E.U8 R24, desc[UR36][R6.64] ;  /* 0x0000002406187981 */ /* 0x000362000c1e1100 */
[----:B------:R-:W-:Y:S05]  /*5a50*/  BRA `(.L_x_31147) ;  /* 0x0000000000047947 */ /* 0x000fea0003800000 */
.L_x_31170:
[----:B------:R2:W5:Y:S02]  /*5a60*/  LDG.E.U8 R24, desc[UR36][R6.64] ;  /* 0x0000002406187981 */ /* 0x000564000c1e1100 */
.L_x_31147:
[----:B------:R-:W-:-:S07]  /*5a70*/  VIADD R27, R27, 0x80 ;  /* 0x000000801b1b7836 */ /* 0x000fce0000000000 */
.L_x_31108:
[----:B------:R-:W-:Y:S05]  /*5a80*/  BSYNC.RECONVERGENT B6 ;  /* 0x0000000000067941 */ /* 0x000fea0003800200 */
.L_x_31107:
[----:B------:R-:W-:Y:S01]  /*5a90*/  ISETP.GE.AND P0, PT, R27, R16, PT ;  /* 0x000000101b00720c */ /* 0x000fe20003f06270 */
[----:B------:R-:W-:Y:S01]  /*5aa0*/  BSSY.RECONVERGENT B6, `(.L_x_31175) ;  /* 0x00001dd000067945 */ /* 0x000fe20003800200 */
[----:B------:R-:W-:Y:S02]  /*5ab0*/  PRMT R18, RZ, 0x7610, R18 ;  /* 0x00007610ff127816 */ /* 0x000fe40000000012 */
[----:B------:R-:W-:-:S09]  /*5ac0*/  PRMT R19, RZ, 0x7610, R19 ;  /* 0x00007610ff137816 */ /* 0x000fd20000000013 */
[----:B------:R-:W-:Y:S05]  /*5ad0*/  @P0 BRA `(.L_x_31176) ;  /* 0x0000001c00640947 */ /* 0x000fea0003800000 */
[----:B------:R-:W0:Y:S01]  /*5ae0*/  LDC.64 R4, c[0x0][0x390] ;  /* 0x0000e400ff047b82 */ /* 0x000e220000000a00 */
[----:B------:R-:W0:Y:S01]  /*5af0*/  LDCU UR5, c[0x0][0x3a8] ;  /* 0x00007500ff0577ac */ /* 0x000e220008000800 */
[----:B------:R-:W-:Y:S01]  /*5b00*/  IMAD R27, R2, 0x200, R27 ;  /* 0x00000200021b7824 */ /* 0x000fe200078e021b */
[----:B------:R-:W-:-:S04]  /*5b10*/  UPRMT UR4, UR38, 0x9910, URZ ;  /* 0x0000991026047896 */ /* 0x000fc800080000ff */
[----:B------:R-:W-:Y:S01]  /*5b20*/  UISETP.GT.AND UP0, UPT, UR4, 0x9, UPT ;  /* 0x000000090400788c */ /* 0x000fe2000bf04270 */
[----:B01234-:R-:W-:-:S05]  /*5b30*/  IMAD R7, R27, UR5, RZ ;  /* 0x000000051b077c24 */ /* 0x01ffca000f8e02ff */
[----:B------:R-:W-:-:S05]  /*5b40*/  IADD3 R6, P0, PT, R7, R4, RZ ;  /* 0x0000000407067210 */ /* 0x000fca0007f1e0ff */
        /* <DEDUP_REMOVED lines=12> */
.L_x_31180:
[----:B------:R0:W5:Y:S01]  /*5c10*/  LDG.E.U8 R19, desc[UR36][R6.64] ;  /* 0x0000002406137981 */ /* 0x000162000c1e1100 */
[----:B------:R-:W-:Y:S05]  /*5c20*/  BRA `(.L_x_31182) ;  /* 0x0000000c00607947 */ /* 0x000fea0003800000 */
.L_x_31179:
        /* <DEDUP_REMOVED lines=8> */
.L_x_31184:
[----:B------:R3:W5:Y:S01]  /*5cb0*/  LDG.E.U8 R19, desc[UR36][R6.64] ;  /* 0x0000002406137981 */ /* 0x000762000c1e1100 */
[----:B------:R-:W-:Y:S05]  /*5cc0*/  BRA `(.L_x_31182) ;  /* 0x0000000c00387947 */ /* 0x000fea0003800000 */
.L_x_31183:
[----:B------:R2:W5:Y:S01]  /*5cd0*/  LDG.E.U16 R19, desc[UR36][R6.64] ;  /* 0x0000002406137981 */ /* 0x000562000c1e1500 */
[----:B------:R-:W-:Y:S05]  /*5ce0*/  BRA `(.L_x_31182) ;  /* 0x0000000c00307947 */ /* 0x000fea0003800000 */
.L_x_31178:
        /* <DEDUP_REMOVED lines=10> */
.L_x_31186:
[----:B------:R-:W2:Y:S02]  /*5d90*/  LDG.E.U16 R4, desc[UR36][R6.64] ;  /* 0x0000002406047981 */ /* 0x000ea4000c1e1500 */
[----:B--2---:R-:W-:-:S06]  /*5da0*/  HADD2.F32 R4, -RZ, R4.H0_H0 ;  /* 0x20000004ff047230 */ /* 0x004fcc0000004100 */
[----:B------:R-:W0:Y:S02]  /*5db0*/  F2I.S64.TRUNC R4, R4 ;  /* 0x0000000400047311 */ /* 0x000e24000020d900 */
[----:B0-----:R-:W-:Y:S01]  /*5dc0*/  PRMT R19, R4, 0x7610, R19 ;  /* 0x0000761004137816 */ /* 0x001fe20000000013 */
[----:B------:R-:W-:Y:S06]  /*5dd0*/  BRA `(.L_x_31182) ;  /* 0x0000000800f47947 */ /* 0x000fec0003800000 */
.L_x_31185:
        /* <DEDUP_REMOVED lines=10> */
.L_x_31188:
[----:B------:R-:W2:Y:S02]  /*5e80*/  LDG.E.U16 R6, desc[UR36][R6.64] ;  /* 0x0000002406067981 */ /* 0x000ea4000c1e1500 */
[----:B--2---:R-:W-:-:S06]  /*5e90*/  HADD2.F32 R4, -RZ, R6.H0_H0 ;  /* 0x20000006ff047230 */ /* 0x004fcc0000004100 */
[----:B------:R-:W0:Y:S02]  /*5ea0*/  F2I.S64.TRUNC R4, R4 ;  /* 0x0000000400047311 */ /* 0x000e24000020d900 */
[----:B0-----:R-:W-:Y:S01]  /*5eb0*/  PRMT R19, R4, 0x7610, R19 ;  /* 0x0000761004137816 */ /* 0x001fe20000000013 */
[----:B------:R-:W-:Y:S06]  /*5ec0*/  BRA `(.L_x_31182) ;  /* 0x0000000800b87947 */ /* 0x000fec0003800000 */
.L_x_31187:
[----:B------:R-:W2:Y:S02]  /*5ed0*/  LDG.E.64 R4, desc[UR36][R6.64] ;  /* 0x0000002406047981 */ /* 0x000ea4000c1e1b00 */
[----:B--2---:R-:W0:Y:S02]  /*5ee0*/  F2I.S64.F64.TRUNC R4, R4 ;  /* 0x0000000400047311 */ /* 0x004e24000030d900 */
[----:B0-----:R-:W-:Y:S01]  /*5ef0*/  PRMT R19, R4, 0x7610, R19 ;  /* 0x0000761004137816 */ /* 0x001fe20000000013 */
[----:B------:R-:W-:Y:S06]  /*5f00*/  BRA `(.L_x_31182) ;  /* 0x0000000800a87947 */ /* 0x000fec0003800000 */
.L_x_31177:
        /* <DEDUP_REMOVED lines=12> */
.L_x_31191:
[----:B------:R-:W2:Y:S02]  /*5fd0*/  LDG.E.64 R6, desc[UR36][R6.64] ;  /* 0x0000002406067981 */ /* 0x000ea4000c1e1b00 */
[----:B--2---:R-:W0:Y:S02]  /*5fe0*/  F2I.S64.F64.TRUNC R4, R6 ;  /* 0x0000000600047311 */ /* 0x004e24000030d900 */
[----:B0-----:R-:W-:Y:S01]  /*5ff0*/  PRMT R19, R4, 0x7610, R19 ;  /* 0x0000761004137816 */ /* 0x001fe20000000013 */
[----:B------:R-:W-:Y:S06]  /*6000*/  BRA `(.L_x_31182) ;  /* 0x0000000800687947 */ /* 0x000fec0003800000 */
.L_x_31190:
        /* <DEDUP_REMOVED lines=27> */
.L_x_31193:
        /* <DEDUP_REMOVED lines=15> */
.L_x_31192:
[----:B------:R-:W2:Y:S02]  /*62b0*/  LDG.E.U16 R4, desc[UR36][R6.64] ;  /* 0x0000002406047981 */ /* 0x000ea4000c1e1500 */
[----:B--2---:R-:W-:-:S06]  /*62c0*/  IMAD.U32 R4, R4, 0x10000, RZ ;  /* 0x0001000004047824 */ /* 0x004fcc00078e00ff */
[----:B------:R-:W0:Y:S02]  /*62d0*/  F2I.S64.TRUNC R4, R4 ;  /* 0x0000000400047311 */ /* 0x000e24000020d900 */
[----:B0-----:R-:W-:Y:S01]  /*62e0*/  PRMT R19, R4, 0x7610, R19 ;  /* 0x0000761004137816 */ /* 0x001fe20000000013 */
[----:B------:R-:W-:Y:S06]  /*62f0*/  BRA `(.L_x_31182) ;  /* 0x0000000400ac7947 */ /* 0x000fec0003800000 */
.L_x_31189:
        /* <DEDUP_REMOVED lines=10> */
.L_x_31196:
        /* <DEDUP_REMOVED lines=21> */
.L_x_31200:
[----:B------:R-:W-:Y:S05]  /*64f0*/  BSYNC.RECONVERGENT B1 ;  /* 0x0000000000017941 */ /* 0x000fea0003800200 */
.L_x_31199:
[----:B------:R-:W-:Y:S01]  /*6500*/  IMAD.SHL.U32 R0, R0, 0x100000, RZ ;  /* 0x0010000000007824 */ /* 0x000fe200078e00ff */
[----:B------:R-:W-:-:S04]  /*6510*/  LEA R3, R3, 0x3b800000, 0x17 ;  /* 0x3b80000003037811 */ /* 0x000fc800078eb8ff */
[----:B------:R-:W-:-:S07]  /*6520*/  LOP3.LUT R4, R3, R0, R7, 0xfe, !PT ;  /* 0x0000000003047212 */ /* 0x000fce00078efe07 */
.L_x_31198:
[----:B------:R-:W-:Y:S05]  /*6530*/  BSYNC.RECONVERGENT B0 ;  /* 0x0000000000007941 */ /* 0x000fea0003800200 */
.L_x_31197:
[----:B------:R-:W0:Y:S02]  /*6540*/  F2I.S64.TRUNC R4, R4 ;  /* 0x0000000400047311 */ /* 0x000e24000020d900 */
[----:B0-----:R-:W-:Y:S01]  /*6550*/  PRMT R19, R4, 0x7610, R19 ;  /* 0x0000761004137816 */ /* 0x001fe20000000013 */
[----:B------:R-:W-:Y:S06]  /*6560*/  BRA `(.L_x_31182) ;  /* 0x0000000400107947 */ /* 0x000fec0003800000 */
.L_x_31195:
        /* <DEDUP_REMOVED lines=21> */
.L_x_31204:
[----:B------:R-:W-:Y:S05]  /*66c0*/  BSYNC.RECONVERGENT B1 ;  /* 0x0000000000017941 */ /* 0x000fea0003800200 */
.L_x_31203:
[----:B------:R-:W-:Y:S01]  /*66d0*/  IMAD.SHL.U32 R0, R0, 0x200000, RZ ;  /* 0x0020000000007824 */ /* 0x000fe200078e00ff */
[----:B------:R-:W-:-:S04]  /*66e0*/  LEA R3, R3, 0x37800000, 0x17 ;  /* 0x3780000003037811 */ /* 0x000fc800078eb8ff */
[----:B------:R-:W-:-:S07]  /*66f0*/  LOP3.LUT R4, R3, R0, R7, 0xfe, !PT ;  /* 0x0000000003047212 */ /* 0x000fce00078efe07 */
.L_x_31202:
[----:B------:R-:W-:Y:S05]  /*6700*/  BSYNC.RECONVERGENT B0 ;  /* 0x0000000000007941 */ /* 0x000fea0003800200 */
.L_x_31201:
[----:B------:R-:W0:Y:S02]  /*6710*/  F2I.S64.TRUNC R4, R4 ;  /* 0x0000000400047311 */ /* 0x000e24000020d900 */
[----:B0-----:R-:W-:Y:S01]  /*6720*/  PRMT R19, R4, 0x7610, R19 ;  /* 0x0000761004137816 */ /* 0x001fe20000000013 */
[----:B------:R-:W-:Y:S06]  /*6730*/  BRA `(.L_x_31182) ;  /* 0x00000000009c7947 */ /* 0x000fec0003800000 */
.L_x_31194:
        /* <DEDUP_REMOVED lines=14> */
.L_x_31208:
[----:B------:R-:W-:Y:S05]  /*6820*/  BSYNC.RECONVERGENT B0 ;  /* 0x0000000000007941 */ /* 0x000fea0003800200 */
.L_x_31207:
[----:B------:R-:W0:Y:S02]  /*6830*/  F2I.S64.TRUNC R4, R4 ;  /* 0x0000000400047311 */ /* 0x000e24000020d900 */
[----:B0-----:R-:W-:Y:S01]  /*6840*/  PRMT R19, R4, 0x7610, R19 ;  /* 0x0000761004137816 */ /* 0x001fe20000000013 */
[----:B------:R-:W-:Y:S06]  /*6850*/  BRA `(.L_x_31182) ;  /* 0x0000000000547947 */ /* 0x000fec0003800000 */
.L_x_31181:
        /* <DEDUP_REMOVED lines=16> */
.L_x_31209:
[----:B------:R-:W-:Y:S01]  /*6960*/  PRMT R19, RZ, 0x7610, R19 ;  /* 0x00007610ff137816 */ /* 0x000fe20000000013 */
[----:B------:R-:W-:Y:S06]  /*6970*/  BRA `(.L_x_31182) ;  /* 0x00000000000c7947 */ /* 0x000fec0003800000 */
.L_x_31206:
[----:B------:R0:W5:Y:S01]  /*6980*/  LDG.E.U8 R19, desc[UR36][R6.64] ;  /* 0x0000002406137981 */ /* 0x000162000c1e1100 */
[----:B------:R-:W-:Y:S05]  /*6990*/  BRA `(.L_x_31182) ;  /* 0x0000000000047947 */ /* 0x000fea0003800000 */
.L_x_31205:
[----:B------:R0:W5:Y:S02]  /*69a0*/  LDG.E.U8 R19, desc[UR36][R6.64] ;  /* 0x0000002406137981 */ /* 0x000164000c1e1100 */
.L_x_31182:
[----:B------:R-:W1:Y:S01]  /*69b0*/  LDCU.U8 UR6, c[0x0][0x3a5] ;  /* 0x000074a0ff0677ac */ /* 0x000e620008000000 */
[----:B------:R-:W0:Y:S01]  /*69c0*/  LDC.64 R4, c[0x0][0x398] ;  /* 0x0000e600ff047b82 */ /* 0x000e220000000a00 */
[----:B------:R-:W0:Y:S01]  /*69d0*/  LDCU UR5, c[0x0][0x3ac] ;  /* 0x00007580ff0577ac */ /* 0x000e220008000800 */
[----:B-1----:R-:W-:-:S04]  /*69e0*/  UPRMT UR4, UR6, 0x9910, URZ ;  /* 0x0000991006047896 */ /* 0x002fc800080000ff */
[----:B------:R-:W-:Y:S01]  /*69f0*/  UISETP.GT.AND UP0, UPT, UR4, 0x9, UPT ;  /* 0x000000090400788c */ /* 0x000fe2000bf04270 */
[----:B0-234-:R-:W-:-:S05]  /*6a00*/  IMAD R7, R27, UR5, RZ ;  /* 0x000000051b077c24 */ /* 0x01dfca000f8e02ff */
        /* <DEDUP_REMOVED lines=13> */
.L_x_31213:
[----:B------:R0:W5:Y:S01]  /*6ae0*/  LDG.E.U8 R18, desc[UR36][R6.64] ;  /* 0x0000002406127981 */ /* 0x000162000c1e1100 */
[----:B------:R-:W-:Y:S05]  /*6af0*/  BRA `(.L_x_31176) ;  /* 0x0000000c005c7947 */ /* 0x000fea0003800000 */
.L_x_31212:
        /* <DEDUP_REMOVED lines=8> */
.L_x_31216:
[----:B------:R0:W5:Y:S01]  /*6b80*/  LDG.E.U8 R18, desc[UR36][R6.64] ;  /* 0x0000002406127981 */ /* 0x000162000c1e1100 */
[----:B------:R-:W-:Y:S05]  /*6b90*/  BRA `(.L_x_31176) ;  /* 0x0000000c00347947 */ /* 0x000fea0003800000 */
.L_x_31215:
[----:B------:R0:W5:Y:S01]  /*6ba0*/  LDG.E.U16 R18, desc[UR36][R6.64] ;  /* 0x0000002406127981 */ /* 0x000162000c1e1500 */
[----:B------:R-:W-:Y:S05]  /*6bb0*/  BRA `(.L_x_31176) ;  /* 0x0000000c002c7947 */ /* 0x000fea0003800000 */
.L_x_31211:
        /* <DEDUP_REMOVED lines=10> */
.L_x_31218:
[----:B------:R-:W2:Y:S02]  /*6c60*/  LDG.E.U16 R4, desc[UR36][R6.64] ;  /* 0x0000002406047981 */ /* 0x000ea4000c1e1500 */
[----:B--2---:R-:W-:-:S06]  /*6c70*/  HADD2.F32 R4, -RZ, R4.H0_H0 ;  /* 0x20000004ff047230 */ /* 0x004fcc0000004100 */
[----:B------:R-:W0:Y:S02]  /*6c80*/  F2I.S64.TRUNC R4, R4 ;  /* 0x0000000400047311 */ /* 0x000e24000020d900 */
[----:B0-----:R-:W-:Y:S01]  /*6c90*/  PRMT R18, R4, 0x7610, R18 ;  /* 0x0000761004127816 */ /* 0x001fe20000000012 */
[----:B------:R-:W-:Y:S06]  /*6ca0*/  BRA `(.L_x_31176) ;  /* 0x0000000800f07947 */ /* 0x000fec0003800000 */
.L_x_31217:
        /* <DEDUP_REMOVED lines=10> */
.L_x_31220:
[----:B------:R-:W2:Y:S02]  /*6d50*/  LDG.E.U16 R6, desc[UR36][R6.64] ;  /* 0x0000002406067981 */ /* 0x000ea4000c1e1500 */
[----:B--2---:R-:W-:-:S06]  /*6d60*/  HADD2.F32 R4, -RZ, R6.H0_H0 ;  /* 0x20000006ff047230 */ /* 0x004fcc0000004100 */
[----:B------:R-:W0:Y:S02]  /*6d70*/  F2I.S64.TRUNC R4, R4 ;  /* 0x0000000400047311 */ /* 0x000e24000020d900 */
[----:B0-----:R-:W-:Y:S01]  /*6d80*/  PRMT R18, R4, 0x7610, R18 ;  /* 0x0000761004127816 */ /* 0x001fe20000000012 */
[----:B------:R-:W-:Y:S06]  /*6d90*/  BRA `(.L_x_31176) ;  /* 0x0000000800b47947 */ /* 0x000fec0003800000 */
.L_x_31219:
[----:B------:R-:W2:Y:S02]  /*6da0*/  LDG.E.64 R4, desc[UR36][R6.64] ;  /* 0x0000002406047981 */ /* 0x000ea4000c1e1b00 */
[----:B--2---:R-:W0:Y:S02]  /*6db0*/  F2I.S64.F64.TRUNC R4, R4 ;  /* 0x0000000400047311 */ /* 0x004e24000030d900 */
[----:B0-----:R-:W-:Y:S01]  /*6dc0*/  PRMT R18, R4, 0x7610, R18 ;  /* 0x0000761004127816 */ /* 0x001fe20000000012 */
[----:B------:R-:W-:Y:S06]  /*6dd0*/  BRA `(.L_x_31176) ;  /* 0x0000000800a47947 */ /* 0x000fec0003800000 */
.L_x_31210:
        /* <DEDUP_REMOVED lines=12> */
.L_x_31223:
[----:B------:R-:W2:Y:S02]  /*6ea0*/  LDG.E.64 R6, desc[UR36][R6.64] ;  /* 0x0000002406067981 */ /* 0x000ea4000c1e1b00 */
[----:B--2---:R-:W0:Y:S02]  /*6eb0*/  F2I.S64.F64.TRUNC R4, R6 ;  /* 0x0000000600047311 */ /* 0x004e24000030d900 */
[----:B0-----:R-:W-:Y:S01]  /*6ec0*/  PRMT R18, R4, 0x7610, R18 ;  /* 0x0000761004127816 */ /* 0x001fe20000000012 */
[----:B------:R-:W-:Y:S06]  /*6ed0*/  BRA `(.L_x_31176) ;  /* 0x0000000800647947 */ /* 0x000fec0003800000 */
.L_x_31222:
        /* <DEDUP_REMOVED lines=27> */
.L_x_31225:
        /* <DEDUP_REMOVED lines=15> */
.L_x_31224:
[----:B------:R-:W2:Y:S02]  /*7180*/  LDG.E.U16 R4, desc[UR36][R6.64] ;  /* 0x0000002406047981 */ /* 0x000ea4000c1e1500 */
[----:B--2---:R-:W-:-:S06]  /*7190*/  IMAD.U32 R4, R4, 0x10000, RZ ;  /* 0x0001000004047824 */ /* 0x004fcc00078e00ff */
[----:B------:R-:W0:Y:S02]  /*71a0*/  F2I.S64.TRUNC R4, R4 ;  /* 0x0000000400047311 */ /* 0x000e24000020d900 */
[----:B0-----:R-:W-:Y:S01]  /*71b0*/  PRMT R18, R4, 0x7610, R18 ;  /* 0x0000761004127816 */ /* 0x001fe20000000012 */
[----:B------:R-:W-:Y:S06]  /*71c0*/  BRA `(.L_x_31176) ;  /* 0x0000000400a87947 */ /* 0x000fec0003800000 */
.L_x_31221:
        /* <DEDUP_REMOVED lines=10> */
.L_x_31228:
        /* <DEDUP_REMOVED lines=21> */
.L_x_31232:
[----:B------:R-:W-:Y:S05]  /*73c0*/  BSYNC.RECONVERGENT B1 ;  /* 0x0000000000017941 */ /* 0x000fea0003800200 */
.L_x_31231:
[----:B------:R-:W-:Y:S01]  /*73d0*/  IMAD.SHL.U32 R0, R0, 0x100000, RZ ;  /* 0x0010000000007824 */ /* 0x000fe200078e00ff */
[----:B------:R-:W-:-:S04]  /*73e0*/  LEA R3, R3, 0x3b800000, 0x17 ;  /* 0x3b80000003037811 */ /* 0x000fc800078eb8ff */
[----:B------:R-:W-:-:S07]  /*73f0*/  LOP3.LUT R4, R3, R0, R7, 0xfe, !PT ;  /* 0x0000000003047212 */ /* 0x000fce00078efe07 */
.L_x_31230:
[----:B------:R-:W-:Y:S05]  /*7400*/  BSYNC.RECONVERGENT B0 ;  /* 0x0000000000007941 */ /* 0x000fea0003800200 */
.L_x_31229:
[----:B------:R-:W0:Y:S02]  /*7410*/  F2I.S64.TRUNC R4, R4 ;  /* 0x0000000400047311 */ /* 0x000e24000020d900 */
[----:B0-----:R-:W-:Y:S01]  /*7420*/  PRMT R18, R4, 0x7610, R18 ;  /* 0x0000761004127816 */ /* 0x001fe20000000012 */
[----:B------:R-:W-:Y:S06]  /*7430*/  BRA `(.L_x_31176) ;  /* 0x00000004000c7947 */ /* 0x000fec0003800000 */
.L_x_31227:
        /* <DEDUP_REMOVED lines=21> */
.L_x_31236:
[----:B------:R-:W-:Y:S05]  /*7590*/  BSYNC.RECONVERGENT B1 ;  /* 0x0000000000017941 */ /* 0x000fea0003800200 */
.L_x_31235:
[----:B------:R-:W-:Y:S01]  /*75a0*/  IMAD.SHL.U32 R0, R0, 0x200000, RZ ;  /* 0x0020000000007824 */ /* 0x000fe200078e00ff */
[----:B------:R-:W-:-:S04]  /*75b0*/  LEA R3, R3, 0x37800000, 0x17 ;  /* 0x3780000003037811 */ /* 0x000fc800078eb8ff */
[----:B------:R-:W-:-:S07]  /*75c0*/  LOP3.LUT R4, R3, R0, R7, 0xfe, !PT ;  /* 0x0000000003047212 */ /* 0x000fce00078efe07 */
.L_x_31234:
[----:B------:R-:W-:Y:S05]  /*75d0*/  BSYNC.RECONVERGENT B0 ;  /* 0x0000000000007941 */ /* 0x000fea0003800200 */
.L_x_31233:
[----:B------:R-:W0:Y:S02]  /*75e0*/  F2I.S64.TRUNC R4, R4 ;  /* 0x0000000400047311 */ /* 0x000e24000020d900 */
[----:B0-----:R-:W-:Y:S01]  /*75f0*/  PRMT R18, R4, 0x7610, R18 ;  /* 0x0000761004127816 */ /* 0x001fe20000000012 */
[----:B------:R-:W-:Y:S06]  /*7600*/  BRA `(.L_x_31176) ;  /* 0x0000000000987947 */ /* 0x000fec0003800000 */
.L_x_31226:
        /* <DEDUP_REMOVED lines=14> */
.L_x_31240:
[----:B------:R-:W-:Y:S05]  /*76f0*/  BSYNC.RECONVERGENT B0 ;  /* 0x0000000000007941 */ /* 0x000fea0003800200 */
.L_x_31239:
[----:B------:R-:W0:Y:S02]  /*7700*/  F2I.S64.TRUNC R4, R4 ;  /* 0x0000000400047311 */ /* 0x000e24000020d900 */
[----:B0-----:R-:W-:Y:S01]  /*7710*/  PRMT R18, R4, 0x7610, R18 ;  /* 0x0000761004127816 */ /* 0x001fe20000000012 */
[----:B------:R-:W-:Y:S06]  /*7720*/  BRA `(.L_x_31176) ;  /* 0x0000000000507947 */ /* 0x000fec0003800000 */
.L_x_31214:
        /* <DEDUP_REMOVED lines=16> */
.L_x_31241:
[----:B------:R-:W-:Y:S05]  /*7830*/  BRA `(.L_x_31176) ;  /* 0x00000000000c7947 */ /* 0x000fea0003800000 */
.L_x_31238:
[----:B------:R0:W5:Y:S01]  /*7840*/  LDG.E.U8 R18, desc[UR36][R6.64] ;  /* 0x0000002406127981 */ /* 0x000162000c1e1100 */
[----:B------:R-:W-:Y:S05]  /*7850*/  BRA `(.L_x_31176) ;  /* 0x0000000000047947 */ /* 0x000fea0003800000 */
.L_x_31237:
[----:B------:R0:W5:Y:S02]  /*7860*/  LDG.E.U8 R18, desc[UR36][R6.64] ;  /* 0x0000002406127981 */ /* 0x000164000c1e1100 */
.L_x_31176:
[----:B------:R-:W-:Y:S05]  /*7870*/  BSYNC.RECONVERGENT B6 ;  /* 0x0000000000067941 */ /* 0x000fea0003800200 */
.L_x_31175:
[----:B------:R-:W-:Y:S01]  /*7880*/  ISETP.GE.AND P0, PT, R25, R16, PT ;  /* 0x000000101900720c */ /* 0x000fe20003f06270 */
[----:B------:R-:W-:-:S12]  /*7890*/  BSSY.RECONVERGENT B0, `(.L_x_31242) ;  /* 0x0000007000007945 */ /* 0x000fd80003800200 */
[----:B------:R-:W-:Y:S05]  /*78a0*/  @P0 BRA `(.L_x_31243) ;  /* 0x0000000000140947 */ /* 0x000fea0003800000 */
[----:B012345:R-:W-:Y:S02]  /*78b0*/  LOP3.LUT R7, R23, 0xff, RZ, 0xc0, !PT ;  /* 0x000000ff17077812 */ /* 0x03ffe400078ec0ff */
[----:B------:R-:W-:Y:S02]  /*78c0*/  LOP3.LUT R28, R28, 0xff, RZ, 0xc0, !PT ;  /* 0x000000ff1c1c7812 */ /* 0x000fe400078ec0ff */
[----:B------:R-:W-:-:S07]  /*78d0*/  MOV R8, 0x78f0 ;  /* 0x000078f000087802 */ /* 0x000fce0000000f00 */
[----:B------:R-:W-:Y:S05]  /*78e0*/  CALL.REL.NOINC `($__internal_55_$__cuda_sm20_div_u16) ;  /* 0x0000003c00d87944 */ /* 0x000fea0003c00000 */
[----:B------:R-:W-:-:S07]  /*78f0*/  IMAD.MOV.U32 R3, RZ, RZ, R7 ;  /* 0x000000ffff037224 */ /* 0x000fce00078e0007 */
.L_x_31243:
[----:B------:R-:W-:Y:S05]  /*7900*/  BSYNC.RECONVERGENT B0 ;  /* 0x0000000000007941 */ /* 0x000fea0003800200 */
.L_x_31242:
[----:B-----5:R-:W-:Y:S01]  /*7910*/  VIADD R23, R25, 0x80 ;  /* 0x0000008019177836 */ /* 0x020fe20000000000 */
[----:B------:R-:W-:Y:S04]  /*7920*/  BSSY.RECONVERGENT B0, `(.L_x_31244) ;  /* 0x0000008000007945 */ /* 0x000fe80003800200 */
[----:B------:R-:W-:-:S13]  /*7930*/  ISETP.GE.AND P0, PT, R23, R16, PT ;  /* 0x000000101700720c */ /* 0x000fda0003f06270 */
[----:B------:R-:W-:Y:S05]  /*7940*/  @P0 BRA `(.L_x_31245) ;  /* 0x0000000000140947 */ /* 0x000fea0003800000 */
[----:B01234-:R-:W-:Y:S02]  /*7950*/  LOP3.LUT R7, R22, 0xff, RZ, 0xc0, !PT ;  /* 0x000000ff16077812 */ /* 0x01ffe400078ec0ff */
[----:B------:R-:W-:Y:S02]  /*7960*/  LOP3.LUT R28, R26, 0xff, RZ, 0xc0, !PT ;  /* 0x000000ff1a1c7812 */ /* 0x000fe400078ec0ff */
[----:B------:R-:W-:-:S07]  /*7970*/  MOV R8, 0x7990 ;  /* 0x0000799000087802 */ /* 0x000fce0000000f00 */
[----:B------:R-:W-:Y:S05]  /*7980*/  CALL.REL.NOINC `($__internal_55_$__cuda_sm20_div_u16) ;  /* 0x0000003c00b07944 */ /* 0x000fea0003c00000 */
[----:B------:R-:W-:-:S07]  /*7990*/  IMAD.MOV.U32 R22, RZ, RZ, R7 ;  /* 0x000000ffff167224 */ /* 0x000fce00078e0007 */
.L_x_31245:
[----:B------:R-:W-:Y:S05]  /*79a0*/  BSYNC.RECONVERGENT B0 ;  /* 0x0000000000007941 */ /* 0x000fea0003800200 */
.L_x_31244:
[----:B------:R-:W-:Y:S01]  /*79b0*/  VIADD R5, R25, 0x100 ;  /* 0x0000010019057836 */ /* 0x000fe20000000000 */
        /* <DEDUP_REMOVED lines=8> */
.L_x_31247:
[----:B------:R-:W-:Y:S05]  /*7a40*/  BSYNC.RECONVERGENT B0 ;  /* 0x0000000000007941 */ /* 0x000fea0003800200 */
.L_x_31246:
        /* <DEDUP_REMOVED lines=9> */
.L_x_31249:
[----:B------:R-:W-:Y:S05]  /*7ae0*/  BSYNC.RECONVERGENT B0 ;  /* 0x0000000000007941 */ /* 0x000fea0003800200 */
.L_x_31248:
[----:B------:R-:W0:Y:S01]  /*7af0*/  LDC.U8 R19, c[0x0][0x3b0] ;  /* 0x0000ec00ff137b82 */ /* 0x000e220000000000 */
[----:B------:R-:W-:Y:S01]  /*7b00*/  ISETP.GE.AND P0, PT, R25, R16, PT ;  /* 0x000000101900720c */ /* 0x000fe20003f06270 */
[----:B------:R-:W-:Y:S04]  /*7b10*/  BSSY.RECONVERGENT B8, `(.L_x_31250) ;  /* 0x00002e7000087945 */ /* 0x000fe80003800200 */
[----:B------:R-:W-:Y:S08]  /*7b20*/  BSSY.RELIABLE B7, `(.L_x_31251) ;  /* 0x00001f9000077945 */ /* 0x000ff00003800100 */
[----:B------:R-:W-:Y:S05]  /*7b30*/  @P0 BRA `(.L_x_31252) ;  /* 0x0000001c00d00947 */ /* 0x000fea0003800000 */
[----:B------:R-:W5:Y:S01]  /*7b40*/  LDCU UR4, c[0x0][0x3b4] ;  /* 0x00007680ff0477ac */ /* 0x000f620008000800 */
[----:B------:R-:W1:Y:S01]  /*7b50*/  LDC.64 R8, c[0x0][0x388] ;  /* 0x0000e200ff087b82 */ /* 0x000e620000000a00 */
[----:B------:R-:W-:Y:S01]  /*7b60*/  IMAD R0, R2, 0x200, R25 ;  /* 0x0000020002007824 */ /* 0x000fe200078e0219 */
[----:B0-----:R-:W-:Y:S01]  /*7b70*/  PRMT R4, R19, 0x9910, RZ ;  /* 0x0000991013047816 */ /* 0x001fe200000000ff */
[----:B------:R-:W-:Y:S02]  /*7b80*/  BSSY.RECONVERGENT B6, `(.L_x_31253) ;  /* 0x0000100000067945 */ /* 0x000fe40003800200 */
        /* <DEDUP_REMOVED lines=17> */
.L_x_31257:
[----:B------:R0:W-:Y:S01]  /*7ca0*/  STG.E.U8 desc[UR36][R8.64], R3 ;  /* 0x0000000308007986 */ /* 0x0001e2000c101124 */
[----:B------:R-:W-:Y:S01]  /*7cb0*/  IMAD.MOV.U32 R25, RZ, RZ, R23 ;  /* 0x000000ffff197224 */ /* 0x000fe200078e0017 */
[----:B------:R-:W-:Y:S06]  /*7cc0*/  BRA `(.L_x_31259) ;  /* 0x0000000c00ac7947 */ /* 0x000fec0003800000 */
.L_x_31256:
[----:B------:R-:W-:-:S13]  /*7cd0*/  ISETP.NE.AND P0, PT, R0, 0x2, PT ;  /* 0x000000020000780c */ /* 0x000fda0003f05270 */
[----:B------:R-:W-:Y:S05]  /*7ce0*/  @!P0 BRA `(.L_x_31260) ;  /* 0x0000000000348947 */ /* 0x000fea0003800000 */
[----:B------:R-:W-:-:S13]  /*7cf0*/  ISETP.NE.AND P0, PT, R0, 0x3, PT ;  /* 0x000000030000780c */ /* 0x000fda0003f05270 */
[----:B------:R-:W-:Y:S05]  /*7d00*/  @!P0 BRA `(.L_x_31261) ;  /* 0x00000000001c8947 */ /* 0x000fea0003800000 */
[----:B------:R-:W-:-:S13]  /*7d10*/  ISETP.NE.AND P0, PT, R0, 0x4, PT ;  /* 0x000000040000780c */ /* 0x000fda0003f05270 */
[----:B------:R-:W-:Y:S05]  /*7d20*/  @P0 BRA `(.L_x_31258) ;  /* 0x0000000800e40947 */ /* 0x000fea0003800000 */
[----:B------:R-:W-:Y:S01]  /*7d30*/  LOP3.LUT R4, R3, 0xff, RZ, 0xc0, !PT ;  /* 0x000000ff03047812 */ /* 0x000fe200078ec0ff */
[----:B------:R-:W-:Y:S02]  /*7d40*/  IMAD.MOV.U32 R5, RZ, RZ, RZ ;  /* 0x000000ffff057224 */ /* 0x000fe400078e00ff */
[----:B------:R-:W-:-:S03]  /*7d50*/  IMAD.MOV.U32 R25, RZ, RZ, R23 ;  /* 0x000000ffff197224 */ /* 0x000fc600078e0017 */
[----:B------:R0:W-:Y:S01]  /*7d60*/  STG.E.64 desc[UR36][R8.64], R4 ;  /* 0x0000000408007986 */ /* 0x0001e2000c101b24 */
[----:B------:R-:W-:Y:S05]  /*7d70*/  BRA `(.L_x_31259) ;  /* 0x0000000c00807947 */ /* 0x000fea0003800000 */
.L_x_31261:
[----:B------:R-:W-:Y:S01]  /*7d80*/  LOP3.LUT R3, R3, 0xff, RZ, 0xc0, !PT ;  /* 0x000000ff03037812 */ /* 0x000fe200078ec0ff */
[----:B------:R-:W-:-:S04]  /*7d90*/  IMAD.MOV.U32 R25, RZ, RZ, R23 ;  /* 0x000000ffff197224 */ /* 0x000fc800078e0017 */
[----:B------:R0:W-:Y:S01]  /*7da0*/  STG.E desc[UR36][R8.64], R3 ;  /* 0x0000000308007986 */ /* 0x0001e2000c101924 */
[----:B------:R-:W-:Y:S05]  /*7db0*/  BRA `(.L_x_31259) ;  /* 0x0000000c00707947 */ /* 0x000fea0003800000 */
.L_x_31260:
[----:B------:R-:W-:Y:S01]  /*7dc0*/  LOP3.LUT R3, R3, 0xff, RZ, 0xc0, !PT ;  /* 0x000000ff03037812 */ /* 0x000fe200078ec0ff */
[----:B------:R-:W-:-:S04]  /*7dd0*/  IMAD.MOV.U32 R25, RZ, RZ, R23 ;  /* 0x000000ffff197224 */ /* 0x000fc800078e0017 */
[----:B------:R0:W-:Y:S01]  /*7de0*/  STG.E.U16 desc[UR36][R8.64], R3 ;  /* 0x0000000308007986 */ /* 0x0001e2000c101524 */
[----:B------:R-:W-:Y:S05]  /*7df0*/  BRA `(.L_x_31259) ;  /* 0x0000000c00607947 */ /* 0x000fea0003800000 */
.L_x_31255:
[----:B------:R-:W-:-:S13]  /*7e00*/  ISETP.GT.AND P0, PT, R0, 0x6, PT ;  /* 0x000000060000780c */ /* 0x000fda0003f04270 */
[----:B------:R-:W-:Y:S05]  /*7e10*/  @P0 BRA `(.L_x_31262) ;  /* 0x00000000003c0947 */ /* 0x000fea0003800000 */
[----:B------:R-:W-:-:S13]  /*7e20*/  ISETP.NE.AND P0, PT, R0, 0x5, PT ;  /* 0x000000050000780c */ /* 0x000fda0003f05270 */
[----:B------:R-:W-:Y:S05]  /*7e30*/  @!P0 BRA `(.L_x_31263) ;  /* 0x00000000001c8947 */ /* 0x000fea0003800000 */
[----:B------:R-:W-:-:S13]  /*7e40*/  ISETP.NE.AND P0, PT, R0, 0x6, PT ;  /* 0x000000060000780c */ /* 0x000fda0003f05270 */
[----:B------:R-:W-:Y:S05]  /*7e50*/  @P0 BRA `(.L_x_31258) ;  /* 0x0000000800980947 */ /* 0x000fea0003800000 */
[----:B------:R-:W-:Y:S01]  /*7e60*/  LOP3.LUT R3, R3, 0xff, RZ, 0xc0, !PT ;  /* 0x000000ff03037812 */ /* 0x000fe200078ec0ff */
[----:B------:R-:W-:-:S05]  /*7e70*/  IMAD.MOV.U32 R25, RZ, RZ, R23 ;  /* 0x000000ffff197224 */ /* 0x000fca00078e0017 */
[----:B------:R-:W0:Y:S02]  /*7e80*/  I2F.U16 R3, R3 ;  /* 0x0000000300037306 */ /* 0x000e240000101000 */
[----:B0-----:R0:W-:Y:S01]  /*7e90*/  STG.E desc[UR36][R8.64], R3 ;  /* 0x0000000308007986 */ /* 0x0011e2000c101924 */
[----:B------:R-:W-:Y:S05]  /*7ea0*/  BRA `(.L_x_31259) ;  /* 0x0000000c00347947 */ /* 0x000fea0003800000 */
.L_x_31263:
[----:B------:R-:W-:Y:S01]  /*7eb0*/  LOP3.LUT R3, R3, 0xff, RZ, 0xc0, !PT ;  /* 0x000000ff03037812 */ /* 0x000fe200078ec0ff */
[----:B------:R-:W-:-:S03]  /*7ec0*/  IMAD.MOV.U32 R25, RZ, RZ, R23 ;  /* 0x000000ffff197224 */ /* 0x000fc600078e0017 */
[----:B------:R-:W0:Y:S02]  /*7ed0*/  I2F.U16 R0, R3 ;  /* 0x0000000300007306 */ /* 0x000e240000101000 */
[----:B0-----:R-:W-:-:S05]  /*7ee0*/  F2FP.F16.F32.PACK_AB R0, RZ, R0 ;  /* 0x00000000ff00723e */ /* 0x001fca00000000ff */
[----:B------:R0:W-:Y:S01]  /*7ef0*/  STG.E.U16 desc[UR36][R8.64], R0 ;  /* 0x0000000008007986 */ /* 0x0001e2000c101524 */
[----:B------:R-:W-:Y:S05]  /*7f00*/  BRA `(.L_x_31259) ;  /* 0x0000000c001c7947 */ /* 0x000fea0003800000 */
.L_x_31262:
        /* <DEDUP_REMOVED lines=8> */
[----:B------:R-:W-:Y:S01]  /*7f90*/  IMAD.MOV.U32 R25, RZ, RZ, R23 ;  /* 0x000000ffff197224 */ /* 0x000fe200078e0017 */
[----:B------:R-:W0:Y:S02]  /*7fa0*/  I2F.U16 R4, R3 ;  /* 0x0000000300047306 */ /* 0x000e240000101000 */
[----:B0-----:R0:W-:Y:S01]  /*7fb0*/  STG.E.64 desc[UR36][R8.64], R4 ;  /* 0x0000000408007986 */ /* 0x0011e2000c101b24 */
[----:B------:R-:W-:Y:S05]  /*7fc0*/  BRA `(.L_x_31259) ;  /* 0x0000000800ec7947 */ /* 0x000fea0003800000 */
.L_x_31265:
[----:B------:R-:W-:Y:S01]  /*7fd0*/  LOP3.LUT R3, R3, 0xff, RZ, 0xc0, !PT ;  /* 0x000000ff03037812 */ /* 0x000fe200078ec0ff */
[----:B------:R-:W-:-:S05]  /*7fe0*/  IMAD.MOV.U32 R25, RZ, RZ, R23 ;  /* 0x000000ffff197224 */ /* 0x000fca00078e0017 */
[----:B------:R-:W0:Y:S02]  /*7ff0*/  I2F.U16 R3, R3 ;  /* 0x0000000300037306 */ /* 0x000e240000101000 */
[----:B0-----:R-:W-:-:S04]  /*8000*/  F2FP.F16.F32.PACK_AB R3, RZ, R3 ;  /* 0x00000003ff03723e */ /* 0x001fc800000000ff */
[----:B------:R-:W-:-:S05]  /*8010*/  PRMT R3, R3, 0x5410, RZ ;  /* 0x0000541003037816 */ /* 0x000fca00000000ff */
[----:B------:R0:W-:Y:S01]  /*8020*/  STG.E desc[UR36][R8.64], R3 ;  /* 0x0000000308007986 */ /* 0x0001e2000c101924 */
[----:B------:R-:W-:Y:S05]  /*8030*/  BRA `(.L_x_31259) ;  /* 0x0000000800d07947 */ /* 0x000fea0003800000 */
.L_x_31264:
[----:B------:R-:W-:Y:S01]  /*8040*/  LOP3.LUT R4, R3, 0xff, RZ, 0xc0, !PT ;  /* 0x000000ff03047812 */ /* 0x000fe200078ec0ff */
[----:B------:R-:W-:-:S05]  /*8050*/  IMAD.MOV.U32 R25, RZ, RZ, R23 ;  /* 0x000000ffff197224 */ /* 0x000fca00078e0017 */
[----:B------:R-:W0:Y:S02]  /*8060*/  I2F.F64.U16 R4, R4 ;  /* 0x0000000400047312 */ /* 0x000e240000101800 */
[----:B0-----:R0:W-:Y:S01]  /*8070*/  STG.E.64 desc[UR36][R8.64], R4 ;  /* 0x0000000408007986 */ /* 0x0011e2000c101b24 */
[----:B------:R-:W-:Y:S05]  /*8080*/  BRA `(.L_x_31259) ;  /* 0x0000000800bc7947 */ /* 0x000fea0003800000 */
.L_x_31254:
        /* <DEDUP_REMOVED lines=13> */
.L_x_31268:
[----:B------:R-:W-:Y:S02]  /*8160*/  LOP3.LUT R4, R3, 0xff, RZ, 0xc0, !PT ;  /* 0x000000ff03047812 */ /* 0x000fe400078ec0ff */
[----:B--234-:R-:W-:Y:S01]  /*8170*/  CS2R R6, SRZ ;  /* 0x0000000000067805 */ /* 0x01cfe2000001ff00 */
[----:B------:R-:W-:-:S03]  /*8180*/  IMAD.MOV.U32 R25, RZ, RZ, R23 ;  /* 0x000000ffff197224 */ /* 0x000fc600078e0017 */
[----:B------:R-:W0:Y:S02]  /*8190*/  I2F.F64.U16 R4, R4 ;  /* 0x0000000400047312 */ /* 0x000e240000101800 */
[----:B0-----:R0:W-:Y:S01]  /*81a0*/  STG.E.128 desc[UR36][R8.64], R4 ;  /* 0x0000000408007986 */ /* 0x0011e2000c101d24 */
[----:B------:R-:W-:Y:S05]  /*81b0*/  BRA `(.L_x_31259) ;  /* 0x0000000800707947 */ /* 0x000fea0003800000 */
.L_x_31267:
        /* <DEDUP_REMOVED lines=8> */
[----:B------:R-:W-:Y:S02]  /*8240*/  IMAD.MOV.U32 R3, RZ, RZ, 0x7f ;  /* 0x0000007fff037424 */ /* 0x000fe400078e00ff */
[----:B------:R-:W0:Y:S02]  /*8250*/  I2F.U16 R5, R0 ;  /* 0x0000000000057306 */ /* 0x000e240000101000 */
        /* <DEDUP_REMOVED lines=8> */
.L_x_31272:
[----:B------:R-:W-:Y:S05]  /*82e0*/  BSYNC.RECONVERGENT B0 ;  /* 0x0000000000007941 */ /* 0x000fea0003800200 */
.L_x_31271:
[----:B------:R0:W-:Y:S01]  /*82f0*/  STG.E.U8 desc[UR36][R8.64], R3 ;  /* 0x0000000308007986 */ /* 0x0001e2000c101124 */
[----:B------:R-:W-:Y:S01]  /*8300*/  IMAD.MOV.U32 R25, RZ, RZ, R23 ;  /* 0x000000ffff197224 */ /* 0x000fe200078e0017 */
[----:B------:R-:W-:Y:S06]  /*8310*/  BRA `(.L_x_31259) ;  /* 0x0000000800187947 */ /* 0x000fec0003800000 */
.L_x_31270:
[----:B------:R-:W-:-:S04]  /*8320*/  LOP3.LUT R0, R3, 0xff, RZ, 0xc0, !PT ;  /* 0x000000ff03007812 */ /* 0x000fc800078ec0ff */
[----:B------:R-:W0:Y:S02]  /*8330*/  I2F.U16 R5, R0 ;  /* 0x0000000000057306 */ /* 0x000e240000101000 */
[----:B0-----:R-:W-:-:S13]  /*8340*/  ISETP.GE.U32.AND P1, PT, R5, 0x47800000, PT ;  /* 0x478000000500780c */ /* 0x001fda0003f26070 */
[----:B------:R-:W-:Y:S01]  /*8350*/  @P1 IMAD.MOV.U32 R3, RZ, RZ, 0x7f ;  /* 0x0000007fff031424 */ /* 0x000fe200078e00ff */
[----:B------:R-:W-:Y:S01]  /*8360*/  @P1 ISETP.GT.U32.AND P0, PT, R5, 0x7f800000, PT ;  /* 0x7f8000000500180c */ /* 0x000fe20003f04070 */
[----:B------:R-:W-:-:S03]  /*8370*/  @P1 IMAD.MOV.U32 R25, RZ, RZ, R23 ;  /* 0x000000ffff191224 */ /* 0x000fc600078e0017 */
[----:B------:R-:W-:-:S05]  /*8380*/  @P1 SEL R3, R3, 0x7c, P0 ;  /* 0x0000007c03031807 */ /* 0x000fca0000000000 */
[----:B------:R0:W-:Y:S01]  /*8390*/  @P1 STG.E.U8 desc[UR36][R8.64], R3 ;  /* 0x0000000308001986 */ /* 0x0001e2000c101124 */
[----:B------:R-:W-:Y:S05]  /*83a0*/  @P1 BRA `(.L_x_31259) ;  /* 0x0000000400f41947 */ /* 0x000fea0003800000 */
[----:B------:R-:W-:-:S13]  /*83b0*/  ISETP.GT.U32.AND P0, PT, R5, 0x387fffff, PT ;  /* 0x387fffff0500780c */ /* 0x000fda0003f04070 */
[----:B------:R-:W-:Y:S01]  /*83c0*/  @P0 SHF.R.U32.HI R0, RZ, 0x15, R5 ;  /* 0x00000015ff000819 */ /* 0x000fe20000011605 */
[C---:B0-----:R-:W-:Y:S01]  /*83d0*/  @!P0 FADD.FTZ R3, R5.reuse, 128 ;  /* 0x4300000005038421 */ /* 0x041fe20000010000 */
[--C-:B------:R-:W-:Y:S02]  /*83e0*/  @!P0 IMAD.MOV.U32 R25, RZ, RZ, R23.reuse ;  /* 0x000000ffff198224 */ /* 0x100fe400078e0017 */
[----:B------:R-:W-:Y:S01]  /*83f0*/  @P0 LOP3.LUT R0, R0, 0x1, RZ, 0xc0, !PT ;  /* 0x0000000100000812 */ /* 0x000fe200078ec0ff */
[----:B------:R-:W-:Y:S01]  /*8400*/  @P0 IMAD.MOV.U32 R25, RZ, RZ, R23 ;  /* 0x000000ffff190224 */ /* 0x000fe200078e0017 */
[----:B------:R0:W-:Y:S02]  /*8410*/  @!P0 STG.E.U8 desc[UR36][R8.64], R3 ;  /* 0x0000000308008986 */ /* 0x0001e4000c101124 */
[----:B------:R-:W-:-:S04]  /*8420*/  @P0 IADD3 R0, PT, PT, R5, 0x80fffff, R0 ;  /* 0x080fffff05000810 */ /* 0x000fc80007ffe000 */
[----:B------:R-:W-:-:S05]  /*8430*/  @P0 SHF.R.U32.HI R5, RZ, 0x15, R0 ;  /* 0x00000015ff050819 */ /* 0x000fca0000011600 */
[----:B------:R0:W-:Y:S01]  /*8440*/  @P0 STG.E.U8 desc[UR36][R8.64], R5 ;  /* 0x0000000508000986 */ /* 0x0001e2000c101124 */
[----:B------:R-:W-:Y:S05]  /*8450*/  BRA `(.L_x_31259) ;  /* 0x0000000400c87947 */ /* 0x000fea0003800000 */
.L_x_31269:
[----:B------:R-:W-:Y:S01]  /*8460*/  LOP3.LUT R3, R3, 0xff, RZ, 0xc0, !PT ;  /* 0x000000ff03037812 */ /* 0x000fe200078ec0ff */
[----:B------:R-:W-:-:S03]  /*8470*/  IMAD.MOV.U32 R25, RZ, RZ, R23 ;  /* 0x000000ffff197224 */ /* 0x000fc600078e0017 */
[----:B------:R-:W0:Y:S02]  /*8480*/  I2F.U16 R0, R3 ;  /* 0x0000000300007306 */ /* 0x000e240000101000 */
[----:B0-----:R-:W-:-:S05]  /*8490*/  F2FP.BF16.F32.PACK_AB R0, RZ, R0 ;  /* 0x00000000ff00723e */ /* 0x001fca00000010ff */
[----:B------:R0:W-:Y:S01]  /*84a0*/  STG.E.U16 desc[UR36][R8.64], R0 ;  /* 0x0000000008007986 */ /* 0x0001e2000c101524 */
[----:B------:R-:W-:Y:S05]  /*84b0*/  BRA `(.L_x_31259) ;  /* 0x0000000400b07947 */ /* 0x000fea0003800000 */
.L_x_31266:
        /* <DEDUP_REMOVED lines=8> */
[----:B------:R-:W-:Y:S01]  /*8540*/  LOP3.LUT R3, R3, 0xff, RZ, 0xc0, !PT ;  /* 0x000000ff03037812 */ /* 0x000fe200078ec0ff */
[----:B------:R-:W-:-:S04]  /*8550*/  IMAD.MOV.U32 R25, RZ, RZ, R23 ;  /* 0x000000ffff197224 */ /* 0x000fc800078e0017 */
[----:B------:R0:W-:Y:S01]  /*8560*/  STG.E.U16 desc[UR36][R8.64], R3 ;  /* 0x0000000308007986 */ /* 0x0001e2000c101524 */
[----:B------:R-:W-:Y:S05]  /*8570*/  BRA `(.L_x_31259) ;  /* 0x0000000400807947 */ /* 0x000fea0003800000 */
.L_x_31275:
[----:B------:R-:W-:Y:S01]  /*8580*/  LOP3.LUT R3, R3, 0xff, RZ, 0xc0, !PT ;  /* 0x000000ff03037812 */ /* 0x000fe200078ec0ff */
[----:B------:R-:W-:Y:S01]  /*8590*/  BSSY.RECONVERGENT B0, `(.L_x_31276) ;  /* 0x0000012000007945 */ /* 0x000fe20003800200 */
[----:B------:R-:W-:-:S04]  /*85a0*/  IMAD.MOV.U32 R4, RZ, RZ, 0x80 ;  /* 0x00000080ff047424 */ /* 0x000fc800078e00ff */
[----:B------:R-:W0:Y:S02]  /*85b0*/  I2F.U16 R3, R3 ;  /* 0x0000000300037306 */ /* 0x000e240000101000 */
[----:B0-----:R-:W-:-:S13]  /*85c0*/  ISETP.GT.U32.AND P0, PT, R3, 0x437fffff, PT ;  /* 0x437fffff0300780c */ /* 0x001fda0003f04070 */
        /* <DEDUP_REMOVED lines=8> */
.L_x_31278:
[----:B------:R-:W-:-:S04]  /*8650*/  SHF.R.U32.HI R0, RZ, 0x14, R3 ;  /* 0x00000014ff007819 */ /* 0x000fc80000011603 */
[----:B------:R-:W-:-:S04]  /*8660*/  LOP3.LUT R0, R0, 0x1, RZ, 0xc0, !PT ;  /* 0x0000000100007812 */ /* 0x000fc800078ec0ff */
[----:B------:R-:W-:-:S04]  /*8670*/  IADD3 R0, PT, PT, R3, 0x487ffff, R0 ;  /* 0x0487ffff03007810 */ /* 0x000fc80007ffe000 */
[----:B------:R-:W-:-:S04]  /*8680*/  SHF.R.U32.HI R0, RZ, 0x14, R0 ;  /* 0x00000014ff007819 */ /* 0x000fc80000011600 */
[----:B------:R-:W-:-:S07]  /*8690*/  LOP3.LUT R0, R0, 0xff, RZ, 0xc0, !PT ;  /* 0x000000ff00007812 */ /* 0x000fce00078ec0ff */
.L_x_31279:
[----:B------:R-:W-:-:S07]  /*86a0*/  PRMT R4, R0, 0x7610, R4 ;  /* 0x0000761000047816 */ /* 0x000fce0000000004 */
.L_x_31277:
[----:B------:R-:W-:Y:S05]  /*86b0*/  BSYNC.RECONVERGENT B0 ;  /* 0x0000000000007941 */ /* 0x000fea0003800200 */
.L_x_31276:
[----:B------:R0:W-:Y:S01]  /*86c0*/  STG.E.U8 desc[UR36][R8.64], R4 ;  /* 0x0000000408007986 */ /* 0x0001e2000c101124 */
[----:B------:R-:W-:Y:S01]  /*86d0*/  IMAD.MOV.U32 R25, RZ, RZ, R23 ;  /* 0x000000ffff197224 */ /* 0x000fe200078e0017 */
[----:B------:R-:W-:Y:S06]  /*86e0*/  BRA `(.L_x_31259) ;  /* 0x0000000400247947 */ /* 0x000fec0003800000 */
.L_x_31274:
        /* <DEDUP_REMOVED lines=13> */
.L_x_31282:
[----:B------:R-:W-:-:S04]  /*87c0*/  SHF.R.U32.HI R0, RZ, 0x15, R3 ;  /* 0x00000015ff007819 */ /* 0x000fc80000011603 */
[----:B------:R-:W-:-:S04]  /*87d0*/  LOP3.LUT R0, R0, 0x1, RZ, 0xc0, !PT ;  /* 0x0000000100007812 */ /* 0x000fc800078ec0ff */
[----:B------:R-:W-:-:S04]  /*87e0*/  IADD3 R0, PT, PT, R3, 0x88fffff, R0 ;  /* 0x088fffff03007810 */ /* 0x000fc80007ffe000 */
[----:B------:R-:W-:-:S04]  /*87f0*/  SHF.R.U32.HI R0, RZ, 0x15, R0 ;  /* 0x00000015ff007819 */ /* 0x000fc80000011600 */
[----:B------:R-:W-:-:S07]  /*8800*/  LOP3.LUT R0, R0, 0xff, RZ, 0xc0, !PT ;  /* 0x000000ff00007812 */ /* 0x000fce00078ec0ff */
.L_x_31283:
[----:B------:R-:W-:-:S07]  /*8810*/  PRMT R4, R0, 0x7610, R4 ;  /* 0x0000761000047816 */ /* 0x000fce0000000004 */
.L_x_31281:
[----:B------:R-:W-:Y:S05]  /*8820*/  BSYNC.RECONVERGENT B0 ;  /* 0x0000000000007941 */ /* 0x000fea0003800200 */
.L_x_31280:
[----:B------:R0:W-:Y:S01]  /*8830*/  STG.E.U8 desc[UR36][R8.64], R4 ;  /* 0x0000000408007986 */ /* 0x0001e2000c101124 */
[----:B------:R-:W-:Y:S01]  /*8840*/  IMAD.MOV.U32 R25, RZ, RZ, R23 ;  /* 0x000000ffff197224 */ /* 0x000fe200078e0017 */
[----:B------:R-:W-:Y:S06]  /*8850*/  BRA `(.L_x_31259) ;  /* 0x0000000000c87947 */ /* 0x000fec0003800000 */
.L_x_31273:
[----:B------:R-:W-:-:S13]  /*8860*/  ISETP.NE.AND P0, PT, R0, 0x1c, PT ;  /* 0x0000001c0000780c */ /* 0x000fda0003f05270 */
[----:B------:R-:W-:Y:S05]  /*8870*/  @!P0 BRA `(.L_x_31284) ;  /* 0x0000000000b48947 */ /* 0x000fea0003800000 */
[----:B------:R-:W-:-:S13]  /*8880*/  ISETP.NE.AND P0, PT, R0, 0x1d, PT ;  /* 0x0000001d0000780c */ /* 0x000fda0003f05270 */
[----:B------:R-:W-:Y:S05]  /*8890*/  @!P0 BRA `(.L_x_31285) ;  /* 0x0000000000988947 */ /* 0x000fea0003800000 */
[----:B------:R-:W-:-:S13]  /*88a0*/  ISETP.NE.AND P0, PT, R0, 0x2c, PT ;  /* 0x0000002c0000780c */ /* 0x000fda0003f05270 */
[----:B------:R-:W-:Y:S05]  /*88b0*/  @!P0 BRA `(.L_x_31286) ;  /* 0x0000000000488947 */ /* 0x000fea0003800000 */
.L_x_31258:
        /* <DEDUP_REMOVED lines=10> */
[----:B--234-:R-:W-:Y:S02]  /*8960*/  IMAD.U32 R6, RZ, RZ, UR8 ;  /* 0x00000008ff067e24 */ /* 0x01cfe4000f8e00ff */
[----:B------:R-:W-:Y:S02]  /*8970*/  IMAD.U32 R7, RZ, RZ, UR9 ;  /* 0x00000009ff077e24 */ /* 0x000fe4000f8e00ff */
[----:B-----5:R-:W-:Y:S02]  /*8980*/  IMAD.U32 R10, RZ, RZ, UR4 ;  /* 0x00000004ff0a7e24 */ /* 0x020fe4000f8e00ff */
[----:B------:R-:W-:-:S07]  /*8990*/  IMAD.U32 R11, RZ, RZ, UR5 ;  /* 0x00000005ff0b7e24 */ /* 0x000fce000f8e00ff */
[----:B------:R-:W-:-:S07]  /*89a0*/  LEPC R20, `(.L_x_31287) ;  /* 0x000000001014794e */ /* 0x000fce0000000000 */
[----:B-1----:R-:W-:Y:S05]  /*89b0*/  CALL.ABS.NOINC R14 ;  /* 0x000000000e007343 */ /* 0x002fea0003c00000 */
.L_x_31287:
[----:B------:R-:W-:Y:S01]  /*89c0*/  IMAD.MOV.U32 R25, RZ, RZ, R23 ;  /* 0x000000ffff197224 */ /* 0x000fe200078e0017 */
[----:B------:R-:W-:Y:S06]  /*89d0*/  BRA `(.L_x_31259) ;  /* 0x0000000000687947 */ /* 0x000fec0003800000 */
.L_x_31286:
[----:B------:R-:W-:Y:S01]  /*89e0*/  LOP3.LUT R3, R3, 0xff, RZ, 0xc0, !PT ;  /* 0x000000ff03037812 */ /* 0x000fe200078ec0ff */
[----:B------:R-:W-:Y:S02]  /*89f0*/  IMAD.MOV.U32 R5, RZ, RZ, 0xff ;  /* 0x000000ffff057424 */ /* 0x000fe400078e00ff */
[----:B------:R-:W-:-:S03]  /*8a00*/  IMAD.MOV.U32 R25, RZ, RZ, R23 ;  /* 0x000000ffff197224 */ /* 0x000fc600078e0017 */
[----:B------:R-:W0:Y:S02]  /*8a10*/  I2F.U16 R3, R3 ;  /* 0x0000000300037306 */ /* 0x000e240000101000 */
        /* <DEDUP_REMOVED lines=14> */
.L_x_31285:
[----:B------:R-:W-:Y:S01]  /*8b00*/  LOP3.LUT R4, R3, 0xff, RZ, 0xc0, !PT ;  /* 0x000000ff03047812 */ /* 0x000fe200078ec0ff */
[----:B------:R-:W-:Y:S02]  /*8b10*/  IMAD.MOV.U32 R5, RZ, RZ, RZ ;  /* 0x000000ffff057224 */ /* 0x000fe400078e00ff */
[----:B------:R-:W-:-:S03]  /*8b20*/  IMAD.MOV.U32 R25, RZ, RZ, R23 ;  /* 0x000000ffff197224 */ /* 0x000fc600078e0017 */
[----:B------:R1:W-:Y:S01]  /*8b30*/  STG.E.64 desc[UR36][R8.64], R4 ;  /* 0x0000000408007986 */ /* 0x0003e2000c101b24 */
[----:B------:R-:W-:Y:S05]  /*8b40*/  BRA `(.L_x_31259) ;  /* 0x00000000000c7947 */ /* 0x000fea0003800000 */
.L_x_31284:
[----:B------:R-:W-:Y:S01]  /*8b50*/  LOP3.LUT R3, R3, 0xff, RZ, 0xc0, !PT ;  /* 0x000000ff03037812 */ /* 0x000fe200078ec0ff */
[----:B------:R-:W-:-:S04]  /*8b60*/  IMAD.MOV.U32 R25, RZ, RZ, R23 ;  /* 0x000000ffff197224 */ /* 0x000fc800078e0017 */
[----:B------:R0:W-:Y:S03]  /*8b70*/  STG.E desc[UR36][R8.64], R3 ;  /* 0x0000000308007986 */ /* 0x0001e6000c101924 */
.L_x_31259:
[----:B------:R-:W-:Y:S05]  /*8b80*/  BSYNC.RECONVERGENT B6 ;  /* 0x0000000000067941 */ /* 0x000fea0003800200 */
.L_x_31253:
[----:B------:R-:W-:-:S13]  /*8b90*/  ISETP.GE.AND P0, PT, R25, R16, PT ;  /* 0x000000101900720c */ /* 0x000fda0003f06270 */
[----:B------:R-:W-:Y:S05]  /*8ba0*/  @P0 BREAK.RELIABLE B7 ;  /* 0x0000000000070942 */ /* 0x000fea0003800100 */
[----:B------:R-:W-:Y:S05]  /*8bb0*/  @P0 BRA `(.L_x_31288) ;  /* 0x0000001c00700947 */ /* 0x000fea0003800000 */
[----:B------:R-:W5:Y:S01]  /*8bc0*/  LDCU UR4, c[0x0][0x3b4] ;  /* 0x00007680ff0477ac */ /* 0x000f620008000800 */
[----:B01----:R-:W0:Y:S01]  /*8bd0*/  LDC.64 R8, c[0x0][0x388] ;  /* 0x0000e200ff087b82 */ /* 0x003e220000000a00 */
[----:B------:R-:W-:Y:S01]  /*8be0*/  IMAD R0, R2, 0x200, R25 ;  /* 0x0000020002007824 */ /* 0x000fe200078e0219 */
[----:B------:R-:W-:Y:S01]  /*8bf0*/  PRMT R4, R19, 0x9910, RZ ;  /* 0x0000991013047816 */ /* 0x000fe200000000ff */
[----:B------:R-:W-:Y:S02]  /*8c00*/  BSSY.RECONVERGENT B6, `(.L_x_31289) ;  /* 0x00000e6000067945 */ /* 0x000fe40003800200 */
        /* <DEDUP_REMOVED lines=16> */
.L_x_31293:
[----:B------:R0:W-:Y:S01]  /*8d10*/  STG.E.U8 desc[UR36][R8.64], R22 ;  /* 0x0000001608007986 */ /* 0x0001e2000c101124 */
[----:B------:R-:W-:Y:S05]  /*8d20*/  BRA `(.L_x_31295) ;  /* 0x0000000c004c7947 */ /* 0x000fea0003800000 */
.L_x_31292:
[----:B------:R-:W-:-:S13]  /*8d30*/  ISETP.NE.AND P0, PT, R0, 0x2, PT ;  /* 0x000000020000780c */ /* 0x000fda0003f05270 */
[----:B------:R-:W-:Y:S05]  /*8d40*/  @!P0 BRA `(.L_x_31296) ;  /* 0x00000000002c8947 */ /* 0x000fea0003800000 */
[----:B------:R-:W-:-:S13]  /*8d50*/  ISETP.NE.AND P0, PT, R0, 0x3, PT ;  /* 0x000000030000780c */ /* 0x000fda0003f05270 */
[----:B------:R-:W-:Y:S05]  /*8d60*/  @!P0 BRA `(.L_x_31297) ;  /* 0x0000000000188947 */ /* 0x000fea0003800000 */
[----:B------:R-:W-:-:S13]  /*8d70*/  ISETP.NE.AND P0, PT, R0, 0x4, PT ;  /* 0x000000040000780c */ /* 0x000fda0003f05270 */
[----:B------:R-:W-:Y:S05]  /*8d80*/  @P0 BRA `(.L_x_31294) ;  /* 0x00000008005c0947 */ /* 0x000fea0003800000 */
[----:B------:R-:W-:Y:S01]  /*8d90*/  LOP3.LUT R22, R22, 0xff, RZ, 0xc0, !PT ;  /* 0x000000ff16167812 */ /* 0x000fe200078ec0ff */
[----:B------:R-:W-:-:S05]  /*8da0*/  IMAD.MOV.U32 R23, RZ, RZ, RZ ;  /* 0x000000ffff177224 */ /* 0x000fca00078e00ff */
[----:B------:R0:W-:Y:S01]  /*8db0*/  STG.E.64 desc[UR36][R8.64], R22 ;  /* 0x0000001608007986 */ /* 0x0001e2000c101b24 */
[----:B------:R-:W-:Y:S05]  /*8dc0*/  BRA `(.L_x_31295) ;  /* 0x0000000c00247947 */ /* 0x000fea0003800000 */
.L_x_31297:
[----:B------:R-:W-:-:S05]  /*8dd0*/  LOP3.LUT R3, R22, 0xff, RZ, 0xc0, !PT ;  /* 0x000000ff16037812 */ /* 0x000fca00078ec0ff */
[----:B------:R0:W-:Y:S01]  /*8de0*/  STG.E desc[UR36][R8.64], R3 ;  /* 0x0000000308007986 */ /* 0x0001e2000c101924 */
[----:B------:R-:W-:Y:S05]  /*8df0*/  BRA `(.L_x_31295) ;  /* 0x0000000c00187947 */ /* 0x000fea0003800000 */
.L_x_31296:
[----:B------:R-:W-:-:S05]  /*8e00*/  LOP3.LUT R3, R22, 0xff, RZ, 0xc0, !PT ;  /* 0x000000ff16037812 */ /* 0x000fca00078ec0ff */
[----:B------:R0:W-:Y:S01]  /*8e10*/  STG.E.U16 desc[UR36][R8.64], R3 ;  /* 0x0000000308007986 */ /* 0x0001e2000c101524 */
[----:B------:R-:W-:Y:S05]  /*8e20*/  BRA `(.L_x_31295) ;  /* 0x0000000c000c7947 */ /* 0x000fea0003800000 */
.L_x_31291:
[----:B------:R-:W-:-:S13]  /*8e30*/  ISETP.GT.AND P0, PT, R0, 0x6, PT ;  /* 0x000000060000780c */ /* 0x000fda0003f04270 */
[----:B------:R-:W-:Y:S05]  /*8e40*/  @P0 BRA `(.L_x_31298) ;  /* 0x0000000000340947 */ /* 0x000fea0003800000 */
[----:B------:R-:W-:-:S13]  /*8e50*/  ISETP.NE.AND P0, PT, R0, 0x5, PT ;  /* 0x000000050000780c */ /* 0x000fda0003f05270 */
[----:B------:R-:W-:Y:S05]  /*8e60*/  @!P0 BRA `(.L_x_31299) ;  /* 0x0000000000188947 */ /* 0x000fea0003800000 */
[----:B------:R-:W-:-:S13]  /*8e70*/  ISETP.NE.AND P0, PT, R0, 0x6, PT ;  /* 0x000000060000780c */ /* 0x000fda0003f05270 */
[----:B------:R-:W-:Y:S05]  /*8e80*/  @P0 BRA `(.L_x_31294) ;  /* 0x00000008001c0947 */ /* 0x000fea0003800000 */
[----:B------:R-:W-:-:S06]  /*8e90*/  LOP3.LUT R3, R22, 0xff, RZ, 0xc0, !PT ;  /* 0x000000ff16037812 */ /* 0x000fcc00078ec0ff */
[----:B------:R-:W0:Y:S02]  /*8ea0*/  I2F.U16 R3, R3 ;  /* 0x0000000300037306 */ /* 0x000e240000101000 */
[----:B0-----:R0:W-:Y:S01]  /*8eb0*/  STG.E desc[UR36][R8.64], R3 ;  /* 0x0000000308007986 */ /* 0x0011e2000c101924 */
[----:B------:R-:W-:Y:S05]  /*8ec0*/  BRA `(.L_x_31295) ;  /* 0x0000000800e47947 */ /* 0x000fea0003800000 */
.L_x_31299:
[----:B------:R-:W-:-:S04]  /*8ed0*/  LOP3.LUT R22, R22, 0xff, RZ, 0xc0, !PT ;  /* 0x000000ff16167812 */ /* 0x000fc800078ec0ff */
[----:B------:R-:W0:Y:S02]  /*8ee0*/  I2F.U16 R0, R22 ;  /* 0x0000001600007306 */ /* 0x000e240000101000 */
[----:B0-----:R-:W-:-:S05]  /*8ef0*/  F2FP.F16.F32.PACK_AB R0, RZ, R0 ;  /* 0x00000000ff00723e */ /* 0x001fca00000000ff */
[----:B------:R1:W-:Y:S01]  /*8f00*/  STG.E.U16 desc[UR36][R8.64], R0 ;  /* 0x0000000008007986 */ /* 0x0003e2000c101524 */
[----:B------:R-:W-:Y:S05]  /*8f10*/  BRA `(.L_x_31295) ;  /* 0x0000000800d07947 */ /* 0x000fea0003800000 */
.L_x_31298:
        /* <DEDUP_REMOVED lines=8> */
[----:B------:R-:W0:Y:S02]  /*8fa0*/  I2F.U16 R22, R22 ;  /* 0x0000001600167306 */ /* 0x000e240000101000 */
[----:B0-----:R0:W-:Y:S01]  /*8fb0*/  STG.E.64 desc[UR36][R8.64], R22 ;  /* 0x0000001608007986 */ /* 0x0011e2000c101b24 */
[----:B------:R-:W-:Y:S05]  /*8fc0*/  BRA `(.L_x_31295) ;  /* 0x0000000800a47947 */ /* 0x000fea0003800000 */
.L_x_31301:
[----:B------:R-:W-:-:S06]  /*8fd0*/  LOP3.LUT R22, R22, 0xff, RZ, 0xc0, !PT ;  /* 0x000000ff16167812 */ /* 0x000fcc00078ec0ff */
[----:B------:R-:W0:Y:S02]  /*8fe0*/  I2F.U16 R22, R22 ;  /* 0x0000001600167306 */ /* 0x000e240000101000 */
[----:B0-----:R-:W-:-:S04]  /*8ff0*/  F2FP.F16.F32.PACK_AB R3, RZ, R22 ;  /* 0x00000016ff03723e */ /* 0x001fc800000000ff */
[----:B------:R-:W-:-:S05]  /*9000*/  PRMT R3, R3, 0x5410, RZ ;  /* 0x0000541003037816 */ /* 0x000fca00000000ff */
[----:B------:R0:W-:Y:S01]  /*9010*/  STG.E desc[UR36][R8.64], R3 ;  /* 0x0000000308007986 */ /* 0x0001e2000c101924 */
[----:B------:R-:W-:Y:S05]  /*9020*/  BRA `(.L_x_31295) ;  /* 0x00000008008c7947 */ /* 0x000fea0003800000 */
.L_x_31300:
[----:B------:R-:W-:-:S06]  /*9030*/  LOP3.LUT R4, R22, 0xff, RZ, 0xc0, !PT ;  /* 0x000000ff16047812 */ /* 0x000fcc00078ec0ff */
[----:B------:R-:W0:Y:S02]  /*9040*/  I2F.F64.U16 R4, R4 ;  /* 0x0000000400047312 */ /* 0x000e240000101800 */
[----:B0-----:R0:W-:Y:S01]  /*9050*/  STG.E.64 desc[UR36][R8.64], R4 ;  /* 0x0000000408007986 */ /* 0x0011e2000c101b24 */
[----:B------:R-:W-:Y:S05]  /*9060*/  BRA `(.L_x_31295) ;  /* 0x00000008007c7947 */ /* 0x000fea0003800000 */
.L_x_31290:
        /* <DEDUP_REMOVED lines=10> */
[----:B------:R-:W-:-:S05]  /*9110*/  LOP3.LUT R3, R22, 0xff, RZ, 0xc0, !PT ;  /* 0x000000ff16037812 */ /* 0x000fca00078ec0ff */
[----:B------:R0:W-:Y:S01]  /*9120*/  STG.E.U16 desc[UR36][R8.64], R3 ;  /* 0x0000000308007986 */ /* 0x0001e2000c101524 */
[----:B------:R-:W-:Y:S05]  /*9130*/  BRA `(.L_x_31295) ;  /* 0x0000000800487947 */ /* 0x000fea0003800000 */
.L_x_31305:
[----:B------:R-:W-:Y:S01]  /*9140*/  LOP3.LUT R22, R22, 0xff, RZ, 0xc0, !PT ;  /* 0x000000ff16167812 */ /* 0x000fe200078ec0ff */
[----:B------:R-:W-:Y:S01]  /*9150*/  BSSY.RECONVERGENT B0, `(.L_x_31306) ;  /* 0x0000011000007945 */ /* 0x000fe20003800200 */
[----:B------:R-:W-:Y:S02]  /*9160*/  IMAD.MOV.U32 R4, RZ, RZ, 0x80 ;  /* 0x00000080ff047424 */ /* 0x000fe400078e00ff */
[----:B------:R-:W0:Y:S02]  /*9170*/  I2F.U16 R3, R22 ;  /* 0x0000001600037306 */ /* 0x000e240000101000 */
        /* <DEDUP_REMOVED lines=13> */
.L_x_31308:
[----:B------:R-:W-:-:S07]  /*9250*/  PRMT R4, R0, 0x7610, R4 ;  /* 0x0000761000047816 */ /* 0x000fce0000000004 */
.L_x_31307:
[----:B------:R-:W-:Y:S05]  /*9260*/  BSYNC.RECONVERGENT B0 ;  /* 0x0000000000007941 */ /* 0x000fea0003800200 */
.L_x_31306:
[----:B------:R0:W-:Y:S01]  /*9270*/  STG.E.U8 desc[UR36][R8.64], R4 ;  /* 0x0000000408007986 */ /* 0x0001e2000c101124 */
[----:B------:R-:W-:Y:S05]  /*9280*/  BRA `(.L_x_31295) ;  /* 0x0000000400f47947 */ /* 0x000fea0003800000 */
.L_x_31304:
        /* <DEDUP_REMOVED lines=17> */
.L_x_31311:
[----:B------:R-:W-:-:S07]  /*93a0*/  PRMT R4, R0, 0x7610, R4 ;  /* 0x0000761000047816 */ /* 0x000fce0000000004 */
.L_x_31310:
[----:B------:R-:W-:Y:S05]  /*93b0*/  BSYNC.RECONVERGENT B0 ;  /* 0x0000000000007941 */ /* 0x000fea0003800200 */
.L_x_31309:
[----:B------:R0:W-:Y:S01]  /*93c0*/  STG.E.U8 desc[UR36][R8.64], R4 ;  /* 0x0000000408007986 */ /* 0x0001e2000c101124 */
[----:B------:R-:W-:Y:S05]  /*93d0*/  BRA `(.L_x_31295) ;  /* 0x0000000400a07947 */ /* 0x000fea0003800000 */
.L_x_31303:
[----:B------:R-:W-:-:S13]  /*93e0*/  ISETP.NE.AND P0, PT, R0, 0x1c, PT ;  /* 0x0000001c0000780c */ /* 0x000fda0003f05270 */
[----:B------:R-:W-:Y:S05]  /*93f0*/  @!P0 BRA `(.L_x_31312) ;  /* 0x0000000000608947 */ /* 0x000fea0003800000 */
[----:B------:R-:W-:-:S13]  /*9400*/  ISETP.NE.AND P0, PT, R0, 0x1d, PT ;  /* 0x0000001d0000780c */ /* 0x000fda0003f05270 */
[----:B------:R-:W-:Y:S05]  /*9410*/  @!P0 BRA `(.L_x_31313) ;  /* 0x0000000000488947 */ /* 0x000fea0003800000 */
[----:B------:R-:W-:-:S13]  /*9420*/  ISETP.NE.AND P0, PT, R0, 0x2c, PT ;  /* 0x0000002c0000780c */ /* 0x000fda0003f05270 */
[----:B------:R-:W-:Y:S05]  /*9430*/  @P0 BRA `(.L_x_31294) ;  /* 0x0000000000b00947 */ /* 0x000fea0003800000 */
[----:B------:R-:W-:-:S04]  /*9440*/  LOP3.LUT R22, R22, 0xff, RZ, 0xc0, !PT ;  /* 0x000000ff16167812 */ /* 0x000fc800078ec0ff */
[----:B------:R-:W0:Y:S02]  /*9450*/  I2F.U16 R3, R22 ;  /* 0x0000001600037306 */ /* 0x000e240000101000 */
[----:B0-----:R-:W-:-:S04]  /*9460*/  SHF.R.U32.HI R4, RZ, 0x17, R3 ;  /* 0x00000017ff047819 */ /* 0x001fc80000011603 */
        /* <DEDUP_REMOVED lines=13> */
.L_x_31313:
[----:B------:R-:W-:Y:S01]  /*9540*/  LOP3.LUT R22, R22, 0xff, RZ, 0xc0, !PT ;  /* 0x000000ff16167812 */ /* 0x000fe200078ec0ff */
[----:B------:R-:W-:-:S05]  /*9550*/  IMAD.MOV.U32 R23, RZ, RZ, RZ ;  /* 0x000000ffff177224 */ /* 0x000fca00078e00ff */
[----:B------:R0:W-:Y:S01]  /*9560*/  STG.E.64 desc[UR36][R8.64], R22 ;  /* 0x0000001608007986 */ /* 0x0001e2000c101b24 */
[----:B------:R-:W-:Y:S05]  /*9570*/  BRA `(.L_x_31295) ;  /* 0x0000000400387947 */ /* 0x000fea0003800000 */
.L_x_31312:
[----:B------:R-:W-:-:S05]  /*9580*/  LOP3.LUT R3, R22, 0xff, RZ, 0xc0, !PT ;  /* 0x000000ff16037812 */ /* 0x000fca00078ec0ff */
[----:B------:R0:W-:Y:S01]  /*9590*/  STG.E desc[UR36][R8.64], R3 ;  /* 0x0000000308007986 */ /* 0x0001e2000c101924 */
[----:B------:R-:W-:Y:S05]  /*95a0*/  BRA `(.L_x_31295) ;  /* 0x00000004002c7947 */ /* 0x000fea0003800000 */
.L_x_31302:
        /* <DEDUP_REMOVED lines=10> */
.L_x_31315:
[----:B------:R-:W-:Y:S02]  /*9650*/  LOP3.LUT R4, R22, 0xff, RZ, 0xc0, !PT ;  /* 0x000000ff16047812 */ /* 0x000fe400078ec0ff */
[----:B--234-:R-:W-:-:S04]  /*9660*/  CS2R R6, SRZ ;  /* 0x0000000000067805 */ /* 0x01cfc8000001ff00 */
[----:B------:R-:W0:Y:S02]  /*9670*/  I2F.F64.U16 R4, R4 ;  /* 0x0000000400047312 */ /* 0x000e240000101800 */
[----:B0-----:R0:W-:Y:S01]  /*9680*/  STG.E.128 desc[UR36][R8.64], R4 ;  /* 0x0000000408007986 */ /* 0x0011e2000c101d24 */
[----:B------:R-:W-:Y:S05]  /*9690*/  BRA `(.L_x_31295) ;  /* 0x0000000000f07947 */ /* 0x000fea0003800000 */
.L_x_31314:
[----:B------:R-:W-:-:S13]  /*96a0*/  ISETP.NE.AND P0, PT, R0, 0xf, PT ;  /* 0x0000000f0000780c */ /* 0x000fda0003f05270 */
[----:B------:R-:W-:Y:S05]  /*96b0*/  @!P0 BRA `(.L_x_31316) ;  /* 0x0000000000d88947 */ /* 0x000fea0003800000 */
[----:B------:R-:W-:-:S13]  /*96c0*/  ISETP.NE.AND P0, PT, R0, 0x17, PT ;  /* 0x000000170000780c */ /* 0x000fda0003f05270 */
[----:B------:R-:W-:Y:S05]  /*96d0*/  @!P0 BRA `(.L_x_31317) ;  /* 0x0000000000888947 */ /* 0x000fea0003800000 */
[----:B------:R-:W-:-:S13]  /*96e0*/  ISETP.NE.AND P0, PT, R0, 0x18, PT ;  /* 0x000000180000780c */ /* 0x000fda0003f05270 */
[----:B------:R-:W-:Y:S05]  /*96f0*/  @!P0 BRA `(.L_x_31318) ;  /* 0x0000000000448947 */ /* 0x000fea0003800000 */
.L_x_31294:
        /* <DEDUP_REMOVED lines=16> */
.L_x_31319:
[----:B------:R-:W-:Y:S05]  /*9800*/  BRA `(.L_x_31295) ;  /* 0x0000000000947947 */ /* 0x000fea0003800000 */
.L_x_31318:
        /* <DEDUP_REMOVED lines=12> */
.L_x_31321:
[----:B------:R-:W-:Y:S05]  /*98d0*/  BSYNC.RECONVERGENT B0 ;  /* 0x0000000000007941 */ /* 0x000fea0003800200 */
.L_x_31320:
[----:B------:R0:W-:Y:S01]  /*98e0*/  STG.E.U8 desc[UR36][R8.64], R3 ;  /* 0x0000000308007986 */ /* 0x0001e2000c101124 */
[----:B------:R-:W-:Y:S05]  /*98f0*/  BRA `(.L_x_31295) ;  /* 0x0000000000587947 */ /* 0x000fea0003800000 */
.L_x_31317:
[----:B------:R-:W-:-:S04]  /*9900*/  LOP3.LUT R22, R22, 0xff, RZ, 0xc0, !PT ;  /* 0x000000ff16167812 */ /* 0x000fc800078ec0ff */
        /* <DEDUP_REMOVED lines=12> */
.L_x_31322:
[----:B------:R-:W-:Y:S01]  /*99d0*/  IMAD.MOV.U32 R3, RZ, RZ, 0x7f ;  /* 0x0000007fff037424 */ /* 0x000fe200078e00ff */
[----:B------:R-:W-:-:S04]  /*99e0*/  ISETP.GT.U32.AND P0, PT, R5, 0x7f800000, PT ;  /* 0x7f8000000500780c */ /* 0x000fc80003f04070 */
[----:B------:R-:W-:-:S05]  /*99f0*/  SEL R3, R3, 0x7c, P0 ;  /* 0x0000007c03037807 */ /* 0x000fca0000000000 */
[----:B------:R0:W-:Y:S01]  /*9a00*/  STG.E.U8 desc[UR36][R8.64], R3 ;  /* 0x0000000308007986 */ /* 0x0001e2000c101124 */
[----:B------:R-:W-:Y:S05]  /*9a10*/  BRA `(.L_x_31295) ;  /* 0x0000000000107947 */ /* 0x000fea0003800000 */
.L_x_31316:
[----:B------:R-:W-:-:S04]  /*9a20*/  LOP3.LUT R22, R22, 0xff, RZ, 0xc0, !PT ;  /* 0x000000ff16167812 */ /* 0x000fc800078ec0ff */
[----:B------:R-:W0:Y:S02]  /*9a30*/  I2F.U16 R0, R22 ;  /* 0x0000001600007306 */ /* 0x000e240000101000 */
[----:B0-----:R-:W-:-:S05]  /*9a40*/  F2FP.BF16.F32.PACK_AB R0, RZ, R0 ;  /* 0x00000000ff00723e */ /* 0x001fca00000010ff */
[----:B------:R0:W-:Y:S02]  /*9a50*/  STG.E.U16 desc[UR36][R8.64], R0 ;  /* 0x0000000008007986 */ /* 0x0001e4000c101524 */
.L_x_31295:
[----:B------:R-:W-:Y:S05]  /*9a60*/  BSYNC.RECONVERGENT B6 ;  /* 0x0000000000067941 */ /* 0x000fea0003800200 */
.L_x_31289:
[----:B------:R-:W-:-:S07]  /*9a70*/  VIADD R25, R25, 0x80 ;  /* 0x0000008019197836 */ /* 0x000fce0000000000 */
.L_x_31252:
[----:B------:R-:W-:-:S13]  /*9a80*/  ISETP.GE.AND P0, PT, R25, R16, PT ;  /* 0x000000101900720c */ /* 0x000fda0003f06270 */
[----:B------:R-:W-:Y:S05]  /*9a90*/  @P0 BREAK.RELIABLE B7 ;  /* 0x0000000000070942 */ /* 0x000fea0003800100 */
[----:B------:R-:W-:Y:S05]  /*9aa0*/  @P0 BRA `(.L_x_31288) ;  /* 0x0000000c00b40947 */ /* 0x000fea0003800000 */
[----:B------:R-:W-:Y:S05]  /*9ab0*/  BSYNC.RELIABLE B7 ;  /* 0x0000000000077941 */ /* 0x000fea0003800100 */
.L_x_31251:
        /* <DEDUP_REMOVED lines=21> */
.L_x_31327:
[----:B------:R0:W-:Y:S01]  /*9c10*/  STG.E.U8 desc[UR36][R8.64], R17 ;  /* 0x0000001108007986 */ /* 0x0001e2000c101124 */
[----:B------:R-:W-:Y:S05]  /*9c20*/  BRA `(.L_x_31329) ;  /* 0x0000000c004c7947 */ /* 0x000fea0003800000 */
.L_x_31326:
        /* <DEDUP_REMOVED lines=10> */
.L_x_31331:
[----:B------:R-:W-:-:S05]  /*9cd0*/  LOP3.LUT R17, R17, 0xff, RZ, 0xc0, !PT ;  /* 0x000000ff11117812 */ /* 0x000fca00078ec0ff */
[----:B------:R0:W-:Y:S01]  /*9ce0*/  STG.E desc[UR36][R8.64], R17 ;  /* 0x0000001108007986 */ /* 0x0001e2000c101924 */
[----:B------:R-:W-:Y:S05]  /*9cf0*/  BRA `(.L_x_31329) ;  /* 0x0000000c00187947 */ /* 0x000fea0003800000 */
.L_x_31330:
[----:B------:R-:W-:-:S05]  /*9d00*/  LOP3.LUT R17, R17, 0xff, RZ, 0xc0, !PT ;  /* 0x000000ff11117812 */ /* 0x000fca00078ec0ff */
[----:B------:R0:W-:Y:S01]  /*9d10*/  STG.E.U16 desc[UR36][R8.64], R17 ;  /* 0x0000001108007986 */ /* 0x0001e2000c101524 */
[----:B------:R-:W-:Y:S05]  /*9d20*/  BRA `(.L_x_31329) ;  /* 0x0000000c000c7947 */ /* 0x000fea0003800000 */
.L_x_31325:
        /* <DEDUP_REMOVED lines=10> */
.L_x_31333:
[----:B------:R-:W-:-:S04]  /*9dd0*/  LOP3.LUT R17, R17, 0xff, RZ, 0xc0, !PT ;  /* 0x000000ff11117812 */ /* 0x000fc800078ec0ff */
[----:B------:R-:W0:Y:S02]  /*9de0*/  I2F.U16 R0, R17 ;  /* 0x0000001100007306 */ /* 0x000e240000101000 */
[----:B0-----:R-:W-:-:S05]  /*9df0*/  F2FP.F16.F32.PACK_AB R0, RZ, R0 ;  /* 0x00000000ff00723e */ /* 0x001fca00000000ff */
[----:B------:R1:W-:Y:S01]  /*9e00*/  STG.E.U16 desc[UR36][R8.64], R0 ;  /* 0x0000000008007986 */ /* 0x0003e2000c101524 */
[----:B------:R-:W-:Y:S05]  /*9e10*/  BRA `(.L_x_31329) ;  /* 0x0000000800d07947 */ /* 0x000fea0003800000 */
.L_x_31332:
[----:B------:R-:W-:-:S13]  /*9e20*/  ISETP.NE.AND P0, PT, R0, 0x7, PT ;  /* 0x000000070000780c */ /* 0x000fda0003f05270 */
[----:B------:R-:W-:Y:S05]  /*9e30*/  @!P0 BRA `(.L_x_31334) ;  /* 0x00000000003c8947 */ /* 0x000fea0003800000 */
[----:B------:R-:W-:-:S13]  /*9e40*/  ISETP.NE.AND P0, PT, R0, 0x8, PT ;  /* 0x000000080000780c */ /* 0x000fda0003f05270 */
[----:B------:R-:W-:Y:S05]  /*9e50*/  @!P0 BRA `(.L_x_31335) ;  /* 0x00000000001c8947 */ /* 0x000fea0003800000 */
[----:B------:R-:W-:-:S13]  /*9e60*/  ISETP.NE.AND P0, PT, R0, 0x9, PT ;  /* 0x000000090000780c */ /* 0x000fda0003f05270 */
[----:B------:R-:W-:Y:S05]  /*9e70*/  @P0 BRA `(.L_x_31328) ;  /* 0x0000000400e00947 */ /* 0x000fea0003800000 */
[----:B------:R-:W-:Y:S01]  /*9e80*/  LOP3.LUT R17, R17, 0xff, RZ, 0xc0, !PT ;  /* 0x000000ff11117812 */ /* 0x000fe200078ec0ff */
[----:B------:R-:W-:-:S03]  /*9e90*/  IMAD.MOV.U32 R5, RZ, RZ, RZ ;  /* 0x000000ffff057224 */ /* 0x000fc600078e00ff */
[----:B------:R-:W0:Y:S02]  /*9ea0*/  I2F.U16 R4, R17 ;  /* 0x0000001100047306 */ /* 0x000e240000101000 */
[----:B0-----:R0:W-:Y:S01]  /*9eb0*/  STG.E.64 desc[UR36][R8.64], R4 ;  /* 0x0000000408007986 */ /* 0x0011e2000c101b24 */
[----:B------:R-:W-:Y:S05]  /*9ec0*/  BRA `(.L_x_31329) ;  /* 0x0000000800a47947 */ /* 0x000fea0003800000 */
.L_x_31335:
[----:B------:R-:W-:-:S06]  /*9ed0*/  LOP3.LUT R17, R17, 0xff, RZ, 0xc0, !PT ;  /* 0x000000ff11117812 */ /* 0x000fcc00078ec0ff */
[----:B------:R-:W0:Y:S02]  /*9ee0*/  I2F.U16 R17, R17 ;  /* 0x0000001100117306 */ /* 0x000e240000101000 */
[----:B0-----:R-:W-:-:S04]  /*9ef0*/  F2FP.F16.F32.PACK_AB R3, RZ, R17 ;  /* 0x00000011ff03723e */ /* 0x001fc800000000ff */
[----:B------:R-:W-:-:S05]  /*9f00*/  PRMT R3, R3, 0x5410, RZ ;  /* 0x0000541003037816 */ /* 0x000fca00000000ff */
[----:B------:R0:W-:Y:S01]  /*9f10*/  STG.E desc[UR36][R8.64], R3 ;  /* 0x0000000308007986 */ /* 0x0001e2000c101924 */
[----:B------:R-:W-:Y:S05]  /*9f20*/  BRA `(.L_x_31329) ;  /* 0x00000008008c7947 */ /* 0x000fea0003800000 */
.L_x_31334:
[----:B------:R-:W-:-:S06]  /*9f30*/  LOP3.LUT R4, R17, 0xff, RZ, 0xc0, !PT ;  /* 0x000000ff11047812 */ /* 0x000fcc00078ec0ff */
[----:B------:R-:W0:Y:S02]  /*9f40*/  I2F.F64.U16 R4, R4 ;  /* 0x0000000400047312 */ /* 0x000e240000101800 */
[----:B0-----:R0:W-:Y:S01]  /*9f50*/  STG.E.64 desc[UR36][R8.64], R4 ;  /* 0x0000000408007986 */ /* 0x0011e2000c101b24 */
[----:B------:R-:W-:Y:S05]  /*9f60*/  BRA `(.L_x_31329) ;  /* 0x00000008007c7947 */ /* 0x000fea0003800000 */
.L_x_31324:
        /* <DEDUP_REMOVED lines=13> */
.L_x_31339:
[----:B------:R-:W-:Y:S01]  /*a040*/  LOP3.LUT R17, R17, 0xff, RZ, 0xc0, !PT ;  /* 0x000000ff11117812 */ /* 0x000fe200078ec0ff */
[----:B------:R-:W-:Y:S01]  /*a050*/  BSSY.RECONVERGENT B0, `(.L_x_31340) ;  /* 0x0000011000007945 */ /* 0x000fe20003800200 */
[----:B------:R-:W-:-:S04]  /*a060*/  IMAD.MOV.U32 R4, RZ, RZ, 0x80 ;  /* 0x00000080ff047424 */ /* 0x000fc800078e00ff */
        /* <DEDUP_REMOVED lines=14> */
.L_x_31342:
[----:B------:R-:W-:-:S07]  /*a150*/  PRMT R4, R0, 0x7610, R4 ;  /* 0x0000761000047816 */ /* 0x000fce0000000004 */
.L_x_31341:
[----:B------:R-:W-:Y:S05]  /*a160*/  BSYNC.RECONVERGENT B0 ;  /* 0x0000000000007941 */ /* 0x000fea0003800200 */
.L_x_31340:
[----:B------:R0:W-:Y:S01]  /*a170*/  STG.E.U8 desc[UR36][R8.64], R4 ;  /* 0x0000000408007986 */ /* 0x0001e2000c101124 */
[----:B------:R-:W-:Y:S05]  /*a180*/  BRA `(.L_x_31329) ;  /* 0x0000000400f47947 */ /* 0x000fea0003800000 */
.L_x_31338:
        /* <DEDUP_REMOVED lines=17> */
.L_x_31345:
[----:B------:R-:W-:-:S07]  /*a2a0*/  PRMT R4, R0, 0x7610, R4 ;  /* 0x0000761000047816 */ /* 0x000fce0000000004 */
.L_x_31344:
[----:B------:R-:W-:Y:S05]  /*a2b0*/  BSYNC.RECONVERGENT B0 ;  /* 0x0000000000007941 */ /* 0x000fea0003800200 */
.L_x_31343:
[----:B------:R0:W-:Y:S01]  /*a2c0*/  STG.E.U8 desc[UR36][R8.64], R4 ;  /* 0x0000000408007986 */ /* 0x0001e2000c101124 */
[----:B------:R-:W-:Y:S05]  /*a2d0*/  BRA `(.L_x_31329) ;  /* 0x0000000400a07947 */ /* 0x000fea0003800000 */
.L_x_31337:
[----:B------:R-:W-:-:S13]  /*a2e0*/  ISETP.NE.AND P0, PT, R0, 0x1c, PT ;  /* 0x0000001c0000780c */ /* 0x000fda0003f05270 */
[----:B------:R-:W-:Y:S05]  /*a2f0*/  @!P0 BRA `(.L_x_31346) ;  /* 0x0000000000608947 */ /* 0x000fea0003800000 */
[----:B------:R-:W-:-:S13]  /*a300*/  ISETP.NE.AND P0, PT, R0, 0x1d, PT ;  /* 0x0000001d0000780c */ /* 0x000fda0003f05270 */
[----:B------:R-:W-:Y:S05]  /*a310*/  @!P0 BRA `(.L_x_31347) ;  /* 0x0000000000488947 */ /* 0x000fea0003800000 */
[----:B------:R-:W-:-:S13]  /*a320*/  ISETP.NE.AND P0, PT, R0, 0x2c, PT ;  /* 0x0000002c0000780c */ /* 0x000fda0003f05270 */
[----:B------:R-:W-:Y:S05]  /*a330*/  @P0 BRA `(.L_x_31328) ;  /* 0x0000000000b00947 */ /* 0x000fea0003800000 */
[----:B------:R-:W-:Y:S01]  /*a340*/  LOP3.LUT R17, R17, 0xff, RZ, 0xc0, !PT ;  /* 0x000000ff11117812 */ /* 0x000fe200078ec0ff */
[----:B------:R-:W-:-:S05]  /*a350*/  IMAD.MOV.U32 R3, RZ, RZ, 0xff ;  /* 0x000000ffff037424 */ /* 0x000fca00078e00ff */
[----:B------:R-:W0:Y:S02]  /*a360*/  I2F.U16 R17, R17 ;  /* 0x0000001100117306 */ /* 0x000e240000101000 */
[----:B0-----:R-:W-:-:S04]  /*a370*/  SHF.R.U32.HI R4, RZ, 0x17, R17 ;  /* 0x00000017ff047819 */ /* 0x001fc80000011611 */
        /* <DEDUP_REMOVED lines=12> */
.L_x_31347:
[----:B------:R-:W-:Y:S01]  /*a440*/  LOP3.LUT R4, R17, 0xff, RZ, 0xc0, !PT ;  /* 0x000000ff11047812 */ /* 0x000fe200078ec0ff */
[----:B------:R-:W-:-:S05]  /*a450*/  IMAD.MOV.U32 R5, RZ, RZ, RZ ;  /* 0x000000ffff057224 */ /* 0x000fca00078e00ff */
[----:B------:R0:W-:Y:S01]  /*a460*/  STG.E.64 desc[UR36][R8.64], R4 ;  /* 0x0000000408007986 */ /* 0x0001e2000c101b24 */
[----:B------:R-:W-:Y:S05]  /*a470*/  BRA `(.L_x_31329) ;  /* 0x0000000400387947 */ /* 0x000fea0003800000 */
.L_x_31346:
[----:B------:R-:W-:-:S05]  /*a480*/  LOP3.LUT R17, R17, 0xff, RZ, 0xc0, !PT ;  /* 0x000000ff11117812 */ /* 0x000fca00078ec0ff */
[----:B------:R0:W-:Y:S01]  /*a490*/  STG.E desc[UR36][R8.64], R17 ;  /* 0x0000001108007986 */ /* 0x0001e2000c101924 */
[----:B------:R-:W-:Y:S05]  /*a4a0*/  BRA `(.L_x_31329) ;  /* 0x00000004002c7947 */ /* 0x000fea0003800000 */
.L_x_31336:
        /* <DEDUP_REMOVED lines=10> */
.L_x_31349:
[----:B------:R-:W-:Y:S02]  /*a550*/  LOP3.LUT R4, R17, 0xff, RZ, 0xc0, !PT ;  /* 0x000000ff11047812 */ /* 0x000fe400078ec0ff */
[----:B--234-:R-:W-:-:S04]  /*a560*/  CS2R R6, SRZ ;  /* 0x0000000000067805 */ /* 0x01cfc8000001ff00 */
[----:B------:R-:W0:Y:S02]  /*a570*/  I2F.F64.U16 R4, R4 ;  /* 0x0000000400047312 */ /* 0x000e240000101800 */
[----:B0-----:R0:W-:Y:S01]  /*a580*/  STG.E.128 desc[UR36][R8.64], R4 ;  /* 0x0000000408007986 */ /* 0x0011e2000c101d24 */
[----:B------:R-:W-:Y:S05]  /*a590*/  BRA `(.L_x_31329) ;  /* 0x0000000000f07947 */ /* 0x000fea0003800000 */
.L_x_31348:
[----:B------:R-:W-:-:S13]  /*a5a0*/  ISETP.NE.AND P0, PT, R0, 0xf, PT ;  /* 0x0000000f0000780c */ /* 0x000fda0003f05270 */
[----:B------:R-:W-:Y:S05]  /*a5b0*/  @!P0 BRA `(.L_x_31350) ;  /* 0x0000000000d88947 */ /* 0x000fea0003800000 */
[----:B------:R-:W-:-:S13]  /*a5c0*/  ISETP.NE.AND P0, PT, R0, 0x17, PT ;  /* 0x000000170000780c */ /* 0x000fda0003f05270 */
[----:B------:R-:W-:Y:S05]  /*a5d0*/  @!P0 BRA `(.L_x_31351) ;  /* 0x0000000000888947 */ /* 0x000fea0003800000 */
[----:B------:R-:W-:-:S13]  /*a5e0*/  ISETP.NE.AND P0, PT, R0, 0x18, PT ;  /* 0x000000180000780c */ /* 0x000fda0003f05270 */
[----:B------:R-:W-:Y:S05]  /*a5f0*/  @!P0 BRA `(.L_x_31352) ;  /* 0x0000000000448947 */ /* 0x000fea0003800000 */
.L_x_31328:
        /* <DEDUP_REMOVED lines=16> */
.L_x_31353:
[----:B------:R-:W-:Y:S05]  /*a700*/  BRA `(.L_x_31329) ;  /* 0x0000000000947947 */ /* 0x000fea0003800000 */
.L_x_31352:
        /* <DEDUP_REMOVED lines=12> */
.L_x_31355:
[----:B------:R-:W-:Y:S05]  /*a7d0*/  BSYNC.RECONVERGENT B0 ;  /* 0x0000000000007941 */ /* 0x000fea0003800200 */
.L_x_31354:
[----:B------:R0:W-:Y:S01]  /*a7e0*/  STG.E.U8 desc[UR36][R8.64], R3 ;  /* 0x0000000308007986 */ /* 0x0001e2000c101124 */
[----:B------:R-:W-:Y:S05]  /*a7f0*/  BRA `(.L_x_31329) ;  /* 0x0000000000587947 */ /* 0x000fea0003800000 */
.L_x_31351:
[----:B------:R-:W-:-:S06]  /*a800*/  LOP3.LUT R17, R17, 0xff, RZ, 0xc0, !PT ;  /* 0x000000ff11117812 */ /* 0x000fcc00078ec0ff */
[----:B------:R-:W0:Y:S02]  /*a810*/  I2F.U16 R17, R17 ;  /* 0x0000001100117306 */ /* 0x000e240000101000 */
[----:B0-----:R-:W-:-:S13]  /*a820*/  ISETP.GT.U32.AND P0, PT, R17, 0x477fffff, PT ;  /* 0x477fffff1100780c */ /* 0x001fda0003f04070 */
[----:B------:R-:W-:Y:S05]  /*a830*/  @P0 BRA `(.L_x_31356) ;  /* 0x0000000000240947 */ /* 0x000fea0003800000 */
[----:B------:R-:W-:-:S13]  /*a840*/  ISETP.GE.U32.AND P0, PT, R17, 0x38800000, PT ;  /* 0x388000001100780c */ /* 0x000fda0003f06070 */
[----:B------:R-:W-:Y:S01]  /*a850*/  @P0 SHF.R.U32.HI R0, RZ, 0x15, R17 ;  /* 0x00000015ff000819 */ /* 0x000fe20000011611 */
[----:B------:R-:W-:-:S03]  /*a860*/  @!P0 FADD.FTZ R5, R17, 128 ;  /* 0x4300000011058421 */ /* 0x000fc60000010000 */
[----:B------:R-:W-:-:S04]  /*a870*/  @P0 LOP3.LUT R0, R0, 0x1, RZ, 0xc0, !PT ;  /* 0x0000000100000812 */ /* 0x000fc800078ec0ff */
[----:B------:R-:W-:-:S04]  /*a880*/  @P0 IADD3 R0, PT, PT, R17, 0x80fffff, R0 ;  /* 0x080fffff11000810 */ /* 0x000fc80007ffe000 */
[----:B------:R-:W-:-:S05]  /*a890*/  @P0 SHF.R.U32.HI R3, RZ, 0x15, R0 ;  /* 0x00000015ff030819 */ /* 0x000fca0000011600 */
[----:B------:R0:W-:Y:S04]  /*a8a0*/  @P0 STG.E.U8 desc[UR36][R8.64], R3 ;  /* 0x0000000308000986 */ /* 0x0001e8000c101124 */
[----:B------:R0:W-:Y:S01]  /*a8b0*/  @!P0 STG.E.U8 desc[UR36][R8.64], R5 ;  /* 0x0000000508008986 */ /* 0x0001e2000c101124 */
[----:B------:R-:W-:Y:S05]  /*a8c0*/  BRA `(.L_x_31329) ;  /* 0x0000000000247947 */ /* 0x000fea0003800000 */
.L_x_31356:
[----:B------:R-:W-:Y:S01]  /*a8d0*/  IMAD.MOV.U32 R3, RZ, RZ, 0x7f ;  /* 0x0000007fff037424 */ /* 0x000fe200078e00ff */
[----:B------:R-:W-:-:S04]  /*a8e0*/  ISETP.GT.U32.AND P0, PT, R17, 0x7f800000, PT ;  /* 0x7f8000001100780c */ /* 0x000fc80003f04070 */
[----:B------:R-:W-:-:S05]  /*a8f0*/  SEL R3, R3, 0x7c, P0 ;  /* 0x0000007c03037807 */ /* 0x000fca0000000000 */
[----:B------:R0:W-:Y:S01]  /*a900*/  STG.E.U8 desc[UR36][R8.64], R3 ;  /* 0x0000000308007986 */ /* 0x0001e2000c101124 */
[----:B------:R-:W-:Y:S05]  /*a910*/  BRA `(.L_x_31329) ;  /* 0x0000000000107947 */ /* 0x000fea0003800000 */
.L_x_31350:
[----:B------:R-:W-:-:S04]  /*a920*/  LOP3.LUT R17, R17, 0xff, RZ, 0xc0, !PT ;  /* 0x000000ff11117812 */ /* 0x000fc800078ec0ff */
[----:B------:R-:W0:Y:S02]  /*a930*/  I2F.U16 R0, R17 ;  /* 0x0000001100007306 */ /* 0x000e240000101000 */
[----:B0-----:R-:W-:-:S05]  /*a940*/  F2FP.BF16.F32.PACK_AB R0, RZ, R0 ;  /* 0x00000000ff00723e */ /* 0x001fca00000010ff */
[----:B------:R0:W-:Y:S02]  /*a950*/  STG.E.U16 desc[UR36][R8.64], R0 ;  /* 0x0000000008007986 */ /* 0x0001e4000c101524 */
.L_x_31329:
[----:B------:R-:W-:Y:S05]  /*a960*/  BSYNC.RECONVERGENT B6 ;  /* 0x0000000000067941 */ /* 0x000fea0003800200 */
.L_x_31323:
[----:B------:R-:W-:-:S07]  /*a970*/  VIADD R25, R25, 0x80 ;  /* 0x0000008019197836 */ /* 0x000fce0000000000 */
.L_x_31288:
[----:B------:R-:W-:Y:S05]  /*a980*/  BSYNC.RECONVERGENT B8 ;  /* 0x0000000000087941 */ /* 0x000fea0003800200 */
.L_x_31250:
[----:B------:R-:W-:-:S13]  /*a990*/  ISETP.GE.AND P0, PT, R25, R16, PT ;  /* 0x000000101900720c */ /* 0x000fda0003f06270 */
[----:B------:R-:W-:Y:S05]  /*a9a0*/  @P0 EXIT ;  /* 0x000000000000094d */ /* 0x000fea0003800000 */
[----:B01----:R-:W0:Y:S01]  /*a9b0*/  LDC.64 R4, c[0x0][0x388] ;  /* 0x0000e200ff047b82 */ /* 0x003e220000000a00 */
        /* <DEDUP_REMOVED lines=18> */
.L_x_31360:
[----:B------:R-:W-:Y:S01]  /*aae0*/  STG.E.U8 desc[UR36][R2.64], R18 ;  /* 0x0000001202007986 */ /* 0x000fe2000c101124 */
[----:B------:R-:W-:Y:S05]  /*aaf0*/  EXIT ;  /* 0x000000000000794d */ /* 0x000fea0003800000 */
.L_x_31359:
        /* <DEDUP_REMOVED lines=8> */
[----:B------:R-:W-:Y:S01]  /*ab80*/  STG.E.64 desc[UR36][R2.64], R18 ;  /* 0x0000001202007986 */ /* 0x000fe2000c101b24 */
[----:B------:R-:W-:Y:S05]  /*ab90*/  EXIT ;  /* 0x000000000000794d */ /* 0x000fea0003800000 */
.L_x_31363:
[----:B------:R-:W-:-:S05]  /*aba0*/  LOP3.LUT R5, R18, 0xff, RZ, 0xc0, !PT ;  /* 0x000000ff12057812 */ /* 0x000fca00078ec0ff */
[----:B------:R-:W-:Y:S01]  /*abb0*/  STG.E desc[UR36][R2.64], R5 ;  /* 0x0000000502007986 */ /* 0x000fe2000c101924 */
[----:B------:R-:W-:Y:S05]  /*abc0*/  EXIT ;  /* 0x000000000000794d */ /* 0x000fea0003800000 */
.L_x_31362:
[----:B------:R-:W-:-:S05]  /*abd0*/  LOP3.LUT R5, R18, 0xff, RZ, 0xc0, !PT ;  /* 0x000000ff12057812 */ /* 0x000fca00078ec0ff */
[----:B------:R-:W-:Y:S01]  /*abe0*/  STG.E.U16 desc[UR36][R2.64], R5 ;  /* 0x0000000502007986 */ /* 0x000fe2000c101524 */
[----:B------:R-:W-:Y:S05]  /*abf0*/  EXIT ;  /* 0x000000000000794d */ /* 0x000fea0003800000 */
.L_x_31358:
        /* <DEDUP_REMOVED lines=8> */
[----:B0-----:R-:W-:Y:S01]  /*ac80*/  STG.E desc[UR36][R2.64], R5 ;  /* 0x0000000502007986 */ /* 0x001fe2000c101924 */
[----:B------:R-:W-:Y:S05]  /*ac90*/  EXIT ;  /* 0x000000000000794d */ /* 0x000fea0003800000 */
.L_x_31365:
[----:B------:R-:W-:-:S04]  /*aca0*/  LOP3.LUT R18, R18, 0xff, RZ, 0xc0, !PT ;  /* 0x000000ff12127812 */ /* 0x000fc800078ec0ff */
[----:B------:R-:W0:Y:S02]  /*acb0*/  I2F.U16 R0, R18 ;  /* 0x0000001200007306 */ /* 0x000e240000101000 */
[----:B0-----:R-:W-:-:S05]  /*acc0*/  F2FP.F16.F32.PACK_AB R0, RZ, R0 ;  /* 0x00000000ff00723e */ /* 0x001fca00000000ff */
[----:B------:R-:W-:Y:S01]  /*acd0*/  STG.E.U16 desc[UR36][R2.64], R0 ;  /* 0x0000000002007986 */ /* 0x000fe2000c101524 */
[----:B------:R-:W-:Y:S05]  /*ace0*/  EXIT ;  /* 0x000000000000794d */ /* 0x000fea0003800000 */
.L_x_31364:
        /* <DEDUP_REMOVED lines=9> */
[----:B0-----:R-:W-:Y:S01]  /*ad80*/  STG.E.64 desc[UR36][R2.64], R18 ;  /* 0x0000001202007986 */ /* 0x001fe2000c101b24 */
[----:B------:R-:W-:Y:S05]  /*ad90*/  EXIT ;  /* 0x000000000000794d */ /* 0x000fea0003800000 */
.L_x_31367:
[----:B------:R-:W-:-:S06]  /*ada0*/  LOP3.LUT R18, R18, 0xff, RZ, 0xc0, !PT ;  /* 0x000000ff12127812 */ /* 0x000fcc00078ec0ff */
[----:B------:R-:W0:Y:S02]  /*adb0*/  I2F.U16 R18, R18 ;  /* 0x0000001200127306 */ /* 0x000e240000101000 */
[----:B0-----:R-:W-:-:S04]  /*adc0*/  F2FP.F16.F32.PACK_AB R5, RZ, R18 ;  /* 0x00000012ff05723e */ /* 0x001fc800000000ff */
[----:B------:R-:W-:-:S05]  /*add0*/  PRMT R5, R5, 0x5410, RZ ;  /* 0x0000541005057816 */ /* 0x000fca00000000ff */
[----:B------:R-:W-:Y:S01]  /*ade0*/  STG.E desc[UR36][R2.64], R5 ;  /* 0x0000000502007986 */ /* 0x000fe2000c101924 */
[----:B------:R-:W-:Y:S05]  /*adf0*/  EXIT ;  /* 0x000000000000794d */ /* 0x000fea0003800000 */
.L_x_31366:
[----:B------:R-:W-:-:S06]  /*ae00*/  LOP3.LUT R4, R18, 0xff, RZ, 0xc0, !PT ;  /* 0x000000ff12047812 */ /* 0x000fcc00078ec0ff */
[----:B------:R-:W0:Y:S02]  /*ae10*/  I2F.F64.U16 R4, R4 ;  /* 0x0000000400047312 */ /* 0x000e240000101800 */
[----:B0-----:R-:W-:Y:S01]  /*ae20*/  STG.E.64 desc[UR36][R2.64], R4 ;  /* 0x0000000402007986 */ /* 0x001fe2000c101b24 */
[----:B------:R-:W-:Y:S05]  /*ae30*/  EXIT ;  /* 0x000000000000794d */ /* 0x000fea0003800000 */
.L_x_31357:
        /* <DEDUP_REMOVED lines=11> */
[----:B------:R-:W-:Y:S01]  /*aef0*/  STG.E.U16 desc[UR36][R2.64], R5 ;  /* 0x0000000502007986 */ /* 0x000fe2000c101524 */
[----:B------:R-:W-:Y:S05]  /*af00*/  EXIT ;  /* 0x000000000000794d */ /* 0x000fea0003800000 */
.L_x_31371:
        /* <DEDUP_REMOVED lines=18> */
.L_x_31373:
[----:B------:R-:W-:Y:S05]  /*b030*/  BSYNC.RECONVERGENT B0 ;  /* 0x0000000000007941 */ /* 0x000fea0003800200 */
.L_x_31372:
[----:B------:R-:W-:Y:S01]  /*b040*/  STG.E.U8 desc[UR36][R2.64], R0 ;  /* 0x0000000002007986 */ /* 0x000fe2000c101124 */
[----:B------:R-:W-:Y:S05]  /*b050*/  EXIT ;  /* 0x000000000000794d */ /* 0x000fea0003800000 */
.L_x_31370:
        /* <DEDUP_REMOVED lines=18> */
.L_x_31375:
[----:B------:R-:W-:Y:S05]  /*b180*/  BSYNC.RECONVERGENT B0 ;  /* 0x0000000000007941 */ /* 0x000fea0003800200 */
.L_x_31374:
[----:B------:R-:W-:Y:S01]  /*b190*/  STG.E.U8 desc[UR36][R2.64], R0 ;  /* 0x0000000002007986 */ /* 0x000fe2000c101124 */
[----:B------:R-:W-:Y:S05]  /*b1a0*/  EXIT ;  /* 0x000000000000794d */ /* 0x000fea0003800000 */
.L_x_31369:
        /* <DEDUP_REMOVED lines=22> */
.L_x_31377:
[----:B------:R-:W-:Y:S01]  /*b310*/  LOP3.LUT R18, R18, 0xff, RZ, 0xc0, !PT ;  /* 0x000000ff12127812 */ /* 0x000fe200078ec0ff */
[----:B------:R-:W-:-:S05]  /*b320*/  IMAD.MOV.U32 R19, RZ, RZ, RZ ;  /* 0x000000ffff137224 */ /* 0x000fca00078e00ff */
[----:B------:R-:W-:Y:S01]  /*b330*/  STG.E.64 desc[UR36][R2.64], R18 ;  /* 0x0000001202007986 */ /* 0x000fe2000c101b24 */
[----:B------:R-:W-:Y:S05]  /*b340*/  EXIT ;  /* 0x000000000000794d */ /* 0x000fea0003800000 */
.L_x_31376:
[----:B------:R-:W-:-:S05]  /*b350*/  LOP3.LUT R5, R18, 0xff, RZ, 0xc0, !PT ;  /* 0x000000ff12057812 */ /* 0x000fca00078ec0ff */
[----:B------:R-:W-:Y:S01]  /*b360*/  STG.E desc[UR36][R2.64], R5 ;  /* 0x0000000502007986 */ /* 0x000fe2000c101924 */
[----:B------:R-:W-:Y:S05]  /*b370*/  EXIT ;  /* 0x000000000000794d */ /* 0x000fea0003800000 */
.L_x_31368:
        /* <DEDUP_REMOVED lines=10> */
.L_x_31379:
[----:B------:R-:W-:Y:S02]  /*b420*/  LOP3.LUT R4, R18, 0xff, RZ, 0xc0, !PT ;  /* 0x000000ff12047812 */ /* 0x000fe400078ec0ff */
[----:B--234-:R-:W-:-:S04]  /*b430*/  CS2R R6, SRZ ;  /* 0x0000000000067805 */ /* 0x01cfc8000001ff00 */
[----:B------:R-:W0:Y:S02]  /*b440*/  I2F.F64.U16 R4, R4 ;  /* 0x0000000400047312 */ /* 0x000e240000101800 */
[----:B0-----:R-:W-:Y:S01]  /*b450*/  STG.E.128 desc[UR36][R2.64], R4 ;  /* 0x0000000402007986 */ /* 0x001fe2000c101d24 */
[----:B------:R-:W-:Y:S05]  /*b460*/  EXIT ;  /* 0x000000000000794d */ /* 0x000fea0003800000 */
.L_x_31378:
[----:B------:R-:W-:-:S13]  /*b470*/  ISETP.NE.AND P0, PT, R0, 0xf, PT ;  /* 0x0000000f0000780c */ /* 0x000fda0003f05270 */
[----:B------:R-:W-:Y:S05]  /*b480*/  @!P0 BRA `(.L_x_31380) ;  /* 0x0000000000dc8947 */ /* 0x000fea0003800000 */
[----:B------:R-:W-:-:S13]  /*b490*/  ISETP.NE.AND P0, PT, R0, 0x17, PT ;  /* 0x000000170000780c */ /* 0x000fda0003f05270 */
[----:B------:R-:W-:Y:S05]  /*b4a0*/  @!P0 BRA `(.L_x_31381) ;  /* 0x0000000000888947 */ /* 0x000fea0003800000 */
[----:B------:R-:W-:-:S13]  /*b4b0*/  ISETP.NE.AND P0, PT, R0, 0x18, PT ;  /* 0x000000180000780c */ /* 0x000fda0003f05270 */
[----:B------:R-:W-:Y:S05]  /*b4c0*/  @!P0 BRA `(.L_x_31382) ;  /* 0x0000000000448947 */ /* 0x000fea0003800000 */
.L_x_31361:
[----:B------:R-:W-:Y:S01]  /*b4d0*/  MOV R0, 0x0 ;  /* 0x0000000000007802 */ /* 0x000fe20000000f00 */
[----:B------:R-:W0:Y:S01]  /*b4e0*/  LDCU.64 UR4, c[0x4][0x178] ;  /* 0x01002f00ff0477ac */ /* 0x000e220008000a00 */
[----:B------:R-:W-:Y:S02]  /*b4f0*/  IMAD.MOV.U32 R8, RZ, RZ, 0x65 ;  /* 0x00000065ff087424 */ /* 0x000fe400078e00ff */
[----:B------:R1:W1:Y:S01]  /*b500*/  LDC.64 R2, c[0x4][R0] ;  /* 0x0100000000027b82 */ /* 0x0002620000000a00 */
[----:B------:R-:W2:Y:S01]  /*b510*/  LDCU.64 UR6, c[0x4][0x180] ;  /* 0x01003000ff0677ac */ /* 0x000ea20008000a00 */
[----:B------:R-:W-:Y:S02]  /*b520*/  IMAD.MOV.U32 R12, RZ, RZ, 0x1 ;  /* 0x00000001ff0c7424 */ /* 0x000fe400078e00ff */
[----:B------:R-:W-:Y:S01]  /*b530*/  IMAD.MOV.U32 R13, RZ, RZ, RZ ;  /* 0x000000ffff0d7224 */ /* 0x000fe200078e00ff */
[----:B------:R-:W5:Y:S01]  /*b540*/  LDCU.64 UR8, c[0x4][0x10] ;  /* 0x01000200ff0877ac */ /* 0x000f620008000a00 */
[----:B0-----:R-:W-:-:S02]  /*b550*/  IMAD.U32 R4, RZ, RZ, UR4 ;  /* 0x00000004ff047e24 */ /* 0x001fc4000f8e00ff */
[----:B------:R-:W-:Y:S02]  /*b560*/  IMAD.U32 R5, RZ, RZ, UR5 ;  /* 0x00000005ff057e24 */ /* 0x000fe4000f8e00ff */
[----:B--234-:R-:W-:Y:S02]  /*b570*/  IMAD.U32 R6, RZ, RZ, UR6 ;  /* 0x00000006ff067e24 */ /* 0x01cfe4000f8e00ff */
[----:B------:R-:W-:Y:S02]  /*b580*/  IMAD.U32 R7, RZ, RZ, UR7 ;  /* 0x00000007ff077e24 */ /* 0x000fe4000f8e00ff */
[----:B-----5:R-:W-:Y:S02]  /*b590*/  IMAD.U32 R10, RZ, RZ, UR8 ;  /* 0x00000008ff0a7e24 */ /* 0x020fe4000f8e00ff */
[----:B------:R-:W-:-:S07]  /*b5a0*/  IMAD.U32 R11, RZ, RZ, UR9 ;  /* 0x00000009ff0b7e24 */ /* 0x000fce000f8e00ff */
[----:B------:R-:W-:-:S07]  /*b5b0*/  LEPC R20, `(.L_x_31383) ;  /* 0x000000001014794e */ /* 0x000fce0000000000 */
[----:B-1----:R-:W-:Y:S05]  /*b5c0*/  CALL.ABS.NOINC R2 ;  /* 0x0000000002007343 */ /* 0x002fea0003c00000 */
.L_x_31383:
[----:B------:R-:W-:Y:S05]  /*b5d0*/  EXIT ;  /* 0x000000000000794d */ /* 0x000fea0003800000 */
.L_x_31382:
[----:B------:R-:W-:Y:S01]  /*b5e0*/  LOP3.LUT R18, R18, 0xff, RZ, 0xc0, !PT ;  /* 0x000000ff12127812 */ /* 0x000fe200078ec0ff */
[----:B------:R-:W-:Y:S01]  /*b5f0*/  BSSY.RECONVERGENT B0, `(.L_x_31384) ;  /* 0x000000b000007945 */ /* 0x000fe20003800200 */
[----:B------:R-:W-:Y:S02]  /*b600*/  IMAD.MOV.U32 R5, RZ, RZ, 0x7f ;  /* 0x0000007fff057424 */ /* 0x000fe400078e00ff */
[----:B--234-:R-:W0:Y:S02]  /*b610*/  I2F.U16 R7, R18 ;  /* 0x0000001200077306 */ /* 0x01ce240000101000 */
        /* <DEDUP_REMOVED lines=8> */
.L_x_31385:
[----:B------:R-:W-:Y:S05]  /*b6a0*/  BSYNC.RECONVERGENT B0 ;  /* 0x0000000000007941 */ /* 0x000fea0003800200 */
.L_x_31384:
[----:B------:R-:W-:Y:S01]  /*b6b0*/  STG.E.U8 desc[UR36][R2.64], R5 ;  /* 0x0000000502007986 */ /* 0x000fe2000c101124 */
[----:B------:R-:W-:Y:S05]  /*b6c0*/  EXIT ;  /* 0x000000000000794d */ /* 0x000fea0003800000 */
.L_x_31381:
[----:B------:R-:W-:-:S04]  /*b6d0*/  LOP3.LUT R18, R18, 0xff, RZ, 0xc0, !PT ;  /* 0x000000ff12127812 */ /* 0x000fc800078ec0ff */
[----:B--234-:R-:W0:Y:S02]  /*b6e0*/  I2F.U16 R7, R18 ;  /* 0x0000001200077306 */ /* 0x01ce240000101000 */
        /* <DEDUP_REMOVED lines=12> */
.L_x_31386:
[----:B------:R-:W-:Y:S01]  /*b7b0*/  IMAD.MOV.U32 R5, RZ, RZ, 0x7f ;  /* 0x0000007fff057424 */ /* 0x000fe200078e00ff */
[----:B------:R-:W-:-:S04]  /*b7c0*/  ISETP.GT.U32.AND P0, PT, R7, 0x7f800000, PT ;  /* 0x7f8000000700780c */ /* 0x000fc80003f04070 */
[----:B------:R-:W-:-:S05]  /*b7d0*/  SEL R5, R5, 0x7c, P0 ;  /* 0x0000007c05057807 */ /* 0x000fca0000000000 */
[----:B------:R-:W-:Y:S01]  /*b7e0*/  STG.E.U8 desc[UR36][R2.64], R5 ;  /* 0x0000000502007986 */ /* 0x000fe2000c101124 */
[----:B------:R-:W-:Y:S05]  /*b7f0*/  EXIT ;  /* 0x000000000000794d */ /* 0x000fea0003800000 */
.L_x_31380:
[----:B------:R-:W-:-:S04]  /*b800*/  LOP3.LUT R18, R18, 0xff, RZ, 0xc0, !PT ;  /* 0x000000ff12127812 */ /* 0x000fc800078ec0ff */
[----:B------:R-:W0:Y:S02]  /*b810*/  I2F.U16 R0, R18 ;  /* 0x0000001200007306 */ /* 0x000e240000101000 */
[----:B0-----:R-:W-:-:S05]  /*b820*/  F2FP.BF16.F32.PACK_AB R0, RZ, R0 ;  /* 0x00000000ff00723e */ /* 0x001fca00000010ff */
[----:B------:R-:W-:Y:S01]  /*b830*/  STG.E.U16 desc[UR36][R2.64], R0 ;  /* 0x0000000002007986 */ /* 0x000fe2000c101524 */
[----:B------:R-:W-:Y:S05]  /*b840*/  EXIT ;  /* 0x000000000000794d */ /* 0x000fea0003800000 */
        .weak           $__internal_55_$__cuda_sm20_div_u16
        .type           $__internal_55_$__cuda_sm20_div_u16,@function
        .size           $__internal_55_$__cuda_sm20_div_u16,(.L_x_32806 - $__internal_55_$__cuda_sm20_div_u16)
$__internal_55_$__cuda_sm20_div_u16:
[----:B------:R-:W0:Y:S01]  /*b850*/  I2F.U16 R0, R7 ;  /* 0x0000000700007306 */ /* 0x000e220000101000 */
[----:B------:R-:W-:Y:S01]  /*b860*/  IMAD.MOV.U32 R4, RZ, RZ, 0x4b800000 ;  /* 0x4b800000ff047424 */ /* 0x000fe200078e00ff */
[C---:B0-----:R-:W-:Y:S02]  /*b870*/  FSETP.GEU.AND P1, PT, |R0|.reuse, 1.175494350822287508e-38, PT ;  /* 0x008000000000780b */ /* 0x041fe40003f2e200 */
[----:B------:R-:W-:Y:S02]  /*b880*/  FSETP.GT.AND P0, PT, |R0|, 8.50705917302346158658e+37, PT ;  /* 0x7e8000000000780b */ /* 0x000fe40003f04200 */
[----:B------:R-:W-:-:S04]  /*b890*/  FSEL R4, R4, 1, !P1 ;  /* 0x3f80000004047808 */ /* 0x000fc80004800000 */
[----:B------:R-:W-:Y:S01]  /*b8a0*/  FSEL R5, R4, 0.25, !P0 ;  /* 0x3e80000004057808 */ /* 0x000fe20004000000 */
[----:B------:R-:W-:Y:S01]  /*b8b0*/  IMAD.MOV.U32 R4, RZ, RZ, R8 ;  /* 0x000000ffff047224 */ /* 0x000fe200078e0008 */
[----:B------:R-:W-:-:S03]  /*b8c0*/  ISETP.NE.U32.AND P0, PT, R7, RZ, PT ;  /* 0x000000ff0700720c */ /* 0x000fc60003f05070 */
[----:B------:R-:W-:Y:S02]  /*b8d0*/  FMUL R6, R0, R5 ;  /* 0x0000000500067220 */ /* 0x000fe40000400000 */
[----:B------:R-:W-:Y:S08]  /*b8e0*/  I2F.U16.RZ R0, R28 ;  /* 0x0000001c00007306 */ /* 0x000ff0000010d000 */
[----:B------:R-:W0:Y:S02]  /*b8f0*/  MUFU.RCP R6, R6 ;  /* 0x0000000600067308 */ /* 0x000e240000001000 */
[----:B0-----:R-:W-:-:S04]  /*b900*/  FMUL R5, R5, R6 ;  /* 0x0000000605057220 */ /* 0x001fc80000400000 */
[----:B------:R-:W-:-:S04]  /*b910*/  VIADD R5, R5, 0x2 ;  /* 0x0000000205057836 */ /* 0x000fc80000000000 */
[----:B------:R-:W-:Y:S01]  /*b920*/  FMUL.RZ R0, R0, R5 ;  /* 0x0000000500007220 */ /* 0x000fe2000040c000 */
[----:B------:R-:W-:-:S05]  /*b930*/  IMAD.MOV.U32 R5, RZ, RZ, 0x0 ;  /* 0x00000000ff057424 */ /* 0x000fca00078e00ff */
[----:B------:R-:W0:Y:S02]  /*b940*/  F2I.U32.TRUNC.NTZ R0, R0 ;  /* 0x0000000000007305 */ /* 0x000e24000020f000 */
[----:B0-----:R-:W-:Y:S01]  /*b950*/  LOP3.LUT R7, R0, 0xffff, RZ, 0xc0, !PT ;  /* 0x0000ffff00077812 */ /* 0x001fe200078ec0ff */
[----:B------:R-:W-:Y:S01]  /*b960*/  @!P0 IMAD.MOV.U32 R7, RZ, RZ, -0x1 ;  /* 0xffffffffff078424 */ /* 0x000fe200078e00ff */
[----:B------:R-:W-:Y:S06]  /*b970*/  RET.REL.NODEC R4 `(_ZN2at6native27unrolled_elementwise_kernelINS0_13BinaryFunctorIhhhZZZNS0_15binary_internal21div_floor_kernel_cudaERNS_18TensorIteratorBaseEENKUlvE_clEvENKUlvE_clEvEUlhhE_EESt5arrayIPcLm3EELi4E23TrivialOffsetCalculatorILi2EjESD_ILi1EjENS0_6memory12LoadWithCastILi2EEENSG_13StoreWithCastILi1EEEEEviT_T0_T2_T3_T4_T5_) ;  /* 0xffffff4404a07950 */ /* 0x000fec0003c3ffff */
.L_x_31387:
        /* <DEDUP_REMOVED lines=16> */
.L_x_32806:


//--------------------- .text._ZN2at6native18elementwise_kernelILi128ELi4EZNS0_22gpu_kernel_impl_nocastINS0_13BinaryFunctorIhhhZZZNS0_15binary_internal21div_floor_kernel_cudaERNS_18TensorIteratorBaseEENKUlvE_clEvENKUlvE_clEvEUlhhE_EEEEvS6_RKT_EUliE_EEviT1_ --------------------------
	.section	.text._ZN2at6native18elementwise_kernelILi128ELi4EZNS0_22gpu_kernel_impl_nocastINS0_13BinaryFunctorIhhhZZZNS0_15binary_internal21div_floor_kernel_cudaERNS_18TensorIteratorBaseEENKUlvE_clEvENKUlvE_clEvEUlhhE_EEEEvS6_RKT_EUliE_EEviT1_,"ax",@progbits
	.align	128
        .global         _ZN2at6native18elementwise_kernelILi128ELi4EZNS0_22gpu_kernel_impl_nocastINS0_13BinaryFunctorIhhhZZZNS0_15binary_internal21div_floor_kernel_cudaERNS_18TensorIteratorBaseEENKUlvE_clEvENKUlvE_clEvEUlhhE_EEEEvS6_RKT_EUliE_EEviT1_
        .type           _ZN2at6native18elementwise_kernelILi128ELi4EZNS0_22gpu_kernel_impl_nocastINS0_13BinaryFunctorIhhhZZZNS0_15binary_internal21div_floor_kernel_cudaERNS_18TensorIteratorBaseEENKUlvE_clEvENKUlvE_clEvEUlhhE_EEEEvS6_RKT_EUliE_EEviT1_,@function
        .size           _ZN2at6native18elementwise_kernelILi128ELi4EZNS0_22gpu_kernel_impl_nocastINS0_13BinaryFunctorIhhhZZZNS0_15binary_internal21div_floor_kernel_cudaERNS_18TensorIteratorBaseEENKUlvE_clEvENKUlvE_clEvEUlhhE_EEEEvS6_RKT_EUliE_EEviT1_,(.L_x_32807 - _ZN2at6native18elementwise_kernelILi128ELi4EZNS0_22gpu_kernel_impl_nocastINS0_13BinaryFunctorIhhhZZZNS0_15binary_internal21div_floor_kernel_cudaERNS_18TensorIteratorBaseEENKUlvE_clEvENKUlvE_clEvEUlhhE_EEEEvS6_RKT_EUliE_EEviT1_)
        .other          _ZN2at6native18elementwise_kernelILi128ELi4EZNS0_22gpu_kernel_impl_nocastINS0_13BinaryFunctorIhhhZZZNS0_15binary_internal21div_floor_kernel_cudaERNS_18TensorIteratorBaseEENKUlvE_clEvENKUlvE_clEvEUlhhE_EEEEvS6_RKT_EUliE_EEviT1_,@"STO_CUDA_ENTRY STV_DEFAULT"
_ZN2at6native18elementwise_kernelILi128ELi4EZNS0_22gpu_kernel_impl_nocastINS0_13BinaryFunctorIhhhZZZNS0_15binary_internal21div_floor_kernel_cudaERNS_18TensorIteratorBaseEENKUlvE_clEvENKUlvE_clEvEUlhhE_EEEEvS6_RKT_EUliE_EEviT1_:
.text._ZN2at6native18elementwise_kernelILi128ELi4EZNS0_22gpu_kernel_impl_nocastINS0_13BinaryFunctorIhhhZZZNS0_15binary_internal21div_floor_kernel_cudaERNS_18TensorIteratorBaseEENKUlvE_clEvENKUlvE_clEvEUlhhE_EEEEvS6_RKT_EUliE_EEviT1_:
        /* <DEDUP_REMOVED lines=15> */
[----:B0-----:R0:W5:Y:S04]  /*00f0*/  LDG.E.U8 R4, desc[UR6][R4.64] ;  /* 0x0000000604047981 */ /* 0x001168000c1e1100 */
[----:B-1----:R0:W5:Y:S01]  /*0100*/  LDG.E.U8 R11, desc[UR6][R6.64] ;  /* 0x00000006060b7981 */ /* 0x002162000c1e1100 */
[----:B------:R-:W-:-:S07]  /*0110*/  MOV R12, 0x130 ;  /* 0x00000130000c7802 */ /* 0x000fce0000000f00 */
[----:B0----5:R-:W-:Y:S05]  /*0120*/  CALL.REL.NOINC `($__internal_56_$__cuda_sm20_div_u16) ;  /* 0x0000005c00a47944 */ /* 0x021fea0003c00000 */
[----:B------:R-:W0:Y:S01]  /*0130*/  LDC.64 R4, c[0x0][0x5e8] ;  /* 0x00017a00ff047b82 */ /* 0x000e220000000a00 */
[----:B------:R-:W-:Y:S01]  /*0140*/  IADD3 R3, PT, PT, R3, 0x80, RZ ;  /* 0x0000008003037810 */ /* 0x000fe20007ffe0ff */
[----:B0-----:R0:W-:Y:S06]  /*0150*/  STG.E.U8 desc[UR6][R4.64], R11 ;  /* 0x0000000b04007986 */ /* 0x0011ec000c101106 */
.L_x_31390:
[----:B------:R-:W-:Y:S05]  /*0160*/  BSYNC.RECONVERGENT B0 ;  /* 0x0000000000007941 */ /* 0x000fea0003800200 */
.L_x_31389:
[----:B------:R-:W1:Y:S01]  /*0170*/  LDCU UR4, c[0x0][0x380] ;  /* 0x00007000ff0477ac */ /* 0x000e620008000800 */
[----:B------:R-:W-:Y:S01]  /*0180*/  BSSY.RECONVERGENT B0, `(.L_x_31391) ;  /* 0x000000c000007945 */ /* 0x000fe20003800200 */
[----:B-1----:R-:W-:-:S13]  /*0190*/  ISETP.GE.AND P0, PT, R3, UR4, PT ;  /* 0x0000000403007c0c */ /* 0x002fda000bf06270 */
[----:B------:R-:W-:Y:S05]  /*01a0*/  @P0 BRA `(.L_x_31392) ;  /* 0x0000000000240947 */ /* 0x000fea0003800000 */
[----:B0-----:R-:W0:Y:S08]  /*01b0*/  LDC.64 R4, c[0x0][0x5f0] ;  /* 0x00017c00ff047b82 */ /* 0x001e300000000a00 */
        /* <DEDUP_REMOVED lines=8> */
.L_x_31392:
[----:B------:R-:W-:Y:S05]  /*0240*/  BSYNC.RECONVERGENT B0 ;  /* 0x0000000000007941 */ /* 0x000fea0003800200 */
.L_x_31391:
[----:B------:R-:W2:Y:S01]  /*0250*/  LDCU UR4, c[0x0][0x380] ;  /* 0x00007000ff0477ac */ /* 0x000ea20008000800 */
[----:B------:R-:W-:Y:S01]  /*0260*/  BSSY.RECONVERGENT B0, `(.L_x_31393) ;  /* 0x000000c000007945 */ /* 0x000fe20003800200 */
[----:B--2---:R-:W-:-:S13]  /*0270*/  ISETP.GE.AND P0, PT, R3, UR4, PT ;  /* 0x0000000403007c0c */ /* 0x004fda000bf06270 */
[----:B------:R-:W-:Y:S05]  /*0280*/  @P0 BRA `(.L_x_31394) ;  /* 0x0000000000240947 */ /* 0x000fea0003800000 */
[----:B01----:R-:W0:Y:S08]  /*0290*/  LDC.64 R4, c[0x0][0x5f0] ;  /* 0x00017c00ff047b82 */ /* 0x003e300000000a00 */
        /* <DEDUP_REMOVED lines=8> */
.L_x_31394:
[----:B------:R-:W-:Y:S05]  /*0320*/  BSYNC.RECONVERGENT B0 ;  /* 0x0000000000007941 */ /* 0x000fea0003800200 */
.L_x_31393:
[----:B------:R-:W3:Y:S02]  /*0330*/  LDCU UR4, c[0x0][0x380] ;  /* 0x00007000ff0477ac */ /* 0x000ee40008000800 */
[----:B---3--:R-:W-:-:S13]  /*0340*/  ISETP.GE.AND P0, PT, R3, UR4, PT ;  /* 0x0000000403007c0c */ /* 0x008fda000bf06270 */
[----:B------:R-:W-:Y:S05]  /*0350*/  @P0 EXIT ;  /* 0x000000000000094d */ /* 0x000fea0003800000 */
[----:B012---:R-:W0:Y:S08]  /*0360*/  LDC.64 R4, c[0x0][0x5f0] ;  /* 0x00017c00ff047b82 */ /* 0x007e300000000a00 */
[----:B------:R-:W1:Y:S01]  /*0370*/  LDC.64 R2, c[0x0][0x5f8] ;  /* 0x00017e00ff027b82 */ /* 0x000e620000000a00 */
[----:B0-----:R0:W5:Y:S04]  /*0380*/  LDG.E.U8 R4, desc[UR6][R4.64] ;  /* 0x0000000604047981 */ /* 0x001168000c1e1100 */
[----:B-1----:R0:W5:Y:S01]  /*0390*/  LDG.E.U8 R11, desc[UR6][R2.64] ;  /* 0x00000006020b7981 */ /* 0x002162000c1e1100 */
[----:B------:R-:W-:-:S07]  /*03a0*/  MOV R12, 0x3c0 ;  /* 0x000003c0000c7802 */ /* 0x000fce0000000f00 */
[----:B0----5:R-:W-:Y:S05]  /*03b0*/  CALL.REL.NOINC `($__internal_56_$__cuda_sm20_div_u16) ;  /* 0x0000005c00007944 */ /* 0x021fea0003c00000 */
[----:B------:R-:W0:Y:S02]  /*03c0*/  LDC.64 R2, c[0x0][0x5e8] ;  /* 0x00017a00ff027b82 */ /* 0x000e240000000a00 */
[----:B0-----:R-:W-:Y:S01]  /*03d0*/  STG.E.U8 desc[UR6][R2.64], R11 ;  /* 0x0000000b02007986 */ /* 0x001fe2000c101106 */
[----:B------:R-:W-:Y:S05]  /*03e0*/  EXIT ;  /* 0x000000000000794d */ /* 0x000fea0003800000 */
.L_x_31388:
        /* <DEDUP_REMOVED lines=355> */
.L_x_31397:
[----:B------:R-:W0:Y:S01]  /*1a20*/  LDCU.128 UR8, c[0x0][0x5f0] ;  /* 0x0000be00ff0877ac */ /* 0x000e220008000c00 */
[----:B------:R-:W1:Y:S01]  /*1a30*/  LDCU.64 UR4, c[0x0][0x5e8] ;  /* 0x0000bd00ff0477ac */ /* 0x000e620008000a00 */
[----:B0-----:R-:W-:Y:S02]  /*1a40*/  IADD3 R10, P1, PT, R4, UR10, RZ ;  /* 0x0000000a040a7c10 */ /* 0x001fe4000ff3e0ff */
[----:B------:R-:W-:Y:S02]  /*1a50*/  IADD3 R8, P0, PT, R6, UR8, RZ ;  /* 0x0000000806087c10 */ /* 0x000fe4000ff1e0ff */
[----:B------:R-:W-:Y:S02]  /*1a60*/  IADD3.X R11, PT, PT, RZ, UR11, RZ, P1, !PT ;  /* 0x0000000bff0b7c10 */ /* 0x000fe40008ffe4ff */
[----:B------:R-:W-:-:S04]  /*1a70*/  IADD3.X R9, PT, PT, RZ, UR9, RZ, P0, !PT ;  /* 0x00000009ff097c10 */ /* 0x000fc800087fe4ff */
[----:B------:R0:W5:Y:S04]  /*1a80*/  LDG.E.U8 R11, desc[UR6][R10.64] ;  /* 0x000000060a0b7981 */ /* 0x000168000c1e1100 */
[----:B------:R0:W5:Y:S01]  /*1a90*/  LDG.E.U8 R4, desc[UR6][R8.64] ;  /* 0x0000000608047981 */ /* 0x000162000c1e1100 */
[----:B-1----:R-:W-:Y:S02]  /*1aa0*/  IADD3 R6, P0, PT, R5, UR4, RZ ;  /* 0x0000000405067c10 */ /* 0x002fe4000ff1e0ff */
[----:B------:R-:W-:Y:S02]  /*1ab0*/  MOV R12, 0x1ae0 ;  /* 0x00001ae0000c7802 */ /* 0x000fe40000000f00 */
[----:B------:R-:W-:-:S09]  /*1ac0*/  IADD3.X R7, PT, PT, RZ, UR5, RZ, P0, !PT ;  /* 0x00000005ff077c10 */ /* 0x000fd200087fe4ff */
[----:B0----5:R-:W-:Y:S05]  /*1ad0*/  CALL.REL.NOINC `($__internal_56_$__cuda_sm20_div_u16) ;  /* 0x0000004400387944 */ /* 0x021fea0003c00000 */
[----:B------:R0:W-:Y:S01]  /*1ae0*/  STG.E.U8 desc[UR6][R6.64], R11 ;  /* 0x0000000b06007986 */ /* 0x0001e2000c101106 */
[----:B------:R-:W-:-:S07]  /*1af0*/  IADD3 R3, PT, PT, R3, 0x80, RZ ;  /* 0x0000008003037810 */ /* 0x000fce0007ffe0ff */
.L_x_31396:
[----:B------:R-:W-:Y:S05]  /*1b00*/  BSYNC.RECONVERGENT B0 ;  /* 0x0000000000007941 */ /* 0x000fea0003800200 */
.L_x_31395:
[----:B------:R-:W1:Y:S01]  /*1b10*/  LDCU UR4, c[0x0][0x380] ;  /* 0x00007000ff0477ac */ /* 0x000e620008000800 */
[----:B------:R-:W-:Y:S01]  /*1b20*/  BSSY.RECONVERGENT B0, `(.L_x_31398) ;  /* 0x000016d000007945 */ /* 0x000fe20003800200 */
[----:B-1----:R-:W-:-:S13]  /*1b30*/  ISETP.GE.AND P0, PT, R3, UR4, PT ;  /* 0x0000000403007c0c */ /* 0x002fda000bf06270 */
[----:B------:R-:W-:Y:S05]  /*1b40*/  @P0 BRA `(.L_x_31399) ;  /* 0x0000001400a80947 */ /* 0x000fea0003800000 */
[----:B------:R-:W1:Y:S01]  /*1b50*/  LDCU.64 UR4, c[0x0][0x390] ;  /* 0x00007200ff0477ac */ /* 0x000e620008000a00 */
[----:B------:R-:W-:Y:S01]  /*1b60*/  HFMA2 R4, -RZ, RZ, 0, 0 ;  /* 0x00000000ff047431 */ /* 0x000fe200000001ff */
[----:B------:R-:W-:Y:S01]  /*1b70*/  MOV R5, R3 ;  /* 0x0000000300057202 */ /* 0x000fe20000000f00 */
[----:B------:R-:W2:Y:S01]  /*1b80*/  LDCU UR8, c[0x0][0x38c] ;  /* 0x00007180ff0877ac */ /* 0x000ea20008000800 */
[----:B------:R-:W-:Y:S01]  /*1b90*/  ISETP.NE.AND P0, PT, R2, RZ, PT ;  /* 0x000000ff0200720c */ /* 0x000fe20003f05270 */
[----:B------:R-:W3:Y:S01]  /*1ba0*/  LDCU.64 UR10, c[0x0][0x4b8] ;  /* 0x00009700ff0a77ac */ /* 0x000ee20008000a00 */
[----:B-1----:R-:W-:Y:S01]  /*1bb0*/  IMAD.HI.U32 R8, R3, UR4, R4 ;  /* 0x0000000403087c27 */ /* 0x002fe2000f8e0004 */
[----:B------:R-:W1:Y:S04]  /*1bc0*/  LDCU UR4, c[0x0][0x4c0] ;  /* 0x00009800ff0477ac */ /* 0x000e680008000800 */
[----:B------:R-:W-:-:S04]  /*1bd0*/  SHF.R.U32.HI R9, RZ, UR5, R8 ;  /* 0x00000005ff097c19 */ /* 0x000fc80008011608 */
[----:B------:R-:W-:-:S05]  /*1be0*/  IADD3 R4, PT, PT, -R9, RZ, RZ ;  /* 0x000000ff09047210 */ /* 0x000fca0007ffe1ff */
[----:B--2---:R-:W-:-:S04]  /*1bf0*/  IMAD R4, R4, UR8, R3 ;  /* 0x0000000804047c24 */ /* 0x004fc8000f8e0203 */
[C---:B---3--:R-:W-:Y:S02]  /*1c00*/  IMAD R5, R4.reuse, UR10, RZ ;  /* 0x0000000a04057c24 */ /* 0x048fe4000f8e02ff */
[C---:B0-----:R-:W-:Y:S02]  /*1c10*/  IMAD R6, R4.reuse, UR11, RZ ;  /* 0x0000000b04067c24 */ /* 0x041fe4000f8e02ff */
        /* <DEDUP_REMOVED lines=335> */
.L_x_31400:
        /* <DEDUP_REMOVED lines=14> */
.L_x_31399:
[----:B------:R-:W-:Y:S05]  /*31f0*/  BSYNC.RECONVERGENT B0 ;  /* 0x0000000000007941 */ /* 0x000fea0003800200 */
.L_x_31398:
[----:B------:R-:W2:Y:S01]  /*3200*/  LDCU UR4, c[0x0][0x380] ;  /* 0x00007000ff0477ac */ /* 0x000ea20008000800 */
[----:B------:R-:W-:Y:S01]  /*3210*/  BSSY.RECONVERGENT B0, `(.L_x_31401) ;  /* 0x000016d000007945 */ /* 0x000fe20003800200 */
[----:B--2---:R-:W-:-:S13]  /*3220*/  ISETP.GE.AND P0, PT, R3, UR4, PT ;  /* 0x0000000403007c0c */ /* 0x004fda000bf06270 */
[----:B------:R-:W-:Y:S05]  /*3230*/  @P0 BRA `(.L_x_31402) ;  /* 0x0000001400a80947 */ /* 0x000fea0003800000 */
[----:B------:R-:W2:Y:S01]  /*3240*/  LDCU.64 UR4, c[0x0][0x390] ;  /* 0x00007200ff0477ac */ /* 0x000ea20008000a00 */
[----:B------:R-:W-:Y:S01]  /*3250*/  HFMA2 R4, -RZ, RZ, 0, 0 ;  /* 0x00000000ff047431 */ /* 0x000fe200000001ff */
[----:B------:R-:W-:Y:S01]  /*3260*/  MOV R5, R3 ;  /* 0x0000000300057202 */ /* 0x000fe20000000f00 */
[----:B------:R-:W3:Y:S01]  /*3270*/  LDCU UR8, c[0x0][0x38c] ;  /* 0x00007180ff0877ac */ /* 0x000ee20008000800 */
[----:B------:R-:W-:Y:S01]  /*3280*/  ISETP.NE.AND P0, PT, R2, RZ, PT ;  /* 0x000000ff0200720c */ /* 0x000fe20003f05270 */
[----:B------:R-:W4:Y:S01]  /*3290*/  LDCU.64 UR10, c[0x0][0x4b8] ;  /* 0x00009700ff0a77ac */ /* 0x000f220008000a00 */
[----:B--2---:R-:W-:Y:S01]  /*32a0*/  IMAD.HI.U32 R8, R3, UR4, R4 ;  /* 0x0000000403087c27 */ /* 0x004fe2000f8e0004 */
[----:B------:R-:W2:Y:S04]  /*32b0*/  LDCU UR4, c[0x0][0x4c0] ;  /* 0x00009800ff0477ac */ /* 0x000ea80008000800 */
[----:B------:R-:W-:-:S04]  /*32c0*/  SHF.R.U32.HI R9, RZ, UR5, R8 ;  /* 0x00000005ff097c19 */ /* 0x000fc80008011608 */
[----:B------:R-:W-:-:S05]  /*32d0*/  IADD3 R4, PT, PT, -R9, RZ, RZ ;  /* 0x000000ff09047210 */ /* 0x000fca0007ffe1ff */
[----:B---3--:R-:W-:-:S04]  /*32e0*/  IMAD R4, R4, UR8, R3 ;  /* 0x0000000804047c24 */ /* 0x008fc8000f8e0203 */
[C---:B----4-:R-:W-:Y:S02]  /*32f0*/  IMAD R5, R4.reuse, UR10, RZ ;  /* 0x0000000a04057c24 */ /* 0x050fe4000f8e02ff */
[C---:B01----:R-:W-:Y:S02]  /*3300*/  IMAD R6, R4.reuse, UR11, RZ ;  /* 0x0000000b04067c24 */ /* 0x043fe4000f8e02ff */
        /* <DEDUP_REMOVED lines=335> */
.L_x_31403:
        /* <DEDUP_REMOVED lines=14> */
.L_x_31402:
[----:B------:R-:W-:Y:S05]  /*48e0*/  BSYNC.RECONVERGENT B0 ;  /* 0x0000000000007941 */ /* 0x000fea0003800200 */
.L_x_31401:
[----:B------:R-:W3:Y:S02]  /*48f0*/  LDCU UR4, c[0x0][0x380] ;  /* 0x00007000ff0477ac */ /* 0x000ee40008000800 */
[----:B---3--:R-:W-:-:S13]  /*4900*/  ISETP.GE.AND P0, PT, R3, UR4, PT ;  /* 0x0000000403007c0c */ /* 0x008fda000bf06270 */
[----:B------:R-:W-:Y:S05]  /*4910*/  @P0 EXIT ;  /* 0x000000000000094d */ /* 0x000fea0003800000 */
[----:B------:R-:W0:Y:S01]  /*4920*/  LDCU.64 UR4, c[0x0][0x390] ;  /* 0x00007200ff0477ac */ /* 0x000e220008000a00 */
[----:B------:R-:W-:Y:S01]  /*4930*/  HFMA2 R4, -RZ, RZ, 0, 0 ;  /* 0x00000000ff047431 */ /* 0x000fe200000001ff */
[----:B------:R-:W-:Y:S01]  /*4940*/  MOV R5, R3 ;  /* 0x0000000300057202 */ /* 0x000fe20000000f00 */
[----:B------:R-:W3:Y:S01]  /*4950*/  LDCU UR8, c[0x0][0x38c] ;  /* 0x00007180ff0877ac */ /* 0x000ee20008000800 */
[----:B------:R-:W-:Y:S01]  /*4960*/  ISETP.NE.AND P0, PT, R2, RZ, PT ;  /* 0x000000ff0200720c */ /* 0x000fe20003f05270 */
[----:B------:R-:W4:Y:S01]  /*4970*/  LDCU.64 UR10, c[0x0][0x4b8] ;  /* 0x00009700ff0a77ac */ /* 0x000f220008000a00 */
[----:B012---:R-:W-:Y:S01]  /*4980*/  IMAD.HI.U32 R6, R3, UR4, R4 ;  /* 0x0000000403067c27 */ /* 0x007fe2000f8e0004 */
[----:B------:R-:W0:Y:S04]  /*4990*/  LDCU UR4, c[0x0][0x4c0] ;  /* 0x00009800ff0477ac */ /* 0x000e280008000800 */
[----:B------:R-:W-:-:S04]  /*49a0*/  SHF.R.U32.HI R7, RZ, UR5, R6 ;  /* 0x00000005ff077c19 */ /* 0x000fc80008011606 */
[----:B------:R-:W-:-:S05]  /*49b0*/  IADD3 R4, PT, PT, -R7, RZ, RZ ;  /* 0x000000ff07047210 */ /* 0x000fca0007ffe1ff */
[----:B---3--:R-:W-:-:S04]  /*49c0*/  IMAD R2, R4, UR8, R3 ;  /* 0x0000000804027c24 */ /* 0x008fc8000f8e0203 */
[C---:B----4-:R-:W-:Y:S02]  /*49d0*/  IMAD R3, R2.reuse, UR10, RZ ;  /* 0x0000000a02037c24 */ /* 0x050fe4000f8e02ff */
        /* <DEDUP_REMOVED lines=336> */
.L_x_31404:
[----:B------:R-:W0:Y:S01]  /*5ee0*/  LDCU.128 UR8, c[0x0][0x5f0] ;  /* 0x0000be00ff0877ac */ /* 0x000e220008000c00 */
[----:B------:R-:W1:Y:S01]  /*5ef0*/  LDCU.64 UR4, c[0x0][0x5e8] ;  /* 0x0000bd00ff0477ac */ /* 0x000e620008000a00 */
[----:B0-----:R-:W-:Y:S02]  /*5f00*/  IADD3 R4, P0, PT, R4, UR8, RZ ;  /* 0x0000000804047c10 */ /* 0x001fe4000ff1e0ff */
[----:B------:R-:W-:Y:S02]  /*5f10*/  IADD3 R6, P1, PT, R2, UR10, RZ ;  /* 0x0000000a02067c10 */ /* 0x000fe4000ff3e0ff */
[----:B------:R-:W-:Y:S02]  /*5f20*/  IADD3.X R5, PT, PT, RZ, UR9, RZ, P0, !PT ;  /* 0x00000009ff057c10 */ /* 0x000fe400087fe4ff */
[----:B------:R-:W-:-:S03]  /*5f30*/  IADD3.X R7, PT, PT, RZ, UR11, RZ, P1, !PT ;  /* 0x0000000bff077c10 */ /* 0x000fc60008ffe4ff */
[----:B------:R0:W5:Y:S04]  /*5f40*/  LDG.E.U8 R4, desc[UR6][R4.64] ;  /* 0x0000000604047981 */ /* 0x000168000c1e1100 */
[----:B------:R0:W5:Y:S01]  /*5f50*/  LDG.E.U8 R11, desc[UR6][R6.64] ;  /* 0x00000006060b7981 */ /* 0x000162000c1e1100 */
[----:B-1----:R-:W-:Y:S02]  /*5f60*/  IADD3 R2, P0, PT, R3, UR4, RZ ;  /* 0x0000000403027c10 */ /* 0x002fe4000ff1e0ff */
[----:B------:R-:W-:Y:S02]  /*5f70*/  MOV R12, 0x5fa0 ;  /* 0x00005fa0000c7802 */ /* 0x000fe40000000f00 */
[----:B------:R-:W-:-:S09]  /*5f80*/  IADD3.X R3, PT, PT, RZ, UR5, RZ, P0, !PT ;  /* 0x00000005ff037c10 */ /* 0x000fd200087fe4ff */
[----:B0----5:R-:W-:Y:S05]  /*5f90*/  CALL.REL.NOINC `($__internal_56_$__cuda_sm20_div_u16) ;  /* 0x0000000000087944 */ /* 0x021fea0003c00000 */
[----:B------:R-:W-:Y:S01]  /*5fa0*/  STG.E.U8 desc[UR6][R2.64], R11 ;  /* 0x0000000b02007986 */ /* 0x000fe2000c101106 */
[----:B------:R-:W-:Y:S05]  /*5fb0*/  EXIT ;  /* 0x000000000000794d */ /* 0x000fea0003800000 */
        .weak           $__internal_56_$__cuda_sm20_div_u16
        .type           $__internal_56_$__cuda_sm20_div_u16,@function
        .size           $__internal_56_$__cuda_sm20_div_u16,(.L_x_32807 - $__internal_56_$__cuda_sm20_div_u16)
$__internal_56_$__cuda_sm20_div_u16:
[----:B------:R-:W0:Y:S01]  /*5fc0*/  I2F.U16 R5, R11 ;  /* 0x0000000b00057306 */ /* 0x000e220000101000 */
[----:B------:R-:W-:-:S07]  /*5fd0*/  HFMA2 R8, -RZ, RZ, 15, 0 ;  /* 0x4b800000ff087431 */ /* 0x000fce00000001ff */
[----:B------:R-:W-:Y:S01]  /*5fe0*/  I2F.U16.RZ R4, R4 ;  /* 0x0000000400047306 */ /* 0x000fe2000010d000 */
[C---:B0-----:R-:W-:Y:S02]  /*5ff0*/  FSETP.GEU.AND P1, PT, |R5|.reuse, 1.175494350822287508e-38, PT ;  /* 0x008000000500780b */ /* 0x041fe40003f2e200 */
[----:B------:R-:W-:Y:S02]  /*6000*/  FSETP.GT.AND P0, PT, |R5|, 8.50705917302346158658e+37, PT ;  /* 0x7e8000000500780b */ /* 0x000fe40003f04200 */
[----:B------:R-:W-:-:S04]  /*6010*/  FSEL R8, R8, 1, !P1 ;  /* 0x3f80000008087808 */ /* 0x000fc80004800000 */
[----:B------:R-:W-:Y:S02]  /*6020*/  FSEL R8, R8, 0.25, !P0 ;  /* 0x3e80000008087808 */ /* 0x000fe40004000000 */
[----:B------:R-:W-:-:S03]  /*6030*/  ISETP.NE.U32.AND P0, PT, R11, RZ, PT ;  /* 0x000000ff0b00720c */ /* 0x000fc60003f05070 */
[----:B------:R-:W-:-:S06]  /*6040*/  FMUL R5, R5, R8 ;  /* 0x0000000805057220 */ /* 0x000fcc0000400000 */
[----:B------:R-:W0:Y:S02]  /*6050*/  MUFU.RCP R5, R5 ;  /* 0x0000000500057308 */ /* 0x000e240000001000 */
[----:B0-----:R-:W-:-:S05]  /*6060*/  FMUL R8, R8, R5 ;  /* 0x0000000508087220 */ /* 0x001fca0000400000 */
[----:B------:R-:W-:Y:S02]  /*6070*/  IADD3 R9, PT, PT, R8, 0x2, RZ ;  /* 0x0000000208097810 */ /* 0x000fe40007ffe0ff */
[----:B------:R-:W-:-:S03]  /*6080*/  MOV R8, R12 ;  /* 0x0000000c00087202 */ /* 0x000fc60000000f00 */
[----:B------:R-:W-:Y:S01]  /*6090*/  FMUL.RZ R10, R4, R9 ;  /* 0x00000009040a7220 */ /* 0x000fe2000040c000 */
[----:B------:R-:W-:-:S05]  /*60a0*/  HFMA2 R9, -RZ, RZ, 0, 0 ;  /* 0x00000000ff097431 */ /* 0x000fca00000001ff */
[----:B------:R-:W0:Y:S02]  /*60b0*/  F2I.U32.TRUNC.NTZ R10, R10 ;  /* 0x0000000a000a7305 */ /* 0x000e24000020f000 */
[----:B0-----:R-:W-:Y:S02]  /*60c0*/  LOP3.LUT R11, R10, 0xffff, RZ, 0xc0, !PT ;  /* 0x0000ffff0a0b7812 */ /* 0x001fe400078ec0ff */
[----:B------:R-:W-:Y:S01]  /*60d0*/  @!P0 MOV R11, 0xffffffff ;  /* 0xffffffff000b8802 */ /* 0x000fe20000000f00 */
[----:B------:R-:W-:Y:S06]  /*60e0*/  RET.REL.NODEC R8 `(_ZN2at6native18elementwise_kernelILi128ELi4EZNS0_22gpu_kernel_impl_nocastINS0_13BinaryFunctorIhhhZZZNS0_15binary_internal21div_floor_kernel_cudaERNS_18TensorIteratorBaseEENKUlvE_clEvENKUlvE_clEvEUlhhE_EEEEvS6_RKT_EUliE_EEviT1_) ;  /* 0xffffff9c08c47950 */ /* 0x000fec0003c3ffff */
.L_x_31405:
        /* <DEDUP_REMOVED lines=9> */
.L_x_32807:


//--------------------- .text._ZN2at6native27unrolled_elementwise_kernelINS0_13BinaryFunctorIhhhZZZNS0_15binary_internal21div_floor_kernel_cudaERNS_18TensorIteratorBaseEENKUlvE_clEvENKUlvE_clEvEUlhhE_EESt5arrayIPcLm3EELi4E23TrivialOffsetCalculatorILi2EjESD_ILi1EjENS0_6memory15LoadWithoutCastENSG_16StoreWithoutCastEEEviT_T0_T2_T3_T4_T5_ --------------------------
	.section	.text._ZN2at6native27unrolled_elementwise_kernelINS0_13BinaryFunctorIhhhZZZNS0_15binary_internal21div_floor_kernel_cudaERNS_18TensorIteratorBaseEENKUlvE_clEvENKUlvE_clEvEUlhhE_EESt5arrayIPcLm3EELi4E23TrivialOffsetCalculatorILi2EjESD_ILi1EjENS0_6memory15LoadWithoutCastENSG_16StoreWithoutCastEEEviT_T0_T2_T3_T4_T5_,"ax",@progbits
	.align	128
        .global         _ZN2at6native27unrolled_elementwise_kernelINS0_13BinaryFunctorIhhhZZZNS0_15binary_internal21div_floor_kernel_cudaERNS_18TensorIteratorBaseEENKUlvE_clEvENKUlvE_clEvEUlhhE_EESt5arrayIPcLm3EELi4E23TrivialOffsetCalculatorILi2EjESD_ILi1EjENS0_6memory15LoadWithoutCastENSG_16StoreWithoutCastEEEviT_T0_T2_T3_T4_T5_
        .type           _ZN2at6native27unrolled_elementwise_kernelINS0_13BinaryFunctorIhhhZZZNS0_15binary_internal21div_floor_kernel_cudaERNS_18TensorIteratorBaseEENKUlvE_clEvENKUlvE_clEvEUlhhE_EESt5arrayIPcLm3EELi4E23TrivialOffsetCalculatorILi2EjESD_ILi1EjENS0_6memory15LoadWithoutCastENSG_16StoreWithoutCastEEEviT_T0_T2_T3_T4_T5_,@function
        .size           _ZN2at6native27unrolled_elementwise_kernelINS0_13BinaryFunctorIhhhZZZNS0_15binary_internal21div_floor_kernel_cudaERNS_18TensorIteratorBaseEENKUlvE_clEvENKUlvE_clEvEUlhhE_EESt5arrayIPcLm3EELi4E23TrivialOffsetCalculatorILi2EjESD_ILi1EjENS0_6memory15LoadWithoutCastENSG_16StoreWithoutCastEEEviT_T0_T2_T3_T4_T5_,(.L_x_32808 - _ZN2at6native27unrolled_elementwise_kernelINS0_13BinaryFunctorIhhhZZZNS0_15binary_internal21div_floor_kernel_cudaERNS_18TensorIteratorBaseEENKUlvE_clEvENKUlvE_clEvEUlhhE_EESt5arrayIPcLm3EELi4E23TrivialOffsetCalculatorILi2EjESD_ILi1EjENS0_6memory15LoadWithoutCastENSG_16StoreWithoutCastEEEviT_T0_T2_T3_T4_T5_)
        .other          _ZN2at6native27unrolled_elementwise_kernelINS0_13BinaryFunctorIhhhZZZNS0_15binary_internal21div_floor_kernel_cudaERNS_18TensorIteratorBaseEENKUlvE_clEvENKUlvE_clEvEUlhhE_EESt5arrayIPcLm3EELi4E23TrivialOffsetCalculatorILi2EjESD_ILi1EjENS0_6memory15LoadWithoutCastENSG_16StoreWithoutCastEEEviT_T0_T2_T3_T4_T5_,@"STO_CUDA_ENTRY STV_DEFAULT"
_ZN2at6native27unrolled_elementwise_kernelINS0_13BinaryFunctorIhhhZZZNS0_15binary_internal21div_floor_kernel_cudaERNS_18TensorIteratorBaseEENKUlvE_clEvENKUlvE_clEvEUlhhE_EESt5arrayIPcLm3EELi4E23TrivialOffsetCalculatorILi2EjESD_ILi1EjENS0_6memory15LoadWithoutCastENSG_16StoreWithoutCastEEEviT_T0_T2_T3_T4_T5_:
.text._ZN2at6native27unrolled_elementwise_kernelINS0_13BinaryFunctorIhhhZZZNS0_15binary_internal21div_floor_kernel_cudaERNS_18TensorIteratorBaseEENKUlvE_clEvENKUlvE_clEvEUlhhE_EESt5arrayIPcLm3EELi4E23TrivialOffsetCalculatorILi2EjESD_ILi1EjENS0_6memory15LoadWithoutCastENSG_16StoreWithoutCastEEEviT_T0_T2_T3_T4_T5_:
        /* <DEDUP_REMOVED lines=18> */
[----:B---3--:R-:W-:Y:S01]  /*0120*/  @!P0 IADD3 R24, P3, PT, R11, R24, RZ ;  /* 0x000000180b188210 */ /* 0x008fe20007f7e0ff */
[----:B------:R-:W3:Y:S01]  /*0130*/  LDC.64 R14, c[0x0][0x398] ;  /* 0x0000e600ff0e7b82 */ /* 0x000ee20000000a00 */
[----:B------:R-:W-:-:S03]  /*0140*/  PRMT R20, RZ, 0x7610, R20 ;  /* 0x00007610ff147816 */ /* 0x000fc60000000014 */
        /* <DEDUP_REMOVED lines=8> */
[C---:B----4-:R-:W-:Y:S02]  /*01d0*/  @!P1 IADD3 R4, P3, PT, R21.reuse, R4, RZ ;  /* 0x0000000415049210 */ /* 0x050fe40007f7e0ff */
[----:B------:R-:W-:-:S09]  /*01e0*/  @!P1 IADD3 R6, P4, PT, R21, R6, RZ ;  /* 0x0000000615069210 */ /* 0x000fd20007f9e0ff */
[----:B------:R-:W-:Y:S01]  /*01f0*/  @!P2 IMAD R23, R17, 0x200, R0 ;  /* 0x000002001117a824 */ /* 0x000fe200078e0200 */
[----:B------:R4:W5:Y:S01]  /*0200*/  @!P0 LDG.E.U8 R20, desc[UR4][R2.64] ;  /* 0x0000000402148981 */ /* 0x000962000c1e1100 */
[----:B------:R-:W-:-:S05]  /*0210*/  @!P2 VIADD R0, R0, 0x80 ;  /* 0x000000800000a836 */ /* 0x000fca0000000000 */
[----:B------:R-:W-:Y:S01]  /*0220*/  ISETP.GE.AND P5, PT, R0, R19, PT ;  /* 0x000000130000720c */ /* 0x000fe20003fa6270 */
[----:B------:R-:W-:Y:S01]  /*0230*/  @!P1 IMAD.X R5, RZ, RZ, R5, P3 ;  /* 0x000000ffff059224 */ /* 0x000fe200018e0605 */
[----:B------:R-:W-:Y:S01]  /*0240*/  PRMT R21, RZ, 0x7610, R21 ;  /* 0x00007610ff157816 */ /* 0x000fe20000000015 */
[----:B------:R-:W-:Y:S01]  /*0250*/  @!P1 IMAD.X R7, RZ, RZ, R7, P4 ;  /* 0x000000ffff079224 */ /* 0x000fe200020e0607 */
[----:B------:R-:W-:Y:S02]  /*0260*/  PRMT R22, RZ, 0x7610, R22 ;  /* 0x00007610ff167816 */ /* 0x000fe40000000016 */
[----:B0-----:R-:W-:Y:S02]  /*0270*/  @!P2 IADD3 R8, P0, PT, R23, R8, RZ ;  /* 0x000000081708a210 */ /* 0x001fe40007f1e0ff */
[----:B------:R0:W5:Y:S05]  /*0280*/  @!P1 LDG.E.U8 R21, desc[UR4][R4.64] ;  /* 0x0000000404159981 */ /* 0x00016a000c1e1100 */
[----:B-1----:R-:W-:Y:S01]  /*0290*/  @!P5 IMAD R25, R17, 0x200, R0 ;  /* 0x000002001119d824 */ /* 0x002fe200078e0200 */
[----:B------:R0:W5:Y:S01]  /*02a0*/  @!P1 LDG.E.U8 R22, desc[UR4][R6.64] ;  /* 0x0000000406169981 */ /* 0x000162000c1e1100 */
[----:B------:R-:W-:Y:S01]  /*02b0*/  @!P2 IMAD.X R9, RZ, RZ, R9, P0 ;  /* 0x000000ffff09a224 */ /* 0x000fe200000e0609 */
[----:B--2---:R-:W-:-:S02]  /*02c0*/  @!P2 IADD3 R10, P3, PT, R23, R10, RZ ;  /* 0x0000000a170aa210 */ /* 0x004fc40007f7e0ff */
[C---:B------:R-:W-:Y:S02]  /*02d0*/  @!P5 IADD3 R12, P0, PT, R25.reuse, R12, RZ ;  /* 0x0000000c190cd210 */ /* 0x040fe40007f1e0ff */
[----:B---3--:R-:W-:Y:S01]  /*02e0*/  @!P5 IADD3 R14, P1, PT, R25, R14, RZ ;  /* 0x0000000e190ed210 */ /* 0x008fe20007f3e0ff */
[----:B------:R-:W-:Y:S01]  /*02f0*/  @!P2 IMAD.X R11, RZ, RZ, R11, P3 ;  /* 0x000000ffff0ba224 */ /* 0x000fe200018e060b */
[----:B------:R-:W-:Y:S01]  /*0300*/  PRMT R24, RZ, 0x7610, R24 ;  /* 0x00007610ff187816 */ /* 0x000fe20000000018 */
[----:B------:R-:W-:Y:S01]  /*0310*/  @!P5 IMAD.X R13, RZ, RZ, R13, P0 ;  /* 0x000000ffff0dd224 */ /* 0x000fe200000e060d */
[----:B----4-:R-:W-:Y:S01]  /*0320*/  PRMT R3, RZ, 0x7610, R3 ;  /* 0x00007610ff037816 */ /* 0x010fe20000000003 */
[----:B------:R-:W-:Y:S01]  /*0330*/  @!P5 IMAD.X R15, RZ, RZ, R15, P1 ;  /* 0x000000ffff0fd224 */ /* 0x000fe200008e060f */
[----:B------:R-:W-:Y:S02]  /*0340*/  PRMT R0, RZ, 0x7610, R0 ;  /* 0x00007610ff007816 */ /* 0x000fe40000000000 */
[----:B------:R-:W-:Y:S01]  /*0350*/  PRMT R2, RZ, 0x7610, R2 ;  /* 0x00007610ff027816 */ /* 0x000fe20000000002 */
[----:B------:R0:W5:Y:S04]  /*0360*/  @!P2 LDG.E.U8 R24, desc[UR4][R8.64] ;  /* 0x000000040818a981 */ /* 0x000168000c1e1100 */
[----:B------:R0:W5:Y:S04]  /*0370*/  @!P2 LDG.E.U8 R3, desc[UR4][R10.64] ;  /* 0x000000040a03a981 */ /* 0x000168000c1e1100 */
[----:B------:R0:W5:Y:S04]  /*0380*/  @!P5 LDG.E.U8 R0, desc[UR4][R12.64] ;  /* 0x000000040c00d981 */ /* 0x000168000c1e1100 */
[----:B------:R0:W5:Y:S01]  /*0390*/  @!P5 LDG.E.U8 R2, desc[UR4][R14.64] ;  /* 0x000000040e02d981 */ /* 0x000162000c1e1100 */
[----:B------:R-:W-:Y:S01]  /*03a0*/  ISETP.GE.AND P0, PT, R16, R19, PT ;  /* 0x000000131000720c */ /* 0x000fe20003f06270 */
[----:B------:R-:W-:-:S12]  /*03b0*/  BSSY.RECONVERGENT B0, `(.L_x_31406) ;  /* 0x0000007000007945 */ /* 0x000fd80003800200 */
[----:B0-----:R-:W-:Y:S05]  /*03c0*/  @P0 BRA `(.L_x_31407) ;  /* 0x0000000000140947 */ /* 0x001fea0003800000 */
[----:B-----5:R-:W-:Y:S02]  /*03d0*/  LOP3.LUT R20, R20, 0xff, RZ, 0xc0, !PT ;  /* 0x000000ff14147812 */ /* 0x020fe400078ec0ff */
[----:B------:R-:W-:Y:S02]  /*03e0*/  LOP3.LUT R18, R18, 0xff, RZ, 0xc0, !PT ;  /* 0x000000ff12127812 */ /* 0x000fe400078ec0ff */
[----:B------:R-:W-:-:S07]  /*03f0*/  MOV R12, 0x410 ;  /* 0x00000410000c7802 */ /* 0x000fce0000000f00 */
[----:B------:R-:W-:Y:S05]  /*0400*/  CALL.REL.NOINC `($__internal_57_$__cuda_sm20_div_u16) ;  /* 0x0000000400107944 */ /* 0x000fea0003c00000 */
[----:B------:R-:W-:-:S07]  /*0410*/  IMAD.MOV.U32 R4, RZ, RZ, R11 ;  /* 0x000000ffff047224 */ /* 0x000fce00078e000b */
.L_x_31407:
[----:B------:R-:W-:Y:S05]  /*0420*/  BSYNC.RECONVERGENT B0 ;  /* 0x0000000000007941 */ /* 0x000fea0003800200 */
.L_x_31406:
[----:B------:R-:W-:Y:S01]  /*0430*/  VIADD R6, R16, 0x80 ;  /* 0x0000008010067836 */ /* 0x000fe20000000000 */
[----:B------:R-:W-:Y:S04]  /*0440*/  BSSY.RECONVERGENT B0, `(.L_x_31408) ;  /* 0x0000008000007945 */ /* 0x000fe80003800200 */
[----:B------:R-:W-:-:S13]  /*0450*/  ISETP.GE.AND P0, PT, R6, R19, PT ;  /* 0x000000130600720c */ /* 0x000fda0003f06270 */
[----:B------:R-:W-:Y:S05]  /*0460*/  @P0 BRA `(.L_x_31409) ;  /* 0x0000000000140947 */ /* 0x000fea0003800000 */
[----:B-----5:R-:W-:Y:S02]  /*0470*/  LOP3.LUT R20, R22, 0xff, RZ, 0xc0, !PT ;  /* 0x000000ff16147812 */ /* 0x020fe400078ec0ff */
[----:B------:R-:W-:Y:S02]  /*0480*/  LOP3.LUT R18, R21, 0xff, RZ, 0xc0, !PT ;  /* 0x000000ff15127812 */ /* 0x000fe400078ec0ff */
[----:B------:R-:W-:-:S07]  /*0490*/  MOV R12, 0x4b0 ;  /* 0x000004b0000c7802 */ /* 0x000fce0000000f00 */
[----:B------:R-:W-:Y:S05]  /*04a0*/  CALL.REL.NOINC `($__internal_57_$__cuda_sm20_div_u16) ;  /* 0x0000000000e87944 */ /* 0x000fea0003c00000 */
[----:B------:R-:W-:-:S07]  /*04b0*/  IMAD.MOV.U32 R5, RZ, RZ, R11 ;  /* 0x000000ffff057224 */ /* 0x000fce00078e000b */
.L_x_31409:
[----:B------:R-:W-:Y:S05]  /*04c0*/  BSYNC.RECONVERGENT B0 ;  /* 0x0000000000007941 */ /* 0x000fea0003800200 */
.L_x_31408:
        /* <DEDUP_REMOVED lines=9> */
.L_x_31411:
[----:B------:R-:W-:Y:S05]  /*0560*/  BSYNC.RECONVERGENT B0 ;  /* 0x0000000000007941 */ /* 0x000fea0003800200 */
.L_x_31410:
        /* <DEDUP_REMOVED lines=8> */
.L_x_31413:
[----:B------:R-:W-:Y:S05]  /*05f0*/  BSYNC.RECONVERGENT B0 ;  /* 0x0000000000007941 */ /* 0x000fea0003800200 */
.L_x_31412:
        /* <DEDUP_REMOVED lines=14> */
[----:B------:R-:W-:Y:S02]  /*06e0*/  IMAD R6, R17, 0x200, R16 ;  /* 0x0000020011067824 */ /* 0x000fe400078e0210 */
[----:B------:R-:W-:-:S03]  /*06f0*/  VIADD R16, R16, 0x80 ;  /* 0x0000008010107836 */ /* 0x000fc60000000000 */
[----:B-1----:R-:W-:-:S05]  /*0700*/  IADD3 R6, P0, PT, R6, UR6, RZ ;  /* 0x0000000606067c10 */ /* 0x002fca000ff1e0ff */
[----:B------:R-:W-:-:S05]  /*0710*/  IMAD.X R7, RZ, RZ, UR7, P0 ;  /* 0x00000007ff077e24 */ /* 0x000fca00080e06ff */
[----:B------:R1:W-:Y:S03]  /*0720*/  STG.E.U8 desc[UR4][R6.64], R5 ;  /* 0x0000000506007986 */ /* 0x0003e6000c101104 */
.L_x_31416:
[----:B------:R-:W-:Y:S05]  /*0730*/  BSYNC.RELIABLE B1 ;  /* 0x0000000000017941 */ /* 0x000fea0003800100 */
.L_x_31415:
[----:B------:R-:W-:-:S13]  /*0740*/  ISETP.GE.AND P0, PT, R16, R19, PT ;  /* 0x000000131000720c */ /* 0x000fda0003f06270 */
[----:B-1----:R-:W0:Y:S01]  /*0750*/  @!P0 LDC.64 R6, c[0x0][0x388] ;  /* 0x0000e200ff068b82 */ /* 0x002e220000000a00 */
[----:B------:R-:W-:Y:S02]  /*0760*/  @!P0 IMAD R5, R17, 0x200, R16 ;  /* 0x0000020011058824 */ /* 0x000fe400078e0210 */
[----:B------:R-:W-:-:S03]  /*0770*/  @!P0 VIADD R16, R16, 0x80 ;  /* 0x0000008010108836 */ /* 0x000fc60000000000 */
[----:B0-----:R-:W-:-:S05]  /*0780*/  @!P0 IADD3 R4, P1, PT, R5, R6, RZ ;  /* 0x0000000605048210 */ /* 0x001fca0007f3e0ff */
[----:B------:R-:W-:-:S05]  /*0790*/  @!P0 IMAD.X R5, RZ, RZ, R7, P1 ;  /* 0x000000ffff058224 */ /* 0x000fca00008e0607 */
[----:B-----5:R1:W-:Y:S03]  /*07a0*/  @!P0 STG.E.U8 desc[UR4][R4.64], R3 ;  /* 0x0000000304008986 */ /* 0x0203e6000c101104 */
.L_x_31417:
[----:B------:R-:W-:Y:S05]  /*07b0*/  BSYNC.RECONVERGENT B0 ;  /* 0x0000000000007941 */ /* 0x000fea0003800200 */
.L_x_31414:
[----:B------:R-:W-:Y:S05]  /*07c0*/  WARPSYNC.ALL ;  /* 0x0000000000007948 */ /* 0x000fea0003800000 */
[----:B------:R-:W-:-:S13]  /*07d0*/  ISETP.GE.AND P0, PT, R16, R19, PT ;  /* 0x000000131000720c */ /* 0x000fda0003f06270 */
[----:B------:R-:W-:Y:S05]  /*07e0*/  @P0 EXIT ;  /* 0x000000000000094d */ /* 0x000fea0003800000 */
[----:B------:R-:W2:Y:S01]  /*07f0*/  LDCU.64 UR6, c[0x0][0x388] ;  /* 0x00007100ff0677ac */ /* 0x000ea20008000a00 */
[----:B-----5:R-:W-:-:S05]  /*0800*/  IMAD R2, R17, 0x200, R16 ;  /* 0x0000020011027824 */ /* 0x020fca00078e0210 */
[----:B--2---:R-:W-:-:S05]  /*0810*/  IADD3 R2, P0, PT, R2, UR6, RZ ;  /* 0x0000000602027c10 */ /* 0x004fca000ff1e0ff */
[----:B-1----:R-:W-:-:S05]  /*0820*/  IMAD.X R3, RZ, RZ, UR7, P0 ;  /* 0x00000007ff037e24 */ /* 0x002fca00080e06ff */
[----:B------:R-:W-:Y:S01]  /*0830*/  STG.E.U8 desc[UR4][R2.64], R11 ;  /* 0x0000000b02007986 */ /* 0x000fe2000c101104 */
[----:B------:R-:W-:Y:S05]  /*0840*/  EXIT ;  /* 0x000000000000794d */ /* 0x000fea0003800000 */
        .weak           $__internal_57_$__cuda_sm20_div_u16
        .type           $__internal_57_$__cuda_sm20_div_u16,@function
        .size           $__internal_57_$__cuda_sm20_div_u16,(.L_x_32808 - $__internal_57_$__cuda_sm20_div_u16)
$__internal_57_$__cuda_sm20_div_u16:
[----:B------:R-:W0:Y:S01]  /*0850*/  I2F.U16 R7, R20 ;  /* 0x0000001400077306 */ /* 0x000e220000101000 */
[----:B------:R-:W-:Y:S01]  /*0860*/  IMAD.MOV.U32 R8, RZ, RZ, 0x4b800000 ;  /* 0x4b800000ff087424 */ /* 0x000fe200078e00ff */
        /* <DEDUP_REMOVED lines=12> */
[----:B------:R-:W-:-:S05]  /*0930*/  IMAD.MOV.U32 R8, RZ, RZ, R12 ;  /* 0x000000ffff087224 */ /* 0x000fca00078e000c */
[----:B------:R-:W0:Y:S02]  /*0940*/  F2I.U32.TRUNC.NTZ R7, R7 ;  /* 0x0000000700077305 */ /* 0x000e24000020f000 */
[----:B0-----:R-:W-:Y:S01]  /*0950*/  LOP3.LUT R11, R7, 0xffff, RZ, 0xc0, !PT ;  /* 0x0000ffff070b7812 */ /* 0x001fe200078ec0ff */
[----:B------:R-:W-:Y:S01]  /*0960*/  @!P0 IMAD.MOV.U32 R11, RZ, RZ, -0x1 ;  /* 0xffffffffff0b8424 */ /* 0x000fe200078e00ff */
[----:B------:R-:W-:Y:S06]  /*0970*/  RET.REL.NODEC R8 `(_ZN2at6native27unrolled_elementwise_kernelINS0_13BinaryFunctorIhhhZZZNS0_15binary_internal21div_floor_kernel_cudaERNS_18TensorIteratorBaseEENKUlvE_clEvENKUlvE_clEvEUlhhE_EESt5arrayIPcLm3EELi4E23TrivialOffsetCalculatorILi2EjESD_ILi1EjENS0_6memory15LoadWithoutCastENSG_16StoreWithoutCastEEEviT_T0_T2_T3_T4_T5_) ;  /* 0xfffffff408a07950 */ /* 0x000fec0003c3ffff */
.L_x_31418:
        /* <DEDUP_REMOVED lines=16> */
.L_x_32808:


//--------------------- .text._ZN2at6native29vectorized_elementwise_kernelILi2ENS0_13BinaryFunctorIhhhZZZNS0_15binary_internal21div_floor_kernel_cudaERNS_18TensorIteratorBaseEENKUlvE_clEvENKUlvE_clEvEUlhhE_EESt5arrayIPcLm3EEEEviT0_T1_ --------------------------
	.section	.text._ZN2at6native29vectorized_elementwise_kernelILi2ENS0_13BinaryFunctorIhhhZZZNS0_15binary_internal21div_floor_kernel_cudaERNS_18TensorIteratorBaseEENKUlvE_clEvENKUlvE_clEvEUlhhE_EESt5arrayIPcLm3EEEEviT0_T1_,"ax",@progbits
	.align	128
        .global         _ZN2at6native29vectorized_elementwise_kernelILi2ENS0_13BinaryFunctorIhhhZZZNS0_15binary_internal21div_floor_kernel_cudaERNS_18TensorIteratorBaseEENKUlvE_clEvENKUlvE_clEvEUlhhE_EESt5arrayIPcLm3EEEEviT0_T1_
        .type           _ZN2at6native29vectorized_elementwise_kernelILi2ENS0_13BinaryFunctorIhhhZZZNS0_15binary_internal21div_floor_kernel_cudaERNS_18TensorIteratorBaseEENKUlvE_clEvENKUlvE_clEvEUlhhE_EESt5arrayIPcLm3EEEEviT0_T1_,@function
        .size           _ZN2at6native29vectorized_elementwise_kernelILi2ENS0_13BinaryFunctorIhhhZZZNS0_15binary_internal21div_floor_kernel_cudaERNS_18TensorIteratorBaseEENKUlvE_clEvENKUlvE_clEvEUlhhE_EESt5arrayIPcLm3EEEEviT0_T1_,(.L_x_32809 - _ZN2at6native29vectorized_elementwise_kernelILi2ENS0_13BinaryFunctorIhhhZZZNS0_15binary_internal21div_floor_kernel_cudaERNS_18TensorIteratorBaseEENKUlvE_clEvENKUlvE_clEvEUlhhE_EESt5arrayIPcLm3EEEEviT0_T1_)
        .other          _ZN2at6native29vectorized_elementwise_kernelILi2ENS0_13BinaryFunctorIhhhZZZNS0_15binary_internal21div_floor_kernel_cudaERNS_18TensorIteratorBaseEENKUlvE_clEvENKUlvE_clEvEUlhhE_EESt5arrayIPcLm3EEEEviT0_T1_,@"STO_CUDA_ENTRY STV_DEFAULT"
_ZN2at6native29vectorized_elementwise_kernelILi2ENS0_13BinaryFunctorIhhhZZZNS0_15binary_internal21div_floor_kernel_cudaERNS_18TensorIteratorBaseEENKUlvE_clEvENKUlvE_clEvEUlhhE_EESt5arrayIPcLm3EEEEviT0_T1_:
.text._ZN2at6native29vectorized_elementwise_kernelILi2ENS0_13BinaryFunctorIhhhZZZNS0_15binary_internal21div_floor_kernel_cudaERNS_18TensorIteratorBaseEENKUlvE_clEvENKUlvE_clEvEUlhhE_EESt5arrayIPcLm3EEEEviT0_T1_:
        /* <DEDUP_REMOVED lines=32> */
[----:B------:R-:W-:Y:S01]  /*0200*/  PRMT R2, RZ, 0x7610, R2 ;  /* 0x00007610ff027816 */ /* 0x000fe20000000002 */
[----:B------:R-:W1:Y:S03]  /*0210*/  LDC.64 R6, c[0x0][0x390] ;  /* 0x0000e400ff067b82 */ /* 0x000e660000000a00 */
[----:B------:R-:W5:Y:S05]  /*0220*/  @!P2 LDG.E.U8 R22, desc[UR12][R4.64] ;  /* 0x0000000c0416a981 */ /* 0x000f6a000c1e1100 */
[----:B--2---:R-:W2:Y:S02]  /*0230*/  LDC.64 R8, c[0x0][0x390] ;  /* 0x0000e400ff087b82 */ /* 0x004ea40000000a00 */
[----:B------:R-:W-:-:S02]  /*0240*/  @!P0 VIADD R25, R23, UR4 ;  /* 0x0000000417198c36 */ /* 0x000fc40008000000 */
[----:B------:R-:W-:-:S05]  /*0250*/  @!P0 VIADD R23, R23, 0x80 ;  /* 0x0000008017178836 */ /* 0x000fca0000000000 */
[----:B------:R-:W-:Y:S02]  /*0260*/  ISETP.GE.U32.AND P1, PT, R23, UR5, PT ;  /* 0x0000000517007c0c */ /* 0x000fe4000bf26070 */
[C---:B---3--:R-:W-:Y:S02]  /*0270*/  @!P3 IADD3 R28, P2, PT, R3.reuse, R28, RZ ;  /* 0x0000001c031cb210 */ /* 0x048fe40007f5e0ff */
[----:B----4-:R-:W-:Y:S02]  /*0280*/  @!P3 IADD3 R12, P4, PT, R3, R12, RZ ;  /* 0x0000000c030cb210 */ /* 0x010fe40007f9e0ff */
[----:B------:R-:W-:Y:S01]  /*0290*/  PRMT R3, RZ, 0x7610, R3 ;  /* 0x00007610ff037816 */ /* 0x000fe20000000003 */
[----:B------:R-:W-:-:S06]  /*02a0*/  @!P3 IMAD.X R29, RZ, RZ, R29, P2 ;  /* 0x000000ffff1db224 */ /* 0x000fcc00010e061d */
[C---:B------:R-:W-:Y:S01]  /*02b0*/  @!P1 VIADD R15, R23.reuse, UR4 ;  /* 0x00000004170f9c36 */ /* 0x040fe20008000000 */
[----:B------:R-:W5:Y:S01]  /*02c0*/  @!P3 LDG.E.U8 R3, desc[UR12][R28.64] ;  /* 0x0000000c1c03b981 */ /* 0x000f62000c1e1100 */
[----:B------:R-:W-:Y:S02]  /*02d0*/  @!P1 VIADD R23, R23, 0x80 ;  /* 0x0000008017179836 */ /* 0x000fe40000000000 */
        /* <DEDUP_REMOVED lines=15> */
[----:B------:R-:W-:Y:S01]  /*03d0*/  @!P1 IMAD.X R13, RZ, RZ, R7, P5 ;  /* 0x000000ffff0d9224 */ /* 0x000fe200028e0607 */
        /* <DEDUP_REMOVED lines=31> */
[----:B------:R-:W-:Y:S01]  /*05d0*/  @!P3 IMAD.X R29, RZ, RZ, R11, P2 ;  /* 0x000000ffff1db224 */ /* 0x000fe200010e060b */
        /* <DEDUP_REMOVED lines=14> */
[----:B------:R-:W-:Y:S01]  /*06c0*/  PRMT R11, RZ, 0x7610, R11 ;  /* 0x00007610ff0b7816 */ /* 0x000fe2000000000b */
[----:B------:R-:W-:Y:S01]  /*06d0*/  @!P0 IMAD.X R15, RZ, RZ, R15, P4 ;  /* 0x000000ffff0f8224 */ /* 0x000fe200020e060f */
[----:B------:R-:W-:-:S04]  /*06e0*/  PRMT R12, RZ, 0x7610, R12 ;  /* 0x00007610ff0c7816 */ /* 0x000fc8000000000c */
[----:B------:R0:W5:Y:S04]  /*06f0*/  @!P0 LDG.E.U8 R11, desc[UR12][R26.64] ;  /* 0x0000000c1a0b8981 */ /* 0x000168000c1e1100 */
[----:B------:R0:W5:Y:S01]  /*0700*/  @!P0 LDG.E.U8 R12, desc[UR12][R14.64] ;  /* 0x0000000c0e0c8981 */ /* 0x000162000c1e1100 */
[----:B------:R-:W-:Y:S01]  /*0710*/  ISETP.GE.U32.AND P0, PT, R0, UR5, PT ;  /* 0x0000000500007c0c */ /* 0x000fe2000bf06070 */
[----:B------:R-:W-:-:S12]  /*0720*/  BSSY.RECONVERGENT B0, `(.L_x_31420) ;  /* 0x0000007000007945 */ /* 0x000fd80003800200 */
[----:B0-----:R-:W-:Y:S05]  /*0730*/  @P0 BRA `(.L_x_31421) ;  /* 0x0000000000140947 */ /* 0x001fea0003800000 */
[----:B-----5:R-:W-:Y:S02]  /*0740*/  LOP3.LUT R15, R22, 0xff, RZ, 0xc0, !PT ;  /* 0x000000ff160f7812 */ /* 0x020fe400078ec0ff */
[----:B------:R-:W-:Y:S02]  /*0750*/  LOP3.LUT R19, R21, 0xff, RZ, 0xc0, !PT ;  /* 0x000000ff15137812 */ /* 0x000fe400078ec0ff */
[----:B------:R-:W-:-:S07]  /*0760*/  MOV R14, 0x780 ;  /* 0x00000780000e7802 */ /* 0x000fce0000000f00 */
[----:B------:R-:W-:Y:S05]  /*0770*/  CALL.REL.NOINC `($__internal_58_$__cuda_sm20_div_u16) ;  /* 0x0000000c00907944 */ /* 0x000fea0003c00000 */
[----:B------:R-:W-:-:S07]  /*0780*/  IMAD.MOV.U32 R13, RZ, RZ, R21 ;  /* 0x000000ffff0d7224 */ /* 0x000fce00078e0015 */
.L_x_31421:
[----:B------:R-:W-:Y:S05]  /*0790*/  BSYNC.RECONVERGENT B0 ;  /* 0x0000000000007941 */ /* 0x000fea0003800200 */
.L_x_31420:
[----:B------:R-:W-:Y:S01]  /*07a0*/  VIADD R18, R0, 0x80 ;  /* 0x0000008000127836 */ /* 0x000fe20000000000 */
[----:B------:R-:W-:Y:S04]  /*07b0*/  BSSY.RECONVERGENT B0, `(.L_x_31422) ;  /* 0x0000008000007945 */ /* 0x000fe80003800200 */
[----:B------:R-:W-:-:S13]  /*07c0*/  ISETP.GE.U32.AND P0, PT, R18, UR5, PT ;  /* 0x0000000512007c0c */ /* 0x000fda000bf06070 */
[----:B------:R-:W-:Y:S05]  /*07d0*/  @P0 BRA `(.L_x_31423) ;  /* 0x0000000000140947 */ /* 0x000fea0003800000 */
[----:B-----5:R-:W-:Y:S02]  /*07e0*/  LOP3.LUT R15, R3, 0xff, RZ, 0xc0, !PT ;  /* 0x000000ff030f7812 */ /* 0x020fe400078ec0ff */
[----:B------:R-:W-:Y:S02]  /*07f0*/  LOP3.LUT R19, R2, 0xff, RZ, 0xc0, !PT ;  /* 0x000000ff02137812 */ /* 0x000fe400078ec0ff */
[----:B------:R-:W-:-:S07]  /*0800*/  MOV R14, 0x820 ;  /* 0x00000820000e7802 */ /* 0x000fce0000000f00 */
[----:B------:R-:W-:Y:S05]  /*0810*/  CALL.REL.NOINC `($__internal_58_$__cuda_sm20_div_u16) ;  /* 0x0000000c00687944 */ /* 0x000fea0003c00000 */
[----:B------:R-:W-:-:S07]  /*0820*/  IMAD.MOV.U32 R2, RZ, RZ, R21 ;  /* 0x000000ffff027224 */ /* 0x000fce00078e0015 */
.L_x_31423:
[----:B------:R-:W-:Y:S05]  /*0830*/  BSYNC.RECONVERGENT B0 ;  /* 0x0000000000007941 */ /* 0x000fea0003800200 */
.L_x_31422:
[----:B-----5:R-:W-:Y:S01]  /*0840*/  VIADD R3, R0, 0x100 ;  /* 0x0000010000037836 */ /* 0x020fe20000000000 */
[----:B------:R-:W-:Y:S04]  /*0850*/  BSSY.RECONVERGENT B0, `(.L_x_31424) ;  /* 0x0000008000007945 */ /* 0x000fe80003800200 */
[----:B------:R-:W-:-:S13]  /*0860*/  ISETP.GE.U32.AND P0, PT, R3, UR5, PT ;  /* 0x0000000503007c0c */ /* 0x000fda000bf06070 */
[----:B------:R-:W-:Y:S05]  /*0870*/  @P0 BRA `(.L_x_31425) ;  /* 0x0000000000140947 */ /* 0x000fea0003800000 */
[----:B------:R-:W-:Y:S02]  /*0880*/  LOP3.LUT R15, R5, 0xff, RZ, 0xc0, !PT ;  /* 0x000000ff050f7812 */ /* 0x000fe400078ec0ff */
[----:B------:R-:W-:Y:S02]  /*0890*/  LOP3.LUT R19, R4, 0xff, RZ, 0xc0, !PT ;  /* 0x000000ff04137812 */ /* 0x000fe400078ec0ff */
[----:B------:R-:W-:-:S07]  /*08a0*/  MOV R14, 0x8c0 ;  /* 0x000008c0000e7802 */ /* 0x000fce0000000f00 */
[----:B------:R-:W-:Y:S05]  /*08b0*/  CALL.REL.NOINC `($__internal_58_$__cuda_sm20_div_u16) ;  /* 0x0000000c00407944 */ /* 0x000fea0003c00000 */
[----:B------:R-:W-:-:S07]  /*08c0*/  IMAD.MOV.U32 R3, RZ, RZ, R21 ;  /* 0x000000ffff037224 */ /* 0x000fce00078e0015 */
.L_x_31425:
[----:B------:R-:W-:Y:S05]  /*08d0*/  BSYNC.RECONVERGENT B0 ;  /* 0x0000000000007941 */ /* 0x000fea0003800200 */
.L_x_31424:
[----:B------:R-:W-:Y:S01]  /*08e0*/  VIADD R4, R0, 0x180 ;  /* 0x0000018000047836 */ /* 0x000fe20000000000 */
        /* <DEDUP_REMOVED lines=8> */
.L_x_31427:
[----:B------:R-:W-:Y:S05]  /*0970*/  BSYNC.RECONVERGENT B0 ;  /* 0x0000000000007941 */ /* 0x000fea0003800200 */
.L_x_31426:
        /* <DEDUP_REMOVED lines=9> */
.L_x_31429:
[----:B------:R-:W-:Y:S05]  /*0a10*/  BSYNC.RECONVERGENT B0 ;  /* 0x0000000000007941 */ /* 0x000fea0003800200 */
.L_x_31428:
        /* <DEDUP_REMOVED lines=9> */
.L_x_31431:
[----:B------:R-:W-:Y:S05]  /*0ab0*/  BSYNC.RECONVERGENT B0 ;  /* 0x0000000000007941 */ /* 0x000fea0003800200 */
.L_x_31430:
        /* <DEDUP_REMOVED lines=9> */
.L_x_31433:
[----:B------:R-:W-:Y:S05]  /*0b50*/  BSYNC.RECONVERGENT B0 ;  /* 0x0000000000007941 */ /* 0x000fea0003800200 */
.L_x_31432:
        /* <DEDUP_REMOVED lines=8> */
.L_x_31435:
[----:B------:R-:W-:Y:S05]  /*0be0*/  BSYNC.RECONVERGENT B0 ;  /* 0x0000000000007941 */ /* 0x000fea0003800200 */
.L_x_31434:
        /* <DEDUP_REMOVED lines=18> */
.L_x_31438:
        /* <DEDUP_REMOVED lines=8> */
.L_x_31439:
[----:B------:R-:W-:-:S13]  /*0d90*/  ISETP.GE.U32.AND P0, PT, R0, UR5, PT ;  /* 0x0000000500007c0c */ /* 0x000fda000bf06070 */
[----:B------:R-:W-:Y:S05]  /*0da0*/  @P0 BRA `(.L_x_31441) ;  /* 0x0000000000380947 */ /* 0x000fea0003800000 */
[----:B------:R-:W2:Y:S01]  /*0db0*/  LDCU.64 UR6, c[0x0][0x388] ;  /* 0x00007100ff0677ac */ /* 0x000ea20008000a00 */
[C---:B------:R-:W-:Y:S02]  /*0dc0*/  VIADD R2, R0.reuse, UR4 ;  /* 0x0000000400027c36 */ /* 0x040fe40008000000 */
[----:B------:R-:W-:-:S03]  /*0dd0*/  VIADD R0, R0, 0x80 ;  /* 0x0000008000007836 */ /* 0x000fc60000000000 */
[----:B--2---:R-:W-:-:S05]  /*0de0*/  IADD3 R2, P0, PT, R2, UR6, RZ ;  /* 0x0000000602027c10 */ /* 0x004fca000ff1e0ff */
[----:B-1----:R-:W-:-:S05]  /*0df0*/  IMAD.X R3, RZ, RZ, UR7, P0 ;  /* 0x00000007ff037e24 */ /* 0x002fca00080e06ff */
[----:B------:R1:W-:Y:S03]  /*0e00*/  STG.E.U8 desc[UR12][R2.64], R4 ;  /* 0x0000000402007986 */ /* 0x0003e6000c10110c */
.L_x_31440:
        /* <DEDUP_REMOVED lines=8> */
.L_x_31441:
[----:B------:R-:W-:-:S13]  /*0e90*/  ISETP.GE.U32.AND P0, PT, R0, UR5, PT ;  /* 0x0000000500007c0c */ /* 0x000fda000bf06070 */
[----:B------:R-:W-:Y:S05]  /*0ea0*/  @P0 BREAK.RELIABLE B1 ;  /* 0x0000000000010942 */ /* 0x000fea0003800100 */
[----:B------:R-:W-:Y:S05]  /*0eb0*/  @P0 BRA `(.L_x_31443) ;  /* 0x0000000000380947 */ /* 0x000fea0003800000 */
[----:B------:R-:W3:Y:S01]  /*0ec0*/  LDCU.64 UR6, c[0x0][0x388] ;  /* 0x00007100ff0677ac */ /* 0x000ee20008000a00 */
[C---:B--2---:R-:W-:Y:S02]  /*0ed0*/  VIADD R2, R0.reuse, UR4 ;  /* 0x0000000400027c36 */ /* 0x044fe40008000000 */
[----:B------:R-:W-:-:S03]  /*0ee0*/  VIADD R0, R0, 0x80 ;  /* 0x0000008000007836 */ /* 0x000fc60000000000 */
[----:B---3--:R-:W-:-:S05]  /*0ef0*/  IADD3 R2, P0, PT, R2, UR6, RZ ;  /* 0x0000000602027c10 */ /* 0x008fca000ff1e0ff */
[----:B-1----:R-:W-:-:S05]  /*0f00*/  IMAD.X R3, RZ, RZ, UR7, P0 ;  /* 0x00000007ff037e24 */ /* 0x002fca00080e06ff */
[----:B------:R2:W-:Y:S03]  /*0f10*/  STG.E.U8 desc[UR12][R2.64], R6 ;  /* 0x0000000602007986 */ /* 0x0005e6000c10110c */
.L_x_31442:
[----:B------:R-:W-:Y:S05]  /*0f20*/  BSYNC.RELIABLE B1 ;  /* 0x0000000000017941 */ /* 0x000fea0003800100 */
.L_x_31437:
[----:B------:R-:W-:-:S13]  /*0f30*/  ISETP.GE.U32.AND P0, PT, R0, UR5, PT ;  /* 0x0000000500007c0c */ /* 0x000fda000bf06070 */
[----:B-1----:R-:W0:Y:S01]  /*0f40*/  @!P0 LDC.64 R4, c[0x0][0x388] ;  /* 0x0000e200ff048b82 */ /* 0x002e220000000a00 */
[C---:B--2---:R-:W-:Y:S02]  /*0f50*/  @!P0 VIADD R3, R0.reuse, UR4 ;  /* 0x0000000400038c36 */ /* 0x044fe40008000000 */
[----:B------:R-:W-:-:S03]  /*0f60*/  @!P0 VIADD R0, R0, 0x80 ;  /* 0x0000008000008836 */ /* 0x000fc60000000000 */
[----:B0-----:R-:W-:-:S05]  /*0f70*/  @!P0 IADD3 R2, P1, PT, R3, R4, RZ ;  /* 0x0000000403028210 */ /* 0x001fca0007f3e0ff */
[----:B------:R-:W-:-:S05]  /*0f80*/  @!P0 IMAD.X R3, RZ, RZ, R5, P1 ;  /* 0x000000ffff038224 */ /* 0x000fca00008e0605 */
[----:B------:R3:W-:Y:S03]  /*0f90*/  @!P0 STG.E.U8 desc[UR12][R2.64], R7 ;  /* 0x0000000702008986 */ /* 0x0007e6000c10110c */
.L_x_31443:
[----:B------:R-:W-:Y:S05]  /*0fa0*/  BSYNC.RECONVERGENT B0 ;  /* 0x0000000000007941 */ /* 0x000fea0003800200 */
.L_x_31436:
[----:B------:R-:W-:Y:S05]  /*0fb0*/  WARPSYNC.ALL ;  /* 0x0000000000007948 */ /* 0x000fea0003800000 */
[----:B------:R-:W-:-:S13]  /*0fc0*/  ISETP.GE.U32.AND P0, PT, R0, UR5, PT ;  /* 0x0000000500007c0c */ /* 0x000fda000bf06070 */
[----:B------:R-:W-:Y:S05]  /*0fd0*/  @P0 EXIT ;  /* 0x000000000000094d */ /* 0x000fea0003800000 */
[----:B------:R-:W2:Y:S01]  /*0fe0*/  LDCU.64 UR6, c[0x0][0x388] ;  /* 0x00007100ff0677ac */ /* 0x000ea20008000a00 */
[----:B------:R-:W-:-:S05]  /*0ff0*/  VIADD R0, R0, UR4 ;  /* 0x0000000400007c36 */ /* 0x000fca0008000000 */
[----:B--23--:R-:W-:-:S05]  /*1000*/  IADD3 R2, P0, PT, R0, UR6, RZ ;  /* 0x0000000600027c10 */ /* 0x00cfca000ff1e0ff */
[----:B-1----:R-:W-:-:S05]  /*1010*/  IMAD.X R3, RZ, RZ, UR7, P0 ;  /* 0x00000007ff037e24 */ /* 0x002fca00080e06ff */
[----:B------:R-:W-:Y:S01]  /*1020*/  STG.E.U8 desc[UR12][R2.64], R21 ;  /* 0x0000001502007986 */ /* 0x000fe2000c10110c */
[----:B------:R-:W-:Y:S05]  /*1030*/  EXIT ;  /* 0x000000000000794d */ /* 0x000fea0003800000 */
.L_x_31419:
[----:B------:R-:W0:Y:S01]  /*1040*/  LDCU.128 UR8, c[0x0][0x390] ;  /* 0x00007200ff0877ac */ /* 0x000e220008000c00 */
[----:B------:R-:W1:Y:S01]  /*1050*/  S2R R0, SR_TID.X ;  /* 0x0000000000007919 */ /* 0x000e620000002100 */
[----:B0-----:R-:W-:-:S04]  /*1060*/  UIADD3 UR6, UP0, UPT, UR4, UR8, URZ ;  /* 0x0000000804067290 */ /* 0x001fc8000ff1e0ff */
[----:B------:R-:W-:Y:S02]  /*1070*/  UIADD3.X UR7, UPT, UPT, URZ, UR9, URZ, UP0, !UPT ;  /* 0x00000009ff077290 */ /* 0x000fe400087fe4ff */
[----:B------:R-:W-:Y:S01]  /*1080*/  UIADD3 UR5, UP0, UPT, UR4, UR10, URZ ;  /* 0x0000000a04057290 */ /* 0x000fe2000ff1e0ff */
[----:B------:R-:W-:-:S03]  /*1090*/  IMAD.U32 R4, RZ, RZ, UR6 ;  /* 0x00000006ff047e24 */ /* 0x000fc6000f8e00ff */
[----:B------:R-:W-:Y:S01]  /*10a0*/  UIADD3.X UR6, UPT, UPT, URZ, UR11, URZ, UP0, !UPT ;  /* 0x0000000bff067290 */ /* 0x000fe200087fe4ff */
[----:B------:R-:W-:Y:S02]  /*10b0*/  IMAD.U32 R5, RZ, RZ, UR7 ;  /* 0x00000007ff057e24 */ /* 0x000fe4000f8e00ff */
[----:B------:R-:W-:Y:S02]  /*10c0*/  IMAD.U32 R6, RZ, RZ, UR5 ;  /* 0x00000005ff067e24 */ /* 0x000fe4000f8e00ff */
[----:B-1----:R-:W-:-:S04]  /*10d0*/  IMAD.WIDE.U32 R4, R0, 0x2, R4 ;  /* 0x0000000200047825 */ /* 0x002fc800078e0004 */
[----:B------:R-:W-:Y:S01]  /*10e0*/  IMAD.U32 R7, RZ, RZ, UR6 ;  /* 0x00000006ff077e24 */ /* 0x000fe2000f8e00ff */
[----:B------:R-:W2:Y:S01]  /*10f0*/  LDG.E.U16 R8, desc[UR12][R4.64+0x300] ;  /* 0x0003000c04087981 */ /* 0x000ea2000c1e1500 */
[----:B------:R-:W-:-:S03]  /*1100*/  IMAD.WIDE.U32 R6, R0, 0x2, R6 ;  /* 0x0000000200067825 */ /* 0x000fc600078e0006 */
[----:B------:R-:W3:Y:S04]  /*1110*/  LDG.E.U16 R18, desc[UR12][R4.64] ;  /* 0x0000000c04127981 */ /* 0x000ee8000c1e1500 */
[----:B------:R-:W4:Y:S04]  /*1120*/  LDG.E.U16 R9, desc[UR12][R6.64] ;  /* 0x0000000c06097981 */ /* 0x000f28000c1e1500 */
[----:B------:R-:W5:Y:S04]  /*1130*/  LDG.E.U16 R16, desc[UR12][R4.64+0x100] ;  /* 0x0001000c04107981 */ /* 0x000f68000c1e1500 */
[----:B------:R0:W5:Y:S04]  /*1140*/  LDG.E.U16 R2, desc[UR12][R4.64+0x200] ;  /* 0x0002000c04027981 */ /* 0x000168000c1e1500 */
[----:B------:R-:W5:Y:S04]  /*1150*/  LDG.E.U16 R10, desc[UR12][R6.64+0x100] ;  /* 0x0001000c060a7981 */ /* 0x000f68000c1e1500 */
[----:B------:R-:W5:Y:S04]  /*1160*/  LDG.E.U16 R11, desc[UR12][R6.64+0x200] ;  /* 0x0002000c060b7981 */ /* 0x000f68000c1e1500 */
[----:B------:R1:W5:Y:S01]  /*1170*/  LDG.E.U16 R12, desc[UR12][R6.64+0x300] ;  /* 0x0003000c060c7981 */ /* 0x000362000c1e1500 */
[----:B------:R-:W-:-:S02]  /*1180*/  MOV R14, 0x12a0 ;  /* 0x000012a0000e7802 */ /* 0x000fc40000000f00 */
[C---:B--2---:R-:W-:Y:S02]  /*1190*/  PRMT R3, R8.reuse, 0x7770, RZ ;  /* 0x0000777008037816 */ /* 0x044fe400000000ff */
[----:B0-----:R-:W-:Y:S02]  /*11a0*/  PRMT R4, R8, 0x7771, RZ ;  /* 0x0000777108047816 */ /* 0x001fe400000000ff */
[C---:B---3--:R-:W-:Y:S02]  /*11b0*/  PRMT R19, R18.reuse, 0x7770, RZ ;  /* 0x0000777012137816 */ /* 0x048fe400000000ff */
[----:B------:R-:W-:Y:S02]  /*11c0*/  PRMT R18, R18, 0x7771, RZ ;  /* 0x0000777112127816 */ /* 0x000fe400000000ff */
[C---:B----4-:R-:W-:Y:S02]  /*11d0*/  PRMT R15, R9.reuse, 0x7770, RZ ;  /* 0x00007770090f7816 */ /* 0x050fe400000000ff */
[----:B------:R-:W-:-:S02]  /*11e0*/  PRMT R5, R9, 0x7771, RZ ;  /* 0x0000777109057816 */ /* 0x000fc400000000ff */
[C---:B-----5:R-:W-:Y:S02]  /*11f0*/  PRMT R17, R16.reuse, 0x7770, RZ ;  /* 0x0000777010117816 */ /* 0x060fe400000000ff */
[----:B------:R-:W-:Y:S02]  /*1200*/  PRMT R16, R16, 0x7771, RZ ;  /* 0x0000777110107816 */ /* 0x000fe400000000ff */
[C---:B------:R-:W-:Y:S02]  /*1210*/  PRMT R13, R2.reuse, 0x7770, RZ ;  /* 0x00007770020d7816 */ /* 0x040fe400000000ff */
[----:B------:R-:W-:Y:S02]  /*1220*/  PRMT R2, R2, 0x7771, RZ ;  /* 0x0000777102027816 */ /* 0x000fe400000000ff */
[C---:B-1----:R-:W-:Y:S02]  /*1230*/  PRMT R6, R10.reuse, 0x7770, RZ ;  /* 0x000077700a067816 */ /* 0x042fe400000000ff */
[----:B------:R-:W-:-:S02]  /*1240*/  PRMT R7, R10, 0x7771, RZ ;  /* 0x000077710a077816 */ /* 0x000fc400000000ff */
[C---:B------:R-:W-:Y:S02]  /*1250*/  PRMT R8, R11.reuse, 0x7770, RZ ;  /* 0x000077700b087816 */ /* 0x040fe400000000ff */
[----:B------:R-:W-:Y:S02]  /*1260*/  PRMT R9, R11, 0x7771, RZ ;  /* 0x000077710b097816 */ /* 0x000fe400000000ff */
[C---:B------:R-:W-:Y:S02]  /*1270*/  PRMT R10, R12.reuse, 0x7770, RZ ;  /* 0x000077700c0a7816 */ /* 0x040fe400000000ff */
[----:B------:R-:W-:-:S07]  /*1280*/  PRMT R11, R12, 0x7771, RZ ;  /* 0x000077710c0b7816 */ /* 0x000fce00000000ff */
[----:B------:R-:W-:Y:S05]  /*1290*/  CALL.REL.NOINC `($__internal_58_$__cuda_sm20_div_u16) ;  /* 0x0000000000c87944 */ /* 0x000fea0003c00000 */
[----:B------:R-:W-:Y:S01]  /*12a0*/  IMAD.MOV.U32 R12, RZ, RZ, R21 ;  /* 0x000000ffff0c7224 */ /* 0x000fe200078e0015 */
[----:B------:R-:W-:Y:S01]  /*12b0*/  MOV R14, 0x12f0 ;  /* 0x000012f0000e7802 */ /* 0x000fe20000000f00 */
[----:B------:R-:W-:Y:S02]  /*12c0*/  IMAD.MOV.U32 R19, RZ, RZ, R18 ;  /* 0x000000ffff137224 */ /* 0x000fe400078e0012 */
[----:B------:R-:W-:-:S07]  /*12d0*/  IMAD.MOV.U32 R15, RZ, RZ, R5 ;  /* 0x000000ffff0f7224 */ /* 0x000fce00078e0005 */
        /* <DEDUP_REMOVED lines=46> */
        .weak           $__internal_58_$__cuda_sm20_div_u16
        .type           $__internal_58_$__cuda_sm20_div_u16,@function
        .size           $__internal_58_$__cuda_sm20_div_u16,(.L_x_32809 - $__internal_58_$__cuda_sm20_div_u16)
$__internal_58_$__cuda_sm20_div_u16:
[----:B------:R-:W0:Y:S01]  /*15c0*/  I2F.U16 R22, R15 ;  /* 0x0000000f00167306 */ /* 0x000e220000101000 */
[----:B------:R-:W-:-:S07]  /*15d0*/  IMAD.MOV.U32 R21, RZ, RZ, 0x4b800000 ;  /* 0x4b800000ff157424 */ /* 0x000fce00078e00ff */
[----:B------:R-:W-:Y:S01]  /*15e0*/  I2F.U16.RZ R19, R19 ;  /* 0x0000001300137306 */ /* 0x000fe2000010d000 */
[C---:B0-----:R-:W-:Y:S02]  /*15f0*/  FSETP.GEU.AND P1, PT, |R22|.reuse, 1.175494350822287508e-38, PT ;  /* 0x008000001600780b */ /* 0x041fe40003f2e200 */
[----:B------:R-:W-:Y:S02]  /*1600*/  FSETP.GT.AND P0, PT, |R22|, 8.50705917302346158658e+37, PT ;  /* 0x7e8000001600780b */ /* 0x000fe40003f04200 */
[----:B------:R-:W-:-:S04]  /*1610*/  FSEL R21, R21, 1, !P1 ;  /* 0x3f80000015157808 */ /* 0x000fc80004800000 */
[----:B------:R-:W-:Y:S02]  /*1620*/  FSEL R21, R21, 0.25, !P0 ;  /* 0x3e80000015157808 */ /* 0x000fe40004000000 */
[----:B------:R-:W-:Y:S01]  /*1630*/  ISETP.NE.U32.AND P0, PT, R15, RZ, PT ;  /* 0x000000ff0f00720c */ /* 0x000fe20003f05070 */
[----:B------:R-:W-:Y:S02]  /*1640*/  IMAD.MOV.U32 R15, RZ, RZ, 0x0 ;  /* 0x00000000ff0f7424 */ /* 0x000fe400078e00ff */
[----:B------:R-:W-:-:S06]  /*1650*/  FMUL R22, R22, R21 ;  /* 0x0000001516167220 */ /* 0x000fcc0000400000 */
[----:B------:R-:W0:Y:S02]  /*1660*/  MUFU.RCP R22, R22 ;  /* 0x0000001600167308 */ /* 0x000e240000001000 */
[----:B0-----:R-:W-:-:S04]  /*1670*/  FMUL R21, R21, R22 ;  /* 0x0000001615157220 */ /* 0x001fc80000400000 */
[----:B------:R-:W-:-:S04]  /*1680*/  VIADD R24, R21, 0x2 ;  /* 0x0000000215187836 */ /* 0x000fc80000000000 */
[----:B------:R-:W-:-:S06]  /*1690*/  FMUL.RZ R24, R19, R24 ;  /* 0x0000001813187220 */ /* 0x000fcc000040c000 */
[----:B------:R-:W0:Y:S02]  /*16a0*/  F2I.U32.TRUNC.NTZ R24, R24 ;  /* 0x0000001800187305 */ /* 0x000e24000020f000 */
[----:B0-----:R-:W-:Y:S01]  /*16b0*/  LOP3.LUT R21, R24, 0xffff, RZ, 0xc0, !PT ;  /* 0x0000ffff18157812 */ /* 0x001fe200078ec0ff */
[----:B------:R-:W-:Y:S01]  /*16c0*/  @!P0 IMAD.MOV.U32 R21, RZ, RZ, -0x1 ;  /* 0xffffffffff158424 */ /* 0x000fe200078e00ff */
[----:B------:R-:W-:Y:S06]  /*16d0*/  RET.REL.NODEC R14 `(_ZN2at6native29vectorized_elementwise_kernelILi2ENS0_13BinaryFunctorIhhhZZZNS0_15binary_internal21div_floor_kernel_cudaERNS_18TensorIteratorBaseEENKUlvE_clEvENKUlvE_clEvEUlhhE_EESt5arrayIPcLm3EEEEviT0_T1_) ;  /* 0xffffffe80e487950 */ /* 0x000fec0003c3ffff */
.L_x_31444:
        /* <DEDUP_REMOVED lines=10> */
.L_x_32809:


//--------------------- .text._ZN2at6native29vectorized_elementwise_kernelILi4ENS0_13BinaryFunctorIhhhZZZNS0_15binary_internal21div_floor_kernel_cudaERNS_18TensorIteratorBaseEENKUlvE_clEvENKUlvE_clEvEUlhhE_EESt5arrayIPcLm3EEEEviT0_T1_ --------------------------
	.section	.text._ZN2at6native29vectorized_elementwise_kernelILi4ENS0_13BinaryFunctorIhhhZZZNS0_15binary_internal21div_floor_kernel_cudaERNS_18TensorIteratorBaseEENKUlvE_clEvENKUlvE_clEvEUlhhE_EESt5arrayIPcLm3EEEEviT0_T1_,"ax",@progbits
	.align	128
        .global         _ZN2at6native29vectorized_elementwise_kernelILi4ENS0_13BinaryFunctorIhhhZZZNS0_15binary_internal21div_floor_kernel_cudaERNS_18TensorIteratorBaseEENKUlvE_clEvENKUlvE_clEvEUlhhE_EESt5arrayIPcLm3EEEEviT0_T1_
        .type           _ZN2at6native29vectorized_elementwise_kernelILi4ENS0_13BinaryFunctorIhhhZZZNS0_15binary_internal21div_floor_kernel_cudaERNS_18TensorIteratorBaseEENKUlvE_clEvENKUlvE_clEvEUlhhE_EESt5arrayIPcLm3EEEEviT0_T1_,@function
        .size           _ZN2at6native29vectorized_elementwise_kernelILi4ENS0_13BinaryFunctorIhhhZZZNS0_15binary_internal21div_floor_kernel_cudaERNS_18TensorIteratorBaseEENKUlvE_clEvENKUlvE_clEvEUlhhE_EESt5arrayIPcLm3EEEEviT0_T1_,(.L_x_32810 - _ZN2at6native29vectorized_elementwise_kernelILi4ENS0_13BinaryFunctorIhhhZZZNS0_15binary_internal21div_floor_kernel_cudaERNS_18TensorIteratorBaseEENKUlvE_clEvENKUlvE_clEvEUlhhE_EESt5arrayIPcLm3EEEEviT0_T1_)
        .other          _ZN2at6native29vectorized_elementwise_kernelILi4ENS0_13BinaryFunctorIhhhZZZNS0_15binary_internal21div_floor_kernel_cudaERNS_18TensorIteratorBaseEENKUlvE_clEvENKUlvE_clEvEUlhhE_EESt5arrayIPcLm3EEEEviT0_T1_,@"STO_CUDA_ENTRY STV_DEFAULT"
_ZN2at6native29vectorized_elementwise_kernelILi4ENS0_13BinaryFunctorIhhhZZZNS0_15binary_internal21div_floor_kernel_cudaERNS_18TensorIteratorBaseEENKUlvE_clEvENKUlvE_clEvEUlhhE_EESt5arrayIPcLm3EEEEviT0_T1_:
.text._ZN2at6native29vectorized_elementwise_kernelILi4ENS0_13BinaryFunctorIhhhZZZNS0_15binary_internal21div_floor_kernel_cudaERNS_18TensorIteratorBaseEENKUlvE_clEvENKUlvE_clEvEUlhhE_EESt5arrayIPcLm3EEEEviT0_T1_:
        /* <DEDUP_REMOVED lines=119> */
[----:B------:R-:W-:Y:S05]  /*0770*/  CALL.REL.NOINC `($__internal_59_$__cuda_sm20_div_u16) ;  /* 0x0000000c00a07944 */ /* 0x000fea0003c00000 */
[----:B------:R-:W-:-:S07]  /*0780*/  IMAD.MOV.U32 R13, RZ, RZ, R21 ;  /* 0x000000ffff0d7224 */ /* 0x000fce00078e0015 */
.L_x_31447:
[----:B------:R-:W-:Y:S05]  /*0790*/  BSYNC.RECONVERGENT B0 ;  /* 0x0000000000007941 */ /* 0x000fea0003800200 */
.L_x_31446:
[----:B------:R-:W-:Y:S01]  /*07a0*/  VIADD R18, R0, 0x80 ;  /* 0x0000008000127836 */ /* 0x000fe20000000000 */
[----:B------:R-:W-:Y:S04]  /*07b0*/  BSSY.RECONVERGENT B0, `(.L_x_31448) ;  /* 0x0000008000007945 */ /* 0x000fe80003800200 */
[----:B------:R-:W-:-:S13]  /*07c0*/  ISETP.GE.U32.AND P0, PT, R18, UR5, PT ;  /* 0x0000000512007c0c */ /* 0x000fda000bf06070 */
[----:B------:R-:W-:Y:S05]  /*07d0*/  @P0 BRA `(.L_x_31449) ;  /* 0x0000000000140947 */ /* 0x000fea0003800000 */
[----:B-----5:R-:W-:Y:S02]  /*07e0*/  LOP3.LUT R15, R3, 0xff, RZ, 0xc0, !PT ;  /* 0x000000ff030f7812 */ /* 0x020fe400078ec0ff */
[----:B------:R-:W-:Y:S02]  /*07f0*/  LOP3.LUT R19, R2, 0xff, RZ, 0xc0, !PT ;  /* 0x000000ff02137812 */ /* 0x000fe400078ec0ff */
[----:B------:R-:W-:-:S07]  /*0800*/  MOV R14, 0x820 ;  /* 0x00000820000e7802 */ /* 0x000fce0000000f00 */
[----:B------:R-:W-:Y:S05]  /*0810*/  CALL.REL.NOINC `($__internal_59_$__cuda_sm20_div_u16) ;  /* 0x0000000c00787944 */ /* 0x000fea0003c00000 */
[----:B------:R-:W-:-:S07]  /*0820*/  IMAD.MOV.U32 R2, RZ, RZ, R21 ;  /* 0x000000ffff027224 */ /* 0x000fce00078e0015 */
.L_x_31449:
[----:B------:R-:W-:Y:S05]  /*0830*/  BSYNC.RECONVERGENT B0 ;  /* 0x0000000000007941 */ /* 0x000fea0003800200 */
.L_x_31448:
[----:B-----5:R-:W-:Y:S01]  /*0840*/  VIADD R3, R0, 0x100 ;  /* 0x0000010000037836 */ /* 0x020fe20000000000 */
[----:B------:R-:W-:Y:S04]  /*0850*/  BSSY.RECONVERGENT B0, `(.L_x_31450) ;  /* 0x0000008000007945 */ /* 0x000fe80003800200 */
[----:B------:R-:W-:-:S13]  /*0860*/  ISETP.GE.U32.AND P0, PT, R3, UR5, PT ;  /* 0x0000000503007c0c */ /* 0x000fda000bf06070 */
[----:B------:R-:W-:Y:S05]  /*0870*/  @P0 BRA `(.L_x_31451) ;  /* 0x0000000000140947 */ /* 0x000fea0003800000 */
[----:B------:R-:W-:Y:S02]  /*0880*/  LOP3.LUT R15, R5, 0xff, RZ, 0xc0, !PT ;  /* 0x000000ff050f7812 */ /* 0x000fe400078ec0ff */
[----:B------:R-:W-:Y:S02]  /*0890*/  LOP3.LUT R19, R4, 0xff, RZ, 0xc0, !PT ;  /* 0x000000ff04137812 */ /* 0x000fe400078ec0ff */
[----:B------:R-:W-:-:S07]  /*08a0*/  MOV R14, 0x8c0 ;  /* 0x000008c0000e7802 */ /* 0x000fce0000000f00 */
[----:B------:R-:W-:Y:S05]  /*08b0*/  CALL.REL.NOINC `($__internal_59_$__cuda_sm20_div_u16) ;  /* 0x0000000c00507944 */ /* 0x000fea0003c00000 */
[----:B------:R-:W-:-:S07]  /*08c0*/  IMAD.MOV.U32 R3, RZ, RZ, R21 ;  /* 0x000000ffff037224 */ /* 0x000fce00078e0015 */
.L_x_31451:
[----:B------:R-:W-:Y:S05]  /*08d0*/  BSYNC.RECONVERGENT B0 ;  /* 0x0000000000007941 */ /* 0x000fea0003800200 */
.L_x_31450:
[----:B------:R-:W-:Y:S01]  /*08e0*/  VIADD R4, R0, 0x180 ;  /* 0x0000018000047836 */ /* 0x000fe20000000000 */
        /* <DEDUP_REMOVED lines=8> */
.L_x_31453:
[----:B------:R-:W-:Y:S05]  /*0970*/  BSYNC.RECONVERGENT B0 ;  /* 0x0000000000007941 */ /* 0x000fea0003800200 */
.L_x_31452:
        /* <DEDUP_REMOVED lines=9> */
.L_x_31455:
[----:B------:R-:W-:Y:S05]  /*0a10*/  BSYNC.RECONVERGENT B0 ;  /* 0x0000000000007941 */ /* 0x000fea0003800200 */
.L_x_31454:
        /* <DEDUP_REMOVED lines=9> */
.L_x_31457:
[----:B------:R-:W-:Y:S05]  /*0ab0*/  BSYNC.RECONVERGENT B0 ;  /* 0x0000000000007941 */ /* 0x000fea0003800200 */
.L_x_31456:
        /* <DEDUP_REMOVED lines=9> */
.L_x_31459:
[----:B------:R-:W-:Y:S05]  /*0b50*/  BSYNC.RECONVERGENT B0 ;  /* 0x0000000000007941 */ /* 0x000fea0003800200 */
.L_x_31458:
        /* <DEDUP_REMOVED lines=8> */
.L_x_31461:
[----:B------:R-:W-:Y:S05]  /*0be0*/  BSYNC.RECONVERGENT B0 ;  /* 0x0000000000007941 */ /* 0x000fea0003800200 */
.L_x_31460:
        /* <DEDUP_REMOVED lines=18> */
.L_x_31464:
        /* <DEDUP_REMOVED lines=8> */
.L_x_31465:
        /* <DEDUP_REMOVED lines=8> */
.L_x_31466:
        /* <DEDUP_REMOVED lines=8> */
.L_x_31467:
        /* <DEDUP_REMOVED lines=9> */
.L_x_31468:
[----:B------:R-:W-:Y:S05]  /*0f20*/  BSYNC.RELIABLE B1 ;  /* 0x0000000000017941 */ /* 0x000fea0003800100 */
.L_x_31463:
[----:B------:R-:W-:-:S13]  /*0f30*/  ISETP.GE.U32.AND P0, PT, R0, UR5, PT ;  /* 0x0000000500007c0c */ /* 0x000fda000bf06070 */
[----:B-1----:R-:W0:Y:S01]  /*0f40*/  @!P0 LDC.64 R4, c[0x0][0x388] ;  /* 0x0000e200ff048b82 */ /* 0x002e220000000a00 */
[C---:B--2---:R-:W-:Y:S02]  /*0f50*/  @!P0 VIADD R3, R0.reuse, UR4 ;  /* 0x0000000400038c36 */ /* 0x044fe40008000000 */
[----:B------:R-:W-:-:S03]  /*0f60*/  @!P0 VIADD R0, R0, 0x80 ;  /* 0x0000008000008836 */ /* 0x000fc60000000000 */
[----:B0-----:R-:W-:-:S05]  /*0f70*/  @!P0 IADD3 R2, P1, PT, R3, R4, RZ ;  /* 0x0000000403028210 */ /* 0x001fca0007f3e0ff */
[----:B------:R-:W-:-:S05]  /*0f80*/  @!P0 IMAD.X R3, RZ, RZ, R5, P1 ;  /* 0x000000ffff038224 */ /* 0x000fca00008e0605 */
[----:B------:R3:W-:Y:S03]  /*0f90*/  @!P0 STG.E.U8 desc[UR12][R2.64], R7 ;  /* 0x0000000702008986 */ /* 0x0007e6000c10110c */
.L_x_31469:
[----:B------:R-:W-:Y:S05]  /*0fa0*/  BSYNC.RECONVERGENT B0 ;  /* 0x0000000000007941 */ /* 0x000fea0003800200 */
.L_x_31462:
        /* <DEDUP_REMOVED lines=9> */
.L_x_31445:
        /* <DEDUP_REMOVED lines=11> */
[----:B------:R-:W2:Y:S01]  /*10f0*/  LDG.E R16, desc[UR12][R6.64] ;  /* 0x0000000c06107981 */ /* 0x000ea2000c1e1900 */
[----:B------:R-:W-:-:S03]  /*1100*/  IMAD.WIDE.U32 R8, R0, 0x4, R8 ;  /* 0x0000000400087825 */ /* 0x000fc600078e0008 */
[----:B------:R-:W3:Y:S04]  /*1110*/  LDG.E R4, desc[UR12][R6.64+0x200] ;  /* 0x0002000c06047981 */ /* 0x000ee8000c1e1900 */
[----:B------:R-:W4:Y:S04]  /*1120*/  LDG.E R10, desc[UR12][R8.64] ;  /* 0x0000000c080a7981 */ /* 0x000f28000c1e1900 */
[----:B------:R-:W5:Y:S01]  /*1130*/  LDG.E R11, desc[UR12][R8.64+0x200] ;  /* 0x0002000c080b7981 */ /* 0x000f62000c1e1900 */
[----:B------:R-:W-:Y:S02]  /*1140*/  MOV R14, 0x1260 ;  /* 0x00001260000e7802 */ /* 0x000fe40000000f00 */
[----:B--2---:R-:W-:-:S02]  /*1150*/  PRMT R19, R16, 0x7770, RZ ;  /* 0x0000777010137816 */ /* 0x004fc400000000ff */
[C---:B------:R-:W-:Y:S02]  /*1160*/  PRMT R18, R16.reuse, 0x7771, RZ ;  /* 0x0000777110127816 */ /* 0x040fe400000000ff */
[----:B------:R-:W-:Y:S02]  /*1170*/  PRMT R17, R16, 0x7772, RZ ;  /* 0x0000777210117816 */ /* 0x000fe400000000ff */
[----:B---3--:R-:W-:Y:S02]  /*1180*/  PRMT R13, R4, 0x7770, RZ ;  /* 0x00007770040d7816 */ /* 0x008fe400000000ff */
[C---:B----4-:R-:W-:Y:S02]  /*1190*/  PRMT R15, R10.reuse, 0x7770, RZ ;  /* 0x000077700a0f7816 */ /* 0x050fe400000000ff */
[C---:B------:R-:W-:Y:S02]  /*11a0*/  PRMT R5, R10.reuse, 0x7771, RZ ;  /* 0x000077710a057816 */ /* 0x040fe400000000ff */
[----:B------:R-:W-:-:S02]  /*11b0*/  PRMT R6, R10, 0x7772, RZ ;  /* 0x000077720a067816 */ /* 0x000fc400000000ff */
[----:B------:R-:W-:Y:S02]  /*11c0*/  PRMT R7, R10, 0x7773, RZ ;  /* 0x000077730a077816 */ /* 0x000fe400000000ff */
[C---:B------:R-:W-:Y:S02]  /*11d0*/  PRMT R2, R4.reuse, 0x7771, RZ ;  /* 0x0000777104027816 */ /* 0x040fe400000000ff */
[----:B------:R-:W-:Y:S02]  /*11e0*/  PRMT R3, R4, 0x7772, RZ ;  /* 0x0000777204037816 */ /* 0x000fe400000000ff */
[C---:B-----5:R-:W-:Y:S02]  /*11f0*/  PRMT R8, R11.reuse, 0x7770, RZ ;  /* 0x000077700b087816 */ /* 0x060fe400000000ff */
[C---:B------:R-:W-:Y:S02]  /*1200*/  PRMT R9, R11.reuse, 0x7771, RZ ;  /* 0x000077710b097816 */ /* 0x040fe400000000ff */
[----:B------:R-:W-:-:S02]  /*1210*/  PRMT R10, R11, 0x7772, RZ ;  /* 0x000077720b0a7816 */ /* 0x000fc400000000ff */
[----:B------:R-:W-:Y:S02]  /*1220*/  PRMT R16, R16, 0x7773, RZ ;  /* 0x0000777310107816 */ /* 0x000fe400000000ff */
[----:B------:R-:W-:Y:S02]  /*1230*/  PRMT R4, R4, 0x7773, RZ ;  /* 0x0000777304047816 */ /* 0x000fe400000000ff */
[----:B------:R-:W-:-:S07]  /*1240*/  PRMT R11, R11, 0x7773, RZ ;  /* 0x000077730b0b7816 */ /* 0x000fce00000000ff */
[----:B------:R-:W-:Y:S05]  /*1250*/  CALL.REL.NOINC `($__internal_59_$__cuda_sm20_div_u16) ;  /* 0x0000000000e87944 */ /* 0x000fea0003c00000 */
[----:B------:R-:W-:Y:S01]  /*1260*/  IMAD.MOV.U32 R12, RZ, RZ, R21 ;  /* 0x000000ffff0c7224 */ /* 0x000fe200078e0015 */
[----:B------:R-:W-:Y:S01]  /*1270*/  MOV R14, 0x12b0 ;  /* 0x000012b0000e7802 */ /* 0x000fe20000000f00 */
[----:B------:R-:W-:Y:S02]  /*1280*/  IMAD.MOV.U32 R19, RZ, RZ, R18 ;  /* 0x000000ffff137224 */ /* 0x000fe400078e0012 */
[----:B------:R-:W-:-:S07]  /*1290*/  IMAD.MOV.U32 R15, RZ, RZ, R5 ;  /* 0x000000ffff0f7224 */ /* 0x000fce00078e0005 */
        /* <DEDUP_REMOVED lines=31> */
[----:B------:R-:W0:Y:S01]  /*1490*/  LDCU.64 UR6, c[0x0][0x388] ;  /* 0x00007100ff0677ac */ /* 0x000e220008000a00 */
[----:B------:R-:W-:Y:S02]  /*14a0*/  LOP3.LUT R4, R7, 0xffff, RZ, 0xc0, !PT ;  /* 0x0000ffff07047812 */ /* 0x000fe400078ec0ff */
[----:B------:R-:W-:Y:S02]  /*14b0*/  LOP3.LUT R7, R6, 0xffff, RZ, 0xc0, !PT ;  /* 0x0000ffff06077812 */ /* 0x000fe400078ec0ff */
[----:B------:R-:W-:Y:S02]  /*14c0*/  LOP3.LUT R5, R5, 0xffff, RZ, 0xc0, !PT ;  /* 0x0000ffff05057812 */ /* 0x000fe400078ec0ff */
[----:B------:R-:W-:Y:S02]  /*14d0*/  LOP3.LUT R6, R12, 0xffff, RZ, 0xc0, !PT ;  /* 0x0000ffff0c067812 */ /* 0x000fe400078ec0ff */
[----:B------:R-:W-:Y:S02]  /*14e0*/  PRMT R4, R7, 0x3340, R4 ;  /* 0x0000334007047816 */ /* 0x000fe40000000004 */
[----:B------:R-:W-:-:S02]  /*14f0*/  PRMT R5, R6, 0x3340, R5 ;  /* 0x0000334006057816 */ /* 0x000fc40000000005 */
[----:B------:R-:W-:Y:S02]  /*1500*/  LOP3.LUT R6, R21, 0xffff, RZ, 0xc0, !PT ;  /* 0x0000ffff15067812 */ /* 0x000fe400078ec0ff */
[----:B------:R-:W-:Y:S02]  /*1510*/  LOP3.LUT R7, R3, 0xffff, RZ, 0xc0, !PT ;  /* 0x0000ffff03077812 */ /* 0x000fe400078ec0ff */
[----:B------:R-:W-:Y:S01]  /*1520*/  LOP3.LUT R9, R2, 0xffff, RZ, 0xc0, !PT ;  /* 0x0000ffff02097812 */ /* 0x000fe200078ec0ff */
[----:B0-----:R-:W-:Y:S01]  /*1530*/  UIADD3 UR5, UP0, UPT, UR4, UR6, URZ ;  /* 0x0000000604057290 */ /* 0x001fe2000ff1e0ff */
[----:B------:R-:W-:Y:S02]  /*1540*/  LOP3.LUT R8, R8, 0xffff, RZ, 0xc0, !PT ;  /* 0x0000ffff08087812 */ /* 0x000fe400078ec0ff */
        /* <DEDUP_REMOVED lines=11> */
        .weak           $__internal_59_$__cuda_sm20_div_u16
        .type           $__internal_59_$__cuda_sm20_div_u16,@function
        .size           $__internal_59_$__cuda_sm20_div_u16,(.L_x_32810 - $__internal_59_$__cuda_sm20_div_u16)
$__internal_59_$__cuda_sm20_div_u16:
        /* <DEDUP_REMOVED lines=17> */
[----:B------:R-:W-:Y:S06]  /*1710*/  RET.REL.NODEC R14 `(_ZN2at6native29vectorized_elementwise_kernelILi4ENS0_13BinaryFunctorIhhhZZZNS0_15binary_internal21div_floor_kernel_cudaERNS_18TensorIteratorBaseEENKUlvE_clEvENKUlvE_clEvEUlhhE_EESt5arrayIPcLm3EEEEviT0_T1_) ;  /* 0xffffffe80e387950 */ /* 0x000fec0003c3ffff */
.L_x_31470:
        /* <DEDUP_REMOVED lines=14> */
.L_x_32810:


//--------------------- .text._ZN2at6native29vectorized_elementwise_kernelILi8ENS0_13BinaryFunctorIhhhZZZNS0_15binary_internal21div_floor_kernel_cudaERNS_18TensorIteratorBaseEENKUlvE_clEvENKUlvE_clEvEUlhhE_EESt5arrayIPcLm3EEEEviT0_T1_ --------------------------
	.section	.text._ZN2at6native29vectorized_elementwise_kernelILi8ENS0_13BinaryFunctorIhhhZZZNS0_15binary_internal21div_floor_kernel_cudaERNS_18TensorIteratorBaseEENKUlvE_clEvENKUlvE_clEvEUlhhE_EESt5arrayIPcLm3EEEEviT0_T1_,"ax",@progbits
	.align	128
        .global         _ZN2at6native29vectorized_elementwise_kernelILi8ENS0_13BinaryFunctorIhhhZZZNS0_15binary_internal21div_floor_kernel_cudaERNS_18TensorIteratorBaseEENKUlvE_clEvENKUlvE_clEvEUlhhE_EESt5arrayIPcLm3EEEEviT0_T1_
        .type           _ZN2at6native29vectorized_elementwise_kernelILi8ENS0_13BinaryFunctorIhhhZZZNS0_15binary_internal21div_floor_kernel_cudaERNS_18TensorIteratorBaseEENKUlvE_clEvENKUlvE_clEvEUlhhE_EESt5arrayIPcLm3EEEEviT0_T1_,@function
        .size           _ZN2at6native29vectorized_elementwise_kernelILi8ENS0_13BinaryFunctorIhhhZZZNS0_15binary_internal21div_floor_kernel_cudaERNS_18TensorIteratorBaseEENKUlvE_clEvENKUlvE_clEvEUlhhE_EESt5arrayIPcLm3EEEEviT0_T1_,(.L_x_33025 - _ZN2at6native29vectorized_elementwise_kernelILi8ENS0_13BinaryFunctorIhhhZZZNS0_15binary_internal21div_floor_kernel_cudaERNS_18TensorIteratorBaseEENKUlvE_clEvENKUlvE_clEvEUlhhE_EESt5arrayIPcLm3EEEEviT0_T1_)
        .other          _ZN2at6native29vectorized_elementwise_kernelILi8ENS0_13BinaryFunctorIhhhZZZNS0_15binary_internal21div_floor_kernel_cudaERNS_18TensorIteratorBaseEENKUlvE_clEvENKUlvE_clEvEUlhhE_EESt5arrayIPcLm3EEEEviT0_T1_,@"STO_CUDA_ENTRY STV_DEFAULT"
_ZN2at6native29vectorized_elementwise_kernelILi8ENS0_13BinaryFunctorIhhhZZZNS0_15binary_internal21div_floor_kernel_cudaERNS_18TensorIteratorBaseEENKUlvE_clEvENKUlvE_clEvEUlhhE_EESt5arrayIPcLm3EEEEviT0_T1_:
.text._ZN2at6native29vectorized_elementwise_kernelILi8ENS0_13BinaryFunctorIhhhZZZNS0_15binary_internal21div_floor_kernel_cudaERNS_18TensorIteratorBaseEENKUlvE_clEvENKUlvE_clEvEUlhhE_EESt5arrayIPcLm3EEEEviT0_T1_:
[----:B------:R-:W-:Y:S01]  /*0000*/  LDC R1, c[0x0][0x37c] ;  /* 0x0000df00ff017b82 */ /* 0x000fe20000000800 */
[----:B------:R-:W-:Y:S05]  /*0010*/  EXIT ;  /* 0x000000000000794d */ /* 0x000fea0003800000 */
.L_x_31471:
        /* <DEDUP_REMOVED lines=14> */
.L_x_33025:


//--------------------- .text._ZN2at6native18elementwise_kernelILi128ELi4EZNS0_15gpu_kernel_implINS0_13BUnaryFunctorIhhhZZZNS0_15binary_internal21div_floor_kernel_cudaERNS_18TensorIteratorBaseEENKUlvE_clEvENKUlvE_clEvEUlhhE_EEEEvS6_RKT_EUliE_EEviT1_ --------------------------
	.section	.text._ZN2at6native18elementwise_kernelILi128ELi4EZNS0_15gpu_kernel_implINS0_13BUnaryFunctorIhhhZZZNS0_15binary_internal21div_floor_kernel_cudaERNS_18TensorIteratorBaseEENKUlvE_clEvENKUlvE_clEvEUlhhE_EEEEvS6_RKT_EUliE_EEviT1_,"ax",@progbits
	.align	128
        .global         _ZN2at6native18elementwise_kernelILi128ELi4EZNS0_15gpu_kernel_implINS0_13BUnaryFunctorIhhhZZZNS0_15binary_internal21div_floor_kernel_cudaERNS_18TensorIteratorBaseEENKUlvE_clEvENKUlvE_clEvEUlhhE_EEEEvS6_RKT_EUliE_EEviT1_
        .type           _ZN2at6native18elementwise_kernelILi128ELi4EZNS0_15gpu_kernel_implINS0_13BUnaryFunctorIhhhZZZNS0_15binary_internal21div_floor_kernel_cudaERNS_18TensorIteratorBaseEENKUlvE_clEvENKUlvE_clEvEUlhhE_EEEEvS6_RKT_EUliE_EEviT1_,@function
        .size           _ZN2at6native18elementwise_kernelILi128ELi4EZNS0_15gpu_kernel_implINS0_13BUnaryFunctorIhhhZZZNS0_15binary_internal21div_floor_kernel_cudaERNS_18TensorIteratorBaseEENKUlvE_clEvENKUlvE_clEvEUlhhE_EEEEvS6_RKT_EUliE_EEviT1_,(.L_x_32811 - _ZN2at6native18elementwise_kernelILi128ELi4EZNS0_15gpu_kernel_implINS0_13BUnaryFunctorIhhhZZZNS0_15binary_internal21div_floor_kernel_cudaERNS_18TensorIteratorBaseEENKUlvE_clEvENKUlvE_clEvEUlhhE_EEEEvS6_RKT_EUliE_EEviT1_)
        .other          _ZN2at6native18elementwise_kernelILi128ELi4EZNS0_15gpu_kernel_implINS0_13BUnaryFunctorIhhhZZZNS0_15binary_internal21div_floor_kernel_cudaERNS_18TensorIteratorBaseEENKUlvE_clEvENKUlvE_clEvEUlhhE_EEEEvS6_RKT_EUliE_EEviT1_,@"STO_CUDA_ENTRY STV_DEFAULT"
_ZN2at6native18elementwise_kernelILi128ELi4EZNS0_15gpu_kernel_implINS0_13BUnaryFunctorIhhhZZZNS0_15binary_internal21div_floor_kernel_cudaERNS_18TensorIteratorBaseEENKUlvE_clEvENKUlvE_clEvEUlhhE_EEEEvS6_RKT_EUliE_EEviT1_:
.text._ZN2at6native18elementwise_kernelILi128ELi4EZNS0_15gpu_kernel_implINS0_13BUnaryFunctorIhhhZZZNS0_15binary_internal21div_floor_kernel_cudaERNS_18TensorIteratorBaseEENKUlvE_clEvENKUlvE_clEvEUlhhE_EEEEvS6_RKT_EUliE_EEviT1_:
        /* <DEDUP_REMOVED lines=320> */
.L_x_31474:
        /* <DEDUP_REMOVED lines=16> */
.L_x_31478:
[----:B------:R0:W5:Y:S01]  /*1500*/  LDG.E.U8 R0, desc[UR36][R4.64] ;  /* 0x0000002404007981 */ /* 0x000162000c1e1100 */
[----:B------:R-:W-:Y:S05]  /*1510*/  BRA `(.L_x_31480) ;  /* 0x0000000c005c7947 */ /* 0x000fea0003800000 */
.L_x_31477:
        /* <DEDUP_REMOVED lines=8> */
.L_x_31482:
[----:B------:R3:W5:Y:S01]  /*15a0*/  LDG.E.U8 R0, desc[UR36][R4.64] ;  /* 0x0000002404007981 */ /* 0x000762000c1e1100 */
[----:B------:R-:W-:Y:S05]  /*15b0*/  BRA `(.L_x_31480) ;  /* 0x0000000c00347947 */ /* 0x000fea0003800000 */
.L_x_31481:
[----:B------:R0:W5:Y:S01]  /*15c0*/  LDG.E.U16 R0, desc[UR36][R4.64] ;  /* 0x0000002404007981 */ /* 0x000162000c1e1500 */
[----:B------:R-:W-:Y:S05]  /*15d0*/  BRA `(.L_x_31480) ;  /* 0x0000000c002c7947 */ /* 0x000fea0003800000 */
.L_x_31476:
        /* <DEDUP_REMOVED lines=10> */
.L_x_31484:
[----:B------:R-:W2:Y:S02]  /*1680*/  LDG.E.U16 R2, desc[UR36][R4.64] ;  /* 0x0000002404027981 */ /* 0x000ea4000c1e1500 */
[----:B--2---:R-:W-:-:S06]  /*1690*/  HADD2.F32 R2, -RZ, R2.H0_H0 ;  /* 0x20000002ff027230 */ /* 0x004fcc0000004100 */
[----:B------:R-:W0:Y:S02]  /*16a0*/  F2I.S64.TRUNC R2, R2 ;  /* 0x0000000200027311 */ /* 0x000e24000020d900 */
[----:B0-----:R-:W-:Y:S01]  /*16b0*/  PRMT R0, R2, 0x7610, R0 ;  /* 0x0000761002007816 */ /* 0x001fe20000000000 */
[----:B------:R-:W-:Y:S06]  /*16c0*/  BRA `(.L_x_31480) ;  /* 0x0000000800f07947 */ /* 0x000fec0003800000 */
.L_x_31483:
        /* <DEDUP_REMOVED lines=10> */
.L_x_31486:
[----:B------:R-:W2:Y:S02]  /*1770*/  LDG.E.U16 R4, desc[UR36][R4.64] ;  /* 0x0000002404047981 */ /* 0x000ea4000c1e1500 */
[----:B--2---:R-:W-:-:S06]  /*1780*/  HADD2.F32 R2, -RZ, R4.H0_H0 ;  /* 0x20000004ff027230 */ /* 0x004fcc0000004100 */
[----:B------:R-:W0:Y:S02]  /*1790*/  F2I.S64.TRUNC R2, R2 ;  /* 0x0000000200027311 */ /* 0x000e24000020d900 */
[----:B0-----:R-:W-:Y:S01]  /*17a0*/  PRMT R0, R2, 0x7610, R0 ;  /* 0x0000761002007816 */ /* 0x001fe20000000000 */
[----:B------:R-:W-:Y:S06]  /*17b0*/  BRA `(.L_x_31480) ;  /* 0x0000000800b47947 */ /* 0x000fec0003800000 */
.L_x_31485:
[----:B------:R-:W2:Y:S02]  /*17c0*/  LDG.E.64 R2, desc[UR36][R4.64] ;  /* 0x0000002404027981 */ /* 0x000ea4000c1e1b00 */
[----:B--2---:R-:W0:Y:S02]  /*17d0*/  F2I.S64.F64.TRUNC R2, R2 ;  /* 0x0000000200027311 */ /* 0x004e24000030d900 */
[----:B0-----:R-:W-:Y:S01]  /*17e0*/  PRMT R0, R2, 0x7610, R0 ;  /* 0x0000761002007816 */ /* 0x001fe20000000000 */
[----:B------:R-:W-:Y:S06]  /*17f0*/  BRA `(.L_x_31480) ;  /* 0x0000000800a47947 */ /* 0x000fec0003800000 */
.L_x_31475:
        /* <DEDUP_REMOVED lines=12> */
.L_x_31489:
[----:B------:R-:W2:Y:S02]  /*18c0*/  LDG.E.64 R4, desc[UR36][R4.64] ;  /* 0x0000002404047981 */ /* 0x000ea4000c1e1b00 */
[----:B--2---:R-:W0:Y:S02]  /*18d0*/  F2I.S64.F64.TRUNC R2, R4 ;  /* 0x0000000400027311 */ /* 0x004e24000030d900 */
[----:B0-----:R-:W-:Y:S01]  /*18e0*/  PRMT R0, R2, 0x7610, R0 ;  /* 0x0000761002007816 */ /* 0x001fe20000000000 */
[----:B------:R-:W-:Y:S06]  /*18f0*/  BRA `(.L_x_31480) ;  /* 0x0000000800647947 */ /* 0x000fec0003800000 */
.L_x_31488:
        /* <DEDUP_REMOVED lines=27> */
.L_x_31491:
        /* <DEDUP_REMOVED lines=14> */
.L_x_31490:
[----:B------:R-:W2:Y:S02]  /*1b90*/  LDG.E.U16 R2, desc[UR36][R4.64] ;  /* 0x0000002404027981 */ /* 0x000ea4000c1e1500 */
[----:B--2---:R-:W-:-:S06]  /*1ba0*/  SHF.L.U32 R2, R2, 0x10, RZ ;  /* 0x0000001002027819 */ /* 0x004fcc00000006ff */
[----:B------:R-:W0:Y:S02]  /*1bb0*/  F2I.S64.TRUNC R2, R2 ;  /* 0x0000000200027311 */ /* 0x000e24000020d900 */
[----:B0-----:R-:W-:Y:S01]  /*1bc0*/  PRMT R0, R2, 0x7610, R0 ;  /* 0x0000761002007816 */ /* 0x001fe20000000000 */
[----:B------:R-:W-:Y:S06]  /*1bd0*/  BRA `(.L_x_31480) ;  /* 0x0000000400ac7947 */ /* 0x000fec0003800000 */
.L_x_31487:
        /* <DEDUP_REMOVED lines=10> */
.L_x_31494:
        /* <DEDUP_REMOVED lines=21> */
.L_x_31498:
[----:B------:R-:W-:Y:S05]  /*1dd0*/  BSYNC.RECONVERGENT B1 ;  /* 0x0000000000017941 */ /* 0x000fea0003800200 */
.L_x_31497:
[----:B------:R-:W-:Y:S01]  /*1de0*/  IMAD.SHL.U32 R0, R0, 0x100000, RZ ;  /* 0x0010000000007824 */ /* 0x000fe200078e00ff */
[----:B------:R-:W-:-:S04]  /*1df0*/  LEA R2, R2, 0x3b800000, 0x17 ;  /* 0x3b80000002027811 */ /* 0x000fc800078eb8ff */
[----:B------:R-:W-:-:S07]  /*1e00*/  LOP3.LUT R2, R2, R0, R7, 0xfe, !PT ;  /* 0x0000000002027212 */ /* 0x000fce00078efe07 */
.L_x_31496:
[----:B------:R-:W-:Y:S05]  /*1e10*/  BSYNC.RECONVERGENT B0 ;  /* 0x0000000000007941 */ /* 0x000fea0003800200 */
.L_x_31495:
[----:B------:R-:W0:Y:S02]  /*1e20*/  F2I.S64.TRUNC R2, R2 ;  /* 0x0000000200027311 */ /* 0x000e24000020d900 */
[----:B0-----:R-:W-:Y:S01]  /*1e30*/  PRMT R0, R2, 0x7610, R0 ;  /* 0x0000761002007816 */ /* 0x001fe20000000000 */
[----:B------:R-:W-:Y:S06]  /*1e40*/  BRA `(.L_x_31480) ;  /* 0x0000000400107947 */ /* 0x000fec0003800000 */
.L_x_31493:
        /* <DEDUP_REMOVED lines=21> */
.L_x_31502:
[----:B------:R-:W-:Y:S05]  /*1fa0*/  BSYNC.RECONVERGENT B1 ;  /* 0x0000000000017941 */ /* 0x000fea0003800200 */
.L_x_31501:
[----:B------:R-:W-:Y:S01]  /*1fb0*/  IMAD.SHL.U32 R0, R0, 0x200000, RZ ;  /* 0x0020000000007824 */ /* 0x000fe200078e00ff */
[----:B------:R-:W-:-:S04]  /*1fc0*/  LEA R2, R2, 0x37800000, 0x17 ;  /* 0x3780000002027811 */ /* 0x000fc800078eb8ff */
[----:B------:R-:W-:-:S07]  /*1fd0*/  LOP3.LUT R2, R2, R0, R7, 0xfe, !PT ;  /* 0x0000000002027212 */ /* 0x000fce00078efe07 */
.L_x_31500:
[----:B------:R-:W-:Y:S05]  /*1fe0*/  BSYNC.RECONVERGENT B0 ;  /* 0x0000000000007941 */ /* 0x000fea0003800200 */
.L_x_31499:
[----:B------:R-:W0:Y:S02]  /*1ff0*/  F2I.S64.TRUNC R2, R2 ;  /* 0x0000000200027311 */ /* 0x000e24000020d900 */
[----:B0-----:R-:W-:Y:S01]  /*2000*/  PRMT R0, R2, 0x7610, R0 ;  /* 0x0000761002007816 */ /* 0x001fe20000000000 */
[----:B------:R-:W-:Y:S06]  /*2010*/  BRA `(.L_x_31480) ;  /* 0x00000000009c7947 */ /* 0x000fec0003800000 */
.L_x_31492:
[----:B------:R-:W-:-:S09]  /*2020*/  UISETP.NE.AND UP0, UPT, UR4, 0x1c, UPT ;  /* 0x0000001c0400788c */ /* 0x000fd2000bf05270 */
[----:B------:R-:W-:Y:S05]  /*2030*/  BRA.U !UP0, `(.L_x_31503) ;  /* 0x0000000108907547 */ /* 0x000fea000b800000 */
[----:B------:R-:W-:-:S09]  /*2040*/  UISETP.NE.AND UP0, UPT, UR4, 0x1d, UPT ;  /* 0x0000001d0400788c */ /* 0x000fd2000bf05270 */
[----:B------:R-:W-:Y:S05]  /*2050*/  BRA.U !UP0, `(.L_x_31504) ;  /* 0x0000000108807547 */ /* 0x000fea000b800000 */
[----:B------:R-:W-:-:S09]  /*2060*/  UISETP.NE.AND UP0, UPT, UR4, 0x2c, UPT ;  /* 0x0000002c0400788c */ /* 0x000fd2000bf05270 */
[----:B------:R-:W-:Y:S05]  /*2070*/  BRA.U !UP0, `(.L_x_31505) ;  /* 0x0000000108487547 */ /* 0x000fea000b800000 */
.L_x_31479:
        /* <DEDUP_REMOVED lines=16> */
.L_x_31506:
[----:B------:R-:W-:Y:S01]  /*2180*/  PRMT R0, RZ, 0x7610, R0 ;  /* 0x00007610ff007816 */ /* 0x000fe20000000000 */
[----:B------:R-:W-:Y:S06]  /*2190*/  BRA `(.L_x_31480) ;  /* 0x00000000003c7947 */ /* 0x000fec0003800000 */
.L_x_31505:
        /* <DEDUP_REMOVED lines=8> */
.L_x_31508:
[----:B------:R-:W-:Y:S05]  /*2220*/  BSYNC.RECONVERGENT B0 ;  /* 0x0000000000007941 */ /* 0x000fea0003800200 */
.L_x_31507:
[----:B------:R-:W0:Y:S02]  /*2230*/  F2I.S64.TRUNC R2, R2 ;  /* 0x0000000200027311 */ /* 0x000e24000020d900 */
[----:B0-----:R-:W-:Y:S01]  /*2240*/  PRMT R0, R2, 0x7610, R0 ;  /* 0x0000761002007816 */ /* 0x001fe20000000000 */
[----:B------:R-:W-:Y:S06]  /*2250*/  BRA `(.L_x_31480) ;  /* 0x00000000000c7947 */ /* 0x000fec0003800000 */
.L_x_31504:
[----:B------:R2:W5:Y:S01]  /*2260*/  LDG.E.U8 R0, desc[UR36][R4.64] ;  /* 0x0000002404007981 */ /* 0x000562000c1e1100 */
[----:B------:R-:W-:Y:S05]  /*2270*/  BRA `(.L_x_31480) ;  /* 0x0000000000047947 */ /* 0x000fea0003800000 */
.L_x_31503:
[----:B------:R1:W5:Y:S02]  /*2280*/  LDG.E.U8 R0, desc[UR36][R4.64] ;  /* 0x0000002404007981 */ /* 0x000364000c1e1100 */
.L_x_31480:
[----:B------:R-:W0:Y:S01]  /*2290*/  LDCU.64 UR4, c[0x0][0x580] ;  /* 0x0000b000ff0477ac */ /* 0x000e220008000a00 */
[----:B-----5:R-:W-:Y:S01]  /*22a0*/  LOP3.LUT R7, R0, 0xff, RZ, 0xc0, !PT ;  /* 0x000000ff00077812 */ /* 0x020fe200078ec0ff */
[----:B------:R-:W-:Y:S01]  /*22b0*/  IMAD.U32 R8, RZ, RZ, UR43 ;  /* 0x0000002bff087e24 */ /* 0x000fe2000f8e00ff */
[----:B------:R-:W-:Y:S02]  /*22c0*/  MOV R10, 0x2300 ;  /* 0x00002300000a7802 */ /* 0x000fe40000000f00 */
[----:B0-----:R-:W-:-:S04]  /*22d0*/  IADD3 R2, P0, PT, R16, UR4, RZ ;  /* 0x0000000410027c10 */ /* 0x001fc8000ff1e0ff */
[----:B------:R-:W-:-:S09]  /*22e0*/  IADD3.X R3, PT, PT, RZ, UR5, RZ, P0, !PT ;  /* 0x00000005ff037c10 */ /* 0x000fd200087fe4ff */
[----:B-1234-:R-:W-:Y:S05]  /*22f0*/  CALL.REL.NOINC `($__internal_60_$__cuda_sm20_div_u16) ;  /* 0x0000009c00187944 */ /* 0x01efea0003c00000 */
        /* <DEDUP_REMOVED lines=14> */
.L_x_31513:
[----:B------:R0:W-:Y:S01]  /*23e0*/  STG.E.U8 desc[UR36][R2.64], R9 ;  /* 0x0000000902007986 */ /* 0x0001e2000c101124 */
[----:B------:R-:W-:Y:S05]  /*23f0*/  BRA `(.L_x_31515) ;  /* 0x0000000c00187947 */ /* 0x000fea0003800000 */
.L_x_31512:
        /* <DEDUP_REMOVED lines=10> */
.L_x_31517:
[----:B------:R-:W-:-:S05]  /*24a0*/  LOP3.LUT R9, R9, 0xffff, RZ, 0xc0, !PT ;  /* 0x0000ffff09097812 */ /* 0x000fca00078ec0ff */
[----:B------:R0:W-:Y:S01]  /*24b0*/  STG.E desc[UR36][R2.64], R9 ;  /* 0x0000000902007986 */ /* 0x0001e2000c101924 */
[----:B------:R-:W-:Y:S05]  /*24c0*/  BRA `(.L_x_31515) ;  /* 0x0000000800e47947 */ /* 0x000fea0003800000 */
.L_x_31516:
[----:B------:R0:W-:Y:S01]  /*24d0*/  STG.E.U16 desc[UR36][R2.64], R9 ;  /* 0x0000000902007986 */ /* 0x0001e2000c101524 */
[----:B------:R-:W-:Y:S05]  /*24e0*/  BRA `(.L_x_31515) ;  /* 0x0000000800dc7947 */ /* 0x000fea0003800000 */
.L_x_31511:
        /* <DEDUP_REMOVED lines=9> */
.L_x_31519:
[----:B------:R-:W0:Y:S02]  /*2580*/  I2F.U16 R0, R9 ;  /* 0x0000000900007306 */ /* 0x000e240000101000 */
[----:B0-----:R-:W-:-:S05]  /*2590*/  F2FP.F16.F32.PACK_AB R0, RZ, R0 ;  /* 0x00000000ff00723e */ /* 0x001fca00000000ff */
[----:B------:R0:W-:Y:S01]  /*25a0*/  STG.E.U16 desc[UR36][R2.64], R0 ;  /* 0x0000000002007986 */ /* 0x0001e2000c101524 */
[----:B------:R-:W-:Y:S05]  /*25b0*/  BRA `(.L_x_31515) ;  /* 0x0000000800a87947 */ /* 0x000fea0003800000 */
.L_x_31518:
        /* <DEDUP_REMOVED lines=10> */
.L_x_31521:
[----:B------:R-:W0:Y:S02]  /*2660*/  I2F.U16 R9, R9 ;  /* 0x0000000900097306 */ /* 0x000e240000101000 */
[----:B0-----:R-:W-:-:S04]  /*2670*/  F2FP.F16.F32.PACK_AB R5, RZ, R9 ;  /* 0x00000009ff05723e */ /* 0x001fc800000000ff */
[----:B------:R-:W-:-:S05]  /*2680*/  PRMT R5, R5, 0x5410, RZ ;  /* 0x0000541005057816 */ /* 0x000fca00000000ff */
[----:B------:R0:W-:Y:S01]  /*2690*/  STG.E desc[UR36][R2.64], R5 ;  /* 0x0000000502007986 */ /* 0x0001e2000c101924 */
[----:B------:R-:W-:Y:S05]  /*26a0*/  BRA `(.L_x_31515) ;  /* 0x00000008006c7947 */ /* 0x000fea0003800000 */
.L_x_31520:
[----:B------:R-:W0:Y:S02]  /*26b0*/  I2F.F64.U16 R4, R9 ;  /* 0x0000000900047312 */ /* 0x000e240000101800 */
[----:B0-----:R0:W-:Y:S01]  /*26c0*/  STG.E.64 desc[UR36][R2.64], R4 ;  /* 0x0000000402007986 */ /* 0x0011e2000c101b24 */
[----:B------:R-:W-:Y:S05]  /*26d0*/  BRA `(.L_x_31515) ;  /* 0x0000000800607947 */ /* 0x000fea0003800000 */
.L_x_31510:
        /* <DEDUP_REMOVED lines=8> */
[----:B------:R-:W-:-:S04]  /*2760*/  ISETP.LT.U32.AND P0, PT, R7, UR43, PT ;  /* 0x0000002b07007c0c */ /* 0x000fc8000bf01070 */
[----:B------:R-:W-:-:S05]  /*2770*/  SEL R5, RZ, 0x1, P0 ;  /* 0x00000001ff057807 */ /* 0x000fca0000000000 */
[----:B------:R0:W-:Y:S01]  /*2780*/  STG.E.U8 desc[UR36][R2.64], R5 ;  /* 0x0000000502007986 */ /* 0x0001e2000c101124 */
[----:B------:R-:W-:Y:S05]  /*2790*/  BRA `(.L_x_31515) ;  /* 0x0000000800307947 */ /* 0x000fea0003800000 */
.L_x_31524:
[----:B------:R-:W-:Y:S01]  /*27a0*/  CS2R R6, SRZ ;  /* 0x0000000000067805 */ /* 0x000fe2000001ff00 */
[----:B------:R-:W0:Y:S04]  /*27b0*/  I2F.F64.U16 R4, R9 ;  /* 0x0000000900047312 */ /* 0x000e280000101800 */
[----:B0-----:R0:W-:Y:S01]  /*27c0*/  STG.E.128 desc[UR36][R2.64], R4 ;  /* 0x0000000402007986 */ /* 0x0011e2000c101d24 */
[----:B------:R-:W-:Y:S05]  /*27d0*/  BRA `(.L_x_31515) ;  /* 0x0000000800207947 */ /* 0x000fea0003800000 */
.L_x_31523:
        /* <DEDUP_REMOVED lines=8> */
[----:B------:R-:W-:Y:S01]  /*2860*/  HFMA2 R5, -RZ, RZ, 0, 7.569789886474609375e-06 ;  /* 0x0000007fff057431 */ /* 0x000fe200000001ff */
        /* <DEDUP_REMOVED lines=8> */
.L_x_31528:
[----:B------:R-:W-:Y:S05]  /*28f0*/  BSYNC.RECONVERGENT B0 ;  /* 0x0000000000007941 */ /* 0x000fea0003800200 */
.L_x_31527:
[----:B------:R0:W-:Y:S01]  /*2900*/  STG.E.U8 desc[UR36][R2.64], R5 ;  /* 0x0000000502007986 */ /* 0x0001e2000c101124 */
[----:B------:R-:W-:Y:S05]  /*2910*/  BRA `(.L_x_31515) ;  /* 0x0000000400d07947 */ /* 0x000fea0003800000 */
.L_x_31526:
[----:B------:R-:W0:Y:S02]  /*2920*/  I2F.U16 R9, R9 ;  /* 0x0000000900097306 */ /* 0x000e240000101000 */
[----:B0-----:R-:W-:-:S13]  /*2930*/  ISETP.GE.U32.AND P1, PT, R9, 0x47800000, PT ;  /* 0x478000000900780c */ /* 0x001fda0003f26070 */
[----:B------:R-:W-:Y:S01]  /*2940*/  @P1 IMAD.MOV.U32 R5, RZ, RZ, 0x7f ;  /* 0x0000007fff051424 */ /* 0x000fe200078e00ff */
[----:B------:R-:W-:-:S04]  /*2950*/  @P1 ISETP.GT.U32.AND P0, PT, R9, 0x7f800000, PT ;  /* 0x7f8000000900180c */ /* 0x000fc80003f04070 */
[----:B------:R-:W-:-:S05]  /*2960*/  @P1 SEL R5, R5, 0x7c, P0 ;  /* 0x0000007c05051807 */ /* 0x000fca0000000000 */
[----:B------:R0:W-:Y:S01]  /*2970*/  @P1 STG.E.U8 desc[UR36][R2.64], R5 ;  /* 0x0000000502001986 */ /* 0x0001e2000c101124 */
[----:B------:R-:W-:Y:S05]  /*2980*/  @P1 BRA `(.L_x_31515) ;  /* 0x0000000400b41947 */ /* 0x000fea0003800000 */
[----:B------:R-:W-:-:S13]  /*2990*/  ISETP.GT.U32.AND P0, PT, R9, 0x387fffff, PT ;  /* 0x387fffff0900780c */ /* 0x000fda0003f04070 */
[----:B------:R-:W-:Y:S01]  /*29a0*/  @P0 SHF.R.U32.HI R0, RZ, 0x15, R9 ;  /* 0x00000015ff000819 */ /* 0x000fe20000011609 */
[----:B0-----:R-:W-:-:S03]  /*29b0*/  @!P0 FADD.FTZ R5, R9, 128 ;  /* 0x4300000009058421 */ /* 0x001fc60000010000 */
[----:B------:R-:W-:Y:S02]  /*29c0*/  @P0 LOP3.LUT R0, R0, 0x1, RZ, 0xc0, !PT ;  /* 0x0000000100000812 */ /* 0x000fe400078ec0ff */
[----:B------:R0:W-:Y:S02]  /*29d0*/  @!P0 STG.E.U8 desc[UR36][R2.64], R5 ;  /* 0x0000000502008986 */ /* 0x0001e4000c101124 */
[----:B------:R-:W-:-:S04]  /*29e0*/  @P0 IADD3 R0, PT, PT, R9, 0x80fffff, R0 ;  /* 0x080fffff09000810 */ /* 0x000fc80007ffe000 */
[----:B------:R-:W-:-:S05]  /*29f0*/  @P0 SHF.R.U32.HI R7, RZ, 0x15, R0 ;  /* 0x00000015ff070819 */ /* 0x000fca0000011600 */
[----:B------:R0:W-:Y:S01]  /*2a00*/  @P0 STG.E.U8 desc[UR36][R2.64], R7 ;  /* 0x0000000702000986 */ /* 0x0001e2000c101124 */
[----:B------:R-:W-:Y:S05]  /*2a10*/  BRA `(.L_x_31515) ;  /* 0x0000000400907947 */ /* 0x000fea0003800000 */
.L_x_31525:
[----:B------:R-:W0:Y:S02]  /*2a20*/  I2F.U16 R0, R9 ;  /* 0x0000000900007306 */ /* 0x000e240000101000 */
[----:B0-----:R-:W-:-:S05]  /*2a30*/  F2FP.BF16.F32.PACK_AB R0, RZ, R0 ;  /* 0x00000000ff00723e */ /* 0x001fca00000010ff */
[----:B------:R0:W-:Y:S01]  /*2a40*/  STG.E.U16 desc[UR36][R2.64], R0 ;  /* 0x0000000002007986 */ /* 0x0001e2000c101524 */
[----:B------:R-:W-:Y:S05]  /*2a50*/  BRA `(.L_x_31515) ;  /* 0x0000000400807947 */ /* 0x000fea0003800000 */
.L_x_31522:
        /* <DEDUP_REMOVED lines=10> */
.L_x_31531:
        /* <DEDUP_REMOVED lines=12> */
.L_x_31534:
[----:B------:R-:W-:-:S04]  /*2bc0*/  SHF.R.U32.HI R0, RZ, 0x14, R9 ;  /* 0x00000014ff007819 */ /* 0x000fc80000011609 */
[----:B------:R-:W-:-:S04]  /*2bd0*/  LOP3.LUT R0, R0, 0x1, RZ, 0xc0, !PT ;  /* 0x0000000100007812 */ /* 0x000fc800078ec0ff */
[----:B------:R-:W-:-:S04]  /*2be0*/  IADD3 R0, PT, PT, R9, 0x487ffff, R0 ;  /* 0x0487ffff09007810 */ /* 0x000fc80007ffe000 */
[----:B------:R-:W-:-:S04]  /*2bf0*/  SHF.R.U32.HI R0, RZ, 0x14, R0 ;  /* 0x00000014ff007819 */ /* 0x000fc80000011600 */
[----:B------:R-:W-:-:S07]  /*2c00*/  LOP3.LUT R4, R0, 0xff, RZ, 0xc0, !PT ;  /* 0x000000ff00047812 */ /* 0x000fce00078ec0ff */
.L_x_31535:
[----:B------:R-:W-:-:S07]  /*2c10*/  PRMT R0, R4, 0x7610, R0 ;  /* 0x0000761004007816 */ /* 0x000fce0000000000 */
.L_x_31533:
[----:B------:R-:W-:Y:S05]  /*2c20*/  BSYNC.RECONVERGENT B0 ;  /* 0x0000000000007941 */ /* 0x000fea0003800200 */
.L_x_31532:
[----:B------:R4:W-:Y:S01]  /*2c30*/  STG.E.U8 desc[UR36][R2.64], R0 ;  /* 0x0000000002007986 */ /* 0x0009e2000c101124 */
[----:B------:R-:W-:Y:S05]  /*2c40*/  BRA `(.L_x_31515) ;  /* 0x0000000400047947 */ /* 0x000fea0003800000 */
.L_x_31530:
[----:B------:R-:W0:Y:S01]  /*2c50*/  I2F.U16 R9, R9 ;  /* 0x0000000900097306 */ /* 0x000e220000101000 */
[----:B------:R-:W-:Y:S01]  /*2c60*/  BSSY.RECONVERGENT B0, `(.L_x_31536) ;  /* 0x0000011000007945 */ /* 0x000fe20003800200 */
[----:B------:R-:W-:Y:S02]  /*2c70*/  MOV R0, 0x80 ;  /* 0x0000008000007802 */ /* 0x000fe40000000f00 */
        /* <DEDUP_REMOVED lines=9> */
.L_x_31538:
[----:B------:R-:W-:-:S04]  /*2d10*/  SHF.R.U32.HI R0, RZ, 0x15, R9 ;  /* 0x00000015ff007819 */ /* 0x000fc80000011609 */
[----:B------:R-:W-:-:S04]  /*2d20*/  LOP3.LUT R0, R0, 0x1, RZ, 0xc0, !PT ;  /* 0x0000000100007812 */ /* 0x000fc800078ec0ff */
[----:B------:R-:W-:-:S04]  /*2d30*/  IADD3 R0, PT, PT, R9, 0x88fffff, R0 ;  /* 0x088fffff09007810 */ /* 0x000fc80007ffe000 */
[----:B------:R-:W-:-:S04]  /*2d40*/  SHF.R.U32.HI R0, RZ, 0x15, R0 ;  /* 0x00000015ff007819 */ /* 0x000fc80000011600 */
[----:B------:R-:W-:-:S07]  /*2d50*/  LOP3.LUT R4, R0, 0xff, RZ, 0xc0, !PT ;  /* 0x000000ff00047812 */ /* 0x000fce00078ec0ff */
.L_x_31539:
[----:B------:R-:W-:-:S07]  /*2d60*/  PRMT R0, R4, 0x7610, R0 ;  /* 0x0000761004007816 */ /* 0x000fce0000000000 */
.L_x_31537:
[----:B------:R-:W-:Y:S05]  /*2d70*/  BSYNC.RECONVERGENT B0 ;  /* 0x0000000000007941 */ /* 0x000fea0003800200 */
.L_x_31536:
[----:B------:R3:W-:Y:S01]  /*2d80*/  STG.E.U8 desc[UR36][R2.64], R0 ;  /* 0x0000000002007986 */ /* 0x0007e2000c101124 */
[----:B------:R-:W-:Y:S05]  /*2d90*/  BRA `(.L_x_31515) ;  /* 0x0000000000b07947 */ /* 0x000fea0003800000 */
.L_x_31529:
[----:B------:R-:W-:-:S09]  /*2da0*/  UISETP.NE.AND UP0, UPT, UR4, 0x1c, UPT ;  /* 0x0000001c0400788c */ /* 0x000fd2000bf05270 */
[----:B------:R-:W-:Y:S05]  /*2db0*/  BRA.U !UP0, `(.L_x_31540) ;  /* 0x0000000108a07547 */ /* 0x000fea000b800000 */
[----:B------:R-:W-:-:S09]  /*2dc0*/  UISETP.NE.AND UP0, UPT, UR4, 0x1d, UPT ;  /* 0x0000001d0400788c */ /* 0x000fd2000bf05270 */
[----:B------:R-:W-:Y:S05]  /*2dd0*/  BRA.U !UP0, `(.L_x_31541) ;  /* 0x0000000108887547 */ /* 0x000fea000b800000 */
[----:B------:R-:W-:-:S09]  /*2de0*/  UISETP.NE.AND UP0, UPT, UR4, 0x2c, UPT ;  /* 0x0000002c0400788c */ /* 0x000fd2000bf05270 */
[----:B------:R-:W-:Y:S05]  /*2df0*/  BRA.U !UP0, `(.L_x_31542) ;  /* 0x0000000108447547 */ /* 0x000fea000b800000 */
.L_x_31514:
        /* <DEDUP_REMOVED lines=16> */
.L_x_31543:
[----:B------:R-:W-:Y:S05]  /*2f00*/  BRA `(.L_x_31515) ;  /* 0x0000000000547947 */ /* 0x000fea0003800000 */
.L_x_31542:
[----:B------:R-:W0:Y:S01]  /*2f10*/  I2F.U16 R9, R9 ;  /* 0x0000000900097306 */ /* 0x000e220000101000 */
[----:B------:R-:W-:Y:S01]  /*2f20*/  IMAD.MOV.U32 R5, RZ, RZ, 0xff ;  /* 0x000000ffff057424 */ /* 0x000fe200078e00ff */
        /* <DEDUP_REMOVED lines=13> */
.L_x_31541:
[----:B------:R-:W-:Y:S01]  /*3000*/  LOP3.LUT R4, R9, 0xffff, RZ, 0xc0, !PT ;  /* 0x0000ffff09047812 */ /* 0x000fe200078ec0ff */
[----:B------:R-:W-:-:S05]  /*3010*/  IMAD.MOV.U32 R5, RZ, RZ, RZ ;  /* 0x000000ffff057224 */ /* 0x000fca00078e00ff */
[----:B------:R2:W-:Y:S01]  /*3020*/  STG.E.64 desc[UR36][R2.64], R4 ;  /* 0x0000000402007986 */ /* 0x0005e2000c101b24 */
[----:B------:R-:W-:Y:S05]  /*3030*/  BRA `(.L_x_31515) ;  /* 0x0000000000087947 */ /* 0x000fea0003800000 */
.L_x_31540:
[----:B------:R-:W-:-:S05]  /*3040*/  LOP3.LUT R9, R9, 0xffff, RZ, 0xc0, !PT ;  /* 0x0000ffff09097812 */ /* 0x000fca00078ec0ff */
[----:B------:R0:W-:Y:S02]  /*3050*/  STG.E desc[UR36][R2.64], R9 ;  /* 0x0000000902007986 */ /* 0x0001e4000c101924 */
.L_x_31515:
[----:B------:R-:W-:Y:S05]  /*3060*/  BSYNC.RECONVERGENT B6 ;  /* 0x0000000000067941 */ /* 0x000fea0003800200 */
.L_x_31509:
[----:B------:R-:W-:-:S07]  /*3070*/  IADD3 R17, PT, PT, R17, 0x80, RZ ;  /* 0x0000008011117810 */ /* 0x000fce0007ffe0ff */
.L_x_31473:
[----:B------:R-:W-:Y:S05]  /*3080*/  BSYNC.RECONVERGENT B7 ;  /* 0x0000000000077941 */ /* 0x000fea0003800200 */
.L_x_31472:
        /* <DEDUP_REMOVED lines=9> */
[----:B------:R-:W1:Y:S01]  /*3120*/  LDCU.64 UR4, c[0x0][0x390] ;  /* 0x00007200ff0477ac */ /* 0x000e620008000a00 */
[----:B------:R-:W-:Y:S01]  /*3130*/  HFMA2 R16, -RZ, RZ, 0, 0 ;  /* 0x00000000ff107431 */ /* 0x000fe200000001ff */
        /* <DEDUP_REMOVED lines=296> */
.L_x_31546:
[----:B------:R-:W2:Y:S01]  /*43c0*/  LDCU.64 UR6, c[0x0][0x588] ;  /* 0x0000b100ff0677ac */ /* 0x000ea20008000a00 */
[----:B------:R-:W-:-:S04]  /*43d0*/  UPRMT UR4, UR42, 0x9910, URZ ;  /* 0x000099102a047896 */ /* 0x000fc800080000ff */
[----:B------:R-:W-:Y:S01]  /*43e0*/  UISETP.GT.AND UP0, UPT, UR4, 0x9, UPT ;  /* 0x000000090400788c */ /* 0x000fe2000bf04270 */
[----:B--2---:R-:W-:-:S05]  /*43f0*/  IADD3 R4, P0, PT, R0, UR6, RZ ;  /* 0x0000000600047c10 */ /* 0x004fca000ff1e0ff */
        /* <DEDUP_REMOVED lines=12> */
.L_x_31550:
[----:B------:R3:W5:Y:S01]  /*44c0*/  LDG.E.U8 R0, desc[UR36][R4.64] ;  /* 0x0000002404007981 */ /* 0x000762000c1e1100 */
[----:B------:R-:W-:Y:S05]  /*44d0*/  BRA `(.L_x_31552) ;  /* 0x0000000c005c7947 */ /* 0x000fea0003800000 */
.L_x_31549:
        /* <DEDUP_REMOVED lines=8> */
.L_x_31554:
[----:B------:R0:W5:Y:S01]  /*4560*/  LDG.E.U8 R0, desc[UR36][R4.64] ;  /* 0x0000002404007981 */ /* 0x000162000c1e1100 */
[----:B------:R-:W-:Y:S05]  /*4570*/  BRA `(.L_x_31552) ;  /* 0x0000000c00347947 */ /* 0x000fea0003800000 */
.L_x_31553:
[----:B------:R0:W5:Y:S01]  /*4580*/  LDG.E.U16 R0, desc[UR36][R4.64] ;  /* 0x0000002404007981 */ /* 0x000162000c1e1500 */
[----:B------:R-:W-:Y:S05]  /*4590*/  BRA `(.L_x_31552) ;  /* 0x0000000c002c7947 */ /* 0x000fea0003800000 */
.L_x_31548:
        /* <DEDUP_REMOVED lines=10> */
.L_x_31556:
[----:B------:R-:W2:Y:S02]  /*4640*/  LDG.E.U16 R2, desc[UR36][R4.64] ;  /* 0x0000002404027981 */ /* 0x000ea4000c1e1500 */
[----:B--2---:R-:W-:-:S06]  /*4650*/  HADD2.F32 R2, -RZ, R2.H0_H0 ;  /* 0x20000002ff027230 */ /* 0x004fcc0000004100 */
[----:B------:R-:W0:Y:S02]  /*4660*/  F2I.S64.TRUNC R2, R2 ;  /* 0x0000000200027311 */ /* 0x000e24000020d900 */
[----:B0-----:R-:W-:Y:S01]  /*4670*/  PRMT R0, R2, 0x7610, R0 ;  /* 0x0000761002007816 */ /* 0x001fe20000000000 */
[----:B------:R-:W-:Y:S06]  /*4680*/  BRA `(.L_x_31552) ;  /* 0x0000000800f07947 */ /* 0x000fec0003800000 */
.L_x_31555:
        /* <DEDUP_REMOVED lines=10> */
.L_x_31558:
[----:B------:R-:W2:Y:S02]  /*4730*/  LDG.E.U16 R4, desc[UR36][R4.64] ;  /* 0x0000002404047981 */ /* 0x000ea4000c1e1500 */
[----:B--2---:R-:W-:-:S06]  /*4740*/  HADD2.F32 R2, -RZ, R4.H0_H0 ;  /* 0x20000004ff027230 */ /* 0x004fcc0000004100 */
[----:B------:R-:W0:Y:S02]  /*4750*/  F2I.S64.TRUNC R2, R2 ;  /* 0x0000000200027311 */ /* 0x000e24000020d900 */
[----:B0-----:R-:W-:Y:S01]  /*4760*/  PRMT R0, R2, 0x7610, R0 ;  /* 0x0000761002007816 */ /* 0x001fe20000000000 */
[----:B------:R-:W-:Y:S06]  /*4770*/  BRA `(.L_x_31552) ;  /* 0x0000000800b47947 */ /* 0x000fec0003800000 */
.L_x_31557:
[----:B------:R-:W2:Y:S02]  /*4780*/  LDG.E.64 R2, desc[UR36][R4.64] ;  /* 0x0000002404027981 */ /* 0x000ea4000c1e1b00 */
[----:B--2---:R-:W0:Y:S02]  /*4790*/  F2I.S64.F64.TRUNC R2, R2 ;  /* 0x0000000200027311 */ /* 0x004e24000030d900 */
[----:B0-----:R-:W-:Y:S01]  /*47a0*/  PRMT R0, R2, 0x7610, R0 ;  /* 0x0000761002007816 */ /* 0x001fe20000000000 */
[----:B------:R-:W-:Y:S06]  /*47b0*/  BRA `(.L_x_31552) ;  /* 0x0000000800a47947 */ /* 0x000fec0003800000 */
.L_x_31547:
        /* <DEDUP_REMOVED lines=12> */
.L_x_31561:
[----:B------:R-:W2:Y:S02]  /*4880*/  LDG.E.64 R4, desc[UR36][R4.64] ;  /* 0x0000002404047981 */ /* 0x000ea4000c1e1b00 */
[----:B--2---:R-:W0:Y:S02]  /*4890*/  F2I.S64.F64.TRUNC R2, R4 ;  /* 0x0000000400027311 */ /* 0x004e24000030d900 */
[----:B0-----:R-:W-:Y:S01]  /*48a0*/  PRMT R0, R2, 0x7610, R0 ;  /* 0x0000761002007816 */ /* 0x001fe20000000000 */
[----:B------:R-:W-:Y:S06]  /*48b0*/  BRA `(.L_x_31552) ;  /* 0x0000000800647947 */ /* 0x000fec0003800000 */
.L_x_31560:
        /* <DEDUP_REMOVED lines=27> */
.L_x_31563:
        /* <DEDUP_REMOVED lines=14> */
.L_x_31562:
[----:B------:R-:W2:Y:S02]  /*4b50*/  LDG.E.U16 R2, desc[UR36][R4.64] ;  /* 0x0000002404027981 */ /* 0x000ea4000c1e1500 */
[----:B--2---:R-:W-:-:S06]  /*4b60*/  SHF.L.U32 R2, R2, 0x10, RZ ;  /* 0x0000001002027819 */ /* 0x004fcc00000006ff */
[----:B------:R-:W0:Y:S02]  /*4b70*/  F2I.S64.TRUNC R2, R2 ;  /* 0x0000000200027311 */ /* 0x000e24000020d900 */
[----:B0-----:R-:W-:Y:S01]  /*4b80*/  PRMT R0, R2, 0x7610, R0 ;  /* 0x0000761002007816 */ /* 0x001fe20000000000 */
[----:B------:R-:W-:Y:S06]  /*4b90*/  BRA `(.L_x_31552) ;  /* 0x0000000400ac7947 */ /* 0x000fec0003800000 */
.L_x_31559:
        /* <DEDUP_REMOVED lines=10> */
.L_x_31566:
        /* <DEDUP_REMOVED lines=21> */
.L_x_31570:
[----:B------:R-:W-:Y:S05]  /*4d90*/  BSYNC.RECONVERGENT B1 ;  /* 0x0000000000017941 */ /* 0x000fea0003800200 */
.L_x_31569:
[----:B------:R-:W-:Y:S01]  /*4da0*/  IMAD.SHL.U32 R0, R0, 0x100000, RZ ;  /* 0x0010000000007824 */ /* 0x000fe200078e00ff */
[----:B------:R-:W-:-:S04]  /*4db0*/  LEA R2, R2, 0x3b800000, 0x17 ;  /* 0x3b80000002027811 */ /* 0x000fc800078eb8ff */
[----:B------:R-:W-:-:S07]  /*4dc0*/  LOP3.LUT R2, R2, R0, R7, 0xfe, !PT ;  /* 0x0000000002027212 */ /* 0x000fce00078efe07 */
.L_x_31568:
[----:B------:R-:W-:Y:S05]  /*4dd0*/  BSYNC.RECONVERGENT B0 ;  /* 0x0000000000007941 */ /* 0x000fea0003800200 */
.L_x_31567:
[----:B------:R-:W0:Y:S02]  /*4de0*/  F2I.S64.TRUNC R2, R2 ;  /* 0x0000000200027311 */ /* 0x000e24000020d900 */
[----:B0-----:R-:W-:Y:S01]  /*4df0*/  PRMT R0, R2, 0x7610, R0 ;  /* 0x0000761002007816 */ /* 0x001fe20000000000 */
[----:B------:R-:W-:Y:S06]  /*4e00*/  BRA `(.L_x_31552) ;  /* 0x0000000400107947 */ /* 0x000fec0003800000 */
.L_x_31565:
        /* <DEDUP_REMOVED lines=21> */
.L_x_31574:
[----:B------:R-:W-:Y:S05]  /*4f60*/  BSYNC.RECONVERGENT B1 ;  /* 0x0000000000017941 */ /* 0x000fea0003800200 */
.L_x_31573:
[----:B------:R-:W-:Y:S01]  /*4f70*/  IMAD.SHL.U32 R0, R0, 0x200000, RZ ;  /* 0x0020000000007824 */ /* 0x000fe200078e00ff */
[----:B------:R-:W-:-:S04]  /*4f80*/  LEA R2, R2, 0x37800000, 0x17 ;  /* 0x3780000002027811 */ /* 0x000fc800078eb8ff */
[----:B------:R-:W-:-:S07]  /*4f90*/  LOP3.LUT R2, R2, R0, R7, 0xfe, !PT ;  /* 0x0000000002027212 */ /* 0x000fce00078efe07 */
.L_x_31572:
[----:B------:R-:W-:Y:S05]  /*4fa0*/  BSYNC.RECONVERGENT B0 ;  /* 0x0000000000007941 */ /* 0x000fea0003800200 */
.L_x_31571:
[----:B------:R-:W0:Y:S02]  /*4fb0*/  F2I.S64.TRUNC R2, R2 ;  /* 0x0000000200027311 */ /* 0x000e24000020d900 */
[----:B0-----:R-:W-:Y:S01]  /*4fc0*/  PRMT R0, R2, 0x7610, R0 ;  /* 0x0000761002007816 */ /* 0x001fe20000000000 */
[----:B------:R-:W-:Y:S06]  /*4fd0*/  BRA `(.L_x_31552) ;  /* 0x00000000009c7947 */ /* 0x000fec0003800000 */
.L_x_31564:
        /* <DEDUP_REMOVED lines=14> */
.L_x_31578:
[----:B------:R-:W-:Y:S05]  /*50c0*/  BSYNC.RECONVERGENT B0 ;  /* 0x0000000000007941 */ /* 0x000fea0003800200 */
.L_x_31577:
[----:B------:R-:W0:Y:S02]  /*50d0*/  F2I.S64.TRUNC R2, R2 ;  /* 0x0000000200027311 */ /* 0x000e24000020d900 */
[----:B0-----:R-:W-:Y:S01]  /*50e0*/  PRMT R0, R2, 0x7610, R0 ;  /* 0x0000761002007816 */ /* 0x001fe20000000000 */
[----:B------:R-:W-:Y:S06]  /*50f0*/  BRA `(.L_x_31552) ;  /* 0x0000000000547947 */ /* 0x000fec0003800000 */
.L_x_31551:
        /* <DEDUP_REMOVED lines=16> */
.L_x_31579:
[----:B------:R-:W-:Y:S01]  /*5200*/  PRMT R0, RZ, 0x7610, R0 ;  /* 0x00007610ff007816 */ /* 0x000fe20000000000 */
[----:B------:R-:W-:Y:S06]  /*5210*/  BRA `(.L_x_31552) ;  /* 0x00000000000c7947 */ /* 0x000fec0003800000 */
.L_x_31576:
[----:B------:R0:W5:Y:S01]  /*5220*/  LDG.E.U8 R0, desc[UR36][R4.64] ;  /* 0x0000002404007981 */ /* 0x000162000c1e1100 */
[----:B------:R-:W-:Y:S05]  /*5230*/  BRA `(.L_x_31552) ;  /* 0x0000000000047947 */ /* 0x000fea0003800000 */
.L_x_31575:
[----:B------:R1:W5:Y:S02]  /*5240*/  LDG.E.U8 R0, desc[UR36][R4.64] ;  /* 0x0000002404007981 */ /* 0x000364000c1e1100 */
.L_x_31552:
        /* <DEDUP_REMOVED lines=21> */
.L_x_31584:
[----:B------:R4:W-:Y:S01]  /*53a0*/  STG.E.U8 desc[UR36][R2.64], R9 ;  /* 0x0000000902007986 */ /* 0x0009e2000c101124 */
[----:B------:R-:W-:Y:S05]  /*53b0*/  BRA `(.L_x_31586) ;  /* 0x0000000c00147947 */ /* 0x000fea0003800000 */
.L_x_31583:
        /* <DEDUP_REMOVED lines=10> */
.L_x_31588:
[----:B------:R-:W-:-:S05]  /*5460*/  LOP3.LUT R9, R9, 0xffff, RZ, 0xc0, !PT ;  /* 0x0000ffff09097812 */ /* 0x000fca00078ec0ff */
[----:B------:R2:W-:Y:S01]  /*5470*/  STG.E desc[UR36][R2.64], R9 ;  /* 0x0000000902007986 */ /* 0x0005e2000c101924 */
[----:B------:R-:W-:Y:S05]  /*5480*/  BRA `(.L_x_31586) ;  /* 0x0000000800e07947 */ /* 0x000fea0003800000 */
.L_x_31587:
[----:B------:R0:W-:Y:S01]  /*5490*/  STG.E.U16 desc[UR36][R2.64], R9 ;  /* 0x0000000902007986 */ /* 0x0001e2000c101524 */
[----:B------:R-:W-:Y:S05]  /*54a0*/  BRA `(.L_x_31586) ;  /* 0x0000000800d87947 */ /* 0x000fea0003800000 */
.L_x_31582:
        /* <DEDUP_REMOVED lines=9> */
.L_x_31590:
[----:B------:R-:W0:Y:S02]  /*5540*/  I2F.U16 R0, R9 ;  /* 0x0000000900007306 */ /* 0x000e240000101000 */
[----:B0-----:R-:W-:-:S05]  /*5550*/  F2FP.F16.F32.PACK_AB R0, RZ, R0 ;  /* 0x00000000ff00723e */ /* 0x001fca00000000ff */
[----:B------:R0:W-:Y:S01]  /*5560*/  STG.E.U16 desc[UR36][R2.64], R0 ;  /* 0x0000000002007986 */ /* 0x0001e2000c101524 */
[----:B------:R-:W-:Y:S05]  /*5570*/  BRA `(.L_x_31586) ;  /* 0x0000000800a47947 */ /* 0x000fea0003800000 */
.L_x_31589:
        /* <DEDUP_REMOVED lines=10> */
.L_x_31592:
[----:B------:R-:W0:Y:S02]  /*5620*/  I2F.U16 R9, R9 ;  /* 0x0000000900097306 */ /* 0x000e240000101000 */
[----:B0-----:R-:W-:-:S04]  /*5630*/  F2FP.F16.F32.PACK_AB R5, RZ, R9 ;  /* 0x00000009ff05723e */ /* 0x001fc800000000ff */
[----:B------:R-:W-:-:S05]  /*5640*/  PRMT R5, R5, 0x5410, RZ ;  /* 0x0000541005057816 */ /* 0x000fca00000000ff */
[----:B------:R0:W-:Y:S01]  /*5650*/  STG.E desc[UR36][R2.64], R5 ;  /* 0x0000000502007986 */ /* 0x0001e2000c101924 */
[----:B------:R-:W-:Y:S05]  /*5660*/  BRA `(.L_x_31586) ;  /* 0x0000000800687947 */ /* 0x000fea0003800000 */
.L_x_31591:
[----:B------:R-:W0:Y:S02]  /*5670*/  I2F.F64.U16 R4, R9 ;  /* 0x0000000900047312 */ /* 0x000e240000101800 */
[----:B0-----:R0:W-:Y:S01]  /*5680*/  STG.E.64 desc[UR36][R2.64], R4 ;  /* 0x0000000402007986 */ /* 0x0011e2000c101b24 */
[----:B------:R-:W-:Y:S05]  /*5690*/  BRA `(.L_x_31586) ;  /* 0x00000008005c7947 */ /* 0x000fea0003800000 */
.L_x_31581:
        /* <DEDUP_REMOVED lines=12> */
.L_x_31596:
        /* <DEDUP_REMOVED lines=17> */
.L_x_31598:
[----:B------:R-:W-:Y:S05]  /*5870*/  BSYNC.RECONVERGENT B0 ;  /* 0x0000000000007941 */ /* 0x000fea0003800200 */
.L_x_31597:
[----:B------:R0:W-:Y:S01]  /*5880*/  STG.E.U8 desc[UR36][R2.64], R0 ;  /* 0x0000000002007986 */ /* 0x0001e2000c101124 */
[----:B------:R-:W-:Y:S05]  /*5890*/  BRA `(.L_x_31586) ;  /* 0x0000000400dc7947 */ /* 0x000fea0003800000 */
.L_x_31595:
        /* <DEDUP_REMOVED lines=17> */
.L_x_31600:
[----:B------:R-:W-:Y:S05]  /*59b0*/  BSYNC.RECONVERGENT B0 ;  /* 0x0000000000007941 */ /* 0x000fea0003800200 */
.L_x_31599:
[----:B------:R0:W-:Y:S01]  /*59c0*/  STG.E.U8 desc[UR36][R2.64], R0 ;  /* 0x0000000002007986 */ /* 0x0001e2000c101124 */
[----:B------:R-:W-:Y:S05]  /*59d0*/  BRA `(.L_x_31586) ;  /* 0x00000004008c7947 */ /* 0x000fea0003800000 */
.L_x_31594:
        /* <DEDUP_REMOVED lines=21> */
.L_x_31602:
[----:B------:R-:W-:Y:S01]  /*5b30*/  LOP3.LUT R4, R9, 0xffff, RZ, 0xc0, !PT ;  /* 0x0000ffff09047812 */ /* 0x000fe200078ec0ff */
[----:B------:R-:W-:-:S05]  /*5b40*/  IMAD.MOV.U32 R5, RZ, RZ, RZ ;  /* 0x000000ffff057224 */ /* 0x000fca00078e00ff */
[----:B------:R0:W-:Y:S01]  /*5b50*/  STG.E.64 desc[UR36][R2.64], R4 ;  /* 0x0000000402007986 */ /* 0x0001e2000c101b24 */
[----:B------:R-:W-:Y:S05]  /*5b60*/  BRA `(.L_x_31586) ;  /* 0x0000000400287947 */ /* 0x000fea0003800000 */
.L_x_31601:
[----:B------:R-:W-:-:S05]  /*5b70*/  LOP3.LUT R9, R9, 0xffff, RZ, 0xc0, !PT ;  /* 0x0000ffff09097812 */ /* 0x000fca00078ec0ff */
[----:B------:R0:W-:Y:S01]  /*5b80*/  STG.E desc[UR36][R2.64], R9 ;  /* 0x0000000902007986 */ /* 0x0001e2000c101924 */
[----:B------:R-:W-:Y:S05]  /*5b90*/  BRA `(.L_x_31586) ;  /* 0x00000004001c7947 */ /* 0x000fea0003800000 */
.L_x_31593:
        /* <DEDUP_REMOVED lines=10> */
.L_x_31604:
[----:B------:R-:W-:Y:S01]  /*5c40*/  CS2R R6, SRZ ;  /* 0x0000000000067805 */ /* 0x000fe2000001ff00 */
[----:B------:R-:W0:Y:S04]  /*5c50*/  I2F.F64.U16 R4, R9 ;  /* 0x0000000900047312 */ /* 0x000e280000101800 */
[----:B0-----:R0:W-:Y:S01]  /*5c60*/  STG.E.128 desc[UR36][R2.64], R4 ;  /* 0x0000000402007986 */ /* 0x0011e2000c101d24 */
[----:B------:R-:W-:Y:S05]  /*5c70*/  BRA `(.L_x_31586) ;  /* 0x0000000000e47947 */ /* 0x000fea0003800000 */
.L_x_31603:
[----:B------:R-:W-:-:S09]  /*5c80*/  UISETP.NE.AND UP0, UPT, UR4, 0xf, UPT ;  /* 0x0000000f0400788c */ /* 0x000fd2000bf05270 */
[----:B------:R-:W-:Y:S05]  /*5c90*/  BRA.U !UP0, `(.L_x_31605) ;  /* 0x0000000108d07547 */ /* 0x000fea000b800000 */
[----:B------:R-:W-:-:S09]  /*5ca0*/  UISETP.NE.AND UP0, UPT, UR4, 0x17, UPT ;  /* 0x000000170400788c */ /* 0x000fd2000bf05270 */
[----:B------:R-:W-:Y:S05]  /*5cb0*/  BRA.U !UP0, `(.L_x_31606) ;  /* 0x0000000108847547 */ /* 0x000fea000b800000 */
[----:B------:R-:W-:-:S09]  /*5cc0*/  UISETP.NE.AND UP0, UPT, UR4, 0x18, UPT ;  /* 0x000000180400788c */ /* 0x000fd2000bf05270 */
[----:B------:R-:W-:Y:S05]  /*5cd0*/  BRA.U !UP0, `(.L_x_31607) ;  /* 0x0000000108447547 */ /* 0x000fea000b800000 */
.L_x_31585:
        /* <DEDUP_REMOVED lines=16> */
.L_x_31608:
[----:B------:R-:W-:Y:S05]  /*5de0*/  BRA `(.L_x_31586) ;  /* 0x0000000000887947 */ /* 0x000fea0003800000 */
.L_x_31607:
        /* <DEDUP_REMOVED lines=11> */
.L_x_31610:
[----:B------:R-:W-:Y:S05]  /*5ea0*/  BSYNC.RECONVERGENT B0 ;  /* 0x0000000000007941 */ /* 0x000fea0003800200 */
.L_x_31609:
[----:B------:R0:W-:Y:S01]  /*5eb0*/  STG.E.U8 desc[UR36][R2.64], R5 ;  /* 0x0000000502007986 */ /* 0x0001e2000c101124 */
[----:B------:R-:W-:Y:S05]  /*5ec0*/  BRA `(.L_x_31586) ;  /* 0x0000000000507947 */ /* 0x000fea0003800000 */
.L_x_31606:
        /* <DEDUP_REMOVED lines=12> */
.L_x_31611:
[----:B------:R-:W-:Y:S01]  /*5f90*/  IMAD.MOV.U32 R5, RZ, RZ, 0x7f ;  /* 0x0000007fff057424 */ /* 0x000fe200078e00ff */
[----:B------:R-:W-:-:S04]  /*5fa0*/  ISETP.GT.U32.AND P0, PT, R7, 0x7f800000, PT ;  /* 0x7f8000000700780c */ /* 0x000fc80003f04070 */
[----:B------:R-:W-:-:S05]  /*5fb0*/  SEL R5, R5, 0x7c, P0 ;  /* 0x0000007c05057807 */ /* 0x000fca0000000000 */
[----:B------:R0:W-:Y:S01]  /*5fc0*/  STG.E.U8 desc[UR36][R2.64], R5 ;  /* 0x0000000502007986 */ /* 0x0001e2000c101124 */
[----:B------:R-:W-:Y:S05]  /*5fd0*/  BRA `(.L_x_31586) ;  /* 0x00000000000c7947 */ /* 0x000fea0003800000 */
.L_x_31605:
[----:B------:R-:W0:Y:S02]  /*5fe0*/  I2F.U16 R0, R9 ;  /* 0x0000000900007306 */ /* 0x000e240000101000 */
[----:B0-----:R-:W-:-:S05]  /*5ff0*/  F2FP.BF16.F32.PACK_AB R0, RZ, R0 ;  /* 0x00000000ff00723e */ /* 0x001fca00000010ff */
[----:B------:R0:W-:Y:S02]  /*6000*/  STG.E.U16 desc[UR36][R2.64], R0 ;  /* 0x0000000002007986 */ /* 0x0001e4000c101524 */
.L_x_31586:
[----:B------:R-:W-:Y:S05]  /*6010*/  BSYNC.RECONVERGENT B6 ;  /* 0x0000000000067941 */ /* 0x000fea0003800200 */
.L_x_31580:
[----:B------:R-:W-:-:S07]  /*6020*/  VIADD R17, R17, 0x80 ;  /* 0x0000008011117836 */ /* 0x000fce0000000000 */
.L_x_31545:
[----:B------:R-:W-:Y:S05]  /*6030*/  BSYNC.RECONVERGENT B7 ;  /* 0x0000000000077941 */ /* 0x000fea0003800200 */
.L_x_31544:
        /* <DEDUP_REMOVED lines=307> */
.L_x_31614:
        /* <DEDUP_REMOVED lines=16> */
.L_x_31618:
[----:B------:R0:W5:Y:S01]  /*7470*/  LDG.E.U8 R0, desc[UR36][R4.64] ;  /* 0x0000002404007981 */ /* 0x000162000c1e1100 */
[----:B------:R-:W-:Y:S05]  /*7480*/  BRA `(.L_x_31620) ;  /* 0x0000000c005c7947 */ /* 0x000fea0003800000 */
.L_x_31617:
        /* <DEDUP_REMOVED lines=8> */
.L_x_31622:
[----:B------:R3:W5:Y:S01]  /*7510*/  LDG.E.U8 R0, desc[UR36][R4.64] ;  /* 0x0000002404007981 */ /* 0x000762000c1e1100 */
[----:B------:R-:W-:Y:S05]  /*7520*/  BRA `(.L_x_31620) ;  /* 0x0000000c00347947 */ /* 0x000fea0003800000 */
.L_x_31621:
[----:B------:R0:W5:Y:S01]  /*7530*/  LDG.E.U16 R0, desc[UR36][R4.64] ;  /* 0x0000002404007981 */ /* 0x000162000c1e1500 */
[----:B------:R-:W-:Y:S05]  /*7540*/  BRA `(.L_x_31620) ;  /* 0x0000000c002c7947 */ /* 0x000fea0003800000 */
.L_x_31616:
        /* <DEDUP_REMOVED lines=10> */
.L_x_31624:
[----:B------:R-:W2:Y:S02]  /*75f0*/  LDG.E.U16 R2, desc[UR36][R4.64] ;  /* 0x0000002404027981 */ /* 0x000ea4000c1e1500 */
[----:B--2---:R-:W-:-:S06]  /*7600*/  HADD2.F32 R2, -RZ, R2.H0_H0 ;  /* 0x20000002ff027230 */ /* 0x004fcc0000004100 */
[----:B------:R-:W0:Y:S02]  /*7610*/  F2I.S64.TRUNC R2, R2 ;  /* 0x0000000200027311 */ /* 0x000e24000020d900 */
[----:B0-----:R-:W-:Y:S01]  /*7620*/  PRMT R0, R2, 0x7610, R0 ;  /* 0x0000761002007816 */ /* 0x001fe20000000000 */
[----:B------:R-:W-:Y:S06]  /*7630*/  BRA `(.L_x_31620) ;  /* 0x0000000800f07947 */ /* 0x000fec0003800000 */
.L_x_31623:
        /* <DEDUP_REMOVED lines=10> */
.L_x_31626:
[----:B------:R-:W2:Y:S02]  /*76e0*/  LDG.E.U16 R4, desc[UR36][R4.64] ;  /* 0x0000002404047981 */ /* 0x000ea4000c1e1500 */
[----:B--2---:R-:W-:-:S06]  /*76f0*/  HADD2.F32 R2, -RZ, R4.H0_H0 ;  /* 0x20000004ff027230 */ /* 0x004fcc0000004100 */
[----:B------:R-:W0:Y:S02]  /*7700*/  F2I.S64.TRUNC R2, R2 ;  /* 0x0000000200027311 */ /* 0x000e24000020d900 */
[----:B0-----:R-:W-:Y:S01]  /*7710*/  PRMT R0, R2, 0x7610, R0 ;  /* 0x0000761002007816 */ /* 0x001fe20000000000 */
[----:B------:R-:W-:Y:S06]  /*7720*/  BRA `(.L_x_31620) ;  /* 0x0000000800b47947 */ /* 0x000fec0003800000 */
.L_x_31625:
[----:B------:R-:W2:Y:S02]  /*7730*/  LDG.E.64 R2, desc[UR36][R4.64] ;  /* 0x0000002404027981 */ /* 0x000ea4000c1e1b00 */
[----:B--2---:R-:W0:Y:S02]  /*7740*/  F2I.S64.F64.TRUNC R2, R2 ;  /* 0x0000000200027311 */ /* 0x004e24000030d900 */
[----:B0-----:R-:W-:Y:S01]  /*7750*/  PRMT R0, R2, 0x7610, R0 ;  /* 0x0000761002007816 */ /* 0x001fe20000000000 */
[----:B------:R-:W-:Y:S06]  /*7760*/  BRA `(.L_x_31620) ;  /* 0x0000000800a47947 */ /* 0x000fec0003800000 */
.L_x_31615:
        /* <DEDUP_REMOVED lines=12> */
.L_x_31629:
[----:B------:R-:W2:Y:S02]  /*7830*/  LDG.E.64 R4, desc[UR36][R4.64] ;  /* 0x0000002404047981 */ /* 0x000ea4000c1e1b00 */
[----:B--2---:R-:W0:Y:S02]  /*7840*/  F2I.S64.F64.TRUNC R2, R4 ;  /* 0x0000000400027311 */ /* 0x004e24000030d900 */
[----:B0-----:R-:W-:Y:S01]  /*7850*/  PRMT R0, R2, 0x7610, R0 ;  /* 0x0000761002007816 */ /* 0x001fe20000000000 */
[----:B------:R-:W-:Y:S06]  /*7860*/  BRA `(.L_x_31620) ;  /* 0x0000000800647947 */ /* 0x000fec0003800000 */
.L_x_31628:
        /* <DEDUP_REMOVED lines=27> */
.L_x_31631:
        /* <DEDUP_REMOVED lines=14> */
.L_x_31630:
[----:B------:R-:W2:Y:S02]  /*7b00*/  LDG.E.U16 R2, desc[UR36][R4.64] ;  /* 0x0000002404027981 */ /* 0x000ea4000c1e1500 */
[----:B--2---:R-:W-:-:S06]  /*7b10*/  IMAD.U32 R2, R2, 0x10000, RZ ;  /* 0x0001000002027824 */ /* 0x004fcc00078e00ff */
[----:B------:R-:W0:Y:S02]  /*7b20*/  F2I.S64.TRUNC R2, R2 ;  /* 0x0000000200027311 */ /* 0x000e24000020d900 */
[----:B0-----:R-:W-:Y:S01]  /*7b30*/  PRMT R0, R2, 0x7610, R0 ;  /* 0x0000761002007816 */ /* 0x001fe20000000000 */
[----:B------:R-:W-:Y:S06]  /*7b40*/  BRA `(.L_x_31620) ;  /* 0x0000000400ac7947 */ /* 0x000fec0003800000 */
.L_x_31627:
        /* <DEDUP_REMOVED lines=10> */
.L_x_31634:
        /* <DEDUP_REMOVED lines=21> */
.L_x_31638:
[----:B------:R-:W-:Y:S05]  /*7d40*/  BSYNC.RECONVERGENT B1 ;  /* 0x0000000000017941 */ /* 0x000fea0003800200 */
.L_x_31637:
[----:B------:R-:W-:Y:S01]  /*7d50*/  IMAD.SHL.U32 R0, R0, 0x100000, RZ ;  /* 0x0010000000007824 */ /* 0x000fe200078e00ff */
[----:B------:R-:W-:-:S04]  /*7d60*/  LEA R2, R2, 0x3b800000, 0x17 ;  /* 0x3b80000002027811 */ /* 0x000fc800078eb8ff */
[----:B------:R-:W-:-:S07]  /*7d70*/  LOP3.LUT R2, R2, R0, R7, 0xfe, !PT ;  /* 0x0000000002027212 */ /* 0x000fce00078efe07 */
.L_x_31636:
[----:B------:R-:W-:Y:S05]  /*7d80*/  BSYNC.RECONVERGENT B0 ;  /* 0x0000000000007941 */ /* 0x000fea0003800200 */
.L_x_31635:
[----:B------:R-:W0:Y:S02]  /*7d90*/  F2I.S64.TRUNC R2, R2 ;  /* 0x0000000200027311 */ /* 0x000e24000020d900 */
[----:B0-----:R-:W-:Y:S01]  /*7da0*/  PRMT R0, R2, 0x7610, R0 ;  /* 0x0000761002007816 */ /* 0x001fe20000000000 */
[----:B------:R-:W-:Y:S06]  /*7db0*/  BRA `(.L_x_31620) ;  /* 0x0000000400107947 */ /* 0x000fec0003800000 */
.L_x_31633:
        /* <DEDUP_REMOVED lines=21> */
.L_x_31642:
[----:B------:R-:W-:Y:S05]  /*7f10*/  BSYNC.RECONVERGENT B1 ;  /* 0x0000000000017941 */ /* 0x000fea0003800200 */
.L_x_31641:
[----:B------:R-:W-:Y:S02]  /*7f20*/  SHF.L.U32 R0, R0, 0x15, RZ ;  /* 0x0000001500007819 */ /* 0x000fe400000006ff */
[----:B------:R-:W-:-:S04]  /*7f30*/  LEA R2, R2, 0x37800000, 0x17 ;  /* 0x3780000002027811 */ /* 0x000fc800078eb8ff */
[----:B------:R-:W-:-:S07]  /*7f40*/  LOP3.LUT R2, R2, R0, R7, 0xfe, !PT ;  /* 0x0000000002027212 */ /* 0x000fce00078efe07 */
.L_x_31640:
[----:B------:R-:W-:Y:S05]  /*7f50*/  BSYNC.RECONVERGENT B0 ;  /* 0x0000000000007941 */ /* 0x000fea0003800200 */
.L_x_31639:
[----:B------:R-:W0:Y:S02]  /*7f60*/  F2I.S64.TRUNC R2, R2 ;  /* 0x0000000200027311 */ /* 0x000e24000020d900 */
[----:B0-----:R-:W-:Y:S01]  /*7f70*/  PRMT R0, R2, 0x7610, R0 ;  /* 0x0000761002007816 */ /* 0x001fe20000000000 */
[----:B------:R-:W-:Y:S06]  /*7f80*/  BRA `(.L_x_31620) ;  /* 0x00000000009c7947 */ /* 0x000fec0003800000 */
.L_x_31632:
        /* <DEDUP_REMOVED lines=14> */
.L_x_31646:
[----:B------:R-:W-:Y:S05]  /*8070*/  BSYNC.RECONVERGENT B0 ;  /* 0x0000000000007941 */ /* 0x000fea0003800200 */
.L_x_31645:
[----:B------:R-:W0:Y:S02]  /*8080*/  F2I.S64.TRUNC R2, R2 ;  /* 0x0000000200027311 */ /* 0x000e24000020d900 */
[----:B0-----:R-:W-:Y:S01]  /*8090*/  PRMT R0, R2, 0x7610, R0 ;  /* 0x0000761002007816 */ /* 0x001fe20000000000 */
[----:B------:R-:W-:Y:S06]  /*80a0*/  BRA `(.L_x_31620) ;  /* 0x0000000000547947 */ /* 0x000fec0003800000 */
.L_x_31619:
        /* <DEDUP_REMOVED lines=16> */
.L_x_31647:
[----:B------:R-:W-:Y:S01]  /*81b0*/  PRMT R0, RZ, 0x7610, R0 ;  /* 0x00007610ff007816 */ /* 0x000fe20000000000 */
[----:B------:R-:W-:Y:S06]  /*81c0*/  BRA `(.L_x_31620) ;  /* 0x00000000000c7947 */ /* 0x000fec0003800000 */
.L_x_31644:
[----:B------:R1:W5:Y:S01]  /*81d0*/  LDG.E.U8 R0, desc[UR36][R4.64] ;  /* 0x0000002404007981 */ /* 0x000362000c1e1100 */
[----:B------:R-:W-:Y:S05]  /*81e0*/  BRA `(.L_x_31620) ;  /* 0x0000000000047947 */ /* 0x000fea0003800000 */
.L_x_31643:
[----:B------:R2:W5:Y:S02]  /*81f0*/  LDG.E.U8 R0, desc[UR36][R4.64] ;  /* 0x0000002404007981 */ /* 0x000564000c1e1100 */
.L_x_31620:
[----:B------:R-:W0:Y:S01]  /*8200*/  LDCU.64 UR4, c[0x0][0x580] ;  /* 0x0000b000ff0477ac */ /* 0x000e220008000a00 */
[----:B-----5:R-:W-:Y:S01]  /*8210*/  LOP3.LUT R7, R0, 0xff, RZ, 0xc0, !PT ;  /* 0x000000ff00077812 */ /* 0x020fe200078ec0ff */
[----:B------:R-:W-:Y:S01]  /*8220*/  IMAD.U32 R8, RZ, RZ, UR43 ;  /* 0x0000002bff087e24 */ /* 0x000fe2000f8e00ff */
[----:B------:R-:W-:Y:S02]  /*8230*/  MOV R10, 0x8270 ;  /* 0x00008270000a7802 */ /* 0x000fe40000000f00 */
[----:B0-----:R-:W-:-:S05]  /*8240*/  IADD3 R2, P0, PT, R16, UR4, RZ ;  /* 0x0000000410027c10 */ /* 0x001fca000ff1e0ff */
[----:B------:R-:W-:-:S08]  /*8250*/  IMAD.X R3, RZ, RZ, UR5, P0 ;  /* 0x00000005ff037e24 */ /* 0x000fd000080e06ff */
        /* <DEDUP_REMOVED lines=15> */
.L_x_31652:
[----:B------:R0:W-:Y:S01]  /*8350*/  STG.E.U8 desc[UR36][R2.64], R9 ;  /* 0x0000000902007986 */ /* 0x0001e2000c101124 */
[----:B------:R-:W-:Y:S05]  /*8360*/  BRA `(.L_x_31654) ;  /* 0x0000000c00147947 */ /* 0x000fea0003800000 */
.L_x_31651:
        /* <DEDUP_REMOVED lines=10> */
.L_x_31656:
[----:B------:R-:W-:-:S05]  /*8410*/  LOP3.LUT R9, R9, 0xffff, RZ, 0xc0, !PT ;  /* 0x0000ffff09097812 */ /* 0x000fca00078ec0ff */
[----:B------:R0:W-:Y:S01]  /*8420*/  STG.E desc[UR36][R2.64], R9 ;  /* 0x0000000902007986 */ /* 0x0001e2000c101924 */
[----:B------:R-:W-:Y:S05]  /*8430*/  BRA `(.L_x_31654) ;  /* 0x0000000800e07947 */ /* 0x000fea0003800000 */
.L_x_31655:
[----:B------:R0:W-:Y:S01]  /*8440*/  STG.E.U16 desc[UR36][R2.64], R9 ;  /* 0x0000000902007986 */ /* 0x0001e2000c101524 */
[----:B------:R-:W-:Y:S05]  /*8450*/  BRA `(.L_x_31654) ;  /* 0x0000000800d87947 */ /* 0x000fea0003800000 */
.L_x_31650:
        /* <DEDUP_REMOVED lines=9> */
.L_x_31658:
[----:B------:R-:W0:Y:S02]  /*84f0*/  I2F.U16 R0, R9 ;  /* 0x0000000900007306 */ /* 0x000e240000101000 */
[----:B0-----:R-:W-:-:S05]  /*8500*/  F2FP.F16.F32.PACK_AB R0, RZ, R0 ;  /* 0x00000000ff00723e */ /* 0x001fca00000000ff */
[----:B------:R0:W-:Y:S01]  /*8510*/  STG.E.U16 desc[UR36][R2.64], R0 ;  /* 0x0000000002007986 */ /* 0x0001e2000c101524 */
[----:B------:R-:W-:Y:S05]  /*8520*/  BRA `(.L_x_31654) ;  /* 0x0000000800a47947 */ /* 0x000fea0003800000 */
.L_x_31657:
        /* <DEDUP_REMOVED lines=10> */
.L_x_31660:
[----:B------:R-:W0:Y:S02]  /*85d0*/  I2F.U16 R9, R9 ;  /* 0x0000000900097306 */ /* 0x000e240000101000 */
[----:B0-----:R-:W-:-:S04]  /*85e0*/  F2FP.F16.F32.PACK_AB R5, RZ, R9 ;  /* 0x00000009ff05723e */ /* 0x001fc800000000ff */
[----:B------:R-:W-:-:S05]  /*85f0*/  PRMT R5, R5, 0x5410, RZ ;  /* 0x0000541005057816 */ /* 0x000fca00000000ff */
[----:B------:R0:W-:Y:S01]  /*8600*/  STG.E desc[UR36][R2.64], R5 ;  /* 0x0000000502007986 */ /* 0x0001e2000c101924 */
[----:B------:R-:W-:Y:S05]  /*8610*/  BRA `(.L_x_31654) ;  /* 0x0000000800687947 */ /* 0x000fea0003800000 */
.L_x_31659:
[----:B------:R-:W0:Y:S02]  /*8620*/  I2F.F64.U16 R4, R9 ;  /* 0x0000000900047312 */ /* 0x000e240000101800 */
[----:B0-----:R0:W-:Y:S01]  /*8630*/  STG.E.64 desc[UR36][R2.64], R4 ;  /* 0x0000000402007986 */ /* 0x0011e2000c101b24 */
[----:B------:R-:W-:Y:S05]  /*8640*/  BRA `(.L_x_31654) ;  /* 0x00000008005c7947 */ /* 0x000fea0003800000 */
.L_x_31649:
        /* <DEDUP_REMOVED lines=12> */
.L_x_31664:
        /* <DEDUP_REMOVED lines=17> */
.L_x_31666:
[----:B------:R-:W-:Y:S05]  /*8820*/  BSYNC.RECONVERGENT B0 ;  /* 0x0000000000007941 */ /* 0x000fea0003800200 */
.L_x_31665:
[----:B------:R0:W-:Y:S01]  /*8830*/  STG.E.U8 desc[UR36][R2.64], R0 ;  /* 0x0000000002007986 */ /* 0x0001e2000c101124 */
[----:B------:R-:W-:Y:S05]  /*8840*/  BRA `(.L_x_31654) ;  /* 0x0000000400dc7947 */ /* 0x000fea0003800000 */
.L_x_31663:
        /* <DEDUP_REMOVED lines=17> */
.L_x_31668:
[----:B------:R-:W-:Y:S05]  /*8960*/  BSYNC.RECONVERGENT B0 ;  /* 0x0000000000007941 */ /* 0x000fea0003800200 */
.L_x_31667:
[----:B------:R0:W-:Y:S01]  /*8970*/  STG.E.U8 desc[UR36][R2.64], R0 ;  /* 0x0000000002007986 */ /* 0x0001e2000c101124 */
[----:B------:R-:W-:Y:S05]  /*8980*/  BRA `(.L_x_31654) ;  /* 0x00000004008c7947 */ /* 0x000fea0003800000 */
.L_x_31662:
[----:B------:R-:W-:-:S09]  /*8990*/  UISETP.NE.AND UP0, UPT, UR4, 0x1c, UPT ;  /* 0x0000001c0400788c */ /* 0x000fd2000bf05270 */
[----:B------:R-:W-:Y:S05]  /*89a0*/  BRA.U !UP0, `(.L_x_31669) ;  /* 0x00000001085c7547 */ /* 0x000fea000b800000 */
[----:B------:R-:W-:-:S09]  /*89b0*/  UISETP.NE.AND UP0, UPT, UR4, 0x1d, UPT ;  /* 0x0000001d0400788c */ /* 0x000fd2000bf05270 */
[----:B------:R-:W-:Y:S05]  /*89c0*/  BRA.U !UP0, `(.L_x_31670) ;  /* 0x0000000108447547 */ /* 0x000fea000b800000 */
[----:B------:R-:W-:-:S09]  /*89d0*/  UISETP.NE.AND UP0, UPT, UR4, 0x2c, UPT ;  /* 0x0000002c0400788c */ /* 0x000fd2000bf05270 */
[----:B------:R-:W-:Y:S05]  /*89e0*/  BRA.U UP0, `(.L_x_31653) ;  /* 0x0000000100a87547 */ /* 0x000fea000b800000 */
[----:B------:R-:W0:Y:S01]  /*89f0*/  I2F.U16 R9, R9 ;  /* 0x0000000900097306 */ /* 0x000e220000101000 */
[----:B------:R-:W-:Y:S01]  /*8a00*/  HFMA2 R5, -RZ, RZ, 0, 1.5199184417724609375e-05 ;  /* 0x000000ffff057431 */ /* 0x000fe200000001ff */
        /* <DEDUP_REMOVED lines=13> */
.L_x_31670:
[----:B------:R-:W-:Y:S01]  /*8ae0*/  LOP3.LUT R4, R9, 0xffff, RZ, 0xc0, !PT ;  /* 0x0000ffff09047812 */ /* 0x000fe200078ec0ff */
[----:B------:R-:W-:-:S05]  /*8af0*/  IMAD.MOV.U32 R5, RZ, RZ, RZ ;  /* 0x000000ffff057224 */ /* 0x000fca00078e00ff */
[----:B------:R0:W-:Y:S01]  /*8b00*/  STG.E.64 desc[UR36][R2.64], R4 ;  /* 0x0000000402007986 */ /* 0x0001e2000c101b24 */
[----:B------:R-:W-:Y:S05]  /*8b10*/  BRA `(.L_x_31654) ;  /* 0x0000000400287947 */ /* 0x000fea0003800000 */
.L_x_31669:
[----:B------:R-:W-:-:S05]  /*8b20*/  LOP3.LUT R9, R9, 0xffff, RZ, 0xc0, !PT ;  /* 0x0000ffff09097812 */ /* 0x000fca00078ec0ff */
[----:B------:R0:W-:Y:S01]  /*8b30*/  STG.E desc[UR36][R2.64], R9 ;  /* 0x0000000902007986 */ /* 0x0001e2000c101924 */
[----:B------:R-:W-:Y:S05]  /*8b40*/  BRA `(.L_x_31654) ;  /* 0x00000004001c7947 */ /* 0x000fea0003800000 */
.L_x_31661:
        /* <DEDUP_REMOVED lines=10> */
.L_x_31672:
[----:B------:R-:W-:Y:S01]  /*8bf0*/  CS2R R6, SRZ ;  /* 0x0000000000067805 */ /* 0x000fe2000001ff00 */
[----:B------:R-:W0:Y:S04]  /*8c00*/  I2F.F64.U16 R4, R9 ;  /* 0x0000000900047312 */ /* 0x000e280000101800 */
[----:B0-----:R0:W-:Y:S01]  /*8c10*/  STG.E.128 desc[UR36][R2.64], R4 ;  /* 0x0000000402007986 */ /* 0x0011e2000c101d24 */
[----:B------:R-:W-:Y:S05]  /*8c20*/  BRA `(.L_x_31654) ;  /* 0x0000000000e47947 */ /* 0x000fea0003800000 */
.L_x_31671:
[----:B------:R-:W-:-:S09]  /*8c30*/  UISETP.NE.AND UP0, UPT, UR4, 0xf, UPT ;  /* 0x0000000f0400788c */ /* 0x000fd2000bf05270 */
[----:B------:R-:W-:Y:S05]  /*8c40*/  BRA.U !UP0, `(.L_x_31673) ;  /* 0x0000000108d07547 */ /* 0x000fea000b800000 */
[----:B------:R-:W-:-:S09]  /*8c50*/  UISETP.NE.AND UP0, UPT, UR4, 0x17, UPT ;  /* 0x000000170400788c */ /* 0x000fd2000bf05270 */
[----:B------:R-:W-:Y:S05]  /*8c60*/  BRA.U !UP0, `(.L_x_31674) ;  /* 0x0000000108847547 */ /* 0x000fea000b800000 */
[----:B------:R-:W-:-:S09]  /*8c70*/  UISETP.NE.AND UP0, UPT, UR4, 0x18, UPT ;  /* 0x000000180400788c */ /* 0x000fd2000bf05270 */
[----:B------:R-:W-:Y:S05]  /*8c80*/  BRA.U !UP0, `(.L_x_31675) ;  /* 0x0000000108447547 */ /* 0x000fea000b800000 */
.L_x_31653:
        /* <DEDUP_REMOVED lines=16> */
.L_x_31676:
[----:B------:R-:W-:Y:S05]  /*8d90*/  BRA `(.L_x_31654) ;  /* 0x0000000000887947 */ /* 0x000fea0003800000 */
.L_x_31675:
        /* <DEDUP_REMOVED lines=11> */
.L_x_31678:
[----:B------:R-:W-:Y:S05]  /*8e50*/  BSYNC.RECONVERGENT B0 ;  /* 0x0000000000007941 */ /* 0x000fea0003800200 */
.L_x_31677:
[----:B------:R1:W-:Y:S01]  /*8e60*/  STG.E.U8 desc[UR36][R2.64], R5 ;  /* 0x0000000502007986 */ /* 0x0003e2000c101124 */
[----:B------:R-:W-:Y:S05]  /*8e70*/  BRA `(.L_x_31654) ;  /* 0x0000000000507947 */ /* 0x000fea0003800000 */
.L_x_31674:
        /* <DEDUP_REMOVED lines=12> */
.L_x_31679:
[----:B------:R-:W-:Y:S02]  /*8f40*/  ISETP.GT.U32.AND P0, PT, R7, 0x7f800000, PT ;  /* 0x7f8000000700780c */ /* 0x000fe40003f04070 */
[----:B------:R-:W-:-:S04]  /*8f50*/  MOV R5, 0x7f ;  /* 0x0000007f00057802 */ /* 0x000fc80000000f00 */
[----:B------:R-:W-:-:S05]  /*8f60*/  SEL R5, R5, 0x7c, P0 ;  /* 0x0000007c05057807 */ /* 0x000fca0000000000 */
[----:B------:R2:W-:Y:S01]  /*8f70*/  STG.E.U8 desc[UR36][R2.64], R5 ;  /* 0x0000000502007986 */ /* 0x0005e2000c101124 */
[----:B------:R-:W-:Y:S05]  /*8f80*/  BRA `(.L_x_31654) ;  /* 0x00000000000c7947 */ /* 0x000fea0003800000 */
.L_x_31673:
[----:B------:R-:W0:Y:S02]  /*8f90*/  I2F.U16 R0, R9 ;  /* 0x0000000900007306 */ /* 0x000e240000101000 */
[----:B0-----:R-:W-:-:S05]  /*8fa0*/  F2FP.BF16.F32.PACK_AB R0, RZ, R0 ;  /* 0x00000000ff00723e */ /* 0x001fca00000010ff */
[----:B------:R0:W-:Y:S02]  /*8fb0*/  STG.E.U16 desc[UR36][R2.64], R0 ;  /* 0x0000000002007986 */ /* 0x0001e4000c101524 */
.L_x_31654:
[----:B------:R-:W-:Y:S05]  /*8fc0*/  BSYNC.RECONVERGENT B6 ;  /* 0x0000000000067941 */ /* 0x000fea0003800200 */
.L_x_31648:
[----:B------:R-:W-:-:S07]  /*8fd0*/  VIADD R17, R17, 0x80 ;  /* 0x0000008011117836 */ /* 0x000fce0000000000 */
.L_x_31613:
[----:B------:R-:W-:Y:S05]  /*8fe0*/  BSYNC.RECONVERGENT B7 ;  /* 0x0000000000077941 */ /* 0x000fea0003800200 */
.L_x_31612:
        /* <DEDUP_REMOVED lines=306> */
.L_x_31680:
        /* <DEDUP_REMOVED lines=18> */
.L_x_31684:
[----:B------:R1:W5:Y:S01]  /*a430*/  LDG.E.U8 R0, desc[UR36][R4.64] ;  /* 0x0000002404007981 */ /* 0x000362000c1e1100 */
[----:B------:R-:W-:Y:S05]  /*a440*/  BRA `(.L_x_31686) ;  /* 0x0000000c005c7947 */ /* 0x000fea0003800000 */
.L_x_31683:
        /* <DEDUP_REMOVED lines=8> */
.L_x_31688:
[----:B------:R4:W5:Y:S01]  /*a4d0*/  LDG.E.U8 R0, desc[UR36][R4.64] ;  /* 0x0000002404007981 */ /* 0x000962000c1e1100 */
[----:B------:R-:W-:Y:S05]  /*a4e0*/  BRA `(.L_x_31686) ;  /* 0x0000000c00347947 */ /* 0x000fea0003800000 */
.L_x_31687:
[----:B------:R2:W5:Y:S01]  /*a4f0*/  LDG.E.U16 R0, desc[UR36][R4.64] ;  /* 0x0000002404007981 */ /* 0x000562000c1e1500 */
[----:B------:R-:W-:Y:S05]  /*a500*/  BRA `(.L_x_31686) ;  /* 0x0000000c002c7947 */ /* 0x000fea0003800000 */
.L_x_31682:
        /* <DEDUP_REMOVED lines=10> */
.L_x_31690:
[----:B------:R-:W2:Y:S02]  /*a5b0*/  LDG.E.U16 R2, desc[UR36][R4.64] ;  /* 0x0000002404027981 */ /* 0x000ea4000c1e1500 */
[----:B--2---:R-:W-:-:S06]  /*a5c0*/  HADD2.F32 R2, -RZ, R2.H0_H0 ;  /* 0x20000002ff027230 */ /* 0x004fcc0000004100 */
[----:B------:R-:W0:Y:S02]  /*a5d0*/  F2I.S64.TRUNC R2, R2 ;  /* 0x0000000200027311 */ /* 0x000e24000020d900 */
[----:B0-----:R-:W-:Y:S01]  /*a5e0*/  PRMT R0, R2, 0x7610, R0 ;  /* 0x0000761002007816 */ /* 0x001fe20000000000 */
[----:B------:R-:W-:Y:S06]  /*a5f0*/  BRA `(.L_x_31686) ;  /* 0x0000000800f07947 */ /* 0x000fec0003800000 */
.L_x_31689:
        /* <DEDUP_REMOVED lines=10> */
.L_x_31692:
[----:B------:R-:W2:Y:S02]  /*a6a0*/  LDG.E.U16 R4, desc[UR36][R4.64] ;  /* 0x0000002404047981 */ /* 0x000ea4000c1e1500 */
[----:B--2---:R-:W-:-:S06]  /*a6b0*/  HADD2.F32 R2, -RZ, R4.H0_H0 ;  /* 0x20000004ff027230 */ /* 0x004fcc0000004100 */
[----:B------:R-:W0:Y:S02]  /*a6c0*/  F2I.S64.TRUNC R2, R2 ;  /* 0x0000000200027311 */ /* 0x000e24000020d900 */
[----:B0-----:R-:W-:Y:S01]  /*a6d0*/  PRMT R0, R2, 0x7610, R0 ;  /* 0x0000761002007816 */ /* 0x001fe20000000000 */
[----:B------:R-:W-:Y:S06]  /*a6e0*/  BRA `(.L_x_31686) ;  /* 0x0000000800b47947 */ /* 0x000fec0003800000 */
.L_x_31691:
[----:B------:R-:W2:Y:S02]  /*a6f0*/  LDG.E.64 R2, desc[UR36][R4.64] ;  /* 0x0000002404027981 */ /* 0x000ea4000c1e1b00 */
[----:B--2---:R-:W0:Y:S02]  /*a700*/  F2I.S64.F64.TRUNC R2, R2 ;  /* 0x0000000200027311 */ /* 0x004e24000030d900 */
[----:B0-----:R-:W-:Y:S01]  /*a710*/  PRMT R0, R2, 0x7610, R0 ;  /* 0x0000761002007816 */ /* 0x001fe20000000000 */
[----:B------:R-:W-:Y:S06]  /*a720*/  BRA `(.L_x_31686) ;  /* 0x0000000800a47947 */ /* 0x000fec0003800000 */
.L_x_31681:
        /* <DEDUP_REMOVED lines=12> */
.L_x_31695:
[----:B------:R-:W2:Y:S02]  /*a7f0*/  LDG.E.64 R4, desc[UR36][R4.64] ;  /* 0x0000002404047981 */ /* 0x000ea4000c1e1b00 */
[----:B--2---:R-:W0:Y:S02]  /*a800*/  F2I.S64.F64.TRUNC R2, R4 ;  /* 0x0000000400027311 */ /* 0x004e24000030d900 */
[----:B0-----:R-:W-:Y:S01]  /*a810*/  PRMT R0, R2, 0x7610, R0 ;  /* 0x0000761002007816 */ /* 0x001fe20000000000 */
[----:B------:R-:W-:Y:S06]  /*a820*/  BRA `(.L_x_31686) ;  /* 0x0000000800647947 */ /* 0x000fec0003800000 */
.L_x_31694:
        /* <DEDUP_REMOVED lines=27> */
.L_x_31697:
        /* <DEDUP_REMOVED lines=14> */
.L_x_31696:
[----:B------:R-:W2:Y:S02]  /*aac0*/  LDG.E.U16 R2, desc[UR36][R4.64] ;  /* 0x0000002404027981 */ /* 0x000ea4000c1e1500 */
[----:B--2---:R-:W-:-:S06]  /*aad0*/  IMAD.U32 R2, R2, 0x10000, RZ ;  /* 0x0001000002027824 */ /* 0x004fcc00078e00ff */
[----:B------:R-:W0:Y:S02]  /*aae0*/  F2I.S64.TRUNC R2, R2 ;  /* 0x0000000200027311 */ /* 0x000e24000020d900 */
[----:B0-----:R-:W-:Y:S01]  /*aaf0*/  PRMT R0, R2, 0x7610, R0 ;  /* 0x0000761002007816 */ /* 0x001fe20000000000 */
[----:B------:R-:W-:Y:S06]  /*ab00*/  BRA `(.L_x_31686) ;  /* 0x0000000400ac7947 */ /* 0x000fec0003800000 */
.L_x_31693:
        /* <DEDUP_REMOVED lines=10> */
.L_x_31700:
        /* <DEDUP_REMOVED lines=21> */
.L_x_31704:
[----:B------:R-:W-:Y:S05]  /*ad00*/  BSYNC.RECONVERGENT B1 ;  /* 0x0000000000017941 */ /* 0x000fea0003800200 */
.L_x_31703:
[----:B------:R-:W-:Y:S01]  /*ad10*/  IMAD.SHL.U32 R0, R0, 0x100000, RZ ;  /* 0x0010000000007824 */ /* 0x000fe200078e00ff */
[----:B------:R-:W-:-:S04]  /*ad20*/  LEA R2, R2, 0x3b800000, 0x17 ;  /* 0x3b80000002027811 */ /* 0x000fc800078eb8ff */
[----:B------:R-:W-:-:S07]  /*ad30*/  LOP3.LUT R2, R2, R0, R7, 0xfe, !PT ;  /* 0x0000000002027212 */ /* 0x000fce00078efe07 */
.L_x_31702:
[----:B------:R-:W-:Y:S05]  /*ad40*/  BSYNC.RECONVERGENT B0 ;  /* 0x0000000000007941 */ /* 0x000fea0003800200 */
.L_x_31701:
[----:B------:R-:W0:Y:S02]  /*ad50*/  F2I.S64.TRUNC R2, R2 ;  /* 0x0000000200027311 */ /* 0x000e24000020d900 */
[----:B0-----:R-:W-:Y:S01]  /*ad60*/  PRMT R0, R2, 0x7610, R0 ;  /* 0x0000761002007816 */ /* 0x001fe20000000000 */
[----:B------:R-:W-:Y:S06]  /*ad70*/  BRA `(.L_x_31686) ;  /* 0x0000000400107947 */ /* 0x000fec0003800000 */
.L_x_31699:
        /* <DEDUP_REMOVED lines=21> */
.L_x_31708:
[----:B------:R-:W-:Y:S05]  /*aed0*/  BSYNC.RECONVERGENT B1 ;  /* 0x0000000000017941 */ /* 0x000fea0003800200 */
.L_x_31707:
[----:B------:R-:W-:Y:S02]  /*aee0*/  SHF.L.U32 R0, R0, 0x15, RZ ;  /* 0x0000001500007819 */ /* 0x000fe400000006ff */
[----:B------:R-:W-:-:S04]  /*aef0*/  LEA R2, R2, 0x37800000, 0x17 ;  /* 0x3780000002027811 */ /* 0x000fc800078eb8ff */
[----:B------:R-:W-:-:S07]  /*af00*/  LOP3.LUT R2, R2, R0, R7, 0xfe, !PT ;  /* 0x0000000002027212 */ /* 0x000fce00078efe07 */
.L_x_31706:
[----:B------:R-:W-:Y:S05]  /*af10*/  BSYNC.RECONVERGENT B0 ;  /* 0x0000000000007941 */ /* 0x000fea0003800200 */
.L_x_31705:
[----:B------:R-:W0:Y:S02]  /*af20*/  F2I.S64.TRUNC R2, R2 ;  /* 0x0000000200027311 */ /* 0x000e24000020d900 */
[----:B0-----:R-:W-:Y:S01]  /*af30*/  PRMT R0, R2, 0x7610, R0 ;  /* 0x0000761002007816 */ /* 0x001fe20000000000 */
[----:B------:R-:W-:Y:S06]  /*af40*/  BRA `(.L_x_31686) ;  /* 0x00000000009c7947 */ /* 0x000fec0003800000 */
.L_x_31698:
        /* <DEDUP_REMOVED lines=14> */
.L_x_31712:
[----:B------:R-:W-:Y:S05]  /*b030*/  BSYNC.RECONVERGENT B0 ;  /* 0x0000000000007941 */ /* 0x000fea0003800200 */
.L_x_31711:
[----:B------:R-:W0:Y:S02]  /*b040*/  F2I.S64.TRUNC R2, R2 ;  /* 0x0000000200027311 */ /* 0x000e24000020d900 */
[----:B0-----:R-:W-:Y:S01]  /*b050*/  PRMT R0, R2, 0x7610, R0 ;  /* 0x0000761002007816 */ /* 0x001fe20000000000 */
[----:B------:R-:W-:Y:S06]  /*b060*/  BRA `(.L_x_31686) ;  /* 0x0000000000547947 */ /* 0x000fec0003800000 */
.L_x_31685:
        /* <DEDUP_REMOVED lines=16> */
.L_x_31713:
[----:B------:R-:W-:Y:S01]  /*b170*/  PRMT R0, RZ, 0x7610, R0 ;  /* 0x00007610ff007816 */ /* 0x000fe20000000000 */
[----:B------:R-:W-:Y:S06]  /*b180*/  BRA `(.L_x_31686) ;  /* 0x00000000000c7947 */ /* 0x000fec0003800000 */
.L_x_31710:
[----:B------:R0:W5:Y:S01]  /*b190*/  LDG.E.U8 R0, desc[UR36][R4.64] ;  /* 0x0000002404007981 */ /* 0x000162000c1e1100 */
[----:B------:R-:W-:Y:S05]  /*b1a0*/  BRA `(.L_x_31686) ;  /* 0x0000000000047947 */ /* 0x000fea0003800000 */
.L_x_31709:
[----:B------:R0:W5:Y:S02]  /*b1b0*/  LDG.E.U8 R0, desc[UR36][R4.64] ;  /* 0x0000002404007981 */ /* 0x000164000c1e1100 */
.L_x_31686:
[----:B-----5:R-:W-:Y:S01]  /*b1c0*/  LOP3.LUT R7, R0, 0xff, RZ, 0xc0, !PT ;  /* 0x000000ff00077812 */ /* 0x020fe200078ec0ff */
[----:B------:R-:W-:Y:S01]  /*b1d0*/  IMAD.U32 R8, RZ, RZ, UR43 ;  /* 0x0000002bff087e24 */ /* 0x000fe2000f8e00ff */
[----:B------:R-:W-:-:S07]  /*b1e0*/  MOV R10, 0xb200 ;  /* 0x0000b200000a7802 */ /* 0x000fce0000000f00 */
[----:B01234-:R-:W-:Y:S05]  /*b1f0*/  CALL.REL.NOINC `($__internal_60_$__cuda_sm20_div_u16) ;  /* 0x0000000c00587944 */ /* 0x01ffea0003c00000 */
        /* <DEDUP_REMOVED lines=13> */
.L_x_31717:
[----:B------:R-:W-:Y:S01]  /*b2d0*/  STG.E.U8 desc[UR36][R16.64], R9 ;  /* 0x0000000910007986 */ /* 0x000fe2000c101124 */
[----:B------:R-:W-:Y:S05]  /*b2e0*/  EXIT ;  /* 0x000000000000794d */ /* 0x000fea0003800000 */
.L_x_31716:
        /* <DEDUP_REMOVED lines=8> */
[----:B------:R-:W-:Y:S01]  /*b370*/  STG.E.64 desc[UR36][R16.64], R2 ;  /* 0x0000000210007986 */ /* 0x000fe2000c101b24 */
[----:B------:R-:W-:Y:S05]  /*b380*/  EXIT ;  /* 0x000000000000794d */ /* 0x000fea0003800000 */
.L_x_31720:
[----:B------:R-:W-:-:S05]  /*b390*/  LOP3.LUT R9, R9, 0xffff, RZ, 0xc0, !PT ;  /* 0x0000ffff09097812 */ /* 0x000fca00078ec0ff */
[----:B------:R-:W-:Y:S01]  /*b3a0*/  STG.E desc[UR36][R16.64], R9 ;  /* 0x0000000910007986 */ /* 0x000fe2000c101924 */
[----:B------:R-:W-:Y:S05]  /*b3b0*/  EXIT ;  /* 0x000000000000794d */ /* 0x000fea0003800000 */
.L_x_31719:
[----:B------:R-:W-:Y:S01]  /*b3c0*/  STG.E.U16 desc[UR36][R16.64], R9 ;  /* 0x0000000910007986 */ /* 0x000fe2000c101524 */
[----:B------:R-:W-:Y:S05]  /*b3d0*/  EXIT ;  /* 0x000000000000794d */ /* 0x000fea0003800000 */
.L_x_31715:
        /* <DEDUP_REMOVED lines=9> */
.L_x_31722:
[----:B------:R-:W0:Y:S02]  /*b470*/  I2F.U16 R0, R9 ;  /* 0x0000000900007306 */ /* 0x000e240000101000 */
[----:B0-----:R-:W-:-:S05]  /*b480*/  F2FP.F16.F32.PACK_AB R0, RZ, R0 ;  /* 0x00000000ff00723e */ /* 0x001fca00000000ff */
[----:B------:R-:W-:Y:S01]  /*b490*/  STG.E.U16 desc[UR36][R16.64], R0 ;  /* 0x0000000010007986 */ /* 0x000fe2000c101524 */
[----:B------:R-:W-:Y:S05]  /*b4a0*/  EXIT ;  /* 0x000000000000794d */ /* 0x000fea0003800000 */
.L_x_31721:
        /* <DEDUP_REMOVED lines=10> */
.L_x_31724:
[----:B------:R-:W0:Y:S02]  /*b550*/  I2F.U16 R9, R9 ;  /* 0x0000000900097306 */ /* 0x000e240000101000 */
[----:B0-----:R-:W-:-:S04]  /*b560*/  F2FP.F16.F32.PACK_AB R3, RZ, R9 ;  /* 0x00000009ff03723e */ /* 0x001fc800000000ff */
[----:B------:R-:W-:-:S05]  /*b570*/  PRMT R3, R3, 0x5410, RZ ;  /* 0x0000541003037816 */ /* 0x000fca00000000ff */
[----:B------:R-:W-:Y:S01]  /*b580*/  STG.E desc[UR36][R16.64], R3 ;  /* 0x0000000310007986 */ /* 0x000fe2000c101924 */
[----:B------:R-:W-:Y:S05]  /*b590*/  EXIT ;  /* 0x000000000000794d */ /* 0x000fea0003800000 */
.L_x_31723:
[----:B------:R-:W0:Y:S02]  /*b5a0*/  I2F.F64.U16 R2, R9 ;  /* 0x0000000900027312 */ /* 0x000e240000101800 */
[----:B0-----:R-:W-:Y:S01]  /*b5b0*/  STG.E.64 desc[UR36][R16.64], R2 ;  /* 0x0000000210007986 */ /* 0x001fe2000c101b24 */
[----:B------:R-:W-:Y:S05]  /*b5c0*/  EXIT ;  /* 0x000000000000794d */ /* 0x000fea0003800000 */
.L_x_31714:
        /* <DEDUP_REMOVED lines=12> */
.L_x_31728:
        /* <DEDUP_REMOVED lines=16> */
.L_x_31731:
[----:B------:R-:W-:-:S07]  /*b790*/  PRMT R8, R0, 0x7610, R8 ;  /* 0x0000761000087816 */ /* 0x000fce0000000008 */
.L_x_31730:
[----:B------:R-:W-:Y:S05]  /*b7a0*/  BSYNC.RECONVERGENT B0 ;  /* 0x0000000000007941 */ /* 0x000fea0003800200 */
.L_x_31729:
[----:B------:R-:W-:Y:S01]  /*b7b0*/  STG.E.U8 desc[UR36][R16.64], R8 ;  /* 0x0000000810007986 */ /* 0x000fe2000c101124 */
[----:B------:R-:W-:Y:S05]  /*b7c0*/  EXIT ;  /* 0x000000000000794d */ /* 0x000fea0003800000 */
.L_x_31727:
        /* <DEDUP_REMOVED lines=16> */
.L_x_31734:
[----:B------:R-:W-:-:S07]  /*b8d0*/  PRMT R8, R0, 0x7610, R8 ;  /* 0x0000761000087816 */ /* 0x000fce0000000008 */
.L_x_31733:
[----:B------:R-:W-:Y:S05]  /*b8e0*/  BSYNC.RECONVERGENT B0 ;  /* 0x0000000000007941 */ /* 0x000fea0003800200 */
.L_x_31732:
[----:B------:R-:W-:Y:S01]  /*b8f0*/  STG.E.U8 desc[UR36][R16.64], R8 ;  /* 0x0000000810007986 */ /* 0x000fe2000c101124 */
[----:B------:R-:W-:Y:S05]  /*b900*/  EXIT ;  /* 0x000000000000794d */ /* 0x000fea0003800000 */
.L_x_31726:
        /* <DEDUP_REMOVED lines=21> */
.L_x_31736:
[----:B------:R-:W-:Y:S02]  /*ba60*/  LOP3.LUT R2, R9, 0xffff, RZ, 0xc0, !PT ;  /* 0x0000ffff09027812 */ /* 0x000fe400078ec0ff */
[----:B------:R-:W-:-:S05]  /*ba70*/  MOV R3, RZ ;  /* 0x000000ff00037202 */ /* 0x000fca0000000f00 */
[----:B------:R-:W-:Y:S01]  /*ba80*/  STG.E.64 desc[UR36][R16.64], R2 ;  /* 0x0000000210007986 */ /* 0x000fe2000c101b24 */
[----:B------:R-:W-:Y:S05]  /*ba90*/  EXIT ;  /* 0x000000000000794d */ /* 0x000fea0003800000 */
.L_x_31735:
[----:B------:R-:W-:-:S05]  /*baa0*/  LOP3.LUT R9, R9, 0xffff, RZ, 0xc0, !PT ;  /* 0x0000ffff09097812 */ /* 0x000fca00078ec0ff */
[----:B------:R-:W-:Y:S01]  /*bab0*/  STG.E desc[UR36][R16.64], R9 ;  /* 0x0000000910007986 */ /* 0x000fe2000c101924 */
[----:B------:R-:W-:Y:S05]  /*bac0*/  EXIT ;  /* 0x000000000000794d */ /* 0x000fea0003800000 */
.L_x_31725:
        /* <DEDUP_REMOVED lines=8> */
[----:B------:R-:W-:Y:S01]  /*bb50*/  STG.E.U8 desc[UR36][R16.64], R3 ;  /* 0x0000000310007986 */ /* 0x000fe2000c101124 */
[----:B------:R-:W-:Y:S05]  /*bb60*/  EXIT ;  /* 0x000000000000794d */ /* 0x000fea0003800000 */
.L_x_31738:
[----:B------:R-:W-:Y:S01]  /*bb70*/  CS2R R6, SRZ ;  /* 0x0000000000067805 */ /* 0x000fe2000001ff00 */
[----:B------:R-:W0:Y:S04]  /*bb80*/  I2F.F64.U16 R4, R9 ;  /* 0x0000000900047312 */ /* 0x000e280000101800 */
[----:B0-----:R-:W-:Y:S01]  /*bb90*/  STG.E.128 desc[UR36][R16.64], R4 ;  /* 0x0000000410007986 */ /* 0x001fe2000c101d24 */
[----:B------:R-:W-:Y:S05]  /*bba0*/  EXIT ;  /* 0x000000000000794d */ /* 0x000fea0003800000 */
.L_x_31737:
[----:B------:R-:W-:-:S09]  /*bbb0*/  UISETP.NE.AND UP0, UPT, UR4, 0xf, UPT ;  /* 0x0000000f0400788c */ /* 0x000fd2000bf05270 */
[----:B------:R-:W-:Y:S05]  /*bbc0*/  BRA.U !UP0, `(.L_x_31739) ;  /* 0x0000000108d47547 */ /* 0x000fea000b800000 */
[----:B------:R-:W-:-:S09]  /*bbd0*/  UISETP.NE.AND UP0, UPT, UR4, 0x17, UPT ;  /* 0x000000170400788c */ /* 0x000fd2000bf05270 */
[----:B------:R-:W-:Y:S05]  /*bbe0*/  BRA.U !UP0, `(.L_x_31740) ;  /* 0x0000000108847547 */ /* 0x000fea000b800000 */
[----:B------:R-:W-:-:S09]  /*bbf0*/  UISETP.NE.AND UP0, UPT, UR4, 0x18, UPT ;  /* 0x000000180400788c */ /* 0x000fd2000bf05270 */
[----:B------:R-:W-:Y:S05]  /*bc00*/  BRA.U !UP0, `(.L_x_31741) ;  /* 0x0000000108447547 */ /* 0x000fea000b800000 */
.L_x_31718:
        /* <DEDUP_REMOVED lines=10> */
[----:B---3--:R-:W-:Y:S01]  /*bcb0*/  IMAD.U32 R6, RZ, RZ, UR6 ;  /* 0x00000006ff067e24 */ /* 0x008fe2000f8e00ff */
[----:B------:R-:W-:Y:S01]  /*bcc0*/  MOV R7, UR7 ;  /* 0x0000000700077c02 */ /* 0x000fe20008000f00 */
[----:B----4-:R-:W-:Y:S01]  /*bcd0*/  IMAD.U32 R10, RZ, RZ, UR8 ;  /* 0x00000008ff0a7e24 */ /* 0x010fe2000f8e00ff */
[----:B-1----:R-:W-:-:S07]  /*bce0*/  MOV R11, UR9 ;  /* 0x00000009000b7c02 */ /* 0x002fce0008000f00 */
[----:B------:R-:W-:-:S07]  /*bcf0*/  LEPC R20, `(.L_x_31742) ;  /* 0x000000001014794e */ /* 0x000fce0000000000 */
[----:B--2---:R-:W-:Y:S05]  /*bd00*/  CALL.ABS.NOINC R2 ;  /* 0x0000000002007343 */ /* 0x004fea0003c00000 */
.L_x_31742:
[----:B------:R-:W-:Y:S05]  /*bd10*/  EXIT ;  /* 0x000000000000794d */ /* 0x000fea0003800000 */
.L_x_31741:
        /* <DEDUP_REMOVED lines=11> */
.L_x_31744:
[----:B------:R-:W-:Y:S05]  /*bdd0*/  BSYNC.RECONVERGENT B0 ;  /* 0x0000000000007941 */ /* 0x000fea0003800200 */
.L_x_31743:
[----:B------:R-:W-:Y:S01]  /*bde0*/  STG.E.U8 desc[UR36][R16.64], R3 ;  /* 0x0000000310007986 */ /* 0x000fe2000c101124 */
[----:B------:R-:W-:Y:S05]  /*bdf0*/  EXIT ;  /* 0x000000000000794d */ /* 0x000fea0003800000 */
.L_x_31740:
        /* <DEDUP_REMOVED lines=13> */
.L_x_31745:
[----:B------:R-:W-:Y:S01]  /*bed0*/  IMAD.MOV.U32 R3, RZ, RZ, 0x7f ;  /* 0x0000007fff037424 */ /* 0x000fe200078e00ff */
[----:B------:R-:W-:-:S04]  /*bee0*/  ISETP.GT.U32.AND P0, PT, R9, 0x7f800000, PT ;  /* 0x7f8000000900780c */ /* 0x000fc80003f04070 */
[----:B------:R-:W-:-:S05]  /*bef0*/  SEL R3, R3, 0x7c, P0 ;  /* 0x0000007c03037807 */ /* 0x000fca0000000000 */
[----:B------:R-:W-:Y:S01]  /*bf00*/  STG.E.U8 desc[UR36][R16.64], R3 ;  /* 0x0000000310007986 */ /* 0x000fe2000c101124 */
[----:B------:R-:W-:Y:S05]  /*bf10*/  EXIT ;  /* 0x000000000000794d */ /* 0x000fea0003800000 */
.L_x_31739:
[----:B------:R-:W0:Y:S02]  /*bf20*/  I2F.U16 R0, R9 ;  /* 0x0000000900007306 */ /* 0x000e240000101000 */
[----:B0-----:R-:W-:-:S05]  /*bf30*/  F2FP.BF16.F32.PACK_AB R0, RZ, R0 ;  /* 0x00000000ff00723e */ /* 0x001fca00000010ff */
[----:B------:R-:W-:Y:S01]  /*bf40*/  STG.E.U16 desc[UR36][R16.64], R0 ;  /* 0x0000000010007986 */ /* 0x000fe2000c101524 */
[----:B------:R-:W-:Y:S05]  /*bf50*/  EXIT ;  /* 0x000000000000794d */ /* 0x000fea0003800000 */
        .weak           $__internal_60_$__cuda_sm20_div_u16
        .type           $__internal_60_$__cuda_sm20_div_u16,@function
        .size           $__internal_60_$__cuda_sm20_div_u16,(.L_x_32811 - $__internal_60_$__cuda_sm20_div_u16)
$__internal_60_$__cuda_sm20_div_u16:
[----:B------:R-:W0:Y:S01]  /*bf60*/  I2F.U16 R0, R8 ;  /* 0x0000000800007306 */ /* 0x000e220000101000 */
[----:B------:R-:W-:Y:S01]  /*bf70*/  HFMA2 R4, -RZ, RZ, 15, 0 ;  /* 0x4b800000ff047431 */ /* 0x000fe200000001ff */
        /* <DEDUP_REMOVED lines=12> */
[----:B------:R-:W-:-:S05]  /*c040*/  HFMA2 R5, -RZ, RZ, 0, 0 ;  /* 0x00000000ff057431 */ /* 0x000fca00000001ff */
[----:B------:R-:W0:Y:S02]  /*c050*/  F2I.U32.TRUNC.NTZ R0, R0 ;  /* 0x0000000000007305 */ /* 0x000e24000020f000 */
[----:B0-----:R-:W-:Y:S02]  /*c060*/  LOP3.LUT R9, R0, 0xffff, RZ, 0xc0, !PT ;  /* 0x0000ffff00097812 */ /* 0x001fe400078ec0ff */
[----:B------:R-:W-:Y:S01]  /*c070*/  @!P0 MOV R9, 0xffffffff ;  /* 0xffffffff00098802 */ /* 0x000fe20000000f00 */
[----:B------:R-:W-:Y:S06]  /*c080*/  RET.REL.NODEC R4 `(_ZN2at6native18elementwise_kernelILi128ELi4EZNS0_15gpu_kernel_implINS0_13BUnaryFunctorIhhhZZZNS0_15binary_internal21div_floor_kernel_cudaERNS_18TensorIteratorBaseEENKUlvE_clEvENKUlvE_clEvEUlhhE_EEEEvS6_RKT_EUliE_EEviT1_) ;  /* 0xffffff3c04dc7950 */ /* 0x000fec0003c3ffff */
.L_x_31746:
        /* <DEDUP_REMOVED lines=15> */
.L_x_32811:


//--------------------- .text._ZN2at6native27unrolled_elementwise_kernelINS0_13BUnaryFunctorIhhhZZZNS0_15binary_internal21div_floor_kernel_cudaERNS_18TensorIteratorBaseEENKUlvE_clEvENKUlvE_clEvEUlhhE_EESt5arrayIPcLm2EELi4E23TrivialOffsetCalculatorILi1EjESE_NS0_6memory12LoadWithCastILi1EEENSF_13StoreWithCastILi1EEEEEviT_T0_T2_T3_T4_T5_ --------------------------
	.section	.text._ZN2at6native27unrolled_elementwise_kernelINS0_13BUnaryFunctorIhhhZZZNS0_15binary_internal21div_floor_kernel_cudaERNS_18TensorIteratorBaseEENKUlvE_clEvENKUlvE_clEvEUlhhE_EESt5arrayIPcLm2EELi4E23TrivialOffsetCalculatorILi1EjESE_NS0_6memory12LoadWithCastILi1EEENSF_13StoreWithCastILi1EEEEEviT_T0_T2_T3_T4_T5_,"ax",@progbits
	.align	128
        .global         _ZN2at6native27unrolled_elementwise_kernelINS0_13BUnaryFunctorIhhhZZZNS0_15binary_internal21div_floor_kernel_cudaERNS_18TensorIteratorBaseEENKUlvE_clEvENKUlvE_clEvEUlhhE_EESt5arrayIPcLm2EELi4E23TrivialOffsetCalculatorILi1EjESE_NS0_6memory12LoadWithCastILi1EEENSF_13StoreWithCastILi1EEEEEviT_T0_T2_T3_T4_T5_
        .type           _ZN2at6native27unrolled_elementwise_kernelINS0_13BUnaryFunctorIhhhZZZNS0_15binary_internal21div_floor_kernel_cudaERNS_18TensorIteratorBaseEENKUlvE_clEvENKUlvE_clEvEUlhhE_EESt5arrayIPcLm2EELi4E23TrivialOffsetCalculatorILi1EjESE_NS0_6memory12LoadWithCastILi1EEENSF_13StoreWithCastILi1EEEEEviT_T0_T2_T3_T4_T5_,@function
        .size           _ZN2at6native27unrolled_elementwise_kernelINS0_13BUnaryFunctorIhhhZZZNS0_15binary_internal21div_floor_kernel_cudaERNS_18TensorIteratorBaseEENKUlvE_clEvENKUlvE_clEvEUlhhE_EESt5arrayIPcLm2EELi4E23TrivialOffsetCalculatorILi1EjESE_NS0_6memory12LoadWithCastILi1EEENSF_13StoreWithCastILi1EEEEEviT_T0_T2_T3_T4_T5_,(.L_x_32812 - _ZN2at6native27unrolled_elementwise_kernelINS0_13BUnaryFunctorIhhhZZZNS0_15binary_internal21div_floor_kernel_cudaERNS_18TensorIteratorBaseEENKUlvE_clEvENKUlvE_clEvEUlhhE_EESt5arrayIPcLm2EELi4E23TrivialOffsetCalculatorILi1EjESE_NS0_6memory12LoadWithCastILi1EEENSF_13StoreWithCastILi1EEEEEviT_T0_T2_T3_T4_T5_)
        .other          _ZN2at6native27unrolled_elementwise_kernelINS0_13BUnaryFunctorIhhhZZZNS0_15binary_internal21div_floor_kernel_cudaERNS_18TensorIteratorBaseEENKUlvE_clEvENKUlvE_clEvEUlhhE_EESt5arrayIPcLm2EELi4E23TrivialOffsetCalculatorILi1EjESE_NS0_6memory12LoadWithCastILi1EEENSF_13StoreWithCastILi1EEEEEviT_T0_T2_T3_T4_T5_,@"STO_CUDA_ENTRY STV_DEFAULT"
_ZN2at6native27unrolled_elementwise_kernelINS0_13BUnaryFunctorIhhhZZZNS0_15binary_internal21div_floor_kernel_cudaERNS_18TensorIteratorBaseEENKUlvE_clEvENKUlvE_clEvEUlhhE_EESt5arrayIPcLm2EELi4E23TrivialOffsetCalculatorILi1EjESE_NS0_6memory12LoadWithCastILi1EEENSF_13StoreWithCastILi1EEEEEviT_T0_T2_T3_T4_T5_:
.text._ZN2at6native27unrolled_elementwise_kernelINS0_13BUnaryFunctorIhhhZZZNS0_15binary_internal21div_floor_kernel_cudaERNS_18TensorIteratorBaseEENKUlvE_clEvENKUlvE_clEvEUlhhE_EESt5arrayIPcLm2EELi4E23TrivialOffsetCalculatorILi1EjESE_NS0_6memory12LoadWithCastILi1EEENSF_13StoreWithCastILi1EEEEEviT_T0_T2_T3_T4_T5_:
        /* <DEDUP_REMOVED lines=31> */
.L_x_31752:
[----:B------:R3:W5:Y:S01]  /*01f0*/  LDG.E.U8 R22, desc[UR36][R6.64] ;  /* 0x0000002406167981 */ /* 0x000762000c1e1100 */
[----:B------:R-:W-:Y:S05]  /*0200*/  BRA `(.L_x_31754) ;  /* 0x0000000c00607947 */ /* 0x000fea0003800000 */
.L_x_31751:
        /* <DEDUP_REMOVED lines=8> */
.L_x_31756:
[----:B------:R1:W5:Y:S01]  /*0290*/  LDG.E.U8 R22, desc[UR36][R6.64] ;  /* 0x0000002406167981 */ /* 0x000362000c1e1100 */
[----:B------:R-:W-:Y:S05]  /*02a0*/  BRA `(.L_x_31754) ;  /* 0x0000000c00387947 */ /* 0x000fea0003800000 */
.L_x_31755:
[----:B------:R2:W5:Y:S01]  /*02b0*/  LDG.E.U16 R22, desc[UR36][R6.64] ;  /* 0x0000002406167981 */ /* 0x000562000c1e1500 */
[----:B------:R-:W-:Y:S05]  /*02c0*/  BRA `(.L_x_31754) ;  /* 0x0000000c00307947 */ /* 0x000fea0003800000 */
.L_x_31750:
        /* <DEDUP_REMOVED lines=10> */
.L_x_31758:
[----:B------:R-:W2:Y:S02]  /*0370*/  LDG.E.U16 R4, desc[UR36][R6.64] ;  /* 0x0000002406047981 */ /* 0x000ea4000c1e1500 */
[----:B--2---:R-:W-:-:S06]  /*0380*/  HADD2.F32 R4, -RZ, R4.H0_H0 ;  /* 0x20000004ff047230 */ /* 0x004fcc0000004100 */
[----:B------:R-:W0:Y:S02]  /*0390*/  F2I.S64.TRUNC R4, R4 ;  /* 0x0000000400047311 */ /* 0x000e24000020d900 */
[----:B0-----:R-:W-:Y:S01]  /*03a0*/  PRMT R22, R4, 0x7610, R22 ;  /* 0x0000761004167816 */ /* 0x001fe20000000016 */
[----:B------:R-:W-:Y:S06]  /*03b0*/  BRA `(.L_x_31754) ;  /* 0x0000000800f47947 */ /* 0x000fec0003800000 */
.L_x_31757:
        /* <DEDUP_REMOVED lines=10> */
.L_x_31760:
[----:B------:R-:W2:Y:S02]  /*0460*/  LDG.E.U16 R6, desc[UR36][R6.64] ;  /* 0x0000002406067981 */ /* 0x000ea4000c1e1500 */
[----:B--2---:R-:W-:-:S06]  /*0470*/  HADD2.F32 R4, -RZ, R6.H0_H0 ;  /* 0x20000006ff047230 */ /* 0x004fcc0000004100 */
[----:B------:R-:W0:Y:S02]  /*0480*/  F2I.S64.TRUNC R4, R4 ;  /* 0x0000000400047311 */ /* 0x000e24000020d900 */
[----:B0-----:R-:W-:Y:S01]  /*0490*/  PRMT R22, R4, 0x7610, R22 ;  /* 0x0000761004167816 */ /* 0x001fe20000000016 */
[----:B------:R-:W-:Y:S06]  /*04a0*/  BRA `(.L_x_31754) ;  /* 0x0000000800b87947 */ /* 0x000fec0003800000 */
.L_x_31759:
[----:B------:R-:W2:Y:S02]  /*04b0*/  LDG.E.64 R4, desc[UR36][R6.64] ;  /* 0x0000002406047981 */ /* 0x000ea4000c1e1b00 */
[----:B--2---:R-:W0:Y:S02]  /*04c0*/  F2I.S64.F64.TRUNC R4, R4 ;  /* 0x0000000400047311 */ /* 0x004e24000030d900 */
[----:B0-----:R-:W-:Y:S01]  /*04d0*/  PRMT R22, R4, 0x7610, R22 ;  /* 0x0000761004167816 */ /* 0x001fe20000000016 */
[----:B------:R-:W-:Y:S06]  /*04e0*/  BRA `(.L_x_31754) ;  /* 0x0000000800a87947 */ /* 0x000fec0003800000 */
.L_x_31749:
        /* <DEDUP_REMOVED lines=12> */
.L_x_31763:
[----:B------:R-:W2:Y:S02]  /*05b0*/  LDG.E.64 R6, desc[UR36][R6.64] ;  /* 0x0000002406067981 */ /* 0x000ea4000c1e1b00 */
[----:B--2---:R-:W0:Y:S02]  /*05c0*/  F2I.S64.F64.TRUNC R4, R6 ;  /* 0x0000000600047311 */ /* 0x004e24000030d900 */
[----:B0-----:R-:W-:Y:S01]  /*05d0*/  PRMT R22, R4, 0x7610, R22 ;  /* 0x0000761004167816 */ /* 0x001fe20000000016 */
[----:B------:R-:W-:Y:S06]  /*05e0*/  BRA `(.L_x_31754) ;  /* 0x0000000800687947 */ /* 0x000fec0003800000 */
.L_x_31762:
        /* <DEDUP_REMOVED lines=27> */
.L_x_31765:
        /* <DEDUP_REMOVED lines=15> */
.L_x_31764:
[----:B------:R-:W2:Y:S02]  /*0890*/  LDG.E.U16 R4, desc[UR36][R6.64] ;  /* 0x0000002406047981 */ /* 0x000ea4000c1e1500 */
[----:B--2---:R-:W-:-:S06]  /*08a0*/  IMAD.U32 R4, R4, 0x10000, RZ ;  /* 0x0001000004047824 */ /* 0x004fcc00078e00ff */
[----:B------:R-:W0:Y:S02]  /*08b0*/  F2I.S64.TRUNC R4, R4 ;  /* 0x0000000400047311 */ /* 0x000e24000020d900 */
[----:B0-----:R-:W-:Y:S01]  /*08c0*/  PRMT R22, R4, 0x7610, R22 ;  /* 0x0000761004167816 */ /* 0x001fe20000000016 */
[----:B------:R-:W-:Y:S06]  /*08d0*/  BRA `(.L_x_31754) ;  /* 0x0000000400ac7947 */ /* 0x000fec0003800000 */
.L_x_31761:
        /* <DEDUP_REMOVED lines=10> */
.L_x_31768:
        /* <DEDUP_REMOVED lines=21> */
.L_x_31772:
[----:B------:R-:W-:Y:S05]  /*0ad0*/  BSYNC.RECONVERGENT B1 ;  /* 0x0000000000017941 */ /* 0x000fea0003800200 */
.L_x_31771:
[----:B------:R-:W-:Y:S01]  /*0ae0*/  IMAD.SHL.U32 R0, R0, 0x100000, RZ ;  /* 0x0010000000007824 */ /* 0x000fe200078e00ff */
[----:B------:R-:W-:-:S04]  /*0af0*/  LEA R3, R3, 0x3b800000, 0x17 ;  /* 0x3b80000003037811 */ /* 0x000fc800078eb8ff */
[----:B------:R-:W-:-:S07]  /*0b00*/  LOP3.LUT R4, R3, R0, R7, 0xfe, !PT ;  /* 0x0000000003047212 */ /* 0x000fce00078efe07 */
.L_x_31770:
[----:B------:R-:W-:Y:S05]  /*0b10*/  BSYNC.RECONVERGENT B0 ;  /* 0x0000000000007941 */ /* 0x000fea0003800200 */
.L_x_31769:
[----:B------:R-:W0:Y:S02]  /*0b20*/  F2I.S64.TRUNC R4, R4 ;  /* 0x0000000400047311 */ /* 0x000e24000020d900 */
[----:B0-----:R-:W-:Y:S01]  /*0b30*/  PRMT R22, R4, 0x7610, R22 ;  /* 0x0000761004167816 */ /* 0x001fe20000000016 */
[----:B------:R-:W-:Y:S06]  /*0b40*/  BRA `(.L_x_31754) ;  /* 0x0000000400107947 */ /* 0x000fec0003800000 */
.L_x_31767:
        /* <DEDUP_REMOVED lines=21> */
.L_x_31776:
[----:B------:R-:W-:Y:S05]  /*0ca0*/  BSYNC.RECONVERGENT B1 ;  /* 0x0000000000017941 */ /* 0x000fea0003800200 */
.L_x_31775:
[----:B------:R-:W-:Y:S01]  /*0cb0*/  IMAD.SHL.U32 R0, R0, 0x200000, RZ ;  /* 0x0020000000007824 */ /* 0x000fe200078e00ff */
[----:B------:R-:W-:-:S04]  /*0cc0*/  LEA R3, R3, 0x37800000, 0x17 ;  /* 0x3780000003037811 */ /* 0x000fc800078eb8ff */
[----:B------:R-:W-:-:S07]  /*0cd0*/  LOP3.LUT R4, R3, R0, R7, 0xfe, !PT ;  /* 0x0000000003047212 */ /* 0x000fce00078efe07 */
.L_x_31774:
[----:B------:R-:W-:Y:S05]  /*0ce0*/  BSYNC.RECONVERGENT B0 ;  /* 0x0000000000007941 */ /* 0x000fea0003800200 */
.L_x_31773:
[----:B------:R-:W0:Y:S02]  /*0cf0*/  F2I.S64.TRUNC R4, R4 ;  /* 0x0000000400047311 */ /* 0x000e24000020d900 */
[----:B0-----:R-:W-:Y:S01]  /*0d00*/  PRMT R22, R4, 0x7610, R22 ;  /* 0x0000761004167816 */ /* 0x001fe20000000016 */
[----:B------:R-:W-:Y:S06]  /*0d10*/  BRA `(.L_x_31754) ;  /* 0x00000000009c7947 */ /* 0x000fec0003800000 */
.L_x_31766:
[----:B------:R-:W-:-:S09]  /*0d20*/  UISETP.NE.AND UP0, UPT, UR4, 0x1c, UPT ;  /* 0x0000001c0400788c */ /* 0x000fd2000bf05270 */
[----:B------:R-:W-:Y:S05]  /*0d30*/  BRA.U !UP0, `(.L_x_31777) ;  /* 0x0000000108907547 */ /* 0x000fea000b800000 */
[----:B------:R-:W-:-:S09]  /*0d40*/  UISETP.NE.AND UP0, UPT, UR4, 0x1d, UPT ;  /* 0x0000001d0400788c */ /* 0x000fd2000bf05270 */
[----:B------:R-:W-:Y:S05]  /*0d50*/  BRA.U !UP0, `(.L_x_31778) ;  /* 0x0000000108807547 */ /* 0x000fea000b800000 */
[----:B------:R-:W-:-:S09]  /*0d60*/  UISETP.NE.AND UP0, UPT, UR4, 0x2c, UPT ;  /* 0x0000002c0400788c */ /* 0x000fd2000bf05270 */
[----:B------:R-:W-:Y:S05]  /*0d70*/  BRA.U !UP0, `(.L_x_31779) ;  /* 0x0000000108487547 */ /* 0x000fea000b800000 */
.L_x_31753:
        /* <DEDUP_REMOVED lines=16> */
.L_x_31780:
[----:B------:R-:W-:Y:S01]  /*0e80*/  PRMT R22, RZ, 0x7610, R22 ;  /* 0x00007610ff167816 */ /* 0x000fe20000000016 */
[----:B------:R-:W-:Y:S06]  /*0e90*/  BRA `(.L_x_31754) ;  /* 0x00000000003c7947 */ /* 0x000fec0003800000 */
.L_x_31779:
        /* <DEDUP_REMOVED lines=8> */
.L_x_31782:
[----:B------:R-:W-:Y:S05]  /*0f20*/  BSYNC.RECONVERGENT B0 ;  /* 0x0000000000007941 */ /* 0x000fea0003800200 */
.L_x_31781:
[----:B------:R-:W0:Y:S02]  /*0f30*/  F2I.S64.TRUNC R4, R4 ;  /* 0x0000000400047311 */ /* 0x000e24000020d900 */
[----:B0-----:R-:W-:Y:S01]  /*0f40*/  PRMT R22, R4, 0x7610, R22 ;  /* 0x0000761004167816 */ /* 0x001fe20000000016 */
[----:B------:R-:W-:Y:S06]  /*0f50*/  BRA `(.L_x_31754) ;  /* 0x00000000000c7947 */ /* 0x000fec0003800000 */
.L_x_31778:
[----:B------:R0:W5:Y:S01]  /*0f60*/  LDG.E.U8 R22, desc[UR36][R6.64] ;  /* 0x0000002406167981 */ /* 0x000162000c1e1100 */
[----:B------:R-:W-:Y:S05]  /*0f70*/  BRA `(.L_x_31754) ;  /* 0x0000000000047947 */ /* 0x000fea0003800000 */
.L_x_31777:
[----:B------:R0:W5:Y:S02]  /*0f80*/  LDG.E.U8 R22, desc[UR36][R6.64] ;  /* 0x0000002406167981 */ /* 0x000164000c1e1100 */
.L_x_31754:
[----:B------:R-:W-:-:S07]  /*0f90*/  VIADD R23, R25, 0x80 ;  /* 0x0000008019177836 */ /* 0x000fce0000000000 */
.L_x_31748:
[----:B------:R-:W-:Y:S05]  /*0fa0*/  BSYNC.RECONVERGENT B6 ;  /* 0x0000000000067941 */ /* 0x000fea0003800200 */
.L_x_31747:
        /* <DEDUP_REMOVED lines=23> */
.L_x_31788:
[----:B------:R0:W5:Y:S01]  /*1120*/  LDG.E.U8 R19, desc[UR36][R6.64] ;  /* 0x0000002406137981 */ /* 0x000162000c1e1100 */
[----:B------:R-:W-:Y:S05]  /*1130*/  BRA `(.L_x_31790) ;  /* 0x0000000c00607947 */ /* 0x000fea0003800000 */
.L_x_31787:
        /* <DEDUP_REMOVED lines=8> */
.L_x_31792:
[----:B------:R4:W5:Y:S01]  /*11c0*/  LDG.E.U8 R19, desc[UR36][R6.64] ;  /* 0x0000002406137981 */ /* 0x000962000c1e1100 */
[----:B------:R-:W-:Y:S05]  /*11d0*/  BRA `(.L_x_31790) ;  /* 0x0000000c00387947 */ /* 0x000fea0003800000 */
.L_x_31791:
[----:B------:R0:W5:Y:S01]  /*11e0*/  LDG.E.U16 R19, desc[UR36][R6.64] ;  /* 0x0000002406137981 */ /* 0x000162000c1e1500 */
[----:B------:R-:W-:Y:S05]  /*11f0*/  BRA `(.L_x_31790) ;  /* 0x0000000c00307947 */ /* 0x000fea0003800000 */
.L_x_31786:
        /* <DEDUP_REMOVED lines=10> */
.L_x_31794:
[----:B------:R-:W2:Y:S02]  /*12a0*/  LDG.E.U16 R4, desc[UR36][R6.64] ;  /* 0x0000002406047981 */ /* 0x000ea4000c1e1500 */
[----:B--2---:R-:W-:-:S06]  /*12b0*/  HADD2.F32 R4, -RZ, R4.H0_H0 ;  /* 0x20000004ff047230 */ /* 0x004fcc0000004100 */
[----:B------:R-:W0:Y:S02]  /*12c0*/  F2I.S64.TRUNC R4, R4 ;  /* 0x0000000400047311 */ /* 0x000e24000020d900 */
[----:B0-----:R-:W-:Y:S01]  /*12d0*/  PRMT R19, R4, 0x7610, R19 ;  /* 0x0000761004137816 */ /* 0x001fe20000000013 */
[----:B------:R-:W-:Y:S06]  /*12e0*/  BRA `(.L_x_31790) ;  /* 0x0000000800f47947 */ /* 0x000fec0003800000 */
.L_x_31793:
        /* <DEDUP_REMOVED lines=10> */
.L_x_31796:
[----:B------:R-:W2:Y:S02]  /*1390*/  LDG.E.U16 R6, desc[UR36][R6.64] ;  /* 0x0000002406067981 */ /* 0x000ea4000c1e1500 */
[----:B--2---:R-:W-:-:S06]  /*13a0*/  HADD2.F32 R4, -RZ, R6.H0_H0 ;  /* 0x20000006ff047230 */ /* 0x004fcc0000004100 */
[----:B------:R-:W0:Y:S02]  /*13b0*/  F2I.S64.TRUNC R4, R4 ;  /* 0x0000000400047311 */ /* 0x000e24000020d900 */
[----:B0-----:R-:W-:Y:S01]  /*13c0*/  PRMT R19, R4, 0x7610, R19 ;  /* 0x0000761004137816 */ /* 0x001fe20000000013 */
[----:B------:R-:W-:Y:S06]  /*13d0*/  BRA `(.L_x_31790) ;  /* 0x0000000800b87947 */ /* 0x000fec0003800000 */
.L_x_31795:
[----:B------:R-:W2:Y:S02]  /*13e0*/  LDG.E.64 R4, desc[UR36][R6.64] ;  /* 0x0000002406047981 */ /* 0x000ea4000c1e1b00 */
[----:B--2---:R-:W0:Y:S02]  /*13f0*/  F2I.S64.F64.TRUNC R4, R4 ;  /* 0x0000000400047311 */ /* 0x004e24000030d900 */
[----:B0-----:R-:W-:Y:S01]  /*1400*/  PRMT R19, R4, 0x7610, R19 ;  /* 0x0000761004137816 */ /* 0x001fe20000000013 */
[----:B------:R-:W-:Y:S06]  /*1410*/  BRA `(.L_x_31790) ;  /* 0x0000000800a87947 */ /* 0x000fec0003800000 */
.L_x_31785:
        /* <DEDUP_REMOVED lines=12> */
.L_x_31799:
[----:B------:R-:W2:Y:S02]  /*14e0*/  LDG.E.64 R6, desc[UR36][R6.64] ;  /* 0x0000002406067981 */ /* 0x000ea4000c1e1b00 */
[----:B--2---:R-:W0:Y:S02]  /*14f0*/  F2I.S64.F64.TRUNC R4, R6 ;  /* 0x0000000600047311 */ /* 0x004e24000030d900 */
[----:B0-----:R-:W-:Y:S01]  /*1500*/  PRMT R19, R4, 0x7610, R19 ;  /* 0x0000761004137816 */ /* 0x001fe20000000013 */
[----:B------:R-:W-:Y:S06]  /*1510*/  BRA `(.L_x_31790) ;  /* 0x0000000800687947 */ /* 0x000fec0003800000 */
.L_x_31798:
        /* <DEDUP_REMOVED lines=27> */
.L_x_31801:
        /* <DEDUP_REMOVED lines=15> */
.L_x_31800:
[----:B------:R-:W2:Y:S02]  /*17c0*/  LDG.E.U16 R4, desc[UR36][R6.64] ;  /* 0x0000002406047981 */ /* 0x000ea4000c1e1500 */
[----:B--2---:R-:W-:-:S06]  /*17d0*/  IMAD.U32 R4, R4, 0x10000, RZ ;  /* 0x0001000004047824 */ /* 0x004fcc00078e00ff */
[----:B------:R-:W0:Y:S02]  /*17e0*/  F2I.S64.TRUNC R4, R4 ;  /* 0x0000000400047311 */ /* 0x000e24000020d900 */
[----:B0-----:R-:W-:Y:S01]  /*17f0*/  PRMT R19, R4, 0x7610, R19 ;  /* 0x0000761004137816 */ /* 0x001fe20000000013 */
[----:B------:R-:W-:Y:S06]  /*1800*/  BRA `(.L_x_31790) ;  /* 0x0000000400ac7947 */ /* 0x000fec0003800000 */
.L_x_31797:
        /* <DEDUP_REMOVED lines=10> */
.L_x_31804:
        /* <DEDUP_REMOVED lines=21> */
.L_x_31808:
[----:B------:R-:W-:Y:S05]  /*1a00*/  BSYNC.RECONVERGENT B1 ;  /* 0x0000000000017941 */ /* 0x000fea0003800200 */
.L_x_31807:
[----:B------:R-:W-:Y:S01]  /*1a10*/  IMAD.SHL.U32 R0, R0, 0x100000, RZ ;  /* 0x0010000000007824 */ /* 0x000fe200078e00ff */
[----:B------:R-:W-:-:S04]  /*1a20*/  LEA R3, R3, 0x3b800000, 0x17 ;  /* 0x3b80000003037811 */ /* 0x000fc800078eb8ff */
[----:B------:R-:W-:-:S07]  /*1a30*/  LOP3.LUT R4, R3, R0, R7, 0xfe, !PT ;  /* 0x0000000003047212 */ /* 0x000fce00078efe07 */
.L_x_31806:
[----:B------:R-:W-:Y:S05]  /*1a40*/  BSYNC.RECONVERGENT B0 ;  /* 0x0000000000007941 */ /* 0x000fea0003800200 */
.L_x_31805:
[----:B------:R-:W0:Y:S02]  /*1a50*/  F2I.S64.TRUNC R4, R4 ;  /* 0x0000000400047311 */ /* 0x000e24000020d900 */
[----:B0-----:R-:W-:Y:S01]  /*1a60*/  PRMT R19, R4, 0x7610, R19 ;  /* 0x0000761004137816 */ /* 0x001fe20000000013 */
[----:B------:R-:W-:Y:S06]  /*1a70*/  BRA `(.L_x_31790) ;  /* 0x0000000400107947 */ /* 0x000fec0003800000 */
.L_x_31803:
        /* <DEDUP_REMOVED lines=21> */
.L_x_31812:
[----:B------:R-:W-:Y:S05]  /*1bd0*/  BSYNC.RECONVERGENT B1 ;  /* 0x0000000000017941 */ /* 0x000fea0003800200 */
.L_x_31811:
[----:B------:R-:W-:Y:S01]  /*1be0*/  IMAD.SHL.U32 R0, R0, 0x200000, RZ ;  /* 0x0020000000007824 */ /* 0x000fe200078e00ff */
[----:B------:R-:W-:-:S04]  /*1bf0*/  LEA R3, R3, 0x37800000, 0x17 ;  /* 0x3780000003037811 */ /* 0x000fc800078eb8ff */
[----:B------:R-:W-:-:S07]  /*1c00*/  LOP3.LUT R4, R3, R0, R7, 0xfe, !PT ;  /* 0x0000000003047212 */ /* 0x000fce00078efe07 */
.L_x_31810:
[----:B------:R-:W-:Y:S05]  /*1c10*/  BSYNC.RECONVERGENT B0 ;  /* 0x0000000000007941 */ /* 0x000fea0003800200 */
.L_x_31809:
[----:B------:R-:W0:Y:S02]  /*1c20*/  F2I.S64.TRUNC R4, R4 ;  /* 0x0000000400047311 */ /* 0x000e24000020d900 */
[----:B0-----:R-:W-:Y:S01]  /*1c30*/  PRMT R19, R4, 0x7610, R19 ;  /* 0x0000761004137816 */ /* 0x001fe20000000013 */
[----:B------:R-:W-:Y:S06]  /*1c40*/  BRA `(.L_x_31790) ;  /* 0x00000000009c7947 */ /* 0x000fec0003800000 */
.L_x_31802:
        /* <DEDUP_REMOVED lines=14> */
.L_x_31816:
[----:B------:R-:W-:Y:S05]  /*1d30*/  BSYNC.RECONVERGENT B0 ;  /* 0x0000000000007941 */ /* 0x000fea0003800200 */
.L_x_31815:
[----:B------:R-:W0:Y:S02]  /*1d40*/  F2I.S64.TRUNC R4, R4 ;  /* 0x0000000400047311 */ /* 0x000e24000020d900 */
[----:B0-----:R-:W-:Y:S01]  /*1d50*/  PRMT R19, R4, 0x7610, R19 ;  /* 0x0000761004137816 */ /* 0x001fe20000000013 */
[----:B------:R-:W-:Y:S06]  /*1d60*/  BRA `(.L_x_31790) ;  /* 0x0000000000547947 */ /* 0x000fec0003800000 */
.L_x_31789:
        /* <DEDUP_REMOVED lines=16> */
.L_x_31817:
[----:B------:R-:W-:Y:S01]  /*1e70*/  PRMT R19, RZ, 0x7610, R19 ;  /* 0x00007610ff137816 */ /* 0x000fe20000000013 */
[----:B------:R-:W-:Y:S06]  /*1e80*/  BRA `(.L_x_31790) ;  /* 0x00000000000c7947 */ /* 0x000fec0003800000 */
.L_x_31814:
[----:B------:R1:W5:Y:S01]  /*1e90*/  LDG.E.U8 R19, desc[UR36][R6.64] ;  /* 0x0000002406137981 */ /* 0x000362000c1e1100 */
[----:B------:R-:W-:Y:S05]  /*1ea0*/  BRA `(.L_x_31790) ;  /* 0x0000000000047947 */ /* 0x000fea0003800000 */
.L_x_31813:
[----:B------:R0:W5:Y:S02]  /*1eb0*/  LDG.E.U8 R19, desc[UR36][R6.64] ;  /* 0x0000002406137981 */ /* 0x000164000c1e1100 */
.L_x_31790:
[----:B------:R-:W-:-:S07]  /*1ec0*/  VIADD R23, R23, 0x80 ;  /* 0x0000008017177836 */ /* 0x000fce0000000000 */
.L_x_31784:
[----:B------:R-:W-:Y:S05]  /*1ed0*/  BSYNC.RECONVERGENT B6 ;  /* 0x0000000000067941 */ /* 0x000fea0003800200 */
.L_x_31783:
        /* <DEDUP_REMOVED lines=23> */
.L_x_31823:
[----:B------:R0:W5:Y:S01]  /*2050*/  LDG.E.U8 R17, desc[UR36][R6.64] ;  /* 0x0000002406117981 */ /* 0x000162000c1e1100 */
[----:B------:R-:W-:Y:S05]  /*2060*/  BRA `(.L_x_31825) ;  /* 0x0000000c00607947 */ /* 0x000fea0003800000 */
.L_x_31822:
        /* <DEDUP_REMOVED lines=8> */
.L_x_31827:
[----:B------:R3:W5:Y:S01]  /*20f0*/  LDG.E.U8 R17, desc[UR36][R6.64] ;  /* 0x0000002406117981 */ /* 0x000762000c1e1100 */
[----:B------:R-:W-:Y:S05]  /*2100*/  BRA `(.L_x_31825) ;  /* 0x0000000c00387947 */ /* 0x000fea0003800000 */
.L_x_31826:
[----:B------:R0:W5:Y:S01]  /*2110*/  LDG.E.U16 R17, desc[UR36][R6.64] ;  /* 0x0000002406117981 */ /* 0x000162000c1e1500 */
[----:B------:R-:W-:Y:S05]  /*2120*/  BRA `(.L_x_31825) ;  /* 0x0000000c00307947 */ /* 0x000fea0003800000 */
.L_x_31821:
        /* <DEDUP_REMOVED lines=10> */
.L_x_31829:
[----:B------:R-:W2:Y:S02]  /*21d0*/  LDG.E.U16 R4, desc[UR36][R6.64] ;  /* 0x0000002406047981 */ /* 0x000ea4000c1e1500 */
[----:B--2---:R-:W-:-:S06]  /*21e0*/  HADD2.F32 R4, -RZ, R4.H0_H0 ;  /* 0x20000004ff047230 */ /* 0x004fcc0000004100 */
[----:B------:R-:W0:Y:S02]  /*21f0*/  F2I.S64.TRUNC R4, R4 ;  /* 0x0000000400047311 */ /* 0x000e24000020d900 */
[----:B0-----:R-:W-:Y:S01]  /*2200*/  PRMT R17, R4, 0x7610, R17 ;  /* 0x0000761004117816 */ /* 0x001fe20000000011 */
[----:B------:R-:W-:Y:S06]  /*2210*/  BRA `(.L_x_31825) ;  /* 0x0000000800f47947 */ /* 0x000fec0003800000 */
.L_x_31828:
        /* <DEDUP_REMOVED lines=10> */
.L_x_31831:
[----:B------:R-:W2:Y:S02]  /*22c0*/  LDG.E.U16 R6, desc[UR36][R6.64] ;  /* 0x0000002406067981 */ /* 0x000ea4000c1e1500 */
[----:B--2---:R-:W-:-:S06]  /*22d0*/  HADD2.F32 R4, -RZ, R6.H0_H0 ;  /* 0x20000006ff047230 */ /* 0x004fcc0000004100 */
[----:B------:R-:W0:Y:S02]  /*22e0*/  F2I.S64.TRUNC R4, R4 ;  /* 0x0000000400047311 */ /* 0x000e24000020d900 */
[----:B0-----:R-:W-:Y:S01]  /*22f0*/  PRMT R17, R4, 0x7610, R17 ;  /* 0x0000761004117816 */ /* 0x001fe20000000011 */
[----:B------:R-:W-:Y:S06]  /*2300*/  BRA `(.L_x_31825) ;  /* 0x0000000800b87947 */ /* 0x000fec0003800000 */
.L_x_31830:
[----:B------:R-:W2:Y:S02]  /*2310*/  LDG.E.64 R4, desc[UR36][R6.64] ;  /* 0x0000002406047981 */ /* 0x000ea4000c1e1b00 */
[----:B--2---:R-:W0:Y:S02]  /*2320*/  F2I.S64.F64.TRUNC R4, R4 ;  /* 0x0000000400047311 */ /* 0x004e24000030d900 */
[----:B0-----:R-:W-:Y:S01]  /*2330*/  PRMT R17, R4, 0x7610, R17 ;  /* 0x0000761004117816 */ /* 0x001fe20000000011 */
[----:B------:R-:W-:Y:S06]  /*2340*/  BRA `(.L_x_31825) ;  /* 0x0000000800a87947 */ /* 0x000fec0003800000 */
.L_x_31820:
        /* <DEDUP_REMOVED lines=12> */
.L_x_31834:
[----:B------:R-:W2:Y:S02]  /*2410*/  LDG.E.64 R6, desc[UR36][R6.64] ;  /* 0x0000002406067981 */ /* 0x000ea4000c1e1b00 */
[----:B--2---:R-:W0:Y:S02]  /*2420*/  F2I.S64.F64.TRUNC R4, R6 ;  /* 0x0000000600047311 */ /* 0x004e24000030d900 */
[----:B0-----:R-:W-:Y:S01]  /*2430*/  PRMT R17, R4, 0x7610, R17 ;  /* 0x0000761004117816 */ /* 0x001fe20000000011 */
[----:B------:R-:W-:Y:S06]  /*2440*/  BRA `(.L_x_31825) ;  /* 0x0000000800687947 */ /* 0x000fec0003800000 */
.L_x_31833:
        /* <DEDUP_REMOVED lines=27> */
.L_x_31836:
        /* <DEDUP_REMOVED lines=15> */
.L_x_31835:
[----:B------:R-:W2:Y:S02]  /*26f0*/  LDG.E.U16 R4, desc[UR36][R6.64] ;  /* 0x0000002406047981 */ /* 0x000ea4000c1e1500 */
[----:B--2---:R-:W-:-:S06]  /*2700*/  IMAD.U32 R4, R4, 0x10000, RZ ;  /* 0x0001000004047824 */ /* 0x004fcc00078e00ff */
[----:B------:R-:W0:Y:S02]  /*2710*/  F2I.S64.TRUNC R4, R4 ;  /* 0x0000000400047311 */ /* 0x000e24000020d900 */
[----:B0-----:R-:W-:Y:S01]  /*2720*/  PRMT R17, R4, 0x7610, R17 ;  /* 0x0000761004117816 */ /* 0x001fe20000000011 */
[----:B------:R-:W-:Y:S06]  /*2730*/  BRA `(.L_x_31825) ;  /* 0x0000000400ac7947 */ /* 0x000fec0003800000 */
.L_x_31832:
        /* <DEDUP_REMOVED lines=10> */
.L_x_31839:
        /* <DEDUP_REMOVED lines=21> */
.L_x_31843:
[----:B------:R-:W-:Y:S05]  /*2930*/  BSYNC.RECONVERGENT B1 ;  /* 0x0000000000017941 */ /* 0x000fea0003800200 */
.L_x_31842:
[----:B------:R-:W-:Y:S01]  /*2940*/  IMAD.SHL.U32 R0, R0, 0x100000, RZ ;  /* 0x0010000000007824 */ /* 0x000fe200078e00ff */
[----:B------:R-:W-:-:S04]  /*2950*/  LEA R3, R3, 0x3b800000, 0x17 ;  /* 0x3b80000003037811 */ /* 0x000fc800078eb8ff */
[----:B------:R-:W-:-:S07]  /*2960*/  LOP3.LUT R4, R3, R0, R7, 0xfe, !PT ;  /* 0x0000000003047212 */ /* 0x000fce00078efe07 */
.L_x_31841:
[----:B------:R-:W-:Y:S05]  /*2970*/  BSYNC.RECONVERGENT B0 ;  /* 0x0000000000007941 */ /* 0x000fea0003800200 */
.L_x_31840:
[----:B------:R-:W0:Y:S02]  /*2980*/  F2I.S64.TRUNC R4, R4 ;  /* 0x0000000400047311 */ /* 0x000e24000020d900 */
[----:B0-----:R-:W-:Y:S01]  /*2990*/  PRMT R17, R4, 0x7610, R17 ;  /* 0x0000761004117816 */ /* 0x001fe20000000011 */
[----:B------:R-:W-:Y:S06]  /*29a0*/  BRA `(.L_x_31825) ;  /* 0x0000000400107947 */ /* 0x000fec0003800000 */
.L_x_31838:
        /* <DEDUP_REMOVED lines=21> */
.L_x_31847:
[----:B------:R-:W-:Y:S05]  /*2b00*/  BSYNC.RECONVERGENT B1 ;  /* 0x0000000000017941 */ /* 0x000fea0003800200 */
.L_x_31846:
[----:B------:R-:W-:Y:S01]  /*2b10*/  IMAD.SHL.U32 R0, R0, 0x200000, RZ ;  /* 0x0020000000007824 */ /* 0x000fe200078e00ff */
[----:B------:R-:W-:-:S04]  /*2b20*/  LEA R3, R3, 0x37800000, 0x17 ;  /* 0x3780000003037811 */ /* 0x000fc800078eb8ff */
[----:B------:R-:W-:-:S07]  /*2b30*/  LOP3.LUT R4, R3, R0, R7, 0xfe, !PT ;  /* 0x0000000003047212 */ /* 0x000fce00078efe07 */
.L_x_31845:
[----:B------:R-:W-:Y:S05]  /*2b40*/  BSYNC.RECONVERGENT B0 ;  /* 0x0000000000007941 */ /* 0x000fea0003800200 */
.L_x_31844:
[----:B------:R-:W0:Y:S02]  /*2b50*/  F2I.S64.TRUNC R4, R4 ;  /* 0x0000000400047311 */ /* 0x000e24000020d900 */
[----:B0-----:R-:W-:Y:S01]  /*2b60*/  PRMT R17, R4, 0x7610, R17 ;  /* 0x0000761004117816 */ /* 0x001fe20000000011 */
[----:B------:R-:W-:Y:S06]  /*2b70*/  BRA `(.L_x_31825) ;  /* 0x00000000009c7947 */ /* 0x000fec0003800000 */
.L_x_31837:
        /* <DEDUP_REMOVED lines=14> */
.L_x_31851:
[----:B------:R-:W-:Y:S05]  /*2c60*/  BSYNC.RECONVERGENT B0 ;  /* 0x0000000000007941 */ /* 0x000fea0003800200 */
.L_x_31850:
[----:B------:R-:W0:Y:S02]  /*2c70*/  F2I.S64.TRUNC R4, R4 ;  /* 0x0000000400047311 */ /* 0x000e24000020d900 */
[----:B0-----:R-:W-:Y:S01]  /*2c80*/  PRMT R17, R4, 0x7610, R17 ;  /* 0x0000761004117816 */ /* 0x001fe20000000011 */
[----:B------:R-:W-:Y:S06]  /*2c90*/  BRA `(.L_x_31825) ;  /* 0x0000000000547947 */ /* 0x000fec0003800000 */
.L_x_31824:
        /* <DEDUP_REMOVED lines=16> */
.L_x_31852:
[----:B------:R-:W-:Y:S01]  /*2da0*/  PRMT R17, RZ, 0x7610, R17 ;  /* 0x00007610ff117816 */ /* 0x000fe20000000011 */
[----:B------:R-:W-:Y:S06]  /*2db0*/  BRA `(.L_x_31825) ;  /* 0x00000000000c7947 */ /* 0x000fec0003800000 */
.L_x_31849:
[----:B------:R2:W5:Y:S01]  /*2dc0*/  LDG.E.U8 R17, desc[UR36][R6.64] ;  /* 0x0000002406117981 */ /* 0x000562000c1e1100 */
[----:B------:R-:W-:Y:S05]  /*2dd0*/  BRA `(.L_x_31825) ;  /* 0x0000000000047947 */ /* 0x000fea0003800000 */
.L_x_31848:
[----:B------:R1:W5:Y:S02]  /*2de0*/  LDG.E.U8 R17, desc[UR36][R6.64] ;  /* 0x0000002406117981 */ /* 0x000364000c1e1100 */
.L_x_31825:
[----:B------:R-:W-:-:S07]  /*2df0*/  VIADD R23, R23, 0x80 ;  /* 0x0000008017177836 */ /* 0x000fce0000000000 */
.L_x_31819:
[----:B------:R-:W-:Y:S05]  /*2e00*/  BSYNC.RECONVERGENT B6 ;  /* 0x0000000000067941 */ /* 0x000fea0003800200 */
.L_x_31818:
        /* <DEDUP_REMOVED lines=23> */
.L_x_31858:
[----:B------:R0:W5:Y:S01]  /*2f80*/  LDG.E.U8 R18, desc[UR36][R6.64] ;  /* 0x0000002406127981 */ /* 0x000162000c1e1100 */
[----:B------:R-:W-:Y:S05]  /*2f90*/  BRA `(.L_x_31854) ;  /* 0x0000000c005c7947 */ /* 0x000fea0003800000 */
.L_x_31857:
        /* <DEDUP_REMOVED lines=8> */
.L_x_31861:
[----:B------:R0:W5:Y:S01]  /*3020*/  LDG.E.U8 R18, desc[UR36][R6.64] ;  /* 0x0000002406127981 */ /* 0x000162000c1e1100 */
[----:B------:R-:W-:Y:S05]  /*3030*/  BRA `(.L_x_31854) ;  /* 0x0000000c00347947 */ /* 0x000fea0003800000 */
.L_x_31860:
[----:B------:R0:W5:Y:S01]  /*3040*/  LDG.E.U16 R18, desc[UR36][R6.64] ;  /* 0x0000002406127981 */ /* 0x000162000c1e1500 */
[----:B------:R-:W-:Y:S05]  /*3050*/  BRA `(.L_x_31854) ;  /* 0x0000000c002c7947 */ /* 0x000fea0003800000 */
.L_x_31856:
        /* <DEDUP_REMOVED lines=10> */
.L_x_31863:
[----:B------:R-:W2:Y:S02]  /*3100*/  LDG.E.U16 R4, desc[UR36][R6.64] ;  /* 0x0000002406047981 */ /* 0x000ea4000c1e1500 */
[----:B--2---:R-:W-:-:S06]  /*3110*/  HADD2.F32 R4, -RZ, R4.H0_H0 ;  /* 0x20000004ff047230 */ /* 0x004fcc0000004100 */
[----:B------:R-:W0:Y:S02]  /*3120*/  F2I.S64.TRUNC R4, R4 ;  /* 0x0000000400047311 */ /* 0x000e24000020d900 */
[----:B0-----:R-:W-:Y:S01]  /*3130*/  PRMT R18, R4, 0x7610, R18 ;  /* 0x0000761004127816 */ /* 0x001fe20000000012 */
[----:B------:R-:W-:Y:S06]  /*3140*/  BRA `(.L_x_31854) ;  /* 0x0000000800f07947 */ /* 0x000fec0003800000 */
.L_x_31862:
        /* <DEDUP_REMOVED lines=10> */
.L_x_31865:
[----:B------:R-:W2:Y:S02]  /*31f0*/  LDG.E.U16 R6, desc[UR36][R6.64] ;  /* 0x0000002406067981 */ /* 0x000ea4000c1e1500 */
[----:B--2---:R-:W-:-:S06]  /*3200*/  HADD2.F32 R4, -RZ, R6.H0_H0 ;  /* 0x20000006ff047230 */ /* 0x004fcc0000004100 */
[----:B------:R-:W0:Y:S02]  /*3210*/  F2I.S64.TRUNC R4, R4 ;  /* 0x0000000400047311 */ /* 0x000e24000020d900 */
[----:B0-----:R-:W-:Y:S01]  /*3220*/  PRMT R18, R4, 0x7610, R18 ;  /* 0x0000761004127816 */ /* 0x001fe20000000012 */
[----:B------:R-:W-:Y:S06]  /*3230*/  BRA `(.L_x_31854) ;  /* 0x0000000800b47947 */ /* 0x000fec0003800000 */
.L_x_31864:
[----:B------:R-:W2:Y:S02]  /*3240*/  LDG.E.64 R4, desc[UR36][R6.64] ;  /* 0x0000002406047981 */ /* 0x000ea4000c1e1b00 */
[----:B--2---:R-:W0:Y:S02]  /*3250*/  F2I.S64.F64.TRUNC R4, R4 ;  /* 0x0000000400047311 */ /* 0x004e24000030d900 */
[----:B0-----:R-:W-:Y:S01]  /*3260*/  PRMT R18, R4, 0x7610, R18 ;  /* 0x0000761004127816 */ /* 0x001fe20000000012 */
[----:B------:R-:W-:Y:S06]  /*3270*/  BRA `(.L_x_31854) ;  /* 0x0000000800a47947 */ /* 0x000fec0003800000 */
.L_x_31855:
        /* <DEDUP_REMOVED lines=12> */
.L_x_31868:
[----:B------:R-:W2:Y:S02]  /*3340*/  LDG.E.64 R6, desc[UR36][R6.64] ;  /* 0x0000002406067981 */ /* 0x000ea4000c1e1b00 */
[----:B--2---:R-:W0:Y:S02]  /*3350*/  F2I.S64.F64.TRUNC R4, R6 ;  /* 0x0000000600047311 */ /* 0x004e24000030d900 */
[----:B0-----:R-:W-:Y:S01]  /*3360*/  PRMT R18, R4, 0x7610, R18 ;  /* 0x0000761004127816 */ /* 0x001fe20000000012 */
[----:B------:R-:W-:Y:S06]  /*3370*/  BRA `(.L_x_31854) ;  /* 0x0000000800647947 */ /* 0x000fec0003800000 */
.L_x_31867:
        /* <DEDUP_REMOVED lines=27> */
.L_x_31870:
        /* <DEDUP_REMOVED lines=15> */
.L_x_31869:
[----:B------:R-:W2:Y:S02]  /*3620*/  LDG.E.U16 R4, desc[UR36][R6.64] ;  /* 0x0000002406047981 */ /* 0x000ea4000c1e1500 */
[----:B--2---:R-:W-:-:S06]  /*3630*/  IMAD.U32 R4, R4, 0x10000, RZ ;  /* 0x0001000004047824 */ /* 0x004fcc00078e00ff */
[----:B------:R-:W0:Y:S02]  /*3640*/  F2I.S64.TRUNC R4, R4 ;  /* 0x0000000400047311 */ /* 0x000e24000020d900 */
[----:B0-----:R-:W-:Y:S01]  /*3650*/  PRMT R18, R4, 0x7610, R18 ;  /* 0x0000761004127816 */ /* 0x001fe20000000012 */
[----:B------:R-:W-:Y:S06]  /*3660*/  BRA `(.L_x_31854) ;  /* 0x0000000400a87947 */ /* 0x000fec0003800000 */
.L_x_31866:
        /* <DEDUP_REMOVED lines=10> */
.L_x_31873:
        /* <DEDUP_REMOVED lines=21> */
.L_x_31877:
[----:B------:R-:W-:Y:S05]  /*3860*/  BSYNC.RECONVERGENT B1 ;  /* 0x0000000000017941 */ /* 0x000fea0003800200 */
.L_x_31876:
[----:B------:R-:W-:Y:S01]  /*3870*/  IMAD.SHL.U32 R0, R0, 0x100000, RZ ;  /* 0x0010000000007824 */ /* 0x000fe200078e00ff */
[----:B------:R-:W-:-:S04]  /*3880*/  LEA R3, R3, 0x3b800000, 0x17 ;  /* 0x3b80000003037811 */ /* 0x000fc800078eb8ff */
[----:B------:R-:W-:-:S07]  /*3890*/  LOP3.LUT R4, R3, R0, R7, 0xfe, !PT ;  /* 0x0000000003047212 */ /* 0x000fce00078efe07 */
.L_x_31875:
[----:B------:R-:W-:Y:S05]  /*38a0*/  BSYNC.RECONVERGENT B0 ;  /* 0x0000000000007941 */ /* 0x000fea0003800200 */
.L_x_31874:
[----:B------:R-:W0:Y:S02]  /*38b0*/  F2I.S64.TRUNC R4, R4 ;  /* 0x0000000400047311 */ /* 0x000e24000020d900 */
[----:B0-----:R-:W-:Y:S01]  /*38c0*/  PRMT R18, R4, 0x7610, R18 ;  /* 0x0000761004127816 */ /* 0x001fe20000000012 */
[----:B------:R-:W-:Y:S06]  /*38d0*/  BRA `(.L_x_31854) ;  /* 0x00000004000c7947 */ /* 0x000fec0003800000 */
.L_x_31872:
        /* <DEDUP_REMOVED lines=21> */
.L_x_31881:
[----:B------:R-:W-:Y:S05]  /*3a30*/  BSYNC.RECONVERGENT B1 ;  /* 0x0000000000017941 */ /* 0x000fea0003800200 */
.L_x_31880:
[----:B------:R-:W-:Y:S01]  /*3a40*/  IMAD.SHL.U32 R0, R0, 0x200000, RZ ;  /* 0x0020000000007824 */ /* 0x000fe200078e00ff */
[----:B------:R-:W-:-:S04]  /*3a50*/  LEA R3, R3, 0x37800000, 0x17 ;  /* 0x3780000003037811 */ /* 0x000fc800078eb8ff */
[----:B------:R-:W-:-:S07]  /*3a60*/  LOP3.LUT R4, R3, R0, R7, 0xfe, !PT ;  /* 0x0000000003047212 */ /* 0x000fce00078efe07 */
.L_x_31879:
[----:B------:R-:W-:Y:S05]  /*3a70*/  BSYNC.RECONVERGENT B0 ;  /* 0x0000000000007941 */ /* 0x000fea0003800200 */
.L_x_31878:
[----:B------:R-:W0:Y:S02]  /*3a80*/  F2I.S64.TRUNC R4, R4 ;  /* 0x0000000400047311 */ /* 0x000e24000020d900 */
[----:B0-----:R-:W-:Y:S01]  /*3a90*/  PRMT R18, R4, 0x7610, R18 ;  /* 0x0000761004127816 */ /* 0x001fe20000000012 */
[----:B------:R-:W-:Y:S06]  /*3aa0*/  BRA `(.L_x_31854) ;  /* 0x0000000000987947 */ /* 0x000fec0003800000 */
.L_x_31871:
        /* <DEDUP_REMOVED lines=14> */
.L_x_31885:
[----:B------:R-:W-:Y:S05]  /*3b90*/  BSYNC.RECONVERGENT B0 ;  /* 0x0000000000007941 */ /* 0x000fea0003800200 */
.L_x_31884:
[----:B------:R-:W0:Y:S02]  /*3ba0*/  F2I.S64.TRUNC R4, R4 ;  /* 0x0000000400047311 */ /* 0x000e24000020d900 */
[----:B0-----:R-:W-:Y:S01]  /*3bb0*/  PRMT R18, R4, 0x7610, R18 ;  /* 0x0000761004127816 */ /* 0x001fe20000000012 */
[----:B------:R-:W-:Y:S06]  /*3bc0*/  BRA `(.L_x_31854) ;  /* 0x0000000000507947 */ /* 0x000fec0003800000 */
.L_x_31859:
        /* <DEDUP_REMOVED lines=16> */
.L_x_31886:
[----:B------:R-:W-:Y:S05]  /*3cd0*/  BRA `(.L_x_31854) ;  /* 0x00000000000c7947 */ /* 0x000fea0003800000 */
.L_x_31883:
[----:B------:R0:W5:Y:S01]  /*3ce0*/  LDG.E.U8 R18, desc[UR36][R6.64] ;  /* 0x0000002406127981 */ /* 0x000162000c1e1100 */
[----:B------:R-:W-:Y:S05]  /*3cf0*/  BRA `(.L_x_31854) ;  /* 0x0000000000047947 */ /* 0x000fea0003800000 */
.L_x_31882:
[----:B------:R0:W5:Y:S02]  /*3d00*/  LDG.E.U8 R18, desc[UR36][R6.64] ;  /* 0x0000002406127981 */ /* 0x000164000c1e1100 */
.L_x_31854:
[----:B------:R-:W-:Y:S05]  /*3d10*/  BSYNC.RECONVERGENT B6 ;  /* 0x0000000000067941 */ /* 0x000fea0003800200 */
.L_x_31853:
[----:B------:R-:W0:Y:S01]  /*3d20*/  LDC.U8 R0, c[0x0][0x385] ;  /* 0x0000e140ff007b82 */ /* 0x000e220000000000 */
[----:B------:R-:W-:Y:S01]  /*3d30*/  ISETP.GE.AND P0, PT, R25, R16, PT ;  /* 0x000000101900720c */ /* 0x000fe20003f06270 */
[----:B------:R-:W-:-:S12]  /*3d40*/  BSSY.RECONVERGENT B0, `(.L_x_31887) ;  /* 0x0000006000007945 */ /* 0x000fd80003800200 */
[----:B------:R-:W-:Y:S05]  /*3d50*/  @P0 BRA `(.L_x_31888) ;  /* 0x0000000000100947 */ /* 0x000fea0003800000 */
[----:B-----5:R-:W-:Y:S02]  /*3d60*/  LOP3.LUT R8, R22, 0xff, RZ, 0xc0, !PT ;  /* 0x000000ff16087812 */ /* 0x020fe400078ec0ff */
[----:B------:R-:W-:-:S07]  /*3d70*/  MOV R10, 0x3d90 ;  /* 0x00003d90000a7802 */ /* 0x000fce0000000f00 */
[----:B01234-:R-:W-:Y:S05]  /*3d80*/  CALL.REL.NOINC `($__internal_61_$__cuda_sm20_div_u16) ;  /* 0x0000003c00cc7944 */ /* 0x01ffea0003c00000 */
[----:B------:R-:W-:-:S07]  /*3d90*/  IMAD.MOV.U32 R3, RZ, RZ, R9 ;  /* 0x000000ffff037224 */ /* 0x000fce00078e0009 */
.L_x_31888:
[----:B------:R-:W-:Y:S05]  /*3da0*/  BSYNC.RECONVERGENT B0 ;  /* 0x0000000000007941 */ /* 0x000fea0003800200 */
.L_x_31887:
[----:B------:R-:W-:Y:S01]  /*3db0*/  VIADD R23, R25, 0x80 ;  /* 0x0000008019177836 */ /* 0x000fe20000000000 */
[----:B------:R-:W-:Y:S04]  /*3dc0*/  BSSY.RECONVERGENT B0, `(.L_x_31889) ;  /* 0x0000007000007945 */ /* 0x000fe80003800200 */
[----:B------:R-:W-:-:S13]  /*3dd0*/  ISETP.GE.AND P0, PT, R23, R16, PT ;  /* 0x000000101700720c */ /* 0x000fda0003f06270 */
[----:B------:R-:W-:Y:S05]  /*3de0*/  @P0 BRA `(.L_x_31890) ;  /* 0x0000000000100947 */ /* 0x000fea0003800000 */
[----:B-----5:R-:W-:Y:S02]  /*3df0*/  LOP3.LUT R8, R19, 0xff, RZ, 0xc0, !PT ;  /* 0x000000ff13087812 */ /* 0x020fe400078ec0ff */
[----:B------:R-:W-:-:S07]  /*3e00*/  MOV R10, 0x3e20 ;  /* 0x00003e20000a7802 */ /* 0x000fce0000000f00 */
[----:B01234-:R-:W-:Y:S05]  /*3e10*/  CALL.REL.NOINC `($__internal_61_$__cuda_sm20_div_u16) ;  /* 0x0000003c00a87944 */ /* 0x01ffea0003c00000 */
[----:B------:R-:W-:-:S07]  /*3e20*/  IMAD.MOV.U32 R22, RZ, RZ, R9 ;  /* 0x000000ffff167224 */ /* 0x000fce00078e0009 */
.L_x_31890:
[----:B------:R-:W-:Y:S05]  /*3e30*/  BSYNC.RECONVERGENT B0 ;  /* 0x0000000000007941 */ /* 0x000fea0003800200 */
.L_x_31889:
        /* <DEDUP_REMOVED lines=8> */
.L_x_31892:
[----:B------:R-:W-:Y:S05]  /*3ec0*/  BSYNC.RECONVERGENT B0 ;  /* 0x0000000000007941 */ /* 0x000fea0003800200 */
.L_x_31891:
        /* <DEDUP_REMOVED lines=8> */
.L_x_31894:
[----:B------:R-:W-:Y:S05]  /*3f50*/  BSYNC.RECONVERGENT B0 ;  /* 0x0000000000007941 */ /* 0x000fea0003800200 */
.L_x_31893:
[----:B-----5:R-:W0:Y:S01]  /*3f60*/  LDC.U8 R19, c[0x0][0x3a4] ;  /* 0x0000e900ff137b82 */ /* 0x020e220000000000 */
[----:B------:R-:W-:Y:S01]  /*3f70*/  ISETP.GE.AND P0, PT, R25, R16, PT ;  /* 0x000000101900720c */ /* 0x000fe20003f06270 */
[----:B------:R-:W-:Y:S04]  /*3f80*/  BSSY.RECONVERGENT B8, `(.L_x_31895) ;  /* 0x00002e7000087945 */ /* 0x000fe80003800200 */
[----:B------:R-:W-:Y:S08]  /*3f90*/  BSSY.RELIABLE B7, `(.L_x_31896) ;  /* 0x00001f9000077945 */ /* 0x000ff00003800100 */
[----:B------:R-:W-:Y:S05]  /*3fa0*/  @P0 BRA `(.L_x_31897) ;  /* 0x0000001c00d00947 */ /* 0x000fea0003800000 */
[----:B------:R-:W5:Y:S01]  /*3fb0*/  LDCU UR4, c[0x0][0x3a8] ;  /* 0x00007500ff0477ac */ /* 0x000f620008000800 */
[----:B------:R-:W1:Y:S01]  /*3fc0*/  LDC.64 R8, c[0x0][0x388] ;  /* 0x0000e200ff087b82 */ /* 0x000e620000000a00 */
[----:B0-----:R-:W-:Y:S01]  /*3fd0*/  IMAD R0, R2, 0x200, R25 ;  /* 0x0000020002007824 */ /* 0x001fe200078e0219 */
[----:B------:R-:W-:Y:S01]  /*3fe0*/  PRMT R4, R19, 0x9910, RZ ;  /* 0x0000991013047816 */ /* 0x000fe200000000ff */
        /* <DEDUP_REMOVED lines=18> */
.L_x_31902:
[----:B------:R0:W-:Y:S01]  /*4110*/  STG.E.U8 desc[UR36][R8.64], R3 ;  /* 0x0000000308007986 */ /* 0x0001e2000c101124 */
[----:B------:R-:W-:Y:S01]  /*4120*/  IMAD.MOV.U32 R25, RZ, RZ, R23 ;  /* 0x000000ffff197224 */ /* 0x000fe200078e0017 */
[----:B------:R-:W-:Y:S06]  /*4130*/  BRA `(.L_x_31904) ;  /* 0x0000000c00ac7947 */ /* 0x000fec0003800000 */
.L_x_31901:
        /* <DEDUP_REMOVED lines=11> */
.L_x_31906:
[----:B------:R-:W-:Y:S01]  /*41f0*/  LOP3.LUT R3, R3, 0xff, RZ, 0xc0, !PT ;  /* 0x000000ff03037812 */ /* 0x000fe200078ec0ff */
[----:B------:R-:W-:-:S04]  /*4200*/  IMAD.MOV.U32 R25, RZ, RZ, R23 ;  /* 0x000000ffff197224 */ /* 0x000fc800078e0017 */
[----:B------:R0:W-:Y:S01]  /*4210*/  STG.E desc[UR36][R8.64], R3 ;  /* 0x0000000308007986 */ /* 0x0001e2000c101924 */
[----:B------:R-:W-:Y:S05]  /*4220*/  BRA `(.L_x_31904) ;  /* 0x0000000c00707947 */ /* 0x000fea0003800000 */
.L_x_31905:
[----:B------:R-:W-:Y:S01]  /*4230*/  LOP3.LUT R3, R3, 0xff, RZ, 0xc0, !PT ;  /* 0x000000ff03037812 */ /* 0x000fe200078ec0ff */
[----:B------:R-:W-:-:S04]  /*4240*/  IMAD.MOV.U32 R25, RZ, RZ, R23 ;  /* 0x000000ffff197224 */ /* 0x000fc800078e0017 */
[----:B------:R0:W-:Y:S01]  /*4250*/  STG.E.U16 desc[UR36][R8.64], R3 ;  /* 0x0000000308007986 */ /* 0x0001e2000c101524 */
[----:B------:R-:W-:Y:S05]  /*4260*/  BRA `(.L_x_31904) ;  /* 0x0000000c00607947 */ /* 0x000fea0003800000 */
.L_x_31900:
        /* <DEDUP_REMOVED lines=11> */
.L_x_31908:
[----:B------:R-:W-:Y:S01]  /*4320*/  LOP3.LUT R3, R3, 0xff, RZ, 0xc0, !PT ;  /* 0x000000ff03037812 */ /* 0x000fe200078ec0ff */
[----:B------:R-:W-:-:S03]  /*4330*/  IMAD.MOV.U32 R25, RZ, RZ, R23 ;  /* 0x000000ffff197224 */ /* 0x000fc600078e0017 */
[----:B------:R-:W0:Y:S02]  /*4340*/  I2F.U16 R0, R3 ;  /* 0x0000000300007306 */ /* 0x000e240000101000 */
[----:B0-----:R-:W-:-:S05]  /*4350*/  F2FP.F16.F32.PACK_AB R0, RZ, R0 ;  /* 0x00000000ff00723e */ /* 0x001fca00000000ff */
[----:B------:R0:W-:Y:S01]  /*4360*/  STG.E.U16 desc[UR36][R8.64], R0 ;  /* 0x0000000008007986 */ /* 0x0001e2000c101524 */
[----:B------:R-:W-:Y:S05]  /*4370*/  BRA `(.L_x_31904) ;  /* 0x0000000c001c7947 */ /* 0x000fea0003800000 */
.L_x_31907:
        /* <DEDUP_REMOVED lines=12> */
.L_x_31910:
[----:B------:R-:W-:Y:S01]  /*4440*/  LOP3.LUT R3, R3, 0xff, RZ, 0xc0, !PT ;  /* 0x000000ff03037812 */ /* 0x000fe200078ec0ff */
[----:B------:R-:W-:-:S05]  /*4450*/  IMAD.MOV.U32 R25, RZ, RZ, R23 ;  /* 0x000000ffff197224 */ /* 0x000fca00078e0017 */
[----:B------:R-:W0:Y:S02]  /*4460*/  I2F.U16 R3, R3 ;  /* 0x0000000300037306 */ /* 0x000e240000101000 */
[----:B0-----:R-:W-:-:S04]  /*4470*/  F2FP.F16.F32.PACK_AB R3, RZ, R3 ;  /* 0x00000003ff03723e */ /* 0x001fc800000000ff */
[----:B------:R-:W-:-:S05]  /*4480*/  PRMT R3, R3, 0x5410, RZ ;  /* 0x0000541003037816 */ /* 0x000fca00000000ff */
[----:B------:R0:W-:Y:S01]  /*4490*/  STG.E desc[UR36][R8.64], R3 ;  /* 0x0000000308007986 */ /* 0x0001e2000c101924 */
[----:B------:R-:W-:Y:S05]  /*44a0*/  BRA `(.L_x_31904) ;  /* 0x0000000800d07947 */ /* 0x000fea0003800000 */
.L_x_31909:
[----:B------:R-:W-:Y:S01]  /*44b0*/  LOP3.LUT R4, R3, 0xff, RZ, 0xc0, !PT ;  /* 0x000000ff03047812 */ /* 0x000fe200078ec0ff */
[----:B------:R-:W-:-:S05]  /*44c0*/  IMAD.MOV.U32 R25, RZ, RZ, R23 ;  /* 0x000000ffff197224 */ /* 0x000fca00078e0017 */
[----:B------:R-:W0:Y:S02]  /*44d0*/  I2F.F64.U16 R4, R4 ;  /* 0x0000000400047312 */ /* 0x000e240000101800 */
[----:B0-----:R0:W-:Y:S01]  /*44e0*/  STG.E.64 desc[UR36][R8.64], R4 ;  /* 0x0000000408007986 */ /* 0x0011e2000c101b24 */
[----:B------:R-:W-:Y:S05]  /*44f0*/  BRA `(.L_x_31904) ;  /* 0x0000000800bc7947 */ /* 0x000fea0003800000 */
.L_x_31899:
        /* <DEDUP_REMOVED lines=13> */
.L_x_31913:
[----:B------:R-:W-:Y:S02]  /*45d0*/  LOP3.LUT R4, R3, 0xff, RZ, 0xc0, !PT ;  /* 0x000000ff03047812 */ /* 0x000fe400078ec0ff */
[----:B--234-:R-:W-:Y:S01]  /*45e0*/  CS2R R6, SRZ ;  /* 0x0000000000067805 */ /* 0x01cfe2000001ff00 */
[----:B------:R-:W-:-:S03]  /*45f0*/  IMAD.MOV.U32 R25, RZ, RZ, R23 ;  /* 0x000000ffff197224 */ /* 0x000fc600078e0017 */
[----:B------:R-:W0:Y:S02]  /*4600*/  I2F.F64.U16 R4, R4 ;  /* 0x0000000400047312 */ /* 0x000e240000101800 */
[----:B0-----:R0:W-:Y:S01]  /*4610*/  STG.E.128 desc[UR36][R8.64], R4 ;  /* 0x0000000408007986 */ /* 0x0011e2000c101d24 */
[----:B------:R-:W-:Y:S05]  /*4620*/  BRA `(.L_x_31904) ;  /* 0x0000000800707947 */ /* 0x000fea0003800000 */
.L_x_31912:
        /* <DEDUP_REMOVED lines=18> */
.L_x_31917:
[----:B------:R-:W-:Y:S05]  /*4750*/  BSYNC.RECONVERGENT B0 ;  /* 0x0000000000007941 */ /* 0x000fea0003800200 */
.L_x_31916:
[----:B------:R0:W-:Y:S01]  /*4760*/  STG.E.U8 desc[UR36][R8.64], R3 ;  /* 0x0000000308007986 */ /* 0x0001e2000c101124 */
[----:B------:R-:W-:Y:S01]  /*4770*/  IMAD.MOV.U32 R25, RZ, RZ, R23 ;  /* 0x000000ffff197224 */ /* 0x000fe200078e0017 */
[----:B------:R-:W-:Y:S06]  /*4780*/  BRA `(.L_x_31904) ;  /* 0x0000000800187947 */ /* 0x000fec0003800000 */
.L_x_31915:
        /* <DEDUP_REMOVED lines=20> */
.L_x_31914:
[----:B------:R-:W-:Y:S01]  /*48d0*/  LOP3.LUT R3, R3, 0xff, RZ, 0xc0, !PT ;  /* 0x000000ff03037812 */ /* 0x000fe200078ec0ff */
[----:B------:R-:W-:-:S03]  /*48e0*/  IMAD.MOV.U32 R25, RZ, RZ, R23 ;  /* 0x000000ffff197224 */ /* 0x000fc600078e0017 */
[----:B------:R-:W0:Y:S02]  /*48f0*/  I2F.U16 R0, R3 ;  /* 0x0000000300007306 */ /* 0x000e240000101000 */
[----:B0-----:R-:W-:-:S05]  /*4900*/  F2FP.BF16.F32.PACK_AB R0, RZ, R0 ;  /* 0x00000000ff00723e */ /* 0x001fca00000010ff */
[----:B------:R0:W-:Y:S01]  /*4910*/  STG.E.U16 desc[UR36][R8.64], R0 ;  /* 0x0000000008007986 */ /* 0x0001e2000c101524 */
[----:B------:R-:W-:Y:S05]  /*4920*/  BRA `(.L_x_31904) ;  /* 0x0000000400b07947 */ /* 0x000fea0003800000 */
.L_x_31911:
        /* <DEDUP_REMOVED lines=12> */
.L_x_31920:
        /* <DEDUP_REMOVED lines=13> */
.L_x_31923:
[----:B------:R-:W-:-:S04]  /*4ac0*/  SHF.R.U32.HI R0, RZ, 0x14, R3 ;  /* 0x00000014ff007819 */ /* 0x000fc80000011603 */
[----:B------:R-:W-:-:S04]  /*4ad0*/  LOP3.LUT R0, R0, 0x1, RZ, 0xc0, !PT ;  /* 0x0000000100007812 */ /* 0x000fc800078ec0ff */
[----:B------:R-:W-:-:S04]  /*4ae0*/  IADD3 R0, PT, PT, R3, 0x487ffff, R0 ;  /* 0x0487ffff03007810 */ /* 0x000fc80007ffe000 */
[----:B------:R-:W-:-:S04]  /*4af0*/  SHF.R.U32.HI R0, RZ, 0x14, R0 ;  /* 0x00000014ff007819 */ /* 0x000fc80000011600 */
[----:B------:R-:W-:-:S07]  /*4b00*/  LOP3.LUT R0, R0, 0xff, RZ, 0xc0, !PT ;  /* 0x000000ff00007812 */ /* 0x000fce00078ec0ff */
.L_x_31924:
[----:B------:R-:W-:-:S07]  /*4b10*/  PRMT R4, R0, 0x7610, R4 ;  /* 0x0000761000047816 */ /* 0x000fce0000000004 */
.L_x_31922:
[----:B------:R-:W-:Y:S05]  /*4b20*/  BSYNC.RECONVERGENT B0 ;  /* 0x0000000000007941 */ /* 0x000fea0003800200 */
.L_x_31921:
[----:B------:R0:W-:Y:S01]  /*4b30*/  STG.E.U8 desc[UR36][R8.64], R4 ;  /* 0x0000000408007986 */ /* 0x0001e2000c101124 */
[----:B------:R-:W-:Y:S01]  /*4b40*/  IMAD.MOV.U32 R25, RZ, RZ, R23 ;  /* 0x000000ffff197224 */ /* 0x000fe200078e0017 */
[----:B------:R-:W-:Y:S06]  /*4b50*/  BRA `(.L_x_31904) ;  /* 0x0000000400247947 */ /* 0x000fec0003800000 */
.L_x_31919:
        /* <DEDUP_REMOVED lines=13> */
.L_x_31927:
[----:B------:R-:W-:-:S04]  /*4c30*/  SHF.R.U32.HI R0, RZ, 0x15, R3 ;  /* 0x00000015ff007819 */ /* 0x000fc80000011603 */
[----:B------:R-:W-:-:S04]  /*4c40*/  LOP3.LUT R0, R0, 0x1, RZ, 0xc0, !PT ;  /* 0x0000000100007812 */ /* 0x000fc800078ec0ff */
[----:B------:R-:W-:-:S04]  /*4c50*/  IADD3 R0, PT, PT, R3, 0x88fffff, R0 ;  /* 0x088fffff03007810 */ /* 0x000fc80007ffe000 */
[----:B------:R-:W-:-:S04]  /*4c60*/  SHF.R.U32.HI R0, RZ, 0x15, R0 ;  /* 0x00000015ff007819 */ /* 0x000fc80000011600 */
[----:B------:R-:W-:-:S07]  /*4c70*/  LOP3.LUT R0, R0, 0xff, RZ, 0xc0, !PT ;  /* 0x000000ff00007812 */ /* 0x000fce00078ec0ff */
.L_x_31928:
[----:B------:R-:W-:-:S07]  /*4c80*/  PRMT R4, R0, 0x7610, R4 ;  /* 0x0000761000047816 */ /* 0x000fce0000000004 */
.L_x_31926:
[----:B------:R-:W-:Y:S05]  /*4c90*/  BSYNC.RECONVERGENT B0 ;  /* 0x0000000000007941 */ /* 0x000fea0003800200 */
.L_x_31925:
[----:B------:R0:W-:Y:S01]  /*4ca0*/  STG.E.U8 desc[UR36][R8.64], R4 ;  /* 0x0000000408007986 */ /* 0x0001e2000c101124 */
[----:B------:R-:W-:Y:S01]  /*4cb0*/  IMAD.MOV.U32 R25, RZ, RZ, R23 ;  /* 0x000000ffff197224 */ /* 0x000fe200078e0017 */
[----:B------:R-:W-:Y:S06]  /*4cc0*/  BRA `(.L_x_31904) ;  /* 0x0000000000c87947 */ /* 0x000fec0003800000 */
.L_x_31918:
[----:B------:R-:W-:-:S13]  /*4cd0*/  ISETP.NE.AND P0, PT, R0, 0x1c, PT ;  /* 0x0000001c0000780c */ /* 0x000fda0003f05270 */
[----:B------:R-:W-:Y:S05]  /*4ce0*/  @!P0 BRA `(.L_x_31929) ;  /* 0x0000000000b48947 */ /* 0x000fea0003800000 */
[----:B------:R-:W-:-:S13]  /*4cf0*/  ISETP.NE.AND P0, PT, R0, 0x1d, PT ;  /* 0x0000001d0000780c */ /* 0x000fda0003f05270 */
[----:B------:R-:W-:Y:S05]  /*4d00*/  @!P0 BRA `(.L_x_31930) ;  /* 0x0000000000988947 */ /* 0x000fea0003800000 */
[----:B------:R-:W-:-:S13]  /*4d10*/  ISETP.NE.AND P0, PT, R0, 0x2c, PT ;  /* 0x0000002c0000780c */ /* 0x000fda0003f05270 */
[----:B------:R-:W-:Y:S05]  /*4d20*/  @!P0 BRA `(.L_x_31931) ;  /* 0x0000000000488947 */ /* 0x000fea0003800000 */
.L_x_31903:
        /* <DEDUP_REMOVED lines=16> */
.L_x_31932:
[----:B------:R-:W-:Y:S01]  /*4e30*/  IMAD.MOV.U32 R25, RZ, RZ, R23 ;  /* 0x000000ffff197224 */ /* 0x000fe200078e0017 */
[----:B------:R-:W-:Y:S06]  /*4e40*/  BRA `(.L_x_31904) ;  /* 0x0000000000687947 */ /* 0x000fec0003800000 */
.L_x_31931:
        /* <DEDUP_REMOVED lines=18> */
.L_x_31930:
[----:B------:R-:W-:Y:S01]  /*4f70*/  LOP3.LUT R4, R3, 0xff, RZ, 0xc0, !PT ;  /* 0x000000ff03047812 */ /* 0x000fe200078ec0ff */
[----:B------:R-:W-:Y:S02]  /*4f80*/  IMAD.MOV.U32 R5, RZ, RZ, RZ ;  /* 0x000000ffff057224 */ /* 0x000fe400078e00ff */
[----:B------:R-:W-:-:S03]  /*4f90*/  IMAD.MOV.U32 R25, RZ, RZ, R23 ;  /* 0x000000ffff197224 */ /* 0x000fc600078e0017 */
[----:B------:R0:W-:Y:S01]  /*4fa0*/  STG.E.64 desc[UR36][R8.64], R4 ;  /* 0x0000000408007986 */ /* 0x0001e2000c101b24 */
[----:B------:R-:W-:Y:S05]  /*4fb0*/  BRA `(.L_x_31904) ;  /* 0x00000000000c7947 */ /* 0x000fea0003800000 */
.L_x_31929:
[----:B------:R-:W-:Y:S01]  /*4fc0*/  LOP3.LUT R3, R3, 0xff, RZ, 0xc0, !PT ;  /* 0x000000ff03037812 */ /* 0x000fe200078ec0ff */
[----:B------:R-:W-:-:S04]  /*4fd0*/  IMAD.MOV.U32 R25, RZ, RZ, R23 ;  /* 0x000000ffff197224 */ /* 0x000fc800078e0017 */
[----:B------:R0:W-:Y:S03]  /*4fe0*/  STG.E desc[UR36][R8.64], R3 ;  /* 0x0000000308007986 */ /* 0x0001e6000c101924 */
.L_x_31904:
[----:B------:R-:W-:Y:S05]  /*4ff0*/  BSYNC.RECONVERGENT B6 ;  /* 0x0000000000067941 */ /* 0x000fea0003800200 */
.L_x_31898:
        /* <DEDUP_REMOVED lines=24> */
.L_x_31938:
[----:B------:R0:W-:Y:S01]  /*5180*/  STG.E.U8 desc[UR36][R8.64], R22 ;  /* 0x0000001608007986 */ /* 0x0001e2000c101124 */
[----:B------:R-:W-:Y:S05]  /*5190*/  BRA `(.L_x_31940) ;  /* 0x0000000c004c7947 */ /* 0x000fea0003800000 */
.L_x_31937:
        /* <DEDUP_REMOVED lines=10> */
.L_x_31942:
[----:B------:R-:W-:-:S05]  /*5240*/  LOP3.LUT R3, R22, 0xff, RZ, 0xc0, !PT ;  /* 0x000000ff16037812 */ /* 0x000fca00078ec0ff */
[----:B------:R0:W-:Y:S01]  /*5250*/  STG.E desc[UR36][R8.64], R3 ;  /* 0x0000000308007986 */ /* 0x0001e2000c101924 */
[----:B------:R-:W-:Y:S05]  /*5260*/  BRA `(.L_x_31940) ;  /* 0x0000000c00187947 */ /* 0x000fea0003800000 */
.L_x_31941:
[----:B------:R-:W-:-:S05]  /*5270*/  LOP3.LUT R3, R22, 0xff, RZ, 0xc0, !PT ;  /* 0x000000ff16037812 */ /* 0x000fca00078ec0ff */
[----:B------:R0:W-:Y:S01]  /*5280*/  STG.E.U16 desc[UR36][R8.64], R3 ;  /* 0x0000000308007986 */ /* 0x0001e2000c101524 */
[----:B------:R-:W-:Y:S05]  /*5290*/  BRA `(.L_x_31940) ;  /* 0x0000000c000c7947 */ /* 0x000fea0003800000 */
.L_x_31936:
        /* <DEDUP_REMOVED lines=10> */
.L_x_31944:
[----:B------:R-:W-:-:S04]  /*5340*/  LOP3.LUT R22, R22, 0xff, RZ, 0xc0, !PT ;  /* 0x000000ff16167812 */ /* 0x000fc800078ec0ff */
[----:B------:R-:W0:Y:S02]  /*5350*/  I2F.U16 R0, R22 ;  /* 0x0000001600007306 */ /* 0x000e240000101000 */
[----:B0-----:R-:W-:-:S05]  /*5360*/  F2FP.F16.F32.PACK_AB R0, RZ, R0 ;  /* 0x00000000ff00723e */ /* 0x001fca00000000ff */
[----:B------:R0:W-:Y:S01]  /*5370*/  STG.E.U16 desc[UR36][R8.64], R0 ;  /* 0x0000000008007986 */ /* 0x0001e2000c101524 */
[----:B------:R-:W-:Y:S05]  /*5380*/  BRA `(.L_x_31940) ;  /* 0x0000000800d07947 */ /* 0x000fea0003800000 */
.L_x_31943:
        /* <DEDUP_REMOVED lines=11> */
.L_x_31946:
[----:B------:R-:W-:-:S06]  /*5440*/  LOP3.LUT R22, R22, 0xff, RZ, 0xc0, !PT ;  /* 0x000000ff16167812 */ /* 0x000fcc00078ec0ff */
[----:B------:R-:W0:Y:S02]  /*5450*/  I2F.U16 R22, R22 ;  /* 0x0000001600167306 */ /* 0x000e240000101000 */
[----:B0-----:R-:W-:-:S04]  /*5460*/  F2FP.F16.F32.PACK_AB R3, RZ, R22 ;  /* 0x00000016ff03723e */ /* 0x001fc800000000ff */
[----:B------:R-:W-:-:S05]  /*5470*/  PRMT R3, R3, 0x5410, RZ ;  /* 0x0000541003037816 */ /* 0x000fca00000000ff */
[----:B------:R0:W-:Y:S01]  /*5480*/  STG.E desc[UR36][R8.64], R3 ;  /* 0x0000000308007986 */ /* 0x0001e2000c101924 */
[----:B------:R-:W-:Y:S05]  /*5490*/  BRA `(.L_x_31940) ;  /* 0x00000008008c7947 */ /* 0x000fea0003800000 */
.L_x_31945:
[----:B------:R-:W-:-:S06]  /*54a0*/  LOP3.LUT R4, R22, 0xff, RZ, 0xc0, !PT ;  /* 0x000000ff16047812 */ /* 0x000fcc00078ec0ff */
[----:B------:R-:W0:Y:S02]  /*54b0*/  I2F.F64.U16 R4, R4 ;  /* 0x0000000400047312 */ /* 0x000e240000101800 */
[----:B0-----:R0:W-:Y:S01]  /*54c0*/  STG.E.64 desc[UR36][R8.64], R4 ;  /* 0x0000000408007986 */ /* 0x0011e2000c101b24 */
[----:B------:R-:W-:Y:S05]  /*54d0*/  BRA `(.L_x_31940) ;  /* 0x00000008007c7947 */ /* 0x000fea0003800000 */
.L_x_31935:
        /* <DEDUP_REMOVED lines=13> */
.L_x_31950:
        /* <DEDUP_REMOVED lines=17> */
.L_x_31953:
[----:B------:R-:W-:-:S07]  /*56c0*/  PRMT R4, R0, 0x7610, R4 ;  /* 0x0000761000047816 */ /* 0x000fce0000000004 */
.L_x_31952:
[----:B------:R-:W-:Y:S05]  /*56d0*/  BSYNC.RECONVERGENT B0 ;  /* 0x0000000000007941 */ /* 0x000fea0003800200 */
.L_x_31951:
[----:B------:R0:W-:Y:S01]  /*56e0*/  STG.E.U8 desc[UR36][R8.64], R4 ;  /* 0x0000000408007986 */ /* 0x0001e2000c101124 */
[----:B------:R-:W-:Y:S05]  /*56f0*/  BRA `(.L_x_31940) ;  /* 0x0000000400f47947 */ /* 0x000fea0003800000 */
.L_x_31949:
        /* <DEDUP_REMOVED lines=17> */
.L_x_31956:
[----:B------:R-:W-:-:S07]  /*5810*/  PRMT R4, R0, 0x7610, R4 ;  /* 0x0000761000047816 */ /* 0x000fce0000000004 */
.L_x_31955:
[----:B------:R-:W-:Y:S05]  /*5820*/  BSYNC.RECONVERGENT B0 ;  /* 0x0000000000007941 */ /* 0x000fea0003800200 */
.L_x_31954:
[----:B------:R0:W-:Y:S01]  /*5830*/  STG.E.U8 desc[UR36][R8.64], R4 ;  /* 0x0000000408007986 */ /* 0x0001e2000c101124 */
[----:B------:R-:W-:Y:S05]  /*5840*/  BRA `(.L_x_31940) ;  /* 0x0000000400a07947 */ /* 0x000fea0003800000 */
.L_x_31948:
        /* <DEDUP_REMOVED lines=22> */
.L_x_31958:
[----:B------:R-:W-:Y:S01]  /*59b0*/  LOP3.LUT R22, R22, 0xff, RZ, 0xc0, !PT ;  /* 0x000000ff16167812 */ /* 0x000fe200078ec0ff */
[----:B------:R-:W-:-:S05]  /*59c0*/  IMAD.MOV.U32 R23, RZ, RZ, RZ ;  /* 0x000000ffff177224 */ /* 0x000fca00078e00ff */
[----:B------:R0:W-:Y:S01]  /*59d0*/  STG.E.64 desc[UR36][R8.64], R22 ;  /* 0x0000001608007986 */ /* 0x0001e2000c101b24 */
[----:B------:R-:W-:Y:S05]  /*59e0*/  BRA `(.L_x_31940) ;  /* 0x0000000400387947 */ /* 0x000fea0003800000 */
.L_x_31957:
[----:B------:R-:W-:-:S05]  /*59f0*/  LOP3.LUT R3, R22, 0xff, RZ, 0xc0, !PT ;  /* 0x000000ff16037812 */ /* 0x000fca00078ec0ff */
[----:B------:R0:W-:Y:S01]  /*5a00*/  STG.E desc[UR36][R8.64], R3 ;  /* 0x0000000308007986 */ /* 0x0001e2000c101924 */
[----:B------:R-:W-:Y:S05]  /*5a10*/  BRA `(.L_x_31940) ;  /* 0x00000004002c7947 */ /* 0x000fea0003800000 */
.L_x_31947:
        /* <DEDUP_REMOVED lines=10> */
.L_x_31960:
[----:B------:R-:W-:Y:S02]  /*5ac0*/  LOP3.LUT R4, R22, 0xff, RZ, 0xc0, !PT ;  /* 0x000000ff16047812 */ /* 0x000fe400078ec0ff */
[----:B--234-:R-:W-:-:S04]  /*5ad0*/  CS2R R6, SRZ ;  /* 0x0000000000067805 */ /* 0x01cfc8000001ff00 */
[----:B------:R-:W0:Y:S02]  /*5ae0*/  I2F.F64.U16 R4, R4 ;  /* 0x0000000400047312 */ /* 0x000e240000101800 */
[----:B0-----:R0:W-:Y:S01]  /*5af0*/  STG.E.128 desc[UR36][R8.64], R4 ;  /* 0x0000000408007986 */ /* 0x0011e2000c101d24 */
[----:B------:R-:W-:Y:S05]  /*5b00*/  BRA `(.L_x_31940) ;  /* 0x0000000000f07947 */ /* 0x000fea0003800000 */
.L_x_31959:
[----:B------:R-:W-:-:S13]  /*5b10*/  ISETP.NE.AND P0, PT, R0, 0xf, PT ;  /* 0x0000000f0000780c */ /* 0x000fda0003f05270 */
[----:B------:R-:W-:Y:S05]  /*5b20*/  @!P0 BRA `(.L_x_31961) ;  /* 0x0000000000d88947 */ /* 0x000fea0003800000 */
[----:B------:R-:W-:-:S13]  /*5b30*/  ISETP.NE.AND P0, PT, R0, 0x17, PT ;  /* 0x000000170000780c */ /* 0x000fda0003f05270 */
[----:B------:R-:W-:Y:S05]  /*5b40*/  @!P0 BRA `(.L_x_31962) ;  /* 0x0000000000888947 */ /* 0x000fea0003800000 */
[----:B------:R-:W-:-:S13]  /*5b50*/  ISETP.NE.AND P0, PT, R0, 0x18, PT ;  /* 0x000000180000780c */ /* 0x000fda0003f05270 */
[----:B------:R-:W-:Y:S05]  /*5b60*/  @!P0 BRA `(.L_x_31963) ;  /* 0x0000000000448947 */ /* 0x000fea0003800000 */
.L_x_31939:
        /* <DEDUP_REMOVED lines=16> */
.L_x_31964:
[----:B------:R-:W-:Y:S05]  /*5c70*/  BRA `(.L_x_31940) ;  /* 0x0000000000947947 */ /* 0x000fea0003800000 */
.L_x_31963:
        /* <DEDUP_REMOVED lines=12> */
.L_x_31966:
[----:B------:R-:W-:Y:S05]  /*5d40*/  BSYNC.RECONVERGENT B0 ;  /* 0x0000000000007941 */ /* 0x000fea0003800200 */
.L_x_31965:
[----:B------:R0:W-:Y:S01]  /*5d50*/  STG.E.U8 desc[UR36][R8.64], R3 ;  /* 0x0000000308007986 */ /* 0x0001e2000c101124 */
[----:B------:R-:W-:Y:S05]  /*5d60*/  BRA `(.L_x_31940) ;  /* 0x0000000000587947 */ /* 0x000fea0003800000 */
.L_x_31962:
        /* <DEDUP_REMOVED lines=13> */
.L_x_31967:
[----:B------:R-:W-:Y:S01]  /*5e40*/  IMAD.MOV.U32 R3, RZ, RZ, 0x7f ;  /* 0x0000007fff037424 */ /* 0x000fe200078e00ff */
[----:B------:R-:W-:-:S04]  /*5e50*/  ISETP.GT.U32.AND P0, PT, R5, 0x7f800000, PT ;  /* 0x7f8000000500780c */ /* 0x000fc80003f04070 */
[----:B------:R-:W-:-:S05]  /*5e60*/  SEL R3, R3, 0x7c, P0 ;  /* 0x0000007c03037807 */ /* 0x000fca0000000000 */
[----:B------:R0:W-:Y:S01]  /*5e70*/  STG.E.U8 desc[UR36][R8.64], R3 ;  /* 0x0000000308007986 */ /* 0x0001e2000c101124 */
[----:B------:R-:W-:Y:S05]  /*5e80*/  BRA `(.L_x_31940) ;  /* 0x0000000000107947 */ /* 0x000fea0003800000 */
.L_x_31961:
[----:B------:R-:W-:-:S04]  /*5e90*/  LOP3.LUT R22, R22, 0xff, RZ, 0xc0, !PT ;  /* 0x000000ff16167812 */ /* 0x000fc800078ec0ff */
[----:B------:R-:W0:Y:S02]  /*5ea0*/  I2F.U16 R0, R22 ;  /* 0x0000001600007306 */ /* 0x000e240000101000 */
[----:B0-----:R-:W-:-:S05]  /*5eb0*/  F2FP.BF16.F32.PACK_AB R0, RZ, R0 ;  /* 0x00000000ff00723e */ /* 0x001fca00000010ff */
[----:B------:R0:W-:Y:S02]  /*5ec0*/  STG.E.U16 desc[UR36][R8.64], R0 ;  /* 0x0000000008007986 */ /* 0x0001e4000c101524 */
.L_x_31940:
[----:B------:R-:W-:Y:S05]  /*5ed0*/  BSYNC.RECONVERGENT B6 ;  /* 0x0000000000067941 */ /* 0x000fea0003800200 */
.L_x_31934:
[----:B------:R-:W-:-:S07]  /*5ee0*/  VIADD R25, R25, 0x80 ;  /* 0x0000008019197836 */ /* 0x000fce0000000000 */
.L_x_31897:
[----:B------:R-:W-:-:S13]  /*5ef0*/  ISETP.GE.AND P0, PT, R25, R16, PT ;  /* 0x000000101900720c */ /* 0x000fda0003f06270 */
[----:B------:R-:W-:Y:S05]  /*5f00*/  @P0 BREAK.RELIABLE B7 ;  /* 0x0000000000070942 */ /* 0x000fea0003800100 */
[----:B------:R-:W-:Y:S05]  /*5f10*/  @P0 BRA `(.L_x_31933) ;  /* 0x0000000c00b40947 */ /* 0x000fea0003800000 */
[----:B------:R-:W-:Y:S05]  /*5f20*/  BSYNC.RELIABLE B7 ;  /* 0x0000000000077941 */ /* 0x000fea0003800100 */
.L_x_31896:
        /* <DEDUP_REMOVED lines=21> */
.L_x_31972:
[----:B------:R0:W-:Y:S01]  /*6080*/  STG.E.U8 desc[UR36][R8.64], R17 ;  /* 0x0000001108007986 */ /* 0x0001e2000c101124 */
[----:B------:R-:W-:Y:S05]  /*6090*/  BRA `(.L_x_31974) ;  /* 0x0000000c004c7947 */ /* 0x000fea0003800000 */
.L_x_31971:
        /* <DEDUP_REMOVED lines=10> */
.L_x_31976:
[----:B------:R-:W-:-:S05]  /*6140*/  LOP3.LUT R17, R17, 0xff, RZ, 0xc0, !PT ;  /* 0x000000ff11117812 */ /* 0x000fca00078ec0ff */
[----:B------:R0:W-:Y:S01]  /*6150*/  STG.E desc[UR36][R8.64], R17 ;  /* 0x0000001108007986 */ /* 0x0001e2000c101924 */
[----:B------:R-:W-:Y:S05]  /*6160*/  BRA `(.L_x_31974) ;  /* 0x0000000c00187947 */ /* 0x000fea0003800000 */
.L_x_31975:
[----:B------:R-:W-:-:S05]  /*6170*/  LOP3.LUT R17, R17, 0xff, RZ, 0xc0, !PT ;  /* 0x000000ff11117812 */ /* 0x000fca00078ec0ff */
[----:B------:R0:W-:Y:S01]  /*6180*/  STG.E.U16 desc[UR36][R8.64], R17 ;  /* 0x0000001108007986 */ /* 0x0001e2000c101524 */
[----:B------:R-:W-:Y:S05]  /*6190*/  BRA `(.L_x_31974) ;  /* 0x0000000c000c7947 */ /* 0x000fea0003800000 */
.L_x_31970:
        /* <DEDUP_REMOVED lines=10> */
.L_x_31978:
[----:B------:R-:W-:-:S04]  /*6240*/  LOP3.LUT R17, R17, 0xff, RZ, 0xc0, !PT ;  /* 0x000000ff11117812 */ /* 0x000fc800078ec0ff */
[----:B------:R-:W0:Y:S02]  /*6250*/  I2F.U16 R0, R17 ;  /* 0x0000001100007306 */ /* 0x000e240000101000 */
[----:B0-----:R-:W-:-:S05]  /*6260*/  F2FP.F16.F32.PACK_AB R0, RZ, R0 ;  /* 0x00000000ff00723e */ /* 0x001fca00000000ff */
[----:B------:R0:W-:Y:S01]  /*6270*/  STG.E.U16 desc[UR36][R8.64], R0 ;  /* 0x0000000008007986 */ /* 0x0001e2000c101524 */
[----:B------:R-:W-:Y:S05]  /*6280*/  BRA `(.L_x_31974) ;  /* 0x0000000800d07947 */ /* 0x000fea0003800000 */
.L_x_31977:
        /* <DEDUP_REMOVED lines=11> */
.L_x_31980:
[----:B------:R-:W-:-:S06]  /*6340*/  LOP3.LUT R17, R17, 0xff, RZ, 0xc0, !PT ;  /* 0x000000ff11117812 */ /* 0x000fcc00078ec0ff */
[----:B------:R-:W0:Y:S02]  /*6350*/  I2F.U16 R17, R17 ;  /* 0x0000001100117306 */ /* 0x000e240000101000 */
[----:B0-----:R-:W-:-:S04]  /*6360*/  F2FP.F16.F32.PACK_AB R3, RZ, R17 ;  /* 0x00000011ff03723e */ /* 0x001fc800000000ff */
[----:B------:R-:W-:-:S05]  /*6370*/  PRMT R3, R3, 0x5410, RZ ;  /* 0x0000541003037816 */ /* 0x000fca00000000ff */
[----:B------:R0:W-:Y:S01]  /*6380*/  STG.E desc[UR36][R8.64], R3 ;  /* 0x0000000308007986 */ /* 0x0001e2000c101924 */
[----:B------:R-:W-:Y:S05]  /*6390*/  BRA `(.L_x_31974) ;  /* 0x00000008008c7947 */ /* 0x000fea0003800000 */
.L_x_31979:
[----:B------:R-:W-:-:S06]  /*63a0*/  LOP3.LUT R4, R17, 0xff, RZ, 0xc0, !PT ;  /* 0x000000ff11047812 */ /* 0x000fcc00078ec0ff */
[----:B------:R-:W0:Y:S02]  /*63b0*/  I2F.F64.U16 R4, R4 ;  /* 0x0000000400047312 */ /* 0x000e240000101800 */
[----:B0-----:R0:W-:Y:S01]  /*63c0*/  STG.E.64 desc[UR36][R8.64], R4 ;  /* 0x0000000408007986 */ /* 0x0011e2000c101b24 */
[----:B------:R-:W-:Y:S05]  /*63d0*/  BRA `(.L_x_31974) ;  /* 0x00000008007c7947 */ /* 0x000fea0003800000 */
.L_x_31969:
        /* <DEDUP_REMOVED lines=13> */
.L_x_31984:
        /* <DEDUP_REMOVED lines=17> */
.L_x_31987:
[----:B------:R-:W-:-:S07]  /*65c0*/  PRMT R4, R0, 0x7610, R4 ;  /* 0x0000761000047816 */ /* 0x000fce0000000004 */
.L_x_31986:
[----:B------:R-:W-:Y:S05]  /*65d0*/  BSYNC.RECONVERGENT B0 ;  /* 0x0000000000007941 */ /* 0x000fea0003800200 */
.L_x_31985:
[----:B------:R0:W-:Y:S01]  /*65e0*/  STG.E.U8 desc[UR36][R8.64], R4 ;  /* 0x0000000408007986 */ /* 0x0001e2000c101124 */
[----:B------:R-:W-:Y:S05]  /*65f0*/  BRA `(.L_x_31974) ;  /* 0x0000000400f47947 */ /* 0x000fea0003800000 */
.L_x_31983:
        /* <DEDUP_REMOVED lines=17> */
.L_x_31990:
[----:B------:R-:W-:-:S07]  /*6710*/  PRMT R4, R0, 0x7610, R4 ;  /* 0x0000761000047816 */ /* 0x000fce0000000004 */
.L_x_31989:
[----:B------:R-:W-:Y:S05]  /*6720*/  BSYNC.RECONVERGENT B0 ;  /* 0x0000000000007941 */ /* 0x000fea0003800200 */
.L_x_31988:
[----:B------:R0:W-:Y:S01]  /*6730*/  STG.E.U8 desc[UR36][R8.64], R4 ;  /* 0x0000000408007986 */ /* 0x0001e2000c101124 */
[----:B------:R-:W-:Y:S05]  /*6740*/  BRA `(.L_x_31974) ;  /* 0x0000000400a07947 */ /* 0x000fea0003800000 */
.L_x_31982:
        /* <DEDUP_REMOVED lines=22> */
.L_x_31992:
[----:B------:R-:W-:Y:S01]  /*68b0*/  LOP3.LUT R4, R17, 0xff, RZ, 0xc0, !PT ;  /* 0x000000ff11047812 */ /* 0x000fe200078ec0ff */
[----:B------:R-:W-:-:S05]  /*68c0*/  IMAD.MOV.U32 R5, RZ, RZ, RZ ;  /* 0x000000ffff057224 */ /* 0x000fca00078e00ff */
[----:B------:R0:W-:Y:S01]  /*68d0*/  STG.E.64 desc[UR36][R8.64], R4 ;  /* 0x0000000408007986 */ /* 0x0001e2000c101b24 */
[----:B------:R-:W-:Y:S05]  /*68e0*/  BRA `(.L_x_31974) ;  /* 0x0000000400387947 */ /* 0x000fea0003800000 */
.L_x_31991:
[----:B------:R-:W-:-:S05]  /*68f0*/  LOP3.LUT R17, R17, 0xff, RZ, 0xc0, !PT ;  /* 0x000000ff11117812 */ /* 0x000fca00078ec0ff */
[----:B------:R0:W-:Y:S01]  /*6900*/  STG.E desc[UR36][R8.64], R17 ;  /* 0x0000001108007986 */ /* 0x0001e2000c101924 */
[----:B------:R-:W-:Y:S05]  /*6910*/  BRA `(.L_x_31974) ;  /* 0x00000004002c7947 */ /* 0x000fea0003800000 */
.L_x_31981:
        /* <DEDUP_REMOVED lines=10> */
.L_x_31994:
[----:B------:R-:W-:Y:S02]  /*69c0*/  LOP3.LUT R4, R17, 0xff, RZ, 0xc0, !PT ;  /* 0x000000ff11047812 */ /* 0x000fe400078ec0ff */
[----:B--234-:R-:W-:-:S04]  /*69d0*/  CS2R R6, SRZ ;  /* 0x0000000000067805 */ /* 0x01cfc8000001ff00 */
[----:B------:R-:W0:Y:S02]  /*69e0*/  I2F.F64.U16 R4, R4 ;  /* 0x0000000400047312 */ /* 0x000e240000101800 */
[----:B0-----:R0:W-:Y:S01]  /*69f0*/  STG.E.128 desc[UR36][R8.64], R4 ;  /* 0x0000000408007986 */ /* 0x0011e2000c101d24 */
[----:B------:R-:W-:Y:S05]  /*6a00*/  BRA `(.L_x_31974) ;  /* 0x0000000000f07947 */ /* 0x000fea0003800000 */
.L_x_31993:
[----:B------:R-:W-:-:S13]  /*6a10*/  ISETP.NE.AND P0, PT, R0, 0xf, PT ;  /* 0x0000000f0000780c */ /* 0x000fda0003f05270 */
[----:B------:R-:W-:Y:S05]  /*6a20*/  @!P0 BRA `(.L_x_31995) ;  /* 0x0000000000d88947 */ /* 0x000fea0003800000 */
[----:B------:R-:W-:-:S13]  /*6a30*/  ISETP.NE.AND P0, PT, R0, 0x17, PT ;  /* 0x000000170000780c */ /* 0x000fda0003f05270 */
[----:B------:R-:W-:Y:S05]  /*6a40*/  @!P0 BRA `(.L_x_31996) ;  /* 0x0000000000888947 */ /* 0x000fea0003800000 */
[----:B------:R-:W-:-:S13]  /*6a50*/  ISETP.NE.AND P0, PT, R0, 0x18, PT ;  /* 0x000000180000780c */ /* 0x000fda0003f05270 */
[----:B------:R-:W-:Y:S05]  /*6a60*/  @!P0 BRA `(.L_x_31997) ;  /* 0x0000000000448947 */ /* 0x000fea0003800000 */
.L_x_31973:
        /* <DEDUP_REMOVED lines=16> */
.L_x_31998:
[----:B------:R-:W-:Y:S05]  /*6b70*/  BRA `(.L_x_31974) ;  /* 0x0000000000947947 */ /* 0x000fea0003800000 */
.L_x_31997:
        /* <DEDUP_REMOVED lines=12> */
.L_x_32000:
[----:B------:R-:W-:Y:S05]  /*6c40*/  BSYNC.RECONVERGENT B0 ;  /* 0x0000000000007941 */ /* 0x000fea0003800200 */
.L_x_31999:
[----:B------:R0:W-:Y:S01]  /*6c50*/  STG.E.U8 desc[UR36][R8.64], R3 ;  /* 0x0000000308007986 */ /* 0x0001e2000c101124 */
[----:B------:R-:W-:Y:S05]  /*6c60*/  BRA `(.L_x_31974) ;  /* 0x0000000000587947 */ /* 0x000fea0003800000 */
.L_x_31996:
        /* <DEDUP_REMOVED lines=13> */
.L_x_32001:
[----:B------:R-:W-:Y:S01]  /*6d40*/  IMAD.MOV.U32 R3, RZ, RZ, 0x7f ;  /* 0x0000007fff037424 */ /* 0x000fe200078e00ff */
[----:B------:R-:W-:-:S04]  /*6d50*/  ISETP.GT.U32.AND P0, PT, R17, 0x7f800000, PT ;  /* 0x7f8000001100780c */ /* 0x000fc80003f04070 */
[----:B------:R-:W-:-:S05]  /*6d60*/  SEL R3, R3, 0x7c, P0 ;  /* 0x0000007c03037807 */ /* 0x000fca0000000000 */
[----:B------:R0:W-:Y:S01]  /*6d70*/  STG.E.U8 desc[UR36][R8.64], R3 ;  /* 0x0000000308007986 */ /* 0x0001e2000c101124 */
[----:B------:R-:W-:Y:S05]  /*6d80*/  BRA `(.L_x_31974) ;  /* 0x0000000000107947 */ /* 0x000fea0003800000 */
.L_x_31995:
[----:B------:R-:W-:-:S04]  /*6d90*/  LOP3.LUT R17, R17, 0xff, RZ, 0xc0, !PT ;  /* 0x000000ff11117812 */ /* 0x000fc800078ec0ff */
[----:B------:R-:W0:Y:S02]  /*6da0*/  I2F.U16 R0, R17 ;  /* 0x0000001100007306 */ /* 0x000e240000101000 */
[----:B0-----:R-:W-:-:S05]  /*6db0*/  F2FP.BF16.F32.PACK_AB R0, RZ, R0 ;  /* 0x00000000ff00723e */ /* 0x001fca00000010ff */
[----:B------:R0:W-:Y:S02]  /*6dc0*/  STG.E.U16 desc[UR36][R8.64], R0 ;  /* 0x0000000008007986 */ /* 0x0001e4000c101524 */
.L_x_31974:
[----:B------:R-:W-:Y:S05]  /*6dd0*/  BSYNC.RECONVERGENT B6 ;  /* 0x0000000000067941 */ /* 0x000fea0003800200 */
.L_x_31968:
[----:B------:R-:W-:-:S07]  /*6de0*/  VIADD R25, R25, 0x80 ;  /* 0x0000008019197836 */ /* 0x000fce0000000000 */
.L_x_31933:
[----:B------:R-:W-:Y:S05]  /*6df0*/  BSYNC.RECONVERGENT B8 ;  /* 0x0000000000087941 */ /* 0x000fea0003800200 */
.L_x_31895:
        /* <DEDUP_REMOVED lines=21> */
.L_x_32005:
[----:B------:R-:W-:Y:S01]  /*6f50*/  STG.E.U8 desc[UR36][R2.64], R18 ;  /* 0x0000001202007986 */ /* 0x000fe2000c101124 */
[----:B------:R-:W-:Y:S05]  /*6f60*/  EXIT ;  /* 0x000000000000794d */ /* 0x000fea0003800000 */
.L_x_32004:
        /* <DEDUP_REMOVED lines=10> */
.L_x_32008:
[----:B------:R-:W-:-:S05]  /*7010*/  LOP3.LUT R5, R18, 0xff, RZ, 0xc0, !PT ;  /* 0x000000ff12057812 */ /* 0x000fca00078ec0ff */
[----:B------:R-:W-:Y:S01]  /*7020*/  STG.E desc[UR36][R2.64], R5 ;  /* 0x0000000502007986 */ /* 0x000fe2000c101924 */
[----:B------:R-:W-:Y:S05]  /*7030*/  EXIT ;  /* 0x000000000000794d */ /* 0x000fea0003800000 */
.L_x_32007:
[----:B------:R-:W-:-:S05]  /*7040*/  LOP3.LUT R5, R18, 0xff, RZ, 0xc0, !PT ;  /* 0x000000ff12057812 */ /* 0x000fca00078ec0ff */
[----:B------:R-:W-:Y:S01]  /*7050*/  STG.E.U16 desc[UR36][R2.64], R5 ;  /* 0x0000000502007986 */ /* 0x000fe2000c101524 */
[----:B------:R-:W-:Y:S05]  /*7060*/  EXIT ;  /* 0x000000000000794d */ /* 0x000fea0003800000 */
.L_x_32003:
        /* <DEDUP_REMOVED lines=10> */
.L_x_32010:
[----:B------:R-:W-:-:S04]  /*7110*/  LOP3.LUT R18, R18, 0xff, RZ, 0xc0, !PT ;  /* 0x000000ff12127812 */ /* 0x000fc800078ec0ff */
[----:B------:R-:W0:Y:S02]  /*7120*/  I2F.U16 R0, R18 ;  /* 0x0000001200007306 */ /* 0x000e240000101000 */
[----:B0-----:R-:W-:-:S05]  /*7130*/  F2FP.F16.F32.PACK_AB R0, RZ, R0 ;  /* 0x00000000ff00723e */ /* 0x001fca00000000ff */
[----:B------:R-:W-:Y:S01]  /*7140*/  STG.E.U16 desc[UR36][R2.64], R0 ;  /* 0x0000000002007986 */ /* 0x000fe2000c101524 */
[----:B------:R-:W-:Y:S05]  /*7150*/  EXIT ;  /* 0x000000000000794d */ /* 0x000fea0003800000 */
.L_x_32009:
        /* <DEDUP_REMOVED lines=11> */
.L_x_32012:
[----:B------:R-:W-:-:S06]  /*7210*/  LOP3.LUT R18, R18, 0xff, RZ, 0xc0, !PT ;  /* 0x000000ff12127812 */ /* 0x000fcc00078ec0ff */
[----:B------:R-:W0:Y:S02]  /*7220*/  I2F.U16 R18, R18 ;  /* 0x0000001200127306 */ /* 0x000e240000101000 */
[----:B0-----:R-:W-:-:S04]  /*7230*/  F2FP.F16.F32.PACK_AB R5, RZ, R18 ;  /* 0x00000012ff05723e */ /* 0x001fc800000000ff */
[----:B------:R-:W-:-:S05]  /*7240*/  PRMT R5, R5, 0x5410, RZ ;  /* 0x0000541005057816 */ /* 0x000fca00000000ff */
[----:B------:R-:W-:Y:S01]  /*7250*/  STG.E desc[UR36][R2.64], R5 ;  /* 0x0000000502007986 */ /* 0x000fe2000c101924 */
[----:B------:R-:W-:Y:S05]  /*7260*/  EXIT ;  /* 0x000000000000794d */ /* 0x000fea0003800000 */
.L_x_32011:
[----:B------:R-:W-:-:S06]  /*7270*/  LOP3.LUT R4, R18, 0xff, RZ, 0xc0, !PT ;  /* 0x000000ff12047812 */ /* 0x000fcc00078ec0ff */
[----:B------:R-:W0:Y:S02]  /*7280*/  I2F.F64.U16 R4, R4 ;  /* 0x0000000400047312 */ /* 0x000e240000101800 */
[----:B0-----:R-:W-:Y:S01]  /*7290*/  STG.E.64 desc[UR36][R2.64], R4 ;  /* 0x0000000402007986 */ /* 0x001fe2000c101b24 */
[----:B------:R-:W-:Y:S05]  /*72a0*/  EXIT ;  /* 0x000000000000794d */ /* 0x000fea0003800000 */
.L_x_32002:
        /* <DEDUP_REMOVED lines=13> */
.L_x_32016:
        /* <DEDUP_REMOVED lines=18> */
.L_x_32018:
[----:B------:R-:W-:Y:S05]  /*74a0*/  BSYNC.RECONVERGENT B0 ;  /* 0x0000000000007941 */ /* 0x000fea0003800200 */
.L_x_32017:
[----:B------:R-:W-:Y:S01]  /*74b0*/  STG.E.U8 desc[UR36][R2.64], R0 ;  /* 0x0000000002007986 */ /* 0x000fe2000c101124 */
[----:B------:R-:W-:Y:S05]  /*74c0*/  EXIT ;  /* 0x000000000000794d */ /* 0x000fea0003800000 */
.L_x_32015:
        /* <DEDUP_REMOVED lines=18> */
.L_x_32020:
[----:B------:R-:W-:Y:S05]  /*75f0*/  BSYNC.RECONVERGENT B0 ;  /* 0x0000000000007941 */ /* 0x000fea0003800200 */
.L_x_32019:
[----:B------:R-:W-:Y:S01]  /*7600*/  STG.E.U8 desc[UR36][R2.64], R0 ;  /* 0x0000000002007986 */ /* 0x000fe2000c101124 */
[----:B------:R-:W-:Y:S05]  /*7610*/  EXIT ;  /* 0x000000000000794d */ /* 0x000fea0003800000 */
.L_x_32014:
        /* <DEDUP_REMOVED lines=22> */
.L_x_32022:
[----:B------:R-:W-:Y:S01]  /*7780*/  LOP3.LUT R18, R18, 0xff, RZ, 0xc0, !PT ;  /* 0x000000ff12127812 */ /* 0x000fe200078ec0ff */
[----:B------:R-:W-:-:S05]  /*7790*/  IMAD.MOV.U32 R19, RZ, RZ, RZ ;  /* 0x000000ffff137224 */ /* 0x000fca00078e00ff */
[----:B------:R-:W-:Y:S01]  /*77a0*/  STG.E.64 desc[UR36][R2.64], R18 ;  /* 0x0000001202007986 */ /* 0x000fe2000c101b24 */
[----:B------:R-:W-:Y:S05]  /*77b0*/  EXIT ;  /* 0x000000000000794d */ /* 0x000fea0003800000 */
.L_x_32021:
[----:B------:R-:W-:-:S05]  /*77c0*/  LOP3.LUT R5, R18, 0xff, RZ, 0xc0, !PT ;  /* 0x000000ff12057812 */ /* 0x000fca00078ec0ff */
[----:B------:R-:W-:Y:S01]  /*77d0*/  STG.E desc[UR36][R2.64], R5 ;  /* 0x0000000502007986 */ /* 0x000fe2000c101924 */
[----:B------:R-:W-:Y:S05]  /*77e0*/  EXIT ;  /* 0x000000000000794d */ /* 0x000fea0003800000 */
.L_x_32013:
        /* <DEDUP_REMOVED lines=10> */
.L_x_32024:
[----:B------:R-:W-:Y:S02]  /*7890*/  LOP3.LUT R4, R18, 0xff, RZ, 0xc0, !PT ;  /* 0x000000ff12047812 */ /* 0x000fe400078ec0ff */
[----:B--234-:R-:W-:-:S04]  /*78a0*/  CS2R R6, SRZ ;  /* 0x0000000000067805 */ /* 0x01cfc8000001ff00 */
[----:B------:R-:W0:Y:S02]  /*78b0*/  I2F.F64.U16 R4, R4 ;  /* 0x0000000400047312 */ /* 0x000e240000101800 */
[----:B0-----:R-:W-:Y:S01]  /*78c0*/  STG.E.128 desc[UR36][R2.64], R4 ;  /* 0x0000000402007986 */ /* 0x001fe2000c101d24 */
[----:B------:R-:W-:Y:S05]  /*78d0*/  EXIT ;  /* 0x000000000000794d */ /* 0x000fea0003800000 */
.L_x_32023:
[----:B------:R-:W-:-:S13]  /*78e0*/  ISETP.NE.AND P0, PT, R0, 0xf, PT ;  /* 0x0000000f0000780c */ /* 0x000fda0003f05270 */
[----:B------:R-:W-:Y:S05]  /*78f0*/  @!P0 BRA `(.L_x_32025) ;  /* 0x0000000000dc8947 */ /* 0x000fea0003800000 */
[----:B------:R-:W-:-:S13]  /*7900*/  ISETP.NE.AND P0, PT, R0, 0x17, PT ;  /* 0x000000170000780c */ /* 0x000fda0003f05270 */
[----:B------:R-:W-:Y:S05]  /*7910*/  @!P0 BRA `(.L_x_32026) ;  /* 0x0000000000888947 */ /* 0x000fea0003800000 */
[----:B------:R-:W-:-:S13]  /*7920*/  ISETP.NE.AND P0, PT, R0, 0x18, PT ;  /* 0x000000180000780c */ /* 0x000fda0003f05270 */
[----:B------:R-:W-:Y:S05]  /*7930*/  @!P0 BRA `(.L_x_32027) ;  /* 0x0000000000448947 */ /* 0x000fea0003800000 */
.L_x_32006:
        /* <DEDUP_REMOVED lines=16> */
.L_x_32028:
[----:B------:R-:W-:Y:S05]  /*7a40*/  EXIT ;  /* 0x000000000000794d */ /* 0x000fea0003800000 */
.L_x_32027:
        /* <DEDUP_REMOVED lines=12> */
.L_x_32030:
[----:B------:R-:W-:Y:S05]  /*7b10*/  BSYNC.RECONVERGENT B0 ;  /* 0x0000000000007941 */ /* 0x000fea0003800200 */
.L_x_32029:
[----:B------:R-:W-:Y:S01]  /*7b20*/  STG.E.U8 desc[UR36][R2.64], R5 ;  /* 0x0000000502007986 */ /* 0x000fe2000c101124 */
[----:B------:R-:W-:Y:S05]  /*7b30*/  EXIT ;  /* 0x000000000000794d */ /* 0x000fea0003800000 */
.L_x_32026:
        /* <DEDUP_REMOVED lines=14> */
.L_x_32031:
[----:B------:R-:W-:Y:S01]  /*7c20*/  IMAD.MOV.U32 R5, RZ, RZ, 0x7f ;  /* 0x0000007fff057424 */ /* 0x000fe200078e00ff */
[----:B------:R-:W-:-:S04]  /*7c30*/  ISETP.GT.U32.AND P0, PT, R7, 0x7f800000, PT ;  /* 0x7f8000000700780c */ /* 0x000fc80003f04070 */
[----:B------:R-:W-:-:S05]  /*7c40*/  SEL R5, R5, 0x7c, P0 ;  /* 0x0000007c05057807 */ /* 0x000fca0000000000 */
[----:B------:R-:W-:Y:S01]  /*7c50*/  STG.E.U8 desc[UR36][R2.64], R5 ;  /* 0x0000000502007986 */ /* 0x000fe2000c101124 */
[----:B------:R-:W-:Y:S05]  /*7c60*/  EXIT ;  /* 0x000000000000794d */ /* 0x000fea0003800000 */
.L_x_32025:
[----:B------:R-:W-:-:S04]  /*7c70*/  LOP3.LUT R18, R18, 0xff, RZ, 0xc0, !PT ;  /* 0x000000ff12127812 */ /* 0x000fc800078ec0ff */
[----:B------:R-:W0:Y:S02]  /*7c80*/  I2F.U16 R0, R18 ;  /* 0x0000001200007306 */ /* 0x000e240000101000 */
[----:B0-----:R-:W-:-:S05]  /*7c90*/  F2FP.BF16.F32.PACK_AB R0, RZ, R0 ;  /* 0x00000000ff00723e */ /* 0x001fca00000010ff */
[----:B------:R-:W-:Y:S01]  /*7ca0*/  STG.E.U16 desc[UR36][R2.64], R0 ;  /* 0x0000000002007986 */ /* 0x000fe2000c101524 */
[----:B------:R-:W-:Y:S05]  /*7cb0*/  EXIT ;  /* 0x000000000000794d */ /* 0x000fea0003800000 */
        .weak           $__internal_61_$__cuda_sm20_div_u16
        .type           $__internal_61_$__cuda_sm20_div_u16,@function
        .size           $__internal_61_$__cuda_sm20_div_u16,(.L_x_32812 - $__internal_61_$__cuda_sm20_div_u16)
$__internal_61_$__cuda_sm20_div_u16:
        /* <DEDUP_REMOVED lines=11> */
[----:B------:R-:W-:-:S04]  /*7d70*/  VIADD R5, R5, 0x2 ;  /* 0x0000000205057836 */ /* 0x000fc80000000000 */
[----:B------:R-:W-:Y:S01]  /*7d80*/  FMUL.RZ R7, R4, R5 ;  /* 0x0000000504077220 */ /* 0x000fe2000040c000 */
[----:B------:R-:W-:Y:S02]  /*7d90*/  IMAD.MOV.U32 R4, RZ, RZ, R10 ;  /* 0x000000ffff047224 */ /* 0x000fe400078e000a */
[----:B------:R-:W-:-:S03]  /*7da0*/  IMAD.MOV.U32 R5, RZ, RZ, 0x0 ;  /* 0x00000000ff057424 */ /* 0x000fc600078e00ff */
[----:B------:R-:W0:Y:S02]  /*7db0*/  F2I.U32.TRUNC.NTZ R7, R7 ;  /* 0x0000000700077305 */ /* 0x000e24000020f000 */
[----:B0-----:R-:W-:Y:S01]  /*7dc0*/  LOP3.LUT R9, R7, 0xffff, RZ, 0xc0, !PT ;  /* 0x0000ffff07097812 */ /* 0x001fe200078ec0ff */
[----:B------:R-:W-:Y:S01]  /*7dd0*/  @!P0 IMAD.MOV.U32 R9, RZ, RZ, -0x1 ;  /* 0xffffffffff098424 */ /* 0x000fe200078e00ff */
[----:B------:R-:W-:Y:S06]  /*7de0*/  RET.REL.NODEC R4 `(_ZN2at6native27unrolled_elementwise_kernelINS0_13BUnaryFunctorIhhhZZZNS0_15binary_internal21div_floor_kernel_cudaERNS_18TensorIteratorBaseEENKUlvE_clEvENKUlvE_clEvEUlhhE_EESt5arrayIPcLm2EELi4E23TrivialOffsetCalculatorILi1EjESE_NS0_6memory12LoadWithCastILi1EEENSF_13StoreWithCastILi1EEEEEviT_T0_T2_T3_T4_T5_) ;  /* 0xffffff8004847950 */ /* 0x000fec0003c3ffff */
.L_x_32032:
        /* <DEDUP_REMOVED lines=9> */
.L_x_32812:


//--------------------- .text._ZN2at6native18elementwise_kernelILi128ELi4EZNS0_22gpu_kernel_impl_nocastINS0_13BUnaryFunctorIhhhZZZNS0_15binary_internal21div_floor_kernel_cudaERNS_18TensorIteratorBaseEENKUlvE_clEvENKUlvE_clEvEUlhhE_EEEEvS6_RKT_EUliE_EEviT1_ --------------------------
	.section	.text._ZN2at6native18elementwise_kernelILi128ELi4EZNS0_22gpu_kernel_impl_nocastINS0_13BUnaryFunctorIhhhZZZNS0_15binary_internal21div_floor_kernel_cudaERNS_18TensorIteratorBaseEENKUlvE_clEvENKUlvE_clEvEUlhhE_EEEEvS6_RKT_EUliE_EEviT1_,"ax",@progbits
	.align	128
        .global         _ZN2at6native18elementwise_kernelILi128ELi4EZNS0_22gpu_kernel_impl_nocastINS0_13BUnaryFunctorIhhhZZZNS0_15binary_internal21div_floor_kernel_cudaERNS_18TensorIteratorBaseEENKUlvE_clEvENKUlvE_clEvEUlhhE_EEEEvS6_RKT_EUliE_EEviT1_
        .type           _ZN2at6native18elementwise_kernelILi128ELi4EZNS0_22gpu_kernel_impl_nocastINS0_13BUnaryFunctorIhhhZZZNS0_15binary_internal21div_floor_kernel_cudaERNS_18TensorIteratorBaseEENKUlvE_clEvENKUlvE_clEvEUlhhE_EEEEvS6_RKT_EUliE_EEviT1_,@function
        .size           _ZN2at6native18elementwise_kernelILi128ELi4EZNS0_22gpu_kernel_impl_nocastINS0_13BUnaryFunctorIhhhZZZNS0_15binary_internal21div_floor_kernel_cudaERNS_18TensorIteratorBaseEENKUlvE_clEvENKUlvE_clEvEUlhhE_EEEEvS6_RKT_EUliE_EEviT1_,(.L_x_32813 - _ZN2at6native18elementwise_kernelILi128ELi4EZNS0_22gpu_kernel_impl_nocastINS0_13BUnaryFunctorIhhhZZZNS0_15binary_internal21div_floor_kernel_cudaERNS_18TensorIteratorBaseEENKUlvE_clEvENKUlvE_clEvEUlhhE_EEEEvS6_RKT_EUliE_EEviT1_)
        .other          _ZN2at6native18elementwise_kernelILi128ELi4EZNS0_22gpu_kernel_impl_nocastINS0_13BUnaryFunctorIhhhZZZNS0_15binary_internal21div_floor_kernel_cudaERNS_18TensorIteratorBaseEENKUlvE_clEvENKUlvE_clEvEUlhhE_EEEEvS6_RKT_EUliE_EEviT1_,@"STO_CUDA_ENTRY STV_DEFAULT"
_ZN2at6native18elementwise_kernelILi128ELi4EZNS0_22gpu_kernel_impl_nocastINS0_13BUnaryFunctorIhhhZZZNS0_15binary_internal21div_floor_kernel_cudaERNS_18TensorIteratorBaseEENKUlvE_clEvENKUlvE_clEvEUlhhE_EEEEvS6_RKT_EUliE_EEviT1_:
.text._ZN2at6native18elementwise_kernelILi128ELi4EZNS0_22gpu_kernel_impl_nocastINS0_13BUnaryFunctorIhhhZZZNS0_15binary_internal21div_floor_kernel_cudaERNS_18TensorIteratorBaseEENKUlvE_clEvENKUlvE_clEvEUlhhE_EEEEvS6_RKT_EUliE_EEviT1_:
[----:B------:R-:W-:Y:S08]  /*0000*/  LDC R1, c[0x0][0x37c] ;  /* 0x0000df00ff017b82 */ /* 0x000ff00000000800 */
[----:B------:R-:W0:Y:S01]  /*0010*/  LDC R2, c[0x0][0x388] ;  /* 0x0000e200ff027b82 */ /* 0x000e220000000800 */
[----:B------:R-:W1:Y:S01]  /*0020*/  S2R R3, SR_TID.X ;  /* 0x0000000000037919 */ /* 0x000e620000002100 */
[----:B------:R-:W2:Y:S01]  /*0030*/  LDCU.64 UR6, c[0x0][0x358] ;  /* 0x00006b00ff0677ac */ /* 0x000ea20008000a00 */
[----:B------:R-:W3:Y:S05]  /*0040*/  LDCU.U8 UR5, c[0x0][0x591] ;  /* 0x0000b220ff0577ac */ /* 0x000eea0008000000 */
        /* <DEDUP_REMOVED lines=9> */
[----:B------:R-:W0:Y:S02]  /*00e0*/  LDC.64 R4, c[0x0][0x588] ;  /* 0x00016200ff047b82 */ /* 0x000e240000000a00 */
[----:B0-----:R0:W5:Y:S01]  /*00f0*/  LDG.E.U8 R10, desc[UR6][R4.64] ;  /* 0x00000006040a7981 */ /* 0x001162000c1e1100 */
[----:B------:R-:W-:Y:S02]  /*0100*/  MOV R11, UR5 ;  /* 0x00000005000b7c02 */ /* 0x000fe40008000f00 */
[----:B------:R-:W-:-:S07]  /*0110*/  MOV R12, 0x130 ;  /* 0x00000130000c7802 */ /* 0x000fce0000000f00 */
[----:B0----5:R-:W-:Y:S05]  /*0120*/  CALL.REL.NOINC `($__internal_62_$__cuda_sm20_div_u16) ;  /* 0x0000005000487944 */ /* 0x021fea0003c00000 */
[----:B------:R-:W0:Y:S01]  /*0130*/  LDC.64 R4, c[0x0][0x580] ;  /* 0x00016000ff047b82 */ /* 0x000e220000000a00 */
[----:B------:R-:W-:Y:S01]  /*0140*/  IADD3 R3, PT, PT, R3, 0x80, RZ ;  /* 0x0000008003037810 */ /* 0x000fe20007ffe0ff */
[----:B0-----:R0:W-:Y:S06]  /*0150*/  STG.E.U8 desc[UR6][R4.64], R11 ;  /* 0x0000000b04007986 */ /* 0x0011ec000c101106 */
.L_x_32035:
[----:B------:R-:W-:Y:S05]  /*0160*/  BSYNC.RECONVERGENT B0 ;  /* 0x0000000000007941 */ /* 0x000fea0003800200 */
.L_x_32034:
[----:B------:R-:W1:Y:S01]  /*0170*/  LDCU UR4, c[0x0][0x380] ;  /* 0x00007000ff0477ac */ /* 0x000e620008000800 */
[----:B------:R-:W-:Y:S01]  /*0180*/  BSSY.RECONVERGENT B0, `(.L_x_32036) ;  /* 0x000000b000007945 */ /* 0x000fe20003800200 */
[----:B-1----:R-:W-:-:S13]  /*0190*/  ISETP.GE.AND P0, PT, R3, UR4, PT ;  /* 0x0000000403007c0c */ /* 0x002fda000bf06270 */
[----:B------:R-:W-:Y:S05]  /*01a0*/  @P0 BRA `(.L_x_32037) ;  /* 0x0000000000200947 */ /* 0x000fea0003800000 */
[----:B0-----:R-:W0:Y:S02]  /*01b0*/  LDC.64 R4, c[0x0][0x588] ;  /* 0x00016200ff047b82 */ /* 0x001e240000000a00 */
[----:B0-----:R0:W5:Y:S01]  /*01c0*/  LDG.E.U8 R10, desc[UR6][R4.64] ;  /* 0x00000006040a7981 */ /* 0x001162000c1e1100 */
[----:B------:R-:W-:Y:S02]  /*01d0*/  MOV R11, UR5 ;  /* 0x00000005000b7c02 */ /* 0x000fe40008000f00 */
[----:B------:R-:W-:-:S07]  /*01e0*/  MOV R12, 0x200 ;  /* 0x00000200000c7802 */ /* 0x000fce0000000f00 */
[----:B0----5:R-:W-:Y:S05]  /*01f0*/  CALL.REL.NOINC `($__internal_62_$__cuda_sm20_div_u16) ;  /* 0x0000005000147944 */ /* 0x021fea0003c00000 */
[----:B------:R-:W0:Y:S01]  /*0200*/  LDC.64 R4, c[0x0][0x580] ;  /* 0x00016000ff047b82 */ /* 0x000e220000000a00 */
[----:B------:R-:W-:Y:S01]  /*0210*/  IADD3 R3, PT, PT, R3, 0x80, RZ ;  /* 0x0000008003037810 */ /* 0x000fe20007ffe0ff */
[----:B0-----:R1:W-:Y:S06]  /*0220*/  STG.E.U8 desc[UR6][R4.64], R11 ;  /* 0x0000000b04007986 */ /* 0x0013ec000c101106 */
.L_x_32037:
[----:B------:R-:W-:Y:S05]  /*0230*/  BSYNC.RECONVERGENT B0 ;  /* 0x0000000000007941 */ /* 0x000fea0003800200 */
.L_x_32036:
[----:B------:R-:W2:Y:S01]  /*0240*/  LDCU UR4, c[0x0][0x380] ;  /* 0x00007000ff0477ac */ /* 0x000ea20008000800 */
[----:B------:R-:W-:Y:S01]  /*0250*/  BSSY.RECONVERGENT B0, `(.L_x_32038) ;  /* 0x000000b000007945 */ /* 0x000fe20003800200 */
[----:B--2---:R-:W-:-:S13]  /*0260*/  ISETP.GE.AND P0, PT, R3, UR4, PT ;  /* 0x0000000403007c0c */ /* 0x004fda000bf06270 */
[----:B------:R-:W-:Y:S05]  /*0270*/  @P0 BRA `(.L_x_32039) ;  /* 0x0000000000200947 */ /* 0x000fea0003800000 */
[----:B01----:R-:W0:Y:S02]  /*0280*/  LDC.64 R4, c[0x0][0x588] ;  /* 0x00016200ff047b82 */ /* 0x003e240000000a00 */
[----:B0-----:R0:W5:Y:S01]  /*0290*/  LDG.E.U8 R10, desc[UR6][R4.64] ;  /* 0x00000006040a7981 */ /* 0x001162000c1e1100 */
[----:B------:R-:W-:Y:S02]  /*02a0*/  MOV R11, UR5 ;  /* 0x00000005000b7c02 */ /* 0x000fe40008000f00 */
[----:B------:R-:W-:-:S07]  /*02b0*/  MOV R12, 0x2d0 ;  /* 0x000002d0000c7802 */ /* 0x000fce0000000f00 */
[----:B0----5:R-:W-:Y:S05]  /*02c0*/  CALL.REL.NOINC `($__internal_62_$__cuda_sm20_div_u16) ;  /* 0x0000004c00e07944 */ /* 0x021fea0003c00000 */
[----:B------:R-:W0:Y:S01]  /*02d0*/  LDC.64 R4, c[0x0][0x580] ;  /* 0x00016000ff047b82 */ /* 0x000e220000000a00 */
[----:B------:R-:W-:Y:S01]  /*02e0*/  IADD3 R3, PT, PT, R3, 0x80, RZ ;  /* 0x0000008003037810 */ /* 0x000fe20007ffe0ff */
[----:B0-----:R2:W-:Y:S06]  /*02f0*/  STG.E.U8 desc[UR6][R4.64], R11 ;  /* 0x0000000b04007986 */ /* 0x0015ec000c101106 */
.L_x_32039:
[----:B------:R-:W-:Y:S05]  /*0300*/  BSYNC.RECONVERGENT B0 ;  /* 0x0000000000007941 */ /* 0x000fea0003800200 */
.L_x_32038:
[----:B------:R-:W3:Y:S02]  /*0310*/  LDCU UR4, c[0x0][0x380] ;  /* 0x00007000ff0477ac */ /* 0x000ee40008000800 */
[----:B---3--:R-:W-:-:S13]  /*0320*/  ISETP.GE.AND P0, PT, R3, UR4, PT ;  /* 0x0000000403007c0c */ /* 0x008fda000bf06270 */
[----:B------:R-:W-:Y:S05]  /*0330*/  @P0 EXIT ;  /* 0x000000000000094d */ /* 0x000fea0003800000 */
[----:B------:R-:W3:Y:S02]  /*0340*/  LDC.64 R2, c[0x0][0x588] ;  /* 0x00016200ff027b82 */ /* 0x000ee40000000a00 */
[----:B---3--:R3:W5:Y:S01]  /*0350*/  LDG.E.U8 R10, desc[UR6][R2.64] ;  /* 0x00000006020a7981 */ /* 0x008762000c1e1100 */
[----:B012---:R-:W-:Y:S02]  /*0360*/  MOV R11, UR5 ;  /* 0x00000005000b7c02 */ /* 0x007fe40008000f00 */
[----:B------:R-:W-:-:S07]  /*0370*/  MOV R12, 0x390 ;  /* 0x00000390000c7802 */ /* 0x000fce0000000f00 */
[----:B---3-5:R-:W-:Y:S05]  /*0380*/  CALL.REL.NOINC `($__internal_62_$__cuda_sm20_div_u16) ;  /* 0x0000004c00b07944 */ /* 0x028fea0003c00000 */
[----:B------:R-:W0:Y:S02]  /*0390*/  LDC.64 R2, c[0x0][0x580] ;  /* 0x00016000ff027b82 */ /* 0x000e240000000a00 */
[----:B0-----:R-:W-:Y:S01]  /*03a0*/  STG.E.U8 desc[UR6][R2.64], R11 ;  /* 0x0000000b02007986 */ /* 0x001fe2000c101106 */
[----:B------:R-:W-:Y:S05]  /*03b0*/  EXIT ;  /* 0x000000000000794d */ /* 0x000fea0003800000 */
.L_x_32033:
        /* <DEDUP_REMOVED lines=305> */
.L_x_32042:
[----:B------:R-:W0:Y:S02]  /*16d0*/  LDCU.128 UR8, c[0x0][0x580] ;  /* 0x0000b000ff0877ac */ /* 0x000e240008000c00 */
[----:B0-----:R-:W-:-:S04]  /*16e0*/  IADD3 R6, P0, PT, R4, UR10, RZ ;  /* 0x0000000a04067c10 */ /* 0x001fc8000ff1e0ff */
[----:B------:R-:W-:-:S05]  /*16f0*/  IADD3.X R7, PT, PT, RZ, UR11, RZ, P0, !PT ;  /* 0x0000000bff077c10 */ /* 0x000fca00087fe4ff */
[----:B------:R0:W5:Y:S01]  /*1700*/  LDG.E.U8 R10, desc[UR6][R6.64] ;  /* 0x00000006060a7981 */ /* 0x000162000c1e1100 */
[----:B------:R-:W-:Y:S02]  /*1710*/  IADD3 R4, P0, PT, R5, UR8, RZ ;  /* 0x0000000805047c10 */ /* 0x000fe4000ff1e0ff */
[----:B------:R-:W-:Y:S02]  /*1720*/  MOV R11, UR5 ;  /* 0x00000005000b7c02 */ /* 0x000fe40008000f00 */
[----:B------:R-:W-:Y:S02]  /*1730*/  IADD3.X R5, PT, PT, RZ, UR9, RZ, P0, !PT ;  /* 0x00000009ff057c10 */ /* 0x000fe400087fe4ff */
[----:B------:R-:W-:-:S07]  /*1740*/  MOV R12, 0x1760 ;  /* 0x00001760000c7802 */ /* 0x000fce0000000f00 */
[----:B0----5:R-:W-:Y:S05]  /*1750*/  CALL.REL.NOINC `($__internal_62_$__cuda_sm20_div_u16) ;  /* 0x0000003800bc7944 */ /* 0x021fea0003c00000 */
[----:B------:R0:W-:Y:S01]  /*1760*/  STG.E.U8 desc[UR6][R4.64], R11 ;  /* 0x0000000b04007986 */ /* 0x0001e2000c101106 */
[----:B------:R-:W-:-:S07]  /*1770*/  IADD3 R3, PT, PT, R3, 0x80, RZ ;  /* 0x0000008003037810 */ /* 0x000fce0007ffe0ff */
.L_x_32041:
[----:B------:R-:W-:Y:S05]  /*1780*/  BSYNC.RECONVERGENT B0 ;  /* 0x0000000000007941 */ /* 0x000fea0003800200 */
.L_x_32040:
[----:B------:R-:W1:Y:S01]  /*1790*/  LDCU UR4, c[0x0][0x380] ;  /* 0x00007000ff0477ac */ /* 0x000e620008000800 */
[----:B------:R-:W-:Y:S01]  /*17a0*/  BSSY.RECONVERGENT B0, `(.L_x_32043) ;  /* 0x0000138000007945 */ /* 0x000fe20003800200 */
[----:B-1----:R-:W-:-:S13]  /*17b0*/  ISETP.GE.AND P0, PT, R3, UR4, PT ;  /* 0x0000000403007c0c */ /* 0x002fda000bf06270 */
[----:B------:R-:W-:Y:S05]  /*17c0*/  @P0 BRA `(.L_x_32044) ;  /* 0x0000001000d40947 */ /* 0x000fea0003800000 */
        /* <DEDUP_REMOVED lines=288> */
[--C-:B------:R-:W-:Y:S02]  /*29d0*/  IMAD.MOV R13, RZ, RZ, -R11.reuse ;  /* 0x000000ffff0d7224 */ /* 0x100fe400078e0a0b */
        /* <DEDUP_REMOVED lines=9> */
.L_x_32045:
        /* <DEDUP_REMOVED lines=11> */
.L_x_32044:
[----:B------:R-:W-:Y:S05]  /*2b20*/  BSYNC.RECONVERGENT B0 ;  /* 0x0000000000007941 */ /* 0x000fea0003800200 */
.L_x_32043:
        /* <DEDUP_REMOVED lines=297> */
[C---:B--2---:R-:W-:Y:S02]  /*3dc0*/  IMAD R5, R6.reuse, UR10, R5 ;  /* 0x0000000a06057c24 */ /* 0x044fe4000f8e0205 */
[----:B0-----:R-:W-:Y:S02]  /*3dd0*/  @P0 IMAD R10, R17, R10, R11 ;  /* 0x0000000a110a0224 */ /* 0x001fe400078e020b */
[----:B------:R-:W-:Y:S02]  /*3de0*/  IMAD R4, R6, UR11, R4 ;  /* 0x0000000b06047c24 */ /* 0x000fe4000f8e0204 */
[C---:B-1----:R-:W-:Y:S02]  /*3df0*/  @P0 IMAD R5, R10.reuse, R8, R5 ;  /* 0x000000080a050224 */ /* 0x042fe400078e0205 */
[----:B------:R-:W-:-:S07]  /*3e00*/  @P0 IMAD R4, R10, R9, R4 ;  /* 0x000000090a040224 */ /* 0x000fce00078e0204 */
.L_x_32048:
        /* <DEDUP_REMOVED lines=11> */
.L_x_32047:
[----:B------:R-:W-:Y:S05]  /*3ec0*/  BSYNC.RECONVERGENT B0 ;  /* 0x0000000000007941 */ /* 0x000fea0003800200 */
.L_x_32046:
        /* <DEDUP_REMOVED lines=10> */
[----:B------:R-:W-:-:S04]  /*3f70*/  SHF.R.U32.HI R5, RZ, UR9, R4 ;  /* 0x00000009ff057c19 */ /* 0x000fc80008011604 */
[----:B------:R-:W-:-:S05]  /*3f80*/  IADD3 R6, PT, PT, -R5, RZ, RZ ;  /* 0x000000ff05067210 */ /* 0x000fca0007ffe1ff */
[----:B0-----:R-:W-:-:S04]  /*3f90*/  IMAD R2, R6, UR4, R3 ;  /* 0x0000000406027c24 */ /* 0x001fc8000f8e0203 */
[C---:B-1----:R-:W-:Y:S02]  /*3fa0*/  IMAD R3, R2.reuse, UR10, RZ ;  /* 0x0000000a02037c24 */ /* 0x042fe4000f8e02ff */
        /* <DEDUP_REMOVED lines=287> */
.L_x_32049:
[----:B------:R-:W0:Y:S02]  /*51a0*/  LDCU.128 UR8, c[0x0][0x580] ;  /* 0x0000b000ff0877ac */ /* 0x000e240008000c00 */
[----:B0-----:R-:W-:-:S05]  /*51b0*/  IADD3 R4, P0, PT, R2, UR10, RZ ;  /* 0x0000000a02047c10 */ /* 0x001fca000ff1e0ff */
[----:B------:R-:W-:-:S05]  /*51c0*/  IMAD.X R5, RZ, RZ, UR11, P0 ;  /* 0x0000000bff057e24 */ /* 0x000fca00080e06ff */
[----:B------:R0:W5:Y:S01]  /*51d0*/  LDG.E.U8 R10, desc[UR6][R4.64] ;  /* 0x00000006040a7981 */ /* 0x000162000c1e1100 */
[----:B------:R-:W-:Y:S02]  /*51e0*/  IADD3 R2, P0, PT, R3, UR8, RZ ;  /* 0x0000000803027c10 */ /* 0x000fe4000ff1e0ff */
[----:B------:R-:W-:Y:S02]  /*51f0*/  MOV R11, UR5 ;  /* 0x00000005000b7c02 */ /* 0x000fe40008000f00 */
[----:B------:R-:W-:Y:S02]  /*5200*/  IADD3.X R3, PT, PT, RZ, UR9, RZ, P0, !PT ;  /* 0x00000009ff037c10 */ /* 0x000fe400087fe4ff */
[----:B------:R-:W-:-:S07]  /*5210*/  MOV R12, 0x5230 ;  /* 0x00005230000c7802 */ /* 0x000fce0000000f00 */
[----:B0----5:R-:W-:Y:S05]  /*5220*/  CALL.REL.NOINC `($__internal_62_$__cuda_sm20_div_u16) ;  /* 0x0000000000087944 */ /* 0x021fea0003c00000 */
[----:B------:R-:W-:Y:S01]  /*5230*/  STG.E.U8 desc[UR6][R2.64], R11 ;  /* 0x0000000b02007986 */ /* 0x000fe2000c101106 */
[----:B------:R-:W-:Y:S05]  /*5240*/  EXIT ;  /* 0x000000000000794d */ /* 0x000fea0003800000 */
        .weak           $__internal_62_$__cuda_sm20_div_u16
        .type           $__internal_62_$__cuda_sm20_div_u16,@function
        .size           $__internal_62_$__cuda_sm20_div_u16,(.L_x_32813 - $__internal_62_$__cuda_sm20_div_u16)
$__internal_62_$__cuda_sm20_div_u16:
        /* <DEDUP_REMOVED lines=10> */
[----:B0-----:R-:W-:-:S05]  /*52f0*/  FMUL R7, R7, R8 ;  /* 0x0000000807077220 */ /* 0x001fca0000400000 */
[----:B------:R-:W-:-:S05]  /*5300*/  IADD3 R7, PT, PT, R7, 0x2, RZ ;  /* 0x0000000207077810 */ /* 0x000fca0007ffe0ff */
[----:B------:R-:W-:Y:S01]  /*5310*/  FMUL.RZ R9, R6, R7 ;  /* 0x0000000706097220 */ /* 0x000fe2000040c000 */
[----:B------:R-:W-:Y:S01]  /*5320*/  MOV R6, R12 ;  /* 0x0000000c00067202 */ /* 0x000fe20000000f00 */
[----:B------:R-:W-:-:S04]  /*5330*/  HFMA2 R7, -RZ, RZ, 0, 0 ;  /* 0x00000000ff077431 */ /* 0x000fc800000001ff */
[----:B------:R-:W0:Y:S02]  /*5340*/  F2I.U32.TRUNC.NTZ R9, R9 ;  /* 0x0000000900097305 */ /* 0x000e24000020f000 */
[----:B0-----:R-:W-:Y:S02]  /*5350*/  LOP3.LUT R11, R9, 0xffff, RZ, 0xc0, !PT ;  /* 0x0000ffff090b7812 */ /* 0x001fe400078ec0ff */
[----:B------:R-:W-:Y:S01]  /*5360*/  @!P0 MOV R11, 0xffffffff ;  /* 0xffffffff000b8802 */ /* 0x000fe20000000f00 */
[----:B------:R-:W-:Y:S06]  /*5370*/  RET.REL.NODEC R6 `(_ZN2at6native18elementwise_kernelILi128ELi4EZNS0_22gpu_kernel_impl_nocastINS0_13BUnaryFunctorIhhhZZZNS0_15binary_internal21div_floor_kernel_cudaERNS_18TensorIteratorBaseEENKUlvE_clEvENKUlvE_clEvEUlhhE_EEEEvS6_RKT_EUliE_EEviT1_) ;  /* 0xffffffac06207950 */ /* 0x000fec0003c3ffff */
.L_x_32050:
        /* <DEDUP_REMOVED lines=16> */
.L_x_32813:


//--------------------- .text._ZN2at6native27unrolled_elementwise_kernelINS0_13BUnaryFunctorIhhhZZZNS0_15binary_internal21div_floor_kernel_cudaERNS_18TensorIteratorBaseEENKUlvE_clEvENKUlvE_clEvEUlhhE_EESt5arrayIPcLm2EELi4E23TrivialOffsetCalculatorILi1EjESE_NS0_6memory15LoadWithoutCastENSF_16StoreWithoutCastEEEviT_T0_T2_T3_T4_T5_ --------------------------
	.section	.text._ZN2at6native27unrolled_elementwise_kernelINS0_13BUnaryFunctorIhhhZZZNS0_15binary_internal21div_floor_kernel_cudaERNS_18TensorIteratorBaseEENKUlvE_clEvENKUlvE_clEvEUlhhE_EESt5arrayIPcLm2EELi4E23TrivialOffsetCalculatorILi1EjESE_NS0_6memory15LoadWithoutCastENSF_16StoreWithoutCastEEEviT_T0_T2_T3_T4_T5_,"ax",@progbits
	.align	128
        .global         _ZN2at6native27unrolled_elementwise_kernelINS0_13BUnaryFunctorIhhhZZZNS0_15binary_internal21div_floor_kernel_cudaERNS_18TensorIteratorBaseEENKUlvE_clEvENKUlvE_clEvEUlhhE_EESt5arrayIPcLm2EELi4E23TrivialOffsetCalculatorILi1EjESE_NS0_6memory15LoadWithoutCastENSF_16StoreWithoutCastEEEviT_T0_T2_T3_T4_T5_
        .type           _ZN2at6native27unrolled_elementwise_kernelINS0_13BUnaryFunctorIhhhZZZNS0_15binary_internal21div_floor_kernel_cudaERNS_18TensorIteratorBaseEENKUlvE_clEvENKUlvE_clEvEUlhhE_EESt5arrayIPcLm2EELi4E23TrivialOffsetCalculatorILi1EjESE_NS0_6memory15LoadWithoutCastENSF_16StoreWithoutCastEEEviT_T0_T2_T3_T4_T5_,@function
        .size           _ZN2at6native27unrolled_elementwise_kernelINS0_13BUnaryFunctorIhhhZZZNS0_15binary_internal21div_floor_kernel_cudaERNS_18TensorIteratorBaseEENKUlvE_clEvENKUlvE_clEvEUlhhE_EESt5arrayIPcLm2EELi4E23TrivialOffsetCalculatorILi1EjESE_NS0_6memory15LoadWithoutCastENSF_16StoreWithoutCastEEEviT_T0_T2_T3_T4_T5_,(.L_x_32814 - _ZN2at6native27unrolled_elementwise_kernelINS0_13BUnaryFunctorIhhhZZZNS0_15binary_internal21div_floor_kernel_cudaERNS_18TensorIteratorBaseEENKUlvE_clEvENKUlvE_clEvEUlhhE_EESt5arrayIPcLm2EELi4E23TrivialOffsetCalculatorILi1EjESE_NS0_6memory15LoadWithoutCastENSF_16StoreWithoutCastEEEviT_T0_T2_T3_T4_T5_)
        .other          _ZN2at6native27unrolled_elementwise_kernelINS0_13BUnaryFunctorIhhhZZZNS0_15binary_internal21div_floor_kernel_cudaERNS_18TensorIteratorBaseEENKUlvE_clEvENKUlvE_clEvEUlhhE_EESt5arrayIPcLm2EELi4E23TrivialOffsetCalculatorILi1EjESE_NS0_6memory15LoadWithoutCastENSF_16StoreWithoutCastEEEviT_T0_T2_T3_T4_T5_,@"STO_CUDA_ENTRY STV_DEFAULT"
_ZN2at6native27unrolled_elementwise_kernelINS0_13BUnaryFunctorIhhhZZZNS0_15binary_internal21div_floor_kernel_cudaERNS_18TensorIteratorBaseEENKUlvE_clEvENKUlvE_clEvEUlhhE_EESt5arrayIPcLm2EELi4E23TrivialOffsetCalculatorILi1EjESE_NS0_6memory15LoadWithoutCastENSF_16StoreWithoutCastEEEviT_T0_T2_T3_T4_T5_:
.text._ZN2at6native27unrolled_elementwise_kernelINS0_13BUnaryFunctorIhhhZZZNS0_15binary_internal21div_floor_kernel_cudaERNS_18TensorIteratorBaseEENKUlvE_clEvENKUlvE_clEvEUlhhE_EESt5arrayIPcLm2EELi4E23TrivialOffsetCalculatorILi1EjESE_NS0_6memory15LoadWithoutCastENSF_16StoreWithoutCastEEEviT_T0_T2_T3_T4_T5_:
        /* <DEDUP_REMOVED lines=17> */
[--C-:B------:R-:W-:Y:S01]  /*0110*/  @!P3 IMAD.X R13, RZ, RZ, R11.reuse, P4 ;  /* 0x000000ffff0db224 */ /* 0x100fe200020e060b */
[----:B------:R-:W-:-:S05]  /*0120*/  PRMT R11, RZ, 0x7610, R11 ;  /* 0x00007610ff0b7816 */ /* 0x000fca000000000b */
[----:B------:R-:W-:Y:S01]  /*0130*/  @!P1 IMAD R19, R0, 0x200, R15 ;  /* 0x0000020000139824 */ /* 0x000fe200078e020f */
[----:B------:R-:W0:Y:S01]  /*0140*/  @!P1 LDC.64 R8, c[0x0][0x390] ;  /* 0x0000e400ff089b82 */ /* 0x000e220000000a00 */
[----:B------:R-:W-:Y:S01]  /*0150*/  @!P1 VIADD R15, R15, 0x80 ;  /* 0x000000800f0f9836 */ /* 0x000fe20000000000 */
[----:B-1----:R1:W5:Y:S01]  /*0160*/  @!P3 LDG.E.U8 R11, desc[UR4][R12.64] ;  /* 0x000000040c0bb981 */ /* 0x002362000c1e1100 */
[----:B--2---:R-:W-:-:S03]  /*0170*/  @!P2 IADD3 R4, P5, PT, R17, R4, RZ ;  /* 0x000000041104a210 */ /* 0x004fc60007fbe0ff */
[----:B------:R-:W-:-:S13]  /*0180*/  ISETP.GE.AND P0, PT, R15, R2, PT ;  /* 0x000000020f00720c */ /* 0x000fda0003f06270 */
[----:B------:R-:W2:Y:S01]  /*0190*/  @!P0 LDC.64 R6, c[0x0][0x390] ;  /* 0x0000e400ff068b82 */ /* 0x000ea20000000a00 */
[----:B------:R-:W-:Y:S01]  /*01a0*/  @!P0 IMAD R15, R0, 0x200, R15 ;  /* 0x00000200000f8824 */ /* 0x000fe200078e020f */
[----:B0-----:R-:W-:Y:S02]  /*01b0*/  @!P1 IADD3 R8, P4, PT, R19, R8, RZ ;  /* 0x0000000813089210 */ /* 0x001fe40007f9e0ff */
[----:B------:R-:W-:Y:S02]  /*01c0*/  PRMT R10, RZ, 0x7610, R10 ;  /* 0x00007610ff0a7816 */ /* 0x000fe4000000000a */
[----:B------:R-:W-:Y:S01]  /*01d0*/  @!P2 IADD3.X R5, PT, PT, RZ, R5, RZ, P5, !PT ;  /* 0x00000005ff05a210 */ /* 0x000fe20002ffe4ff */
[----:B------:R-:W-:-:S04]  /*01e0*/  @!P1 IMAD.X R9, RZ, RZ, R9, P4 ;  /* 0x000000ffff099224 */ /* 0x000fc800020e0609 */
[----:B------:R1:W5:Y:S01]  /*01f0*/  @!P2 LDG.E.U8 R10, desc[UR4][R4.64] ;  /* 0x00000004040aa981 */ /* 0x000362000c1e1100 */
[----:B--2---:R-:W-:-:S05]  /*0200*/  @!P0 IADD3 R14, P3, PT, R15, R6, RZ ;  /* 0x000000060f0e8210 */ /* 0x004fca0007f7e0ff */
[--C-:B------:R-:W-:Y:S01]  /*0210*/  @!P0 IMAD.X R15, RZ, RZ, R7.reuse, P3 ;  /* 0x000000ffff0f8224 */ /* 0x100fe200018e0607 */
[----:B------:R-:W-:-:S06]  /*0220*/  PRMT R7, RZ, 0x7610, R7 ;  /* 0x00007610ff077816 */ /* 0x000fcc0000000007 */
[----:B------:R1:W5:Y:S01]  /*0230*/  @!P1 LDG.E.U8 R7, desc[UR4][R8.64] ;  /* 0x0000000408079981 */ /* 0x000362000c1e1100 */
[----:B------:R-:W-:-:S06]  /*0240*/  PRMT R6, RZ, 0x7610, R6 ;  /* 0x00007610ff067816 */ /* 0x000fcc0000000006 */
[----:B------:R1:W5:Y:S01]  /*0250*/  @!P0 LDG.E.U8 R6, desc[UR4][R14.64] ;  /* 0x000000040e068981 */ /* 0x000362000c1e1100 */
[----:B------:R-:W-:Y:S01]  /*0260*/  ISETP.GE.AND P0, PT, R3, R2, PT ;  /* 0x000000020300720c */ /* 0x000fe20003f06270 */
[----:B------:R-:W0:Y:S01]  /*0270*/  LDCU.U8 UR6, c[0x0][0x385] ;  /* 0x000070a0ff0677ac */ /* 0x000e220008000000 */
[----:B------:R-:W-:Y:S11]  /*0280*/  BSSY.RECONVERGENT B0, `(.L_x_32051) ;  /* 0x0000007000007945 */ /* 0x000ff60003800200 */
[----:B-1----:R-:W-:Y:S05]  /*0290*/  @P0 BRA `(.L_x_32052) ;  /* 0x0000000000140947 */ /* 0x002fea0003800000 */
[----:B-----5:R-:W-:Y:S01]  /*02a0*/  LOP3.LUT R15, R11, 0xff, RZ, 0xc0, !PT ;  /* 0x000000ff0b0f7812 */ /* 0x020fe200078ec0ff */
[----:B0-----:R-:W-:Y:S01]  /*02b0*/  IMAD.U32 R16, RZ, RZ, UR6 ;  /* 0x00000006ff107e24 */ /* 0x001fe2000f8e00ff */
[----:B------:R-:W-:-:S07]  /*02c0*/  MOV R17, 0x2e0 ;  /* 0x000002e000117802 */ /* 0x000fce0000000f00 */
[----:B------:R-:W-:Y:S05]  /*02d0*/  CALL.REL.NOINC `($__internal_63_$__cuda_sm20_div_u16) ;  /* 0x0000000400147944 */ /* 0x000fea0003c00000 */
[----:B------:R-:W-:-:S07]  /*02e0*/  IMAD.MOV.U32 R8, RZ, RZ, R16 ;  /* 0x000000ffff087224 */ /* 0x000fce00078e0010 */
.L_x_32052:
[----:B0-----:R-:W-:Y:S05]  /*02f0*/  BSYNC.RECONVERGENT B0 ;  /* 0x0000000000007941 */ /* 0x001fea0003800200 */
.L_x_32051:
[----:B------:R-:W-:Y:S01]  /*0300*/  VIADD R9, R3, 0x80 ;  /* 0x0000008003097836 */ /* 0x000fe20000000000 */
[----:B------:R-:W-:Y:S04]  /*0310*/  BSSY.RECONVERGENT B0, `(.L_x_32053) ;  /* 0x0000008000007945 */ /* 0x000fe80003800200 */
[----:B------:R-:W-:-:S13]  /*0320*/  ISETP.GE.AND P0, PT, R9, R2, PT ;  /* 0x000000020900720c */ /* 0x000fda0003f06270 */
[----:B------:R-:W-:Y:S05]  /*0330*/  @P0 BRA `(.L_x_32054) ;  /* 0x0000000000140947 */ /* 0x000fea0003800000 */
[----:B-----5:R-:W-:Y:S01]  /*0340*/  LOP3.LUT R15, R10, 0xff, RZ, 0xc0, !PT ;  /* 0x000000ff0a0f7812 */ /* 0x020fe200078ec0ff */
[----:B------:R-:W-:Y:S01]  /*0350*/  IMAD.U32 R16, RZ, RZ, UR6 ;  /* 0x00000006ff107e24 */ /* 0x000fe2000f8e00ff */
[----:B------:R-:W-:-:S07]  /*0360*/  MOV R17, 0x380 ;  /* 0x0000038000117802 */ /* 0x000fce0000000f00 */
[----:B------:R-:W-:Y:S05]  /*0370*/  CALL.REL.NOINC `($__internal_63_$__cuda_sm20_div_u16) ;  /* 0x0000000000ec7944 */ /* 0x000fea0003c00000 */
[----:B------:R-:W-:-:S07]  /*0380*/  IMAD.MOV.U32 R4, RZ, RZ, R16 ;  /* 0x000000ffff047224 */ /* 0x000fce00078e0010 */
.L_x_32054:
[----:B------:R-:W-:Y:S05]  /*0390*/  BSYNC.RECONVERGENT B0 ;  /* 0x0000000000007941 */ /* 0x000fea0003800200 */
.L_x_32053:
[----:B------:R-:W-:Y:S01]  /*03a0*/  IADD3 R5, PT, PT, R3, 0x100, RZ ;  /* 0x0000010003057810 */ /* 0x000fe20007ffe0ff */
[----:B------:R-:W-:Y:S03]  /*03b0*/  BSSY.RECONVERGENT B0, `(.L_x_32055) ;  /* 0x0000008000007945 */ /* 0x000fe60003800200 */
[----:B------:R-:W-:-:S13]  /*03c0*/  ISETP.GE.AND P0, PT, R5, R2, PT ;  /* 0x000000020500720c */ /* 0x000fda0003f06270 */
[----:B------:R-:W-:Y:S05]  /*03d0*/  @P0 BRA `(.L_x_32056) ;  /* 0x0000000000140947 */ /* 0x000fea0003800000 */
[----:B-----5:R-:W-:Y:S01]  /*03e0*/  LOP3.LUT R15, R7, 0xff, RZ, 0xc0, !PT ;  /* 0x000000ff070f7812 */ /* 0x020fe200078ec0ff */
[----:B------:R-:W-:Y:S01]  /*03f0*/  IMAD.U32 R16, RZ, RZ, UR6 ;  /* 0x00000006ff107e24 */ /* 0x000fe2000f8e00ff */
[----:B------:R-:W-:-:S07]  /*0400*/  MOV R17, 0x420 ;  /* 0x0000042000117802 */ /* 0x000fce0000000f00 */
[----:B------:R-:W-:Y:S05]  /*0410*/  CALL.REL.NOINC `($__internal_63_$__cuda_sm20_div_u16) ;  /* 0x0000000000c47944 */ /* 0x000fea0003c00000 */
[----:B------:R-:W-:-:S07]  /*0420*/  IMAD.MOV.U32 R5, RZ, RZ, R16 ;  /* 0x000000ffff057224 */ /* 0x000fce00078e0010 */
.L_x_32056:
[----:B------:R-:W-:Y:S05]  /*0430*/  BSYNC.RECONVERGENT B0 ;  /* 0x0000000000007941 */ /* 0x000fea0003800200 */
.L_x_32055:
[----:B-----5:R-:W-:Y:S01]  /*0440*/  VIADD R7, R3, 0x180 ;  /* 0x0000018003077836 */ /* 0x020fe20000000000 */
[----:B------:R-:W-:Y:S04]  /*0450*/  BSSY.RECONVERGENT B0, `(.L_x_32057) ;  /* 0x0000008000007945 */ /* 0x000fe80003800200 */
[----:B------:R-:W-:-:S13]  /*0460*/  ISETP.GE.AND P0, PT, R7, R2, PT ;  /* 0x000000020700720c */ /* 0x000fda0003f06270 */
[----:B------:R-:W-:Y:S05]  /*0470*/  @P0 BRA `(.L_x_32058) ;  /* 0x0000000000140947 */ /* 0x000fea0003800000 */
[----:B------:R-:W-:Y:S01]  /*0480*/  LOP3.LUT R15, R6, 0xff, RZ, 0xc0, !PT ;  /* 0x000000ff060f7812 */ /* 0x000fe200078ec0ff */
[----:B------:R-:W-:Y:S01]  /*0490*/  IMAD.U32 R16, RZ, RZ, UR6 ;  /* 0x00000006ff107e24 */ /* 0x000fe2000f8e00ff */
[----:B------:R-:W-:-:S07]  /*04a0*/  MOV R17, 0x4c0 ;  /* 0x000004c000117802 */ /* 0x000fce0000000f00 */
[----:B------:R-:W-:Y:S05]  /*04b0*/  CALL.REL.NOINC `($__internal_63_$__cuda_sm20_div_u16) ;  /* 0x00000000009c7944 */ /* 0x000fea0003c00000 */
[----:B------:R-:W-:-:S07]  /*04c0*/  IMAD.MOV.U32 R11, RZ, RZ, R16 ;  /* 0x000000ffff0b7224 */ /* 0x000fce00078e0010 */
.L_x_32058:
[----:B------:R-:W-:Y:S05]  /*04d0*/  BSYNC.RECONVERGENT B0 ;  /* 0x0000000000007941 */ /* 0x000fea0003800200 */
.L_x_32057:
[----:B------:R-:W-:Y:S01]  /*04e0*/  ISETP.GE.AND P0, PT, R3, R2, PT ;  /* 0x000000020300720c */ /* 0x000fe20003f06270 */
[----:B------:R-:W-:Y:S04]  /*04f0*/  BSSY.RECONVERGENT B0, `(.L_x_32059) ;  /* 0x000001a000007945 */ /* 0x000fe80003800200 */
[----:B------:R-:W-:Y:S08]  /*0500*/  BSSY.RELIABLE B1, `(.L_x_32060) ;  /* 0x0000011000017945 */ /* 0x000ff00003800100 */
[----:B------:R-:W-:Y:S05]  /*0510*/  @P0 BRA `(.L_x_32061) ;  /* 0x00000000003c0947 */ /* 0x000fea0003800000 */
[----:B------:R-:W0:Y:S01]  /*0520*/  LDCU.64 UR6, c[0x0][0x388] ;  /* 0x00007100ff0677ac */ /* 0x000e220008000a00 */
[----:B------:R-:W-:Y:S01]  /*0530*/  IMAD R6, R0, 0x200, R3 ;  /* 0x0000020000067824 */ /* 0x000fe200078e0203 */
[----:B------:R-:W-:-:S04]  /*0540*/  MOV R3, R9 ;  /* 0x0000000900037202 */ /* 0x000fc80000000f00 */
        /* <DEDUP_REMOVED lines=12> */
.L_x_32061:
[----:B------:R-:W-:Y:S05]  /*0610*/  BSYNC.RELIABLE B1 ;  /* 0x0000000000017941 */ /* 0x000fea0003800100 */
.L_x_32060:
[----:B------:R-:W-:-:S13]  /*0620*/  ISETP.GE.AND P0, PT, R3, R2, PT ;  /* 0x000000020300720c */ /* 0x000fda0003f06270 */
[----:B------:R-:W1:Y:S01]  /*0630*/  @!P0 LDC.64 R8, c[0x0][0x388] ;  /* 0x0000e200ff088b82 */ /* 0x000e620000000a00 */
[----:B0-----:R-:W-:Y:S02]  /*0640*/  @!P0 IMAD R7, R0, 0x200, R3 ;  /* 0x0000020000078824 */ /* 0x001fe400078e0203 */
[----:B------:R-:W-:-:S03]  /*0650*/  @!P0 VIADD R3, R3, 0x80 ;  /* 0x0000008003038836 */ /* 0x000fc60000000000 */
[----:B-1----:R-:W-:-:S05]  /*0660*/  @!P0 IADD3 R6, P1, PT, R7, R8, RZ ;  /* 0x0000000807068210 */ /* 0x002fca0007f3e0ff */
[----:B------:R-:W-:-:S05]  /*0670*/  @!P0 IMAD.X R7, RZ, RZ, R9, P1 ;  /* 0x000000ffff078224 */ /* 0x000fca00008e0609 */
[----:B------:R1:W-:Y:S03]  /*0680*/  @!P0 STG.E.U8 desc[UR4][R6.64], R5 ;  /* 0x0000000506008986 */ /* 0x0003e6000c101104 */
.L_x_32062:
[----:B------:R-:W-:Y:S05]  /*0690*/  BSYNC.RECONVERGENT B0 ;  /* 0x0000000000007941 */ /* 0x000fea0003800200 */
.L_x_32059:
[----:B------:R-:W-:Y:S05]  /*06a0*/  WARPSYNC.ALL ;  /* 0x0000000000007948 */ /* 0x000fea0003800000 */
[----:B------:R-:W-:-:S13]  /*06b0*/  ISETP.GE.AND P0, PT, R3, R2, PT ;  /* 0x000000020300720c */ /* 0x000fda0003f06270 */
[----:B------:R-:W-:Y:S05]  /*06c0*/  @P0 EXIT ;  /* 0x000000000000094d */ /* 0x000fea0003800000 */
[----:B------:R-:W2:Y:S01]  /*06d0*/  LDCU.64 UR6, c[0x0][0x388] ;  /* 0x00007100ff0677ac */ /* 0x000ea20008000a00 */
[----:B------:R-:W-:-:S05]  /*06e0*/  IMAD R3, R0, 0x200, R3 ;  /* 0x0000020000037824 */ /* 0x000fca00078e0203 */
[----:B--2---:R-:W-:-:S04]  /*06f0*/  IADD3 R2, P0, PT, R3, UR6, RZ ;  /* 0x0000000603027c10 */ /* 0x004fc8000ff1e0ff */
[----:B------:R-:W-:-:S05]  /*0700*/  IADD3.X R3, PT, PT, RZ, UR7, RZ, P0, !PT ;  /* 0x00000007ff037c10 */ /* 0x000fca00087fe4ff */
[----:B------:R-:W-:Y:S01]  /*0710*/  STG.E.U8 desc[UR4][R2.64], R11 ;  /* 0x0000000b02007986 */ /* 0x000fe2000c101104 */
[----:B------:R-:W-:Y:S05]  /*0720*/  EXIT ;  /* 0x000000000000794d */ /* 0x000fea0003800000 */
        .weak           $__internal_63_$__cuda_sm20_div_u16
        .type           $__internal_63_$__cuda_sm20_div_u16,@function
        .size           $__internal_63_$__cuda_sm20_div_u16,(.L_x_32814 - $__internal_63_$__cuda_sm20_div_u16)
$__internal_63_$__cuda_sm20_div_u16:
        /* <DEDUP_REMOVED lines=18> */
[----:B------:R-:W-:Y:S06]  /*0850*/  RET.REL.NODEC R12 `(_ZN2at6native27unrolled_elementwise_kernelINS0_13BUnaryFunctorIhhhZZZNS0_15binary_internal21div_floor_kernel_cudaERNS_18TensorIteratorBaseEENKUlvE_clEvENKUlvE_clEvEUlhhE_EESt5arrayIPcLm2EELi4E23TrivialOffsetCalculatorILi1EjESE_NS0_6memory15LoadWithoutCastENSF_16StoreWithoutCastEEEviT_T0_T2_T3_T4_T5_) ;  /* 0xfffffff40ce87950 */ /* 0x000fec0003c3ffff */
.L_x_32063:
        /* <DEDUP_REMOVED lines=10> */
.L_x_32814:


//--------------------- .text._ZN2at6native29vectorized_elementwise_kernelILi2ENS0_13BUnaryFunctorIhhhZZZNS0_15binary_internal21div_floor_kernel_cudaERNS_18TensorIteratorBaseEENKUlvE_clEvENKUlvE_clEvEUlhhE_EESt5arrayIPcLm2EEEEviT0_T1_ --------------------------
	.section	.text._ZN2at6native29vectorized_elementwise_kernelILi2ENS0_13BUnaryFunctorIhhhZZZNS0_15binary_internal21div_floor_kernel_cudaERNS_18TensorIteratorBaseEENKUlvE_clEvENKUlvE_clEvEUlhhE_EESt5arrayIPcLm2EEEEviT0_T1_,"ax",@progbits
	.align	128
        .global         _ZN2at6native29vectorized_elementwise_kernelILi2ENS0_13BUnaryFunctorIhhhZZZNS0_15binary_internal21div_floor_kernel_cudaERNS_18TensorIteratorBaseEENKUlvE_clEvENKUlvE_clEvEUlhhE_EESt5arrayIPcLm2EEEEviT0_T1_
        .type           _ZN2at6native29vectorized_elementwise_kernelILi2ENS0_13BUnaryFunctorIhhhZZZNS0_15binary_internal21div_floor_kernel_cudaERNS_18TensorIteratorBaseEENKUlvE_clEvENKUlvE_clEvEUlhhE_EESt5arrayIPcLm2EEEEviT0_T1_,@function
        .size           _ZN2at6native29vectorized_elementwise_kernelILi2ENS0_13BUnaryFunctorIhhhZZZNS0_15binary_internal21div_floor_kernel_cudaERNS_18TensorIteratorBaseEENKUlvE_clEvENKUlvE_clEvEUlhhE_EESt5arrayIPcLm2EEEEviT0_T1_,(.L_x_32815 - _ZN2at6native29vectorized_elementwise_kernelILi2ENS0_13BUnaryFunctorIhhhZZZNS0_15binary_internal21div_floor_kernel_cudaERNS_18TensorIteratorBaseEENKUlvE_clEvENKUlvE_clEvEUlhhE_EESt5arrayIPcLm2EEEEviT0_T1_)
        .other          _ZN2at6native29vectorized_elementwise_kernelILi2ENS0_13BUnaryFunctorIhhhZZZNS0_15binary_internal21div_floor_kernel_cudaERNS_18TensorIteratorBaseEENKUlvE_clEvENKUlvE_clEvEUlhhE_EESt5arrayIPcLm2EEEEviT0_T1_,@"STO_CUDA_ENTRY STV_DEFAULT"
_ZN2at6native29vectorized_elementwise_kernelILi2ENS0_13BUnaryFunctorIhhhZZZNS0_15binary_internal21div_floor_kernel_cudaERNS_18TensorIteratorBaseEENKUlvE_clEvENKUlvE_clEvEUlhhE_EESt5arrayIPcLm2EEEEviT0_T1_:
.text._ZN2at6native29vectorized_elementwise_kernelILi2ENS0_13BUnaryFunctorIhhhZZZNS0_15binary_internal21div_floor_kernel_cudaERNS_18TensorIteratorBaseEENKUlvE_clEvENKUlvE_clEvEUlhhE_EESt5arrayIPcLm2EEEEviT0_T1_:
        /* <DEDUP_REMOVED lines=28> */
[----:B------:R-:W-:Y:S01]  /*01c0*/  @!P3 VIADD R11, R13, UR4 ;  /* 0x000000040d0bbc36 */ /* 0x000fe20008000000 */
        /* <DEDUP_REMOVED lines=9> */
[----:B------:R-:W-:Y:S01]  /*0260*/  @!P1 IADD3 R13, PT, PT, R13, 0x80, RZ ;  /* 0x000000800d0d9810 */ /* 0x000fe20007ffe0ff */
[----:B------:R-:W-:Y:S01]  /*0270*/  @!P5 IMAD.X R25, RZ, RZ, R25, P6 ;  /* 0x000000ffff19d224 */ /* 0x000fe200030e0619 */
[----:B------:R-:W-:Y:S01]  /*0280*/  PRMT R9, RZ, 0x7610, R9 ;  /* 0x00007610ff097816 */ /* 0x000fe20000000009 */
[----:B------:R-:W4:Y:S01]  /*0290*/  @!P1 LDC.64 R2, c[0x0][0x390] ;  /* 0x0000e400ff029b82 */ /* 0x000f220000000a00 */
[----:B------:R-:W-:-:S04]  /*02a0*/  ISETP.GE.U32.AND P0, PT, R13, UR5, PT ;  /* 0x000000050d007c0c */ /* 0x000fc8000bf06070 */
[----:B------:R-:W5:Y:S09]  /*02b0*/  @!P5 LDG.E.U8 R9, desc[UR8][R24.64] ;  /* 0x000000081809d981 */ /* 0x000f72000c1e1100 */
[C---:B------:R-:W-:Y:S01]  /*02c0*/  @!P0 VIADD R21, R13.reuse, UR4 ;  /* 0x000000040d158c36 */ /* 0x040fe20008000000 */
[----:B------:R-:W-:Y:S01]  /*02d0*/  PRMT R10, RZ, 0x7610, R10 ;  /* 0x00007610ff0a7816 */ /* 0x000fe2000000000a */
[----:B------:R-:W-:Y:S01]  /*02e0*/  @!P0 VIADD R13, R13, 0x80 ;  /* 0x000000800d0d8836 */ /* 0x000fe20000000000 */
[----:B------:R-:W-:Y:S01]  /*02f0*/  PRMT R0, RZ, 0x7610, R0 ;  /* 0x00007610ff007816 */ /* 0x000fe20000000000 */
[----:B------:R-:W4:Y:S03]  /*0300*/  @!P0 LDC.64 R4, c[0x0][0x390] ;  /* 0x0000e400ff048b82 */ /* 0x000f260000000a00 */
[----:B------:R-:W-:-:S02]  /*0310*/  ISETP.GE.U32.AND P6, PT, R13, UR5, PT ;  /* 0x000000050d007c0c */ /* 0x000fc4000bfc6070 */
[----:B--2---:R-:W-:-:S11]  /*0320*/  @!P4 IADD3 R18, P5, PT, R29, R18, RZ ;  /* 0x000000121d12c210 */ /* 0x004fd60007fbe0ff */
[----:B0-----:R-:W0:Y:S01]  /*0330*/  @!P6 LDC.64 R6, c[0x0][0x390] ;  /* 0x0000e400ff06eb82 */ /* 0x001e220000000a00 */
[----:B------:R-:W-:Y:S01]  /*0340*/  @!P4 IMAD.X R19, RZ, RZ, R19, P5 ;  /* 0x000000ffff13c224 */ /* 0x000fe200028e0613 */
[----:B-1----:R-:W-:-:S04]  /*0350*/  @!P3 IADD3 R14, P5, PT, R11, R14, RZ ;  /* 0x0000000e0b0eb210 */ /* 0x002fc80007fbe0ff */
[----:B------:R-:W5:Y:S01]  /*0360*/  @!P4 LDG.E.U8 R10, desc[UR8][R18.64] ;  /* 0x00000008120ac981 */ /* 0x000f62000c1e1100 */
[----:B---3--:R-:W-:Y:S01]  /*0370*/  @!P2 IADD3 R16, P4, PT, R27, R16, RZ ;  /* 0x000000101b10a210 */ /* 0x008fe20007f9e0ff */
[----:B------:R-:W-:Y:S01]  /*0380*/  @!P3 IMAD.X R15, RZ, RZ, R15, P5 ;  /* 0x000000ffff0fb224 */ /* 0x000fe200028e060f */
[----:B------:R-:W-:Y:S01]  /*0390*/  PRMT R11, RZ, 0x7610, R11 ;  /* 0x00007610ff0b7816 */ /* 0x000fe2000000000b */
[----:B------:R-:W-:Y:S02]  /*03a0*/  @!P6 VIADD R13, R13, UR4 ;  /* 0x000000040d0dec36 */ /* 0x000fe40008000000 */
[----:B------:R-:W-:-:S03]  /*03b0*/  @!P2 IMAD.X R17, RZ, RZ, R17, P4 ;  /* 0x000000ffff11a224 */ /* 0x000fc600020e0611 */
[----:B------:R1:W5:Y:S01]  /*03c0*/  @!P3 LDG.E.U8 R11, desc[UR8][R14.64] ;  /* 0x000000080e0bb981 */ /* 0x000362000c1e1100 */
[----:B----4-:R-:W-:-:S03]  /*03d0*/  @!P1 IADD3 R2, P3, PT, R23, R2, RZ ;  /* 0x0000000217029210 */ /* 0x010fc60007f7e0ff */
[----:B------:R2:W5:Y:S01]  /*03e0*/  @!P2 LDG.E.U8 R0, desc[UR8][R16.64] ;  /* 0x000000081000a981 */ /* 0x000562000c1e1100 */
[----:B0-----:R-:W-:Y:S01]  /*03f0*/  @!P6 IADD3 R6, P2, PT, R13, R6, RZ ;  /* 0x000000060d06e210 */ /* 0x001fe20007f5e0ff */
[----:B------:R-:W-:Y:S01]  /*0400*/  @!P1 IMAD.X R3, RZ, RZ, R3, P3 ;  /* 0x000000ffff039224 */ /* 0x000fe200018e0603 */
[----:B------:R-:W-:Y:S02]  /*0410*/  PRMT R13, RZ, 0x7610, R13 ;  /* 0x00007610ff0d7816 */ /* 0x000fe4000000000d */
[----:B-1----:R-:W-:Y:S02]  /*0420*/  PRMT R15, RZ, 0x7610, R15 ;  /* 0x00007610ff0f7816 */ /* 0x002fe4000000000f */
[----:B------:R-:W-:Y:S02]  /*0430*/  @!P6 IADD3.X R7, PT, PT, RZ, R7, RZ, P2, !PT ;  /* 0x00000007ff07e210 */ /* 0x000fe400017fe4ff */
[----:B------:R2:W5:Y:S04]  /*0440*/  @!P1 LDG.E.U8 R13, desc[UR8][R2.64] ;  /* 0x00000008020d9981 */ /* 0x000568000c1e1100 */
[----:B------:R2:W5:Y:S01]  /*0450*/  @!P6 LDG.E.U8 R15, desc[UR8][R6.64] ;  /* 0x00000008060fe981 */ /* 0x000562000c1e1100 */
[----:B------:R-:W-:-:S02]  /*0460*/  @!P0 IADD3 R4, P4, PT, R21, R4, RZ ;  /* 0x0000000415048210 */ /* 0x000fc40007f9e0ff */
[----:B------:R-:W-:-:S03]  /*0470*/  PRMT R14, RZ, 0x7610, R14 ;  /* 0x00007610ff0e7816 */ /* 0x000fc6000000000e */
[----:B------:R-:W-:-:S05]  /*0480*/  @!P0 IMAD.X R5, RZ, RZ, R5, P4 ;  /* 0x000000ffff058224 */ /* 0x000fca00020e0605 */
[----:B------:R2:W5:Y:S01]  /*0490*/  @!P0 LDG.E.U8 R14, desc[UR8][R4.64] ;  /* 0x00000008040e8981 */ /* 0x000562000c1e1100 */
[----:B------:R-:W-:Y:S01]  /*04a0*/  ISETP.GE.U32.AND P0, PT, R8, UR5, PT ;  /* 0x0000000508007c0c */ /* 0x000fe2000bf06070 */
[----:B------:R-:W-:-:S12]  /*04b0*/  BSSY.RECONVERGENT B0, `(.L_x_32065) ;  /* 0x0000007000007945 */ /* 0x000fd80003800200 */
[----:B--2---:R-:W-:Y:S05]  /*04c0*/  @P0 BRA `(.L_x_32066) ;  /* 0x0000000000140947 */ /* 0x004fea0003800000 */
[----:B-----5:R-:W-:Y:S01]  /*04d0*/  LOP3.LUT R12, R12, 0xff, RZ, 0xc0, !PT ;  /* 0x000000ff0c0c7812 */ /* 0x020fe200078ec0ff */
[----:B------:R-:W-:Y:S01]  /*04e0*/  IMAD.U32 R3, RZ, RZ, UR10 ;  /* 0x0000000aff037e24 */ /* 0x000fe2000f8e00ff */
[----:B------:R-:W-:-:S07]  /*04f0*/  MOV R2, 0x510 ;  /* 0x0000051000027802 */ /* 0x000fce0000000f00 */
[----:B------:R-:W-:Y:S05]  /*0500*/  CALL.REL.NOINC `($__internal_64_$__cuda_sm20_div_u16) ;  /* 0x0000000c00507944 */ /* 0x000fea0003c00000 */
[----:B------:R-:W-:-:S07]  /*0510*/  IMAD.MOV.U32 R4, RZ, RZ, R16 ;  /* 0x000000ffff047224 */ /* 0x000fce00078e0010 */
.L_x_32066:
[----:B------:R-:W-:Y:S05]  /*0520*/  BSYNC.RECONVERGENT B0 ;  /* 0x0000000000007941 */ /* 0x000fea0003800200 */
.L_x_32065:
[----:B------:R-:W-:Y:S01]  /*0530*/  VIADD R5, R8, 0x80 ;  /* 0x0000008008057836 */ /* 0x000fe20000000000 */
[----:B------:R-:W-:Y:S04]  /*0540*/  BSSY.RECONVERGENT B0, `(.L_x_32067) ;  /* 0x0000008000007945 */ /* 0x000fe80003800200 */
[----:B------:R-:W-:-:S13]  /*0550*/  ISETP.GE.U32.AND P0, PT, R5, UR5, PT ;  /* 0x0000000505007c0c */ /* 0x000fda000bf06070 */
[----:B------:R-:W-:Y:S05]  /*0560*/  @P0 BRA `(.L_x_32068) ;  /* 0x0000000000140947 */ /* 0x000fea0003800000 */
[----:B-----5:R-:W-:Y:S01]  /*0570*/  LOP3.LUT R12, R9, 0xff, RZ, 0xc0, !PT ;  /* 0x000000ff090c7812 */ /* 0x020fe200078ec0ff */
[----:B------:R-:W-:Y:S01]  /*0580*/  IMAD.U32 R3, RZ, RZ, UR10 ;  /* 0x0000000aff037e24 */ /* 0x000fe2000f8e00ff */
[----:B------:R-:W-:-:S07]  /*0590*/  MOV R2, 0x5b0 ;  /* 0x000005b000027802 */ /* 0x000fce0000000f00 */
[----:B------:R-:W-:Y:S05]  /*05a0*/  CALL.REL.NOINC `($__internal_64_$__cuda_sm20_div_u16) ;  /* 0x0000000c00287944 */ /* 0x000fea0003c00000 */
[----:B------:R-:W-:-:S07]  /*05b0*/  IMAD.MOV.U32 R6, RZ, RZ, R16 ;  /* 0x000000ffff067224 */ /* 0x000fce00078e0010 */
.L_x_32068:
[----:B------:R-:W-:Y:S05]  /*05c0*/  BSYNC.RECONVERGENT B0 ;  /* 0x0000000000007941 */ /* 0x000fea0003800200 */
.L_x_32067:
        /* <DEDUP_REMOVED lines=9> */
.L_x_32070:
[----:B------:R-:W-:Y:S05]  /*0660*/  BSYNC.RECONVERGENT B0 ;  /* 0x0000000000007941 */ /* 0x000fea0003800200 */
.L_x_32069:
        /* <DEDUP_REMOVED lines=8> */
[----:B------:R-:W-:-:S07]  /*06f0*/  MOV R9, R16 ;  /* 0x0000001000097202 */ /* 0x000fce0000000f00 */
.L_x_32072:
[----:B------:R-:W-:Y:S05]  /*0700*/  BSYNC.RECONVERGENT B0 ;  /* 0x0000000000007941 */ /* 0x000fea0003800200 */
.L_x_32071:
        /* <DEDUP_REMOVED lines=9> */
.L_x_32074:
[----:B------:R-:W-:Y:S05]  /*07a0*/  BSYNC.RECONVERGENT B0 ;  /* 0x0000000000007941 */ /* 0x000fea0003800200 */
.L_x_32073:
        /* <DEDUP_REMOVED lines=9> */
.L_x_32076:
[----:B------:R-:W-:Y:S05]  /*0840*/  BSYNC.RECONVERGENT B0 ;  /* 0x0000000000007941 */ /* 0x000fea0003800200 */
.L_x_32075:
        /* <DEDUP_REMOVED lines=9> */
.L_x_32078:
[----:B------:R-:W-:Y:S05]  /*08e0*/  BSYNC.RECONVERGENT B0 ;  /* 0x0000000000007941 */ /* 0x000fea0003800200 */
.L_x_32077:
[----:B------:R-:W-:Y:S01]  /*08f0*/  VIADD R2, R8, 0x380 ;  /* 0x0000038008027836 */ /* 0x000fe20000000000 */
[----:B------:R-:W-:Y:S04]  /*0900*/  BSSY.RECONVERGENT B0, `(.L_x_32079) ;  /* 0x0000007000007945 */ /* 0x000fe80003800200 */
[----:B------:R-:W-:-:S13]  /*0910*/  ISETP.GE.U32.AND P0, PT, R2, UR5, PT ;  /* 0x0000000502007c0c */ /* 0x000fda000bf06070 */
[----:B------:R-:W-:Y:S05]  /*0920*/  @P0 BRA `(.L_x_32080) ;  /* 0x0000000000100947 */ /* 0x000fea0003800000 */
[----:B-----5:R-:W-:Y:S02]  /*0930*/  LOP3.LUT R12, R15, 0xff, RZ, 0xc0, !PT ;  /* 0x000000ff0f0c7812 */ /* 0x020fe400078ec0ff */
[----:B------:R-:W-:Y:S02]  /*0940*/  MOV R3, UR10 ;  /* 0x0000000a00037c02 */ /* 0x000fe40008000f00 */
[----:B------:R-:W-:-:S07]  /*0950*/  MOV R2, 0x970 ;  /* 0x0000097000027802 */ /* 0x000fce0000000f00 */
[----:B------:R-:W-:Y:S05]  /*0960*/  CALL.REL.NOINC `($__internal_64_$__cuda_sm20_div_u16) ;  /* 0x0000000800387944 */ /* 0x000fea0003c00000 */
.L_x_32080:
[----:B------:R-:W-:Y:S05]  /*0970*/  BSYNC.RECONVERGENT B0 ;  /* 0x0000000000007941 */ /* 0x000fea0003800200 */
.L_x_32079:
        /* <DEDUP_REMOVED lines=18> */
.L_x_32083:
        /* <DEDUP_REMOVED lines=8> */
.L_x_32084:
[----:B------:R-:W-:-:S13]  /*0b20*/  ISETP.GE.U32.AND P0, PT, R8, UR5, PT ;  /* 0x0000000508007c0c */ /* 0x000fda000bf06070 */
[----:B------:R-:W-:Y:S05]  /*0b30*/  @P0 BRA `(.L_x_32086) ;  /* 0x0000000000380947 */ /* 0x000fea0003800000 */
[----:B------:R-:W2:Y:S01]  /*0b40*/  LDCU.64 UR6, c[0x0][0x388] ;  /* 0x00007100ff0677ac */ /* 0x000ea20008000a00 */
[C---:B01----:R-:W-:Y:S02]  /*0b50*/  VIADD R2, R8.reuse, UR4 ;  /* 0x0000000408027c36 */ /* 0x043fe40008000000 */
[----:B------:R-:W-:-:S03]  /*0b60*/  VIADD R8, R8, 0x80 ;  /* 0x0000008008087836 */ /* 0x000fc60000000000 */
[----:B--2---:R-:W-:-:S04]  /*0b70*/  IADD3 R2, P0, PT, R2, UR6, RZ ;  /* 0x0000000602027c10 */ /* 0x004fc8000ff1e0ff */
[----:B------:R-:W-:-:S05]  /*0b80*/  IADD3.X R3, PT, PT, RZ, UR7, RZ, P0, !PT ;  /* 0x00000007ff037c10 */ /* 0x000fca00087fe4ff */
[----:B-----5:R1:W-:Y:S04]  /*0b90*/  STG.E.U8 desc[UR8][R2.64], R9 ;  /* 0x0000000902007986 */ /* 0x0203e8000c101108 */
.L_x_32085:
[----:B------:R-:W-:-:S13]  /*0ba0*/  ISETP.GE.U32.AND P0, PT, R8, UR5, PT ;  /* 0x0000000508007c0c */ /* 0x000fda000bf06070 */
[----:B------:R-:W-:Y:S05]  /*0bb0*/  @P0 BRA `(.L_x_32087) ;  /* 0x00000000003c0947 */ /* 0x000fea0003800000 */
[----:B------:R-:W2:Y:S01]  /*0bc0*/  LDCU.64 UR6, c[0x0][0x388] ;  /* 0x00007100ff0677ac */ /* 0x000ea20008000a00 */
[C---:B01----:R-:W-:Y:S02]  /*0bd0*/  VIADD R2, R8.reuse, UR4 ;  /* 0x0000000408027c36 */ /* 0x043fe40008000000 */
[----:B------:R-:W-:-:S03]  /*0be0*/  VIADD R8, R8, 0x80 ;  /* 0x0000008008087836 */ /* 0x000fc60000000000 */
[----:B--2---:R-:W-:-:S05]  /*0bf0*/  IADD3 R2, P0, PT, R2, UR6, RZ ;  /* 0x0000000602027c10 */ /* 0x004fca000ff1e0ff */
[----:B------:R-:W-:-:S05]  /*0c00*/  IMAD.X R3, RZ, RZ, UR7, P0 ;  /* 0x00000007ff037e24 */ /* 0x000fca00080e06ff */
[----:B-----5:R2:W-:Y:S03]  /*0c10*/  STG.E.U8 desc[UR8][R2.64], R0 ;  /* 0x0000000002007986 */ /* 0x0205e6000c101108 */
.L_x_32086:
        /* <DEDUP_REMOVED lines=8> */
[----:B-----5:R2:W-:Y:S03]  /*0ca0*/  STG.E.U8 desc[UR8][R2.64], R10 ;  /* 0x0000000a02007986 */ /* 0x0205e6000c101108 */
.L_x_32087:
[----:B------:R-:W-:Y:S05]  /*0cb0*/  BSYNC.RELIABLE B1 ;  /* 0x0000000000017941 */ /* 0x000fea0003800100 */
.L_x_32082:
[----:B------:R-:W-:-:S13]  /*0cc0*/  ISETP.GE.U32.AND P0, PT, R8, UR5, PT ;  /* 0x0000000508007c0c */ /* 0x000fda000bf06070 */
[----:B------:R-:W3:Y:S01]  /*0cd0*/  @!P0 LDC.64 R4, c[0x0][0x388] ;  /* 0x0000e200ff048b82 */ /* 0x000ee20000000a00 */
[C---:B012---:R-:W-:Y:S02]  /*0ce0*/  @!P0 VIADD R3, R8.reuse, UR4 ;  /* 0x0000000408038c36 */ /* 0x047fe40008000000 */
[----:B------:R-:W-:-:S03]  /*0cf0*/  @!P0 VIADD R8, R8, 0x80 ;  /* 0x0000008008088836 */ /* 0x000fc60000000000 */
[----:B---3--:R-:W-:-:S05]  /*0d00*/  @!P0 IADD3 R2, P1, PT, R3, R4, RZ ;  /* 0x0000000403028210 */ /* 0x008fca0007f3e0ff */
[----:B------:R-:W-:-:S05]  /*0d10*/  @!P0 IMAD.X R3, RZ, RZ, R5, P1 ;  /* 0x000000ffff038224 */ /* 0x000fca00008e0605 */
[----:B-----5:R3:W-:Y:S03]  /*0d20*/  @!P0 STG.E.U8 desc[UR8][R2.64], R11 ;  /* 0x0000000b02008986 */ /* 0x0207e6000c101108 */
.L_x_32088:
[----:B------:R-:W-:Y:S05]  /*0d30*/  BSYNC.RECONVERGENT B0 ;  /* 0x0000000000007941 */ /* 0x000fea0003800200 */
.L_x_32081:
[----:B------:R-:W-:Y:S05]  /*0d40*/  WARPSYNC.ALL ;  /* 0x0000000000007948 */ /* 0x000fea0003800000 */
[----:B------:R-:W-:-:S13]  /*0d50*/  ISETP.GE.U32.AND P0, PT, R8, UR5, PT ;  /* 0x0000000508007c0c */ /* 0x000fda000bf06070 */
[----:B------:R-:W-:Y:S05]  /*0d60*/  @P0 EXIT ;  /* 0x000000000000094d */ /* 0x000fea0003800000 */
[----:B------:R-:W4:Y:S01]  /*0d70*/  LDCU.64 UR6, c[0x0][0x388] ;  /* 0x00007100ff0677ac */ /* 0x000f220008000a00 */
[----:B0123--:R-:W-:-:S04]  /*0d80*/  IADD3 R2, PT, PT, R8, UR4, RZ ;  /* 0x0000000408027c10 */ /* 0x00ffc8000fffe0ff */
[----:B----4-:R-:W-:-:S05]  /*0d90*/  IADD3 R2, P0, PT, R2, UR6, RZ ;  /* 0x0000000602027c10 */ /* 0x010fca000ff1e0ff */
[----:B------:R-:W-:-:S05]  /*0da0*/  IMAD.X R3, RZ, RZ, UR7, P0 ;  /* 0x00000007ff037e24 */ /* 0x000fca00080e06ff */
[----:B------:R-:W-:Y:S01]  /*0db0*/  STG.E.U8 desc[UR8][R2.64], R16 ;  /* 0x0000001002007986 */ /* 0x000fe2000c101108 */
[----:B------:R-:W-:Y:S05]  /*0dc0*/  EXIT ;  /* 0x000000000000794d */ /* 0x000fea0003800000 */
.L_x_32064:
        /* <DEDUP_REMOVED lines=11> */
[----:B------:R-:W-:Y:S01]  /*0e80*/  IMAD.U32 R3, RZ, RZ, UR10 ;  /* 0x0000000aff037e24 */ /* 0x000fe2000f8e00ff */
[----:B------:R-:W-:-:S02]  /*0e90*/  MOV R2, 0xf30 ;  /* 0x00000f3000027802 */ /* 0x000fc40000000f00 */
[C---:B--2---:R-:W-:Y:S02]  /*0ea0*/  PRMT R12, R8.reuse, 0x7770, RZ ;  /* 0x00007770080c7816 */ /* 0x044fe400000000ff */
[----:B------:R-:W-:Y:S02]  /*0eb0*/  PRMT R8, R8, 0x7771, RZ ;  /* 0x0000777108087816 */ /* 0x000fe400000000ff */
[C---:B---3--:R-:W-:Y:S02]  /*0ec0*/  PRMT R9, R10.reuse, 0x7770, RZ ;  /* 0x000077700a097816 */ /* 0x048fe400000000ff */
[----:B------:R-:W-:Y:S02]  /*0ed0*/  PRMT R10, R10, 0x7771, RZ ;  /* 0x000077710a0a7816 */ /* 0x000fe400000000ff */
[C---:B----4-:R-:W-:Y:S02]  /*0ee0*/  PRMT R11, R4.reuse, 0x7770, RZ ;  /* 0x00007770040b7816 */ /* 0x050fe400000000ff */
[----:B------:R-:W-:-:S02]  /*0ef0*/  PRMT R4, R4, 0x7771, RZ ;  /* 0x0000777104047816 */ /* 0x000fc400000000ff */
[C---:B-----5:R-:W-:Y:S02]  /*0f00*/  PRMT R5, R6.reuse, 0x7770, RZ ;  /* 0x0000777006057816 */ /* 0x060fe400000000ff */
[----:B------:R-:W-:-:S07]  /*0f10*/  PRMT R6, R6, 0x7771, RZ ;  /* 0x0000777106067816 */ /* 0x000fce00000000ff */
[----:B------:R-:W-:Y:S05]  /*0f20*/  CALL.REL.NOINC `($__internal_64_$__cuda_sm20_div_u16) ;  /* 0x0000000000c87944 */ /* 0x000fea0003c00000 */
[----:B------:R-:W-:Y:S01]  /*0f30*/  IMAD.MOV.U32 R7, RZ, RZ, R16 ;  /* 0x000000ffff077224 */ /* 0x000fe200078e0010 */
[----:B------:R-:W-:Y:S01]  /*0f40*/  MOV R2, 0xf80 ;  /* 0x00000f8000027802 */ /* 0x000fe20000000f00 */
[----:B------:R-:W-:Y:S02]  /*0f50*/  IMAD.MOV.U32 R12, RZ, RZ, R8 ;  /* 0x000000ffff0c7224 */ /* 0x000fe400078e0008 */
[----:B------:R-:W-:-:S07]  /*0f60*/  IMAD.U32 R3, RZ, RZ, UR10 ;  /* 0x0000000aff037e24 */ /* 0x000fce000f8e00ff */
[----:B------:R-:W-:Y:S05]  /*0f70*/  CALL.REL.NOINC `($__internal_64_$__cuda_sm20_div_u16) ;  /* 0x0000000000b47944 */ /* 0x000fea0003c00000 */
[----:B------:R-:W-:Y:S01]  /*0f80*/  IMAD.MOV.U32 R8, RZ, RZ, R16 ;  /* 0x000000ffff087224 */ /* 0x000fe200078e0010 */
[----:B------:R-:W-:Y:S01]  /*0f90*/  MOV R2, 0xfd0 ;  /* 0x00000fd000027802 */ /* 0x000fe20000000f00 */
[----:B------:R-:W-:Y:S02]  /*0fa0*/  IMAD.MOV.U32 R12, RZ, RZ, R9 ;  /* 0x000000ffff0c7224 */ /* 0x000fe400078e0009 */
[----:B------:R-:W-:-:S07]  /*0fb0*/  IMAD.U32 R3, RZ, RZ, UR10 ;  /* 0x0000000aff037e24 */ /* 0x000fce000f8e00ff */
[----:B------:R-:W-:Y:S05]  /*0fc0*/  CALL.REL.NOINC `($__internal_64_$__cuda_sm20_div_u16) ;  /* 0x0000000000a07944 */ /* 0x000fea0003c00000 */
[----:B------:R-:W-:Y:S01]  /*0fd0*/  MOV R9, R16 ;  /* 0x0000001000097202 */ /* 0x000fe20000000f00 */
[----:B------:R-:W-:Y:S01]  /*0fe0*/  IMAD.MOV.U32 R12, RZ, RZ, R10 ;  /* 0x000000ffff0c7224 */ /* 0x000fe200078e000a */
[----:B------:R-:W-:Y:S01]  /*0ff0*/  MOV R2, 0x1020 ;  /* 0x0000102000027802 */ /* 0x000fe20000000f00 */
[----:B------:R-:W-:-:S07]  /*1000*/  IMAD.U32 R3, RZ, RZ, UR10 ;  /* 0x0000000aff037e24 */ /* 0x000fce000f8e00ff */
        /* <DEDUP_REMOVED lines=12> */
[----:B------:R-:W-:Y:S01]  /*10d0*/  MOV R3, UR10 ;  /* 0x0000000a00037c02 */ /* 0x000fe20008000f00 */
[----:B------:R-:W-:Y:S01]  /*10e0*/  IMAD.MOV.U32 R12, RZ, RZ, R5 ;  /* 0x000000ffff0c7224 */ /* 0x000fe200078e0005 */
[----:B------:R-:W-:-:S07]  /*10f0*/  MOV R2, 0x1110 ;  /* 0x0000111000027802 */ /* 0x000fce0000000f00 */
[----:B------:R-:W-:Y:S05]  /*1100*/  CALL.REL.NOINC `($__internal_64_$__cuda_sm20_div_u16) ;  /* 0x0000000000507944 */ /* 0x000fea0003c00000 */
[----:B------:R-:W-:Y:S01]  /*1110*/  IMAD.MOV.U32 R5, RZ, RZ, R16 ;  /* 0x000000ffff057224 */ /* 0x000fe200078e0010 */
[----:B------:R-:W-:Y:S01]  /*1120*/  MOV R2, 0x1160 ;  /* 0x0000116000027802 */ /* 0x000fe20000000f00 */
[----:B------:R-:W-:Y:S02]  /*1130*/  IMAD.MOV.U32 R12, RZ, RZ, R6 ;  /* 0x000000ffff0c7224 */ /* 0x000fe400078e0006 */
[----:B------:R-:W-:-:S07]  /*1140*/  IMAD.U32 R3, RZ, RZ, UR10 ;  /* 0x0000000aff037e24 */ /* 0x000fce000f8e00ff */
[----:B------:R-:W-:Y:S05]  /*1150*/  CALL.REL.NOINC `($__internal_64_$__cuda_sm20_div_u16) ;  /* 0x00000000003c7944 */ /* 0x000fea0003c00000 */
        /* <DEDUP_REMOVED lines=15> */
        .weak           $__internal_64_$__cuda_sm20_div_u16
        .type           $__internal_64_$__cuda_sm20_div_u16,@function
        .size           $__internal_64_$__cuda_sm20_div_u16,(.L_x_32815 - $__internal_64_$__cuda_sm20_div_u16)
$__internal_64_$__cuda_sm20_div_u16:
        /* <DEDUP_REMOVED lines=17> */
[----:B------:R-:W-:Y:S06]  /*1360*/  RET.REL.NODEC R2 `(_ZN2at6native29vectorized_elementwise_kernelILi2ENS0_13BUnaryFunctorIhhhZZZNS0_15binary_internal21div_floor_kernel_cudaERNS_18TensorIteratorBaseEENKUlvE_clEvENKUlvE_clEvEUlhhE_EESt5arrayIPcLm2EEEEviT0_T1_) ;  /* 0xffffffec02247950 */ /* 0x000fec0003c3ffff */
.L_x_32089:
        /* <DEDUP_REMOVED lines=9> */
.L_x_32815:


//--------------------- .text._ZN2at6native29vectorized_elementwise_kernelILi4ENS0_13BUnaryFunctorIhhhZZZNS0_15binary_internal21div_floor_kernel_cudaERNS_18TensorIteratorBaseEENKUlvE_clEvENKUlvE_clEvEUlhhE_EESt5arrayIPcLm2EEEEviT0_T1_ --------------------------
	.section	.text._ZN2at6native29vectorized_elementwise_kernelILi4ENS0_13BUnaryFunctorIhhhZZZNS0_15binary_internal21div_floor_kernel_cudaERNS_18TensorIteratorBaseEENKUlvE_clEvENKUlvE_clEvEUlhhE_EESt5arrayIPcLm2EEEEviT0_T1_,"ax",@progbits
	.align	128
        .global         _ZN2at6native29vectorized_elementwise_kernelILi4ENS0_13BUnaryFunctorIhhhZZZNS0_15binary_internal21div_floor_kernel_cudaERNS_18TensorIteratorBaseEENKUlvE_clEvENKUlvE_clEvEUlhhE_EESt5arrayIPcLm2EEEEviT0_T1_
        .type           _ZN2at6native29vectorized_elementwise_kernelILi4ENS0_13BUnaryFunctorIhhhZZZNS0_15binary_internal21div_floor_kernel_cudaERNS_18TensorIteratorBaseEENKUlvE_clEvENKUlvE_clEvEUlhhE_EESt5arrayIPcLm2EEEEviT0_T1_,@function
        .size           _ZN2at6native29vectorized_elementwise_kernelILi4ENS0_13BUnaryFunctorIhhhZZZNS0_15binary_internal21div_floor_kernel_cudaERNS_18TensorIteratorBaseEENKUlvE_clEvENKUlvE_clEvEUlhhE_EESt5arrayIPcLm2EEEEviT0_T1_,(.L_x_32816 - _ZN2at6native29vectorized_elementwise_kernelILi4ENS0_13BUnaryFunctorIhhhZZZNS0_15binary_internal21div_floor_kernel_cudaERNS_18TensorIteratorBaseEENKUlvE_clEvENKUlvE_clEvEUlhhE_EESt5arrayIPcLm2EEEEviT0_T1_)
        .other          _ZN2at6native29vectorized_elementwise_kernelILi4ENS0_13BUnaryFunctorIhhhZZZNS0_15binary_internal21div_floor_kernel_cudaERNS_18TensorIteratorBaseEENKUlvE_clEvENKUlvE_clEvEUlhhE_EESt5arrayIPcLm2EEEEviT0_T1_,@"STO_CUDA_ENTRY STV_DEFAULT"
_ZN2at6native29vectorized_elementwise_kernelILi4ENS0_13BUnaryFunctorIhhhZZZNS0_15binary_internal21div_floor_kernel_cudaERNS_18TensorIteratorBaseEENKUlvE_clEvENKUlvE_clEvEUlhhE_EESt5arrayIPcLm2EEEEviT0_T1_:
.text._ZN2at6native29vectorized_elementwise_kernelILi4ENS0_13BUnaryFunctorIhhhZZZNS0_15binary_internal21div_floor_kernel_cudaERNS_18TensorIteratorBaseEENKUlvE_clEvENKUlvE_clEvEUlhhE_EESt5arrayIPcLm2EEEEviT0_T1_:
        /* <DEDUP_REMOVED lines=66> */
[----:B-1----:R-:W-:Y:S01]  /*0420*/  PRMT R15, RZ, 0x7610, R15 ;  /* 0x00007610ff0f7816 */ /* 0x002fe2000000000f */
[----:B------:R-:W-:-:S03]  /*0430*/  @!P6 IMAD.X R7, RZ, RZ, R7, P2 ;  /* 0x000000ffff07e224 */ /* 0x000fc600010e0607 */
        /* <DEDUP_REMOVED lines=12> */
[----:B------:R-:W-:Y:S05]  /*0500*/  CALL.REL.NOINC `($__internal_65_$__cuda_sm20_div_u16) ;  /* 0x0000000c00687944 */ /* 0x000fea0003c00000 */
[----:B------:R-:W-:-:S07]  /*0510*/  IMAD.MOV.U32 R4, RZ, RZ, R16 ;  /* 0x000000ffff047224 */ /* 0x000fce00078e0010 */
.L_x_32092:
[----:B------:R-:W-:Y:S05]  /*0520*/  BSYNC.RECONVERGENT B0 ;  /* 0x0000000000007941 */ /* 0x000fea0003800200 */
.L_x_32091:
[----:B------:R-:W-:Y:S01]  /*0530*/  VIADD R5, R8, 0x80 ;  /* 0x0000008008057836 */ /* 0x000fe20000000000 */
[----:B------:R-:W-:Y:S04]  /*0540*/  BSSY.RECONVERGENT B0, `(.L_x_32093) ;  /* 0x0000008000007945 */ /* 0x000fe80003800200 */
[----:B------:R-:W-:-:S13]  /*0550*/  ISETP.GE.U32.AND P0, PT, R5, UR5, PT ;  /* 0x0000000505007c0c */ /* 0x000fda000bf06070 */
[----:B------:R-:W-:Y:S05]  /*0560*/  @P0 BRA `(.L_x_32094) ;  /* 0x0000000000140947 */ /* 0x000fea0003800000 */
[----:B-----5:R-:W-:Y:S01]  /*0570*/  LOP3.LUT R12, R9, 0xff, RZ, 0xc0, !PT ;  /* 0x000000ff090c7812 */ /* 0x020fe200078ec0ff */
[----:B------:R-:W-:Y:S01]  /*0580*/  IMAD.U32 R3, RZ, RZ, UR10 ;  /* 0x0000000aff037e24 */ /* 0x000fe2000f8e00ff */
[----:B------:R-:W-:-:S07]  /*0590*/  MOV R2, 0x5b0 ;  /* 0x000005b000027802 */ /* 0x000fce0000000f00 */
[----:B------:R-:W-:Y:S05]  /*05a0*/  CALL.REL.NOINC `($__internal_65_$__cuda_sm20_div_u16) ;  /* 0x0000000c00407944 */ /* 0x000fea0003c00000 */
[----:B------:R-:W-:-:S07]  /*05b0*/  IMAD.MOV.U32 R6, RZ, RZ, R16 ;  /* 0x000000ffff067224 */ /* 0x000fce00078e0010 */
.L_x_32094:
[----:B------:R-:W-:Y:S05]  /*05c0*/  BSYNC.RECONVERGENT B0 ;  /* 0x0000000000007941 */ /* 0x000fea0003800200 */
.L_x_32093:
        /* <DEDUP_REMOVED lines=9> */
.L_x_32096:
[----:B------:R-:W-:Y:S05]  /*0660*/  BSYNC.RECONVERGENT B0 ;  /* 0x0000000000007941 */ /* 0x000fea0003800200 */
.L_x_32095:
[----:B------:R-:W-:Y:S01]  /*0670*/  VIADD R2, R8, 0x180 ;  /* 0x0000018008027836 */ /* 0x000fe20000000000 */
[----:B------:R-:W-:Y:S04]  /*0680*/  BSSY.RECONVERGENT B0, `(.L_x_32097) ;  /* 0x0000008000007945 */ /* 0x000fe80003800200 */
[----:B------:R-:W-:-:S13]  /*0690*/  ISETP.GE.U32.AND P0, PT, R2, UR5, PT ;  /* 0x0000000502007c0c */ /* 0x000fda000bf06070 */
[----:B------:R-:W-:Y:S05]  /*06a0*/  @P0 BRA `(.L_x_32098) ;  /* 0x0000000000140947 */ /* 0x000fea0003800000 */
[----:B-----5:R-:W-:Y:S02]  /*06b0*/  LOP3.LUT R12, R11, 0xff, RZ, 0xc0, !PT ;  /* 0x000000ff0b0c7812 */ /* 0x020fe400078ec0ff */
[----:B------:R-:W-:Y:S02]  /*06c0*/  MOV R3, UR10 ;  /* 0x0000000a00037c02 */ /* 0x000fe40008000f00 */
[----:B------:R-:W-:-:S07]  /*06d0*/  MOV R2, 0x6f0 ;  /* 0x000006f000027802 */ /* 0x000fce0000000f00 */
[----:B------:R-:W-:Y:S05]  /*06e0*/  CALL.REL.NOINC `($__internal_65_$__cuda_sm20_div_u16) ;  /* 0x0000000800f07944 */ /* 0x000fea0003c00000 */
[----:B------:R-:W-:-:S07]  /*06f0*/  IMAD.MOV.U32 R9, RZ, RZ, R16 ;  /* 0x000000ffff097224 */ /* 0x000fce00078e0010 */
.L_x_32098:
[----:B------:R-:W-:Y:S05]  /*0700*/  BSYNC.RECONVERGENT B0 ;  /* 0x0000000000007941 */ /* 0x000fea0003800200 */
.L_x_32097:
        /* <DEDUP_REMOVED lines=9> */
.L_x_32100:
[----:B------:R-:W-:Y:S05]  /*07a0*/  BSYNC.RECONVERGENT B0 ;  /* 0x0000000000007941 */ /* 0x000fea0003800200 */
.L_x_32099:
        /* <DEDUP_REMOVED lines=9> */
.L_x_32102:
[----:B------:R-:W-:Y:S05]  /*0840*/  BSYNC.RECONVERGENT B0 ;  /* 0x0000000000007941 */ /* 0x000fea0003800200 */
.L_x_32101:
        /* <DEDUP_REMOVED lines=9> */
.L_x_32104:
[----:B------:R-:W-:Y:S05]  /*08e0*/  BSYNC.RECONVERGENT B0 ;  /* 0x0000000000007941 */ /* 0x000fea0003800200 */
.L_x_32103:
        /* <DEDUP_REMOVED lines=8> */
.L_x_32106:
[----:B------:R-:W-:Y:S05]  /*0970*/  BSYNC.RECONVERGENT B0 ;  /* 0x0000000000007941 */ /* 0x000fea0003800200 */
.L_x_32105:
        /* <DEDUP_REMOVED lines=18> */
.L_x_32109:
        /* <DEDUP_REMOVED lines=8> */
.L_x_32110:
        /* <DEDUP_REMOVED lines=8> */
.L_x_32111:
        /* <DEDUP_REMOVED lines=8> */
.L_x_32112:
        /* <DEDUP_REMOVED lines=9> */
.L_x_32113:
[----:B------:R-:W-:Y:S05]  /*0cb0*/  BSYNC.RELIABLE B1 ;  /* 0x0000000000017941 */ /* 0x000fea0003800100 */
.L_x_32108:
[----:B------:R-:W-:-:S13]  /*0cc0*/  ISETP.GE.U32.AND P0, PT, R8, UR5, PT ;  /* 0x0000000508007c0c */ /* 0x000fda000bf06070 */
[----:B------:R-:W3:Y:S01]  /*0cd0*/  @!P0 LDC.64 R4, c[0x0][0x388] ;  /* 0x0000e200ff048b82 */ /* 0x000ee20000000a00 */
[C---:B012---:R-:W-:Y:S02]  /*0ce0*/  @!P0 VIADD R3, R8.reuse, UR4 ;  /* 0x0000000408038c36 */ /* 0x047fe40008000000 */
[----:B------:R-:W-:-:S03]  /*0cf0*/  @!P0 VIADD R8, R8, 0x80 ;  /* 0x0000008008088836 */ /* 0x000fc60000000000 */
[----:B---3--:R-:W-:-:S05]  /*0d00*/  @!P0 IADD3 R2, P1, PT, R3, R4, RZ ;  /* 0x0000000403028210 */ /* 0x008fca0007f3e0ff */
[----:B------:R-:W-:-:S05]  /*0d10*/  @!P0 IMAD.X R3, RZ, RZ, R5, P1 ;  /* 0x000000ffff038224 */ /* 0x000fca00008e0605 */
[----:B-----5:R3:W-:Y:S03]  /*0d20*/  @!P0 STG.E.U8 desc[UR8][R2.64], R11 ;  /* 0x0000000b02008986 */ /* 0x0207e6000c101108 */
.L_x_32114:
[----:B------:R-:W-:Y:S05]  /*0d30*/  BSYNC.RECONVERGENT B0 ;  /* 0x0000000000007941 */ /* 0x000fea0003800200 */
.L_x_32107:
        /* <DEDUP_REMOVED lines=9> */
.L_x_32090:
        /* <DEDUP_REMOVED lines=9> */
[----:B------:R-:W-:Y:S01]  /*0e60*/  IMAD.U32 R3, RZ, RZ, UR10 ;  /* 0x0000000aff037e24 */ /* 0x000fe2000f8e00ff */
[----:B------:R-:W-:Y:S02]  /*0e70*/  MOV R2, 0xf10 ;  /* 0x00000f1000027802 */ /* 0x000fe40000000f00 */
[C---:B--2---:R-:W-:Y:S02]  /*0e80*/  PRMT R12, R11.reuse, 0x7770, RZ ;  /* 0x000077700b0c7816 */ /* 0x044fe400000000ff */
[----:B------:R-:W-:-:S02]  /*0e90*/  PRMT R4, R11, 0x7771, RZ ;  /* 0x000077710b047816 */ /* 0x000fc400000000ff */
[C---:B------:R-:W-:Y:S02]  /*0ea0*/  PRMT R0, R11.reuse, 0x7772, RZ ;  /* 0x000077720b007816 */ /* 0x040fe400000000ff */
[C---:B---3--:R-:W-:Y:S02]  /*0eb0*/  PRMT R10, R6.reuse, 0x7770, RZ ;  /* 0x00007770060a7816 */ /* 0x048fe400000000ff */
[C---:B------:R-:W-:Y:S02]  /*0ec0*/  PRMT R8, R6.reuse, 0x7771, RZ ;  /* 0x0000777106087816 */ /* 0x040fe400000000ff */
[C---:B------:R-:W-:Y:S02]  /*0ed0*/  PRMT R7, R6.reuse, 0x7772, RZ ;  /* 0x0000777206077816 */ /* 0x040fe400000000ff */
[----:B------:R-:W-:Y:S02]  /*0ee0*/  PRMT R11, R11, 0x7773, RZ ;  /* 0x000077730b0b7816 */ /* 0x000fe400000000ff */
[----:B------:R-:W-:-:S07]  /*0ef0*/  PRMT R6, R6, 0x7773, RZ ;  /* 0x0000777306067816 */ /* 0x000fce00000000ff */
[----:B------:R-:W-:Y:S05]  /*0f00*/  CALL.REL.NOINC `($__internal_65_$__cuda_sm20_div_u16) ;  /* 0x0000000000e87944 */ /* 0x000fea0003c00000 */
[----:B------:R-:W-:Y:S01]  /*0f10*/  IMAD.MOV.U32 R5, RZ, RZ, R16 ;  /* 0x000000ffff057224 */ /* 0x000fe200078e0010 */
[----:B------:R-:W-:Y:S01]  /*0f20*/  MOV R2, 0xf60 ;  /* 0x00000f6000027802 */ /* 0x000fe20000000f00 */
[----:B------:R-:W-:Y:S02]  /*0f30*/  IMAD.MOV.U32 R12, RZ, RZ, R4 ;  /* 0x000000ffff0c7224 */ /* 0x000fe400078e0004 */
[----:B------:R-:W-:-:S07]  /*0f40*/  IMAD.U32 R3, RZ, RZ, UR10 ;  /* 0x0000000aff037e24 */ /* 0x000fce000f8e00ff */
[----:B------:R-:W-:Y:S05]  /*0f50*/  CALL.REL.NOINC `($__internal_65_$__cuda_sm20_div_u16) ;  /* 0x0000000000d47944 */ /* 0x000fea0003c00000 */
[----:B------:R-:W-:Y:S01]  /*0f60*/  IMAD.MOV.U32 R4, RZ, RZ, R16 ;  /* 0x000000ffff047224 */ /* 0x000fe200078e0010 */
[----:B------:R-:W-:Y:S01]  /*0f70*/  MOV R2, 0xfb0 ;  /* 0x00000fb000027802 */ /* 0x000fe20000000f00 */
[----:B------:R-:W-:Y:S02]  /*0f80*/  IMAD.MOV.U32 R12, RZ, RZ, R0 ;  /* 0x000000ffff0c7224 */ /* 0x000fe400078e0000 */
[----:B------:R-:W-:-:S07]  /*0f90*/  IMAD.U32 R3, RZ, RZ, UR10 ;  /* 0x0000000aff037e24 */ /* 0x000fce000f8e00ff */
[----:B------:R-:W-:Y:S05]  /*0fa0*/  CALL.REL.NOINC `($__internal_65_$__cuda_sm20_div_u16) ;  /* 0x0000000000c07944 */ /* 0x000fea0003c00000 */
[----:B------:R-:W-:Y:S01]  /*0fb0*/  MOV R0, R16 ;  /* 0x0000001000007202 */ /* 0x000fe20000000f00 */
[----:B------:R-:W-:Y:S01]  /*0fc0*/  IMAD.MOV.U32 R12, RZ, RZ, R11 ;  /* 0x000000ffff0c7224 */ /* 0x000fe200078e000b */
[----:B------:R-:W-:Y:S01]  /*0fd0*/  MOV R2, 0x1000 ;  /* 0x0000100000027802 */ /* 0x000fe20000000f00 */
[----:B------:R-:W-:-:S07]  /*0fe0*/  IMAD.U32 R3, RZ, RZ, UR10 ;  /* 0x0000000aff037e24 */ /* 0x000fce000f8e00ff */
        /* <DEDUP_REMOVED lines=44> */
        .weak           $__internal_65_$__cuda_sm20_div_u16
        .type           $__internal_65_$__cuda_sm20_div_u16,@function
        .size           $__internal_65_$__cuda_sm20_div_u16,(.L_x_32816 - $__internal_65_$__cuda_sm20_div_u16)
$__internal_65_$__cuda_sm20_div_u16:
        /* <DEDUP_REMOVED lines=17> */
[----:B------:R-:W-:Y:S06]  /*13c0*/  RET.REL.NODEC R2 `(_ZN2at6native29vectorized_elementwise_kernelILi4ENS0_13BUnaryFunctorIhhhZZZNS0_15binary_internal21div_floor_kernel_cudaERNS_18TensorIteratorBaseEENKUlvE_clEvENKUlvE_clEvEUlhhE_EESt5arrayIPcLm2EEEEviT0_T1_) ;  /* 0xffffffec020c7950 */ /* 0x000fec0003c3ffff */
.L_x_32115:
        /* <DEDUP_REMOVED lines=11> */
.L_x_32816:


//--------------------- .text._ZN2at6native29vectorized_elementwise_kernelILi8ENS0_13BUnaryFunctorIhhhZZZNS0_15binary_internal21div_floor_kernel_cudaERNS_18TensorIteratorBaseEENKUlvE_clEvENKUlvE_clEvEUlhhE_EESt5arrayIPcLm2EEEEviT0_T1_ --------------------------
	.section	.text._ZN2at6native29vectorized_elementwise_kernelILi8ENS0_13BUnaryFunctorIhhhZZZNS0_15binary_internal21div_floor_kernel_cudaERNS_18TensorIteratorBaseEENKUlvE_clEvENKUlvE_clEvEUlhhE_EESt5arrayIPcLm2EEEEviT0_T1_,"ax",@progbits
	.align	128
        .global         _ZN2at6native29vectorized_elementwise_kernelILi8ENS0_13BUnaryFunctorIhhhZZZNS0_15binary_internal21div_floor_kernel_cudaERNS_18TensorIteratorBaseEENKUlvE_clEvENKUlvE_clEvEUlhhE_EESt5arrayIPcLm2EEEEviT0_T1_
        .type           _ZN2at6native29vectorized_elementwise_kernelILi8ENS0_13BUnaryFunctorIhhhZZZNS0_15binary_internal21div_floor_kernel_cudaERNS_18TensorIteratorBaseEENKUlvE_clEvENKUlvE_clEvEUlhhE_EESt5arrayIPcLm2EEEEviT0_T1_,@function
        .size           _ZN2at6native29vectorized_elementwise_kernelILi8ENS0_13BUnaryFunctorIhhhZZZNS0_15binary_internal21div_floor_kernel_cudaERNS_18TensorIteratorBaseEENKUlvE_clEvENKUlvE_clEvEUlhhE_EESt5arrayIPcLm2EEEEviT0_T1_,(.L_x_33032 - _ZN2at6native29vectorized_elementwise_kernelILi8ENS0_13BUnaryFunctorIhhhZZZNS0_15binary_internal21div_floor_kernel_cudaERNS_18TensorIteratorBaseEENKUlvE_clEvENKUlvE_clEvEUlhhE_EESt5arrayIPcLm2EEEEviT0_T1_)
        .other          _ZN2at6native29vectorized_elementwise_kernelILi8ENS0_13BUnaryFunctorIhhhZZZNS0_15binary_internal21div_floor_kernel_cudaERNS_18TensorIteratorBaseEENKUlvE_clEvENKUlvE_clEvEUlhhE_EESt5arrayIPcLm2EEEEviT0_T1_,@"STO_CUDA_ENTRY STV_DEFAULT"
_ZN2at6native29vectorized_elementwise_kernelILi8ENS0_13BUnaryFunctorIhhhZZZNS0_15binary_internal21div_floor_kernel_cudaERNS_18TensorIteratorBaseEENKUlvE_clEvENKUlvE_clEvEUlhhE_EESt5arrayIPcLm2EEEEviT0_T1_:
.text._ZN2at6native29vectorized_elementwise_kernelILi8ENS0_13BUnaryFunctorIhhhZZZNS0_15binary_internal21div_floor_kernel_cudaERNS_18TensorIteratorBaseEENKUlvE_clEvENKUlvE_clEvEUlhhE_EESt5arrayIPcLm2EEEEviT0_T1_:
[----:B------:R-:W-:Y:S01]  /*0000*/  LDC R1, c[0x0][0x37c] ;  /* 0x0000df00ff017b82 */ /* 0x000fe20000000800 */
[----:B------:R-:W-:Y:S05]  /*0010*/  EXIT ;  /* 0x000000000000794d */ /* 0x000fea0003800000 */
.L_x_32116:
        /* <DEDUP_REMOVED lines=14> */
.L_x_33032:


//--------------------- .text._ZN2at6native18elementwise_kernelILi128ELi4EZNS0_15gpu_kernel_implINS0_13AUnaryFunctorIhhhZZZNS0_15binary_internal21div_floor_kernel_cudaERNS_18TensorIteratorBaseEENKUlvE_clEvENKUlvE_clEvEUlhhE_EEEEvS6_RKT_EUliE_EEviT1_ --------------------------
	.section	.text._ZN2at6native18elementwise_kernelILi128ELi4EZNS0_15gpu_kernel_implINS0_13AUnaryFunctorIhhhZZZNS0_15binary_internal21div_floor_kernel_cudaERNS_18TensorIteratorBaseEENKUlvE_clEvENKUlvE_clEvEUlhhE_EEEEvS6_RKT_EUliE_EEviT1_,"ax",@progbits
	.align	128
        .global         _ZN2at6native18elementwise_kernelILi128ELi4EZNS0_15gpu_kernel_implINS0_13AUnaryFunctorIhhhZZZNS0_15binary_internal21div_floor_kernel_cudaERNS_18TensorIteratorBaseEENKUlvE_clEvENKUlvE_clEvEUlhhE_EEEEvS6_RKT_EUliE_EEviT1_
        .type           _ZN2at6native18elementwise_kernelILi128ELi4EZNS0_15gpu_kernel_implINS0_13AUnaryFunctorIhhhZZZNS0_15binary_internal21div_floor_kernel_cudaERNS_18TensorIteratorBaseEENKUlvE_clEvENKUlvE_clEvEUlhhE_EEEEvS6_RKT_EUliE_EEviT1_,@function
        .size           _ZN2at6native18elementwise_kernelILi128ELi4EZNS0_15gpu_kernel_implINS0_13AUnaryFunctorIhhhZZZNS0_15binary_internal21div_floor_kernel_cudaERNS_18TensorIteratorBaseEENKUlvE_clEvENKUlvE_clEvEUlhhE_EEEEvS6_RKT_EUliE_EEviT1_,(.L_x_32817 - _ZN2at6native18elementwise_kernelILi128ELi4EZNS0_15gpu_kernel_implINS0_13AUnaryFunctorIhhhZZZNS0_15binary_internal21div_floor_kernel_cudaERNS_18TensorIteratorBaseEENKUlvE_clEvENKUlvE_clEvEUlhhE_EEEEvS6_RKT_EUliE_EEviT1_)
        .other          _ZN2at6native18elementwise_kernelILi128ELi4EZNS0_15gpu_kernel_implINS0_13AUnaryFunctorIhhhZZZNS0_15binary_internal21div_floor_kernel_cudaERNS_18TensorIteratorBaseEENKUlvE_clEvENKUlvE_clEvEUlhhE_EEEEvS6_RKT_EUliE_EEviT1_,@"STO_CUDA_ENTRY STV_DEFAULT"
_ZN2at6native18elementwise_kernelILi128ELi4EZNS0_15gpu_kernel_implINS0_13AUnaryFunctorIhhhZZZNS0_15binary_internal21div_floor_kernel_cudaERNS_18TensorIteratorBaseEENKUlvE_clEvENKUlvE_clEvEUlhhE_EEEEvS6_RKT_EUliE_EEviT1_:
.text._ZN2at6native18elementwise_kernelILi128ELi4EZNS0_15gpu_kernel_implINS0_13AUnaryFunctorIhhhZZZNS0_15binary_internal21div_floor_kernel_cudaERNS_18TensorIteratorBaseEENKUlvE_clEvENKUlvE_clEvEUlhhE_EEEEvS6_RKT_EUliE_EEviT1_:
        /* <DEDUP_REMOVED lines=320> */
.L_x_32119:
        /* <DEDUP_REMOVED lines=16> */
.L_x_32123:
[----:B------:R0:W5:Y:S01]  /*1500*/  LDG.E.U8 R0, desc[UR36][R16.64] ;  /* 0x0000002410007981 */ /* 0x000162000c1e1100 */
[----:B------:R-:W-:Y:S05]  /*1510*/  BRA `(.L_x_32125) ;  /* 0x0000000c00547947 */ /* 0x000fea0003800000 */
.L_x_32122:
        /* <DEDUP_REMOVED lines=8> */
.L_x_32127:
[----:B------:R3:W5:Y:S01]  /*15a0*/  LDG.E.U8 R0, desc[UR36][R16.64] ;  /* 0x0000002410007981 */ /* 0x000762000c1e1100 */
[----:B------:R-:W-:Y:S05]  /*15b0*/  BRA `(.L_x_32125) ;  /* 0x0000000c002c7947 */ /* 0x000fea0003800000 */
.L_x_32121:
        /* <DEDUP_REMOVED lines=10> */
.L_x_32129:
[----:B------:R-:W2:Y:S02]  /*1660*/  LDG.E.U16 R0, desc[UR36][R16.64] ;  /* 0x0000002410007981 */ /* 0x000ea4000c1e1500 */
[----:B--2---:R-:W-:-:S06]  /*1670*/  HADD2.F32 R2, -RZ, R0.H0_H0 ;  /* 0x20000000ff027230 */ /* 0x004fcc0000004100 */
[----:B------:R-:W0:Y:S02]  /*1680*/  F2I.S64.TRUNC R2, R2 ;  /* 0x0000000200027311 */ /* 0x000e24000020d900 */
[----:B0-----:R-:W-:Y:S01]  /*1690*/  PRMT R0, R2, 0x7610, R0 ;  /* 0x0000761002007816 */ /* 0x001fe20000000000 */
[----:B------:R-:W-:Y:S06]  /*16a0*/  BRA `(.L_x_32125) ;  /* 0x0000000800f07947 */ /* 0x000fec0003800000 */
.L_x_32128:
        /* <DEDUP_REMOVED lines=10> */
.L_x_32131:
[----:B------:R-:W2:Y:S02]  /*1750*/  LDG.E.U16 R0, desc[UR36][R16.64] ;  /* 0x0000002410007981 */ /* 0x000ea4000c1e1500 */
[----:B--2---:R-:W-:-:S06]  /*1760*/  HADD2.F32 R2, -RZ, R0.H0_H0 ;  /* 0x20000000ff027230 */ /* 0x004fcc0000004100 */
[----:B------:R-:W0:Y:S02]  /*1770*/  F2I.S64.TRUNC R2, R2 ;  /* 0x0000000200027311 */ /* 0x000e24000020d900 */
[----:B0-----:R-:W-:Y:S01]  /*1780*/  PRMT R0, R2, 0x7610, R0 ;  /* 0x0000761002007816 */ /* 0x001fe20000000000 */
[----:B------:R-:W-:Y:S06]  /*1790*/  BRA `(.L_x_32125) ;  /* 0x0000000800b47947 */ /* 0x000fec0003800000 */
.L_x_32130:
[----:B------:R-:W2:Y:S02]  /*17a0*/  LDG.E.64 R2, desc[UR36][R16.64] ;  /* 0x0000002410027981 */ /* 0x000ea4000c1e1b00 */
[----:B--2---:R-:W0:Y:S02]  /*17b0*/  F2I.S64.F64.TRUNC R2, R2 ;  /* 0x0000000200027311 */ /* 0x004e24000030d900 */
[----:B0-----:R-:W-:Y:S01]  /*17c0*/  PRMT R0, R2, 0x7610, R0 ;  /* 0x0000761002007816 */ /* 0x001fe20000000000 */
[----:B------:R-:W-:Y:S06]  /*17d0*/  BRA `(.L_x_32125) ;  /* 0x0000000800a47947 */ /* 0x000fec0003800000 */
.L_x_32120:
        /* <DEDUP_REMOVED lines=12> */
.L_x_32134:
[----:B------:R-:W2:Y:S02]  /*18a0*/  LDG.E.64 R2, desc[UR36][R16.64] ;  /* 0x0000002410027981 */ /* 0x000ea4000c1e1b00 */
[----:B--2---:R-:W0:Y:S02]  /*18b0*/  F2I.S64.F64.TRUNC R2, R2 ;  /* 0x0000000200027311 */ /* 0x004e24000030d900 */
[----:B0-----:R-:W-:Y:S01]  /*18c0*/  PRMT R0, R2, 0x7610, R0 ;  /* 0x0000761002007816 */ /* 0x001fe20000000000 */
[----:B------:R-:W-:Y:S06]  /*18d0*/  BRA `(.L_x_32125) ;  /* 0x0000000800647947 */ /* 0x000fec0003800000 */
.L_x_32133:
        /* <DEDUP_REMOVED lines=27> */
.L_x_32136:
        /* <DEDUP_REMOVED lines=14> */
.L_x_32135:
[----:B------:R-:W2:Y:S02]  /*1b70*/  LDG.E.U16 R2, desc[UR36][R16.64] ;  /* 0x0000002410027981 */ /* 0x000ea4000c1e1500 */
[----:B--2---:R-:W-:-:S06]  /*1b80*/  SHF.L.U32 R2, R2, 0x10, RZ ;  /* 0x0000001002027819 */ /* 0x004fcc00000006ff */
[----:B------:R-:W0:Y:S02]  /*1b90*/  F2I.S64.TRUNC R2, R2 ;  /* 0x0000000200027311 */ /* 0x000e24000020d900 */
[----:B0-----:R-:W-:Y:S01]  /*1ba0*/  PRMT R0, R2, 0x7610, R0 ;  /* 0x0000761002007816 */ /* 0x001fe20000000000 */
[----:B------:R-:W-:Y:S06]  /*1bb0*/  BRA `(.L_x_32125) ;  /* 0x0000000400ac7947 */ /* 0x000fec0003800000 */
.L_x_32132:
        /* <DEDUP_REMOVED lines=10> */
.L_x_32139:
        /* <DEDUP_REMOVED lines=21> */
.L_x_32143:
[----:B------:R-:W-:Y:S05]  /*1db0*/  BSYNC.RECONVERGENT B1 ;  /* 0x0000000000017941 */ /* 0x000fea0003800200 */
.L_x_32142:
[----:B------:R-:W-:Y:S01]  /*1dc0*/  IMAD.SHL.U32 R0, R0, 0x100000, RZ ;  /* 0x0010000000007824 */ /* 0x000fe200078e00ff */
[----:B------:R-:W-:-:S04]  /*1dd0*/  LEA R2, R2, 0x3b800000, 0x17 ;  /* 0x3b80000002027811 */ /* 0x000fc800078eb8ff */
[----:B------:R-:W-:-:S07]  /*1de0*/  LOP3.LUT R2, R2, R0, R7, 0xfe, !PT ;  /* 0x0000000002027212 */ /* 0x000fce00078efe07 */
.L_x_32141:
[----:B------:R-:W-:Y:S05]  /*1df0*/  BSYNC.RECONVERGENT B0 ;  /* 0x0000000000007941 */ /* 0x000fea0003800200 */
.L_x_32140:
[----:B------:R-:W0:Y:S02]  /*1e00*/  F2I.S64.TRUNC R2, R2 ;  /* 0x0000000200027311 */ /* 0x000e24000020d900 */
[----:B0-----:R-:W-:Y:S01]  /*1e10*/  PRMT R0, R2, 0x7610, R0 ;  /* 0x0000761002007816 */ /* 0x001fe20000000000 */
[----:B------:R-:W-:Y:S06]  /*1e20*/  BRA `(.L_x_32125) ;  /* 0x0000000400107947 */ /* 0x000fec0003800000 */
.L_x_32138:
        /* <DEDUP_REMOVED lines=21> */
.L_x_32147:
[----:B------:R-:W-:Y:S05]  /*1f80*/  BSYNC.RECONVERGENT B1 ;  /* 0x0000000000017941 */ /* 0x000fea0003800200 */
.L_x_32146:
[----:B------:R-:W-:Y:S01]  /*1f90*/  IMAD.SHL.U32 R0, R0, 0x200000, RZ ;  /* 0x0020000000007824 */ /* 0x000fe200078e00ff */
[----:B------:R-:W-:-:S04]  /*1fa0*/  LEA R2, R2, 0x37800000, 0x17 ;  /* 0x3780000002027811 */ /* 0x000fc800078eb8ff */
[----:B------:R-:W-:-:S07]  /*1fb0*/  LOP3.LUT R2, R2, R0, R7, 0xfe, !PT ;  /* 0x0000000002027212 */ /* 0x000fce00078efe07 */
.L_x_32145:
[----:B------:R-:W-:Y:S05]  /*1fc0*/  BSYNC.RECONVERGENT B0 ;  /* 0x0000000000007941 */ /* 0x000fea0003800200 */
.L_x_32144:
[----:B------:R-:W0:Y:S02]  /*1fd0*/  F2I.S64.TRUNC R2, R2 ;  /* 0x0000000200027311 */ /* 0x000e24000020d900 */
[----:B0-----:R-:W-:Y:S01]  /*1fe0*/  PRMT R0, R2, 0x7610, R0 ;  /* 0x0000761002007816 */ /* 0x001fe20000000000 */
[----:B------:R-:W-:Y:S06]  /*1ff0*/  BRA `(.L_x_32125) ;  /* 0x00000000009c7947 */ /* 0x000fec0003800000 */
.L_x_32137:
[----:B------:R-:W-:-:S09]  /*2000*/  UISETP.NE.AND UP0, UPT, UR4, 0x1c, UPT ;  /* 0x0000001c0400788c */ /* 0x000fd2000bf05270 */
[----:B------:R-:W-:Y:S05]  /*2010*/  BRA.U !UP0, `(.L_x_32148) ;  /* 0x0000000108907547 */ /* 0x000fea000b800000 */
[----:B------:R-:W-:-:S09]  /*2020*/  UISETP.NE.AND UP0, UPT, UR4, 0x1d, UPT ;  /* 0x0000001d0400788c */ /* 0x000fd2000bf05270 */
[----:B------:R-:W-:Y:S05]  /*2030*/  BRA.U !UP0, `(.L_x_32149) ;  /* 0x0000000108807547 */ /* 0x000fea000b800000 */
[----:B------:R-:W-:-:S09]  /*2040*/  UISETP.NE.AND UP0, UPT, UR4, 0x2c, UPT ;  /* 0x0000002c0400788c */ /* 0x000fd2000bf05270 */
[----:B------:R-:W-:Y:S05]  /*2050*/  BRA.U !UP0, `(.L_x_32150) ;  /* 0x0000000108487547 */ /* 0x000fea000b800000 */
.L_x_32124:
        /* <DEDUP_REMOVED lines=16> */
.L_x_32126:
[----:B------:R0:W5:Y:S01]  /*2160*/  LDG.E.U16 R0, desc[UR36][R16.64] ;  /* 0x0000002410007981 */ /* 0x000162000c1e1500 */
[----:B------:R-:W-:Y:S05]  /*2170*/  BRA `(.L_x_32125) ;  /* 0x00000000003c7947 */ /* 0x000fea0003800000 */
.L_x_32150:
        /* <DEDUP_REMOVED lines=8> */
.L_x_32152:
[----:B------:R-:W-:Y:S05]  /*2200*/  BSYNC.RECONVERGENT B0 ;  /* 0x0000000000007941 */ /* 0x000fea0003800200 */
.L_x_32151:
[----:B------:R-:W0:Y:S02]  /*2210*/  F2I.S64.TRUNC R2, R2 ;  /* 0x0000000200027311 */ /* 0x000e24000020d900 */
[----:B0-----:R-:W-:Y:S01]  /*2220*/  PRMT R0, R2, 0x7610, R0 ;  /* 0x0000761002007816 */ /* 0x001fe20000000000 */
[----:B------:R-:W-:Y:S06]  /*2230*/  BRA `(.L_x_32125) ;  /* 0x00000000000c7947 */ /* 0x000fec0003800000 */
.L_x_32149:
[----:B------:R1:W5:Y:S01]  /*2240*/  LDG.E.U8 R0, desc[UR36][R16.64] ;  /* 0x0000002410007981 */ /* 0x000362000c1e1100 */
[----:B------:R-:W-:Y:S05]  /*2250*/  BRA `(.L_x_32125) ;  /* 0x0000000000047947 */ /* 0x000fea0003800000 */
.L_x_32148:
[----:B------:R0:W5:Y:S02]  /*2260*/  LDG.E.U8 R0, desc[UR36][R16.64] ;  /* 0x0000002410007981 */ /* 0x000164000c1e1100 */
.L_x_32125:
[----:B------:R-:W1:Y:S01]  /*2270*/  LDCU.64 UR4, c[0x0][0x580] ;  /* 0x0000b000ff0477ac */ /* 0x000e620008000a00 */
[----:B-----5:R-:W-:Y:S01]  /*2280*/  LOP3.LUT R10, R0, 0xff, RZ, 0xc0, !PT ;  /* 0x000000ff000a7812 */ /* 0x020fe200078ec0ff */
[----:B------:R-:W-:Y:S01]  /*2290*/  IMAD.U32 R8, RZ, RZ, UR43 ;  /* 0x0000002bff087e24 */ /* 0x000fe2000f8e00ff */
[----:B------:R-:W-:Y:S02]  /*22a0*/  MOV R0, 0x22f0 ;  /* 0x000022f000007802 */ /* 0x000fe40000000f00 */
[----:B------:R-:W-:Y:S02]  /*22b0*/  MOV R9, R10 ;  /* 0x0000000a00097202 */ /* 0x000fe40000000f00 */
[----:B-1----:R-:W-:-:S05]  /*22c0*/  IADD3 R2, P0, PT, R18, UR4, RZ ;  /* 0x0000000412027c10 */ /* 0x002fca000ff1e0ff */
[----:B------:R-:W-:-:S08]  /*22d0*/  IMAD.X R3, RZ, RZ, UR5, P0 ;  /* 0x00000005ff037e24 */ /* 0x000fd000080e06ff */
[----:B0-234-:R-:W-:Y:S05]  /*22e0*/  CALL.REL.NOINC `($__internal_66_$__cuda_sm20_div_u16) ;  /* 0x0000009800e07944 */ /* 0x01dfea0003c00000 */
        /* <DEDUP_REMOVED lines=14> */
.L_x_32157:
[----:B------:R0:W-:Y:S01]  /*23d0*/  STG.E.U8 desc[UR36][R2.64], R9 ;  /* 0x0000000902007986 */ /* 0x0001e2000c101124 */
[----:B------:R-:W-:Y:S05]  /*23e0*/  BRA `(.L_x_32159) ;  /* 0x0000000c00187947 */ /* 0x000fea0003800000 */
.L_x_32156:
        /* <DEDUP_REMOVED lines=10> */
.L_x_32161:
[----:B------:R-:W-:-:S05]  /*2490*/  LOP3.LUT R9, R9, 0xffff, RZ, 0xc0, !PT ;  /* 0x0000ffff09097812 */ /* 0x000fca00078ec0ff */
[----:B------:R0:W-:Y:S01]  /*24a0*/  STG.E desc[UR36][R2.64], R9 ;  /* 0x0000000902007986 */ /* 0x0001e2000c101924 */
[----:B------:R-:W-:Y:S05]  /*24b0*/  BRA `(.L_x_32159) ;  /* 0x0000000800e47947 */ /* 0x000fea0003800000 */
.L_x_32160:
[----:B------:R0:W-:Y:S01]  /*24c0*/  STG.E.U16 desc[UR36][R2.64], R9 ;  /* 0x0000000902007986 */ /* 0x0001e2000c101524 */
[----:B------:R-:W-:Y:S05]  /*24d0*/  BRA `(.L_x_32159) ;  /* 0x0000000800dc7947 */ /* 0x000fea0003800000 */
.L_x_32155:
        /* <DEDUP_REMOVED lines=9> */
.L_x_32163:
[----:B------:R-:W0:Y:S02]  /*2570*/  I2F.U16 R0, R9 ;  /* 0x0000000900007306 */ /* 0x000e240000101000 */
[----:B0-----:R-:W-:-:S05]  /*2580*/  F2FP.F16.F32.PACK_AB R0, RZ, R0 ;  /* 0x00000000ff00723e */ /* 0x001fca00000000ff */
[----:B------:R0:W-:Y:S01]  /*2590*/  STG.E.U16 desc[UR36][R2.64], R0 ;  /* 0x0000000002007986 */ /* 0x0001e2000c101524 */
[----:B------:R-:W-:Y:S05]  /*25a0*/  BRA `(.L_x_32159) ;  /* 0x0000000800a87947 */ /* 0x000fea0003800000 */
.L_x_32162:
[----:B------:R-:W-:-:S09]  /*25b0*/  UISETP.NE.AND UP0, UPT, UR4, 0x7, UPT ;  /* 0x000000070400788c */ /* 0x000fd2000bf05270 */
[----:B------:R-:W-:Y:S05]  /*25c0*/  BRA.U !UP0, `(.L_x_32164) ;  /* 0x0000000108347547 */ /* 0x000fea000b800000 */
[----:B------:R-:W-:-:S09]  /*25d0*/  UISETP.NE.AND UP0, UPT, UR4, 0x8, UPT ;  /* 0x000000080400788c */ /* 0x000fd2000bf05270 */
[----:B------:R-:W-:Y:S05]  /*25e0*/  BRA.U !UP0, `(.L_x_32165) ;  /* 0x0000000108187547 */ /* 0x000fea000b800000 */
[----:B------:R-:W-:-:S09]  /*25f0*/  UISETP.NE.AND UP0, UPT, UR4, 0x9, UPT ;  /* 0x000000090400788c */ /* 0x000fd2000bf05270 */
[----:B------:R-:W-:Y:S05]  /*2600*/  BRA.U UP0, `(.L_x_32158) ;  /* 0x0000000500f87547 */ /* 0x000fea000b800000 */
[----:B------:R-:W0:Y:S01]  /*2610*/  I2F.U16 R4, R9 ;  /* 0x0000000900047306 */ /* 0x000e220000101000 */
[----:B------:R-:W-:-:S05]  /*2620*/  HFMA2 R5, -RZ, RZ, 0, 0 ;  /* 0x00000000ff057431 */ /* 0x000fca00000001ff */
[----:B0-----:R0:W-:Y:S01]  /*2630*/  STG.E.64 desc[UR36][R2.64], R4 ;  /* 0x0000000402007986 */ /* 0x0011e2000c101b24 */
[----:B------:R-:W-:Y:S05]  /*2640*/  BRA `(.L_x_32159) ;  /* 0x0000000800807947 */ /* 0x000fea0003800000 */
.L_x_32165:
[----:B------:R-:W0:Y:S02]  /*2650*/  I2F.U16 R9, R9 ;  /* 0x0000000900097306 */ /* 0x000e240000101000 */
[----:B0-----:R-:W-:-:S04]  /*2660*/  F2FP.F16.F32.PACK_AB R5, RZ, R9 ;  /* 0x00000009ff05723e */ /* 0x001fc800000000ff */
[----:B------:R-:W-:-:S05]  /*2670*/  PRMT R5, R5, 0x5410, RZ ;  /* 0x0000541005057816 */ /* 0x000fca00000000ff */
[----:B------:R0:W-:Y:S01]  /*2680*/  STG.E desc[UR36][R2.64], R5 ;  /* 0x0000000502007986 */ /* 0x0001e2000c101924 */
[----:B------:R-:W-:Y:S05]  /*2690*/  BRA `(.L_x_32159) ;  /* 0x00000008006c7947 */ /* 0x000fea0003800000 */
.L_x_32164:
[----:B------:R-:W0:Y:S02]  /*26a0*/  I2F.F64.U16 R4, R9 ;  /* 0x0000000900047312 */ /* 0x000e240000101800 */
[----:B0-----:R0:W-:Y:S01]  /*26b0*/  STG.E.64 desc[UR36][R2.64], R4 ;  /* 0x0000000402007986 */ /* 0x0011e2000c101b24 */
[----:B------:R-:W-:Y:S05]  /*26c0*/  BRA `(.L_x_32159) ;  /* 0x0000000800607947 */ /* 0x000fea0003800000 */
.L_x_32154:
        /* <DEDUP_REMOVED lines=8> */
[----:B------:R-:W-:-:S04]  /*2750*/  ISETP.GT.U32.AND P0, PT, R10, UR43, PT ;  /* 0x0000002b0a007c0c */ /* 0x000fc8000bf04070 */
[----:B------:R-:W-:-:S05]  /*2760*/  SEL R5, RZ, 0x1, P0 ;  /* 0x00000001ff057807 */ /* 0x000fca0000000000 */
[----:B------:R0:W-:Y:S01]  /*2770*/  STG.E.U8 desc[UR36][R2.64], R5 ;  /* 0x0000000502007986 */ /* 0x0001e2000c101124 */
[----:B------:R-:W-:Y:S05]  /*2780*/  BRA `(.L_x_32159) ;  /* 0x0000000800307947 */ /* 0x000fea0003800000 */
.L_x_32168:
[----:B------:R-:W-:Y:S01]  /*2790*/  CS2R R6, SRZ ;  /* 0x0000000000067805 */ /* 0x000fe2000001ff00 */
[----:B------:R-:W0:Y:S04]  /*27a0*/  I2F.F64.U16 R4, R9 ;  /* 0x0000000900047312 */ /* 0x000e280000101800 */
[----:B0-----:R0:W-:Y:S01]  /*27b0*/  STG.E.128 desc[UR36][R2.64], R4 ;  /* 0x0000000402007986 */ /* 0x0011e2000c101d24 */
[----:B------:R-:W-:Y:S05]  /*27c0*/  BRA `(.L_x_32159) ;  /* 0x0000000800207947 */ /* 0x000fea0003800000 */
.L_x_32167:
        /* <DEDUP_REMOVED lines=17> */
.L_x_32172:
[----:B------:R-:W-:Y:S05]  /*28e0*/  BSYNC.RECONVERGENT B0 ;  /* 0x0000000000007941 */ /* 0x000fea0003800200 */
.L_x_32171:
[----:B------:R0:W-:Y:S01]  /*28f0*/  STG.E.U8 desc[UR36][R2.64], R5 ;  /* 0x0000000502007986 */ /* 0x0001e2000c101124 */
[----:B------:R-:W-:Y:S05]  /*2900*/  BRA `(.L_x_32159) ;  /* 0x0000000400d07947 */ /* 0x000fea0003800000 */
.L_x_32170:
        /* <DEDUP_REMOVED lines=16> */
.L_x_32169:
[----:B------:R-:W0:Y:S02]  /*2a10*/  I2F.U16 R0, R9 ;  /* 0x0000000900007306 */ /* 0x000e240000101000 */
[----:B0-----:R-:W-:-:S05]  /*2a20*/  F2FP.BF16.F32.PACK_AB R0, RZ, R0 ;  /* 0x00000000ff00723e */ /* 0x001fca00000010ff */
[----:B------:R0:W-:Y:S01]  /*2a30*/  STG.E.U16 desc[UR36][R2.64], R0 ;  /* 0x0000000002007986 */ /* 0x0001e2000c101524 */
[----:B------:R-:W-:Y:S05]  /*2a40*/  BRA `(.L_x_32159) ;  /* 0x0000000400807947 */ /* 0x000fea0003800000 */
.L_x_32166:
        /* <DEDUP_REMOVED lines=10> */
.L_x_32175:
        /* <DEDUP_REMOVED lines=12> */
.L_x_32178:
[----:B------:R-:W-:-:S04]  /*2bb0*/  SHF.R.U32.HI R0, RZ, 0x14, R9 ;  /* 0x00000014ff007819 */ /* 0x000fc80000011609 */
[----:B------:R-:W-:-:S04]  /*2bc0*/  LOP3.LUT R0, R0, 0x1, RZ, 0xc0, !PT ;  /* 0x0000000100007812 */ /* 0x000fc800078ec0ff */
[----:B------:R-:W-:-:S04]  /*2bd0*/  IADD3 R0, PT, PT, R9, 0x487ffff, R0 ;  /* 0x0487ffff09007810 */ /* 0x000fc80007ffe000 */
[----:B------:R-:W-:-:S04]  /*2be0*/  SHF.R.U32.HI R0, RZ, 0x14, R0 ;  /* 0x00000014ff007819 */ /* 0x000fc80000011600 */
[----:B------:R-:W-:-:S07]  /*2bf0*/  LOP3.LUT R4, R0, 0xff, RZ, 0xc0, !PT ;  /* 0x000000ff00047812 */ /* 0x000fce00078ec0ff */
.L_x_32179:
[----:B------:R-:W-:-:S07]  /*2c00*/  PRMT R0, R4, 0x7610, R0 ;  /* 0x0000761004007816 */ /* 0x000fce0000000000 */
.L_x_32177:
[----:B------:R-:W-:Y:S05]  /*2c10*/  BSYNC.RECONVERGENT B0 ;  /* 0x0000000000007941 */ /* 0x000fea0003800200 */
.L_x_32176:
[----:B------:R1:W-:Y:S01]  /*2c20*/  STG.E.U8 desc[UR36][R2.64], R0 ;  /* 0x0000000002007986 */ /* 0x0003e2000c101124 */
[----:B------:R-:W-:Y:S05]  /*2c30*/  BRA `(.L_x_32159) ;  /* 0x0000000400047947 */ /* 0x000fea0003800000 */
.L_x_32174:
        /* <DEDUP_REMOVED lines=12> */
.L_x_32182:
[----:B------:R-:W-:-:S04]  /*2d00*/  SHF.R.U32.HI R0, RZ, 0x15, R9 ;  /* 0x00000015ff007819 */ /* 0x000fc80000011609 */
[----:B------:R-:W-:-:S04]  /*2d10*/  LOP3.LUT R0, R0, 0x1, RZ, 0xc0, !PT ;  /* 0x0000000100007812 */ /* 0x000fc800078ec0ff */
[----:B------:R-:W-:-:S04]  /*2d20*/  IADD3 R0, PT, PT, R9, 0x88fffff, R0 ;  /* 0x088fffff09007810 */ /* 0x000fc80007ffe000 */
[----:B------:R-:W-:-:S04]  /*2d30*/  SHF.R.U32.HI R0, RZ, 0x15, R0 ;  /* 0x00000015ff007819 */ /* 0x000fc80000011600 */
[----:B------:R-:W-:-:S07]  /*2d40*/  LOP3.LUT R4, R0, 0xff, RZ, 0xc0, !PT ;  /* 0x000000ff00047812 */ /* 0x000fce00078ec0ff */
.L_x_32183:
[----:B------:R-:W-:-:S07]  /*2d50*/  PRMT R0, R4, 0x7610, R0 ;  /* 0x0000761004007816 */ /* 0x000fce0000000000 */
.L_x_32181:
[----:B------:R-:W-:Y:S05]  /*2d60*/  BSYNC.RECONVERGENT B0 ;  /* 0x0000000000007941 */ /* 0x000fea0003800200 */
.L_x_32180:
[----:B------:R0:W-:Y:S01]  /*2d70*/  STG.E.U8 desc[UR36][R2.64], R0 ;  /* 0x0000000002007986 */ /* 0x0001e2000c101124 */
[----:B------:R-:W-:Y:S05]  /*2d80*/  BRA `(.L_x_32159) ;  /* 0x0000000000b07947 */ /* 0x000fea0003800000 */
.L_x_32173:
[----:B------:R-:W-:-:S09]  /*2d90*/  UISETP.NE.AND UP0, UPT, UR4, 0x1c, UPT ;  /* 0x0000001c0400788c */ /* 0x000fd2000bf05270 */
[----:B------:R-:W-:Y:S05]  /*2da0*/  BRA.U !UP0, `(.L_x_32184) ;  /* 0x0000000108a07547 */ /* 0x000fea000b800000 */
[----:B------:R-:W-:-:S09]  /*2db0*/  UISETP.NE.AND UP0, UPT, UR4, 0x1d, UPT ;  /* 0x0000001d0400788c */ /* 0x000fd2000bf05270 */
[----:B------:R-:W-:Y:S05]  /*2dc0*/  BRA.U !UP0, `(.L_x_32185) ;  /* 0x0000000108887547 */ /* 0x000fea000b800000 */
[----:B------:R-:W-:-:S09]  /*2dd0*/  UISETP.NE.AND UP0, UPT, UR4, 0x2c, UPT ;  /* 0x0000002c0400788c */ /* 0x000fd2000bf05270 */
[----:B------:R-:W-:Y:S05]  /*2de0*/  BRA.U !UP0, `(.L_x_32186) ;  /* 0x0000000108447547 */ /* 0x000fea000b800000 */
.L_x_32158:
        /* <DEDUP_REMOVED lines=16> */
.L_x_32187:
[----:B------:R-:W-:Y:S05]  /*2ef0*/  BRA `(.L_x_32159) ;  /* 0x0000000000547947 */ /* 0x000fea0003800000 */
.L_x_32186:
        /* <DEDUP_REMOVED lines=15> */
.L_x_32185:
[----:B------:R-:W-:Y:S01]  /*2ff0*/  LOP3.LUT R4, R9, 0xffff, RZ, 0xc0, !PT ;  /* 0x0000ffff09047812 */ /* 0x000fe200078ec0ff */
[----:B------:R-:W-:-:S05]  /*3000*/  HFMA2 R5, -RZ, RZ, 0, 0 ;  /* 0x00000000ff057431 */ /* 0x000fca00000001ff */
[----:B------:R0:W-:Y:S01]  /*3010*/  STG.E.64 desc[UR36][R2.64], R4 ;  /* 0x0000000402007986 */ /* 0x0001e2000c101b24 */
[----:B------:R-:W-:Y:S05]  /*3020*/  BRA `(.L_x_32159) ;  /* 0x0000000000087947 */ /* 0x000fea0003800000 */
.L_x_32184:
[----:B------:R-:W-:-:S05]  /*3030*/  LOP3.LUT R9, R9, 0xffff, RZ, 0xc0, !PT ;  /* 0x0000ffff09097812 */ /* 0x000fca00078ec0ff */
[----:B------:R3:W-:Y:S02]  /*3040*/  STG.E desc[UR36][R2.64], R9 ;  /* 0x0000000902007986 */ /* 0x0007e4000c101924 */
.L_x_32159:
[----:B------:R-:W-:Y:S05]  /*3050*/  BSYNC.RECONVERGENT B6 ;  /* 0x0000000000067941 */ /* 0x000fea0003800200 */
.L_x_32153:
[----:B------:R-:W-:-:S07]  /*3060*/  VIADD R19, R19, 0x80 ;  /* 0x0000008013137836 */ /* 0x000fce0000000000 */
.L_x_32118:
[----:B------:R-:W5:Y:S02]  /*3070*/  LDCU UR4, c[0x0][0x380] ;  /* 0x00007000ff0477ac */ /* 0x000f640008000800 */
[----:B-----5:R-:W-:-:S13]  /*3080*/  ISETP.GE.AND P0, PT, R19, UR4, PT ;  /* 0x0000000413007c0c */ /* 0x020fda000bf06270 */
[----:B------:R-:W-:Y:S05]  /*3090*/  @P0 BRA `(.L_x_32188) ;  /* 0x0000002c00cc0947 */ /* 0x000fea0003800000 */
[----:B------:R-:W5:Y:S01]  /*30a0*/  LDCU UR4, c[0x0][0x388] ;  /* 0x00007100ff0477ac */ /* 0x000f620008000800 */
[----:B01234-:R-:W-:Y:S01]  /*30b0*/  IMAD.MOV.U32 R2, RZ, RZ, RZ ;  /* 0x000000ffff027224 */ /* 0x01ffe200078e00ff */
[----:B------:R-:W-:Y:S01]  /*30c0*/  MOV R0, RZ ;  /* 0x000000ff00007202 */ /* 0x000fe20000000f00 */
[----:B-----5:R-:W-:-:S09]  /*30d0*/  UISETP.NE.AND UP0, UPT, UR4, URZ, UPT ;  /* 0x000000ff0400728c */ /* 0x020fd2000bf05270 */
        /* <DEDUP_REMOVED lines=15> */
[----:B------:R-:W-:Y:S02]  /*31d0*/  IMAD.MOV.U32 R4, RZ, RZ, RZ ;  /* 0x000000ffff047224 */ /* 0x000fe400078e00ff */
[----:B------:R-:W-:Y:S01]  /*31e0*/  IMAD.MOV.U32 R5, RZ, RZ, R6 ;  /* 0x000000ffff057224 */ /* 0x000fe200078e0006 */
        /* <DEDUP_REMOVED lines=295> */
.L_x_32189:
        /* <DEDUP_REMOVED lines=16> */
.L_x_32193:
[----:B------:R4:W5:Y:S01]  /*4560*/  LDG.E.U8 R6, desc[UR36][R4.64] ;  /* 0x0000002404067981 */ /* 0x000962000c1e1100 */
[----:B------:R-:W-:Y:S05]  /*4570*/  BRA `(.L_x_32194) ;  /* 0x0000000c00187947 */ /* 0x000fea0003800000 */
.L_x_32192:
        /* <DEDUP_REMOVED lines=8> */
.L_x_32196:
[----:B------:R0:W5:Y:S01]  /*4600*/  LDG.E.U8 R6, desc[UR36][R4.64] ;  /* 0x0000002404067981 */ /* 0x000162000c1e1100 */
[----:B------:R-:W-:Y:S05]  /*4610*/  BRA `(.L_x_32194) ;  /* 0x0000000800f07947 */ /* 0x000fea0003800000 */
.L_x_32195:
[----:B------:R0:W5:Y:S01]  /*4620*/  LDG.E.U16 R6, desc[UR36][R4.64] ;  /* 0x0000002404067981 */ /* 0x000162000c1e1500 */
[----:B------:R-:W-:Y:S05]  /*4630*/  BRA `(.L_x_32194) ;  /* 0x0000000800e87947 */ /* 0x000fea0003800000 */
.L_x_32191:
        /* <DEDUP_REMOVED lines=10> */
.L_x_32198:
[----:B------:R-:W2:Y:S02]  /*46e0*/  LDG.E.U16 R2, desc[UR36][R4.64] ;  /* 0x0000002404027981 */ /* 0x000ea4000c1e1500 */
[----:B--2---:R-:W-:-:S06]  /*46f0*/  HADD2.F32 R2, -RZ, R2.H0_H0 ;  /* 0x20000002ff027230 */ /* 0x004fcc0000004100 */
[----:B------:R-:W0:Y:S02]  /*4700*/  F2I.S64.TRUNC R2, R2 ;  /* 0x0000000200027311 */ /* 0x000e24000020d900 */
[----:B0-----:R-:W-:Y:S01]  /*4710*/  PRMT R6, R2, 0x7610, R6 ;  /* 0x0000761002067816 */ /* 0x001fe20000000006 */
[----:B------:R-:W-:Y:S06]  /*4720*/  BRA `(.L_x_32194) ;  /* 0x0000000800ac7947 */ /* 0x000fec0003800000 */
.L_x_32197:
        /* <DEDUP_REMOVED lines=10> */
.L_x_32200:
[----:B------:R-:W2:Y:S02]  /*47d0*/  LDG.E.U16 R4, desc[UR36][R4.64] ;  /* 0x0000002404047981 */ /* 0x000ea4000c1e1500 */
[----:B--2---:R-:W-:-:S06]  /*47e0*/  HADD2.F32 R2, -RZ, R4.H0_H0 ;  /* 0x20000004ff027230 */ /* 0x004fcc0000004100 */
[----:B------:R-:W0:Y:S02]  /*47f0*/  F2I.S64.TRUNC R2, R2 ;  /* 0x0000000200027311 */ /* 0x000e24000020d900 */
[----:B0-----:R-:W-:Y:S01]  /*4800*/  PRMT R6, R2, 0x7610, R6 ;  /* 0x0000761002067816 */ /* 0x001fe20000000006 */
[----:B------:R-:W-:Y:S06]  /*4810*/  BRA `(.L_x_32194) ;  /* 0x0000000800707947 */ /* 0x000fec0003800000 */
.L_x_32199:
[----:B------:R-:W2:Y:S02]  /*4820*/  LDG.E.64 R2, desc[UR36][R4.64] ;  /* 0x0000002404027981 */ /* 0x000ea4000c1e1b00 */
[----:B--2---:R-:W0:Y:S02]  /*4830*/  F2I.S64.F64.TRUNC R2, R2 ;  /* 0x0000000200027311 */ /* 0x004e24000030d900 */
[----:B0-----:R-:W-:Y:S01]  /*4840*/  PRMT R6, R2, 0x7610, R6 ;  /* 0x0000761002067816 */ /* 0x001fe20000000006 */
[----:B------:R-:W-:Y:S06]  /*4850*/  BRA `(.L_x_32194) ;  /* 0x0000000800607947 */ /* 0x000fec0003800000 */
.L_x_32190:
        /* <DEDUP_REMOVED lines=12> */
.L_x_32203:
[----:B------:R-:W2:Y:S02]  /*4920*/  LDG.E.64 R4, desc[UR36][R4.64] ;  /* 0x0000002404047981 */ /* 0x000ea4000c1e1b00 */
[----:B--2---:R-:W0:Y:S02]  /*4930*/  F2I.S64.F64.TRUNC R2, R4 ;  /* 0x0000000400027311 */ /* 0x004e24000030d900 */
[----:B0-----:R-:W-:Y:S01]  /*4940*/  PRMT R6, R2, 0x7610, R6 ;  /* 0x0000761002067816 */ /* 0x001fe20000000006 */
[----:B------:R-:W-:Y:S06]  /*4950*/  BRA `(.L_x_32194) ;  /* 0x0000000800207947 */ /* 0x000fec0003800000 */
.L_x_32202:
        /* <DEDUP_REMOVED lines=27> */
.L_x_32205:
        /* <DEDUP_REMOVED lines=15> */
.L_x_32204:
[----:B------:R-:W2:Y:S02]  /*4c00*/  LDG.E.U16 R2, desc[UR36][R4.64] ;  /* 0x0000002404027981 */ /* 0x000ea4000c1e1500 */
[----:B--2---:R-:W-:-:S06]  /*4c10*/  SHF.L.U32 R2, R2, 0x10, RZ ;  /* 0x0000001002027819 */ /* 0x004fcc00000006ff */
[----:B------:R-:W0:Y:S02]  /*4c20*/  F2I.S64.TRUNC R2, R2 ;  /* 0x0000000200027311 */ /* 0x000e24000020d900 */
[----:B0-----:R-:W-:Y:S01]  /*4c30*/  PRMT R6, R2, 0x7610, R6 ;  /* 0x0000761002067816 */ /* 0x001fe20000000006 */
[----:B------:R-:W-:Y:S06]  /*4c40*/  BRA `(.L_x_32194) ;  /* 0x0000000400647947 */ /* 0x000fec0003800000 */
.L_x_32201:
        /* <DEDUP_REMOVED lines=10> */
.L_x_32208:
        /* <DEDUP_REMOVED lines=21> */
.L_x_32212:
[----:B------:R-:W-:Y:S05]  /*4e40*/  BSYNC.RECONVERGENT B1 ;  /* 0x0000000000017941 */ /* 0x000fea0003800200 */
.L_x_32211:
[----:B------:R-:W-:Y:S01]  /*4e50*/  IMAD.SHL.U32 R2, R2, 0x100000, RZ ;  /* 0x0010000002027824 */ /* 0x000fe200078e00ff */
[----:B------:R-:W-:-:S04]  /*4e60*/  LEA R3, R3, 0x3b800000, 0x17 ;  /* 0x3b80000003037811 */ /* 0x000fc800078eb8ff */
[----:B------:R-:W-:-:S07]  /*4e70*/  LOP3.LUT R2, R3, R2, R7, 0xfe, !PT ;  /* 0x0000000203027212 */ /* 0x000fce00078efe07 */
.L_x_32210:
[----:B------:R-:W-:Y:S05]  /*4e80*/  BSYNC.RECONVERGENT B0 ;  /* 0x0000000000007941 */ /* 0x000fea0003800200 */
.L_x_32209:
[----:B------:R-:W0:Y:S02]  /*4e90*/  F2I.S64.TRUNC R2, R2 ;  /* 0x0000000200027311 */ /* 0x000e24000020d900 */
[----:B0-----:R-:W-:Y:S01]  /*4ea0*/  PRMT R6, R2, 0x7610, R6 ;  /* 0x0000761002067816 */ /* 0x001fe20000000006 */
[----:B------:R-:W-:Y:S06]  /*4eb0*/  BRA `(.L_x_32194) ;  /* 0x0000000000c87947 */ /* 0x000fec0003800000 */
.L_x_32207:
        /* <DEDUP_REMOVED lines=21> */
.L_x_32216:
[----:B------:R-:W-:Y:S05]  /*5010*/  BSYNC.RECONVERGENT B1 ;  /* 0x0000000000017941 */ /* 0x000fea0003800200 */
.L_x_32215:
[----:B------:R-:W-:Y:S01]  /*5020*/  IMAD.SHL.U32 R2, R2, 0x200000, RZ ;  /* 0x0020000002027824 */ /* 0x000fe200078e00ff */
[----:B------:R-:W-:-:S04]  /*5030*/  LEA R3, R3, 0x37800000, 0x17 ;  /* 0x3780000003037811 */ /* 0x000fc800078eb8ff */
[----:B------:R-:W-:-:S07]  /*5040*/  LOP3.LUT R2, R3, R2, R7, 0xfe, !PT ;  /* 0x0000000203027212 */ /* 0x000fce00078efe07 */
.L_x_32214:
[----:B------:R-:W-:Y:S05]  /*5050*/  BSYNC.RECONVERGENT B0 ;  /* 0x0000000000007941 */ /* 0x000fea0003800200 */
.L_x_32213:
[----:B------:R-:W0:Y:S02]  /*5060*/  F2I.S64.TRUNC R2, R2 ;  /* 0x0000000200027311 */ /* 0x000e24000020d900 */
[----:B0-----:R-:W-:Y:S01]  /*5070*/  PRMT R6, R2, 0x7610, R6 ;  /* 0x0000761002067816 */ /* 0x001fe20000000006 */
[----:B------:R-:W-:Y:S06]  /*5080*/  BRA `(.L_x_32194) ;  /* 0x0000000000547947 */ /* 0x000fec0003800000 */
.L_x_32206:
        /* <DEDUP_REMOVED lines=14> */
.L_x_32220:
[----:B------:R-:W-:Y:S05]  /*5170*/  BSYNC.RECONVERGENT B0 ;  /* 0x0000000000007941 */ /* 0x000fea0003800200 */
.L_x_32219:
[----:B------:R-:W0:Y:S02]  /*5180*/  F2I.S64.TRUNC R2, R2 ;  /* 0x0000000200027311 */ /* 0x000e24000020d900 */
[----:B0-----:R-:W-:Y:S01]  /*5190*/  PRMT R6, R2, 0x7610, R6 ;  /* 0x0000761002067816 */ /* 0x001fe20000000006 */
[----:B------:R-:W-:Y:S06]  /*51a0*/  BRA `(.L_x_32194) ;  /* 0x00000000000c7947 */ /* 0x000fec0003800000 */
.L_x_32218:
[----:B------:R2:W5:Y:S01]  /*51b0*/  LDG.E.U8 R6, desc[UR36][R4.64] ;  /* 0x0000002404067981 */ /* 0x000562000c1e1100 */
[----:B------:R-:W-:Y:S05]  /*51c0*/  BRA `(.L_x_32194) ;  /* 0x0000000000047947 */ /* 0x000fea0003800000 */
.L_x_32217:
[----:B------:R1:W5:Y:S02]  /*51d0*/  LDG.E.U8 R6, desc[UR36][R4.64] ;  /* 0x0000002404067981 */ /* 0x000364000c1e1100 */
.L_x_32194:
[----:B------:R-:W0:Y:S01]  /*51e0*/  LDCU.64 UR4, c[0x0][0x580] ;  /* 0x0000b000ff0477ac */ /* 0x000e220008000a00 */
[----:B-----5:R-:W-:Y:S01]  /*51f0*/  LOP3.LUT R10, R6, 0xff, RZ, 0xc0, !PT ;  /* 0x000000ff060a7812 */ /* 0x020fe200078ec0ff */
[----:B------:R-:W-:-:S03]  /*5200*/  IMAD.U32 R8, RZ, RZ, UR43 ;  /* 0x0000002bff087e24 */ /* 0x000fc6000f8e00ff */
[----:B------:R-:W-:Y:S02]  /*5210*/  MOV R9, R10 ;  /* 0x0000000a00097202 */ /* 0x000fe40000000f00 */
[----:B0-----:R-:W-:Y:S02]  /*5220*/  IADD3 R2, P0, PT, R0, UR4, RZ ;  /* 0x0000000400027c10 */ /* 0x001fe4000ff1e0ff */
[----:B------:R-:W-:-:S03]  /*5230*/  MOV R0, 0x5260 ;  /* 0x0000526000007802 */ /* 0x000fc60000000f00 */
[----:B------:R-:W-:-:S08]  /*5240*/  IMAD.X R3, RZ, RZ, UR5, P0 ;  /* 0x00000005ff037e24 */ /* 0x000fd000080e06ff */
[----:B-1234-:R-:W-:Y:S05]  /*5250*/  CALL.REL.NOINC `($__internal_66_$__cuda_sm20_div_u16) ;  /* 0x0000006c00047944 */ /* 0x01efea0003c00000 */
        /* <DEDUP_REMOVED lines=14> */
.L_x_32225:
[----:B------:R0:W-:Y:S01]  /*5340*/  STG.E.U8 desc[UR36][R2.64], R9 ;  /* 0x0000000902007986 */ /* 0x0001e2000c101124 */
[----:B------:R-:W-:Y:S05]  /*5350*/  BRA `(.L_x_32227) ;  /* 0x0000000c00147947 */ /* 0x000fea0003800000 */
.L_x_32224:
        /* <DEDUP_REMOVED lines=10> */
.L_x_32229:
[----:B------:R-:W-:-:S05]  /*5400*/  LOP3.LUT R9, R9, 0xffff, RZ, 0xc0, !PT ;  /* 0x0000ffff09097812 */ /* 0x000fca00078ec0ff */
[----:B------:R0:W-:Y:S01]  /*5410*/  STG.E desc[UR36][R2.64], R9 ;  /* 0x0000000902007986 */ /* 0x0001e2000c101924 */
[----:B------:R-:W-:Y:S05]  /*5420*/  BRA `(.L_x_32227) ;  /* 0x0000000800e07947 */ /* 0x000fea0003800000 */
.L_x_32228:
[----:B------:R0:W-:Y:S01]  /*5430*/  STG.E.U16 desc[UR36][R2.64], R9 ;  /* 0x0000000902007986 */ /* 0x0001e2000c101524 */
[----:B------:R-:W-:Y:S05]  /*5440*/  BRA `(.L_x_32227) ;  /* 0x0000000800d87947 */ /* 0x000fea0003800000 */
.L_x_32223:
        /* <DEDUP_REMOVED lines=9> */
.L_x_32231:
[----:B------:R-:W0:Y:S02]  /*54e0*/  I2F.U16 R0, R9 ;  /* 0x0000000900007306 */ /* 0x000e240000101000 */
[----:B0-----:R-:W-:-:S05]  /*54f0*/  F2FP.F16.F32.PACK_AB R0, RZ, R0 ;  /* 0x00000000ff00723e */ /* 0x001fca00000000ff */
[----:B------:R0:W-:Y:S01]  /*5500*/  STG.E.U16 desc[UR36][R2.64], R0 ;  /* 0x0000000002007986 */ /* 0x0001e2000c101524 */
[----:B------:R-:W-:Y:S05]  /*5510*/  BRA `(.L_x_32227) ;  /* 0x0000000800a47947 */ /* 0x000fea0003800000 */
.L_x_32230:
        /* <DEDUP_REMOVED lines=10> */
.L_x_32233:
[----:B------:R-:W0:Y:S02]  /*55c0*/  I2F.U16 R9, R9 ;  /* 0x0000000900097306 */ /* 0x000e240000101000 */
[----:B0-----:R-:W-:-:S04]  /*55d0*/  F2FP.F16.F32.PACK_AB R5, RZ, R9 ;  /* 0x00000009ff05723e */ /* 0x001fc800000000ff */
[----:B------:R-:W-:-:S05]  /*55e0*/  PRMT R5, R5, 0x5410, RZ ;  /* 0x0000541005057816 */ /* 0x000fca00000000ff */
[----:B------:R0:W-:Y:S01]  /*55f0*/  STG.E desc[UR36][R2.64], R5 ;  /* 0x0000000502007986 */ /* 0x0001e2000c101924 */
[----:B------:R-:W-:Y:S05]  /*5600*/  BRA `(.L_x_32227) ;  /* 0x0000000800687947 */ /* 0x000fea0003800000 */
.L_x_32232:
[----:B------:R-:W0:Y:S02]  /*5610*/  I2F.F64.U16 R4, R9 ;  /* 0x0000000900047312 */ /* 0x000e240000101800 */
[----:B0-----:R0:W-:Y:S01]  /*5620*/  STG.E.64 desc[UR36][R2.64], R4 ;  /* 0x0000000402007986 */ /* 0x0011e2000c101b24 */
[----:B------:R-:W-:Y:S05]  /*5630*/  BRA `(.L_x_32227) ;  /* 0x00000008005c7947 */ /* 0x000fea0003800000 */
.L_x_32222:
        /* <DEDUP_REMOVED lines=12> */
.L_x_32237:
        /* <DEDUP_REMOVED lines=17> */
.L_x_32239:
[----:B------:R-:W-:Y:S05]  /*5810*/  BSYNC.RECONVERGENT B0 ;  /* 0x0000000000007941 */ /* 0x000fea0003800200 */
.L_x_32238:
[----:B------:R0:W-:Y:S01]  /*5820*/  STG.E.U8 desc[UR36][R2.64], R0 ;  /* 0x0000000002007986 */ /* 0x0001e2000c101124 */
[----:B------:R-:W-:Y:S05]  /*5830*/  BRA `(.L_x_32227) ;  /* 0x0000000400dc7947 */ /* 0x000fea0003800000 */
.L_x_32236:
        /* <DEDUP_REMOVED lines=17> */
.L_x_32241:
[----:B------:R-:W-:Y:S05]  /*5950*/  BSYNC.RECONVERGENT B0 ;  /* 0x0000000000007941 */ /* 0x000fea0003800200 */
.L_x_32240:
[----:B------:R0:W-:Y:S01]  /*5960*/  STG.E.U8 desc[UR36][R2.64], R0 ;  /* 0x0000000002007986 */ /* 0x0001e2000c101124 */
[----:B------:R-:W-:Y:S05]  /*5970*/  BRA `(.L_x_32227) ;  /* 0x00000004008c7947 */ /* 0x000fea0003800000 */
.L_x_32235:
        /* <DEDUP_REMOVED lines=21> */
.L_x_32243:
[----:B------:R-:W-:Y:S01]  /*5ad0*/  LOP3.LUT R4, R9, 0xffff, RZ, 0xc0, !PT ;  /* 0x0000ffff09047812 */ /* 0x000fe200078ec0ff */
[----:B------:R-:W-:-:S05]  /*5ae0*/  HFMA2 R5, -RZ, RZ, 0, 0 ;  /* 0x00000000ff057431 */ /* 0x000fca00000001ff */
[----:B------:R0:W-:Y:S01]  /*5af0*/  STG.E.64 desc[UR36][R2.64], R4 ;  /* 0x0000000402007986 */ /* 0x0001e2000c101b24 */
[----:B------:R-:W-:Y:S05]  /*5b00*/  BRA `(.L_x_32227) ;  /* 0x0000000400287947 */ /* 0x000fea0003800000 */
.L_x_32242:
[----:B------:R-:W-:-:S05]  /*5b10*/  LOP3.LUT R9, R9, 0xffff, RZ, 0xc0, !PT ;  /* 0x0000ffff09097812 */ /* 0x000fca00078ec0ff */
[----:B------:R0:W-:Y:S01]  /*5b20*/  STG.E desc[UR36][R2.64], R9 ;  /* 0x0000000902007986 */ /* 0x0001e2000c101924 */
[----:B------:R-:W-:Y:S05]  /*5b30*/  BRA `(.L_x_32227) ;  /* 0x00000004001c7947 */ /* 0x000fea0003800000 */
.L_x_32234:
        /* <DEDUP_REMOVED lines=10> */
.L_x_32245:
[----:B------:R-:W-:Y:S01]  /*5be0*/  CS2R R6, SRZ ;  /* 0x0000000000067805 */ /* 0x000fe2000001ff00 */
[----:B------:R-:W0:Y:S04]  /*5bf0*/  I2F.F64.U16 R4, R9 ;  /* 0x0000000900047312 */ /* 0x000e280000101800 */
[----:B0-----:R0:W-:Y:S01]  /*5c00*/  STG.E.128 desc[UR36][R2.64], R4 ;  /* 0x0000000402007986 */ /* 0x0011e2000c101d24 */
[----:B------:R-:W-:Y:S05]  /*5c10*/  BRA `(.L_x_32227) ;  /* 0x0000000000e47947 */ /* 0x000fea0003800000 */
.L_x_32244:
[----:B------:R-:W-:-:S09]  /*5c20*/  UISETP.NE.AND UP0, UPT, UR4, 0xf, UPT ;  /* 0x0000000f0400788c */ /* 0x000fd2000bf05270 */
[----:B------:R-:W-:Y:S05]  /*5c30*/  BRA.U !UP0, `(.L_x_32246) ;  /* 0x0000000108d07547 */ /* 0x000fea000b800000 */
[----:B------:R-:W-:-:S09]  /*5c40*/  UISETP.NE.AND UP0, UPT, UR4, 0x17, UPT ;  /* 0x000000170400788c */ /* 0x000fd2000bf05270 */
[----:B------:R-:W-:Y:S05]  /*5c50*/  BRA.U !UP0, `(.L_x_32247) ;  /* 0x0000000108847547 */ /* 0x000fea000b800000 */
[----:B------:R-:W-:-:S09]  /*5c60*/  UISETP.NE.AND UP0, UPT, UR4, 0x18, UPT ;  /* 0x000000180400788c */ /* 0x000fd2000bf05270 */
[----:B------:R-:W-:Y:S05]  /*5c70*/  BRA.U !UP0, `(.L_x_32248) ;  /* 0x0000000108447547 */ /* 0x000fea000b800000 */
.L_x_32226:
        /* <DEDUP_REMOVED lines=16> */
.L_x_32249:
[----:B------:R-:W-:Y:S05]  /*5d80*/  BRA `(.L_x_32227) ;  /* 0x0000000000887947 */ /* 0x000fea0003800000 */
.L_x_32248:
        /* <DEDUP_REMOVED lines=11> */
.L_x_32251:
[----:B------:R-:W-:Y:S05]  /*5e40*/  BSYNC.RECONVERGENT B0 ;  /* 0x0000000000007941 */ /* 0x000fea0003800200 */
.L_x_32250:
[----:B------:R1:W-:Y:S01]  /*5e50*/  STG.E.U8 desc[UR36][R2.64], R5 ;  /* 0x0000000502007986 */ /* 0x0003e2000c101124 */
[----:B------:R-:W-:Y:S05]  /*5e60*/  BRA `(.L_x_32227) ;  /* 0x0000000000507947 */ /* 0x000fea0003800000 */
.L_x_32247:
        /* <DEDUP_REMOVED lines=12> */
.L_x_32252:
[----:B------:R-:W-:Y:S01]  /*5f30*/  IMAD.MOV.U32 R5, RZ, RZ, 0x7f ;  /* 0x0000007fff057424 */ /* 0x000fe200078e00ff */
[----:B------:R-:W-:-:S04]  /*5f40*/  ISETP.GT.U32.AND P0, PT, R7, 0x7f800000, PT ;  /* 0x7f8000000700780c */ /* 0x000fc80003f04070 */
[----:B------:R-:W-:-:S05]  /*5f50*/  SEL R5, R5, 0x7c, P0 ;  /* 0x0000007c05057807 */ /* 0x000fca0000000000 */
[----:B------:R2:W-:Y:S01]  /*5f60*/  STG.E.U8 desc[UR36][R2.64], R5 ;  /* 0x0000000502007986 */ /* 0x0005e2000c101124 */
[----:B------:R-:W-:Y:S05]  /*5f70*/  BRA `(.L_x_32227) ;  /* 0x00000000000c7947 */ /* 0x000fea0003800000 */
.L_x_32246:
[----:B------:R-:W0:Y:S02]  /*5f80*/  I2F.U16 R0, R9 ;  /* 0x0000000900007306 */ /* 0x000e240000101000 */
[----:B0-----:R-:W-:-:S05]  /*5f90*/  F2FP.BF16.F32.PACK_AB R0, RZ, R0 ;  /* 0x00000000ff00723e */ /* 0x001fca00000010ff */
[----:B------:R0:W-:Y:S02]  /*5fa0*/  STG.E.U16 desc[UR36][R2.64], R0 ;  /* 0x0000000002007986 */ /* 0x0001e4000c101524 */
.L_x_32227:
[----:B------:R-:W-:Y:S05]  /*5fb0*/  BSYNC.RECONVERGENT B6 ;  /* 0x0000000000067941 */ /* 0x000fea0003800200 */
.L_x_32221:
[----:B------:R-:W-:-:S07]  /*5fc0*/  IADD3 R19, PT, PT, R19, 0x80, RZ ;  /* 0x0000008013137810 */ /* 0x000fce0007ffe0ff */
.L_x_32188:
[----:B------:R-:W5:Y:S02]  /*5fd0*/  LDCU UR4, c[0x0][0x380] ;  /* 0x00007000ff0477ac */ /* 0x000f640008000800 */
[----:B-----5:R-:W-:-:S13]  /*5fe0*/  ISETP.GE.AND P0, PT, R19, UR4, PT ;  /* 0x0000000413007c0c */ /* 0x020fda000bf06270 */
[----:B------:R-:W-:Y:S05]  /*5ff0*/  @P0 BRA `(.L_x_32253) ;  /* 0x0000002c00cc0947 */ /* 0x000fea0003800000 */
[----:B------:R-:W5:Y:S01]  /*6000*/  LDCU UR4, c[0x0][0x388] ;  /* 0x00007100ff0477ac */ /* 0x000f620008000800 */
[----:B01234-:R-:W-:Y:S02]  /*6010*/  IMAD.MOV.U32 R2, RZ, RZ, RZ ;  /* 0x000000ffff027224 */ /* 0x01ffe400078e00ff */
[----:B------:R-:W-:Y:S01]  /*6020*/  IMAD.MOV.U32 R0, RZ, RZ, RZ ;  /* 0x000000ffff007224 */ /* 0x000fe200078e00ff */
[----:B-----5:R-:W-:-:S09]  /*6030*/  UISETP.NE.AND UP0, UPT, UR4, URZ, UPT ;  /* 0x000000ff0400728c */ /* 0x020fd2000bf05270 */
[----:B------:R-:W-:Y:S05]  /*6040*/  BRA.U !UP0, `(.L_x_32254) ;  /* 0x0000001108dc7547 */ /* 0x000fea000b800000 */
[----:B------:R-:W0:Y:S01]  /*6050*/  LDCU.64 UR4, c[0x0][0x390] ;  /* 0x00007200ff0477ac */ /* 0x000e220008000a00 */
[----:B------:R-:W-:Y:S01]  /*6060*/  MOV R2, RZ ;  /* 0x000000ff00027202 */ /* 0x000fe20000000f00 */
        /* <DEDUP_REMOVED lines=309> */
.L_x_32254:
        /* <DEDUP_REMOVED lines=16> */
.L_x_32258:
[----:B------:R3:W5:Y:S01]  /*74c0*/  LDG.E.U8 R6, desc[UR36][R4.64] ;  /* 0x0000002404067981 */ /* 0x000762000c1e1100 */
[----:B------:R-:W-:Y:S05]  /*74d0*/  BRA `(.L_x_32259) ;  /* 0x0000000c00187947 */ /* 0x000fea0003800000 */
.L_x_32257:
        /* <DEDUP_REMOVED lines=8> */
.L_x_32261:
[----:B------:R2:W5:Y:S01]  /*7560*/  LDG.E.U8 R6, desc[UR36][R4.64] ;  /* 0x0000002404067981 */ /* 0x000562000c1e1100 */
[----:B------:R-:W-:Y:S05]  /*7570*/  BRA `(.L_x_32259) ;  /* 0x0000000800f07947 */ /* 0x000fea0003800000 */
.L_x_32260:
[----:B------:R0:W5:Y:S01]  /*7580*/  LDG.E.U16 R6, desc[UR36][R4.64] ;  /* 0x0000002404067981 */ /* 0x000162000c1e1500 */
[----:B------:R-:W-:Y:S05]  /*7590*/  BRA `(.L_x_32259) ;  /* 0x0000000800e87947 */ /* 0x000fea0003800000 */
.L_x_32256:
        /* <DEDUP_REMOVED lines=10> */
.L_x_32263:
[----:B------:R-:W2:Y:S02]  /*7640*/  LDG.E.U16 R2, desc[UR36][R4.64] ;  /* 0x0000002404027981 */ /* 0x000ea4000c1e1500 */
[----:B--2---:R-:W-:-:S06]  /*7650*/  HADD2.F32 R2, -RZ, R2.H0_H0 ;  /* 0x20000002ff027230 */ /* 0x004fcc0000004100 */
[----:B------:R-:W0:Y:S02]  /*7660*/  F2I.S64.TRUNC R2, R2 ;  /* 0x0000000200027311 */ /* 0x000e24000020d900 */
[----:B0-----:R-:W-:Y:S01]  /*7670*/  PRMT R6, R2, 0x7610, R6 ;  /* 0x0000761002067816 */ /* 0x001fe20000000006 */
[----:B------:R-:W-:Y:S06]  /*7680*/  BRA `(.L_x_32259) ;  /* 0x0000000800ac7947 */ /* 0x000fec0003800000 */
.L_x_32262:
        /* <DEDUP_REMOVED lines=10> */
.L_x_32265:
[----:B------:R-:W2:Y:S02]  /*7730*/  LDG.E.U16 R4, desc[UR36][R4.64] ;  /* 0x0000002404047981 */ /* 0x000ea4000c1e1500 */
[----:B--2---:R-:W-:-:S06]  /*7740*/  HADD2.F32 R2, -RZ, R4.H0_H0 ;  /* 0x20000004ff027230 */ /* 0x004fcc0000004100 */
[----:B------:R-:W0:Y:S02]  /*7750*/  F2I.S64.TRUNC R2, R2 ;  /* 0x0000000200027311 */ /* 0x000e24000020d900 */
[----:B0-----:R-:W-:Y:S01]  /*7760*/  PRMT R6, R2, 0x7610, R6 ;  /* 0x0000761002067816 */ /* 0x001fe20000000006 */
[----:B------:R-:W-:Y:S06]  /*7770*/  BRA `(.L_x_32259) ;  /* 0x0000000800707947 */ /* 0x000fec0003800000 */
.L_x_32264:
[----:B------:R-:W2:Y:S02]  /*7780*/  LDG.E.64 R2, desc[UR36][R4.64] ;  /* 0x0000002404027981 */ /* 0x000ea4000c1e1b00 */
[----:B--2---:R-:W0:Y:S02]  /*7790*/  F2I.S64.F64.TRUNC R2, R2 ;  /* 0x0000000200027311 */ /* 0x004e24000030d900 */
[----:B0-----:R-:W-:Y:S01]  /*77a0*/  PRMT R6, R2, 0x7610, R6 ;  /* 0x0000761002067816 */ /* 0x001fe20000000006 */
[----:B------:R-:W-:Y:S06]  /*77b0*/  BRA `(.L_x_32259) ;  /* 0x0000000800607947 */ /* 0x000fec0003800000 */
.L_x_32255:
        /* <DEDUP_REMOVED lines=12> */
.L_x_32268:
[----:B------:R-:W2:Y:S02]  /*7880*/  LDG.E.64 R4, desc[UR36][R4.64] ;  /* 0x0000002404047981 */ /* 0x000ea4000c1e1b00 */
[----:B--2---:R-:W0:Y:S02]  /*7890*/  F2I.S64.F64.TRUNC R2, R4 ;  /* 0x0000000400027311 */ /* 0x004e24000030d900 */
[----:B0-----:R-:W-:Y:S01]  /*78a0*/  PRMT R6, R2, 0x7610, R6 ;  /* 0x0000761002067816 */ /* 0x001fe20000000006 */
[----:B------:R-:W-:Y:S06]  /*78b0*/  BRA `(.L_x_32259) ;  /* 0x0000000800207947 */ /* 0x000fec0003800000 */
.L_x_32267:
        /* <DEDUP_REMOVED lines=27> */
.L_x_32270:
        /* <DEDUP_REMOVED lines=15> */
.L_x_32269:
[----:B------:R-:W2:Y:S02]  /*7b60*/  LDG.E.U16 R2, desc[UR36][R4.64] ;  /* 0x0000002404027981 */ /* 0x000ea4000c1e1500 */
[----:B--2---:R-:W-:-:S06]  /*7b70*/  IMAD.U32 R2, R2, 0x10000, RZ ;  /* 0x0001000002027824 */ /* 0x004fcc00078e00ff */
[----:B------:R-:W0:Y:S02]  /*7b80*/  F2I.S64.TRUNC R2, R2 ;  /* 0x0000000200027311 */ /* 0x000e24000020d900 */
[----:B0-----:R-:W-:Y:S01]  /*7b90*/  PRMT R6, R2, 0x7610, R6 ;  /* 0x0000761002067816 */ /* 0x001fe20000000006 */
[----:B------:R-:W-:Y:S06]  /*7ba0*/  BRA `(.L_x_32259) ;  /* 0x0000000400647947 */ /* 0x000fec0003800000 */
.L_x_32266:
        /* <DEDUP_REMOVED lines=10> */
.L_x_32273:
        /* <DEDUP_REMOVED lines=21> */
.L_x_32277:
[----:B------:R-:W-:Y:S05]  /*7da0*/  BSYNC.RECONVERGENT B1 ;  /* 0x0000000000017941 */ /* 0x000fea0003800200 */
.L_x_32276:
[----:B------:R-:W-:Y:S01]  /*7db0*/  IMAD.SHL.U32 R2, R2, 0x100000, RZ ;  /* 0x0010000002027824 */ /* 0x000fe200078e00ff */
[----:B------:R-:W-:-:S04]  /*7dc0*/  LEA R3, R3, 0x3b800000, 0x17 ;  /* 0x3b80000003037811 */ /* 0x000fc800078eb8ff */
[----:B------:R-:W-:-:S07]  /*7dd0*/  LOP3.LUT R2, R3, R2, R7, 0xfe, !PT ;  /* 0x0000000203027212 */ /* 0x000fce00078efe07 */
.L_x_32275:
[----:B------:R-:W-:Y:S05]  /*7de0*/  BSYNC.RECONVERGENT B0 ;  /* 0x0000000000007941 */ /* 0x000fea0003800200 */
.L_x_32274:
[----:B------:R-:W0:Y:S02]  /*7df0*/  F2I.S64.TRUNC R2, R2 ;  /* 0x0000000200027311 */ /* 0x000e24000020d900 */
[----:B0-----:R-:W-:Y:S01]  /*7e00*/  PRMT R6, R2, 0x7610, R6 ;  /* 0x0000761002067816 */ /* 0x001fe20000000006 */
[----:B------:R-:W-:Y:S06]  /*7e10*/  BRA `(.L_x_32259) ;  /* 0x0000000000c87947 */ /* 0x000fec0003800000 */
.L_x_32272:
        /* <DEDUP_REMOVED lines=21> */
.L_x_32281:
[----:B------:R-:W-:Y:S05]  /*7f70*/  BSYNC.RECONVERGENT B1 ;  /* 0x0000000000017941 */ /* 0x000fea0003800200 */
.L_x_32280:
[----:B------:R-:W-:Y:S02]  /*7f80*/  SHF.L.U32 R2, R2, 0x15, RZ ;  /* 0x0000001502027819 */ /* 0x000fe400000006ff */
[----:B------:R-:W-:-:S04]  /*7f90*/  LEA R3, R3, 0x37800000, 0x17 ;  /* 0x3780000003037811 */ /* 0x000fc800078eb8ff */
[----:B------:R-:W-:-:S07]  /*7fa0*/  LOP3.LUT R2, R3, R2, R7, 0xfe, !PT ;  /* 0x0000000203027212 */ /* 0x000fce00078efe07 */
.L_x_32279:
[----:B------:R-:W-:Y:S05]  /*7fb0*/  BSYNC.RECONVERGENT B0 ;  /* 0x0000000000007941 */ /* 0x000fea0003800200 */
.L_x_32278:
[----:B------:R-:W0:Y:S02]  /*7fc0*/  F2I.S64.TRUNC R2, R2 ;  /* 0x0000000200027311 */ /* 0x000e24000020d900 */
[----:B0-----:R-:W-:Y:S01]  /*7fd0*/  PRMT R6, R2, 0x7610, R6 ;  /* 0x0000761002067816 */ /* 0x001fe20000000006 */
[----:B------:R-:W-:Y:S06]  /*7fe0*/  BRA `(.L_x_32259) ;  /* 0x0000000000547947 */ /* 0x000fec0003800000 */
.L_x_32271:
        /* <DEDUP_REMOVED lines=14> */
.L_x_32285:
[----:B------:R-:W-:Y:S05]  /*80d0*/  BSYNC.RECONVERGENT B0 ;  /* 0x0000000000007941 */ /* 0x000fea0003800200 */
.L_x_32284:
[----:B------:R-:W0:Y:S02]  /*80e0*/  F2I.S64.TRUNC R2, R2 ;  /* 0x0000000200027311 */ /* 0x000e24000020d900 */
[----:B0-----:R-:W-:Y:S01]  /*80f0*/  PRMT R6, R2, 0x7610, R6 ;  /* 0x0000761002067816 */ /* 0x001fe20000000006 */
[----:B------:R-:W-:Y:S06]  /*8100*/  BRA `(.L_x_32259) ;  /* 0x00000000000c7947 */ /* 0x000fec0003800000 */
.L_x_32283:
[----:B------:R0:W5:Y:S01]  /*8110*/  LDG.E.U8 R6, desc[UR36][R4.64] ;  /* 0x0000002404067981 */ /* 0x000162000c1e1100 */
[----:B------:R-:W-:Y:S05]  /*8120*/  BRA `(.L_x_32259) ;  /* 0x0000000000047947 */ /* 0x000fea0003800000 */
.L_x_32282:
[----:B------:R0:W5:Y:S02]  /*8130*/  LDG.E.U8 R6, desc[UR36][R4.64] ;  /* 0x0000002404067981 */ /* 0x000164000c1e1100 */
.L_x_32259:
[----:B------:R-:W1:Y:S01]  /*8140*/  LDCU.64 UR4, c[0x0][0x580] ;  /* 0x0000b000ff0477ac */ /* 0x000e620008000a00 */
[----:B-----5:R-:W-:Y:S01]  /*8150*/  LOP3.LUT R10, R6, 0xff, RZ, 0xc0, !PT ;  /* 0x000000ff060a7812 */ /* 0x020fe200078ec0ff */
[----:B------:R-:W-:-:S04]  /*8160*/  IMAD.U32 R8, RZ, RZ, UR43 ;  /* 0x0000002bff087e24 */ /* 0x000fc8000f8e00ff */
[----:B------:R-:W-:Y:S01]  /*8170*/  IMAD.MOV.U32 R9, RZ, RZ, R10 ;  /* 0x000000ffff097224 */ /* 0x000fe200078e000a */
[----:B-1----:R-:W-:Y:S02]  /*8180*/  IADD3 R2, P0, PT, R0, UR4, RZ ;  /* 0x0000000400027c10 */ /* 0x002fe4000ff1e0ff */
[----:B------:R-:W-:Y:S02]  /*8190*/  MOV R0, 0x81c0 ;  /* 0x000081c000007802 */ /* 0x000fe40000000f00 */
[----:B------:R-:W-:-:S09]  /*81a0*/  IADD3.X R3, PT, PT, RZ, UR5, RZ, P0, !PT ;  /* 0x00000005ff037c10 */ /* 0x000fd200087fe4ff */
        /* <DEDUP_REMOVED lines=15> */
.L_x_32290:
[----:B------:R0:W-:Y:S01]  /*82a0*/  STG.E.U8 desc[UR36][R2.64], R9 ;  /* 0x0000000902007986 */ /* 0x0001e2000c101124 */
[----:B------:R-:W-:Y:S05]  /*82b0*/  BRA `(.L_x_32292) ;  /* 0x0000000c00147947 */ /* 0x000fea0003800000 */
.L_x_32289:
        /* <DEDUP_REMOVED lines=10> */
.L_x_32294:
[----:B------:R-:W-:-:S05]  /*8360*/  LOP3.LUT R9, R9, 0xffff, RZ, 0xc0, !PT ;  /* 0x0000ffff09097812 */ /* 0x000fca00078ec0ff */
[----:B------:R0:W-:Y:S01]  /*8370*/  STG.E desc[UR36][R2.64], R9 ;  /* 0x0000000902007986 */ /* 0x0001e2000c101924 */
[----:B------:R-:W-:Y:S05]  /*8380*/  BRA `(.L_x_32292) ;  /* 0x0000000800e07947 */ /* 0x000fea0003800000 */
.L_x_32293:
[----:B------:R0:W-:Y:S01]  /*8390*/  STG.E.U16 desc[UR36][R2.64], R9 ;  /* 0x0000000902007986 */ /* 0x0001e2000c101524 */
[----:B------:R-:W-:Y:S05]  /*83a0*/  BRA `(.L_x_32292) ;  /* 0x0000000800d87947 */ /* 0x000fea0003800000 */
.L_x_32288:
        /* <DEDUP_REMOVED lines=9> */
.L_x_32296:
[----:B------:R-:W0:Y:S02]  /*8440*/  I2F.U16 R0, R9 ;  /* 0x0000000900007306 */ /* 0x000e240000101000 */
[----:B0-----:R-:W-:-:S05]  /*8450*/  F2FP.F16.F32.PACK_AB R0, RZ, R0 ;  /* 0x00000000ff00723e */ /* 0x001fca00000000ff */
[----:B------:R0:W-:Y:S01]  /*8460*/  STG.E.U16 desc[UR36][R2.64], R0 ;  /* 0x0000000002007986 */ /* 0x0001e2000c101524 */
[----:B------:R-:W-:Y:S05]  /*8470*/  BRA `(.L_x_32292) ;  /* 0x0000000800a47947 */ /* 0x000fea0003800000 */
.L_x_32295:
        /* <DEDUP_REMOVED lines=10> */
.L_x_32298:
[----:B------:R-:W0:Y:S02]  /*8520*/  I2F.U16 R9, R9 ;  /* 0x0000000900097306 */ /* 0x000e240000101000 */
[----:B0-----:R-:W-:-:S04]  /*8530*/  F2FP.F16.F32.PACK_AB R5, RZ, R9 ;  /* 0x00000009ff05723e */ /* 0x001fc800000000ff */
[----:B------:R-:W-:-:S05]  /*8540*/  PRMT R5, R5, 0x5410, RZ ;  /* 0x0000541005057816 */ /* 0x000fca00000000ff */
[----:B------:R0:W-:Y:S01]  /*8550*/  STG.E desc[UR36][R2.64], R5 ;  /* 0x0000000502007986 */ /* 0x0001e2000c101924 */
[----:B------:R-:W-:Y:S05]  /*8560*/  BRA `(.L_x_32292) ;  /* 0x0000000800687947 */ /* 0x000fea0003800000 */
.L_x_32297:
[----:B------:R-:W0:Y:S02]  /*8570*/  I2F.F64.U16 R4, R9 ;  /* 0x0000000900047312 */ /* 0x000e240000101800 */
[----:B0-----:R0:W-:Y:S01]  /*8580*/  STG.E.64 desc[UR36][R2.64], R4 ;  /* 0x0000000402007986 */ /* 0x0011e2000c101b24 */
[----:B------:R-:W-:Y:S05]  /*8590*/  BRA `(.L_x_32292) ;  /* 0x00000008005c7947 */ /* 0x000fea0003800000 */
.L_x_32287:
        /* <DEDUP_REMOVED lines=12> */
.L_x_32302:
        /* <DEDUP_REMOVED lines=17> */
.L_x_32304:
[----:B------:R-:W-:Y:S05]  /*8770*/  BSYNC.RECONVERGENT B0 ;  /* 0x0000000000007941 */ /* 0x000fea0003800200 */
.L_x_32303:
[----:B------:R0:W-:Y:S01]  /*8780*/  STG.E.U8 desc[UR36][R2.64], R0 ;  /* 0x0000000002007986 */ /* 0x0001e2000c101124 */
[----:B------:R-:W-:Y:S05]  /*8790*/  BRA `(.L_x_32292) ;  /* 0x0000000400dc7947 */ /* 0x000fea0003800000 */
.L_x_32301:
        /* <DEDUP_REMOVED lines=17> */
.L_x_32306:
[----:B------:R-:W-:Y:S05]  /*88b0*/  BSYNC.RECONVERGENT B0 ;  /* 0x0000000000007941 */ /* 0x000fea0003800200 */
.L_x_32305:
[----:B------:R0:W-:Y:S01]  /*88c0*/  STG.E.U8 desc[UR36][R2.64], R0 ;  /* 0x0000000002007986 */ /* 0x0001e2000c101124 */
[----:B------:R-:W-:Y:S05]  /*88d0*/  BRA `(.L_x_32292) ;  /* 0x00000004008c7947 */ /* 0x000fea0003800000 */
.L_x_32300:
        /* <DEDUP_REMOVED lines=21> */
.L_x_32308:
[----:B------:R-:W-:Y:S01]  /*8a30*/  LOP3.LUT R4, R9, 0xffff, RZ, 0xc0, !PT ;  /* 0x0000ffff09047812 */ /* 0x000fe200078ec0ff */
[----:B------:R-:W-:-:S05]  /*8a40*/  IMAD.MOV.U32 R5, RZ, RZ, RZ ;  /* 0x000000ffff057224 */ /* 0x000fca00078e00ff */
[----:B------:R0:W-:Y:S01]  /*8a50*/  STG.E.64 desc[UR36][R2.64], R4 ;  /* 0x0000000402007986 */ /* 0x0001e2000c101b24 */
[----:B------:R-:W-:Y:S05]  /*8a60*/  BRA `(.L_x_32292) ;  /* 0x0000000400287947 */ /* 0x000fea0003800000 */
.L_x_32307:
[----:B------:R-:W-:-:S05]  /*8a70*/  LOP3.LUT R9, R9, 0xffff, RZ, 0xc0, !PT ;  /* 0x0000ffff09097812 */ /* 0x000fca00078ec0ff */
[----:B------:R0:W-:Y:S01]  /*8a80*/  STG.E desc[UR36][R2.64], R9 ;  /* 0x0000000902007986 */ /* 0x0001e2000c101924 */
[----:B------:R-:W-:Y:S05]  /*8a90*/  BRA `(.L_x_32292) ;  /* 0x00000004001c7947 */ /* 0x000fea0003800000 */
.L_x_32299:
        /* <DEDUP_REMOVED lines=10> */
.L_x_32310:
[----:B------:R-:W-:Y:S01]  /*8b40*/  CS2R R6, SRZ ;  /* 0x0000000000067805 */ /* 0x000fe2000001ff00 */
[----:B------:R-:W0:Y:S04]  /*8b50*/  I2F.F64.U16 R4, R9 ;  /* 0x0000000900047312 */ /* 0x000e280000101800 */
[----:B0-----:R0:W-:Y:S01]  /*8b60*/  STG.E.128 desc[UR36][R2.64], R4 ;  /* 0x0000000402007986 */ /* 0x0011e2000c101d24 */
[----:B------:R-:W-:Y:S05]  /*8b70*/  BRA `(.L_x_32292) ;  /* 0x0000000000e47947 */ /* 0x000fea0003800000 */
.L_x_32309:
[----:B------:R-:W-:-:S09]  /*8b80*/  UISETP.NE.AND UP0, UPT, UR4, 0xf, UPT ;  /* 0x0000000f0400788c */ /* 0x000fd2000bf05270 */
[----:B------:R-:W-:Y:S05]  /*8b90*/  BRA.U !UP0, `(.L_x_32311) ;  /* 0x0000000108d07547 */ /* 0x000fea000b800000 */
[----:B------:R-:W-:-:S09]  /*8ba0*/  UISETP.NE.AND UP0, UPT, UR4, 0x17, UPT ;  /* 0x000000170400788c */ /* 0x000fd2000bf05270 */
[----:B------:R-:W-:Y:S05]  /*8bb0*/  BRA.U !UP0, `(.L_x_32312) ;  /* 0x0000000108847547 */ /* 0x000fea000b800000 */
[----:B------:R-:W-:-:S09]  /*8bc0*/  UISETP.NE.AND UP0, UPT, UR4, 0x18, UPT ;  /* 0x000000180400788c */ /* 0x000fd2000bf05270 */
[----:B------:R-:W-:Y:S05]  /*8bd0*/  BRA.U !UP0, `(.L_x_32313) ;  /* 0x0000000108447547 */ /* 0x000fea000b800000 */
.L_x_32291:
        /* <DEDUP_REMOVED lines=16> */
.L_x_32314:
[----:B------:R-:W-:Y:S05]  /*8ce0*/  BRA `(.L_x_32292) ;  /* 0x0000000000887947 */ /* 0x000fea0003800000 */
.L_x_32313:
        /* <DEDUP_REMOVED lines=11> */
.L_x_32316:
[----:B------:R-:W-:Y:S05]  /*8da0*/  BSYNC.RECONVERGENT B0 ;  /* 0x0000000000007941 */ /* 0x000fea0003800200 */
.L_x_32315:
[----:B------:R3:W-:Y:S01]  /*8db0*/  STG.E.U8 desc[UR36][R2.64], R5 ;  /* 0x0000000502007986 */ /* 0x0007e2000c101124 */
[----:B------:R-:W-:Y:S05]  /*8dc0*/  BRA `(.L_x_32292) ;  /* 0x0000000000507947 */ /* 0x000fea0003800000 */
.L_x_32312:
        /* <DEDUP_REMOVED lines=12> */
.L_x_32317:
[----:B------:R-:W-:Y:S01]  /*8e90*/  IMAD.MOV.U32 R5, RZ, RZ, 0x7f ;  /* 0x0000007fff057424 */ /* 0x000fe200078e00ff */
[----:B------:R-:W-:-:S04]  /*8ea0*/  ISETP.GT.U32.AND P0, PT, R7, 0x7f800000, PT ;  /* 0x7f8000000700780c */ /* 0x000fc80003f04070 */
[----:B------:R-:W-:-:S05]  /*8eb0*/  SEL R5, R5, 0x7c, P0 ;  /* 0x0000007c05057807 */ /* 0x000fca0000000000 */
[----:B------:R1:W-:Y:S01]  /*8ec0*/  STG.E.U8 desc[UR36][R2.64], R5 ;  /* 0x0000000502007986 */ /* 0x0003e2000c101124 */
[----:B------:R-:W-:Y:S05]  /*8ed0*/  BRA `(.L_x_32292) ;  /* 0x00000000000c7947 */ /* 0x000fea0003800000 */
.L_x_32311:
[----:B------:R-:W0:Y:S02]  /*8ee0*/  I2F.U16 R0, R9 ;  /* 0x0000000900007306 */ /* 0x000e240000101000 */
[----:B0-----:R-:W-:-:S05]  /*8ef0*/  F2FP.BF16.F32.PACK_AB R0, RZ, R0 ;  /* 0x00000000ff00723e */ /* 0x001fca00000010ff */
[----:B------:R0:W-:Y:S02]  /*8f00*/  STG.E.U16 desc[UR36][R2.64], R0 ;  /* 0x0000000002007986 */ /* 0x0001e4000c101524 */
.L_x_32292:
[----:B------:R-:W-:Y:S05]  /*8f10*/  BSYNC.RECONVERGENT B6 ;  /* 0x0000000000067941 */ /* 0x000fea0003800200 */
.L_x_32286:
[----:B------:R-:W-:-:S07]  /*8f20*/  VIADD R19, R19, 0x80 ;  /* 0x0000008013137836 */ /* 0x000fce0000000000 */
.L_x_32253:
[----:B------:R-:W5:Y:S02]  /*8f30*/  LDCU UR4, c[0x0][0x380] ;  /* 0x00007000ff0477ac */ /* 0x000f640008000800 */
[----:B-----5:R-:W-:-:S13]  /*8f40*/  ISETP.GE.AND P0, PT, R19, UR4, PT ;  /* 0x0000000413007c0c */ /* 0x020fda000bf06270 */
[----:B------:R-:W-:Y:S05]  /*8f50*/  @P0 EXIT ;  /* 0x000000000000094d */ /* 0x000fea0003800000 */
[----:B------:R-:W5:Y:S01]  /*8f60*/  LDCU UR4, c[0x0][0x388] ;  /* 0x00007100ff0477ac */ /* 0x000f620008000800 */
[----:B01----:R-:W-:Y:S02]  /*8f70*/  HFMA2 R0, -RZ, RZ, 0, 0 ;  /* 0x00000000ff007431 */ /* 0x003fe400000001ff */
[----:B--234-:R-:W-:Y:S01]  /*8f80*/  IMAD.MOV.U32 R2, RZ, RZ, RZ ;  /* 0x000000ffff027224 */ /* 0x01cfe200078e00ff */
[----:B-----5:R-:W-:-:S09]  /*8f90*/  UISETP.NE.AND UP0, UPT, UR4, URZ, UPT ;  /* 0x000000ff0400728c */ /* 0x020fd2000bf05270 */
        /* <DEDUP_REMOVED lines=312> */
.L_x_32318:
[----:B------:R-:W0:Y:S01]  /*a320*/  LDCU.128 UR8, c[0x0][0x580] ;  /* 0x0000b000ff0877ac */ /* 0x000e220008000c00 */
[----:B------:R-:W-:-:S04]  /*a330*/  UPRMT UR4, UR42, 0x9910, URZ ;  /* 0x000099102a047896 */ /* 0x000fc800080000ff */
[----:B------:R-:W-:Y:S01]  /*a340*/  UISETP.GT.AND UP0, UPT, UR4, 0x9, UPT ;  /* 0x000000090400788c */ /* 0x000fe2000bf04270 */
[----:B0-----:R-:W-:Y:S02]  /*a350*/  IADD3 R2, P0, PT, R2, UR8, RZ ;  /* 0x0000000802027c10 */ /* 0x001fe4000ff1e0ff */
        /* <DEDUP_REMOVED lines=14> */
.L_x_32322:
[----:B------:R0:W5:Y:S01]  /*a440*/  LDG.E.U8 R0, desc[UR36][R6.64] ;  /* 0x0000002406007981 */ /* 0x000162000c1e1100 */
[----:B------:R-:W-:Y:S05]  /*a450*/  BRA `(.L_x_32323) ;  /* 0x0000000c00147947 */ /* 0x000fea0003800000 */
.L_x_32321:
        /* <DEDUP_REMOVED lines=8> */
.L_x_32325:
[----:B------:R4:W5:Y:S01]  /*a4e0*/  LDG.E.U8 R0, desc[UR36][R6.64] ;  /* 0x0000002406007981 */ /* 0x000962000c1e1100 */
[----:B------:R-:W-:Y:S05]  /*a4f0*/  BRA `(.L_x_32323) ;  /* 0x0000000800ec7947 */ /* 0x000fea0003800000 */
.L_x_32324:
[----:B------:R0:W5:Y:S01]  /*a500*/  LDG.E.U16 R0, desc[UR36][R6.64] ;  /* 0x0000002406007981 */ /* 0x000162000c1e1500 */
[----:B------:R-:W-:Y:S05]  /*a510*/  BRA `(.L_x_32323) ;  /* 0x0000000800e47947 */ /* 0x000fea0003800000 */
.L_x_32320:
        /* <DEDUP_REMOVED lines=10> */
.L_x_32327:
[----:B------:R-:W2:Y:S02]  /*a5c0*/  LDG.E.U16 R4, desc[UR36][R6.64] ;  /* 0x0000002406047981 */ /* 0x000ea4000c1e1500 */
[----:B--2---:R-:W-:-:S06]  /*a5d0*/  HADD2.F32 R4, -RZ, R4.H0_H0 ;  /* 0x20000004ff047230 */ /* 0x004fcc0000004100 */
[----:B------:R-:W0:Y:S02]  /*a5e0*/  F2I.S64.TRUNC R4, R4 ;  /* 0x0000000400047311 */ /* 0x000e24000020d900 */
[----:B0-----:R-:W-:Y:S01]  /*a5f0*/  PRMT R0, R4, 0x7610, R0 ;  /* 0x0000761004007816 */ /* 0x001fe20000000000 */
[----:B------:R-:W-:Y:S06]  /*a600*/  BRA `(.L_x_32323) ;  /* 0x0000000800a87947 */ /* 0x000fec0003800000 */
.L_x_32326:
        /* <DEDUP_REMOVED lines=10> */
.L_x_32329:
[----:B------:R-:W2:Y:S02]  /*a6b0*/  LDG.E.U16 R6, desc[UR36][R6.64] ;  /* 0x0000002406067981 */ /* 0x000ea4000c1e1500 */
[----:B--2---:R-:W-:-:S06]  /*a6c0*/  HADD2.F32 R4, -RZ, R6.H0_H0 ;  /* 0x20000006ff047230 */ /* 0x004fcc0000004100 */
[----:B------:R-:W0:Y:S02]  /*a6d0*/  F2I.S64.TRUNC R4, R4 ;  /* 0x0000000400047311 */ /* 0x000e24000020d900 */
[----:B0-----:R-:W-:Y:S01]  /*a6e0*/  PRMT R0, R4, 0x7610, R0 ;  /* 0x0000761004007816 */ /* 0x001fe20000000000 */
[----:B------:R-:W-:Y:S06]  /*a6f0*/  BRA `(.L_x_32323) ;  /* 0x00000008006c7947 */ /* 0x000fec0003800000 */
.L_x_32328:
[----:B------:R-:W2:Y:S02]  /*a700*/  LDG.E.64 R4, desc[UR36][R6.64] ;  /* 0x0000002406047981 */ /* 0x000ea4000c1e1b00 */
[----:B--2---:R-:W0:Y:S02]  /*a710*/  F2I.S64.F64.TRUNC R4, R4 ;  /* 0x0000000400047311 */ /* 0x004e24000030d900 */
[----:B0-----:R-:W-:Y:S01]  /*a720*/  PRMT R0, R4, 0x7610, R0 ;  /* 0x0000761004007816 */ /* 0x001fe20000000000 */
[----:B------:R-:W-:Y:S06]  /*a730*/  BRA `(.L_x_32323) ;  /* 0x00000008005c7947 */ /* 0x000fec0003800000 */
.L_x_32319:
        /* <DEDUP_REMOVED lines=12> */
.L_x_32332:
[----:B------:R-:W2:Y:S02]  /*a800*/  LDG.E.64 R6, desc[UR36][R6.64] ;  /* 0x0000002406067981 */ /* 0x000ea4000c1e1b00 */
[----:B--2---:R-:W0:Y:S02]  /*a810*/  F2I.S64.F64.TRUNC R4, R6 ;  /* 0x0000000600047311 */ /* 0x004e24000030d900 */
[----:B0-----:R-:W-:Y:S01]  /*a820*/  PRMT R0, R4, 0x7610, R0 ;  /* 0x0000761004007816 */ /* 0x001fe20000000000 */
[----:B------:R-:W-:Y:S06]  /*a830*/  BRA `(.L_x_32323) ;  /* 0x00000008001c7947 */ /* 0x000fec0003800000 */
.L_x_32331:
        /* <DEDUP_REMOVED lines=16> */
[----:B------:R-:W-:Y:S01]  /*a940*/  IMAD.SHL.U32 R9, R5, 0x800000, RZ ;  /* 0x0080000005097824 */ /* 0x000fe200078e00ff */
[----:B------:R-:W-:-:S04]  /*a950*/  IADD3 R5, PT, PT, R4, 0x1000000, RZ ;  /* 0x0100000004057810 */ /* 0x000fc80007ffe0ff */
        /* <DEDUP_REMOVED lines=9> */
.L_x_32334:
        /* <DEDUP_REMOVED lines=14> */
.L_x_32333:
[----:B------:R-:W2:Y:S02]  /*aad0*/  LDG.E.U16 R4, desc[UR36][R6.64] ;  /* 0x0000002406047981 */ /* 0x000ea4000c1e1500 */
[----:B--2---:R-:W-:-:S06]  /*aae0*/  SHF.L.U32 R4, R4, 0x10, RZ ;  /* 0x0000001004047819 */ /* 0x004fcc00000006ff */
[----:B------:R-:W0:Y:S02]  /*aaf0*/  F2I.S64.TRUNC R4, R4 ;  /* 0x0000000400047311 */ /* 0x000e24000020d900 */
[----:B0-----:R-:W-:Y:S01]  /*ab00*/  PRMT R0, R4, 0x7610, R0 ;  /* 0x0000761004007816 */ /* 0x001fe20000000000 */
[----:B------:R-:W-:Y:S06]  /*ab10*/  BRA `(.L_x_32323) ;  /* 0x0000000400647947 */ /* 0x000fec0003800000 */
.L_x_32330:
        /* <DEDUP_REMOVED lines=10> */
.L_x_32337:
        /* <DEDUP_REMOVED lines=21> */
.L_x_32341:
[----:B------:R-:W-:Y:S05]  /*ad10*/  BSYNC.RECONVERGENT B1 ;  /* 0x0000000000017941 */ /* 0x000fea0003800200 */
.L_x_32340:
[----:B------:R-:W-:Y:S01]  /*ad20*/  IMAD.SHL.U32 R0, R0, 0x100000, RZ ;  /* 0x0010000000007824 */ /* 0x000fe200078e00ff */
[----:B------:R-:W-:-:S04]  /*ad30*/  LEA R4, R4, 0x3b800000, 0x17 ;  /* 0x3b80000004047811 */ /* 0x000fc800078eb8ff */
[----:B------:R-:W-:-:S07]  /*ad40*/  LOP3.LUT R4, R4, R0, R9, 0xfe, !PT ;  /* 0x0000000004047212 */ /* 0x000fce00078efe09 */
.L_x_32339:
[----:B------:R-:W-:Y:S05]  /*ad50*/  BSYNC.RECONVERGENT B0 ;  /* 0x0000000000007941 */ /* 0x000fea0003800200 */
.L_x_32338:
[----:B------:R-:W0:Y:S02]  /*ad60*/  F2I.S64.TRUNC R4, R4 ;  /* 0x0000000400047311 */ /* 0x000e24000020d900 */
[----:B0-----:R-:W-:Y:S01]  /*ad70*/  PRMT R0, R4, 0x7610, R0 ;  /* 0x0000761004007816 */ /* 0x001fe20000000000 */
[----:B------:R-:W-:Y:S06]  /*ad80*/  BRA `(.L_x_32323) ;  /* 0x0000000000c87947 */ /* 0x000fec0003800000 */
.L_x_32336:
        /* <DEDUP_REMOVED lines=21> */
.L_x_32345:
[----:B------:R-:W-:Y:S05]  /*aee0*/  BSYNC.RECONVERGENT B1 ;  /* 0x0000000000017941 */ /* 0x000fea0003800200 */
.L_x_32344:
[----:B------:R-:W-:Y:S02]  /*aef0*/  SHF.L.U32 R0, R0, 0x15, RZ ;  /* 0x0000001500007819 */ /* 0x000fe400000006ff */
[----:B------:R-:W-:-:S04]  /*af00*/  LEA R4, R4, 0x37800000, 0x17 ;  /* 0x3780000004047811 */ /* 0x000fc800078eb8ff */
[----:B------:R-:W-:-:S07]  /*af10*/  LOP3.LUT R4, R4, R0, R9, 0xfe, !PT ;  /* 0x0000000004047212 */ /* 0x000fce00078efe09 */
.L_x_32343:
[----:B------:R-:W-:Y:S05]  /*af20*/  BSYNC.RECONVERGENT B0 ;  /* 0x0000000000007941 */ /* 0x000fea0003800200 */
.L_x_32342:
[----:B------:R-:W0:Y:S02]  /*af30*/  F2I.S64.TRUNC R4, R4 ;  /* 0x0000000400047311 */ /* 0x000e24000020d900 */
[----:B0-----:R-:W-:Y:S01]  /*af40*/  PRMT R0, R4, 0x7610, R0 ;  /* 0x0000761004007816 */ /* 0x001fe20000000000 */
[----:B------:R-:W-:Y:S06]  /*af50*/  BRA `(.L_x_32323) ;  /* 0x0000000000547947 */ /* 0x000fec0003800000 */
.L_x_32335:
        /* <DEDUP_REMOVED lines=14> */
.L_x_32349:
[----:B------:R-:W-:Y:S05]  /*b040*/  BSYNC.RECONVERGENT B0 ;  /* 0x0000000000007941 */ /* 0x000fea0003800200 */
.L_x_32348:
[----:B------:R-:W0:Y:S02]  /*b050*/  F2I.S64.TRUNC R4, R4 ;  /* 0x0000000400047311 */ /* 0x000e24000020d900 */
[----:B0-----:R-:W-:Y:S01]  /*b060*/  PRMT R0, R4, 0x7610, R0 ;  /* 0x0000761004007816 */ /* 0x001fe20000000000 */
[----:B------:R-:W-:Y:S06]  /*b070*/  BRA `(.L_x_32323) ;  /* 0x00000000000c7947 */ /* 0x000fec0003800000 */
.L_x_32347:
[----:B------:R1:W5:Y:S01]  /*b080*/  LDG.E.U8 R0, desc[UR36][R6.64] ;  /* 0x0000002406007981 */ /* 0x000362000c1e1100 */
[----:B------:R-:W-:Y:S05]  /*b090*/  BRA `(.L_x_32323) ;  /* 0x0000000000047947 */ /* 0x000fea0003800000 */
.L_x_32346:
[----:B------:R2:W5:Y:S02]  /*b0a0*/  LDG.E.U8 R0, desc[UR36][R6.64] ;  /* 0x0000002406007981 */ /* 0x000564000c1e1100 */
.L_x_32323:
[----:B------:R-:W-:Y:S05]  /*b0b0*/  BSYNC.RECONVERGENT B7 ;  /* 0x0000000000077941 */ /* 0x000fea0003800200 */
.L_x_32117:
[----:B-----5:R-:W-:Y:S02]  /*b0c0*/  LOP3.LUT R10, R0, 0xff, RZ, 0xc0, !PT ;  /* 0x000000ff000a7812 */ /* 0x020fe400078ec0ff */
[----:B------:R-:W-:Y:S02]  /*b0d0*/  MOV R8, UR43 ;  /* 0x0000002b00087c02 */ /* 0x000fe40008000f00 */
[----:B------:R-:W-:Y:S01]  /*b0e0*/  MOV R0, 0xb110 ;  /* 0x0000b11000007802 */ /* 0x000fe20000000f00 */
[----:B------:R-:W-:-:S07]  /*b0f0*/  IMAD.MOV.U32 R9, RZ, RZ, R10 ;  /* 0x000000ffff097224 */ /* 0x000fce00078e000a */
[----:B01234-:R-:W-:Y:S05]  /*b100*/  CALL.REL.NOINC `($__internal_66_$__cuda_sm20_div_u16) ;  /* 0x0000000c00587944 */ /* 0x01ffea0003c00000 */
        /* <DEDUP_REMOVED lines=13> */
.L_x_32353:
[----:B------:R-:W-:Y:S01]  /*b1e0*/  STG.E.U8 desc[UR36][R2.64], R9 ;  /* 0x0000000902007986 */ /* 0x000fe2000c101124 */
[----:B------:R-:W-:Y:S05]  /*b1f0*/  EXIT ;  /* 0x000000000000794d */ /* 0x000fea0003800000 */
.L_x_32352:
[----:B------:R-:W-:-:S09]  /*b200*/  UISETP.NE.AND UP0, UPT, UR4, 0x2, UPT ;  /* 0x000000020400788c */ /* 0x000fd2000bf05270 */
[----:B------:R-:W-:Y:S05]  /*b210*/  BRA.U !UP0, `(.L_x_32355) ;  /* 0x00000001082c7547 */ /* 0x000fea000b800000 */
[----:B------:R-:W-:-:S09]  /*b220*/  UISETP.NE.AND UP0, UPT, UR4, 0x3, UPT ;  /* 0x000000030400788c */ /* 0x000fd2000bf05270 */
[----:B------:R-:W-:Y:S05]  /*b230*/  BRA.U !UP0, `(.L_x_32356) ;  /* 0x0000000108187547 */ /* 0x000fea000b800000 */
[----:B------:R-:W-:-:S09]  /*b240*/  UISETP.NE.AND UP0, UPT, UR4, 0x4, UPT ;  /* 0x000000040400788c */ /* 0x000fd2000bf05270 */
[----:B------:R-:W-:Y:S05]  /*b250*/  BRA.U UP0, `(.L_x_32354) ;  /* 0x0000000900307547 */ /* 0x000fea000b800000 */
[----:B------:R-:W-:Y:S01]  /*b260*/  LOP3.LUT R4, R9, 0xffff, RZ, 0xc0, !PT ;  /* 0x0000ffff09047812 */ /* 0x000fe200078ec0ff */
[----:B------:R-:W-:-:S05]  /*b270*/  HFMA2 R5, -RZ, RZ, 0, 0 ;  /* 0x00000000ff057431 */ /* 0x000fca00000001ff */
[----:B------:R-:W-:Y:S01]  /*b280*/  STG.E.64 desc[UR36][R2.64], R4 ;  /* 0x0000000402007986 */ /* 0x000fe2000c101b24 */
[----:B------:R-:W-:Y:S05]  /*b290*/  EXIT ;  /* 0x000000000000794d */ /* 0x000fea0003800000 */
.L_x_32356:
[----:B------:R-:W-:-:S05]  /*b2a0*/  LOP3.LUT R9, R9, 0xffff, RZ, 0xc0, !PT ;  /* 0x0000ffff09097812 */ /* 0x000fca00078ec0ff */
[----:B------:R-:W-:Y:S01]  /*b2b0*/  STG.E desc[UR36][R2.64], R9 ;  /* 0x0000000902007986 */ /* 0x000fe2000c101924 */
[----:B------:R-:W-:Y:S05]  /*b2c0*/  EXIT ;  /* 0x000000000000794d */ /* 0x000fea0003800000 */
.L_x_32355:
[----:B------:R-:W-:Y:S01]  /*b2d0*/  STG.E.U16 desc[UR36][R2.64], R9 ;  /* 0x0000000902007986 */ /* 0x000fe2000c101524 */
[----:B------:R-:W-:Y:S05]  /*b2e0*/  EXIT ;  /* 0x000000000000794d */ /* 0x000fea0003800000 */
.L_x_32351:
        /* <DEDUP_REMOVED lines=9> */
.L_x_32358:
[----:B------:R-:W0:Y:S02]  /*b380*/  I2F.U16 R0, R9 ;  /* 0x0000000900007306 */ /* 0x000e240000101000 */
[----:B0-----:R-:W-:-:S05]  /*b390*/  F2FP.F16.F32.PACK_AB R0, RZ, R0 ;  /* 0x00000000ff00723e */ /* 0x001fca00000000ff */
[----:B------:R-:W-:Y:S01]  /*b3a0*/  STG.E.U16 desc[UR36][R2.64], R0 ;  /* 0x0000000002007986 */ /* 0x000fe2000c101524 */
[----:B------:R-:W-:Y:S05]  /*b3b0*/  EXIT ;  /* 0x000000000000794d */ /* 0x000fea0003800000 */
.L_x_32357:
        /* <DEDUP_REMOVED lines=10> */
.L_x_32360:
[----:B------:R-:W0:Y:S02]  /*b460*/  I2F.U16 R9, R9 ;  /* 0x0000000900097306 */ /* 0x000e240000101000 */
[----:B0-----:R-:W-:-:S04]  /*b470*/  F2FP.F16.F32.PACK_AB R5, RZ, R9 ;  /* 0x00000009ff05723e */ /* 0x001fc800000000ff */
[----:B------:R-:W-:-:S05]  /*b480*/  PRMT R5, R5, 0x5410, RZ ;  /* 0x0000541005057816 */ /* 0x000fca00000000ff */
[----:B------:R-:W-:Y:S01]  /*b490*/  STG.E desc[UR36][R2.64], R5 ;  /* 0x0000000502007986 */ /* 0x000fe2000c101924 */
[----:B------:R-:W-:Y:S05]  /*b4a0*/  EXIT ;  /* 0x000000000000794d */ /* 0x000fea0003800000 */
.L_x_32359:
[----:B------:R-:W0:Y:S02]  /*b4b0*/  I2F.F64.U16 R4, R9 ;  /* 0x0000000900047312 */ /* 0x000e240000101800 */
[----:B0-----:R-:W-:Y:S01]  /*b4c0*/  STG.E.64 desc[UR36][R2.64], R4 ;  /* 0x0000000402007986 */ /* 0x001fe2000c101b24 */
[----:B------:R-:W-:Y:S05]  /*b4d0*/  EXIT ;  /* 0x000000000000794d */ /* 0x000fea0003800000 */
.L_x_32350:
        /* <DEDUP_REMOVED lines=12> */
.L_x_32364:
        /* <DEDUP_REMOVED lines=17> */
.L_x_32366:
[----:B------:R-:W-:Y:S05]  /*b6b0*/  BSYNC.RECONVERGENT B0 ;  /* 0x0000000000007941 */ /* 0x000fea0003800200 */
.L_x_32365:
[----:B------:R-:W-:Y:S01]  /*b6c0*/  STG.E.U8 desc[UR36][R2.64], R0 ;  /* 0x0000000002007986 */ /* 0x000fe2000c101124 */
[----:B------:R-:W-:Y:S05]  /*b6d0*/  EXIT ;  /* 0x000000000000794d */ /* 0x000fea0003800000 */
.L_x_32363:
        /* <DEDUP_REMOVED lines=17> */
.L_x_32368:
[----:B------:R-:W-:Y:S05]  /*b7f0*/  BSYNC.RECONVERGENT B0 ;  /* 0x0000000000007941 */ /* 0x000fea0003800200 */
.L_x_32367:
[----:B------:R-:W-:Y:S01]  /*b800*/  STG.E.U8 desc[UR36][R2.64], R0 ;  /* 0x0000000002007986 */ /* 0x000fe2000c101124 */
[----:B------:R-:W-:Y:S05]  /*b810*/  EXIT ;  /* 0x000000000000794d */ /* 0x000fea0003800000 */
.L_x_32362:
        /* <DEDUP_REMOVED lines=21> */
.L_x_32370:
[----:B------:R-:W-:Y:S02]  /*b970*/  LOP3.LUT R4, R9, 0xffff, RZ, 0xc0, !PT ;  /* 0x0000ffff09047812 */ /* 0x000fe400078ec0ff */
[----:B------:R-:W-:-:S05]  /*b980*/  MOV R5, RZ ;  /* 0x000000ff00057202 */ /* 0x000fca0000000f00 */
[----:B------:R-:W-:Y:S01]  /*b990*/  STG.E.64 desc[UR36][R2.64], R4 ;  /* 0x0000000402007986 */ /* 0x000fe2000c101b24 */
[----:B------:R-:W-:Y:S05]  /*b9a0*/  EXIT ;  /* 0x000000000000794d */ /* 0x000fea0003800000 */
.L_x_32369:
[----:B------:R-:W-:-:S05]  /*b9b0*/  LOP3.LUT R9, R9, 0xffff, RZ, 0xc0, !PT ;  /* 0x0000ffff09097812 */ /* 0x000fca00078ec0ff */
[----:B------:R-:W-:Y:S01]  /*b9c0*/  STG.E desc[UR36][R2.64], R9 ;  /* 0x0000000902007986 */ /* 0x000fe2000c101924 */
[----:B------:R-:W-:Y:S05]  /*b9d0*/  EXIT ;  /* 0x000000000000794d */ /* 0x000fea0003800000 */
.L_x_32361:
        /* <DEDUP_REMOVED lines=8> */
[----:B------:R-:W-:Y:S01]  /*ba60*/  STG.E.U8 desc[UR36][R2.64], R5 ;  /* 0x0000000502007986 */ /* 0x000fe2000c101124 */
[----:B------:R-:W-:Y:S05]  /*ba70*/  EXIT ;  /* 0x000000000000794d */ /* 0x000fea0003800000 */
.L_x_32372:
[----:B------:R-:W-:Y:S01]  /*ba80*/  CS2R R6, SRZ ;  /* 0x0000000000067805 */ /* 0x000fe2000001ff00 */
[----:B------:R-:W0:Y:S04]  /*ba90*/  I2F.F64.U16 R4, R9 ;  /* 0x0000000900047312 */ /* 0x000e280000101800 */
[----:B0-----:R-:W-:Y:S01]  /*baa0*/  STG.E.128 desc[UR36][R2.64], R4 ;  /* 0x0000000402007986 */ /* 0x001fe2000c101d24 */
[----:B------:R-:W-:Y:S05]  /*bab0*/  EXIT ;  /* 0x000000000000794d */ /* 0x000fea0003800000 */
.L_x_32371:
[----:B------:R-:W-:-:S09]  /*bac0*/  UISETP.NE.AND UP0, UPT, UR4, 0xf, UPT ;  /* 0x0000000f0400788c */ /* 0x000fd2000bf05270 */
[----:B------:R-:W-:Y:S05]  /*bad0*/  BRA.U !UP0, `(.L_x_32373) ;  /* 0x0000000108d47547 */ /* 0x000fea000b800000 */
[----:B------:R-:W-:-:S09]  /*bae0*/  UISETP.NE.AND UP0, UPT, UR4, 0x17, UPT ;  /* 0x000000170400788c */ /* 0x000fd2000bf05270 */
[----:B------:R-:W-:Y:S05]  /*baf0*/  BRA.U !UP0, `(.L_x_32374) ;  /* 0x0000000108847547 */ /* 0x000fea000b800000 */
[----:B------:R-:W-:-:S09]  /*bb00*/  UISETP.NE.AND UP0, UPT, UR4, 0x18, UPT ;  /* 0x000000180400788c */ /* 0x000fd2000bf05270 */
[----:B------:R-:W-:Y:S05]  /*bb10*/  BRA.U !UP0, `(.L_x_32375) ;  /* 0x0000000108447547 */ /* 0x000fea000b800000 */
.L_x_32354:
        /* <DEDUP_REMOVED lines=16> */
.L_x_32376:
[----:B------:R-:W-:Y:S05]  /*bc20*/  EXIT ;  /* 0x000000000000794d */ /* 0x000fea0003800000 */
.L_x_32375:
        /* <DEDUP_REMOVED lines=11> */
.L_x_32378:
[----:B------:R-:W-:Y:S05]  /*bce0*/  BSYNC.RECONVERGENT B0 ;  /* 0x0000000000007941 */ /* 0x000fea0003800200 */
.L_x_32377:
[----:B------:R-:W-:Y:S01]  /*bcf0*/  STG.E.U8 desc[UR36][R2.64], R5 ;  /* 0x0000000502007986 */ /* 0x000fe2000c101124 */
[----:B------:R-:W-:Y:S05]  /*bd00*/  EXIT ;  /* 0x000000000000794d */ /* 0x000fea0003800000 */
.L_x_32374:
        /* <DEDUP_REMOVED lines=13> */
.L_x_32379:
[----:B------:R-:W-:Y:S01]  /*bde0*/  IMAD.MOV.U32 R5, RZ, RZ, 0x7f ;  /* 0x0000007fff057424 */ /* 0x000fe200078e00ff */
[----:B------:R-:W-:-:S04]  /*bdf0*/  ISETP.GT.U32.AND P0, PT, R9, 0x7f800000, PT ;  /* 0x7f8000000900780c */ /* 0x000fc80003f04070 */
[----:B------:R-:W-:-:S05]  /*be00*/  SEL R5, R5, 0x7c, P0 ;  /* 0x0000007c05057807 */ /* 0x000fca0000000000 */
[----:B------:R-:W-:Y:S01]  /*be10*/  STG.E.U8 desc[UR36][R2.64], R5 ;  /* 0x0000000502007986 */ /* 0x000fe2000c101124 */
[----:B------:R-:W-:Y:S05]  /*be20*/  EXIT ;  /* 0x000000000000794d */ /* 0x000fea0003800000 */
.L_x_32373:
[----:B------:R-:W0:Y:S02]  /*be30*/  I2F.U16 R0, R9 ;  /* 0x0000000900007306 */ /* 0x000e240000101000 */
[----:B0-----:R-:W-:-:S05]  /*be40*/  F2FP.BF16.F32.PACK_AB R0, RZ, R0 ;  /* 0x00000000ff00723e */ /* 0x001fca00000010ff */
[----:B------:R-:W-:Y:S01]  /*be50*/  STG.E.U16 desc[UR36][R2.64], R0 ;  /* 0x0000000002007986 */ /* 0x000fe2000c101524 */
[----:B------:R-:W-:Y:S05]  /*be60*/  EXIT ;  /* 0x000000000000794d */ /* 0x000fea0003800000 */
        .weak           $__internal_66_$__cuda_sm20_div_u16
        .type           $__internal_66_$__cuda_sm20_div_u16,@function
        .size           $__internal_66_$__cuda_sm20_div_u16,(.L_x_32817 - $__internal_66_$__cuda_sm20_div_u16)
$__internal_66_$__cuda_sm20_div_u16:
[----:B------:R-:W0:Y:S01]  /*be70*/  I2F.U16 R4, R9 ;  /* 0x0000000900047306 */ /* 0x000e220000101000 */
[----:B------:R-:W-:Y:S01]  /*be80*/  HFMA2 R5, -RZ, RZ, 15, 0 ;  /* 0x4b800000ff057431 */ /* 0x000fe200000001ff */
        /* <DEDUP_REMOVED lines=12> */
[----:B------:R-:W-:-:S03]  /*bf50*/  HFMA2 R5, -RZ, RZ, 0, 0 ;  /* 0x00000000ff057431 */ /* 0x000fc600000001ff */
[----:B------:R-:W0:Y:S02]  /*bf60*/  F2I.U32.TRUNC.NTZ R7, R7 ;  /* 0x0000000700077305 */ /* 0x000e24000020f000 */
[----:B0-----:R-:W-:Y:S02]  /*bf70*/  LOP3.LUT R9, R7, 0xffff, RZ, 0xc0, !PT ;  /* 0x0000ffff07097812 */ /* 0x001fe400078ec0ff */
[----:B------:R-:W-:Y:S01]  /*bf80*/  @!P0 MOV R9, 0xffffffff ;  /* 0xffffffff00098802 */ /* 0x000fe20000000f00 */
[----:B------:R-:W-:Y:S06]  /*bf90*/  RET.REL.NODEC R4 `(_ZN2at6native18elementwise_kernelILi128ELi4EZNS0_15gpu_kernel_implINS0_13AUnaryFunctorIhhhZZZNS0_15binary_internal21div_floor_kernel_cudaERNS_18TensorIteratorBaseEENKUlvE_clEvENKUlvE_clEvEUlhhE_EEEEvS6_RKT_EUliE_EEviT1_) ;  /* 0xffffff4004187950 */ /* 0x000fec0003c3ffff */
.L_x_32380:
        /* <DEDUP_REMOVED lines=14> */
.L_x_32817:


//--------------------- .text._ZN2at6native27unrolled_elementwise_kernelINS0_13AUnaryFunctorIhhhZZZNS0_15binary_internal21div_floor_kernel_cudaERNS_18TensorIteratorBaseEENKUlvE_clEvENKUlvE_clEvEUlhhE_EESt5arrayIPcLm2EELi4E23TrivialOffsetCalculatorILi1EjESE_NS0_6memory12LoadWithCastILi1EEENSF_13StoreWithCastILi1EEEEEviT_T0_T2_T3_T4_T5_ --------------------------
	.section	.text._ZN2at6native27unrolled_elementwise_kernelINS0_13AUnaryFunctorIhhhZZZNS0_15binary_internal21div_floor_kernel_cudaERNS_18TensorIteratorBaseEENKUlvE_clEvENKUlvE_clEvEUlhhE_EESt5arrayIPcLm2EELi4E23TrivialOffsetCalculatorILi1EjESE_NS0_6memory12LoadWithCastILi1EEENSF_13StoreWithCastILi1EEEEEviT_T0_T2_T3_T4_T5_,"ax",@progbits
	.align	128
        .global         _ZN2at6native27unrolled_elementwise_kernelINS0_13AUnaryFunctorIhhhZZZNS0_15binary_internal21div_floor_kernel_cudaERNS_18TensorIteratorBaseEENKUlvE_clEvENKUlvE_clEvEUlhhE_EESt5arrayIPcLm2EELi4E23TrivialOffsetCalculatorILi1EjESE_NS0_6memory12LoadWithCastILi1EEENSF_13StoreWithCastILi1EEEEEviT_T0_T2_T3_T4_T5_
        .type           _ZN2at6native27unrolled_elementwise_kernelINS0_13AUnaryFunctorIhhhZZZNS0_15binary_internal21div_floor_kernel_cudaERNS_18TensorIteratorBaseEENKUlvE_clEvENKUlvE_clEvEUlhhE_EESt5arrayIPcLm2EELi4E23TrivialOffsetCalculatorILi1EjESE_NS0_6memory12LoadWithCastILi1EEENSF_13StoreWithCastILi1EEEEEviT_T0_T2_T3_T4_T5_,@function
        .size           _ZN2at6native27unrolled_elementwise_kernelINS0_13AUnaryFunctorIhhhZZZNS0_15binary_internal21div_floor_kernel_cudaERNS_18TensorIteratorBaseEENKUlvE_clEvENKUlvE_clEvEUlhhE_EESt5arrayIPcLm2EELi4E23TrivialOffsetCalculatorILi1EjESE_NS0_6memory12LoadWithCastILi1EEENSF_13StoreWithCastILi1EEEEEviT_T0_T2_T3_T4_T5_,(.L_x_32818 - _ZN2at6native27unrolled_elementwise_kernelINS0_13AUnaryFunctorIhhhZZZNS0_15binary_internal21div_floor_kernel_cudaERNS_18TensorIteratorBaseEENKUlvE_clEvENKUlvE_clEvEUlhhE_EESt5arrayIPcLm2EELi4E23TrivialOffsetCalculatorILi1EjESE_NS0_6memory12LoadWithCastILi1EEENSF_13StoreWithCastILi1EEEEEviT_T0_T2_T3_T4_T5_)
        .other          _ZN2at6native27unrolled_elementwise_kernelINS0_13AUnaryFunctorIhhhZZZNS0_15binary_internal21div_floor_kernel_cudaERNS_18TensorIteratorBaseEENKUlvE_clEvENKUlvE_clEvEUlhhE_EESt5arrayIPcLm2EELi4E23TrivialOffsetCalculatorILi1EjESE_NS0_6memory12LoadWithCastILi1EEENSF_13StoreWithCastILi1EEEEEviT_T0_T2_T3_T4_T5_,@"STO_CUDA_ENTRY STV_DEFAULT"
_ZN2at6native27unrolled_elementwise_kernelINS0_13AUnaryFunctorIhhhZZZNS0_15binary_internal21div_floor_kernel_cudaERNS_18TensorIteratorBaseEENKUlvE_clEvENKUlvE_clEvEUlhhE_EESt5arrayIPcLm2EELi4E23TrivialOffsetCalculatorILi1EjESE_NS0_6memory12LoadWithCastILi1EEENSF_13StoreWithCastILi1EEEEEviT_T0_T2_T3_T4_T5_:
.text._ZN2at6native27unrolled_elementwise_kernelINS0_13AUnaryFunctorIhhhZZZNS0_15binary_internal21div_floor_kernel_cudaERNS_18TensorIteratorBaseEENKUlvE_clEvENKUlvE_clEvEUlhhE_EESt5arrayIPcLm2EELi4E23TrivialOffsetCalculatorILi1EjESE_NS0_6memory12LoadWithCastILi1EEENSF_13StoreWithCastILi1EEEEEviT_T0_T2_T3_T4_T5_:
        /* <DEDUP_REMOVED lines=31> */
.L_x_32386:
[----:B------:R3:W5:Y:S01]  /*01f0*/  LDG.E.U8 R22, desc[UR36][R6.64] ;  /* 0x0000002406167981 */ /* 0x000762000c1e1100 */
[----:B------:R-:W-:Y:S05]  /*0200*/  BRA `(.L_x_32388) ;  /* 0x0000000c00607947 */ /* 0x000fea0003800000 */
.L_x_32385:
        /* <DEDUP_REMOVED lines=8> */
.L_x_32390:
[----:B------:R1:W5:Y:S01]  /*0290*/  LDG.E.U8 R22, desc[UR36][R6.64] ;  /* 0x0000002406167981 */ /* 0x000362000c1e1100 */
[----:B------:R-:W-:Y:S05]  /*02a0*/  BRA `(.L_x_32388) ;  /* 0x0000000c00387947 */ /* 0x000fea0003800000 */
.L_x_32389:
[----:B------:R2:W5:Y:S01]  /*02b0*/  LDG.E.U16 R22, desc[UR36][R6.64] ;  /* 0x0000002406167981 */ /* 0x000562000c1e1500 */
[----:B------:R-:W-:Y:S05]  /*02c0*/  BRA `(.L_x_32388) ;  /* 0x0000000c00307947 */ /* 0x000fea0003800000 */
.L_x_32384:
        /* <DEDUP_REMOVED lines=10> */
.L_x_32392:
[----:B------:R-:W2:Y:S02]  /*0370*/  LDG.E.U16 R4, desc[UR36][R6.64] ;  /* 0x0000002406047981 */ /* 0x000ea4000c1e1500 */
[----:B--2---:R-:W-:-:S06]  /*0380*/  HADD2.F32 R4, -RZ, R4.H0_H0 ;  /* 0x20000004ff047230 */ /* 0x004fcc0000004100 */
[----:B------:R-:W0:Y:S02]  /*0390*/  F2I.S64.TRUNC R4, R4 ;  /* 0x0000000400047311 */ /* 0x000e24000020d900 */
[----:B0-----:R-:W-:Y:S01]  /*03a0*/  PRMT R22, R4, 0x7610, R22 ;  /* 0x0000761004167816 */ /* 0x001fe20000000016 */
[----:B------:R-:W-:Y:S06]  /*03b0*/  BRA `(.L_x_32388) ;  /* 0x0000000800f47947 */ /* 0x000fec0003800000 */
.L_x_32391:
        /* <DEDUP_REMOVED lines=10> */
.L_x_32394:
[----:B------:R-:W2:Y:S02]  /*0460*/  LDG.E.U16 R6, desc[UR36][R6.64] ;  /* 0x0000002406067981 */ /* 0x000ea4000c1e1500 */
[----:B--2---:R-:W-:-:S06]  /*0470*/  HADD2.F32 R4, -RZ, R6.H0_H0 ;  /* 0x20000006ff047230 */ /* 0x004fcc0000004100 */
[----:B------:R-:W0:Y:S02]  /*0480*/  F2I.S64.TRUNC R4, R4 ;  /* 0x0000000400047311 */ /* 0x000e24000020d900 */
[----:B0-----:R-:W-:Y:S01]  /*0490*/  PRMT R22, R4, 0x7610, R22 ;  /* 0x0000761004167816 */ /* 0x001fe20000000016 */
[----:B------:R-:W-:Y:S06]  /*04a0*/  BRA `(.L_x_32388) ;  /* 0x0000000800b87947 */ /* 0x000fec0003800000 */
.L_x_32393:
[----:B------:R-:W2:Y:S02]  /*04b0*/  LDG.E.64 R4, desc[UR36][R6.64] ;  /* 0x0000002406047981 */ /* 0x000ea4000c1e1b00 */
[----:B--2---:R-:W0:Y:S02]  /*04c0*/  F2I.S64.F64.TRUNC R4, R4 ;  /* 0x0000000400047311 */ /* 0x004e24000030d900 */
[----:B0-----:R-:W-:Y:S01]  /*04d0*/  PRMT R22, R4, 0x7610, R22 ;  /* 0x0000761004167816 */ /* 0x001fe20000000016 */
[----:B------:R-:W-:Y:S06]  /*04e0*/  BRA `(.L_x_32388) ;  /* 0x0000000800a87947 */ /* 0x000fec0003800000 */
.L_x_32383:
        /* <DEDUP_REMOVED lines=12> */
.L_x_32397:
[----:B------:R-:W2:Y:S02]  /*05b0*/  LDG.E.64 R6, desc[UR36][R6.64] ;  /* 0x0000002406067981 */ /* 0x000ea4000c1e1b00 */
[----:B--2---:R-:W0:Y:S02]  /*05c0*/  F2I.S64.F64.TRUNC R4, R6 ;  /* 0x0000000600047311 */ /* 0x004e24000030d900 */
[----:B0-----:R-:W-:Y:S01]  /*05d0*/  PRMT R22, R4, 0x7610, R22 ;  /* 0x0000761004167816 */ /* 0x001fe20000000016 */
[----:B------:R-:W-:Y:S06]  /*05e0*/  BRA `(.L_x_32388) ;  /* 0x0000000800687947 */ /* 0x000fec0003800000 */
.L_x_32396:
        /* <DEDUP_REMOVED lines=27> */
.L_x_32399:
        /* <DEDUP_REMOVED lines=15> */
.L_x_32398:
[----:B------:R-:W2:Y:S02]  /*0890*/  LDG.E.U16 R4, desc[UR36][R6.64] ;  /* 0x0000002406047981 */ /* 0x000ea4000c1e1500 */
[----:B--2---:R-:W-:-:S06]  /*08a0*/  IMAD.U32 R4, R4, 0x10000, RZ ;  /* 0x0001000004047824 */ /* 0x004fcc00078e00ff */
[----:B------:R-:W0:Y:S02]  /*08b0*/  F2I.S64.TRUNC R4, R4 ;  /* 0x0000000400047311 */ /* 0x000e24000020d900 */
[----:B0-----:R-:W-:Y:S01]  /*08c0*/  PRMT R22, R4, 0x7610, R22 ;  /* 0x0000761004167816 */ /* 0x001fe20000000016 */
[----:B------:R-:W-:Y:S06]  /*08d0*/  BRA `(.L_x_32388) ;  /* 0x0000000400ac7947 */ /* 0x000fec0003800000 */
.L_x_32395:
        /* <DEDUP_REMOVED lines=10> */
.L_x_32402:
        /* <DEDUP_REMOVED lines=21> */
.L_x_32406:
[----:B------:R-:W-:Y:S05]  /*0ad0*/  BSYNC.RECONVERGENT B1 ;  /* 0x0000000000017941 */ /* 0x000fea0003800200 */
.L_x_32405:
[----:B------:R-:W-:Y:S01]  /*0ae0*/  IMAD.SHL.U32 R0, R0, 0x100000, RZ ;  /* 0x0010000000007824 */ /* 0x000fe200078e00ff */
[----:B------:R-:W-:-:S04]  /*0af0*/  LEA R3, R3, 0x3b800000, 0x17 ;  /* 0x3b80000003037811 */ /* 0x000fc800078eb8ff */
[----:B------:R-:W-:-:S07]  /*0b00*/  LOP3.LUT R4, R3, R0, R7, 0xfe, !PT ;  /* 0x0000000003047212 */ /* 0x000fce00078efe07 */
.L_x_32404:
[----:B------:R-:W-:Y:S05]  /*0b10*/  BSYNC.RECONVERGENT B0 ;  /* 0x0000000000007941 */ /* 0x000fea0003800200 */
.L_x_32403:
[----:B------:R-:W0:Y:S02]  /*0b20*/  F2I.S64.TRUNC R4, R4 ;  /* 0x0000000400047311 */ /* 0x000e24000020d900 */
[----:B0-----:R-:W-:Y:S01]  /*0b30*/  PRMT R22, R4, 0x7610, R22 ;  /* 0x0000761004167816 */ /* 0x001fe20000000016 */
[----:B------:R-:W-:Y:S06]  /*0b40*/  BRA `(.L_x_32388) ;  /* 0x0000000400107947 */ /* 0x000fec0003800000 */
.L_x_32401:
        /* <DEDUP_REMOVED lines=21> */
.L_x_32410:
[----:B------:R-:W-:Y:S05]  /*0ca0*/  BSYNC.RECONVERGENT B1 ;  /* 0x0000000000017941 */ /* 0x000fea0003800200 */
.L_x_32409:
[----:B------:R-:W-:Y:S01]  /*0cb0*/  IMAD.SHL.U32 R0, R0, 0x200000, RZ ;  /* 0x0020000000007824 */ /* 0x000fe200078e00ff */
[----:B------:R-:W-:-:S04]  /*0cc0*/  LEA R3, R3, 0x37800000, 0x17 ;  /* 0x3780000003037811 */ /* 0x000fc800078eb8ff */
[----:B------:R-:W-:-:S07]  /*0cd0*/  LOP3.LUT R4, R3, R0, R7, 0xfe, !PT ;  /* 0x0000000003047212 */ /* 0x000fce00078efe07 */
.L_x_32408:
[----:B------:R-:W-:Y:S05]  /*0ce0*/  BSYNC.RECONVERGENT B0 ;  /* 0x0000000000007941 */ /* 0x000fea0003800200 */
.L_x_32407:
[----:B------:R-:W0:Y:S02]  /*0cf0*/  F2I.S64.TRUNC R4, R4 ;  /* 0x0000000400047311 */ /* 0x000e24000020d900 */
[----:B0-----:R-:W-:Y:S01]  /*0d00*/  PRMT R22, R4, 0x7610, R22 ;  /* 0x0000761004167816 */ /* 0x001fe20000000016 */
[----:B------:R-:W-:Y:S06]  /*0d10*/  BRA `(.L_x_32388) ;  /* 0x00000000009c7947 */ /* 0x000fec0003800000 */
.L_x_32400:
[----:B------:R-:W-:-:S09]  /*0d20*/  UISETP.NE.AND UP0, UPT, UR4, 0x1c, UPT ;  /* 0x0000001c0400788c */ /* 0x000fd2000bf05270 */
[----:B------:R-:W-:Y:S05]  /*0d30*/  BRA.U !UP0, `(.L_x_32411) ;  /* 0x0000000108907547 */ /* 0x000fea000b800000 */
[----:B------:R-:W-:-:S09]  /*0d40*/  UISETP.NE.AND UP0, UPT, UR4, 0x1d, UPT ;  /* 0x0000001d0400788c */ /* 0x000fd2000bf05270 */
[----:B------:R-:W-:Y:S05]  /*0d50*/  BRA.U !UP0, `(.L_x_32412) ;  /* 0x0000000108807547 */ /* 0x000fea000b800000 */
[----:B------:R-:W-:-:S09]  /*0d60*/  UISETP.NE.AND UP0, UPT, UR4, 0x2c, UPT ;  /* 0x0000002c0400788c */ /* 0x000fd2000bf05270 */
[----:B------:R-:W-:Y:S05]  /*0d70*/  BRA.U !UP0, `(.L_x_32413) ;  /* 0x0000000108487547 */ /* 0x000fea000b800000 */
.L_x_32387:
        /* <DEDUP_REMOVED lines=16> */
.L_x_32414:
[----:B------:R-:W-:Y:S01]  /*0e80*/  PRMT R22, RZ, 0x7610, R22 ;  /* 0x00007610ff167816 */ /* 0x000fe20000000016 */
[----:B------:R-:W-:Y:S06]  /*0e90*/  BRA `(.L_x_32388) ;  /* 0x00000000003c7947 */ /* 0x000fec0003800000 */
.L_x_32413:
        /* <DEDUP_REMOVED lines=8> */
.L_x_32416:
[----:B------:R-:W-:Y:S05]  /*0f20*/  BSYNC.RECONVERGENT B0 ;  /* 0x0000000000007941 */ /* 0x000fea0003800200 */
.L_x_32415:
[----:B------:R-:W0:Y:S02]  /*0f30*/  F2I.S64.TRUNC R4, R4 ;  /* 0x0000000400047311 */ /* 0x000e24000020d900 */
[----:B0-----:R-:W-:Y:S01]  /*0f40*/  PRMT R22, R4, 0x7610, R22 ;  /* 0x0000761004167816 */ /* 0x001fe20000000016 */
[----:B------:R-:W-:Y:S06]  /*0f50*/  BRA `(.L_x_32388) ;  /* 0x00000000000c7947 */ /* 0x000fec0003800000 */
.L_x_32412:
[----:B------:R0:W5:Y:S01]  /*0f60*/  LDG.E.U8 R22, desc[UR36][R6.64] ;  /* 0x0000002406167981 */ /* 0x000162000c1e1100 */
[----:B------:R-:W-:Y:S05]  /*0f70*/  BRA `(.L_x_32388) ;  /* 0x0000000000047947 */ /* 0x000fea0003800000 */
.L_x_32411:
[----:B------:R0:W5:Y:S02]  /*0f80*/  LDG.E.U8 R22, desc[UR36][R6.64] ;  /* 0x0000002406167981 */ /* 0x000164000c1e1100 */
.L_x_32388:
[----:B------:R-:W-:-:S07]  /*0f90*/  VIADD R23, R25, 0x80 ;  /* 0x0000008019177836 */ /* 0x000fce0000000000 */
.L_x_32382:
[----:B------:R-:W-:Y:S05]  /*0fa0*/  BSYNC.RECONVERGENT B6 ;  /* 0x0000000000067941 */ /* 0x000fea0003800200 */
.L_x_32381:
        /* <DEDUP_REMOVED lines=23> */
.L_x_32422:
[----:B------:R0:W5:Y:S01]  /*1120*/  LDG.E.U8 R19, desc[UR36][R6.64] ;  /* 0x0000002406137981 */ /* 0x000162000c1e1100 */
[----:B------:R-:W-:Y:S05]  /*1130*/  BRA `(.L_x_32424) ;  /* 0x0000000c00607947 */ /* 0x000fea0003800000 */
.L_x_32421:
        /* <DEDUP_REMOVED lines=8> */
.L_x_32426:
[----:B------:R4:W5:Y:S01]  /*11c0*/  LDG.E.U8 R19, desc[UR36][R6.64] ;  /* 0x0000002406137981 */ /* 0x000962000c1e1100 */
[----:B------:R-:W-:Y:S05]  /*11d0*/  BRA `(.L_x_32424) ;  /* 0x0000000c00387947 */ /* 0x000fea0003800000 */
.L_x_32425:
[----:B------:R0:W5:Y:S01]  /*11e0*/  LDG.E.U16 R19, desc[UR36][R6.64] ;  /* 0x0000002406137981 */ /* 0x000162000c1e1500 */
[----:B------:R-:W-:Y:S05]  /*11f0*/  BRA `(.L_x_32424) ;  /* 0x0000000c00307947 */ /* 0x000fea0003800000 */
.L_x_32420:
        /* <DEDUP_REMOVED lines=10> */
.L_x_32428:
[----:B------:R-:W2:Y:S02]  /*12a0*/  LDG.E.U16 R4, desc[UR36][R6.64] ;  /* 0x0000002406047981 */ /* 0x000ea4000c1e1500 */
[----:B--2---:R-:W-:-:S06]  /*12b0*/  HADD2.F32 R4, -RZ, R4.H0_H0 ;  /* 0x20000004ff047230 */ /* 0x004fcc0000004100 */
[----:B------:R-:W0:Y:S02]  /*12c0*/  F2I.S64.TRUNC R4, R4 ;  /* 0x0000000400047311 */ /* 0x000e24000020d900 */
[----:B0-----:R-:W-:Y:S01]  /*12d0*/  PRMT R19, R4, 0x7610, R19 ;  /* 0x0000761004137816 */ /* 0x001fe20000000013 */
[----:B------:R-:W-:Y:S06]  /*12e0*/  BRA `(.L_x_32424) ;  /* 0x0000000800f47947 */ /* 0x000fec0003800000 */
.L_x_32427:
        /* <DEDUP_REMOVED lines=10> */
.L_x_32430:
[----:B------:R-:W2:Y:S02]  /*1390*/  LDG.E.U16 R6, desc[UR36][R6.64] ;  /* 0x0000002406067981 */ /* 0x000ea4000c1e1500 */
[----:B--2---:R-:W-:-:S06]  /*13a0*/  HADD2.F32 R4, -RZ, R6.H0_H0 ;  /* 0x20000006ff047230 */ /* 0x004fcc0000004100 */
[----:B------:R-:W0:Y:S02]  /*13b0*/  F2I.S64.TRUNC R4, R4 ;  /* 0x0000000400047311 */ /* 0x000e24000020d900 */
[----:B0-----:R-:W-:Y:S01]  /*13c0*/  PRMT R19, R4, 0x7610, R19 ;  /* 0x0000761004137816 */ /* 0x001fe20000000013 */
[----:B------:R-:W-:Y:S06]  /*13d0*/  BRA `(.L_x_32424) ;  /* 0x0000000800b87947 */ /* 0x000fec0003800000 */
.L_x_32429:
[----:B------:R-:W2:Y:S02]  /*13e0*/  LDG.E.64 R4, desc[UR36][R6.64] ;  /* 0x0000002406047981 */ /* 0x000ea4000c1e1b00 */
[----:B--2---:R-:W0:Y:S02]  /*13f0*/  F2I.S64.F64.TRUNC R4, R4 ;  /* 0x0000000400047311 */ /* 0x004e24000030d900 */
[----:B0-----:R-:W-:Y:S01]  /*1400*/  PRMT R19, R4, 0x7610, R19 ;  /* 0x0000761004137816 */ /* 0x001fe20000000013 */
[----:B------:R-:W-:Y:S06]  /*1410*/  BRA `(.L_x_32424) ;  /* 0x0000000800a87947 */ /* 0x000fec0003800000 */
.L_x_32419:
        /* <DEDUP_REMOVED lines=12> */
.L_x_32433:
[----:B------:R-:W2:Y:S02]  /*14e0*/  LDG.E.64 R6, desc[UR36][R6.64] ;  /* 0x0000002406067981 */ /* 0x000ea4000c1e1b00 */
[----:B--2---:R-:W0:Y:S02]  /*14f0*/  F2I.S64.F64.TRUNC R4, R6 ;  /* 0x0000000600047311 */ /* 0x004e24000030d900 */
[----:B0-----:R-:W-:Y:S01]  /*1500*/  PRMT R19, R4, 0x7610, R19 ;  /* 0x0000761004137816 */ /* 0x001fe20000000013 */
[----:B------:R-:W-:Y:S06]  /*1510*/  BRA `(.L_x_32424) ;  /* 0x0000000800687947 */ /* 0x000fec0003800000 */
.L_x_32432:
        /* <DEDUP_REMOVED lines=27> */
.L_x_32435:
        /* <DEDUP_REMOVED lines=15> */
.L_x_32434:
[----:B------:R-:W2:Y:S02]  /*17c0*/  LDG.E.U16 R4, desc[UR36][R6.64] ;  /* 0x0000002406047981 */ /* 0x000ea4000c1e1500 */
[----:B--2---:R-:W-:-:S06]  /*17d0*/  IMAD.U32 R4, R4, 0x10000, RZ ;  /* 0x0001000004047824 */ /* 0x004fcc00078e00ff */
[----:B------:R-:W0:Y:S02]  /*17e0*/  F2I.S64.TRUNC R4, R4 ;  /* 0x0000000400047311 */ /* 0x000e24000020d900 */
[----:B0-----:R-:W-:Y:S01]  /*17f0*/  PRMT R19, R4, 0x7610, R19 ;  /* 0x0000761004137816 */ /* 0x001fe20000000013 */
[----:B------:R-:W-:Y:S06]  /*1800*/  BRA `(.L_x_32424) ;  /* 0x0000000400ac7947 */ /* 0x000fec0003800000 */
.L_x_32431:
        /* <DEDUP_REMOVED lines=10> */
.L_x_32438:
        /* <DEDUP_REMOVED lines=21> */
.L_x_32442:
[----:B------:R-:W-:Y:S05]  /*1a00*/  BSYNC.RECONVERGENT B1 ;  /* 0x0000000000017941 */ /* 0x000fea0003800200 */
.L_x_32441:
[----:B------:R-:W-:Y:S01]  /*1a10*/  IMAD.SHL.U32 R0, R0, 0x100000, RZ ;  /* 0x0010000000007824 */ /* 0x000fe200078e00ff */
[----:B------:R-:W-:-:S04]  /*1a20*/  LEA R3, R3, 0x3b800000, 0x17 ;  /* 0x3b80000003037811 */ /* 0x000fc800078eb8ff */
[----:B------:R-:W-:-:S07]  /*1a30*/  LOP3.LUT R4, R3, R0, R7, 0xfe, !PT ;  /* 0x0000000003047212 */ /* 0x000fce00078efe07 */
.L_x_32440:
[----:B------:R-:W-:Y:S05]  /*1a40*/  BSYNC.RECONVERGENT B0 ;  /* 0x0000000000007941 */ /* 0x000fea0003800200 */
.L_x_32439:
[----:B------:R-:W0:Y:S02]  /*1a50*/  F2I.S64.TRUNC R4, R4 ;  /* 0x0000000400047311 */ /* 0x000e24000020d900 */
[----:B0-----:R-:W-:Y:S01]  /*1a60*/  PRMT R19, R4, 0x7610, R19 ;  /* 0x0000761004137816 */ /* 0x001fe20000000013 */
[----:B------:R-:W-:Y:S06]  /*1a70*/  BRA `(.L_x_32424) ;  /* 0x0000000400107947 */ /* 0x000fec0003800000 */
.L_x_32437:
        /* <DEDUP_REMOVED lines=21> */
.L_x_32446:
[----:B------:R-:W-:Y:S05]  /*1bd0*/  BSYNC.RECONVERGENT B1 ;  /* 0x0000000000017941 */ /* 0x000fea0003800200 */
.L_x_32445:
[----:B------:R-:W-:Y:S01]  /*1be0*/  IMAD.SHL.U32 R0, R0, 0x200000, RZ ;  /* 0x0020000000007824 */ /* 0x000fe200078e00ff */
[----:B------:R-:W-:-:S04]  /*1bf0*/  LEA R3, R3, 0x37800000, 0x17 ;  /* 0x3780000003037811 */ /* 0x000fc800078eb8ff */
[----:B------:R-:W-:-:S07]  /*1c00*/  LOP3.LUT R4, R3, R0, R7, 0xfe, !PT ;  /* 0x0000000003047212 */ /* 0x000fce00078efe07 */
.L_x_32444:
[----:B------:R-:W-:Y:S05]  /*1c10*/  BSYNC.RECONVERGENT B0 ;  /* 0x0000000000007941 */ /* 0x000fea0003800200 */
.L_x_32443:
[----:B------:R-:W0:Y:S02]  /*1c20*/  F2I.S64.TRUNC R4, R4 ;  /* 0x0000000400047311 */ /* 0x000e24000020d900 */
[----:B0-----:R-:W-:Y:S01]  /*1c30*/  PRMT R19, R4, 0x7610, R19 ;  /* 0x0000761004137816 */ /* 0x001fe20000000013 */
[----:B------:R-:W-:Y:S06]  /*1c40*/  BRA `(.L_x_32424) ;  /* 0x00000000009c7947 */ /* 0x000fec0003800000 */
.L_x_32436:
        /* <DEDUP_REMOVED lines=14> */
.L_x_32450:
[----:B------:R-:W-:Y:S05]  /*1d30*/  BSYNC.RECONVERGENT B0 ;  /* 0x0000000000007941 */ /* 0x000fea0003800200 */
.L_x_32449:
[----:B------:R-:W0:Y:S02]  /*1d40*/  F2I.S64.TRUNC R4, R4 ;  /* 0x0000000400047311 */ /* 0x000e24000020d900 */
[----:B0-----:R-:W-:Y:S01]  /*1d50*/  PRMT R19, R4, 0x7610, R19 ;  /* 0x0000761004137816 */ /* 0x001fe20000000013 */
[----:B------:R-:W-:Y:S06]  /*1d60*/  BRA `(.L_x_32424) ;  /* 0x0000000000547947 */ /* 0x000fec0003800000 */
.L_x_32423:
        /* <DEDUP_REMOVED lines=16> */
.L_x_32451:
[----:B------:R-:W-:Y:S01]  /*1e70*/  PRMT R19, RZ, 0x7610, R19 ;  /* 0x00007610ff137816 */ /* 0x000fe20000000013 */
[----:B------:R-:W-:Y:S06]  /*1e80*/  BRA `(.L_x_32424) ;  /* 0x00000000000c7947 */ /* 0x000fec0003800000 */
.L_x_32448:
[----:B------:R1:W5:Y:S01]  /*1e90*/  LDG.E.U8 R19, desc[UR36][R6.64] ;  /* 0x0000002406137981 */ /* 0x000362000c1e1100 */
[----:B------:R-:W-:Y:S05]  /*1ea0*/  BRA `(.L_x_32424) ;  /* 0x0000000000047947 */ /* 0x000fea0003800000 */
.L_x_32447:
[----:B------:R0:W5:Y:S02]  /*1eb0*/  LDG.E.U8 R19, desc[UR36][R6.64] ;  /* 0x0000002406137981 */ /* 0x000164000c1e1100 */
.L_x_32424:
[----:B------:R-:W-:-:S07]  /*1ec0*/  VIADD R23, R23, 0x80 ;  /* 0x0000008017177836 */ /* 0x000fce0000000000 */
.L_x_32418:
[----:B------:R-:W-:Y:S05]  /*1ed0*/  BSYNC.RECONVERGENT B6 ;  /* 0x0000000000067941 */ /* 0x000fea0003800200 */
.L_x_32417:
        /* <DEDUP_REMOVED lines=23> */
.L_x_32457:
[----:B------:R0:W5:Y:S01]  /*2050*/  LDG.E.U8 R17, desc[UR36][R6.64] ;  /* 0x0000002406117981 */ /* 0x000162000c1e1100 */
[----:B------:R-:W-:Y:S05]  /*2060*/  BRA `(.L_x_32459) ;  /* 0x0000000c00607947 */ /* 0x000fea0003800000 */
.L_x_32456:
        /* <DEDUP_REMOVED lines=8> */
.L_x_32461:
[----:B------:R3:W5:Y:S01]  /*20f0*/  LDG.E.U8 R17, desc[UR36][R6.64] ;  /* 0x0000002406117981 */ /* 0x000762000c1e1100 */
[----:B------:R-:W-:Y:S05]  /*2100*/  BRA `(.L_x_32459) ;  /* 0x0000000c00387947 */ /* 0x000fea0003800000 */
.L_x_32460:
[----:B------:R0:W5:Y:S01]  /*2110*/  LDG.E.U16 R17, desc[UR36][R6.64] ;  /* 0x0000002406117981 */ /* 0x000162000c1e1500 */
[----:B------:R-:W-:Y:S05]  /*2120*/  BRA `(.L_x_32459) ;  /* 0x0000000c00307947 */ /* 0x000fea0003800000 */
.L_x_32455:
        /* <DEDUP_REMOVED lines=10> */
.L_x_32463:
[----:B------:R-:W2:Y:S02]  /*21d0*/  LDG.E.U16 R4, desc[UR36][R6.64] ;  /* 0x0000002406047981 */ /* 0x000ea4000c1e1500 */
[----:B--2---:R-:W-:-:S06]  /*21e0*/  HADD2.F32 R4, -RZ, R4.H0_H0 ;  /* 0x20000004ff047230 */ /* 0x004fcc0000004100 */
[----:B------:R-:W0:Y:S02]  /*21f0*/  F2I.S64.TRUNC R4, R4 ;  /* 0x0000000400047311 */ /* 0x000e24000020d900 */
[----:B0-----:R-:W-:Y:S01]  /*2200*/  PRMT R17, R4, 0x7610, R17 ;  /* 0x0000761004117816 */ /* 0x001fe20000000011 */
[----:B------:R-:W-:Y:S06]  /*2210*/  BRA `(.L_x_32459) ;  /* 0x0000000800f47947 */ /* 0x000fec0003800000 */
.L_x_32462:
        /* <DEDUP_REMOVED lines=10> */
.L_x_32465:
[----:B------:R-:W2:Y:S02]  /*22c0*/  LDG.E.U16 R6, desc[UR36][R6.64] ;  /* 0x0000002406067981 */ /* 0x000ea4000c1e1500 */
[----:B--2---:R-:W-:-:S06]  /*22d0*/  HADD2.F32 R4, -RZ, R6.H0_H0 ;  /* 0x20000006ff047230 */ /* 0x004fcc0000004100 */
[----:B------:R-:W0:Y:S02]  /*22e0*/  F2I.S64.TRUNC R4, R4 ;  /* 0x0000000400047311 */ /* 0x000e24000020d900 */
[----:B0-----:R-:W-:Y:S01]  /*22f0*/  PRMT R17, R4, 0x7610, R17 ;  /* 0x0000761004117816 */ /* 0x001fe20000000011 */
[----:B------:R-:W-:Y:S06]  /*2300*/  BRA `(.L_x_32459) ;  /* 0x0000000800b87947 */ /* 0x000fec0003800000 */
.L_x_32464:
[----:B------:R-:W2:Y:S02]  /*2310*/  LDG.E.64 R4, desc[UR36][R6.64] ;  /* 0x0000002406047981 */ /* 0x000ea4000c1e1b00 */
[----:B--2---:R-:W0:Y:S02]  /*2320*/  F2I.S64.F64.TRUNC R4, R4 ;  /* 0x0000000400047311 */ /* 0x004e24000030d900 */
[----:B0-----:R-:W-:Y:S01]  /*2330*/  PRMT R17, R4, 0x7610, R17 ;  /* 0x0000761004117816 */ /* 0x001fe20000000011 */
[----:B------:R-:W-:Y:S06]  /*2340*/  BRA `(.L_x_32459) ;  /* 0x0000000800a87947 */ /* 0x000fec0003800000 */
.L_x_32454:
        /* <DEDUP_REMOVED lines=12> */
.L_x_32468:
[----:B------:R-:W2:Y:S02]  /*2410*/  LDG.E.64 R6, desc[UR36][R6.64] ;  /* 0x0000002406067981 */ /* 0x000ea4000c1e1b00 */
[----:B--2---:R-:W0:Y:S02]  /*2420*/  F2I.S64.F64.TRUNC R4, R6 ;  /* 0x0000000600047311 */ /* 0x004e24000030d900 */
[----:B0-----:R-:W-:Y:S01]  /*2430*/  PRMT R17, R4, 0x7610, R17 ;  /* 0x0000761004117816 */ /* 0x001fe20000000011 */
[----:B------:R-:W-:Y:S06]  /*2440*/  BRA `(.L_x_32459) ;  /* 0x0000000800687947 */ /* 0x000fec0003800000 */
.L_x_32467:
        /* <DEDUP_REMOVED lines=27> */
.L_x_32470:
        /* <DEDUP_REMOVED lines=15> */
.L_x_32469:
[----:B------:R-:W2:Y:S02]  /*26f0*/  LDG.E.U16 R4, desc[UR36][R6.64] ;  /* 0x0000002406047981 */ /* 0x000ea4000c1e1500 */
[----:B--2---:R-:W-:-:S06]  /*2700*/  IMAD.U32 R4, R4, 0x10000, RZ ;  /* 0x0001000004047824 */ /* 0x004fcc00078e00ff */
[----:B------:R-:W0:Y:S02]  /*2710*/  F2I.S64.TRUNC R4, R4 ;  /* 0x0000000400047311 */ /* 0x000e24000020d900 */
[----:B0-----:R-:W-:Y:S01]  /*2720*/  PRMT R17, R4, 0x7610, R17 ;  /* 0x0000761004117816 */ /* 0x001fe20000000011 */
[----:B------:R-:W-:Y:S06]  /*2730*/  BRA `(.L_x_32459) ;  /* 0x0000000400ac7947 */ /* 0x000fec0003800000 */
.L_x_32466:
        /* <DEDUP_REMOVED lines=10> */
.L_x_32473:
        /* <DEDUP_REMOVED lines=21> */
.L_x_32477:
[----:B------:R-:W-:Y:S05]  /*2930*/  BSYNC.RECONVERGENT B1 ;  /* 0x0000000000017941 */ /* 0x000fea0003800200 */
.L_x_32476:
[----:B------:R-:W-:Y:S01]  /*2940*/  IMAD.SHL.U32 R0, R0, 0x100000, RZ ;  /* 0x0010000000007824 */ /* 0x000fe200078e00ff */
[----:B------:R-:W-:-:S04]  /*2950*/  LEA R3, R3, 0x3b800000, 0x17 ;  /* 0x3b80000003037811 */ /* 0x000fc800078eb8ff */
[----:B------:R-:W-:-:S07]  /*2960*/  LOP3.LUT R4, R3, R0, R7, 0xfe, !PT ;  /* 0x0000000003047212 */ /* 0x000fce00078efe07 */
.L_x_32475:
[----:B------:R-:W-:Y:S05]  /*2970*/  BSYNC.RECONVERGENT B0 ;  /* 0x0000000000007941 */ /* 0x000fea0003800200 */
.L_x_32474:
[----:B------:R-:W0:Y:S02]  /*2980*/  F2I.S64.TRUNC R4, R4 ;  /* 0x0000000400047311 */ /* 0x000e24000020d900 */
[----:B0-----:R-:W-:Y:S01]  /*2990*/  PRMT R17, R4, 0x7610, R17 ;  /* 0x0000761004117816 */ /* 0x001fe20000000011 */
[----:B------:R-:W-:Y:S06]  /*29a0*/  BRA `(.L_x_32459) ;  /* 0x0000000400107947 */ /* 0x000fec0003800000 */
.L_x_32472:
        /* <DEDUP_REMOVED lines=21> */
.L_x_32481:
[----:B------:R-:W-:Y:S05]  /*2b00*/  BSYNC.RECONVERGENT B1 ;  /* 0x0000000000017941 */ /* 0x000fea0003800200 */
.L_x_32480:
[----:B------:R-:W-:Y:S01]  /*2b10*/  IMAD.SHL.U32 R0, R0, 0x200000, RZ ;  /* 0x0020000000007824 */ /* 0x000fe200078e00ff */
[----:B------:R-:W-:-:S04]  /*2b20*/  LEA R3, R3, 0x37800000, 0x17 ;  /* 0x3780000003037811 */ /* 0x000fc800078eb8ff */
[----:B------:R-:W-:-:S07]  /*2b30*/  LOP3.LUT R4, R3, R0, R7, 0xfe, !PT ;  /* 0x0000000003047212 */ /* 0x000fce00078efe07 */
.L_x_32479:
[----:B------:R-:W-:Y:S05]  /*2b40*/  BSYNC.RECONVERGENT B0 ;  /* 0x0000000000007941 */ /* 0x000fea0003800200 */
.L_x_32478:
[----:B------:R-:W0:Y:S02]  /*2b50*/  F2I.S64.TRUNC R4, R4 ;  /* 0x0000000400047311 */ /* 0x000e24000020d900 */
[----:B0-----:R-:W-:Y:S01]  /*2b60*/  PRMT R17, R4, 0x7610, R17 ;  /* 0x0000761004117816 */ /* 0x001fe20000000011 */
[----:B------:R-:W-:Y:S06]  /*2b70*/  BRA `(.L_x_32459) ;  /* 0x00000000009c7947 */ /* 0x000fec0003800000 */
.L_x_32471:
        /* <DEDUP_REMOVED lines=14> */
.L_x_32485:
[----:B------:R-:W-:Y:S05]  /*2c60*/  BSYNC.RECONVERGENT B0 ;  /* 0x0000000000007941 */ /* 0x000fea0003800200 */
.L_x_32484:
[----:B------:R-:W0:Y:S02]  /*2c70*/  F2I.S64.TRUNC R4, R4 ;  /* 0x0000000400047311 */ /* 0x000e24000020d900 */
[----:B0-----:R-:W-:Y:S01]  /*2c80*/  PRMT R17, R4, 0x7610, R17 ;  /* 0x0000761004117816 */ /* 0x001fe20000000011 */
[----:B------:R-:W-:Y:S06]  /*2c90*/  BRA `(.L_x_32459) ;  /* 0x0000000000547947 */ /* 0x000fec0003800000 */
.L_x_32458:
        /* <DEDUP_REMOVED lines=16> */
.L_x_32486:
[----:B------:R-:W-:Y:S01]  /*2da0*/  PRMT R17, RZ, 0x7610, R17 ;  /* 0x00007610ff117816 */ /* 0x000fe20000000011 */
[----:B------:R-:W-:Y:S06]  /*2db0*/  BRA `(.L_x_32459) ;  /* 0x00000000000c7947 */ /* 0x000fec0003800000 */
.L_x_32483:
[----:B------:R2:W5:Y:S01]  /*2dc0*/  LDG.E.U8 R17, desc[UR36][R6.64] ;  /* 0x0000002406117981 */ /* 0x000562000c1e1100 */
[----:B------:R-:W-:Y:S05]  /*2dd0*/  BRA `(.L_x_32459) ;  /* 0x0000000000047947 */ /* 0x000fea0003800000 */
.L_x_32482:
[----:B------:R1:W5:Y:S02]  /*2de0*/  LDG.E.U8 R17, desc[UR36][R6.64] ;  /* 0x0000002406117981 */ /* 0x000364000c1e1100 */
.L_x_32459:
[----:B------:R-:W-:-:S07]  /*2df0*/  VIADD R23, R23, 0x80 ;  /* 0x0000008017177836 */ /* 0x000fce0000000000 */
.L_x_32453:
[----:B------:R-:W-:Y:S05]  /*2e00*/  BSYNC.RECONVERGENT B6 ;  /* 0x0000000000067941 */ /* 0x000fea0003800200 */
.L_x_32452:
        /* <DEDUP_REMOVED lines=23> */
.L_x_32492:
[----:B------:R0:W5:Y:S01]  /*2f80*/  LDG.E.U8 R18, desc[UR36][R6.64] ;  /* 0x0000002406127981 */ /* 0x000162000c1e1100 */
[----:B------:R-:W-:Y:S05]  /*2f90*/  BRA `(.L_x_32488) ;  /* 0x0000000c005c7947 */ /* 0x000fea0003800000 */
.L_x_32491:
        /* <DEDUP_REMOVED lines=8> */
.L_x_32495:
[----:B------:R0:W5:Y:S01]  /*3020*/  LDG.E.U8 R18, desc[UR36][R6.64] ;  /* 0x0000002406127981 */ /* 0x000162000c1e1100 */
[----:B------:R-:W-:Y:S05]  /*3030*/  BRA `(.L_x_32488) ;  /* 0x0000000c00347947 */ /* 0x000fea0003800000 */
.L_x_32494:
[----:B------:R0:W5:Y:S01]  /*3040*/  LDG.E.U16 R18, desc[UR36][R6.64] ;  /* 0x0000002406127981 */ /* 0x000162000c1e1500 */
[----:B------:R-:W-:Y:S05]  /*3050*/  BRA `(.L_x_32488) ;  /* 0x0000000c002c7947 */ /* 0x000fea0003800000 */
.L_x_32490:
        /* <DEDUP_REMOVED lines=10> */
.L_x_32497:
[----:B------:R-:W2:Y:S02]  /*3100*/  LDG.E.U16 R4, desc[UR36][R6.64] ;  /* 0x0000002406047981 */ /* 0x000ea4000c1e1500 */
[----:B--2---:R-:W-:-:S06]  /*3110*/  HADD2.F32 R4, -RZ, R4.H0_H0 ;  /* 0x20000004ff047230 */ /* 0x004fcc0000004100 */
[----:B------:R-:W0:Y:S02]  /*3120*/  F2I.S64.TRUNC R4, R4 ;  /* 0x0000000400047311 */ /* 0x000e24000020d900 */
[----:B0-----:R-:W-:Y:S01]  /*3130*/  PRMT R18, R4, 0x7610, R18 ;  /* 0x0000761004127816 */ /* 0x001fe20000000012 */
[----:B------:R-:W-:Y:S06]  /*3140*/  BRA `(.L_x_32488) ;  /* 0x0000000800f07947 */ /* 0x000fec0003800000 */
.L_x_32496:
        /* <DEDUP_REMOVED lines=10> */
.L_x_32499:
[----:B------:R-:W2:Y:S02]  /*31f0*/  LDG.E.U16 R6, desc[UR36][R6.64] ;  /* 0x0000002406067981 */ /* 0x000ea4000c1e1500 */
[----:B--2---:R-:W-:-:S06]  /*3200*/  HADD2.F32 R4, -RZ, R6.H0_H0 ;  /* 0x20000006ff047230 */ /* 0x004fcc0000004100 */
[----:B------:R-:W0:Y:S02]  /*3210*/  F2I.S64.TRUNC R4, R4 ;  /* 0x0000000400047311 */ /* 0x000e24000020d900 */
[----:B0-----:R-:W-:Y:S01]  /*3220*/  PRMT R18, R4, 0x7610, R18 ;  /* 0x0000761004127816 */ /* 0x001fe20000000012 */
[----:B------:R-:W-:Y:S06]  /*3230*/  BRA `(.L_x_32488) ;  /* 0x0000000800b47947 */ /* 0x000fec0003800000 */
.L_x_32498:
[----:B------:R-:W2:Y:S02]  /*3240*/  LDG.E.64 R4, desc[UR36][R6.64] ;  /* 0x0000002406047981 */ /* 0x000ea4000c1e1b00 */
[----:B--2---:R-:W0:Y:S02]  /*3250*/  F2I.S64.F64.TRUNC R4, R4 ;  /* 0x0000000400047311 */ /* 0x004e24000030d900 */
[----:B0-----:R-:W-:Y:S01]  /*3260*/  PRMT R18, R4, 0x7610, R18 ;  /* 0x0000761004127816 */ /* 0x001fe20000000012 */
[----:B------:R-:W-:Y:S06]  /*3270*/  BRA `(.L_x_32488) ;  /* 0x0000000800a47947 */ /* 0x000fec0003800000 */
.L_x_32489:
        /* <DEDUP_REMOVED lines=12> */
.L_x_32502:
[----:B------:R-:W2:Y:S02]  /*3340*/  LDG.E.64 R6, desc[UR36][R6.64] ;  /* 0x0000002406067981 */ /* 0x000ea4000c1e1b00 */
[----:B--2---:R-:W0:Y:S02]  /*3350*/  F2I.S64.F64.TRUNC R4, R6 ;  /* 0x0000000600047311 */ /* 0x004e24000030d900 */
[----:B0-----:R-:W-:Y:S01]  /*3360*/  PRMT R18, R4, 0x7610, R18 ;  /* 0x0000761004127816 */ /* 0x001fe20000000012 */
[----:B------:R-:W-:Y:S06]  /*3370*/  BRA `(.L_x_32488) ;  /* 0x0000000800647947 */ /* 0x000fec0003800000 */
.L_x_32501:
        /* <DEDUP_REMOVED lines=27> */
.L_x_32504:
        /* <DEDUP_REMOVED lines=15> */
.L_x_32503:
[----:B------:R-:W2:Y:S02]  /*3620*/  LDG.E.U16 R4, desc[UR36][R6.64] ;  /* 0x0000002406047981 */ /* 0x000ea4000c1e1500 */
[----:B--2---:R-:W-:-:S06]  /*3630*/  IMAD.U32 R4, R4, 0x10000, RZ ;  /* 0x0001000004047824 */ /* 0x004fcc00078e00ff */
[----:B------:R-:W0:Y:S02]  /*3640*/  F2I.S64.TRUNC R4, R4 ;  /* 0x0000000400047311 */ /* 0x000e24000020d900 */
[----:B0-----:R-:W-:Y:S01]  /*3650*/  PRMT R18, R4, 0x7610, R18 ;  /* 0x0000761004127816 */ /* 0x001fe20000000012 */
[----:B------:R-:W-:Y:S06]  /*3660*/  BRA `(.L_x_32488) ;  /* 0x0000000400a87947 */ /* 0x000fec0003800000 */
.L_x_32500:
        /* <DEDUP_REMOVED lines=10> */
.L_x_32507:
        /* <DEDUP_REMOVED lines=21> */
.L_x_32511:
[----:B------:R-:W-:Y:S05]  /*3860*/  BSYNC.RECONVERGENT B1 ;  /* 0x0000000000017941 */ /* 0x000fea0003800200 */
.L_x_32510:
[----:B------:R-:W-:Y:S01]  /*3870*/  IMAD.SHL.U32 R0, R0, 0x100000, RZ ;  /* 0x0010000000007824 */ /* 0x000fe200078e00ff */
[----:B------:R-:W-:-:S04]  /*3880*/  LEA R3, R3, 0x3b800000, 0x17 ;  /* 0x3b80000003037811 */ /* 0x000fc800078eb8ff */
[----:B------:R-:W-:-:S07]  /*3890*/  LOP3.LUT R4, R3, R0, R7, 0xfe, !PT ;  /* 0x0000000003047212 */ /* 0x000fce00078efe07 */
.L_x_32509:
[----:B------:R-:W-:Y:S05]  /*38a0*/  BSYNC.RECONVERGENT B0 ;  /* 0x0000000000007941 */ /* 0x000fea0003800200 */
.L_x_32508:
[----:B------:R-:W0:Y:S02]  /*38b0*/  F2I.S64.TRUNC R4, R4 ;  /* 0x0000000400047311 */ /* 0x000e24000020d900 */
[----:B0-----:R-:W-:Y:S01]  /*38c0*/  PRMT R18, R4, 0x7610, R18 ;  /* 0x0000761004127816 */ /* 0x001fe20000000012 */
[----:B------:R-:W-:Y:S06]  /*38d0*/  BRA `(.L_x_32488) ;  /* 0x00000004000c7947 */ /* 0x000fec0003800000 */
.L_x_32506:
        /* <DEDUP_REMOVED lines=21> */
.L_x_32515:
[----:B------:R-:W-:Y:S05]  /*3a30*/  BSYNC.RECONVERGENT B1 ;  /* 0x0000000000017941 */ /* 0x000fea0003800200 */
.L_x_32514:
[----:B------:R-:W-:Y:S01]  /*3a40*/  IMAD.SHL.U32 R0, R0, 0x200000, RZ ;  /* 0x0020000000007824 */ /* 0x000fe200078e00ff */
[----:B------:R-:W-:-:S04]  /*3a50*/  LEA R3, R3, 0x37800000, 0x17 ;  /* 0x3780000003037811 */ /* 0x000fc800078eb8ff */
[----:B------:R-:W-:-:S07]  /*3a60*/  LOP3.LUT R4, R3, R0, R7, 0xfe, !PT ;  /* 0x0000000003047212 */ /* 0x000fce00078efe07 */
.L_x_32513:
[----:B------:R-:W-:Y:S05]  /*3a70*/  BSYNC.RECONVERGENT B0 ;  /* 0x0000000000007941 */ /* 0x000fea0003800200 */
.L_x_32512:
[----:B------:R-:W0:Y:S02]  /*3a80*/  F2I.S64.TRUNC R4, R4 ;  /* 0x0000000400047311 */ /* 0x000e24000020d900 */
[----:B0-----:R-:W-:Y:S01]  /*3a90*/  PRMT R18, R4, 0x7610, R18 ;  /* 0x0000761004127816 */ /* 0x001fe20000000012 */
[----:B------:R-:W-:Y:S06]  /*3aa0*/  BRA `(.L_x_32488) ;  /* 0x0000000000987947 */ /* 0x000fec0003800000 */
.L_x_32505:
        /* <DEDUP_REMOVED lines=14> */
.L_x_32519:
[----:B------:R-:W-:Y:S05]  /*3b90*/  BSYNC.RECONVERGENT B0 ;  /* 0x0000000000007941 */ /* 0x000fea0003800200 */
.L_x_32518:
[----:B------:R-:W0:Y:S02]  /*3ba0*/  F2I.S64.TRUNC R4, R4 ;  /* 0x0000000400047311 */ /* 0x000e24000020d900 */
[----:B0-----:R-:W-:Y:S01]  /*3bb0*/  PRMT R18, R4, 0x7610, R18 ;  /* 0x0000761004127816 */ /* 0x001fe20000000012 */
[----:B------:R-:W-:Y:S06]  /*3bc0*/  BRA `(.L_x_32488) ;  /* 0x0000000000507947 */ /* 0x000fec0003800000 */
.L_x_32493:
        /* <DEDUP_REMOVED lines=16> */
.L_x_32520:
[----:B------:R-:W-:Y:S05]  /*3cd0*/  BRA `(.L_x_32488) ;  /* 0x00000000000c7947 */ /* 0x000fea0003800000 */
.L_x_32517:
[----:B------:R0:W5:Y:S01]  /*3ce0*/  LDG.E.U8 R18, desc[UR36][R6.64] ;  /* 0x0000002406127981 */ /* 0x000162000c1e1100 */
[----:B------:R-:W-:Y:S05]  /*3cf0*/  BRA `(.L_x_32488) ;  /* 0x0000000000047947 */ /* 0x000fea0003800000 */
.L_x_32516:
[----:B------:R0:W5:Y:S02]  /*3d00*/  LDG.E.U8 R18, desc[UR36][R6.64] ;  /* 0x0000002406127981 */ /* 0x000164000c1e1100 */
.L_x_32488:
[----:B------:R-:W-:Y:S05]  /*3d10*/  BSYNC.RECONVERGENT B6 ;  /* 0x0000000000067941 */ /* 0x000fea0003800200 */
.L_x_32487:
[----:B------:R-:W0:Y:S01]  /*3d20*/  LDC.U8 R0, c[0x0][0x385] ;  /* 0x0000e140ff007b82 */ /* 0x000e220000000000 */
[----:B------:R-:W-:Y:S01]  /*3d30*/  ISETP.GE.AND P0, PT, R25, R16, PT ;  /* 0x000000101900720c */ /* 0x000fe20003f06270 */
[----:B------:R-:W-:-:S12]  /*3d40*/  BSSY.RECONVERGENT B0, `(.L_x_32521) ;  /* 0x0000006000007945 */ /* 0x000fd80003800200 */
[----:B------:R-:W-:Y:S05]  /*3d50*/  @P0 BRA `(.L_x_32522) ;  /* 0x0000000000100947 */ /* 0x000fea0003800000 */
[----:B-----5:R-:W-:Y:S02]  /*3d60*/  LOP3.LUT R8, R22, 0xff, RZ, 0xc0, !PT ;  /* 0x000000ff16087812 */ /* 0x020fe400078ec0ff */
[----:B------:R-:W-:-:S07]  /*3d70*/  MOV R9, 0x3d90 ;  /* 0x00003d9000097802 */ /* 0x000fce0000000f00 */
[----:B01234-:R-:W-:Y:S05]  /*3d80*/  CALL.REL.NOINC `($__internal_67_$__cuda_sm20_div_u16) ;  /* 0x0000003c00cc7944 */ /* 0x01ffea0003c00000 */
[----:B------:R-:W-:-:S07]  /*3d90*/  IMAD.MOV.U32 R3, RZ, RZ, R8 ;  /* 0x000000ffff037224 */ /* 0x000fce00078e0008 */
.L_x_32522:
[----:B------:R-:W-:Y:S05]  /*3da0*/  BSYNC.RECONVERGENT B0 ;  /* 0x0000000000007941 */ /* 0x000fea0003800200 */
.L_x_32521:
[----:B------:R-:W-:Y:S01]  /*3db0*/  VIADD R23, R25, 0x80 ;  /* 0x0000008019177836 */ /* 0x000fe20000000000 */
[----:B------:R-:W-:Y:S04]  /*3dc0*/  BSSY.RECONVERGENT B0, `(.L_x_32523) ;  /* 0x0000007000007945 */ /* 0x000fe80003800200 */
[----:B------:R-:W-:-:S13]  /*3dd0*/  ISETP.GE.AND P0, PT, R23, R16, PT ;  /* 0x000000101700720c */ /* 0x000fda0003f06270 */
[----:B------:R-:W-:Y:S05]  /*3de0*/  @P0 BRA `(.L_x_32524) ;  /* 0x0000000000100947 */ /* 0x000fea0003800000 */
[----:B-----5:R-:W-:Y:S02]  /*3df0*/  LOP3.LUT R8, R19, 0xff, RZ, 0xc0, !PT ;  /* 0x000000ff13087812 */ /* 0x020fe400078ec0ff */
[----:B------:R-:W-:-:S07]  /*3e00*/  MOV R9, 0x3e20 ;  /* 0x00003e2000097802 */ /* 0x000fce0000000f00 */
[----:B01234-:R-:W-:Y:S05]  /*3e10*/  CALL.REL.NOINC `($__internal_67_$__cuda_sm20_div_u16) ;  /* 0x0000003c00a87944 */ /* 0x01ffea0003c00000 */
[----:B------:R-:W-:-:S07]  /*3e20*/  IMAD.MOV.U32 R22, RZ, RZ, R8 ;  /* 0x000000ffff167224 */ /* 0x000fce00078e0008 */
.L_x_32524:
[----:B------:R-:W-:Y:S05]  /*3e30*/  BSYNC.RECONVERGENT B0 ;  /* 0x0000000000007941 */ /* 0x000fea0003800200 */
.L_x_32523:
        /* <DEDUP_REMOVED lines=8> */
.L_x_32526:
[----:B------:R-:W-:Y:S05]  /*3ec0*/  BSYNC.RECONVERGENT B0 ;  /* 0x0000000000007941 */ /* 0x000fea0003800200 */
.L_x_32525:
        /* <DEDUP_REMOVED lines=8> */
.L_x_32528:
[----:B------:R-:W-:Y:S05]  /*3f50*/  BSYNC.RECONVERGENT B0 ;  /* 0x0000000000007941 */ /* 0x000fea0003800200 */
.L_x_32527:
        /* <DEDUP_REMOVED lines=27> */
.L_x_32536:
[----:B------:R0:W-:Y:S01]  /*4110*/  STG.E.U8 desc[UR36][R8.64], R3 ;  /* 0x0000000308007986 */ /* 0x0001e2000c101124 */
[----:B------:R-:W-:Y:S01]  /*4120*/  IMAD.MOV.U32 R25, RZ, RZ, R23 ;  /* 0x000000ffff197224 */ /* 0x000fe200078e0017 */
[----:B------:R-:W-:Y:S06]  /*4130*/  BRA `(.L_x_32538) ;  /* 0x0000000c00ac7947 */ /* 0x000fec0003800000 */
.L_x_32535:
        /* <DEDUP_REMOVED lines=11> */
.L_x_32540:
[----:B------:R-:W-:Y:S01]  /*41f0*/  LOP3.LUT R3, R3, 0xff, RZ, 0xc0, !PT ;  /* 0x000000ff03037812 */ /* 0x000fe200078ec0ff */
[----:B------:R-:W-:-:S04]  /*4200*/  IMAD.MOV.U32 R25, RZ, RZ, R23 ;  /* 0x000000ffff197224 */ /* 0x000fc800078e0017 */
[----:B------:R0:W-:Y:S01]  /*4210*/  STG.E desc[UR36][R8.64], R3 ;  /* 0x0000000308007986 */ /* 0x0001e2000c101924 */
[----:B------:R-:W-:Y:S05]  /*4220*/  BRA `(.L_x_32538) ;  /* 0x0000000c00707947 */ /* 0x000fea0003800000 */
.L_x_32539:
[----:B------:R-:W-:Y:S01]  /*4230*/  LOP3.LUT R3, R3, 0xff, RZ, 0xc0, !PT ;  /* 0x000000ff03037812 */ /* 0x000fe200078ec0ff */
[----:B------:R-:W-:-:S04]  /*4240*/  IMAD.MOV.U32 R25, RZ, RZ, R23 ;  /* 0x000000ffff197224 */ /* 0x000fc800078e0017 */
[----:B------:R0:W-:Y:S01]  /*4250*/  STG.E.U16 desc[UR36][R8.64], R3 ;  /* 0x0000000308007986 */ /* 0x0001e2000c101524 */
[----:B------:R-:W-:Y:S05]  /*4260*/  BRA `(.L_x_32538) ;  /* 0x0000000c00607947 */ /* 0x000fea0003800000 */
.L_x_32534:
        /* <DEDUP_REMOVED lines=11> */
.L_x_32542:
[----:B------:R-:W-:Y:S01]  /*4320*/  LOP3.LUT R3, R3, 0xff, RZ, 0xc0, !PT ;  /* 0x000000ff03037812 */ /* 0x000fe200078ec0ff */
[----:B------:R-:W-:-:S03]  /*4330*/  IMAD.MOV.U32 R25, RZ, RZ, R23 ;  /* 0x000000ffff197224 */ /* 0x000fc600078e0017 */
[----:B------:R-:W0:Y:S02]  /*4340*/  I2F.U16 R0, R3 ;  /* 0x0000000300007306 */ /* 0x000e240000101000 */
[----:B0-----:R-:W-:-:S05]  /*4350*/  F2FP.F16.F32.PACK_AB R0, RZ, R0 ;  /* 0x00000000ff00723e */ /* 0x001fca00000000ff */
[----:B------:R0:W-:Y:S01]  /*4360*/  STG.E.U16 desc[UR36][R8.64], R0 ;  /* 0x0000000008007986 */ /* 0x0001e2000c101524 */
[----:B------:R-:W-:Y:S05]  /*4370*/  BRA `(.L_x_32538) ;  /* 0x0000000c001c7947 */ /* 0x000fea0003800000 */
.L_x_32541:
        /* <DEDUP_REMOVED lines=12> */
.L_x_32544:
[----:B------:R-:W-:Y:S01]  /*4440*/  LOP3.LUT R3, R3, 0xff, RZ, 0xc0, !PT ;  /* 0x000000ff03037812 */ /* 0x000fe200078ec0ff */
[----:B------:R-:W-:-:S05]  /*4450*/  IMAD.MOV.U32 R25, RZ, RZ, R23 ;  /* 0x000000ffff197224 */ /* 0x000fca00078e0017 */
[----:B------:R-:W0:Y:S02]  /*4460*/  I2F.U16 R3, R3 ;  /* 0x0000000300037306 */ /* 0x000e240000101000 */
[----:B0-----:R-:W-:-:S04]  /*4470*/  F2FP.F16.F32.PACK_AB R3, RZ, R3 ;  /* 0x00000003ff03723e */ /* 0x001fc800000000ff */
[----:B------:R-:W-:-:S05]  /*4480*/  PRMT R3, R3, 0x5410, RZ ;  /* 0x0000541003037816 */ /* 0x000fca00000000ff */
[----:B------:R0:W-:Y:S01]  /*4490*/  STG.E desc[UR36][R8.64], R3 ;  /* 0x0000000308007986 */ /* 0x0001e2000c101924 */
[----:B------:R-:W-:Y:S05]  /*44a0*/  BRA `(.L_x_32538) ;  /* 0x0000000800d07947 */ /* 0x000fea0003800000 */
.L_x_32543:
[----:B------:R-:W-:Y:S01]  /*44b0*/  LOP3.LUT R4, R3, 0xff, RZ, 0xc0, !PT ;  /* 0x000000ff03047812 */ /* 0x000fe200078ec0ff */
[----:B------:R-:W-:-:S05]  /*44c0*/  IMAD.MOV.U32 R25, RZ, RZ, R23 ;  /* 0x000000ffff197224 */ /* 0x000fca00078e0017 */
[----:B------:R-:W0:Y:S02]  /*44d0*/  I2F.F64.U16 R4, R4 ;  /* 0x0000000400047312 */ /* 0x000e240000101800 */
[----:B0-----:R0:W-:Y:S01]  /*44e0*/  STG.E.64 desc[UR36][R8.64], R4 ;  /* 0x0000000408007986 */ /* 0x0011e2000c101b24 */
[----:B------:R-:W-:Y:S05]  /*44f0*/  BRA `(.L_x_32538) ;  /* 0x0000000800bc7947 */ /* 0x000fea0003800000 */
.L_x_32533:
        /* <DEDUP_REMOVED lines=13> */
.L_x_32547:
[----:B------:R-:W-:Y:S02]  /*45d0*/  LOP3.LUT R4, R3, 0xff, RZ, 0xc0, !PT ;  /* 0x000000ff03047812 */ /* 0x000fe400078ec0ff */
[----:B--234-:R-:W-:Y:S01]  /*45e0*/  CS2R R6, SRZ ;  /* 0x0000000000067805 */ /* 0x01cfe2000001ff00 */
[----:B------:R-:W-:-:S03]  /*45f0*/  IMAD.MOV.U32 R25, RZ, RZ, R23 ;  /* 0x000000ffff197224 */ /* 0x000fc600078e0017 */
[----:B------:R-:W0:Y:S02]  /*4600*/  I2F.F64.U16 R4, R4 ;  /* 0x0000000400047312 */ /* 0x000e240000101800 */
[----:B0-----:R0:W-:Y:S01]  /*4610*/  STG.E.128 desc[UR36][R8.64], R4 ;  /* 0x0000000408007986 */ /* 0x0011e2000c101d24 */
[----:B------:R-:W-:Y:S05]  /*4620*/  BRA `(.L_x_32538) ;  /* 0x0000000800707947 */ /* 0x000fea0003800000 */
.L_x_32546:
        /* <DEDUP_REMOVED lines=18> */
.L_x_32551:
[----:B------:R-:W-:Y:S05]  /*4750*/  BSYNC.RECONVERGENT B0 ;  /* 0x0000000000007941 */ /* 0x000fea0003800200 */
.L_x_32550:
[----:B------:R0:W-:Y:S01]  /*4760*/  STG.E.U8 desc[UR36][R8.64], R3 ;  /* 0x0000000308007986 */ /* 0x0001e2000c101124 */
[----:B------:R-:W-:Y:S01]  /*4770*/  IMAD.MOV.U32 R25, RZ, RZ, R23 ;  /* 0x000000ffff197224 */ /* 0x000fe200078e0017 */
[----:B------:R-:W-:Y:S06]  /*4780*/  BRA `(.L_x_32538) ;  /* 0x0000000800187947 */ /* 0x000fec0003800000 */
.L_x_32549:
        /* <DEDUP_REMOVED lines=20> */
.L_x_32548:
[----:B------:R-:W-:Y:S01]  /*48d0*/  LOP3.LUT R3, R3, 0xff, RZ, 0xc0, !PT ;  /* 0x000000ff03037812 */ /* 0x000fe200078ec0ff */
[----:B------:R-:W-:-:S03]  /*48e0*/  IMAD.MOV.U32 R25, RZ, RZ, R23 ;  /* 0x000000ffff197224 */ /* 0x000fc600078e0017 */
[----:B------:R-:W0:Y:S02]  /*48f0*/  I2F.U16 R0, R3 ;  /* 0x0000000300007306 */ /* 0x000e240000101000 */
[----:B0-----:R-:W-:-:S05]  /*4900*/  F2FP.BF16.F32.PACK_AB R0, RZ, R0 ;  /* 0x00000000ff00723e */ /* 0x001fca00000010ff */
[----:B------:R0:W-:Y:S01]  /*4910*/  STG.E.U16 desc[UR36][R8.64], R0 ;  /* 0x0000000008007986 */ /* 0x0001e2000c101524 */
[----:B------:R-:W-:Y:S05]  /*4920*/  BRA `(.L_x_32538) ;  /* 0x0000000400b07947 */ /* 0x000fea0003800000 */
.L_x_32545:
        /* <DEDUP_REMOVED lines=12> */
.L_x_32554:
        /* <DEDUP_REMOVED lines=13> */
.L_x_32557:
[----:B------:R-:W-:-:S04]  /*4ac0*/  SHF.R.U32.HI R0, RZ, 0x14, R3 ;  /* 0x00000014ff007819 */ /* 0x000fc80000011603 */
[----:B------:R-:W-:-:S04]  /*4ad0*/  LOP3.LUT R0, R0, 0x1, RZ, 0xc0, !PT ;  /* 0x0000000100007812 */ /* 0x000fc800078ec0ff */
[----:B------:R-:W-:-:S04]  /*4ae0*/  IADD3 R0, PT, PT, R3, 0x487ffff, R0 ;  /* 0x0487ffff03007810 */ /* 0x000fc80007ffe000 */
[----:B------:R-:W-:-:S04]  /*4af0*/  SHF.R.U32.HI R0, RZ, 0x14, R0 ;  /* 0x00000014ff007819 */ /* 0x000fc80000011600 */
[----:B------:R-:W-:-:S07]  /*4b00*/  LOP3.LUT R0, R0, 0xff, RZ, 0xc0, !PT ;  /* 0x000000ff00007812 */ /* 0x000fce00078ec0ff */
.L_x_32558:
[----:B------:R-:W-:-:S07]  /*4b10*/  PRMT R4, R0, 0x7610, R4 ;  /* 0x0000761000047816 */ /* 0x000fce0000000004 */
.L_x_32556:
[----:B------:R-:W-:Y:S05]  /*4b20*/  BSYNC.RECONVERGENT B0 ;  /* 0x0000000000007941 */ /* 0x000fea0003800200 */
.L_x_32555:
[----:B------:R0:W-:Y:S01]  /*4b30*/  STG.E.U8 desc[UR36][R8.64], R4 ;  /* 0x0000000408007986 */ /* 0x0001e2000c101124 */
[----:B------:R-:W-:Y:S01]  /*4b40*/  IMAD.MOV.U32 R25, RZ, RZ, R23 ;  /* 0x000000ffff197224 */ /* 0x000fe200078e0017 */
[----:B------:R-:W-:Y:S06]  /*4b50*/  BRA `(.L_x_32538) ;  /* 0x0000000400247947 */ /* 0x000fec0003800000 */
.L_x_32553:
        /* <DEDUP_REMOVED lines=13> */
.L_x_32561:
[----:B------:R-:W-:-:S04]  /*4c30*/  SHF.R.U32.HI R0, RZ, 0x15, R3 ;  /* 0x00000015ff007819 */ /* 0x000fc80000011603 */
[----:B------:R-:W-:-:S04]  /*4c40*/  LOP3.LUT R0, R0, 0x1, RZ, 0xc0, !PT ;  /* 0x0000000100007812 */ /* 0x000fc800078ec0ff */
[----:B------:R-:W-:-:S04]  /*4c50*/  IADD3 R0, PT, PT, R3, 0x88fffff, R0 ;  /* 0x088fffff03007810 */ /* 0x000fc80007ffe000 */
[----:B------:R-:W-:-:S04]  /*4c60*/  SHF.R.U32.HI R0, RZ, 0x15, R0 ;  /* 0x00000015ff007819 */ /* 0x000fc80000011600 */
[----:B------:R-:W-:-:S07]  /*4c70*/  LOP3.LUT R0, R0, 0xff, RZ, 0xc0, !PT ;  /* 0x000000ff00007812 */ /* 0x000fce00078ec0ff */
.L_x_32562:
[----:B------:R-:W-:-:S07]  /*4c80*/  PRMT R4, R0, 0x7610, R4 ;  /* 0x0000761000047816 */ /* 0x000fce0000000004 */
.L_x_32560:
[----:B------:R-:W-:Y:S05]  /*4c90*/  BSYNC.RECONVERGENT B0 ;  /* 0x0000000000007941 */ /* 0x000fea0003800200 */
.L_x_32559:
[----:B------:R0:W-:Y:S01]  /*4ca0*/  STG.E.U8 desc[UR36][R8.64], R4 ;  /* 0x0000000408007986 */ /* 0x0001e2000c101124 */
[----:B------:R-:W-:Y:S01]  /*4cb0*/  IMAD.MOV.U32 R25, RZ, RZ, R23 ;  /* 0x000000ffff197224 */ /* 0x000fe200078e0017 */
[----:B------:R-:W-:Y:S06]  /*4cc0*/  BRA `(.L_x_32538) ;  /* 0x0000000000c87947 */ /* 0x000fec0003800000 */
.L_x_32552:
[----:B------:R-:W-:-:S13]  /*4cd0*/  ISETP.NE.AND P0, PT, R0, 0x1c, PT ;  /* 0x0000001c0000780c */ /* 0x000fda0003f05270 */
[----:B------:R-:W-:Y:S05]  /*4ce0*/  @!P0 BRA `(.L_x_32563) ;  /* 0x0000000000b48947 */ /* 0x000fea0003800000 */
[----:B------:R-:W-:-:S13]  /*4cf0*/  ISETP.NE.AND P0, PT, R0, 0x1d, PT ;  /* 0x0000001d0000780c */ /* 0x000fda0003f05270 */
[----:B------:R-:W-:Y:S05]  /*4d00*/  @!P0 BRA `(.L_x_32564) ;  /* 0x0000000000988947 */ /* 0x000fea0003800000 */
[----:B------:R-:W-:-:S13]  /*4d10*/  ISETP.NE.AND P0, PT, R0, 0x2c, PT ;  /* 0x0000002c0000780c */ /* 0x000fda0003f05270 */
[----:B------:R-:W-:Y:S05]  /*4d20*/  @!P0 BRA `(.L_x_32565) ;  /* 0x0000000000488947 */ /* 0x000fea0003800000 */
.L_x_32537:
        /* <DEDUP_REMOVED lines=16> */
.L_x_32566:
[----:B------:R-:W-:Y:S01]  /*4e30*/  IMAD.MOV.U32 R25, RZ, RZ, R23 ;  /* 0x000000ffff197224 */ /* 0x000fe200078e0017 */
[----:B------:R-:W-:Y:S06]  /*4e40*/  BRA `(.L_x_32538) ;  /* 0x0000000000687947 */ /* 0x000fec0003800000 */
.L_x_32565:
        /* <DEDUP_REMOVED lines=18> */
.L_x_32564:
[----:B------:R-:W-:Y:S01]  /*4f70*/  LOP3.LUT R4, R3, 0xff, RZ, 0xc0, !PT ;  /* 0x000000ff03047812 */ /* 0x000fe200078ec0ff */
[----:B------:R-:W-:Y:S02]  /*4f80*/  IMAD.MOV.U32 R5, RZ, RZ, RZ ;  /* 0x000000ffff057224 */ /* 0x000fe400078e00ff */
[----:B------:R-:W-:-:S03]  /*4f90*/  IMAD.MOV.U32 R25, RZ, RZ, R23 ;  /* 0x000000ffff197224 */ /* 0x000fc600078e0017 */
[----:B------:R0:W-:Y:S01]  /*4fa0*/  STG.E.64 desc[UR36][R8.64], R4 ;  /* 0x0000000408007986 */ /* 0x0001e2000c101b24 */
[----:B------:R-:W-:Y:S05]  /*4fb0*/  BRA `(.L_x_32538) ;  /* 0x00000000000c7947 */ /* 0x000fea0003800000 */
.L_x_32563:
[----:B------:R-:W-:Y:S01]  /*4fc0*/  LOP3.LUT R3, R3, 0xff, RZ, 0xc0, !PT ;  /* 0x000000ff03037812 */ /* 0x000fe200078ec0ff */
[----:B------:R-:W-:-:S04]  /*4fd0*/  IMAD.MOV.U32 R25, RZ, RZ, R23 ;  /* 0x000000ffff197224 */ /* 0x000fc800078e0017 */
[----:B------:R0:W-:Y:S03]  /*4fe0*/  STG.E desc[UR36][R8.64], R3 ;  /* 0x0000000308007986 */ /* 0x0001e6000c101924 */
.L_x_32538:
[----:B------:R-:W-:Y:S05]  /*4ff0*/  BSYNC.RECONVERGENT B6 ;  /* 0x0000000000067941 */ /* 0x000fea0003800200 */
.L_x_32532:
        /* <DEDUP_REMOVED lines=24> */
.L_x_32572:
[----:B------:R0:W-:Y:S01]  /*5180*/  STG.E.U8 desc[UR36][R8.64], R22 ;  /* 0x0000001608007986 */ /* 0x0001e2000c101124 */
[----:B------:R-:W-:Y:S05]  /*5190*/  BRA `(.L_x_32574) ;  /* 0x0000000c004c7947 */ /* 0x000fea0003800000 */
.L_x_32571:
        /* <DEDUP_REMOVED lines=10> */
.L_x_32576:
[----:B------:R-:W-:-:S05]  /*5240*/  LOP3.LUT R3, R22, 0xff, RZ, 0xc0, !PT ;  /* 0x000000ff16037812 */ /* 0x000fca00078ec0ff */
[----:B------:R0:W-:Y:S01]  /*5250*/  STG.E desc[UR36][R8.64], R3 ;  /* 0x0000000308007986 */ /* 0x0001e2000c101924 */
[----:B------:R-:W-:Y:S05]  /*5260*/  BRA `(.L_x_32574) ;  /* 0x0000000c00187947 */ /* 0x000fea0003800000 */
.L_x_32575:
[----:B------:R-:W-:-:S05]  /*5270*/  LOP3.LUT R3, R22, 0xff, RZ, 0xc0, !PT ;  /* 0x000000ff16037812 */ /* 0x000fca00078ec0ff */
[----:B------:R0:W-:Y:S01]  /*5280*/  STG.E.U16 desc[UR36][R8.64], R3 ;  /* 0x0000000308007986 */ /* 0x0001e2000c101524 */
[----:B------:R-:W-:Y:S05]  /*5290*/  BRA `(.L_x_32574) ;  /* 0x0000000c000c7947 */ /* 0x000fea0003800000 */
.L_x_32570:
        /* <DEDUP_REMOVED lines=10> */
.L_x_32578:
[----:B------:R-:W-:-:S04]  /*5340*/  LOP3.LUT R22, R22, 0xff, RZ, 0xc0, !PT ;  /* 0x000000ff16167812 */ /* 0x000fc800078ec0ff */
[----:B------:R-:W0:Y:S02]  /*5350*/  I2F.U16 R0, R22 ;  /* 0x0000001600007306 */ /* 0x000e240000101000 */
[----:B0-----:R-:W-:-:S05]  /*5360*/  F2FP.F16.F32.PACK_AB R0, RZ, R0 ;  /* 0x00000000ff00723e */ /* 0x001fca00000000ff */
[----:B------:R0:W-:Y:S01]  /*5370*/  STG.E.U16 desc[UR36][R8.64], R0 ;  /* 0x0000000008007986 */ /* 0x0001e2000c101524 */
[----:B------:R-:W-:Y:S05]  /*5380*/  BRA `(.L_x_32574) ;  /* 0x0000000800d07947 */ /* 0x000fea0003800000 */
.L_x_32577:
        /* <DEDUP_REMOVED lines=11> */
.L_x_32580:
[----:B------:R-:W-:-:S06]  /*5440*/  LOP3.LUT R22, R22, 0xff, RZ, 0xc0, !PT ;  /* 0x000000ff16167812 */ /* 0x000fcc00078ec0ff */
[----:B------:R-:W0:Y:S02]  /*5450*/  I2F.U16 R22, R22 ;  /* 0x0000001600167306 */ /* 0x000e240000101000 */
[----:B0-----:R-:W-:-:S04]  /*5460*/  F2FP.F16.F32.PACK_AB R3, RZ, R22 ;  /* 0x00000016ff03723e */ /* 0x001fc800000000ff */
[----:B------:R-:W-:-:S05]  /*5470*/  PRMT R3, R3, 0x5410, RZ ;  /* 0x0000541003037816 */ /* 0x000fca00000000ff */
[----:B------:R0:W-:Y:S01]  /*5480*/  STG.E desc[UR36][R8.64], R3 ;  /* 0x0000000308007986 */ /* 0x0001e2000c101924 */
[----:B------:R-:W-:Y:S05]  /*5490*/  BRA `(.L_x_32574) ;  /* 0x00000008008c7947 */ /* 0x000fea0003800000 */
.L_x_32579:
[----:B------:R-:W-:-:S06]  /*54a0*/  LOP3.LUT R4, R22, 0xff, RZ, 0xc0, !PT ;  /* 0x000000ff16047812 */ /* 0x000fcc00078ec0ff */
[----:B------:R-:W0:Y:S02]  /*54b0*/  I2F.F64.U16 R4, R4 ;  /* 0x0000000400047312 */ /* 0x000e240000101800 */
[----:B0-----:R0:W-:Y:S01]  /*54c0*/  STG.E.64 desc[UR36][R8.64], R4 ;  /* 0x0000000408007986 */ /* 0x0011e2000c101b24 */
[----:B------:R-:W-:Y:S05]  /*54d0*/  BRA `(.L_x_32574) ;  /* 0x00000008007c7947 */ /* 0x000fea0003800000 */
.L_x_32569:
        /* <DEDUP_REMOVED lines=13> */
.L_x_32584:
        /* <DEDUP_REMOVED lines=17> */
.L_x_32587:
[----:B------:R-:W-:-:S07]  /*56c0*/  PRMT R4, R0, 0x7610, R4 ;  /* 0x0000761000047816 */ /* 0x000fce0000000004 */
.L_x_32586:
[----:B------:R-:W-:Y:S05]  /*56d0*/  BSYNC.RECONVERGENT B0 ;  /* 0x0000000000007941 */ /* 0x000fea0003800200 */
.L_x_32585:
[----:B------:R0:W-:Y:S01]  /*56e0*/  STG.E.U8 desc[UR36][R8.64], R4 ;  /* 0x0000000408007986 */ /* 0x0001e2000c101124 */
[----:B------:R-:W-:Y:S05]  /*56f0*/  BRA `(.L_x_32574) ;  /* 0x0000000400f47947 */ /* 0x000fea0003800000 */
.L_x_32583:
        /* <DEDUP_REMOVED lines=17> */
.L_x_32590:
[----:B------:R-:W-:-:S07]  /*5810*/  PRMT R4, R0, 0x7610, R4 ;  /* 0x0000761000047816 */ /* 0x000fce0000000004 */
.L_x_32589:
[----:B------:R-:W-:Y:S05]  /*5820*/  BSYNC.RECONVERGENT B0 ;  /* 0x0000000000007941 */ /* 0x000fea0003800200 */
.L_x_32588:
[----:B------:R0:W-:Y:S01]  /*5830*/  STG.E.U8 desc[UR36][R8.64], R4 ;  /* 0x0000000408007986 */ /* 0x0001e2000c101124 */
[----:B------:R-:W-:Y:S05]  /*5840*/  BRA `(.L_x_32574) ;  /* 0x0000000400a07947 */ /* 0x000fea0003800000 */
.L_x_32582:
        /* <DEDUP_REMOVED lines=22> */
.L_x_32592:
[----:B------:R-:W-:Y:S01]  /*59b0*/  LOP3.LUT R22, R22, 0xff, RZ, 0xc0, !PT ;  /* 0x000000ff16167812 */ /* 0x000fe200078ec0ff */
[----:B------:R-:W-:-:S05]  /*59c0*/  IMAD.MOV.U32 R23, RZ, RZ, RZ ;  /* 0x000000ffff177224 */ /* 0x000fca00078e00ff */
[----:B------:R0:W-:Y:S01]  /*59d0*/  STG.E.64 desc[UR36][R8.64], R22 ;  /* 0x0000001608007986 */ /* 0x0001e2000c101b24 */
[----:B------:R-:W-:Y:S05]  /*59e0*/  BRA `(.L_x_32574) ;  /* 0x0000000400387947 */ /* 0x000fea0003800000 */
.L_x_32591:
[----:B------:R-:W-:-:S05]  /*59f0*/  LOP3.LUT R3, R22, 0xff, RZ, 0xc0, !PT ;  /* 0x000000ff16037812 */ /* 0x000fca00078ec0ff */
[----:B------:R0:W-:Y:S01]  /*5a00*/  STG.E desc[UR36][R8.64], R3 ;  /* 0x0000000308007986 */ /* 0x0001e2000c101924 */
[----:B------:R-:W-:Y:S05]  /*5a10*/  BRA `(.L_x_32574) ;  /* 0x00000004002c7947 */ /* 0x000fea0003800000 */
.L_x_32581:
        /* <DEDUP_REMOVED lines=10> */
.L_x_32594:
[----:B------:R-:W-:Y:S02]  /*5ac0*/  LOP3.LUT R4, R22, 0xff, RZ, 0xc0, !PT ;  /* 0x000000ff16047812 */ /* 0x000fe400078ec0ff */
[----:B--234-:R-:W-:-:S04]  /*5ad0*/  CS2R R6, SRZ ;  /* 0x0000000000067805 */ /* 0x01cfc8000001ff00 */
[----:B------:R-:W0:Y:S02]  /*5ae0*/  I2F.F64.U16 R4, R4 ;  /* 0x0000000400047312 */ /* 0x000e240000101800 */
[----:B0-----:R0:W-:Y:S01]  /*5af0*/  STG.E.128 desc[UR36][R8.64], R4 ;  /* 0x0000000408007986 */ /* 0x0011e2000c101d24 */
[----:B------:R-:W-:Y:S05]  /*5b00*/  BRA `(.L_x_32574) ;  /* 0x0000000000f07947 */ /* 0x000fea0003800000 */
.L_x_32593:
[----:B------:R-:W-:-:S13]  /*5b10*/  ISETP.NE.AND P0, PT, R0, 0xf, PT ;  /* 0x0000000f0000780c */ /* 0x000fda0003f05270 */
[----:B------:R-:W-:Y:S05]  /*5b20*/  @!P0 BRA `(.L_x_32595) ;  /* 0x0000000000d88947 */ /* 0x000fea0003800000 */
[----:B------:R-:W-:-:S13]  /*5b30*/  ISETP.NE.AND P0, PT, R0, 0x17, PT ;  /* 0x000000170000780c */ /* 0x000fda0003f05270 */
[----:B------:R-:W-:Y:S05]  /*5b40*/  @!P0 BRA `(.L_x_32596) ;  /* 0x0000000000888947 */ /* 0x000fea0003800000 */
[----:B------:R-:W-:-:S13]  /*5b50*/  ISETP.NE.AND P0, PT, R0, 0x18, PT ;  /* 0x000000180000780c */ /* 0x000fda0003f05270 */
[----:B------:R-:W-:Y:S05]  /*5b60*/  @!P0 BRA `(.L_x_32597) ;  /* 0x0000000000448947 */ /* 0x000fea0003800000 */
.L_x_32573:
        /* <DEDUP_REMOVED lines=16> */
.L_x_32598:
[----:B------:R-:W-:Y:S05]  /*5c70*/  BRA `(.L_x_32574) ;  /* 0x0000000000947947 */ /* 0x000fea0003800000 */
.L_x_32597:
        /* <DEDUP_REMOVED lines=12> */
.L_x_32600:
[----:B------:R-:W-:Y:S05]  /*5d40*/  BSYNC.RECONVERGENT B0 ;  /* 0x0000000000007941 */ /* 0x000fea0003800200 */
.L_x_32599:
[----:B------:R0:W-:Y:S01]  /*5d50*/  STG.E.U8 desc[UR36][R8.64], R3 ;  /* 0x0000000308007986 */ /* 0x0001e2000c101124 */
[----:B------:R-:W-:Y:S05]  /*5d60*/  BRA `(.L_x_32574) ;  /* 0x0000000000587947 */ /* 0x000fea0003800000 */
.L_x_32596:
        /* <DEDUP_REMOVED lines=13> */
.L_x_32601:
[----:B------:R-:W-:Y:S01]  /*5e40*/  IMAD.MOV.U32 R3, RZ, RZ, 0x7f ;  /* 0x0000007fff037424 */ /* 0x000fe200078e00ff */
[----:B------:R-:W-:-:S04]  /*5e50*/  ISETP.GT.U32.AND P0, PT, R5, 0x7f800000, PT ;  /* 0x7f8000000500780c */ /* 0x000fc80003f04070 */
[----:B------:R-:W-:-:S05]  /*5e60*/  SEL R3, R3, 0x7c, P0 ;  /* 0x0000007c03037807 */ /* 0x000fca0000000000 */
[----:B------:R0:W-:Y:S01]  /*5e70*/  STG.E.U8 desc[UR36][R8.64], R3 ;  /* 0x0000000308007986 */ /* 0x0001e2000c101124 */
[----:B------:R-:W-:Y:S05]  /*5e80*/  BRA `(.L_x_32574) ;  /* 0x0000000000107947 */ /* 0x000fea0003800000 */
.L_x_32595:
[----:B------:R-:W-:-:S04]  /*5e90*/  LOP3.LUT R22, R22, 0xff, RZ, 0xc0, !PT ;  /* 0x000000ff16167812 */ /* 0x000fc800078ec0ff */
[----:B------:R-:W0:Y:S02]  /*5ea0*/  I2F.U16 R0, R22 ;  /* 0x0000001600007306 */ /* 0x000e240000101000 */
[----:B0-----:R-:W-:-:S05]  /*5eb0*/  F2FP.BF16.F32.PACK_AB R0, RZ, R0 ;  /* 0x00000000ff00723e */ /* 0x001fca00000010ff */
[----:B------:R0:W-:Y:S02]  /*5ec0*/  STG.E.U16 desc[UR36][R8.64], R0 ;  /* 0x0000000008007986 */ /* 0x0001e4000c101524 */
.L_x_32574:
[----:B------:R-:W-:Y:S05]  /*5ed0*/  BSYNC.RECONVERGENT B6 ;  /* 0x0000000000067941 */ /* 0x000fea0003800200 */
.L_x_32568:
[----:B------:R-:W-:-:S07]  /*5ee0*/  VIADD R25, R25, 0x80 ;  /* 0x0000008019197836 */ /* 0x000fce0000000000 */
.L_x_32531:
[----:B------:R-:W-:-:S13]  /*5ef0*/  ISETP.GE.AND P0, PT, R25, R16, PT ;  /* 0x000000101900720c */ /* 0x000fda0003f06270 */
[----:B------:R-:W-:Y:S05]  /*5f00*/  @P0 BREAK.RELIABLE B7 ;  /* 0x0000000000070942 */ /* 0x000fea0003800100 */
[----:B------:R-:W-:Y:S05]  /*5f10*/  @P0 BRA `(.L_x_32567) ;  /* 0x0000000c00b40947 */ /* 0x000fea0003800000 */
[----:B------:R-:W-:Y:S05]  /*5f20*/  BSYNC.RELIABLE B7 ;  /* 0x0000000000077941 */ /* 0x000fea0003800100 */
.L_x_32530:
        /* <DEDUP_REMOVED lines=21> */
.L_x_32606:
[----:B------:R0:W-:Y:S01]  /*6080*/  STG.E.U8 desc[UR36][R8.64], R17 ;  /* 0x0000001108007986 */ /* 0x0001e2000c101124 */
[----:B------:R-:W-:Y:S05]  /*6090*/  BRA `(.L_x_32608) ;  /* 0x0000000c004c7947 */ /* 0x000fea0003800000 */
.L_x_32605:
        /* <DEDUP_REMOVED lines=10> */
.L_x_32610:
[----:B------:R-:W-:-:S05]  /*6140*/  LOP3.LUT R17, R17, 0xff, RZ, 0xc0, !PT ;  /* 0x000000ff11117812 */ /* 0x000fca00078ec0ff */
[----:B------:R0:W-:Y:S01]  /*6150*/  STG.E desc[UR36][R8.64], R17 ;  /* 0x0000001108007986 */ /* 0x0001e2000c101924 */
[----:B------:R-:W-:Y:S05]  /*6160*/  BRA `(.L_x_32608) ;  /* 0x0000000c00187947 */ /* 0x000fea0003800000 */
.L_x_32609:
[----:B------:R-:W-:-:S05]  /*6170*/  LOP3.LUT R17, R17, 0xff, RZ, 0xc0, !PT ;  /* 0x000000ff11117812 */ /* 0x000fca00078ec0ff */
[----:B------:R0:W-:Y:S01]  /*6180*/  STG.E.U16 desc[UR36][R8.64], R17 ;  /* 0x0000001108007986 */ /* 0x0001e2000c101524 */
[----:B------:R-:W-:Y:S05]  /*6190*/  BRA `(.L_x_32608) ;  /* 0x0000000c000c7947 */ /* 0x000fea0003800000 */
.L_x_32604:
        /* <DEDUP_REMOVED lines=10> */
.L_x_32612:
[----:B------:R-:W-:-:S04]  /*6240*/  LOP3.LUT R17, R17, 0xff, RZ, 0xc0, !PT ;  /* 0x000000ff11117812 */ /* 0x000fc800078ec0ff */
[----:B------:R-:W0:Y:S02]  /*6250*/  I2F.U16 R0, R17 ;  /* 0x0000001100007306 */ /* 0x000e240000101000 */
[----:B0-----:R-:W-:-:S05]  /*6260*/  F2FP.F16.F32.PACK_AB R0, RZ, R0 ;  /* 0x00000000ff00723e */ /* 0x001fca00000000ff */
[----:B------:R0:W-:Y:S01]  /*6270*/  STG.E.U16 desc[UR36][R8.64], R0 ;  /* 0x0000000008007986 */ /* 0x0001e2000c101524 */
[----:B------:R-:W-:Y:S05]  /*6280*/  BRA `(.L_x_32608) ;  /* 0x0000000800d07947 */ /* 0x000fea0003800000 */
.L_x_32611:
        /* <DEDUP_REMOVED lines=11> */
.L_x_32614:
[----:B------:R-:W-:-:S06]  /*6340*/  LOP3.LUT R17, R17, 0xff, RZ, 0xc0, !PT ;  /* 0x000000ff11117812 */ /* 0x000fcc00078ec0ff */
[----:B------:R-:W0:Y:S02]  /*6350*/  I2F.U16 R17, R17 ;  /* 0x0000001100117306 */ /* 0x000e240000101000 */
[----:B0-----:R-:W-:-:S04]  /*6360*/  F2FP.F16.F32.PACK_AB R3, RZ, R17 ;  /* 0x00000011ff03723e */ /* 0x001fc800000000ff */
[----:B------:R-:W-:-:S05]  /*6370*/  PRMT R3, R3, 0x5410, RZ ;  /* 0x0000541003037816 */ /* 0x000fca00000000ff */
[----:B------:R0:W-:Y:S01]  /*6380*/  STG.E desc[UR36][R8.64], R3 ;  /* 0x0000000308007986 */ /* 0x0001e2000c101924 */
[----:B------:R-:W-:Y:S05]  /*6390*/  BRA `(.L_x_32608) ;  /* 0x00000008008c7947 */ /* 0x000fea0003800000 */
.L_x_32613:
[----:B------:R-:W-:-:S06]  /*63a0*/  LOP3.LUT R4, R17, 0xff, RZ, 0xc0, !PT ;  /* 0x000000ff11047812 */ /* 0x000fcc00078ec0ff */
[----:B------:R-:W0:Y:S02]  /*63b0*/  I2F.F64.U16 R4, R4 ;  /* 0x0000000400047312 */ /* 0x000e240000101800 */
[----:B0-----:R0:W-:Y:S01]  /*63c0*/  STG.E.64 desc[UR36][R8.64], R4 ;  /* 0x0000000408007986 */ /* 0x0011e2000c101b24 */
[----:B------:R-:W-:Y:S05]  /*63d0*/  BRA `(.L_x_32608) ;  /* 0x00000008007c7947 */ /* 0x000fea0003800000 */
.L_x_32603:
        /* <DEDUP_REMOVED lines=13> */
.L_x_32618:
        /* <DEDUP_REMOVED lines=17> */
.L_x_32621:
[----:B------:R-:W-:-:S07]  /*65c0*/  PRMT R4, R0, 0x7610, R4 ;  /* 0x0000761000047816 */ /* 0x000fce0000000004 */
.L_x_32620:
[----:B------:R-:W-:Y:S05]  /*65d0*/  BSYNC.RECONVERGENT B0 ;  /* 0x0000000000007941 */ /* 0x000fea0003800200 */
.L_x_32619:
[----:B------:R0:W-:Y:S01]  /*65e0*/  STG.E.U8 desc[UR36][R8.64], R4 ;  /* 0x0000000408007986 */ /* 0x0001e2000c101124 */
[----:B------:R-:W-:Y:S05]  /*65f0*/  BRA `(.L_x_32608) ;  /* 0x0000000400f47947 */ /* 0x000fea0003800000 */
.L_x_32617:
        /* <DEDUP_REMOVED lines=17> */
.L_x_32624:
[----:B------:R-:W-:-:S07]  /*6710*/  PRMT R4, R0, 0x7610, R4 ;  /* 0x0000761000047816 */ /* 0x000fce0000000004 */
.L_x_32623:
[----:B------:R-:W-:Y:S05]  /*6720*/  BSYNC.RECONVERGENT B0 ;  /* 0x0000000000007941 */ /* 0x000fea0003800200 */
.L_x_32622:
[----:B------:R0:W-:Y:S01]  /*6730*/  STG.E.U8 desc[UR36][R8.64], R4 ;  /* 0x0000000408007986 */ /* 0x0001e2000c101124 */
[----:B------:R-:W-:Y:S05]  /*6740*/  BRA `(.L_x_32608) ;  /* 0x0000000400a07947 */ /* 0x000fea0003800000 */
.L_x_32616:
        /* <DEDUP_REMOVED lines=22> */
.L_x_32626:
[----:B------:R-:W-:Y:S01]  /*68b0*/  LOP3.LUT R4, R17, 0xff, RZ, 0xc0, !PT ;  /* 0x000000ff11047812 */ /* 0x000fe200078ec0ff */
[----:B------:R-:W-:-:S05]  /*68c0*/  IMAD.MOV.U32 R5, RZ, RZ, RZ ;  /* 0x000000ffff057224 */ /* 0x000fca00078e00ff */
[----:B------:R0:W-:Y:S01]  /*68d0*/  STG.E.64 desc[UR36][R8.64], R4 ;  /* 0x0000000408007986 */ /* 0x0001e2000c101b24 */
[----:B------:R-:W-:Y:S05]  /*68e0*/  BRA `(.L_x_32608) ;  /* 0x0000000400387947 */ /* 0x000fea0003800000 */
.L_x_32625:
[----:B------:R-:W-:-:S05]  /*68f0*/  LOP3.LUT R17, R17, 0xff, RZ, 0xc0, !PT ;  /* 0x000000ff11117812 */ /* 0x000fca00078ec0ff */
[----:B------:R0:W-:Y:S01]  /*6900*/  STG.E desc[UR36][R8.64], R17 ;  /* 0x0000001108007986 */ /* 0x0001e2000c101924 */
[----:B------:R-:W-:Y:S05]  /*6910*/  BRA `(.L_x_32608) ;  /* 0x00000004002c7947 */ /* 0x000fea0003800000 */
.L_x_32615:
        /* <DEDUP_REMOVED lines=10> */
.L_x_32628:
[----:B------:R-:W-:Y:S02]  /*69c0*/  LOP3.LUT R4, R17, 0xff, RZ, 0xc0, !PT ;  /* 0x000000ff11047812 */ /* 0x000fe400078ec0ff */
[----:B--234-:R-:W-:-:S04]  /*69d0*/  CS2R R6, SRZ ;  /* 0x0000000000067805 */ /* 0x01cfc8000001ff00 */
[----:B------:R-:W0:Y:S02]  /*69e0*/  I2F.F64.U16 R4, R4 ;  /* 0x0000000400047312 */ /* 0x000e240000101800 */
[----:B0-----:R0:W-:Y:S01]  /*69f0*/  STG.E.128 desc[UR36][R8.64], R4 ;  /* 0x0000000408007986 */ /* 0x0011e2000c101d24 */
[----:B------:R-:W-:Y:S05]  /*6a00*/  BRA `(.L_x_32608) ;  /* 0x0000000000f07947 */ /* 0x000fea0003800000 */
.L_x_32627:
[----:B------:R-:W-:-:S13]  /*6a10*/  ISETP.NE.AND P0, PT, R0, 0xf, PT ;  /* 0x0000000f0000780c */ /* 0x000fda0003f05270 */
[----:B------:R-:W-:Y:S05]  /*6a20*/  @!P0 BRA `(.L_x_32629) ;  /* 0x0000000000d88947 */ /* 0x000fea0003800000 */
[----:B------:R-:W-:-:S13]  /*6a30*/  ISETP.NE.AND P0, PT, R0, 0x17, PT ;  /* 0x000000170000780c */ /* 0x000fda0003f05270 */
[----:B------:R-:W-:Y:S05]  /*6a40*/  @!P0 BRA `(.L_x_32630) ;  /* 0x0000000000888947 */ /* 0x000fea0003800000 */
[----:B------:R-:W-:-:S13]  /*6a50*/  ISETP.NE.AND P0, PT, R0, 0x18, PT ;  /* 0x000000180000780c */ /* 0x000fda0003f05270 */
[----:B------:R-:W-:Y:S05]  /*6a60*/  @!P0 BRA `(.L_x_32631) ;  /* 0x0000000000448947 */ /* 0x000fea0003800000 */
.L_x_32607:
        /* <DEDUP_REMOVED lines=16> */
.L_x_32632:
[----:B------:R-:W-:Y:S05]  /*6b70*/  BRA `(.L_x_32608) ;  /* 0x0000000000947947 */ /* 0x000fea0003800000 */
.L_x_32631:
        /* <DEDUP_REMOVED lines=12> */
.L_x_32634:
[----:B------:R-:W-:Y:S05]  /*6c40*/  BSYNC.RECONVERGENT B0 ;  /* 0x0000000000007941 */ /* 0x000fea0003800200 */
.L_x_32633:
[----:B------:R0:W-:Y:S01]  /*6c50*/  STG.E.U8 desc[UR36][R8.64], R3 ;  /* 0x0000000308007986 */ /* 0x0001e2000c101124 */
[----:B------:R-:W-:Y:S05]  /*6c60*/  BRA `(.L_x_32608) ;  /* 0x0000000000587947 */ /* 0x000fea0003800000 */
.L_x_32630:
        /* <DEDUP_REMOVED lines=13> */
.L_x_32635:
[----:B------:R-:W-:Y:S01]  /*6d40*/  IMAD.MOV.U32 R3, RZ, RZ, 0x7f ;  /* 0x0000007fff037424 */ /* 0x000fe200078e00ff */
[----:B------:R-:W-:-:S04]  /*6d50*/  ISETP.GT.U32.AND P0, PT, R17, 0x7f800000, PT ;  /* 0x7f8000001100780c */ /* 0x000fc80003f04070 */
[----:B------:R-:W-:-:S05]  /*6d60*/  SEL R3, R3, 0x7c, P0 ;  /* 0x0000007c03037807 */ /* 0x000fca0000000000 */
[----:B------:R0:W-:Y:S01]  /*6d70*/  STG.E.U8 desc[UR36][R8.64], R3 ;  /* 0x0000000308007986 */ /* 0x0001e2000c101124 */
[----:B------:R-:W-:Y:S05]  /*6d80*/  BRA `(.L_x_32608) ;  /* 0x0000000000107947 */ /* 0x000fea0003800000 */
.L_x_32629:
[----:B------:R-:W-:-:S04]  /*6d90*/  LOP3.LUT R17, R17, 0xff, RZ, 0xc0, !PT ;  /* 0x000000ff11117812 */ /* 0x000fc800078ec0ff */
[----:B------:R-:W0:Y:S02]  /*6da0*/  I2F.U16 R0, R17 ;  /* 0x0000001100007306 */ /* 0x000e240000101000 */
[----:B0-----:R-:W-:-:S05]  /*6db0*/  F2FP.BF16.F32.PACK_AB R0, RZ, R0 ;  /* 0x00000000ff00723e */ /* 0x001fca00000010ff */
[----:B------:R0:W-:Y:S02]  /*6dc0*/  STG.E.U16 desc[UR36][R8.64], R0 ;  /* 0x0000000008007986 */ /* 0x0001e4000c101524 */
.L_x_32608:
[----:B------:R-:W-:Y:S05]  /*6dd0*/  BSYNC.RECONVERGENT B6 ;  /* 0x0000000000067941 */ /* 0x000fea0003800200 */
.L_x_32602:
[----:B------:R-:W-:-:S07]  /*6de0*/  VIADD R25, R25, 0x80 ;  /* 0x0000008019197836 */ /* 0x000fce0000000000 */
.L_x_32567:
[----:B------:R-:W-:Y:S05]  /*6df0*/  BSYNC.RECONVERGENT B8 ;  /* 0x0000000000087941 */ /* 0x000fea0003800200 */
.L_x_32529:
        /* <DEDUP_REMOVED lines=21> */
.L_x_32639:
[----:B------:R-:W-:Y:S01]  /*6f50*/  STG.E.U8 desc[UR36][R2.64], R18 ;  /* 0x0000001202007986 */ /* 0x000fe2000c101124 */
[----:B------:R-:W-:Y:S05]  /*6f60*/  EXIT ;  /* 0x000000000000794d */ /* 0x000fea0003800000 */
.L_x_32638:
        /* <DEDUP_REMOVED lines=10> */
.L_x_32642:
[----:B------:R-:W-:-:S05]  /*7010*/  LOP3.LUT R5, R18, 0xff, RZ, 0xc0, !PT ;  /* 0x000000ff12057812 */ /* 0x000fca00078ec0ff */
[----:B------:R-:W-:Y:S01]  /*7020*/  STG.E desc[UR36][R2.64], R5 ;  /* 0x0000000502007986 */ /* 0x000fe2000c101924 */
[----:B------:R-:W-:Y:S05]  /*7030*/  EXIT ;  /* 0x000000000000794d */ /* 0x000fea0003800000 */
.L_x_32641:
[----:B------:R-:W-:-:S05]  /*7040*/  LOP3.LUT R5, R18, 0xff, RZ, 0xc0, !PT ;  /* 0x000000ff12057812 */ /* 0x000fca00078ec0ff */
[----:B------:R-:W-:Y:S01]  /*7050*/  STG.E.U16 desc[UR36][R2.64], R5 ;  /* 0x0000000502007986 */ /* 0x000fe2000c101524 */
[----:B------:R-:W-:Y:S05]  /*7060*/  EXIT ;  /* 0x000000000000794d */ /* 0x000fea0003800000 */
.L_x_32637:
        /* <DEDUP_REMOVED lines=10> */
.L_x_32644:
[----:B------:R-:W-:-:S04]  /*7110*/  LOP3.LUT R18, R18, 0xff, RZ, 0xc0, !PT ;  /* 0x000000ff12127812 */ /* 0x000fc800078ec0ff */
[----:B------:R-:W0:Y:S02]  /*7120*/  I2F.U16 R0, R18 ;  /* 0x0000001200007306 */ /* 0x000e240000101000 */
[----:B0-----:R-:W-:-:S05]  /*7130*/  F2FP.F16.F32.PACK_AB R0, RZ, R0 ;  /* 0x00000000ff00723e */ /* 0x001fca00000000ff */
[----:B------:R-:W-:Y:S01]  /*7140*/  STG.E.U16 desc[UR36][R2.64], R0 ;  /* 0x0000000002007986 */ /* 0x000fe2000c101524 */
[----:B------:R-:W-:Y:S05]  /*7150*/  EXIT ;  /* 0x000000000000794d */ /* 0x000fea0003800000 */
.L_x_32643:
        /* <DEDUP_REMOVED lines=11> */
.L_x_32646:
[----:B------:R-:W-:-:S06]  /*7210*/  LOP3.LUT R18, R18, 0xff, RZ, 0xc0, !PT ;  /* 0x000000ff12127812 */ /* 0x000fcc00078ec0ff */
[----:B------:R-:W0:Y:S02]  /*7220*/  I2F.U16 R18, R18 ;  /* 0x0000001200127306 */ /* 0x000e240000101000 */
[----:B0-----:R-:W-:-:S04]  /*7230*/  F2FP.F16.F32.PACK_AB R5, RZ, R18 ;  /* 0x00000012ff05723e */ /* 0x001fc800000000ff */
[----:B------:R-:W-:-:S05]  /*7240*/  PRMT R5, R5, 0x5410, RZ ;  /* 0x0000541005057816 */ /* 0x000fca00000000ff */
[----:B------:R-:W-:Y:S01]  /*7250*/  STG.E desc[UR36][R2.64], R5 ;  /* 0x0000000502007986 */ /* 0x000fe2000c101924 */
[----:B------:R-:W-:Y:S05]  /*7260*/  EXIT ;  /* 0x000000000000794d */ /* 0x000fea0003800000 */
.L_x_32645:
[----:B------:R-:W-:-:S06]  /*7270*/  LOP3.LUT R4, R18, 0xff, RZ, 0xc0, !PT ;  /* 0x000000ff12047812 */ /* 0x000fcc00078ec0ff */
[----:B------:R-:W0:Y:S02]  /*7280*/  I2F.F64.U16 R4, R4 ;  /* 0x0000000400047312 */ /* 0x000e240000101800 */
[----:B0-----:R-:W-:Y:S01]  /*7290*/  STG.E.64 desc[UR36][R2.64], R4 ;  /* 0x0000000402007986 */ /* 0x001fe2000c101b24 */
[----:B------:R-:W-:Y:S05]  /*72a0*/  EXIT ;  /* 0x000000000000794d */ /* 0x000fea0003800000 */
.L_x_32636:
        /* <DEDUP_REMOVED lines=13> */
.L_x_32650:
        /* <DEDUP_REMOVED lines=18> */
.L_x_32652:
[----:B------:R-:W-:Y:S05]  /*74a0*/  BSYNC.RECONVERGENT B0 ;  /* 0x0000000000007941 */ /* 0x000fea0003800200 */
.L_x_32651:
[----:B------:R-:W-:Y:S01]  /*74b0*/  STG.E.U8 desc[UR36][R2.64], R0 ;  /* 0x0000000002007986 */ /* 0x000fe2000c101124 */
[----:B------:R-:W-:Y:S05]  /*74c0*/  EXIT ;  /* 0x000000000000794d */ /* 0x000fea0003800000 */
.L_x_32649:
        /* <DEDUP_REMOVED lines=18> */
.L_x_32654:
[----:B------:R-:W-:Y:S05]  /*75f0*/  BSYNC.RECONVERGENT B0 ;  /* 0x0000000000007941 */ /* 0x000fea0003800200 */
.L_x_32653:
[----:B------:R-:W-:Y:S01]  /*7600*/  STG.E.U8 desc[UR36][R2.64], R0 ;  /* 0x0000000002007986 */ /* 0x000fe2000c101124 */
[----:B------:R-:W-:Y:S05]  /*7610*/  EXIT ;  /* 0x000000000000794d */ /* 0x000fea0003800000 */
.L_x_32648:
        /* <DEDUP_REMOVED lines=22> */
.L_x_32656:
[----:B------:R-:W-:Y:S01]  /*7780*/  LOP3.LUT R18, R18, 0xff, RZ, 0xc0, !PT ;  /* 0x000000ff12127812 */ /* 0x000fe200078ec0ff */
[----:B------:R-:W-:-:S05]  /*7790*/  IMAD.MOV.U32 R19, RZ, RZ, RZ ;  /* 0x000000ffff137224 */ /* 0x000fca00078e00ff */
[----:B------:R-:W-:Y:S01]  /*77a0*/  STG.E.64 desc[UR36][R2.64], R18 ;  /* 0x0000001202007986 */ /* 0x000fe2000c101b24 */
[----:B------:R-:W-:Y:S05]  /*77b0*/  EXIT ;  /* 0x000000000000794d */ /* 0x000fea0003800000 */
.L_x_32655:
[----:B------:R-:W-:-:S05]  /*77c0*/  LOP3.LUT R5, R18, 0xff, RZ, 0xc0, !PT ;  /* 0x000000ff12057812 */ /* 0x000fca00078ec0ff */
[----:B------:R-:W-:Y:S01]  /*77d0*/  STG.E desc[UR36][R2.64], R5 ;  /* 0x0000000502007986 */ /* 0x000fe2000c101924 */
[----:B------:R-:W-:Y:S05]  /*77e0*/  EXIT ;  /* 0x000000000000794d */ /* 0x000fea0003800000 */
.L_x_32647:
        /* <DEDUP_REMOVED lines=10> */
.L_x_32658:
[----:B------:R-:W-:Y:S02]  /*7890*/  LOP3.LUT R4, R18, 0xff, RZ, 0xc0, !PT ;  /* 0x000000ff12047812 */ /* 0x000fe400078ec0ff */
[----:B--234-:R-:W-:-:S04]  /*78a0*/  CS2R R6, SRZ ;  /* 0x0000000000067805 */ /* 0x01cfc8000001ff00 */
[----:B------:R-:W0:Y:S02]  /*78b0*/  I2F.F64.U16 R4, R4 ;  /* 0x0000000400047312 */ /* 0x000e240000101800 */
[----:B0-----:R-:W-:Y:S01]  /*78c0*/  STG.E.128 desc[UR36][R2.64], R4 ;  /* 0x0000000402007986 */ /* 0x001fe2000c101d24 */
[----:B------:R-:W-:Y:S05]  /*78d0*/  EXIT ;  /* 0x000000000000794d */ /* 0x000fea0003800000 */
.L_x_32657:
[----:B------:R-:W-:-:S13]  /*78e0*/  ISETP.NE.AND P0, PT, R0, 0xf, PT ;  /* 0x0000000f0000780c */ /* 0x000fda0003f05270 */
[----:B------:R-:W-:Y:S05]  /*78f0*/  @!P0 BRA `(.L_x_32659) ;  /* 0x0000000000dc8947 */ /* 0x000fea0003800000 */
[----:B------:R-:W-:-:S13]  /*7900*/  ISETP.NE.AND P0, PT, R0, 0x17, PT ;  /* 0x000000170000780c */ /* 0x000fda0003f05270 */
[----:B------:R-:W-:Y:S05]  /*7910*/  @!P0 BRA `(.L_x_32660) ;  /* 0x0000000000888947 */ /* 0x000fea0003800000 */
[----:B------:R-:W-:-:S13]  /*7920*/  ISETP.NE.AND P0, PT, R0, 0x18, PT ;  /* 0x000000180000780c */ /* 0x000fda0003f05270 */
[----:B------:R-:W-:Y:S05]  /*7930*/  @!P0 BRA `(.L_x_32661) ;  /* 0x0000000000448947 */ /* 0x000fea0003800000 */
.L_x_32640:
        /* <DEDUP_REMOVED lines=16> */
.L_x_32662:
[----:B------:R-:W-:Y:S05]  /*7a40*/  EXIT ;  /* 0x000000000000794d */ /* 0x000fea0003800000 */
.L_x_32661:
        /* <DEDUP_REMOVED lines=12> */
.L_x_32664:
[----:B------:R-:W-:Y:S05]  /*7b10*/  BSYNC.RECONVERGENT B0 ;  /* 0x0000000000007941 */ /* 0x000fea0003800200 */
.L_x_32663:
[----:B------:R-:W-:Y:S01]  /*7b20*/  STG.E.U8 desc[UR36][R2.64], R5 ;  /* 0x0000000502007986 */ /* 0x000fe2000c101124 */
[----:B------:R-:W-:Y:S05]  /*7b30*/  EXIT ;  /* 0x000000000000794d */ /* 0x000fea0003800000 */
.L_x_32660:
        /* <DEDUP_REMOVED lines=14> */
.L_x_32665:
[----:B------:R-:W-:Y:S01]  /*7c20*/  IMAD.MOV.U32 R5, RZ, RZ, 0x7f ;  /* 0x0000007fff057424 */ /* 0x000fe200078e00ff */
[----:B------:R-:W-:-:S04]  /*7c30*/  ISETP.GT.U32.AND P0, PT, R7, 0x7f800000, PT ;  /* 0x7f8000000700780c */ /* 0x000fc80003f04070 */
[----:B------:R-:W-:-:S05]  /*7c40*/  SEL R5, R5, 0x7c, P0 ;  /* 0x0000007c05057807 */ /* 0x000fca0000000000 */
[----:B------:R-:W-:Y:S01]  /*7c50*/  STG.E.U8 desc[UR36][R2.64], R5 ;  /* 0x0000000502007986 */ /* 0x000fe2000c101124 */
[----:B------:R-:W-:Y:S05]  /*7c60*/  EXIT ;  /* 0x000000000000794d */ /* 0x000fea0003800000 */
.L_x_32659:
[----:B------:R-:W-:-:S04]  /*7c70*/  LOP3.LUT R18, R18, 0xff, RZ, 0xc0, !PT ;  /* 0x000000ff12127812 */ /* 0x000fc800078ec0ff */
[----:B------:R-:W0:Y:S02]  /*7c80*/  I2F.U16 R0, R18 ;  /* 0x0000001200007306 */ /* 0x000e240000101000 */
[----:B0-----:R-:W-:-:S05]  /*7c90*/  F2FP.BF16.F32.PACK_AB R0, RZ, R0 ;  /* 0x00000000ff00723e */ /* 0x001fca00000010ff */
[----:B------:R-:W-:Y:S01]  /*7ca0*/  STG.E.U16 desc[UR36][R2.64], R0 ;  /* 0x0000000002007986 */ /* 0x000fe2000c101524 */
[----:B------:R-:W-:Y:S05]  /*7cb0*/  EXIT ;  /* 0x000000000000794d */ /* 0x000fea0003800000 */
        .weak           $__internal_67_$__cuda_sm20_div_u16
        .type           $__internal_67_$__cuda_sm20_div_u16,@function
        .size           $__internal_67_$__cuda_sm20_div_u16,(.L_x_32818 - $__internal_67_$__cuda_sm20_div_u16)
$__internal_67_$__cuda_sm20_div_u16:
        /* <DEDUP_REMOVED lines=18> */
[----:B------:R-:W-:Y:S06]  /*7de0*/  RET.REL.NODEC R4 `(_ZN2at6native27unrolled_elementwise_kernelINS0_13AUnaryFunctorIhhhZZZNS0_15binary_internal21div_floor_kernel_cudaERNS_18TensorIteratorBaseEENKUlvE_clEvENKUlvE_clEvEUlhhE_EESt5arrayIPcLm2EELi4E23TrivialOffsetCalculatorILi1EjESE_NS0_6memory12LoadWithCastILi1EEENSF_13StoreWithCastILi1EEEEEviT_T0_T2_T3_T4_T5_) ;  /* 0xffffff8004847950 */ /* 0x000fec0003c3ffff */
.L_x_32666:
        /* <DEDUP_REMOVED lines=9> */
.L_x_32818:


//--------------------- .text._ZN2at6native18elementwise_kernelILi128ELi4EZNS0_22gpu_kernel_impl_nocastINS0_13AUnaryFunctorIhhhZZZNS0_15binary_internal21div_floor_kernel_cudaERNS_18TensorIteratorBaseEENKUlvE_clEvENKUlvE_clEvEUlhhE_EEEEvS6_RKT_EUliE_EEviT1_ --------------------------
	.section	.text._ZN2at6native18elementwise_kernelILi128ELi4EZNS0_22gpu_kernel_impl_nocastINS0_13AUnaryFunctorIhhhZZZNS0_15binary_internal21div_floor_kernel_cudaERNS_18TensorIteratorBaseEENKUlvE_clEvENKUlvE_clEvEUlhhE_EEEEvS6_RKT_EUliE_EEviT1_,"ax",@progbits
	.align	128
        .global         _ZN2at6native18elementwise_kernelILi128ELi4EZNS0_22gpu_kernel_impl_nocastINS0_13AUnaryFunctorIhhhZZZNS0_15binary_internal21div_floor_kernel_cudaERNS_18TensorIteratorBaseEENKUlvE_clEvENKUlvE_clEvEUlhhE_EEEEvS6_RKT_EUliE_EEviT1_
        .type           _ZN2at6native18elementwise_kernelILi128ELi4EZNS0_22gpu_kernel_impl_nocastINS0_13AUnaryFunctorIhhhZZZNS0_15binary_internal21div_floor_kernel_cudaERNS_18TensorIteratorBaseEENKUlvE_clEvENKUlvE_clEvEUlhhE_EEEEvS6_RKT_EUliE_EEviT1_,@function
        .size           _ZN2at6native18elementwise_kernelILi128ELi4EZNS0_22gpu_kernel_impl_nocastINS0_13AUnaryFunctorIhhhZZZNS0_15binary_internal21div_floor_kernel_cudaERNS_18TensorIteratorBaseEENKUlvE_clEvENKUlvE_clEvEUlhhE_EEEEvS6_RKT_EUliE_EEviT1_,(.L_x_32819 - _ZN2at6native18elementwise_kernelILi128ELi4EZNS0_22gpu_kernel_impl_nocastINS0_13AUnaryFunctorIhhhZZZNS0_15binary_internal21div_floor_kernel_cudaERNS_18TensorIteratorBaseEENKUlvE_clEvENKUlvE_clEvEUlhhE_EEEEvS6_RKT_EUliE_EEviT1_)
        .other          _ZN2at6native18elementwise_kernelILi128ELi4EZNS0_22gpu_kernel_impl_nocastINS0_13AUnaryFunctorIhhhZZZNS0_15binary_internal21div_floor_kernel_cudaERNS_18TensorIteratorBaseEENKUlvE_clEvENKUlvE_clEvEUlhhE_EEEEvS6_RKT_EUliE_EEviT1_,@"STO_CUDA_ENTRY STV_DEFAULT"
_ZN2at6native18elementwise_kernelILi128ELi4EZNS0_22gpu_kernel_impl_nocastINS0_13AUnaryFunctorIhhhZZZNS0_15binary_internal21div_floor_kernel_cudaERNS_18TensorIteratorBaseEENKUlvE_clEvENKUlvE_clEvEUlhhE_EEEEvS6_RKT_EUliE_EEviT1_:
.text._ZN2at6native18elementwise_kernelILi128ELi4EZNS0_22gpu_kernel_impl_nocastINS0_13AUnaryFunctorIhhhZZZNS0_15binary_internal21div_floor_kernel_cudaERNS_18TensorIteratorBaseEENKUlvE_clEvENKUlvE_clEvEUlhhE_EEEEvS6_RKT_EUliE_EEviT1_:
        /* <DEDUP_REMOVED lines=18> */
[----:B0----5:R-:W-:Y:S05]  /*0120*/  CALL.REL.NOINC `($__internal_68_$__cuda_sm20_div_u16) ;  /* 0x0000005000487944 */ /* 0x021fea0003c00000 */
[----:B------:R-:W0:Y:S01]  /*0130*/  LDC.64 R4, c[0x0][0x580] ;  /* 0x00016000ff047b82 */ /* 0x000e220000000a00 */
[----:B------:R-:W-:Y:S01]  /*0140*/  IADD3 R3, PT, PT, R3, 0x80, RZ ;  /* 0x0000008003037810 */ /* 0x000fe20007ffe0ff */
[----:B0-----:R0:W-:Y:S06]  /*0150*/  STG.E.U8 desc[UR6][R4.64], R11 ;  /* 0x0000000b04007986 */ /* 0x0011ec000c101106 */
.L_x_32669:
[----:B------:R-:W-:Y:S05]  /*0160*/  BSYNC.RECONVERGENT B0 ;  /* 0x0000000000007941 */ /* 0x000fea0003800200 */
.L_x_32668:
        /* <DEDUP_REMOVED lines=8> */
[----:B0----5:R-:W-:Y:S05]  /*01f0*/  CALL.REL.NOINC `($__internal_68_$__cuda_sm20_div_u16) ;  /* 0x0000005000147944 */ /* 0x021fea0003c00000 */
[----:B------:R-:W0:Y:S01]  /*0200*/  LDC.64 R4, c[0x0][0x580] ;  /* 0x00016000ff047b82 */ /* 0x000e220000000a00 */
[----:B------:R-:W-:Y:S01]  /*0210*/  IADD3 R3, PT, PT, R3, 0x80, RZ ;  /* 0x0000008003037810 */ /* 0x000fe20007ffe0ff */
[----:B0-----:R1:W-:Y:S06]  /*0220*/  STG.E.U8 desc[UR6][R4.64], R11 ;  /* 0x0000000b04007986 */ /* 0x0013ec000c101106 */
.L_x_32671:
[----:B------:R-:W-:Y:S05]  /*0230*/  BSYNC.RECONVERGENT B0 ;  /* 0x0000000000007941 */ /* 0x000fea0003800200 */
.L_x_32670:
        /* <DEDUP_REMOVED lines=8> */
[----:B0----5:R-:W-:Y:S05]  /*02c0*/  CALL.REL.NOINC `($__internal_68_$__cuda_sm20_div_u16) ;  /* 0x0000004c00e07944 */ /* 0x021fea0003c00000 */
[----:B------:R-:W0:Y:S01]  /*02d0*/  LDC.64 R4, c[0x0][0x580] ;  /* 0x00016000ff047b82 */ /* 0x000e220000000a00 */
[----:B------:R-:W-:Y:S01]  /*02e0*/  IADD3 R3, PT, PT, R3, 0x80, RZ ;  /* 0x0000008003037810 */ /* 0x000fe20007ffe0ff */
[----:B0-----:R2:W-:Y:S06]  /*02f0*/  STG.E.U8 desc[UR6][R4.64], R11 ;  /* 0x0000000b04007986 */ /* 0x0015ec000c101106 */
.L_x_32673:
[----:B------:R-:W-:Y:S05]  /*0300*/  BSYNC.RECONVERGENT B0 ;  /* 0x0000000000007941 */ /* 0x000fea0003800200 */
.L_x_32672:
[----:B------:R-:W3:Y:S02]  /*0310*/  LDCU UR4, c[0x0][0x380] ;  /* 0x00007000ff0477ac */ /* 0x000ee40008000800 */
[----:B---3--:R-:W-:-:S13]  /*0320*/  ISETP.GE.AND P0, PT, R3, UR4, PT ;  /* 0x0000000403007c0c */ /* 0x008fda000bf06270 */
[----:B------:R-:W-:Y:S05]  /*0330*/  @P0 EXIT ;  /* 0x000000000000094d */ /* 0x000fea0003800000 */
[----:B------:R-:W0:Y:S02]  /*0340*/  LDC.64 R2, c[0x0][0x588] ;  /* 0x00016200ff027b82 */ /* 0x000e240000000a00 */
[----:B012---:R0:W5:Y:S01]  /*0350*/  LDG.E.U8 R11, desc[UR6][R2.64] ;  /* 0x00000006020b7981 */ /* 0x007162000c1e1100 */
[----:B------:R-:W-:Y:S02]  /*0360*/  MOV R10, UR5 ;  /* 0x00000005000a7c02 */ /* 0x000fe40008000f00 */
[----:B------:R-:W-:-:S07]  /*0370*/  MOV R12, 0x390 ;  /* 0x00000390000c7802 */ /* 0x000fce0000000f00 */
[----:B0----5:R-:W-:Y:S05]  /*0380*/  CALL.REL.NOINC `($__internal_68_$__cuda_sm20_div_u16) ;  /* 0x0000004c00b07944 */ /* 0x021fea0003c00000 */
[----:B------:R-:W0:Y:S02]  /*0390*/  LDC.64 R2, c[0x0][0x580] ;  /* 0x00016000ff027b82 */ /* 0x000e240000000a00 */
[----:B0-----:R-:W-:Y:S01]  /*03a0*/  STG.E.U8 desc[UR6][R2.64], R11 ;  /* 0x0000000b02007986 */ /* 0x001fe2000c101106 */
[----:B------:R-:W-:Y:S05]  /*03b0*/  EXIT ;  /* 0x000000000000794d */ /* 0x000fea0003800000 */
.L_x_32667:
        /* <DEDUP_REMOVED lines=305> */
.L_x_32676:
        /* <DEDUP_REMOVED lines=8> */
[----:B0----5:R-:W-:Y:S05]  /*1750*/  CALL.REL.NOINC `($__internal_68_$__cuda_sm20_div_u16) ;  /* 0x0000003800bc7944 */ /* 0x021fea0003c00000 */
[----:B------:R0:W-:Y:S01]  /*1760*/  STG.E.U8 desc[UR6][R4.64], R11 ;  /* 0x0000000b04007986 */ /* 0x0001e2000c101106 */
[----:B------:R-:W-:-:S07]  /*1770*/  IADD3 R3, PT, PT, R3, 0x80, RZ ;  /* 0x0000008003037810 */ /* 0x000fce0007ffe0ff */
.L_x_32675:
[----:B------:R-:W-:Y:S05]  /*1780*/  BSYNC.RECONVERGENT B0 ;  /* 0x0000000000007941 */ /* 0x000fea0003800200 */
.L_x_32674:
        /* <DEDUP_REMOVED lines=302> */
.L_x_32679:
        /* <DEDUP_REMOVED lines=11> */
.L_x_32678:
[----:B------:R-:W-:Y:S05]  /*2b20*/  BSYNC.RECONVERGENT B0 ;  /* 0x0000000000007941 */ /* 0x000fea0003800200 */
.L_x_32677:
        /* <DEDUP_REMOVED lines=302> */
.L_x_32682:
        /* <DEDUP_REMOVED lines=11> */
.L_x_32681:
[----:B------:R-:W-:Y:S05]  /*3ec0*/  BSYNC.RECONVERGENT B0 ;  /* 0x0000000000007941 */ /* 0x000fea0003800200 */
.L_x_32680:
        /* <DEDUP_REMOVED lines=301> */
.L_x_32683:
        /* <DEDUP_REMOVED lines=8> */
[----:B0----5:R-:W-:Y:S05]  /*5220*/  CALL.REL.NOINC `($__internal_68_$__cuda_sm20_div_u16) ;  /* 0x0000000000087944 */ /* 0x021fea0003c00000 */
[----:B------:R-:W-:Y:S01]  /*5230*/  STG.E.U8 desc[UR6][R2.64], R11 ;  /* 0x0000000b02007986 */ /* 0x000fe2000c101106 */
[----:B------:R-:W-:Y:S05]  /*5240*/  EXIT ;  /* 0x000000000000794d */ /* 0x000fea0003800000 */
        .weak           $__internal_68_$__cuda_sm20_div_u16
        .type           $__internal_68_$__cuda_sm20_div_u16,@function
        .size           $__internal_68_$__cuda_sm20_div_u16,(.L_x_32819 - $__internal_68_$__cuda_sm20_div_u16)
$__internal_68_$__cuda_sm20_div_u16:
        /* <DEDUP_REMOVED lines=18> */
[----:B------:R-:W-:Y:S06]  /*5370*/  RET.REL.NODEC R6 `(_ZN2at6native18elementwise_kernelILi128ELi4EZNS0_22gpu_kernel_impl_nocastINS0_13AUnaryFunctorIhhhZZZNS0_15binary_internal21div_floor_kernel_cudaERNS_18TensorIteratorBaseEENKUlvE_clEvENKUlvE_clEvEUlhhE_EEEEvS6_RKT_EUliE_EEviT1_) ;  /* 0xffffffac06207950 */ /* 0x000fec0003c3ffff */
.L_x_32684:
        /* <DEDUP_REMOVED lines=16> */
.L_x_32819:


//--------------------- .text._ZN2at6native27unrolled_elementwise_kernelINS0_13AUnaryFunctorIhhhZZZNS0_15binary_internal21div_floor_kernel_cudaERNS_18TensorIteratorBaseEENKUlvE_clEvENKUlvE_clEvEUlhhE_EESt5arrayIPcLm2EELi4E23TrivialOffsetCalculatorILi1EjESE_NS0_6memory15LoadWithoutCastENSF_16StoreWithoutCastEEEviT_T0_T2_T3_T4_T5_ --------------------------
	.section	.text._ZN2at6native27unrolled_elementwise_kernelINS0_13AUnaryFunctorIhhhZZZNS0_15binary_internal21div_floor_kernel_cudaERNS_18TensorIteratorBaseEENKUlvE_clEvENKUlvE_clEvEUlhhE_EESt5arrayIPcLm2EELi4E23TrivialOffsetCalculatorILi1EjESE_NS0_6memory15LoadWithoutCastENSF_16StoreWithoutCastEEEviT_T0_T2_T3_T4_T5_,"ax",@progbits
	.align	128
        .global         _ZN2at6native27unrolled_elementwise_kernelINS0_13AUnaryFunctorIhhhZZZNS0_15binary_internal21div_floor_kernel_cudaERNS_18TensorIteratorBaseEENKUlvE_clEvENKUlvE_clEvEUlhhE_EESt5arrayIPcLm2EELi4E23TrivialOffsetCalculatorILi1EjESE_NS0_6memory15LoadWithoutCastENSF_16StoreWithoutCastEEEviT_T0_T2_T3_T4_T5_
        .type           _ZN2at6native27unrolled_elementwise_kernelINS0_13AUnaryFunctorIhhhZZZNS0_15binary_internal21div_floor_kernel_cudaERNS_18TensorIteratorBaseEENKUlvE_clEvENKUlvE_clEvEUlhhE_EESt5arrayIPcLm2EELi4E23TrivialOffsetCalculatorILi1EjESE_NS0_6memory15LoadWithoutCastENSF_16StoreWithoutCastEEEviT_T0_T2_T3_T4_T5_,@function
        .size           _ZN2at6native27unrolled_elementwise_kernelINS0_13AUnaryFunctorIhhhZZZNS0_15binary_internal21div_floor_kernel_cudaERNS_18TensorIteratorBaseEENKUlvE_clEvENKUlvE_clEvEUlhhE_EESt5arrayIPcLm2EELi4E23TrivialOffsetCalculatorILi1EjESE_NS0_6memory15LoadWithoutCastENSF_16StoreWithoutCastEEEviT_T0_T2_T3_T4_T5_,(.L_x_32820 - _ZN2at6native27unrolled_elementwise_kernelINS0_13AUnaryFunctorIhhhZZZNS0_15binary_internal21div_floor_kernel_cudaERNS_18TensorIteratorBaseEENKUlvE_clEvENKUlvE_clEvEUlhhE_EESt5arrayIPcLm2EELi4E23TrivialOffsetCalculatorILi1EjESE_NS0_6memory15LoadWithoutCastENSF_16StoreWithoutCastEEEviT_T0_T2_T3_T4_T5_)
        .other          _ZN2at6native27unrolled_elementwise_kernelINS0_13AUnaryFunctorIhhhZZZNS0_15binary_internal21div_floor_kernel_cudaERNS_18TensorIteratorBaseEENKUlvE_clEvENKUlvE_clEvEUlhhE_EESt5arrayIPcLm2EELi4E23TrivialOffsetCalculatorILi1EjESE_NS0_6memory15LoadWithoutCastENSF_16StoreWithoutCastEEEviT_T0_T2_T3_T4_T5_,@"STO_CUDA_ENTRY STV_DEFAULT"
_ZN2at6native27unrolled_elementwise_kernelINS0_13AUnaryFunctorIhhhZZZNS0_15binary_internal21div_floor_kernel_cudaERNS_18TensorIteratorBaseEENKUlvE_clEvENKUlvE_clEvEUlhhE_EESt5arrayIPcLm2EELi4E23TrivialOffsetCalculatorILi1EjESE_NS0_6memory15LoadWithoutCastENSF_16StoreWithoutCastEEEviT_T0_T2_T3_T4_T5_:
.text._ZN2at6native27unrolled_elementwise_kernelINS0_13AUnaryFunctorIhhhZZZNS0_15binary_internal21div_floor_kernel_cudaERNS_18TensorIteratorBaseEENKUlvE_clEvENKUlvE_clEvEUlhhE_EESt5arrayIPcLm2EELi4E23TrivialOffsetCalculatorILi1EjESE_NS0_6memory15LoadWithoutCastENSF_16StoreWithoutCastEEEviT_T0_T2_T3_T4_T5_:
        /* <DEDUP_REMOVED lines=45> */
[----:B------:R-:W-:Y:S05]  /*02d0*/  CALL.REL.NOINC `($__internal_69_$__cuda_sm20_div_u16) ;  /* 0x0000000400147944 */ /* 0x000fea0003c00000 */
[----:B------:R-:W-:-:S07]  /*02e0*/  IMAD.MOV.U32 R8, RZ, RZ, R16 ;  /* 0x000000ffff087224 */ /* 0x000fce00078e0010 */
.L_x_32686:
[----:B0-----:R-:W-:Y:S05]  /*02f0*/  BSYNC.RECONVERGENT B0 ;  /* 0x0000000000007941 */ /* 0x001fea0003800200 */
.L_x_32685:
[----:B------:R-:W-:Y:S01]  /*0300*/  VIADD R9, R3, 0x80 ;  /* 0x0000008003097836 */ /* 0x000fe20000000000 */
[----:B------:R-:W-:Y:S04]  /*0310*/  BSSY.RECONVERGENT B0, `(.L_x_32687) ;  /* 0x0000008000007945 */ /* 0x000fe80003800200 */
[----:B------:R-:W-:-:S13]  /*0320*/  ISETP.GE.AND P0, PT, R9, R2, PT ;  /* 0x000000020900720c */ /* 0x000fda0003f06270 */
[----:B------:R-:W-:Y:S05]  /*0330*/  @P0 BRA `(.L_x_32688) ;  /* 0x0000000000140947 */ /* 0x000fea0003800000 */
[----:B-----5:R-:W-:Y:S01]  /*0340*/  LOP3.LUT R16, R10, 0xff, RZ, 0xc0, !PT ;  /* 0x000000ff0a107812 */ /* 0x020fe200078ec0ff */
[----:B------:R-:W-:Y:S01]  /*0350*/  IMAD.U32 R15, RZ, RZ, UR6 ;  /* 0x00000006ff0f7e24 */ /* 0x000fe2000f8e00ff */
[----:B------:R-:W-:-:S07]  /*0360*/  MOV R17, 0x380 ;  /* 0x0000038000117802 */ /* 0x000fce0000000f00 */
[----:B------:R-:W-:Y:S05]  /*0370*/  CALL.REL.NOINC `($__internal_69_$__cuda_sm20_div_u16) ;  /* 0x0000000000ec7944 */ /* 0x000fea0003c00000 */
[----:B------:R-:W-:-:S07]  /*0380*/  IMAD.MOV.U32 R4, RZ, RZ, R16 ;  /* 0x000000ffff047224 */ /* 0x000fce00078e0010 */
.L_x_32688:
[----:B------:R-:W-:Y:S05]  /*0390*/  BSYNC.RECONVERGENT B0 ;  /* 0x0000000000007941 */ /* 0x000fea0003800200 */
.L_x_32687:
[----:B------:R-:W-:Y:S01]  /*03a0*/  IADD3 R5, PT, PT, R3, 0x100, RZ ;  /* 0x0000010003057810 */ /* 0x000fe20007ffe0ff */
[----:B------:R-:W-:Y:S03]  /*03b0*/  BSSY.RECONVERGENT B0, `(.L_x_32689) ;  /* 0x0000008000007945 */ /* 0x000fe60003800200 */
[----:B------:R-:W-:-:S13]  /*03c0*/  ISETP.GE.AND P0, PT, R5, R2, PT ;  /* 0x000000020500720c */ /* 0x000fda0003f06270 */
[----:B------:R-:W-:Y:S05]  /*03d0*/  @P0 BRA `(.L_x_32690) ;  /* 0x0000000000140947 */ /* 0x000fea0003800000 */
[----:B-----5:R-:W-:Y:S01]  /*03e0*/  LOP3.LUT R16, R7, 0xff, RZ, 0xc0, !PT ;  /* 0x000000ff07107812 */ /* 0x020fe200078ec0ff */
[----:B------:R-:W-:Y:S01]  /*03f0*/  IMAD.U32 R15, RZ, RZ, UR6 ;  /* 0x00000006ff0f7e24 */ /* 0x000fe2000f8e00ff */
[----:B------:R-:W-:-:S07]  /*0400*/  MOV R17, 0x420 ;  /* 0x0000042000117802 */ /* 0x000fce0000000f00 */
[----:B------:R-:W-:Y:S05]  /*0410*/  CALL.REL.NOINC `($__internal_69_$__cuda_sm20_div_u16) ;  /* 0x0000000000c47944 */ /* 0x000fea0003c00000 */
[----:B------:R-:W-:-:S07]  /*0420*/  IMAD.MOV.U32 R5, RZ, RZ, R16 ;  /* 0x000000ffff057224 */ /* 0x000fce00078e0010 */
.L_x_32690:
[----:B------:R-:W-:Y:S05]  /*0430*/  BSYNC.RECONVERGENT B0 ;  /* 0x0000000000007941 */ /* 0x000fea0003800200 */
.L_x_32689:
[----:B-----5:R-:W-:Y:S01]  /*0440*/  VIADD R7, R3, 0x180 ;  /* 0x0000018003077836 */ /* 0x020fe20000000000 */
[----:B------:R-:W-:Y:S04]  /*0450*/  BSSY.RECONVERGENT B0, `(.L_x_32691) ;  /* 0x0000008000007945 */ /* 0x000fe80003800200 */
[----:B------:R-:W-:-:S13]  /*0460*/  ISETP.GE.AND P0, PT, R7, R2, PT ;  /* 0x000000020700720c */ /* 0x000fda0003f06270 */
[----:B------:R-:W-:Y:S05]  /*0470*/  @P0 BRA `(.L_x_32692) ;  /* 0x0000000000140947 */ /* 0x000fea0003800000 */
[----:B------:R-:W-:Y:S01]  /*0480*/  LOP3.LUT R16, R6, 0xff, RZ, 0xc0, !PT ;  /* 0x000000ff06107812 */ /* 0x000fe200078ec0ff */
[----:B------:R-:W-:Y:S01]  /*0490*/  IMAD.U32 R15, RZ, RZ, UR6 ;  /* 0x00000006ff0f7e24 */ /* 0x000fe2000f8e00ff */
[----:B------:R-:W-:-:S07]  /*04a0*/  MOV R17, 0x4c0 ;  /* 0x000004c000117802 */ /* 0x000fce0000000f00 */
[----:B------:R-:W-:Y:S05]  /*04b0*/  CALL.REL.NOINC `($__internal_69_$__cuda_sm20_div_u16) ;  /* 0x00000000009c7944 */ /* 0x000fea0003c00000 */
[----:B------:R-:W-:-:S07]  /*04c0*/  IMAD.MOV.U32 R11, RZ, RZ, R16 ;  /* 0x000000ffff0b7224 */ /* 0x000fce00078e0010 */
.L_x_32692:
[----:B------:R-:W-:Y:S05]  /*04d0*/  BSYNC.RECONVERGENT B0 ;  /* 0x0000000000007941 */ /* 0x000fea0003800200 */
.L_x_32691:
        /* <DEDUP_REMOVED lines=19> */
.L_x_32695:
[----:B------:R-:W-:Y:S05]  /*0610*/  BSYNC.RELIABLE B1 ;  /* 0x0000000000017941 */ /* 0x000fea0003800100 */
.L_x_32694:
[----:B------:R-:W-:-:S13]  /*0620*/  ISETP.GE.AND P0, PT, R3, R2, PT ;  /* 0x000000020300720c */ /* 0x000fda0003f06270 */
[----:B------:R-:W1:Y:S01]  /*0630*/  @!P0 LDC.64 R8, c[0x0][0x388] ;  /* 0x0000e200ff088b82 */ /* 0x000e620000000a00 */
[----:B0-----:R-:W-:Y:S02]  /*0640*/  @!P0 IMAD R7, R0, 0x200, R3 ;  /* 0x0000020000078824 */ /* 0x001fe400078e0203 */
[----:B------:R-:W-:-:S03]  /*0650*/  @!P0 VIADD R3, R3, 0x80 ;  /* 0x0000008003038836 */ /* 0x000fc60000000000 */
[----:B-1----:R-:W-:-:S05]  /*0660*/  @!P0 IADD3 R6, P1, PT, R7, R8, RZ ;  /* 0x0000000807068210 */ /* 0x002fca0007f3e0ff */
[----:B------:R-:W-:-:S05]  /*0670*/  @!P0 IMAD.X R7, RZ, RZ, R9, P1 ;  /* 0x000000ffff078224 */ /* 0x000fca00008e0609 */
[----:B------:R1:W-:Y:S03]  /*0680*/  @!P0 STG.E.U8 desc[UR4][R6.64], R5 ;  /* 0x0000000506008986 */ /* 0x0003e6000c101104 */
.L_x_32696:
[----:B------:R-:W-:Y:S05]  /*0690*/  BSYNC.RECONVERGENT B0 ;  /* 0x0000000000007941 */ /* 0x000fea0003800200 */
.L_x_32693:
        /* <DEDUP_REMOVED lines=9> */
        .weak           $__internal_69_$__cuda_sm20_div_u16
        .type           $__internal_69_$__cuda_sm20_div_u16,@function
        .size           $__internal_69_$__cuda_sm20_div_u16,(.L_x_32820 - $__internal_69_$__cuda_sm20_div_u16)
$__internal_69_$__cuda_sm20_div_u16:
        /* <DEDUP_REMOVED lines=18> */
[----:B------:R-:W-:Y:S06]  /*0850*/  RET.REL.NODEC R12 `(_ZN2at6native27unrolled_elementwise_kernelINS0_13AUnaryFunctorIhhhZZZNS0_15binary_internal21div_floor_kernel_cudaERNS_18TensorIteratorBaseEENKUlvE_clEvENKUlvE_clEvEUlhhE_EESt5arrayIPcLm2EELi4E23TrivialOffsetCalculatorILi1EjESE_NS0_6memory15LoadWithoutCastENSF_16StoreWithoutCastEEEviT_T0_T2_T3_T4_T5_) ;  /* 0xfffffff40ce87950 */ /* 0x000fec0003c3ffff */
.L_x_32697:
        /* <DEDUP_REMOVED lines=10> */
.L_x_32820:


//--------------------- .text._ZN2at6native29vectorized_elementwise_kernelILi2ENS0_13AUnaryFunctorIhhhZZZNS0_15binary_internal21div_floor_kernel_cudaERNS_18TensorIteratorBaseEENKUlvE_clEvENKUlvE_clEvEUlhhE_EESt5arrayIPcLm2EEEEviT0_T1_ --------------------------
	.section	.text._ZN2at6native29vectorized_elementwise_kernelILi2ENS0_13AUnaryFunctorIhhhZZZNS0_15binary_internal21div_floor_kernel_cudaERNS_18TensorIteratorBaseEENKUlvE_clEvENKUlvE_clEvEUlhhE_EESt5arrayIPcLm2EEEEviT0_T1_,"ax",@progbits
	.align	128
        .global         _ZN2at6native29vectorized_elementwise_kernelILi2ENS0_13AUnaryFunctorIhhhZZZNS0_15binary_internal21div_floor_kernel_cudaERNS_18TensorIteratorBaseEENKUlvE_clEvENKUlvE_clEvEUlhhE_EESt5arrayIPcLm2EEEEviT0_T1_
        .type           _ZN2at6native29vectorized_elementwise_kernelILi2ENS0_13AUnaryFunctorIhhhZZZNS0_15binary_internal21div_floor_kernel_cudaERNS_18TensorIteratorBaseEENKUlvE_clEvENKUlvE_clEvEUlhhE_EESt5arrayIPcLm2EEEEviT0_T1_,@function
        .size           _ZN2at6native29vectorized_elementwise_kernelILi2ENS0_13AUnaryFunctorIhhhZZZNS0_15binary_internal21div_floor_kernel_cudaERNS_18TensorIteratorBaseEENKUlvE_clEvENKUlvE_clEvEUlhhE_EESt5arrayIPcLm2EEEEviT0_T1_,(.L_x_32821 - _ZN2at6native29vectorized_elementwise_kernelILi2ENS0_13AUnaryFunctorIhhhZZZNS0_15binary_internal21div_floor_kernel_cudaERNS_18TensorIteratorBaseEENKUlvE_clEvENKUlvE_clEvEUlhhE_EESt5arrayIPcLm2EEEEviT0_T1_)
        .other          _ZN2at6native29vectorized_elementwise_kernelILi2ENS0_13AUnaryFunctorIhhhZZZNS0_15binary_internal21div_floor_kernel_cudaERNS_18TensorIteratorBaseEENKUlvE_clEvENKUlvE_clEvEUlhhE_EESt5arrayIPcLm2EEEEviT0_T1_,@"STO_CUDA_ENTRY STV_DEFAULT"
_ZN2at6native29vectorized_elementwise_kernelILi2ENS0_13AUnaryFunctorIhhhZZZNS0_15binary_internal21div_floor_kernel_cudaERNS_18TensorIteratorBaseEENKUlvE_clEvENKUlvE_clEvEUlhhE_EESt5arrayIPcLm2EEEEviT0_T1_:
.text._ZN2at6native29vectorized_elementwise_kernelILi2ENS0_13AUnaryFunctorIhhhZZZNS0_15binary_internal21div_floor_kernel_cudaERNS_18TensorIteratorBaseEENKUlvE_clEvENKUlvE_clEvEUlhhE_EESt5arrayIPcLm2EEEEviT0_T1_:
        /* <DEDUP_REMOVED lines=80> */
[----:B------:R-:W-:Y:S05]  /*0500*/  CALL.REL.NOINC `($__internal_70_$__cuda_sm20_div_u16) ;  /* 0x0000000c00507944 */ /* 0x000fea0003c00000 */
[----:B------:R-:W-:-:S07]  /*0510*/  IMAD.MOV.U32 R5, RZ, RZ, R12 ;  /* 0x000000ffff057224 */ /* 0x000fce00078e000c */
.L_x_32700:
[----:B------:R-:W-:Y:S05]  /*0520*/  BSYNC.RECONVERGENT B0 ;  /* 0x0000000000007941 */ /* 0x000fea0003800200 */
.L_x_32699:
[----:B------:R-:W-:Y:S01]  /*0530*/  VIADD R6, R8, 0x80 ;  /* 0x0000008008067836 */ /* 0x000fe20000000000 */
[----:B------:R-:W-:Y:S04]  /*0540*/  BSSY.RECONVERGENT B0, `(.L_x_32701) ;  /* 0x0000008000007945 */ /* 0x000fe80003800200 */
[----:B------:R-:W-:-:S13]  /*0550*/  ISETP.GE.U32.AND P0, PT, R6, UR5, PT ;  /* 0x0000000506007c0c */ /* 0x000fda000bf06070 */
[----:B------:R-:W-:Y:S05]  /*0560*/  @P0 BRA `(.L_x_32702) ;  /* 0x0000000000140947 */ /* 0x000fea0003800000 */
[----:B-----5:R-:W-:Y:S01]  /*0570*/  LOP3.LUT R12, R9, 0xff, RZ, 0xc0, !PT ;  /* 0x000000ff090c7812 */ /* 0x020fe200078ec0ff */
[----:B------:R-:W-:Y:S01]  /*0580*/  IMAD.U32 R4, RZ, RZ, UR10 ;  /* 0x0000000aff047e24 */ /* 0x000fe2000f8e00ff */
[----:B------:R-:W-:-:S07]  /*0590*/  MOV R2, 0x5b0 ;  /* 0x000005b000027802 */ /* 0x000fce0000000f00 */
[----:B------:R-:W-:Y:S05]  /*05a0*/  CALL.REL.NOINC `($__internal_70_$__cuda_sm20_div_u16) ;  /* 0x0000000c00287944 */ /* 0x000fea0003c00000 */
[----:B------:R-:W-:-:S07]  /*05b0*/  IMAD.MOV.U32 R7, RZ, RZ, R12 ;  /* 0x000000ffff077224 */ /* 0x000fce00078e000c */
.L_x_32702:
[----:B------:R-:W-:Y:S05]  /*05c0*/  BSYNC.RECONVERGENT B0 ;  /* 0x0000000000007941 */ /* 0x000fea0003800200 */
.L_x_32701:
        /* <DEDUP_REMOVED lines=9> */
.L_x_32704:
[----:B------:R-:W-:Y:S05]  /*0660*/  BSYNC.RECONVERGENT B0 ;  /* 0x0000000000007941 */ /* 0x000fea0003800200 */
.L_x_32703:
        /* <DEDUP_REMOVED lines=8> */
[----:B------:R-:W-:-:S07]  /*06f0*/  MOV R10, R12 ;  /* 0x0000000c000a7202 */ /* 0x000fce0000000f00 */
.L_x_32706:
[----:B------:R-:W-:Y:S05]  /*0700*/  BSYNC.RECONVERGENT B0 ;  /* 0x0000000000007941 */ /* 0x000fea0003800200 */
.L_x_32705:
        /* <DEDUP_REMOVED lines=9> */
.L_x_32708:
[----:B------:R-:W-:Y:S05]  /*07a0*/  BSYNC.RECONVERGENT B0 ;  /* 0x0000000000007941 */ /* 0x000fea0003800200 */
.L_x_32707:
        /* <DEDUP_REMOVED lines=9> */
.L_x_32710:
[----:B------:R-:W-:Y:S05]  /*0840*/  BSYNC.RECONVERGENT B0 ;  /* 0x0000000000007941 */ /* 0x000fea0003800200 */
.L_x_32709:
        /* <DEDUP_REMOVED lines=9> */
.L_x_32712:
[----:B------:R-:W-:Y:S05]  /*08e0*/  BSYNC.RECONVERGENT B0 ;  /* 0x0000000000007941 */ /* 0x000fea0003800200 */
.L_x_32711:
[----:B------:R-:W-:Y:S01]  /*08f0*/  VIADD R2, R8, 0x380 ;  /* 0x0000038008027836 */ /* 0x000fe20000000000 */
[----:B------:R-:W-:Y:S04]  /*0900*/  BSSY.RECONVERGENT B0, `(.L_x_32713) ;  /* 0x0000007000007945 */ /* 0x000fe80003800200 */
[----:B------:R-:W-:-:S13]  /*0910*/  ISETP.GE.U32.AND P0, PT, R2, UR5, PT ;  /* 0x0000000502007c0c */ /* 0x000fda000bf06070 */
[----:B------:R-:W-:Y:S05]  /*0920*/  @P0 BRA `(.L_x_32714) ;  /* 0x0000000000100947 */ /* 0x000fea0003800000 */
[----:B-----5:R-:W-:Y:S02]  /*0930*/  LOP3.LUT R12, R15, 0xff, RZ, 0xc0, !PT ;  /* 0x000000ff0f0c7812 */ /* 0x020fe400078ec0ff */
[----:B------:R-:W-:Y:S02]  /*0940*/  MOV R4, UR10 ;  /* 0x0000000a00047c02 */ /* 0x000fe40008000f00 */
[----:B------:R-:W-:-:S07]  /*0950*/  MOV R2, 0x970 ;  /* 0x0000097000027802 */ /* 0x000fce0000000f00 */
[----:B------:R-:W-:Y:S05]  /*0960*/  CALL.REL.NOINC `($__internal_70_$__cuda_sm20_div_u16) ;  /* 0x0000000800387944 */ /* 0x000fea0003c00000 */
.L_x_32714:
[----:B------:R-:W-:Y:S05]  /*0970*/  BSYNC.RECONVERGENT B0 ;  /* 0x0000000000007941 */ /* 0x000fea0003800200 */
.L_x_32713:
        /* <DEDUP_REMOVED lines=18> */
.L_x_32717:
[----:B------:R-:W-:-:S13]  /*0aa0*/  ISETP.GE.U32.AND P0, PT, R8, UR5, PT ;  /* 0x0000000508007c0c */ /* 0x000fda000bf06070 */
[----:B------:R-:W-:Y:S05]  /*0ab0*/  @P0 BRA `(.L_x_32719) ;  /* 0x0000000000380947 */ /* 0x000fea0003800000 */
[----:B------:R-:W1:Y:S01]  /*0ac0*/  LDCU.64 UR6, c[0x0][0x388] ;  /* 0x00007100ff0677ac */ /* 0x000e620008000a00 */
[C---:B0-----:R-:W-:Y:S02]  /*0ad0*/  VIADD R2, R8.reuse, UR4 ;  /* 0x0000000408027c36 */ /* 0x041fe40008000000 */
[----:B------:R-:W-:-:S03]  /*0ae0*/  VIADD R8, R8, 0x80 ;  /* 0x0000008008087836 */ /* 0x000fc60000000000 */
[----:B-1----:R-:W-:-:S05]  /*0af0*/  IADD3 R2, P0, PT, R2, UR6, RZ ;  /* 0x0000000602027c10 */ /* 0x002fca000ff1e0ff */
[----:B------:R-:W-:-:S05]  /*0b00*/  IMAD.X R3, RZ, RZ, UR7, P0 ;  /* 0x00000007ff037e24 */ /* 0x000fca00080e06ff */
[----:B-----5:R1:W-:Y:S03]  /*0b10*/  STG.E.U8 desc[UR8][R2.64], R9 ;  /* 0x0000000902007986 */ /* 0x0203e6000c101108 */
.L_x_32718:
        /* <DEDUP_REMOVED lines=8> */
.L_x_32719:
        /* <DEDUP_REMOVED lines=8> */
.L_x_32720:
        /* <DEDUP_REMOVED lines=9> */
.L_x_32721:
[----:B------:R-:W-:Y:S05]  /*0cb0*/  BSYNC.RELIABLE B1 ;  /* 0x0000000000017941 */ /* 0x000fea0003800100 */
.L_x_32716:
[----:B------:R-:W-:-:S13]  /*0cc0*/  ISETP.GE.U32.AND P0, PT, R8, UR5, PT ;  /* 0x0000000508007c0c */ /* 0x000fda000bf06070 */
[----:B------:R-:W3:Y:S01]  /*0cd0*/  @!P0 LDC.64 R4, c[0x0][0x388] ;  /* 0x0000e200ff048b82 */ /* 0x000ee20000000a00 */
[C---:B012---:R-:W-:Y:S02]  /*0ce0*/  @!P0 VIADD R3, R8.reuse, UR4 ;  /* 0x0000000408038c36 */ /* 0x047fe40008000000 */
[----:B------:R-:W-:-:S03]  /*0cf0*/  @!P0 VIADD R8, R8, 0x80 ;  /* 0x0000008008088836 */ /* 0x000fc60000000000 */
[----:B---3--:R-:W-:-:S05]  /*0d00*/  @!P0 IADD3 R2, P1, PT, R3, R4, RZ ;  /* 0x0000000403028210 */ /* 0x008fca0007f3e0ff */
[----:B------:R-:W-:-:S05]  /*0d10*/  @!P0 IMAD.X R3, RZ, RZ, R5, P1 ;  /* 0x000000ffff038224 */ /* 0x000fca00008e0605 */
[----:B-----5:R3:W-:Y:S03]  /*0d20*/  @!P0 STG.E.U8 desc[UR8][R2.64], R13 ;  /* 0x0000000d02008986 */ /* 0x0207e6000c101108 */
.L_x_32722:
[----:B------:R-:W-:Y:S05]  /*0d30*/  BSYNC.RECONVERGENT B0 ;  /* 0x0000000000007941 */ /* 0x000fea0003800200 */
.L_x_32715:
[----:B------:R-:W-:Y:S05]  /*0d40*/  WARPSYNC.ALL ;  /* 0x0000000000007948 */ /* 0x000fea0003800000 */
[----:B------:R-:W-:-:S13]  /*0d50*/  ISETP.GE.U32.AND P0, PT, R8, UR5, PT ;  /* 0x0000000508007c0c */ /* 0x000fda000bf06070 */
[----:B------:R-:W-:Y:S05]  /*0d60*/  @P0 EXIT ;  /* 0x000000000000094d */ /* 0x000fea0003800000 */
[----:B------:R-:W4:Y:S01]  /*0d70*/  LDCU.64 UR6, c[0x0][0x388] ;  /* 0x00007100ff0677ac */ /* 0x000f220008000a00 */
[----:B0123--:R-:W-:-:S04]  /*0d80*/  IADD3 R2, PT, PT, R8, UR4, RZ ;  /* 0x0000000408027c10 */ /* 0x00ffc8000fffe0ff */
[----:B----4-:R-:W-:-:S05]  /*0d90*/  IADD3 R2, P0, PT, R2, UR6, RZ ;  /* 0x0000000602027c10 */ /* 0x010fca000ff1e0ff */
[----:B------:R-:W-:-:S05]  /*0da0*/  IMAD.X R3, RZ, RZ, UR7, P0 ;  /* 0x00000007ff037e24 */ /* 0x000fca00080e06ff */
[----:B-----5:R-:W-:Y:S01]  /*0db0*/  STG.E.U8 desc[UR8][R2.64], R12 ;  /* 0x0000000c02007986 */ /* 0x020fe2000c101108 */
[----:B------:R-:W-:Y:S05]  /*0dc0*/  EXIT ;  /* 0x000000000000794d */ /* 0x000fea0003800000 */
.L_x_32698:
        /* <DEDUP_REMOVED lines=21> */
[----:B------:R-:W-:Y:S05]  /*0f20*/  CALL.REL.NOINC `($__internal_70_$__cuda_sm20_div_u16) ;  /* 0x0000000000c87944 */ /* 0x000fea0003c00000 */
[----:B------:R-:W-:Y:S01]  /*0f30*/  IMAD.MOV.U32 R8, RZ, RZ, R12 ;  /* 0x000000ffff087224 */ /* 0x000fe200078e000c */
[----:B------:R-:W-:Y:S01]  /*0f40*/  MOV R2, 0xf80 ;  /* 0x00000f8000027802 */ /* 0x000fe20000000f00 */
[----:B------:R-:W-:Y:S02]  /*0f50*/  IMAD.MOV.U32 R12, RZ, RZ, R9 ;  /* 0x000000ffff0c7224 */ /* 0x000fe400078e0009 */
[----:B------:R-:W-:-:S07]  /*0f60*/  IMAD.U32 R4, RZ, RZ, UR10 ;  /* 0x0000000aff047e24 */ /* 0x000fce000f8e00ff */
[----:B------:R-:W-:Y:S05]  /*0f70*/  CALL.REL.NOINC `($__internal_70_$__cuda_sm20_div_u16) ;  /* 0x0000000000b47944 */ /* 0x000fea0003c00000 */
[----:B------:R-:W-:Y:S01]  /*0f80*/  IMAD.MOV.U32 R9, RZ, RZ, R12 ;  /* 0x000000ffff097224 */ /* 0x000fe200078e000c */
[----:B------:R-:W-:Y:S01]  /*0f90*/  MOV R2, 0xfd0 ;  /* 0x00000fd000027802 */ /* 0x000fe20000000f00 */
[----:B------:R-:W-:Y:S02]  /*0fa0*/  IMAD.MOV.U32 R12, RZ, RZ, R10 ;  /* 0x000000ffff0c7224 */ /* 0x000fe400078e000a */
[----:B------:R-:W-:-:S07]  /*0fb0*/  IMAD.U32 R4, RZ, RZ, UR10 ;  /* 0x0000000aff047e24 */ /* 0x000fce000f8e00ff */
[----:B------:R-:W-:Y:S05]  /*0fc0*/  CALL.REL.NOINC `($__internal_70_$__cuda_sm20_div_u16) ;  /* 0x0000000000a07944 */ /* 0x000fea0003c00000 */
[----:B------:R-:W-:Y:S01]  /*0fd0*/  MOV R10, R12 ;  /* 0x0000000c000a7202 */ /* 0x000fe20000000f00 */
[----:B------:R-:W-:Y:S01]  /*0fe0*/  IMAD.MOV.U32 R12, RZ, RZ, R11 ;  /* 0x000000ffff0c7224 */ /* 0x000fe200078e000b */
[----:B------:R-:W-:Y:S01]  /*0ff0*/  MOV R2, 0x1020 ;  /* 0x0000102000027802 */ /* 0x000fe20000000f00 */
[----:B------:R-:W-:-:S07]  /*1000*/  IMAD.U32 R4, RZ, RZ, UR10 ;  /* 0x0000000aff047e24 */ /* 0x000fce000f8e00ff */
        /* <DEDUP_REMOVED lines=12> */
[----:B------:R-:W-:Y:S01]  /*10d0*/  MOV R4, UR10 ;  /* 0x0000000a00047c02 */ /* 0x000fe20008000f00 */
[----:B------:R-:W-:Y:S01]  /*10e0*/  IMAD.MOV.U32 R12, RZ, RZ, R6 ;  /* 0x000000ffff0c7224 */ /* 0x000fe200078e0006 */
[----:B------:R-:W-:-:S07]  /*10f0*/  MOV R2, 0x1110 ;  /* 0x0000111000027802 */ /* 0x000fce0000000f00 */
[----:B------:R-:W-:Y:S05]  /*1100*/  CALL.REL.NOINC `($__internal_70_$__cuda_sm20_div_u16) ;  /* 0x0000000000507944 */ /* 0x000fea0003c00000 */
[----:B------:R-:W-:Y:S01]  /*1110*/  IMAD.MOV.U32 R5, RZ, RZ, R12 ;  /* 0x000000ffff057224 */ /* 0x000fe200078e000c */
[----:B------:R-:W-:Y:S01]  /*1120*/  MOV R2, 0x1160 ;  /* 0x0000116000027802 */ /* 0x000fe20000000f00 */
[----:B------:R-:W-:Y:S02]  /*1130*/  IMAD.MOV.U32 R12, RZ, RZ, R7 ;  /* 0x000000ffff0c7224 */ /* 0x000fe400078e0007 */
[----:B------:R-:W-:-:S07]  /*1140*/  IMAD.U32 R4, RZ, RZ, UR10 ;  /* 0x0000000aff047e24 */ /* 0x000fce000f8e00ff */
[----:B------:R-:W-:Y:S05]  /*1150*/  CALL.REL.NOINC `($__internal_70_$__cuda_sm20_div_u16) ;  /* 0x00000000003c7944 */ /* 0x000fea0003c00000 */
        /* <DEDUP_REMOVED lines=15> */
        .weak           $__internal_70_$__cuda_sm20_div_u16
        .type           $__internal_70_$__cuda_sm20_div_u16,@function
        .size           $__internal_70_$__cuda_sm20_div_u16,(.L_x_32821 - $__internal_70_$__cuda_sm20_div_u16)
$__internal_70_$__cuda_sm20_div_u16:
[----:B------:R-:W0:Y:S01]  /*1250*/  I2F.U16 R16, R12 ;  /* 0x0000000c00107306 */ /* 0x000e220000101000 */
[----:B------:R-:W-:-:S07]  /*1260*/  IMAD.MOV.U32 R3, RZ, RZ, 0x4b800000 ;  /* 0x4b800000ff037424 */ /* 0x000fce00078e00ff */
        /* <DEDUP_REMOVED lines=15> */
[----:B------:R-:W-:Y:S06]  /*1360*/  RET.REL.NODEC R2 `(_ZN2at6native29vectorized_elementwise_kernelILi2ENS0_13AUnaryFunctorIhhhZZZNS0_15binary_internal21div_floor_kernel_cudaERNS_18TensorIteratorBaseEENKUlvE_clEvENKUlvE_clEvEUlhhE_EESt5arrayIPcLm2EEEEviT0_T1_) ;  /* 0xffffffec02247950 */ /* 0x000fec0003c3ffff */
.L_x_32723:
        /* <DEDUP_REMOVED lines=9> */
.L_x_32821:


//--------------------- .text._ZN2at6native29vectorized_elementwise_kernelILi4ENS0_13AUnaryFunctorIhhhZZZNS0_15binary_internal21div_floor_kernel_cudaERNS_18TensorIteratorBaseEENKUlvE_clEvENKUlvE_clEvEUlhhE_EESt5arrayIPcLm2EEEEviT0_T1_ --------------------------
	.section	.text._ZN2at6native29vectorized_elementwise_kernelILi4ENS0_13AUnaryFunctorIhhhZZZNS0_15binary_internal21div_floor_kernel_cudaERNS_18TensorIteratorBaseEENKUlvE_clEvENKUlvE_clEvEUlhhE_EESt5arrayIPcLm2EEEEviT0_T1_,"ax",@progbits
	.align	128
        .global         _ZN2at6native29vectorized_elementwise_kernelILi4ENS0_13AUnaryFunctorIhhhZZZNS0_15binary_internal21div_floor_kernel_cudaERNS_18TensorIteratorBaseEENKUlvE_clEvENKUlvE_clEvEUlhhE_EESt5arrayIPcLm2EEEEviT0_T1_
        .type           _ZN2at6native29vectorized_elementwise_kernelILi4ENS0_13AUnaryFunctorIhhhZZZNS0_15binary_internal21div_floor_kernel_cudaERNS_18TensorIteratorBaseEENKUlvE_clEvENKUlvE_clEvEUlhhE_EESt5arrayIPcLm2EEEEviT0_T1_,@function
        .size           _ZN2at6native29vectorized_elementwise_kernelILi4ENS0_13AUnaryFunctorIhhhZZZNS0_15binary_internal21div_floor_kernel_cudaERNS_18TensorIteratorBaseEENKUlvE_clEvENKUlvE_clEvEUlhhE_EESt5arrayIPcLm2EEEEviT0_T1_,(.L_x_32822 - _ZN2at6native29vectorized_elementwise_kernelILi4ENS0_13AUnaryFunctorIhhhZZZNS0_15binary_internal21div_floor_kernel_cudaERNS_18TensorIteratorBaseEENKUlvE_clEvENKUlvE_clEvEUlhhE_EESt5arrayIPcLm2EEEEviT0_T1_)
        .other          _ZN2at6native29vectorized_elementwise_kernelILi4ENS0_13AUnaryFunctorIhhhZZZNS0_15binary_internal21div_floor_kernel_cudaERNS_18TensorIteratorBaseEENKUlvE_clEvENKUlvE_clEvEUlhhE_EESt5arrayIPcLm2EEEEviT0_T1_,@"STO_CUDA_ENTRY STV_DEFAULT"
_ZN2at6native29vectorized_elementwise_kernelILi4ENS0_13AUnaryFunctorIhhhZZZNS0_15binary_internal21div_floor_kernel_cudaERNS_18TensorIteratorBaseEENKUlvE_clEvENKUlvE_clEvEUlhhE_EESt5arrayIPcLm2EEEEviT0_T1_:
.text._ZN2at6native29vectorized_elementwise_kernelILi4ENS0_13AUnaryFunctorIhhhZZZNS0_15binary_internal21div_floor_kernel_cudaERNS_18TensorIteratorBaseEENKUlvE_clEvENKUlvE_clEvEUlhhE_EESt5arrayIPcLm2EEEEviT0_T1_:
        /* <DEDUP_REMOVED lines=80> */
[----:B------:R-:W-:Y:S05]  /*0500*/  CALL.REL.NOINC `($__internal_71_$__cuda_sm20_div_u16) ;  /* 0x0000000c00687944 */ /* 0x000fea0003c00000 */
[----:B------:R-:W-:-:S07]  /*0510*/  IMAD.MOV.U32 R5, RZ, RZ, R12 ;  /* 0x000000ffff057224 */ /* 0x000fce00078e000c */
.L_x_32726:
[----:B------:R-:W-:Y:S05]  /*0520*/  BSYNC.RECONVERGENT B0 ;  /* 0x0000000000007941 */ /* 0x000fea0003800200 */
.L_x_32725:
[----:B------:R-:W-:Y:S01]  /*0530*/  VIADD R6, R8, 0x80 ;  /* 0x0000008008067836 */ /* 0x000fe20000000000 */
[----:B------:R-:W-:Y:S04]  /*0540*/  BSSY.RECONVERGENT B0, `(.L_x_32727) ;  /* 0x0000008000007945 */ /* 0x000fe80003800200 */
[----:B------:R-:W-:-:S13]  /*0550*/  ISETP.GE.U32.AND P0, PT, R6, UR5, PT ;  /* 0x0000000506007c0c */ /* 0x000fda000bf06070 */
[----:B------:R-:W-:Y:S05]  /*0560*/  @P0 BRA `(.L_x_32728) ;  /* 0x0000000000140947 */ /* 0x000fea0003800000 */
[----:B-----5:R-:W-:Y:S01]  /*0570*/  LOP3.LUT R12, R9, 0xff, RZ, 0xc0, !PT ;  /* 0x000000ff090c7812 */ /* 0x020fe200078ec0ff */
[----:B------:R-:W-:Y:S01]  /*0580*/  IMAD.U32 R4, RZ, RZ, UR10 ;  /* 0x0000000aff047e24 */ /* 0x000fe2000f8e00ff */
[----:B------:R-:W-:-:S07]  /*0590*/  MOV R2, 0x5b0 ;  /* 0x000005b000027802 */ /* 0x000fce0000000f00 */
[----:B------:R-:W-:Y:S05]  /*05a0*/  CALL.REL.NOINC `($__internal_71_$__cuda_sm20_div_u16) ;  /* 0x0000000c00407944 */ /* 0x000fea0003c00000 */
[----:B------:R-:W-:-:S07]  /*05b0*/  IMAD.MOV.U32 R7, RZ, RZ, R12 ;  /* 0x000000ffff077224 */ /* 0x000fce00078e000c */
.L_x_32728:
[----:B------:R-:W-:Y:S05]  /*05c0*/  BSYNC.RECONVERGENT B0 ;  /* 0x0000000000007941 */ /* 0x000fea0003800200 */
.L_x_32727:
        /* <DEDUP_REMOVED lines=9> */
.L_x_32730:
[----:B------:R-:W-:Y:S05]  /*0660*/  BSYNC.RECONVERGENT B0 ;  /* 0x0000000000007941 */ /* 0x000fea0003800200 */
.L_x_32729:
[----:B------:R-:W-:Y:S01]  /*0670*/  VIADD R2, R8, 0x180 ;  /* 0x0000018008027836 */ /* 0x000fe20000000000 */
[----:B------:R-:W-:Y:S04]  /*0680*/  BSSY.RECONVERGENT B0, `(.L_x_32731) ;  /* 0x0000008000007945 */ /* 0x000fe80003800200 */
[----:B------:R-:W-:-:S13]  /*0690*/  ISETP.GE.U32.AND P0, PT, R2, UR5, PT ;  /* 0x0000000502007c0c */ /* 0x000fda000bf06070 */
[----:B------:R-:W-:Y:S05]  /*06a0*/  @P0 BRA `(.L_x_32732) ;  /* 0x0000000000140947 */ /* 0x000fea0003800000 */
[----:B-----5:R-:W-:Y:S02]  /*06b0*/  LOP3.LUT R12, R11, 0xff, RZ, 0xc0, !PT ;  /* 0x000000ff0b0c7812 */ /* 0x020fe400078ec0ff */
[----:B------:R-:W-:Y:S02]  /*06c0*/  MOV R4, UR10 ;  /* 0x0000000a00047c02 */ /* 0x000fe40008000f00 */
[----:B------:R-:W-:-:S07]  /*06d0*/  MOV R2, 0x6f0 ;  /* 0x000006f000027802 */ /* 0x000fce0000000f00 */
[----:B------:R-:W-:Y:S05]  /*06e0*/  CALL.REL.NOINC `($__internal_71_$__cuda_sm20_div_u16) ;  /* 0x0000000800f07944 */ /* 0x000fea0003c00000 */
[----:B------:R-:W-:-:S07]  /*06f0*/  IMAD.MOV.U32 R10, RZ, RZ, R12 ;  /* 0x000000ffff0a7224 */ /* 0x000fce00078e000c */
.L_x_32732:
[----:B------:R-:W-:Y:S05]  /*0700*/  BSYNC.RECONVERGENT B0 ;  /* 0x0000000000007941 */ /* 0x000fea0003800200 */
.L_x_32731:
        /* <DEDUP_REMOVED lines=9> */
.L_x_32734:
[----:B------:R-:W-:Y:S05]  /*07a0*/  BSYNC.RECONVERGENT B0 ;  /* 0x0000000000007941 */ /* 0x000fea0003800200 */
.L_x_32733:
        /* <DEDUP_REMOVED lines=9> */
.L_x_32736:
[----:B------:R-:W-:Y:S05]  /*0840*/  BSYNC.RECONVERGENT B0 ;  /* 0x0000000000007941 */ /* 0x000fea0003800200 */
.L_x_32735:
        /* <DEDUP_REMOVED lines=9> */
.L_x_32738:
[----:B------:R-:W-:Y:S05]  /*08e0*/  BSYNC.RECONVERGENT B0 ;  /* 0x0000000000007941 */ /* 0x000fea0003800200 */
.L_x_32737:
        /* <DEDUP_REMOVED lines=8> */
.L_x_32740:
[----:B------:R-:W-:Y:S05]  /*0970*/  BSYNC.RECONVERGENT B0 ;  /* 0x0000000000007941 */ /* 0x000fea0003800200 */
.L_x_32739:
        /* <DEDUP_REMOVED lines=18> */
.L_x_32743:
        /* <DEDUP_REMOVED lines=8> */
.L_x_32744:
        /* <DEDUP_REMOVED lines=8> */
.L_x_32745:
        /* <DEDUP_REMOVED lines=8> */
.L_x_32746:
        /* <DEDUP_REMOVED lines=9> */
.L_x_32747:
[----:B------:R-:W-:Y:S05]  /*0cb0*/  BSYNC.RELIABLE B1 ;  /* 0x0000000000017941 */ /* 0x000fea0003800100 */
.L_x_32742:
[----:B------:R-:W-:-:S13]  /*0cc0*/  ISETP.GE.U32.AND P0, PT, R8, UR5, PT ;  /* 0x0000000508007c0c */ /* 0x000fda000bf06070 */
[----:B------:R-:W3:Y:S01]  /*0cd0*/  @!P0 LDC.64 R4, c[0x0][0x388] ;  /* 0x0000e200ff048b82 */ /* 0x000ee20000000a00 */
[C---:B012---:R-:W-:Y:S02]  /*0ce0*/  @!P0 VIADD R3, R8.reuse, UR4 ;  /* 0x0000000408038c36 */ /* 0x047fe40008000000 */
[----:B------:R-:W-:-:S03]  /*0cf0*/  @!P0 VIADD R8, R8, 0x80 ;  /* 0x0000008008088836 */ /* 0x000fc60000000000 */
[----:B---3--:R-:W-:-:S05]  /*0d00*/  @!P0 IADD3 R2, P1, PT, R3, R4, RZ ;  /* 0x0000000403028210 */ /* 0x008fca0007f3e0ff */
[----:B------:R-:W-:-:S05]  /*0d10*/  @!P0 IMAD.X R3, RZ, RZ, R5, P1 ;  /* 0x000000ffff038224 */ /* 0x000fca00008e0605 */
[----:B-----5:R3:W-:Y:S03]  /*0d20*/  @!P0 STG.E.U8 desc[UR8][R2.64], R13 ;  /* 0x0000000d02008986 */ /* 0x0207e6000c101108 */
.L_x_32748:
[----:B------:R-:W-:Y:S05]  /*0d30*/  BSYNC.RECONVERGENT B0 ;  /* 0x0000000000007941 */ /* 0x000fea0003800200 */
.L_x_32741:
[----:B------:R-:W-:Y:S05]  /*0d40*/  WARPSYNC.ALL ;  /* 0x0000000000007948 */ /* 0x000fea0003800000 */
[----:B------:R-:W-:-:S13]  /*0d50*/  ISETP.GE.U32.AND P0, PT, R8, UR5, PT ;  /* 0x0000000508007c0c */ /* 0x000fda000bf06070 */
[----:B------:R-:W-:Y:S05]  /*0d60*/  @P0 EXIT ;  /* 0x000000000000094d */ /* 0x000fea0003800000 */
[----:B------:R-:W4:Y:S01]  /*0d70*/  LDCU.64 UR6, c[0x0][0x388] ;  /* 0x00007100ff0677ac */ /* 0x000f220008000a00 */
[----:B0123--:R-:W-:-:S05]  /*0d80*/  VIADD R2, R8, UR4 ;  /* 0x0000000408027c36 */ /* 0x00ffca0008000000 */
[----:B----4-:R-:W-:-:S05]  /*0d90*/  IADD3 R2, P0, PT, R2, UR6, RZ ;  /* 0x0000000602027c10 */ /* 0x010fca000ff1e0ff */
[----:B------:R-:W-:-:S05]  /*0da0*/  IMAD.X R3, RZ, RZ, UR7, P0 ;  /* 0x00000007ff037e24 */ /* 0x000fca00080e06ff */
[----:B-----5:R-:W-:Y:S01]  /*0db0*/  STG.E.U8 desc[UR8][R2.64], R12 ;  /* 0x0000000c02007986 */ /* 0x020fe2000c101108 */
[----:B------:R-:W-:Y:S05]  /*0dc0*/  EXIT ;  /* 0x000000000000794d */ /* 0x000fea0003800000 */
.L_x_32724:
        /* <DEDUP_REMOVED lines=13> */
[----:B------:R-:W-:Y:S02]  /*0ea0*/  PRMT R0, R13, 0x7772, RZ ;  /* 0x000077720d007816 */ /* 0x000fe400000000ff */
[C---:B---3--:R-:W-:Y:S02]  /*0eb0*/  PRMT R11, R7.reuse, 0x7770, RZ ;  /* 0x00007770070b7816 */ /* 0x048fe400000000ff */
[C---:B------:R-:W-:Y:S02]  /*0ec0*/  PRMT R9, R7.reuse, 0x7771, RZ ;  /* 0x0000777107097816 */ /* 0x040fe400000000ff */
[----:B------:R-:W-:Y:S02]  /*0ed0*/  PRMT R8, R7, 0x7772, RZ ;  /* 0x0000777207087816 */ /* 0x000fe400000000ff */
[----:B------:R-:W-:Y:S02]  /*0ee0*/  PRMT R13, R13, 0x7773, RZ ;  /* 0x000077730d0d7816 */ /* 0x000fe400000000ff */
[----:B------:R-:W-:-:S07]  /*0ef0*/  PRMT R7, R7, 0x7773, RZ ;  /* 0x0000777307077816 */ /* 0x000fce00000000ff */
[----:B------:R-:W-:Y:S05]  /*0f00*/  CALL.REL.NOINC `($__internal_71_$__cuda_sm20_div_u16) ;  /* 0x0000000000e87944 */ /* 0x000fea0003c00000 */
[----:B------:R-:W-:Y:S01]  /*0f10*/  IMAD.MOV.U32 R6, RZ, RZ, R12 ;  /* 0x000000ffff067224 */ /* 0x000fe200078e000c */
[----:B------:R-:W-:Y:S01]  /*0f20*/  MOV R2, 0xf60 ;  /* 0x00000f6000027802 */ /* 0x000fe20000000f00 */
[----:B------:R-:W-:Y:S02]  /*0f30*/  IMAD.MOV.U32 R12, RZ, RZ, R5 ;  /* 0x000000ffff0c7224 */ /* 0x000fe400078e0005 */
[----:B------:R-:W-:-:S07]  /*0f40*/  IMAD.U32 R4, RZ, RZ, UR10 ;  /* 0x0000000aff047e24 */ /* 0x000fce000f8e00ff */
[----:B------:R-:W-:Y:S05]  /*0f50*/  CALL.REL.NOINC `($__internal_71_$__cuda_sm20_div_u16) ;  /* 0x0000000000d47944 */ /* 0x000fea0003c00000 */
[----:B------:R-:W-:Y:S01]  /*0f60*/  IMAD.MOV.U32 R5, RZ, RZ, R12 ;  /* 0x000000ffff057224 */ /* 0x000fe200078e000c */
[----:B------:R-:W-:Y:S01]  /*0f70*/  MOV R2, 0xfb0 ;  /* 0x00000fb000027802 */ /* 0x000fe20000000f00 */
[----:B------:R-:W-:Y:S02]  /*0f80*/  IMAD.MOV.U32 R12, RZ, RZ, R0 ;  /* 0x000000ffff0c7224 */ /* 0x000fe400078e0000 */
[----:B------:R-:W-:-:S07]  /*0f90*/  IMAD.U32 R4, RZ, RZ, UR10 ;  /* 0x0000000aff047e24 */ /* 0x000fce000f8e00ff */
[----:B------:R-:W-:Y:S05]  /*0fa0*/  CALL.REL.NOINC `($__internal_71_$__cuda_sm20_div_u16) ;  /* 0x0000000000c07944 */ /* 0x000fea0003c00000 */
[----:B------:R-:W-:Y:S01]  /*0fb0*/  MOV R0, R12 ;  /* 0x0000000c00007202 */ /* 0x000fe20000000f00 */
[----:B------:R-:W-:Y:S01]  /*0fc0*/  IMAD.MOV.U32 R12, RZ, RZ, R13 ;  /* 0x000000ffff0c7224 */ /* 0x000fe200078e000d */
[----:B------:R-:W-:Y:S01]  /*0fd0*/  MOV R2, 0x1000 ;  /* 0x0000100000027802 */ /* 0x000fe20000000f00 */
[----:B------:R-:W-:-:S07]  /*0fe0*/  IMAD.U32 R4, RZ, RZ, UR10 ;  /* 0x0000000aff047e24 */ /* 0x000fce000f8e00ff */
        /* <DEDUP_REMOVED lines=44> */
        .weak           $__internal_71_$__cuda_sm20_div_u16
        .type           $__internal_71_$__cuda_sm20_div_u16,@function
        .size           $__internal_71_$__cuda_sm20_div_u16,(.L_x_32822 - $__internal_71_$__cuda_sm20_div_u16)
$__internal_71_$__cuda_sm20_div_u16:
        /* <DEDUP_REMOVED lines=17> */
[----:B------:R-:W-:Y:S06]  /*13c0*/  RET.REL.NODEC R2 `(_ZN2at6native29vectorized_elementwise_kernelILi4ENS0_13AUnaryFunctorIhhhZZZNS0_15binary_internal21div_floor_kernel_cudaERNS_18TensorIteratorBaseEENKUlvE_clEvENKUlvE_clEvEUlhhE_EESt5arrayIPcLm2EEEEviT0_T1_) ;  /* 0xffffffec020c7950 */ /* 0x000fec0003c3ffff */
.L_x_32749:
        /* <DEDUP_REMOVED lines=11> */
.L_x_32822:


//--------------------- .text._ZN2at6native29vectorized_elementwise_kernelILi8ENS0_13AUnaryFunctorIhhhZZZNS0_15binary_internal21div_floor_kernel_cudaERNS_18TensorIteratorBaseEENKUlvE_clEvENKUlvE_clEvEUlhhE_EESt5arrayIPcLm2EEEEviT0_T1_ --------------------------
	.section	.text._ZN2at6native29vectorized_elementwise_kernelILi8ENS0_13AUnaryFunctorIhhhZZZNS0_15binary_internal21div_floor_kernel_cudaERNS_18TensorIteratorBaseEENKUlvE_clEvENKUlvE_clEvEUlhhE_EESt5arrayIPcLm2EEEEviT0_T1_,"ax",@progbits
	.align	128
        .global         _ZN2at6native29vectorized_elementwise_kernelILi8ENS0_13AUnaryFunctorIhhhZZZNS0_15binary_internal21div_floor_kernel_cudaERNS_18TensorIteratorBaseEENKUlvE_clEvENKUlvE_clEvEUlhhE_EESt5arrayIPcLm2EEEEviT0_T1_
        .type           _ZN2at6native29vectorized_elementwise_kernelILi8ENS0_13AUnaryFunctorIhhhZZZNS0_15binary_internal21div_floor_kernel_cudaERNS_18TensorIteratorBaseEENKUlvE_clEvENKUlvE_clEvEUlhhE_EESt5arrayIPcLm2EEEEviT0_T1_,@function
        .size           _ZN2at6native29vectorized_elementwise_kernelILi8ENS0_13AUnaryFunctorIhhhZZZNS0_15binary_internal21div_floor_kernel_cudaERNS_18TensorIteratorBaseEENKUlvE_clEvENKUlvE_clEvEUlhhE_EESt5arrayIPcLm2EEEEviT0_T1_,(.L_x_33039 - _ZN2at6native29vectorized_elementwise_kernelILi8ENS0_13AUnaryFunctorIhhhZZZNS0_15binary_internal21div_floor_kernel_cudaERNS_18TensorIteratorBaseEENKUlvE_clEvENKUlvE_clEvEUlhhE_EESt5arrayIPcLm2EEEEviT0_T1_)
        .other          _ZN2at6native29vectorized_elementwise_kernelILi8ENS0_13AUnaryFunctorIhhhZZZNS0_15binary_internal21div_floor_kernel_cudaERNS_18TensorIteratorBaseEENKUlvE_clEvENKUlvE_clEvEUlhhE_EESt5arrayIPcLm2EEEEviT0_T1_,@"STO_CUDA_ENTRY STV_DEFAULT"
_ZN2at6native29vectorized_elementwise_kernelILi8ENS0_13AUnaryFunctorIhhhZZZNS0_15binary_internal21div_floor_kernel_cudaERNS_18TensorIteratorBaseEENKUlvE_clEvENKUlvE_clEvEUlhhE_EESt5arrayIPcLm2EEEEviT0_T1_:
.text._ZN2at6native29vectorized_elementwise_kernelILi8ENS0_13AUnaryFunctorIhhhZZZNS0_15binary_internal21div_floor_kernel_cudaERNS_18TensorIteratorBaseEENKUlvE_clEvENKUlvE_clEvEUlhhE_EESt5arrayIPcLm2EEEEviT0_T1_:
[----:B------:R-:W-:Y:S01]  /*0000*/  LDC R1, c[0x0][0x37c] ;  /* 0x0000df00ff017b82 */ /* 0x000fe20000000800 */
[----:B------:R-:W-:Y:S05]  /*0010*/  EXIT ;  /* 0x000000000000794d */ /* 0x000fea0003800000 */
.L_x_32750:
        /* <DEDUP_REMOVED lines=14> */
.L_x_33039:


//--------------------- .nv.global.init           --------------------------
	.section	.nv.global.init,"aw",@progbits
.nv.global.init:
	.type		$str$5,@object
	.size		$str$5,(__unnamed_3 - $str$5)
$str$5:
        /*0000*/ 	.byte	0x66, 0x61, 0x6c, 0x73, 0x65, 0x00
	.type		__unnamed_3,@object
	.size		__unnamed_3,(__unnamed_11 - __unnamed_3)
__unnamed_3:
        /*0006*/ 	.byte	0x66, 0x65, 0x74, 0x63, 0x68, 0x5f, 0x61, 0x6e, 0x64, 0x5f, 0x63, 0x61, 0x73, 0x74, 0x00
	.type		__unnamed_11,@object
	.size		__unnamed_11,(__unnamed_15 - __unnamed_11)
__unnamed_11:
        /*0015*/ 	.byte	0x66, 0x65, 0x74, 0x63, 0x68, 0x5f, 0x61, 0x6e, 0x64, 0x5f, 0x63, 0x61, 0x73, 0x74, 0x00
	.type		__unnamed_15,@object
	.size		__unnamed_15,(__unnamed_7 - __unnamed_15)
__unnamed_15:
        /*0024*/ 	.byte	0x66, 0x65, 0x74, 0x63, 0x68, 0x5f, 0x61, 0x6e, 0x64, 0x5f, 0x63, 0x61, 0x73, 0x74, 0x00
	.type		__unnamed_7,@object
	.size		__unnamed_7,(__unnamed_1 - __unnamed_7)
__unnamed_7:
        /*0033*/ 	.byte	0x66, 0x65, 0x74, 0x63, 0x68, 0x5f, 0x61, 0x6e, 0x64, 0x5f, 0x63, 0x61, 0x73, 0x74, 0x00
	.type		__unnamed_1,@object
	.size		__unnamed_1,(__unnamed_17 - __unnamed_1)
__unnamed_1:
        /*0042*/ 	.byte	0x66, 0x65, 0x74, 0x63, 0x68, 0x5f, 0x61, 0x6e, 0x64, 0x5f, 0x63, 0x61, 0x73, 0x74, 0x00
	.type		__unnamed_17,@object
	.size		__unnamed_17,(__unnamed_9 - __unnamed_17)
__unnamed_17:
        /*0051*/ 	.byte	0x66, 0x65, 0x74, 0x63, 0x68, 0x5f, 0x61, 0x6e, 0x64, 0x5f, 0x63, 0x61, 0x73, 0x74, 0x00
	.type		__unnamed_9,@object
	.size		__unnamed_9,(__unnamed_13 - __unnamed_9)
__unnamed_9:
        /*0060*/ 	.byte	0x66, 0x65, 0x74, 0x63, 0x68, 0x5f, 0x61, 0x6e, 0x64, 0x5f, 0x63, 0x61, 0x73, 0x74, 0x00
	.type		__unnamed_13,@object
	.size		__unnamed_13,(__unnamed_5 - __unnamed_13)
__unnamed_13:
        /*006f*/ 	.byte	0x66, 0x65, 0x74, 0x63, 0x68, 0x5f, 0x61, 0x6e, 0x64, 0x5f, 0x63, 0x61, 0x73, 0x74, 0x00
	.type		__unnamed_5,@object
	.size		__unnamed_5,(__unnamed_4 - __unnamed_5)
__unnamed_5:
        /*007e*/ 	.byte	0x66, 0x65, 0x74, 0x63, 0x68, 0x5f, 0x61, 0x6e, 0x64, 0x5f, 0x63, 0x61, 0x73, 0x74, 0x00
	.type		__unnamed_4,@object
	.size		__unnamed_4,(__unnamed_12 - __unnamed_4)
__unnamed_4:
        /*008d*/ 	.byte	0x63, 0x61, 0x73, 0x74, 0x5f, 0x61, 0x6e, 0x64, 0x5f, 0x73, 0x74, 0x6f, 0x72, 0x65, 0x00
	.type		__unnamed_12,@object
	.size		__unnamed_12,(__unnamed_16 - __unnamed_12)
__unnamed_12:
        /*009c*/ 	.byte	0x63, 0x61, 0x73, 0x74, 0x5f, 0x61, 0x6e, 0x64, 0x5f, 0x73, 0x74, 0x6f, 0x72, 0x65, 0x00
	.type		__unnamed_16,@object
	.size		__unnamed_16,(__unnamed_8 - __unnamed_16)
__unnamed_16:
        /*00ab*/ 	.byte	0x63, 0x61, 0x73, 0x74, 0x5f, 0x61, 0x6e, 0x64, 0x5f, 0x73, 0x74, 0x6f, 0x72, 0x65, 0x00
	.type		__unnamed_8,@object
	.size		__unnamed_8,(__unnamed_2 - __unnamed_8)
__unnamed_8:
        /*00ba*/ 	.byte	0x63, 0x61, 0x73, 0x74, 0x5f, 0x61, 0x6e, 0x64, 0x5f, 0x73, 0x74, 0x6f, 0x72, 0x65, 0x00
	.type		__unnamed_2,@object
	.size		__unnamed_2,(__unnamed_18 - __unnamed_2)
__unnamed_2:
        /*00c9*/ 	.byte	0x63, 0x61, 0x73, 0x74, 0x5f, 0x61, 0x6e, 0x64, 0x5f, 0x73, 0x74, 0x6f, 0x72, 0x65, 0x00
	.type		__unnamed_18,@object
	.size		__unnamed_18,(__unnamed_10 - __unnamed_18)
__unnamed_18:
        /*00d8*/ 	.byte	0x63, 0x61, 0x73, 0x74, 0x5f, 0x61, 0x6e, 0x64, 0x5f, 0x73, 0x74, 0x6f, 0x72, 0x65, 0x00
	.type		__unnamed_10,@object
	.size		__unnamed_10,(__unnamed_14 - __unnamed_10)
__unnamed_10:
        /*00e7*/ 	.byte	0x63, 0x61, 0x73, 0x74, 0x5f, 0x61, 0x6e, 0x64, 0x5f, 0x73, 0x74, 0x6f, 0x72, 0x65, 0x00
	.type		__unnamed_14,@object
	.size		__unnamed_14,(__unnamed_6 - __unnamed_14)
__unnamed_14:
        /*00f6*/ 	.byte	0x63, 0x61, 0x73, 0x74, 0x5f, 0x61, 0x6e, 0x64, 0x5f, 0x73, 0x74, 0x6f, 0x72, 0x65, 0x00
	.type		__unnamed_6,@object
	.size		__unnamed_6,($str$6 - __unnamed_6)
__unnamed_6:
        /*0105*/ 	.byte	0x63, 0x61, 0x73, 0x74, 0x5f, 0x61, 0x6e, 0x64, 0x5f, 0x73, 0x74, 0x6f, 0x72, 0x65, 0x00
	.type		$str$6,@object
	.size		$str$6,(.L_47 - $str$6)
$str$6:
        /*0114*/ 	.byte	0x2f, 0x72, 0x6f, 0x6f, 0x74, 0x2f, 0x2e, 0x70, 0x79, 0x65, 0x6e, 0x76, 0x2f, 0x76, 0x65, 0x72
        /*0124*/ 	.byte	0x73, 0x69, 0x6f, 0x6e, 0x73, 0x2f, 0x33, 0x2e, 0x31, 0x33, 0x2e, 0x31, 0x32, 0x2f, 0x6c, 0x69
        /*0134*/ 	.byte	0x62, 0x2f, 0x70, 0x79, 0x74, 0x68, 0x6f, 0x6e, 0x33, 0x2e, 0x31, 0x33, 0x2f, 0x73, 0x69, 0x74
        /*0144*/ 	.byte	0x65, 0x2d, 0x70, 0x61, 0x63, 0x6b, 0x61, 0x67, 0x65, 0x73, 0x2f, 0x74, 0x6f, 0x72, 0x63, 0x68
        /*0154*/ 	.byte	0x2f, 0x69, 0x6e, 0x63, 0x6c, 0x75, 0x64, 0x65, 0x2f, 0x63, 0x31, 0x30, 0x2f, 0x63, 0x6f, 0x72
        /*0164*/ 	.byte	0x65, 0x2f, 0x44, 0x79, 0x6e, 0x61, 0x6d, 0x69, 0x63, 0x43, 0x61, 0x73, 0x74, 0x2e, 0x68, 0x00
.L_47:


//--------------------- .nv.shared.reserved.0     --------------------------
	.section	.nv.shared.reserved.0,"aw",@nobits
	.weak		__nv_reservedSMEM_offset_0_alias
	.size		__nv_reservedSMEM_offset_0_alias, 0, 64
	.other		__nv_reservedSMEM_offset_0_alias,@"STO_CUDA_RESERVED_SHARED STV_DEFAULT"
__nv_reservedSMEM_offset_0_alias:
	.zero		0
	.zero		64


//--------------------- .nv.global                --------------------------
	.section	.nv.global,"aw",@nobits
.nv.global:
	.type		_ZN54_INTERNAL_7499c21e_23_BinaryDivFloorKernel_cu_68c3df854cuda3std3__48in_placeE,@object
	.size		_ZN54_INTERNAL_7499c21e_23_BinaryDivFloorKernel_cu_68c3df854cuda3std3__48in_placeE,(_ZN54_INTERNAL_7499c21e_23_BinaryDivFloorKernel_cu_68c3df854cuda3std6ranges3__45__cpo8distanceE - _ZN54_INTERNAL_7499c21e_23_BinaryDivFloorKernel_cu_68c3df854cuda3std3__48in_placeE)
_ZN54_INTERNAL_7499c21e_23_BinaryDivFloorKernel_cu_68c3df854cuda3std3__48in_placeE:
	.zero		1
	.type		_ZN54_INTERNAL_7499c21e_23_BinaryDivFloorKernel_cu_68c3df854cuda3std6ranges3__45__cpo8distanceE,@object
	.size		_ZN54_INTERNAL_7499c21e_23_BinaryDivFloorKernel_cu_68c3df854cuda3std6ranges3__45__cpo8distanceE,(_ZN54_INTERNAL_7499c21e_23_BinaryDivFloorKernel_cu_68c3df854cuda3std3__45__cpo6cbeginE - _ZN54_INTERNAL_7499c21e_23_BinaryDivFloorKernel_cu_68c3df854cuda3std6ranges3__45__cpo8distanceE)
_ZN54_INTERNAL_7499c21e_23_BinaryDivFloorKernel_cu_68c3df854cuda3std6ranges3__45__cpo8distanceE:
	.zero		1
	.type		_ZN54_INTERNAL_7499c21e_23_BinaryDivFloorKernel_cu_68c3df854cuda3std3__45__cpo6cbeginE,@object
	.size		_ZN54_INTERNAL_7499c21e_23_BinaryDivFloorKernel_cu_68c3df854cuda3std3__45__cpo6cbeginE,(_ZN54_INTERNAL_7499c21e_23_BinaryDivFloorKernel_cu_68c3df854cuda3std6ranges3__45__cpo7advanceE - _ZN54_INTERNAL_7499c21e_23_BinaryDivFloorKernel_cu_68c3df854cuda3std3__45__cpo6cbeginE)
_ZN54_INTERNAL_7499c21e_23_BinaryDivFloorKernel_cu_68c3df854cuda3std3__45__cpo6cbeginE:
	.zero		1
	.type		_ZN54_INTERNAL_7499c21e_23_BinaryDivFloorKernel_cu_68c3df854cuda3std6ranges3__45__cpo7advanceE,@object
	.size		_ZN54_INTERNAL_7499c21e_23_BinaryDivFloorKernel_cu_68c3df854cuda3std6ranges3__45__cpo7advanceE,(_ZN54_INTERNAL_7499c21e_23_BinaryDivFloorKernel_cu_68c3df854cuda3std3__45__cpo7crbeginE - _ZN54_INTERNAL_7499c21e_23_BinaryDivFloorKernel_cu_68c3df854cuda3std6ranges3__45__cpo7advanceE)
_ZN54_INTERNAL_7499c21e_23_BinaryDivFloorKernel_cu_68c3df854cuda3std6ranges3__45__cpo7advanceE:
	.zero		1
	.type		_ZN54_INTERNAL_7499c21e_23_BinaryDivFloorKernel_cu_68c3df854cuda3std3__45__cpo7crbeginE,@object
	.size		_ZN54_INTERNAL_7499c21e_23_BinaryDivFloorKernel_cu_68c3df854cuda3std3__45__cpo7crbeginE,(_ZN54_INTERNAL_7499c21e_23_BinaryDivFloorKernel_cu_68c3df854cuda3std6ranges3__45__cpo4dataE - _ZN54_INTERNAL_7499c21e_23_BinaryDivFloorKernel_cu_68c3df854cuda3std3__45__cpo7crbeginE)
_ZN54_INTERNAL_7499c21e_23_BinaryDivFloorKernel_cu_68c3df854cuda3std3__45__cpo7crbeginE:
	.zero		1
	.type		_ZN54_INTERNAL_7499c21e_23_BinaryDivFloorKernel_cu_68c3df854cuda3std6ranges3__45__cpo4dataE,@object
	.size		_ZN54_INTERNAL_7499c21e_23_BinaryDivFloorKernel_cu_68c3df854cuda3std6ranges3__45__cpo4dataE,(_ZN54_INTERNAL_7499c21e_23_BinaryDivFloorKernel_cu_68c3df854cuda3std6ranges3__45__cpo5beginE - _ZN54_INTERNAL_7499c21e_23_BinaryDivFloorKernel_cu_68c3df854cuda3std6ranges3__45__cpo4dataE)
_ZN54_INTERNAL_7499c21e_23_BinaryDivFloorKernel_cu_68c3df854cuda3std6ranges3__45__cpo4dataE:
	.zero		1
	.type		_ZN54_INTERNAL_7499c21e_23_BinaryDivFloorKernel_cu_68c3df854cuda3std6ranges3__45__cpo5beginE,@object
	.size		_ZN54_INTERNAL_7499c21e_23_BinaryDivFloorKernel_cu_68c3df854cuda3std6ranges3__45__cpo5beginE,(_ZN54_INTERNAL_7499c21e_23_BinaryDivFloorKernel_cu_68c3df854cuda3std3__456_GLOBAL__N__7499c21e_23_BinaryDivFloorKernel_cu_68c3df856ignoreE - _ZN54_INTERNAL_7499c21e_23_BinaryDivFloorKernel_cu_68c3df854cuda3std6ranges3__45__cpo5beginE)
_ZN54_INTERNAL_7499c21e_23_BinaryDivFloorKernel_cu_68c3df854cuda3std6ranges3__45__cpo5beginE:
	.zero		1
	.type		_ZN54_INTERNAL_7499c21e_23_BinaryDivFloorKernel_cu_68c3df854cuda3std3__456_GLOBAL__N__7499c21e_23_BinaryDivFloorKernel_cu_68c3df856ignoreE,@object
	.size		_ZN54_INTERNAL_7499c21e_23_BinaryDivFloorKernel_cu_68c3df854cuda3std3__456_GLOBAL__N__7499c21e_23_BinaryDivFloorKernel_cu_68c3df856ignoreE,(_ZN54_INTERNAL_7499c21e_23_BinaryDivFloorKernel_cu_68c3df854cuda3std6ranges3__45__cpo4sizeE - _ZN54_INTERNAL_7499c21e_23_BinaryDivFloorKernel_cu_68c3df854cuda3std3__456_GLOBAL__N__7499c21e_23_BinaryDivFloorKernel_cu_68c3df856ignoreE)
_ZN54_INTERNAL_7499c21e_23_BinaryDivFloorKernel_cu_68c3df854cuda3std3__456_GLOBAL__N__7499c21e_23_BinaryDivFloorKernel_cu_68c3df856ignoreE:
	.zero		1
	.type		_ZN54_INTERNAL_7499c21e_23_BinaryDivFloorKernel_cu_68c3df854cuda3std6ranges3__45__cpo4sizeE,@object
	.size		_ZN54_INTERNAL_7499c21e_23_BinaryDivFloorKernel_cu_68c3df854cuda3std6ranges3__45__cpo4sizeE,(_ZN54_INTERNAL_7499c21e_23_BinaryDivFloorKernel_cu_68c3df854cuda3std3__45__cpo5beginE - _ZN54_INTERNAL_7499c21e_23_BinaryDivFloorKernel_cu_68c3df854cuda3std6ranges3__45__cpo4sizeE)
_ZN54_INTERNAL_7499c21e_23_BinaryDivFloorKernel_cu_68c3df854cuda3std6ranges3__45__cpo4sizeE:
	.zero		1
	.type		_ZN54_INTERNAL_7499c21e_23_BinaryDivFloorKernel_cu_68c3df854cuda3std3__45__cpo5beginE,@object
	.size		_ZN54_INTERNAL_7499c21e_23_BinaryDivFloorKernel_cu_68c3df854cuda3std3__45__cpo5beginE,(_ZN54_INTERNAL_7499c21e_23_BinaryDivFloorKernel_cu_68c3df854cuda3std6ranges3__45__cpo6cbeginE - _ZN54_INTERNAL_7499c21e_23_BinaryDivFloorKernel_cu_68c3df854cuda3std3__45__cpo5beginE)
_ZN54_INTERNAL_7499c21e_23_BinaryDivFloorKernel_cu_68c3df854cuda3std3__45__cpo5beginE:
	.zero		1
	.type		_ZN54_INTERNAL_7499c21e_23_BinaryDivFloorKernel_cu_68c3df854cuda3std6ranges3__45__cpo6cbeginE,@object
	.size		_ZN54_INTERNAL_7499c21e_23_BinaryDivFloorKernel_cu_68c3df854cuda3std6ranges3__45__cpo6cbeginE,(_ZN54_INTERNAL_7499c21e_23_BinaryDivFloorKernel_cu_68c3df854cuda3std3__45__cpo6rbeginE - _ZN54_INTERNAL_7499c21e_23_BinaryDivFloorKernel_cu_68c3df854cuda3std6ranges3__45__cpo6cbeginE)
_ZN54_INTERNAL_7499c21e_23_BinaryDivFloorKernel_cu_68c3df854cuda3std6ranges3__45__cpo6cbeginE:
	.zero		1
	.type		_ZN54_INTERNAL_7499c21e_23_BinaryDivFloorKernel_cu_68c3df854cuda3std3__45__cpo6rbeginE,@object
	.size		_ZN54_INTERNAL_7499c21e_23_BinaryDivFloorKernel_cu_68c3df854cuda3std3__45__cpo6rbeginE,(_ZN54_INTERNAL_7499c21e_23_BinaryDivFloorKernel_cu_68c3df854cuda3std6ranges3__45__cpo4nextE - _ZN54_INTERNAL_7499c21e_23_BinaryDivFloorKernel_cu_68c3df854cuda3std3__45__cpo6rbeginE)
_ZN54_INTERNAL_7499c21e_23_BinaryDivFloorKernel_cu_68c3df854cuda3std3__45__cpo6rbeginE:
	.zero		1
	.type		_ZN54_INTERNAL_7499c21e_23_BinaryDivFloorKernel_cu_68c3df854cuda3std6ranges3__45__cpo4nextE,@object
	.size		_ZN54_INTERNAL_7499c21e_23_BinaryDivFloorKernel_cu_68c3df854cuda3std6ranges3__45__cpo4nextE,(_ZN54_INTERNAL_7499c21e_23_BinaryDivFloorKernel_cu_68c3df854cuda3std6ranges3__45__cpo4swapE - _ZN54_INTERNAL_7499c21e_23_BinaryDivFloorKernel_cu_68c3df854cuda3std6ranges3__45__cpo4nextE)
_ZN54_INTERNAL_7499c21e_23_BinaryDivFloorKernel_cu_68c3df854cuda3std6ranges3__45__cpo4nextE:
	.zero		1
	.type		_ZN54_INTERNAL_7499c21e_23_BinaryDivFloorKernel_cu_68c3df854cuda3std6ranges3__45__cpo4swapE,@object
	.size		_ZN54_INTERNAL_7499c21e_23_BinaryDivFloorKernel_cu_68c3df854cuda3std6ranges3__45__cpo4swapE,(_ZN54_INTERNAL_7499c21e_23_BinaryDivFloorKernel_cu_68c3df854cuda3std3__420unreachable_sentinelE - _ZN54_INTERNAL_7499c21e_23_BinaryDivFloorKernel_cu_68c3df854cuda3std6ranges3__45__cpo4swapE)
_ZN54_INTERNAL_7499c21e_23_BinaryDivFloorKernel_cu_68c3df854cuda3std6ranges3__45__cpo4swapE:
	.zero		1
	.type		_ZN54_INTERNAL_7499c21e_23_BinaryDivFloorKernel_cu_68c3df854cuda3std3__420unreachable_sentinelE,@object
	.size		_ZN54_INTERNAL_7499c21e_23_BinaryDivFloorKernel_cu_68c3df854cuda3std3__420unreachable_sentinelE,(_ZN54_INTERNAL_7499c21e_23_BinaryDivFloorKernel_cu_68c3df856thrust24THRUST_300001_SM_1030_NS6system6detail10sequential3seqE - _ZN54_INTERNAL_7499c21e_23_BinaryDivFloorKernel_cu_68c3df854cuda3std3__420unreachable_sentinelE)
_ZN54_INTERNAL_7499c21e_23_BinaryDivFloorKernel_cu_68c3df854cuda3std3__420unreachable_sentinelE:
	.zero		1
	.type		_ZN54_INTERNAL_7499c21e_23_BinaryDivFloorKernel_cu_68c3df856thrust24THRUST_300001_SM_1030_NS6system6detail10sequential3seqE,@object
	.size		_ZN54_INTERNAL_7499c21e_23_BinaryDivFloorKernel_cu_68c3df856thrust24THRUST_300001_SM_1030_NS6system6detail10sequential3seqE,(_ZN54_INTERNAL_7499c21e_23_BinaryDivFloorKernel_cu_68c3df854cuda3std3__45__cpo4cendE - _ZN54_INTERNAL_7499c21e_23_BinaryDivFloorKernel_cu_68c3df856thrust24THRUST_300001_SM_1030_NS6system6detail10sequential3seqE)
_ZN54_INTERNAL_7499c21e_23_BinaryDivFloorKernel_cu_68c3df856thrust24THRUST_300001_SM_1030_NS6system6detail10sequential3seqE:
	.zero		1
	.type		_ZN54_INTERNAL_7499c21e_23_BinaryDivFloorKernel_cu_68c3df854cuda3std3__45__cpo4cendE,@object
	.size		_ZN54_INTERNAL_7499c21e_23_BinaryDivFloorKernel_cu_68c3df854cuda3std3__45__cpo4cendE,(_ZN54_INTERNAL_7499c21e_23_BinaryDivFloorKernel_cu_68c3df854cuda3std6ranges3__45__cpo9iter_swapE - _ZN54_INTERNAL_7499c21e_23_BinaryDivFloorKernel_cu_68c3df854cuda3std3__45__cpo4cendE)
_ZN54_INTERNAL_7499c21e_23_BinaryDivFloorKernel_cu_68c3df854cuda3std3__45__cpo4cendE:
	.zero		1
	.type		_ZN54_INTERNAL_7499c21e_23_BinaryDivFloorKernel_cu_68c3df854cuda3std6ranges3__45__cpo9iter_swapE,@object
	.size		_ZN54_INTERNAL_7499c21e_23_BinaryDivFloorKernel_cu_68c3df854cuda3std6ranges3__45__cpo9iter_swapE,(_ZN54_INTERNAL_7499c21e_23_BinaryDivFloorKernel_cu_68c3df854cuda3std3__45__cpo5crendE - _ZN54_INTERNAL_7499c21e_23_BinaryDivFloorKernel_cu_68c3df854cuda3std6ranges3__45__cpo9iter_swapE)
_ZN54_INTERNAL_7499c21e_23_BinaryDivFloorKernel_cu_68c3df854cuda3std6ranges3__45__cpo9iter_swapE:
	.zero		1
	.type		_ZN54_INTERNAL_7499c21e_23_BinaryDivFloorKernel_cu_68c3df854cuda3std3__45__cpo5crendE,@object
	.size		_ZN54_INTERNAL_7499c21e_23_BinaryDivFloorKernel_cu_68c3df854cuda3std3__45__cpo5crendE,(_ZN54_INTERNAL_7499c21e_23_BinaryDivFloorKernel_cu_68c3df854cuda3std6ranges3__45__cpo5cdataE - _ZN54_INTERNAL_7499c21e_23_BinaryDivFloorKernel_cu_68c3df854cuda3std3__45__cpo5crendE)
_ZN54_INTERNAL_7499c21e_23_BinaryDivFloorKernel_cu_68c3df854cuda3std3__45__cpo5crendE:
	.zero		1
	.type		_ZN54_INTERNAL_7499c21e_23_BinaryDivFloorKernel_cu_68c3df854cuda3std6ranges3__45__cpo5cdataE,@object
	.size		_ZN54_INTERNAL_7499c21e_23_BinaryDivFloorKernel_cu_68c3df854cuda3std6ranges3__45__cpo5cdataE,(_ZN54_INTERNAL_7499c21e_23_BinaryDivFloorKernel_cu_68c3df854cuda3std6ranges3__45__cpo3endE - _ZN54_INTERNAL_7499c21e_23_BinaryDivFloorKernel_cu_68c3df854cuda3std6ranges3__45__cpo5cdataE)
_ZN54_INTERNAL_7499c21e_23_BinaryDivFloorKernel_cu_68c3df854cuda3std6ranges3__45__cpo5cdataE:
	.zero		1
	.type		_ZN54_INTERNAL_7499c21e_23_BinaryDivFloorKernel_cu_68c3df854cuda3std6ranges3__45__cpo3endE,@object
	.size		_ZN54_INTERNAL_7499c21e_23_BinaryDivFloorKernel_cu_68c3df854cuda3std6ranges3__45__cpo3endE,(_ZN54_INTERNAL_7499c21e_23_BinaryDivFloorKernel_cu_68c3df854cuda3std3__419piecewise_constructE - _ZN54_INTERNAL_7499c21e_23_BinaryDivFloorKernel_cu_68c3df854cuda3std6ranges3__45__cpo3endE)
_ZN54_INTERNAL_7499c21e_23_BinaryDivFloorKernel_cu_68c3df854cuda3std6ranges3__45__cpo3endE:
	.zero		1
	.type		_ZN54_INTERNAL_7499c21e_23_BinaryDivFloorKernel_cu_68c3df854cuda3std3__419piecewise_constructE,@object
	.size		_ZN54_INTERNAL_7499c21e_23_BinaryDivFloorKernel_cu_68c3df854cuda3std3__419piecewise_constructE,(_ZN54_INTERNAL_7499c21e_23_BinaryDivFloorKernel_cu_68c3df854cuda3std6ranges3__45__cpo5ssizeE - _ZN54_INTERNAL_7499c21e_23_BinaryDivFloorKernel_cu_68c3df854cuda3std3__419piecewise_constructE)
_ZN54_INTERNAL_7499c21e_23_BinaryDivFloorKernel_cu_68c3df854cuda3std3__419piecewise_constructE:
	.zero		1
	.type		_ZN54_INTERNAL_7499c21e_23_BinaryDivFloorKernel_cu_68c3df854cuda3std6ranges3__45__cpo5ssizeE,@object
	.size		_ZN54_INTERNAL_7499c21e_23_BinaryDivFloorKernel_cu_68c3df854cuda3std6ranges3__45__cpo5ssizeE,(_ZN54_INTERNAL_7499c21e_23_BinaryDivFloorKernel_cu_68c3df854cuda3std3__45__cpo3endE - _ZN54_INTERNAL_7499c21e_23_BinaryDivFloorKernel_cu_68c3df854cuda3std6ranges3__45__cpo5ssizeE)
_ZN54_INTERNAL_7499c21e_23_BinaryDivFloorKernel_cu_68c3df854cuda3std6ranges3__45__cpo5ssizeE:
	.zero		1
	.type		_ZN54_INTERNAL_7499c21e_23_BinaryDivFloorKernel_cu_68c3df854cuda3std3__45__cpo3endE,@object
	.size		_ZN54_INTERNAL_7499c21e_23_BinaryDivFloorKernel_cu_68c3df854cuda3std3__45__cpo3endE,(_ZN54_INTERNAL_7499c21e_23_BinaryDivFloorKernel_cu_68c3df854cuda3std6ranges3__45__cpo4cendE - _ZN54_INTERNAL_7499c21e_23_BinaryDivFloorKernel_cu_68c3df854cuda3std3__45__cpo3endE)
_ZN54_INTERNAL_7499c21e_23_BinaryDivFloorKernel_cu_68c3df854cuda3std3__45__cpo3endE:
	.zero		1
	.type		_ZN54_INTERNAL_7499c21e_23_BinaryDivFloorKernel_cu_68c3df854cuda3std6ranges3__45__cpo4cendE,@object
	.size		_ZN54_INTERNAL_7499c21e_23_BinaryDivFloorKernel_cu_68c3df854cuda3std6ranges3__45__cpo4cendE,(_ZN54_INTERNAL_7499c21e_23_BinaryDivFloorKernel_cu_68c3df854cuda3std3__45__cpo4rendE - _ZN54_INTERNAL_7499c21e_23_BinaryDivFloorKernel_cu_68c3df854cuda3std6ranges3__45__cpo4cendE)
_ZN54_INTERNAL_7499c21e_23_BinaryDivFloorKernel_cu_68c3df854cuda3std6ranges3__45__cpo4cendE:
	.zero		1
	.type		_ZN54_INTERNAL_7499c21e_23_BinaryDivFloorKernel_cu_68c3df854cuda3std3__45__cpo4rendE,@object
	.size		_ZN54_INTERNAL_7499c21e_23_BinaryDivFloorKernel_cu_68c3df854cuda3std3__45__cpo4rendE,(_ZN54_INTERNAL_7499c21e_23_BinaryDivFloorKernel_cu_68c3df854cuda3std6ranges3__45__cpo4prevE - _ZN54_INTERNAL_7499c21e_23_BinaryDivFloorKernel_cu_68c3df854cuda3std3__45__cpo4rendE)
_ZN54_INTERNAL_7499c21e_23_BinaryDivFloorKernel_cu_68c3df854cuda3std3__45__cpo4rendE:
	.zero		1
	.type		_ZN54_INTERNAL_7499c21e_23_BinaryDivFloorKernel_cu_68c3df854cuda3std6ranges3__45__cpo4prevE,@object
	.size		_ZN54_INTERNAL_7499c21e_23_BinaryDivFloorKernel_cu_68c3df854cuda3std6ranges3__45__cpo4prevE,(_ZN54_INTERNAL_7499c21e_23_BinaryDivFloorKernel_cu_68c3df854cuda3std6ranges3__45__cpo9iter_moveE - _ZN54_INTERNAL_7499c21e_23_BinaryDivFloorKernel_cu_68c3df854cuda3std6ranges3__45__cpo4prevE)
_ZN54_INTERNAL_7499c21e_23_BinaryDivFloorKernel_cu_68c3df854cuda3std6ranges3__45__cpo4prevE:
	.zero		1
	.type		_ZN54_INTERNAL_7499c21e_23_BinaryDivFloorKernel_cu_68c3df854cuda3std6ranges3__45__cpo9iter_moveE,@object
	.size		_ZN54_INTERNAL_7499c21e_23_BinaryDivFloorKernel_cu_68c3df854cuda3std6ranges3__45__cpo9iter_moveE,(.L_31 - _ZN54_INTERNAL_7499c21e_23_BinaryDivFloorKernel_cu_68c3df854cuda3std6ranges3__45__cpo9iter_moveE)
_ZN54_INTERNAL_7499c21e_23_BinaryDivFloorKernel_cu_68c3df854cuda3std6ranges3__45__cpo9iter_moveE:
	.zero		1
.L_31:


//--------------------- .nv.constant0._ZN2at6native18elementwise_kernelILi128ELi4EZNS0_15gpu_kernel_implINS0_13BinaryFunctorIN3c108BFloat16ES5_S5_ZZZNS0_15binary_internal21div_floor_kernel_cudaERNS_18TensorIteratorBaseEENKUlvE1_clEvENKUlvE2_clEvEUlS5_S5_E_EEEEvS8_RKT_EUliE_EEviT1_ --------------------------
	.section	.nv.constant0._ZN2at6native18elementwise_kernelILi128ELi4EZNS0_15gpu_kernel_implINS0_13BinaryFunctorIN3c108BFloat16ES5_S5_ZZZNS0_15binary_internal21div_floor_kernel_cudaERNS_18TensorIteratorBaseEENKUlvE1_clEvENKUlvE2_clEvEUlS5_S5_E_EEEEvS8_RKT_EUliE_EEviT1_,"a",@progbits
	.sectionflags	@""
	.align	4
.nv.constant0._ZN2at6native18elementwise_kernelILi128ELi4EZNS0_15gpu_kernel_implINS0_13BinaryFunctorIN3c108BFloat16ES5_S5_ZZZNS0_15binary_internal21div_floor_kernel_cudaERNS_18TensorIteratorBaseEENKUlvE1_clEvENKUlvE2_clEvEUlS5_S5_E_EEEEvS8_RKT_EUliE_EEviT1_:
	.zero		1552


//--------------------- .nv.constant0._ZN2at6native27unrolled_elementwise_kernelINS0_13BinaryFunctorIN3c108BFloat16ES4_S4_ZZZNS0_15binary_internal21div_floor_kernel_cudaERNS_18TensorIteratorBaseEENKUlvE1_clEvENKUlvE2_clEvEUlS4_S4_E_EESt5arrayIPcLm3EELi4E23TrivialOffsetCalculatorILi2EjESF_ILi1EjENS0_6memory12LoadWithCastILi2EEENSI_13StoreWithCastILi1EEEEEviT_T0_T2_T3_T4_T5_ --------------------------
	.section	.nv.constant0._ZN2at6native27unrolled_elementwise_kernelINS0_13BinaryFunctorIN3c108BFloat16ES4_S4_ZZZNS0_15binary_internal21div_floor_kernel_cudaERNS_18TensorIteratorBaseEENKUlvE1_clEvENKUlvE2_clEvEUlS4_S4_E_EESt5arrayIPcLm3EELi4E23TrivialOffsetCalculatorILi2EjESF_ILi1EjENS0_6memory12LoadWithCastILi2EEENSI_13StoreWithCastILi1EEEEEviT_T0_T2_T3_T4_T5_,"a",@progbits
	.sectionflags	@""
	.align	4
.nv.constant0._ZN2at6native27unrolled_elementwise_kernelINS0_13BinaryFunctorIN3c108BFloat16ES4_S4_ZZZNS0_15binary_internal21div_floor_kernel_cudaERNS_18TensorIteratorBaseEENKUlvE1_clEvENKUlvE2_clEvEUlS4_S4_E_EESt5arrayIPcLm3EELi4E23TrivialOffsetCalculatorILi2EjESF_ILi1EjENS0_6memory12LoadWithCastILi2EEENSI_13StoreWithCastILi1EEEEEviT_T0_T2_T3_T4_T5_:
	.zero		952


//--------------------- .nv.constant0._ZN2at6native18elementwise_kernelILi128ELi4EZNS0_22gpu_kernel_impl_nocastINS0_13BinaryFunctorIN3c108BFloat16ES5_S5_ZZZNS0_15binary_internal21div_floor_kernel_cudaERNS_18TensorIteratorBaseEENKUlvE1_clEvENKUlvE2_clEvEUlS5_S5_E_EEEEvS8_RKT_EUliE_EEviT1_ --------------------------
	.section	.nv.constant0._ZN2at6native18elementwise_kernelILi128ELi4EZNS0_22gpu_kernel_impl_nocastINS0_13BinaryFunctorIN3c108BFloat16ES5_S5_ZZZNS0_15binary_internal21div_floor_kernel_cudaERNS_18TensorIteratorBaseEENKUlvE1_clEvENKUlvE2_clEvEUlS5_S5_E_EEEEvS8_RKT_EUliE_EEviT1_,"a",@progbits
	.sectionflags	@""
	.align	4
.nv.constant0._ZN2at6native18elementwise_kernelILi128ELi4EZNS0_22gpu_kernel_impl_nocastINS0_13BinaryFunctorIN3c108BFloat16ES5_S5_ZZZNS0_15binary_internal21div_floor_kernel_cudaERNS_18TensorIteratorBaseEENKUlvE1_clEvENKUlvE2_clEvEUlS5_S5_E_EEEEvS8_RKT_EUliE_EEviT1_:
	.zero		1552


//--------------------- .nv.constant0._ZN2at6native27unrolled_elementwise_kernelINS0_13BinaryFunctorIN3c108BFloat16ES4_S4_ZZZNS0_15binary_internal21div_floor_kernel_cudaERNS_18TensorIteratorBaseEENKUlvE1_clEvENKUlvE2_clEvEUlS4_S4_E_EESt5arrayIPcLm3EELi4E23TrivialOffsetCalculatorILi2EjESF_ILi1EjENS0_6memory15LoadWithoutCastENSI_16StoreWithoutCastEEEviT_T0_T2_T3_T4_T5_ --------------------------
	.section	.nv.constant0._ZN2at6native27unrolled_elementwise_kernelINS0_13BinaryFunctorIN3c108BFloat16ES4_S4_ZZZNS0_15binary_internal21div_floor_kernel_cudaERNS_18TensorIteratorBaseEENKUlvE1_clEvENKUlvE2_clEvEUlS4_S4_E_EESt5arrayIPcLm3EELi4E23TrivialOffsetCalculatorILi2EjESF_ILi1EjENS0_6memory15LoadWithoutCastENSI_16StoreWithoutCastEEEviT_T0_T2_T3_T4_T5_,"a",@progbits
	.sectionflags	@""
	.align	4
.nv.constant0._ZN2at6native27unrolled_elementwise_kernelINS0_13BinaryFunctorIN3c108BFloat16ES4_S4_ZZZNS0_15binary_internal21div_floor_kernel_cudaERNS_18TensorIteratorBaseEENKUlvE1_clEvENKUlvE2_clEvEUlS4_S4_E_EESt5arrayIPcLm3EELi4E23TrivialOffsetCalculatorILi2EjESF_ILi1EjENS0_6memory15LoadWithoutCastENSI_16StoreWithoutCastEEEviT_T0_T2_T3_T4_T5_:
	.zero		932


//--------------------- .nv.constant0._ZN2at6native29vectorized_elementwise_kernelILi2ENS0_13BinaryFunctorIN3c108BFloat16ES4_S4_ZZZNS0_15binary_internal21div_floor_kernel_cudaERNS_18TensorIteratorBaseEENKUlvE1_clEvENKUlvE2_clEvEUlS4_S4_E_EESt5arrayIPcLm3EEEEviT0_T1_ --------------------------
	.section	.nv.constant0._ZN2at6native29vectorized_elementwise_kernelILi2ENS0_13BinaryFunctorIN3c108BFloat16ES4_S4_ZZZNS0_15binary_internal21div_floor_kernel_cudaERNS_18TensorIteratorBaseEENKUlvE1_clEvENKUlvE2_clEvEUlS4_S4_E_EESt5arrayIPcLm3EEEEviT0_T1_,"a",@progbits
	.sectionflags	@""
	.align	4
.nv.constant0._ZN2at6native29vectorized_elementwise_kernelILi2ENS0_13BinaryFunctorIN3c108BFloat16ES4_S4_ZZZNS0_15binary_internal21div_floor_kernel_cudaERNS_18TensorIteratorBaseEENKUlvE1_clEvENKUlvE2_clEvEUlS4_S4_E_EESt5arrayIPcLm3EEEEviT0_T1_:
	.zero		928


//--------------------- .nv.constant0._ZN2at6native29vectorized_elementwise_kernelILi4ENS0_13BinaryFunctorIN3c108BFloat16ES4_S4_ZZZNS0_15binary_internal21div_floor_kernel_cudaERNS_18TensorIteratorBaseEENKUlvE1_clEvENKUlvE2_clEvEUlS4_S4_E_EESt5arrayIPcLm3EEEEviT0_T1_ --------------------------
	.section	.nv.constant0._ZN2at6native29vectorized_elementwise_kernelILi4ENS0_13BinaryFunctorIN3c108BFloat16ES4_S4_ZZZNS0_15binary_internal21div_floor_kernel_cudaERNS_18TensorIteratorBaseEENKUlvE1_clEvENKUlvE2_clEvEUlS4_S4_E_EESt5arrayIPcLm3EEEEviT0_T1_,"a",@progbits
	.sectionflags	@""
	.align	4
.nv.constant0._ZN2at6native29vectorized_elementwise_kernelILi4ENS0_13BinaryFunctorIN3c108BFloat16ES4_S4_ZZZNS0_15binary_internal21div_floor_kernel_cudaERNS_18TensorIteratorBaseEENKUlvE1_clEvENKUlvE2_clEvEUlS4_S4_E_EESt5arrayIPcLm3EEEEviT0_T1_:
	.zero		928


//--------------------- .nv.constant0._ZN2at6native29vectorized_elementwise_kernelILi8ENS0_13BinaryFunctorIN3c108BFloat16ES4_S4_ZZZNS0_15binary_internal21div_floor_kernel_cudaERNS_18TensorIteratorBaseEENKUlvE1_clEvENKUlvE2_clEvEUlS4_S4_E_EESt5arrayIPcLm3EEEEviT0_T1_ --------------------------
	.section	.nv.constant0._ZN2at6native29vectorized_elementwise_kernelILi8ENS0_13BinaryFunctorIN3c108BFloat16ES4_S4_ZZZNS0_15binary_internal21div_floor_kernel_cudaERNS_18TensorIteratorBaseEENKUlvE1_clEvENKUlvE2_clEvEUlS4_S4_E_EESt5arrayIPcLm3EEEEviT0_T1_,"a",@progbits
	.sectionflags	@""
	.align	4
.nv.constant0._ZN2at6native29vectorized_elementwise_kernelILi8ENS0_13BinaryFunctorIN3c108BFloat16ES4_S4_ZZZNS0_15binary_internal21div_floor_kernel_cudaERNS_18TensorIteratorBaseEENKUlvE1_clEvENKUlvE2_clEvEUlS4_S4_E_EESt5arrayIPcLm3EEEEviT0_T1_:
	.zero		928


//--------------------- .nv.constant0._ZN2at6native18elementwise_kernelILi128ELi4EZNS0_15gpu_kernel_implINS0_13BUnaryFunctorIN3c108BFloat16ES5_S5_ZZZNS0_15binary_internal21div_floor_kernel_cudaERNS_18TensorIteratorBaseEENKUlvE1_clEvENKUlvE2_clEvEUlS5_S5_E_EEEEvS8_RKT_EUliE_EEviT1_ --------------------------
	.section	.nv.constant0._ZN2at6native18elementwise_kernelILi128ELi4EZNS0_15gpu_kernel_implINS0_13BUnaryFunctorIN3c108BFloat16ES5_S5_ZZZNS0_15binary_internal21div_floor_kernel_cudaERNS_18TensorIteratorBaseEENKUlvE1_clEvENKUlvE2_clEvEUlS5_S5_E_EEEEvS8_RKT_EUliE_EEviT1_,"a",@progbits
	.sectionflags	@""
	.align	4
.nv.constant0._ZN2at6native18elementwise_kernelILi128ELi4EZNS0_15gpu_kernel_implINS0_13BUnaryFunctorIN3c108BFloat16ES5_S5_ZZZNS0_15binary_internal21div_floor_kernel_cudaERNS_18TensorIteratorBaseEENKUlvE1_clEvENKUlvE2_clEvEUlS5_S5_E_EEEEvS8_RKT_EUliE_EEviT1_:
	.zero		1440


//--------------------- .nv.constant0._ZN2at6native27unrolled_elementwise_kernelINS0_13BUnaryFunctorIN3c108BFloat16ES4_S4_ZZZNS0_15binary_internal21div_floor_kernel_cudaERNS_18TensorIteratorBaseEENKUlvE1_clEvENKUlvE2_clEvEUlS4_S4_E_EESt5arrayIPcLm2EELi4E23TrivialOffsetCalculatorILi1EjESG_NS0_6memory12LoadWithCastILi1EEENSH_13StoreWithCastILi1EEEEEviT_T0_T2_T3_T4_T5_ --------------------------
	.section	.nv.constant0._ZN2at6native27unrolled_elementwise_kernelINS0_13BUnaryFunctorIN3c108BFloat16ES4_S4_ZZZNS0_15binary_internal21div_floor_kernel_cudaERNS_18TensorIteratorBaseEENKUlvE1_clEvENKUlvE2_clEvEUlS4_S4_E_EESt5arrayIPcLm2EELi4E23TrivialOffsetCalculatorILi1EjESG_NS0_6memory12LoadWithCastILi1EEENSH_13StoreWithCastILi1EEEEEviT_T0_T2_T3_T4_T5_,"a",@progbits
	.sectionflags	@""
	.align	4
.nv.constant0._ZN2at6native27unrolled_elementwise_kernelINS0_13BUnaryFunctorIN3c108BFloat16ES4_S4_ZZZNS0_15binary_internal21div_floor_kernel_cudaERNS_18TensorIteratorBaseEENKUlvE1_clEvENKUlvE2_clEvEUlS4_S4_E_EESt5arrayIPcLm2EELi4E23TrivialOffsetCalculatorILi1EjESG_NS0_6memory12LoadWithCastILi1EEENSH_13StoreWithCastILi1EEEEEviT_T0_T2_T3_T4_T5_:
	.zero		940


//--------------------- .nv.constant0._ZN2at6native18elementwise_kernelILi128ELi4EZNS0_22gpu_kernel_impl_nocastINS0_13BUnaryFunctorIN3c108BFloat16ES5_S5_ZZZNS0_15binary_internal21div_floor_kernel_cudaERNS_18TensorIteratorBaseEENKUlvE1_clEvENKUlvE2_clEvEUlS5_S5_E_EEEEvS8_RKT_EUliE_EEviT1_ --------------------------
	.section	.nv.constant0._ZN2at6native18elementwise_kernelILi128ELi4EZNS0_22gpu_kernel_impl_nocastINS0_13BUnaryFunctorIN3c108BFloat16ES5_S5_ZZZNS0_15binary_internal21div_floor_kernel_cudaERNS_18TensorIteratorBaseEENKUlvE1_clEvENKUlvE2_clEvEUlS5_S5_E_EEEEvS8_RKT_EUliE_EEviT1_,"a",@progbits
	.sectionflags	@""
	.align	4
.nv.constant0._ZN2at6native18elementwise_kernelILi128ELi4EZNS0_22gpu_kernel_impl_nocastINS0_13BUnaryFunctorIN3c108BFloat16ES5_S5_ZZZNS0_15binary_internal21div_floor_kernel_cudaERNS_18TensorIteratorBaseEENKUlvE1_clEvENKUlvE2_clEvEUlS5_S5_E_EEEEvS8_RKT_EUliE_EEviT1_:
	.zero		1440


//--------------------- .nv.constant0._ZN2at6native27unrolled_elementwise_kernelINS0_13BUnaryFunctorIN3c108BFloat16ES4_S4_ZZZNS0_15binary_internal21div_floor_kernel_cudaERNS_18TensorIteratorBaseEENKUlvE1_clEvENKUlvE2_clEvEUlS4_S4_E_EESt5arrayIPcLm2EELi4E23TrivialOffsetCalculatorILi1EjESG_NS0_6memory15LoadWithoutCastENSH_16StoreWithoutCastEEEviT_T0_T2_T3_T4_T5_ --------------------------
	.section	.nv.constant0._ZN2at6native27unrolled_elementwise_kernelINS0_13BUnaryFunctorIN3c108BFloat16ES4_S4_ZZZNS0_15binary_internal21div_floor_kernel_cudaERNS_18TensorIteratorBaseEENKUlvE1_clEvENKUlvE2_clEvEUlS4_S4_E_EESt5arrayIPcLm2EELi4E23TrivialOffsetCalculatorILi1EjESG_NS0_6memory15LoadWithoutCastENSH_16StoreWithoutCastEEEviT_T0_T2_T3_T4_T5_,"a",@progbits
	.sectionflags	@""
	.align	4
.nv.constant0._ZN2at6native27unrolled_elementwise_kernelINS0_13BUnaryFunctorIN3c108BFloat16ES4_S4_ZZZNS0_15binary_internal21div_floor_kernel_cudaERNS_18TensorIteratorBaseEENKUlvE1_clEvENKUlvE2_clEvEUlS4_S4_E_EESt5arrayIPcLm2EELi4E23TrivialOffsetCalculatorILi1EjESG_NS0_6memory15LoadWithoutCastENSH_16StoreWithoutCastEEEviT_T0_T2_T3_T4_T5_:
	.zero		924


//--------------------- .nv.constant0._ZN2at6native29vectorized_elementwise_kernelILi2ENS0_13BUnaryFunctorIN3c108BFloat16ES4_S4_ZZZNS0_15binary_internal21div_floor_kernel_cudaERNS_18TensorIteratorBaseEENKUlvE1_clEvENKUlvE2_clEvEUlS4_S4_E_EESt5arrayIPcLm2EEEEviT0_T1_ --------------------------
	.section	.nv.constant0._ZN2at6native29vectorized_elementwise_kernelILi2ENS0_13BUnaryFunctorIN3c108BFloat16ES4_S4_ZZZNS0_15binary_internal21div_floor_kernel_cudaERNS_18TensorIteratorBaseEENKUlvE1_clEvENKUlvE2_clEvEUlS4_S4_E_EESt5arrayIPcLm2EEEEviT0_T1_,"a",@progbits
	.sectionflags	@""
	.align	4
.nv.constant0._ZN2at6native29vectorized_elementwise_kernelILi2ENS0_13BUnaryFunctorIN3c108BFloat16ES4_S4_ZZZNS0_15binary_internal21div_floor_kernel_cudaERNS_18TensorIteratorBaseEENKUlvE1_clEvENKUlvE2_clEvEUlS4_S4_E_EESt5arrayIPcLm2EEEEviT0_T1_:
	.zero		920


//--------------------- .nv.constant0._ZN2at6native29vectorized_elementwise_kernelILi4ENS0_13BUnaryFunctorIN3c108BFloat16ES4_S4_ZZZNS0_15binary_internal21div_floor_kernel_cudaERNS_18TensorIteratorBaseEENKUlvE1_clEvENKUlvE2_clEvEUlS4_S4_E_EESt5arrayIPcLm2EEEEviT0_T1_ --------------------------
	.section	.nv.constant0._ZN2at6native29vectorized_elementwise_kernelILi4ENS0_13BUnaryFunctorIN3c108BFloat16ES4_S4_ZZZNS0_15binary_internal21div_floor_kernel_cudaERNS_18TensorIteratorBaseEENKUlvE1_clEvENKUlvE2_clEvEUlS4_S4_E_EESt5arrayIPcLm2EEEEviT0_T1_,"a",@progbits
	.sectionflags	@""
	.align	4
.nv.constant0._ZN2at6native29vectorized_elementwise_kernelILi4ENS0_13BUnaryFunctorIN3c108BFloat16ES4_S4_ZZZNS0_15binary_internal21div_floor_kernel_cudaERNS_18TensorIteratorBaseEENKUlvE1_clEvENKUlvE2_clEvEUlS4_S4_E_EESt5arrayIPcLm2EEEEviT0_T1_:
	.zero		920


//--------------------- .nv.constant0._ZN2at6native29vectorized_elementwise_kernelILi8ENS0_13BUnaryFunctorIN3c108BFloat16ES4_S4_ZZZNS0_15binary_internal21div_floor_kernel_cudaERNS_18TensorIteratorBaseEENKUlvE1_clEvENKUlvE2_clEvEUlS4_S4_E_EESt5arrayIPcLm2EEEEviT0_T1_ --------------------------
	.section	.nv.constant0._ZN2at6native29vectorized_elementwise_kernelILi8ENS0_13BUnaryFunctorIN3c108BFloat16ES4_S4_ZZZNS0_15binary_internal21div_floor_kernel_cudaERNS_18TensorIteratorBaseEENKUlvE1_clEvENKUlvE2_clEvEUlS4_S4_E_EESt5arrayIPcLm2EEEEviT0_T1_,"a",@progbits
	.sectionflags	@""
	.align	4
.nv.constant0._ZN2at6native29vectorized_elementwise_kernelILi8ENS0_13BUnaryFunctorIN3c108BFloat16ES4_S4_ZZZNS0_15binary_internal21div_floor_kernel_cudaERNS_18TensorIteratorBaseEENKUlvE1_clEvENKUlvE2_clEvEUlS4_S4_E_EESt5arrayIPcLm2EEEEviT0_T1_:
	.zero		920


//--------------------- .nv.constant0._ZN2at6native18elementwise_kernelILi128ELi4EZNS0_15gpu_kernel_implINS0_13AUnaryFunctorIN3c108BFloat16ES5_S5_ZZZNS0_15binary_internal21div_floor_kernel_cudaERNS_18TensorIteratorBaseEENKUlvE1_clEvENKUlvE2_clEvEUlS5_S5_E_EEEEvS8_RKT_EUliE_EEviT1_ --------------------------
	.section	.nv.constant0._ZN2at6native18elementwise_kernelILi128ELi4EZNS0_15gpu_kernel_implINS0_13AUnaryFunctorIN3c108BFloat16ES5_S5_ZZZNS0_15binary_internal21div_floor_kernel_cudaERNS_18TensorIteratorBaseEENKUlvE1_clEvENKUlvE2_clEvEUlS5_S5_E_EEEEvS8_RKT_EUliE_EEviT1_,"a",@progbits
	.sectionflags	@""
	.align	4
.nv.constant0._ZN2at6native18elementwise_kernelILi128ELi4EZNS0_15gpu_kernel_implINS0_13AUnaryFunctorIN3c108BFloat16ES5_S5_ZZZNS0_15binary_internal21div_floor_kernel_cudaERNS_18TensorIteratorBaseEENKUlvE1_clEvENKUlvE2_clEvEUlS5_S5_E_EEEEvS8_RKT_EUliE_EEviT1_:
	.zero		1440


//--------------------- .nv.constant0._ZN2at6native27unrolled_elementwise_kernelINS0_13AUnaryFunctorIN3c108BFloat16ES4_S4_ZZZNS0_15binary_internal21div_floor_kernel_cudaERNS_18TensorIteratorBaseEENKUlvE1_clEvENKUlvE2_clEvEUlS4_S4_E_EESt5arrayIPcLm2EELi4E23TrivialOffsetCalculatorILi1EjESG_NS0_6memory12LoadWithCastILi1EEENSH_13StoreWithCastILi1EEEEEviT_T0_T2_T3_T4_T5_ --------------------------
	.section	.nv.constant0._ZN2at6native27unrolled_elementwise_kernelINS0_13AUnaryFunctorIN3c108BFloat16ES4_S4_ZZZNS0_15binary_internal21div_floor_kernel_cudaERNS_18TensorIteratorBaseEENKUlvE1_clEvENKUlvE2_clEvEUlS4_S4_E_EESt5arrayIPcLm2EELi4E23TrivialOffsetCalculatorILi1EjESG_NS0_6memory12LoadWithCastILi1EEENSH_13StoreWithCastILi1EEEEEviT_T0_T2_T3_T4_T5_,"a",@progbits
	.sectionflags	@""
	.align	4
.nv.constant0._ZN2at6native27unrolled_elementwise_kernelINS0_13AUnaryFunctorIN3c108BFloat16ES4_S4_ZZZNS0_15binary_internal21div_floor_kernel_cudaERNS_18TensorIteratorBaseEENKUlvE1_clEvENKUlvE2_clEvEUlS4_S4_E_EESt5arrayIPcLm2EELi4E23TrivialOffsetCalculatorILi1EjESG_NS0_6memory12LoadWithCastILi1EEENSH_13StoreWithCastILi1EEEEEviT_T0_T2_T3_T4_T5_:
	.zero		940


//--------------------- .nv.constant0._ZN2at6native18elementwise_kernelILi128ELi4EZNS0_22gpu_kernel_impl_nocastINS0_13AUnaryFunctorIN3c108BFloat16ES5_S5_ZZZNS0_15binary_internal21div_floor_kernel_cudaERNS_18TensorIteratorBaseEENKUlvE1_clEvENKUlvE2_clEvEUlS5_S5_E_EEEEvS8_RKT_EUliE_EEviT1_ --------------------------
	.section	.nv.constant0._ZN2at6native18elementwise_kernelILi128ELi4EZNS0_22gpu_kernel_impl_nocastINS0_13AUnaryFunctorIN3c108BFloat16ES5_S5_ZZZNS0_15binary_internal21div_floor_kernel_cudaERNS_18TensorIteratorBaseEENKUlvE1_clEvENKUlvE2_clEvEUlS5_S5_E_EEEEvS8_RKT_EUliE_EEviT1_,"a",@progbits
	.sectionflags	@""
	.align	4
.nv.constant0._ZN2at6native18elementwise_kernelILi128ELi4EZNS0_22gpu_kernel_impl_nocastINS0_13AUnaryFunctorIN3c108BFloat16ES5_S5_ZZZNS0_15binary_internal21div_floor_kernel_cudaERNS_18TensorIteratorBaseEENKUlvE1_clEvENKUlvE2_clEvEUlS5_S5_E_EEEEvS8_RKT_EUliE_EEviT1_:
	.zero		1440


//--------------------- .nv.constant0._ZN2at6native27unrolled_elementwise_kernelINS0_13AUnaryFunctorIN3c108BFloat16ES4_S4_ZZZNS0_15binary_internal21div_floor_kernel_cudaERNS_18TensorIteratorBaseEENKUlvE1_clEvENKUlvE2_clEvEUlS4_S4_E_EESt5arrayIPcLm2EELi4E23TrivialOffsetCalculatorILi1EjESG_NS0_6memory15LoadWithoutCastENSH_16StoreWithoutCastEEEviT_T0_T2_T3_T4_T5_ --------------------------
	.section	.nv.constant0._ZN2at6native27unrolled_elementwise_kernelINS0_13AUnaryFunctorIN3c108BFloat16ES4_S4_ZZZNS0_15binary_internal21div_floor_kernel_cudaERNS_18TensorIteratorBaseEENKUlvE1_clEvENKUlvE2_clEvEUlS4_S4_E_EESt5arrayIPcLm2EELi4E23TrivialOffsetCalculatorILi1EjESG_NS0_6memory15LoadWithoutCastENSH_16StoreWithoutCastEEEviT_T0_T2_T3_T4_T5_,"a",@progbits
	.sectionflags	@""
	.align	4
.nv.constant0._ZN2at6native27unrolled_elementwise_kernelINS0_13AUnaryFunctorIN3c108BFloat16ES4_S4_ZZZNS0_15binary_internal21div_floor_kernel_cudaERNS_18TensorIteratorBaseEENKUlvE1_clEvENKUlvE2_clEvEUlS4_S4_E_EESt5arrayIPcLm2EELi4E23TrivialOffsetCalculatorILi1EjESG_NS0_6memory15LoadWithoutCastENSH_16StoreWithoutCastEEEviT_T0_T2_T3_T4_T5_:
	.zero		924


//--------------------- .nv.constant0._ZN2at6native29vectorized_elementwise_kernelILi2ENS0_13AUnaryFunctorIN3c108BFloat16ES4_S4_ZZZNS0_15binary_internal21div_floor_kernel_cudaERNS_18TensorIteratorBaseEENKUlvE1_clEvENKUlvE2_clEvEUlS4_S4_E_EESt5arrayIPcLm2EEEEviT0_T1_ --------------------------
	.section	.nv.constant0._ZN2at6native29vectorized_elementwise_kernelILi2ENS0_13AUnaryFunctorIN3c108BFloat16ES4_S4_ZZZNS0_15binary_internal21div_floor_kernel_cudaERNS_18TensorIteratorBaseEENKUlvE1_clEvENKUlvE2_clEvEUlS4_S4_E_EESt5arrayIPcLm2EEEEviT0_T1_,"a",@progbits
	.sectionflags	@""
	.align	4
.nv.constant0._ZN2at6native29vectorized_elementwise_kernelILi2ENS0_13AUnaryFunctorIN3c108BFloat16ES4_S4_ZZZNS0_15binary_internal21div_floor_kernel_cudaERNS_18TensorIteratorBaseEENKUlvE1_clEvENKUlvE2_clEvEUlS4_S4_E_EESt5arrayIPcLm2EEEEviT0_T1_:
	.zero		920


//--------------------- .nv.constant0._ZN2at6native29vectorized_elementwise_kernelILi4ENS0_13AUnaryFunctorIN3c108BFloat16ES4_S4_ZZZNS0_15binary_internal21div_floor_kernel_cudaERNS_18TensorIteratorBaseEENKUlvE1_clEvENKUlvE2_clEvEUlS4_S4_E_EESt5arrayIPcLm2EEEEviT0_T1_ --------------------------
	.section	.nv.constant0._ZN2at6native29vectorized_elementwise_kernelILi4ENS0_13AUnaryFunctorIN3c108BFloat16ES4_S4_ZZZNS0_15binary_internal21div_floor_kernel_cudaERNS_18TensorIteratorBaseEENKUlvE1_clEvENKUlvE2_clEvEUlS4_S4_E_EESt5arrayIPcLm2EEEEviT0_T1_,"a",@progbits
	.sectionflags	@""
	.align	4
.nv.constant0._ZN2at6native29vectorized_elementwise_kernelILi4ENS0_13AUnaryFunctorIN3c108BFloat16ES4_S4_ZZZNS0_15binary_internal21div_floor_kernel_cudaERNS_18TensorIteratorBaseEENKUlvE1_clEvENKUlvE2_clEvEUlS4_S4_E_EESt5arrayIPcLm2EEEEviT0_T1_:
	.zero		920


//--------------------- .nv.constant0._ZN2at6native29vectorized_elementwise_kernelILi8ENS0_13AUnaryFunctorIN3c108BFloat16ES4_S4_ZZZNS0_15binary_internal21div_floor_kernel_cudaERNS_18TensorIteratorBaseEENKUlvE1_clEvENKUlvE2_clEvEUlS4_S4_E_EESt5arrayIPcLm2EEEEviT0_T1_ --------------------------
	.section	.nv.constant0._ZN2at6native29vectorized_elementwise_kernelILi8ENS0_13AUnaryFunctorIN3c108BFloat16ES4_S4_ZZZNS0_15binary_internal21div_floor_kernel_cudaERNS_18TensorIteratorBaseEENKUlvE1_clEvENKUlvE2_clEvEUlS4_S4_E_EESt5arrayIPcLm2EEEEviT0_T1_,"a",@progbits
	.sectionflags	@""
	.align	4
.nv.constant0._ZN2at6native29vectorized_elementwise_kernelILi8ENS0_13AUnaryFunctorIN3c108BFloat16ES4_S4_ZZZNS0_15binary_internal21div_floor_kernel_cudaERNS_18TensorIteratorBaseEENKUlvE1_clEvENKUlvE2_clEvEUlS4_S4_E_EESt5arrayIPcLm2EEEEviT0_T1_:
	.zero		920


//--------------------- .nv.constant0._ZN2at6native18elementwise_kernelILi128ELi4EZNS0_15gpu_kernel_implINS0_13BinaryFunctorIN3c104HalfES5_S5_ZZZNS0_15binary_internal21div_floor_kernel_cudaERNS_18TensorIteratorBaseEENKUlvE1_clEvENKUlvE1_clEvEUlS5_S5_E_EEEEvS8_RKT_EUliE_EEviT1_ --------------------------
	.section	.nv.constant0._ZN2at6native18elementwise_kernelILi128ELi4EZNS0_15gpu_kernel_implINS0_13BinaryFunctorIN3c104HalfES5_S5_ZZZNS0_15binary_internal21div_floor_kernel_cudaERNS_18TensorIteratorBaseEENKUlvE1_clEvENKUlvE1_clEvEUlS5_S5_E_EEEEvS8_RKT_EUliE_EEviT1_,"a",@progbits
	.sectionflags	@""
	.align	4
.nv.constant0._ZN2at6native18elementwise_kernelILi128ELi4EZNS0_15gpu_kernel_implINS0_13BinaryFunctorIN3c104HalfES5_S5_ZZZNS0_15binary_internal21div_floor_kernel_cudaERNS_18TensorIteratorBaseEENKUlvE1_clEvENKUlvE1_clEvEUlS5_S5_E_EEEEvS8_RKT_EUliE_EEviT1_:
	.zero		1552


//--------------------- .nv.constant0._ZN2at6native27unrolled_elementwise_kernelINS0_13BinaryFunctorIN3c104HalfES4_S4_ZZZNS0_15binary_internal21div_floor_kernel_cudaERNS_18TensorIteratorBaseEENKUlvE1_clEvENKUlvE1_clEvEUlS4_S4_E_EESt5arrayIPcLm3EELi4E23TrivialOffsetCalculatorILi2EjESF_ILi1EjENS0_6memory12LoadWithCastILi2EEENSI_13StoreWithCastILi1EEEEEviT_T0_T2_T3_T4_T5_ --------------------------
	.section	.nv.constant0._ZN2at6native27unrolled_elementwise_kernelINS0_13BinaryFunctorIN3c104HalfES4_S4_ZZZNS0_15binary_internal21div_floor_kernel_cudaERNS_18TensorIteratorBaseEENKUlvE1_clEvENKUlvE1_clEvEUlS4_S4_E_EESt5arrayIPcLm3EELi4E23TrivialOffsetCalculatorILi2EjESF_ILi1EjENS0_6memory12LoadWithCastILi2EEENSI_13StoreWithCastILi1EEEEEviT_T0_T2_T3_T4_T5_,"a",@progbits
	.sectionflags	@""
	.align	4
.nv.constant0._ZN2at6native27unrolled_elementwise_kernelINS0_13BinaryFunctorIN3c104HalfES4_S4_ZZZNS0_15binary_internal21div_floor_kernel_cudaERNS_18TensorIteratorBaseEENKUlvE1_clEvENKUlvE1_clEvEUlS4_S4_E_EESt5arrayIPcLm3EELi4E23TrivialOffsetCalculatorILi2EjESF_ILi1EjENS0_6memory12LoadWithCastILi2EEENSI_13StoreWithCastILi1EEEEEviT_T0_T2_T3_T4_T5_:
	.zero		952


//--------------------- .nv.constant0._ZN2at6native18elementwise_kernelILi128ELi4EZNS0_22gpu_kernel_impl_nocastINS0_13BinaryFunctorIN3c104HalfES5_S5_ZZZNS0_15binary_internal21div_floor_kernel_cudaERNS_18TensorIteratorBaseEENKUlvE1_clEvENKUlvE1_clEvEUlS5_S5_E_EEEEvS8_RKT_EUliE_EEviT1_ --------------------------
	.section	.nv.constant0._ZN2at6native18elementwise_kernelILi128ELi4EZNS0_22gpu_kernel_impl_nocastINS0_13BinaryFunctorIN3c104HalfES5_S5_ZZZNS0_15binary_internal21div_floor_kernel_cudaERNS_18TensorIteratorBaseEENKUlvE1_clEvENKUlvE1_clEvEUlS5_S5_E_EEEEvS8_RKT_EUliE_EEviT1_,"a",@progbits
	.sectionflags	@""
	.align	4
.nv.constant0._ZN2at6native18elementwise_kernelILi128ELi4EZNS0_22gpu_kernel_impl_nocastINS0_13BinaryFunctorIN3c104HalfES5_S5_ZZZNS0_15binary_internal21div_floor_kernel_cudaERNS_18TensorIteratorBaseEENKUlvE1_clEvENKUlvE1_clEvEUlS5_S5_E_EEEEvS8_RKT_EUliE_EEviT1_:
	.zero		1552


//--------------------- .nv.constant0._ZN2at6native27unrolled_elementwise_kernelINS0_13BinaryFunctorIN3c104HalfES4_S4_ZZZNS0_15binary_internal21div_floor_kernel_cudaERNS_18TensorIteratorBaseEENKUlvE1_clEvENKUlvE1_clEvEUlS4_S4_E_EESt5arrayIPcLm3EELi4E23TrivialOffsetCalculatorILi2EjESF_ILi1EjENS0_6memory15LoadWithoutCastENSI_16StoreWithoutCastEEEviT_T0_T2_T3_T4_T5_ --------------------------
	.section	.nv.constant0._ZN2at6native27unrolled_elementwise_kernelINS0_13BinaryFunctorIN3c104HalfES4_S4_ZZZNS0_15binary_internal21div_floor_kernel_cudaERNS_18TensorIteratorBaseEENKUlvE1_clEvENKUlvE1_clEvEUlS4_S4_E_EESt5arrayIPcLm3EELi4E23TrivialOffsetCalculatorILi2EjESF_ILi1EjENS0_6memory15LoadWithoutCastENSI_16StoreWithoutCastEEEviT_T0_T2_T3_T4_T5_,"a",@progbits
	.sectionflags	@""
	.align	4
.nv.constant0._ZN2at6native27unrolled_elementwise_kernelINS0_13BinaryFunctorIN3c104HalfES4_S4_ZZZNS0_15binary_internal21div_floor_kernel_cudaERNS_18TensorIteratorBaseEENKUlvE1_clEvENKUlvE1_clEvEUlS4_S4_E_EESt5arrayIPcLm3EELi4E23TrivialOffsetCalculatorILi2EjESF_ILi1EjENS0_6memory15LoadWithoutCastENSI_16StoreWithoutCastEEEviT_T0_T2_T3_T4_T5_:
	.zero		932


//--------------------- .nv.constant0._ZN2at6native29vectorized_elementwise_kernelILi2ENS0_13BinaryFunctorIN3c104HalfES4_S4_ZZZNS0_15binary_internal21div_floor_kernel_cudaERNS_18TensorIteratorBaseEENKUlvE1_clEvENKUlvE1_clEvEUlS4_S4_E_EESt5arrayIPcLm3EEEEviT0_T1_ --------------------------
	.section	.nv.constant0._ZN2at6native29vectorized_elementwise_kernelILi2ENS0_13BinaryFunctorIN3c104HalfES4_S4_ZZZNS0_15binary_internal21div_floor_kernel_cudaERNS_18TensorIteratorBaseEENKUlvE1_clEvENKUlvE1_clEvEUlS4_S4_E_EESt5arrayIPcLm3EEEEviT0_T1_,"a",@progbits
	.sectionflags	@""
	.align	4
.nv.constant0._ZN2at6native29vectorized_elementwise_kernelILi2ENS0_13BinaryFunctorIN3c104HalfES4_S4_ZZZNS0_15binary_internal21div_floor_kernel_cudaERNS_18TensorIteratorBaseEENKUlvE1_clEvENKUlvE1_clEvEUlS4_S4_E_EESt5arrayIPcLm3EEEEviT0_T1_:
	.zero		928


//--------------------- .nv.constant0._ZN2at6native29vectorized_elementwise_kernelILi4ENS0_13BinaryFunctorIN3c104HalfES4_S4_ZZZNS0_15binary_internal21div_floor_kernel_cudaERNS_18TensorIteratorBaseEENKUlvE1_clEvENKUlvE1_clEvEUlS4_S4_E_EESt5arrayIPcLm3EEEEviT0_T1_ --------------------------
	.section	.nv.constant0._ZN2at6native29vectorized_elementwise_kernelILi4ENS0_13BinaryFunctorIN3c104HalfES4_S4_ZZZNS0_15binary_internal21div_floor_kernel_cudaERNS_18TensorIteratorBaseEENKUlvE1_clEvENKUlvE1_clEvEUlS4_S4_E_EESt5arrayIPcLm3EEEEviT0_T1_,"a",@progbits
	.sectionflags	@""
	.align	4
.nv.constant0._ZN2at6native29vectorized_elementwise_kernelILi4ENS0_13BinaryFunctorIN3c104HalfES4_S4_ZZZNS0_15binary_internal21div_floor_kernel_cudaERNS_18TensorIteratorBaseEENKUlvE1_clEvENKUlvE1_clEvEUlS4_S4_E_EESt5arrayIPcLm3EEEEviT0_T1_:
	.zero		928


//--------------------- .nv.constant0._ZN2at6native29vectorized_elementwise_kernelILi8ENS0_13BinaryFunctorIN3c104HalfES4_S4_ZZZNS0_15binary_internal21div_floor_kernel_cudaERNS_18TensorIteratorBaseEENKUlvE1_clEvENKUlvE1_clEvEUlS4_S4_E_EESt5arrayIPcLm3EEEEviT0_T1_ --------------------------
	.section	.nv.constant0._ZN2at6native29vectorized_elementwise_kernelILi8ENS0_13BinaryFunctorIN3c104HalfES4_S4_ZZZNS0_15binary_internal21div_floor_kernel_cudaERNS_18TensorIteratorBaseEENKUlvE1_clEvENKUlvE1_clEvEUlS4_S4_E_EESt5arrayIPcLm3EEEEviT0_T1_,"a",@progbits
	.sectionflags	@""
	.align	4
.nv.constant0._ZN2at6native29vectorized_elementwise_kernelILi8ENS0_13BinaryFunctorIN3c104HalfES4_S4_ZZZNS0_15binary_internal21div_floor_kernel_cudaERNS_18TensorIteratorBaseEENKUlvE1_clEvENKUlvE1_clEvEUlS4_S4_E_EESt5arrayIPcLm3EEEEviT0_T1_:
	.zero		928


//--------------------- .nv.constant0._ZN2at6native18elementwise_kernelILi128ELi4EZNS0_15gpu_kernel_implINS0_13BUnaryFunctorIN3c104HalfES5_S5_ZZZNS0_15binary_internal21div_floor_kernel_cudaERNS_18TensorIteratorBaseEENKUlvE1_clEvENKUlvE1_clEvEUlS5_S5_E_EEEEvS8_RKT_EUliE_EEviT1_ --------------------------
	.section	.nv.constant0._ZN2at6native18elementwise_kernelILi128ELi4EZNS0_15gpu_kernel_implINS0_13BUnaryFunctorIN3c104HalfES5_S5_ZZZNS0_15binary_internal21div_floor_kernel_cudaERNS_18TensorIteratorBaseEENKUlvE1_clEvENKUlvE1_clEvEUlS5_S5_E_EEEEvS8_RKT_EUliE_EEviT1_,"a",@progbits
	.sectionflags	@""
	.align	4
.nv.constant0._ZN2at6native18elementwise_kernelILi128ELi4EZNS0_15gpu_kernel_implINS0_13BUnaryFunctorIN3c104HalfES5_S5_ZZZNS0_15binary_internal21div_floor_kernel_cudaERNS_18TensorIteratorBaseEENKUlvE1_clEvENKUlvE1_clEvEUlS5_S5_E_EEEEvS8_RKT_EUliE_EEviT1_:
	.zero		1440


//--------------------- .nv.constant0._ZN2at6native27unrolled_elementwise_kernelINS0_13BUnaryFunctorIN3c104HalfES4_S4_ZZZNS0_15binary_internal21div_floor_kernel_cudaERNS_18TensorIteratorBaseEENKUlvE1_clEvENKUlvE1_clEvEUlS4_S4_E_EESt5arrayIPcLm2EELi4E23TrivialOffsetCalculatorILi1EjESG_NS0_6memory12LoadWithCastILi1EEENSH_13StoreWithCastILi1EEEEEviT_T0_T2_T3_T4_T5_ --------------------------
	.section	.nv.constant0._ZN2at6native27unrolled_elementwise_kernelINS0_13BUnaryFunctorIN3c104HalfES4_S4_ZZZNS0_15binary_internal21div_floor_kernel_cudaERNS_18TensorIteratorBaseEENKUlvE1_clEvENKUlvE1_clEvEUlS4_S4_E_EESt5arrayIPcLm2EELi4E23TrivialOffsetCalculatorILi1EjESG_NS0_6memory12LoadWithCastILi1EEENSH_13StoreWithCastILi1EEEEEviT_T0_T2_T3_T4_T5_,"a",@progbits
	.sectionflags	@""
	.align	4
.nv.constant0._ZN2at6native27unrolled_elementwise_kernelINS0_13BUnaryFunctorIN3c104HalfES4_S4_ZZZNS0_15binary_internal21div_floor_kernel_cudaERNS_18TensorIteratorBaseEENKUlvE1_clEvENKUlvE1_clEvEUlS4_S4_E_EESt5arrayIPcLm2EELi4E23TrivialOffsetCalculatorILi1EjESG_NS0_6memory12LoadWithCastILi1EEENSH_13StoreWithCastILi1EEEEEviT_T0_T2_T3_T4_T5_:
	.zero		940


//--------------------- .nv.constant0._ZN2at6native18elementwise_kernelILi128ELi4EZNS0_22gpu_kernel_impl_nocastINS0_13BUnaryFunctorIN3c104HalfES5_S5_ZZZNS0_15binary_internal21div_floor_kernel_cudaERNS_18TensorIteratorBaseEENKUlvE1_clEvENKUlvE1_clEvEUlS5_S5_E_EEEEvS8_RKT_EUliE_EEviT1_ --------------------------
	.section	.nv.constant0._ZN2at6native18elementwise_kernelILi128ELi4EZNS0_22gpu_kernel_impl_nocastINS0_13BUnaryFunctorIN3c104HalfES5_S5_ZZZNS0_15binary_internal21div_floor_kernel_cudaERNS_18TensorIteratorBaseEENKUlvE1_clEvENKUlvE1_clEvEUlS5_S5_E_EEEEvS8_RKT_EUliE_EEviT1_,"a",@progbits
	.sectionflags	@""
	.align	4
.nv.constant0._ZN2at6native18elementwise_kernelILi128ELi4EZNS0_22gpu_kernel_impl_nocastINS0_13BUnaryFunctorIN3c104HalfES5_S5_ZZZNS0_15binary_internal21div_floor_kernel_cudaERNS_18TensorIteratorBaseEENKUlvE1_clEvENKUlvE1_clEvEUlS5_S5_E_EEEEvS8_RKT_EUliE_EEviT1_:
	.zero		1440


//--------------------- .nv.constant0._ZN2at6native27unrolled_elementwise_kernelINS0_13BUnaryFunctorIN3c104HalfES4_S4_ZZZNS0_15binary_internal21div_floor_kernel_cudaERNS_18TensorIteratorBaseEENKUlvE1_clEvENKUlvE1_clEvEUlS4_S4_E_EESt5arrayIPcLm2EELi4E23TrivialOffsetCalculatorILi1EjESG_NS0_6memory15LoadWithoutCastENSH_16StoreWithoutCastEEEviT_T0_T2_T3_T4_T5_ --------------------------
	.section	.nv.constant0._ZN2at6native27unrolled_elementwise_kernelINS0_13BUnaryFunctorIN3c104HalfES4_S4_ZZZNS0_15binary_internal21div_floor_kernel_cudaERNS_18TensorIteratorBaseEENKUlvE1_clEvENKUlvE1_clEvEUlS4_S4_E_EESt5arrayIPcLm2EELi4E23TrivialOffsetCalculatorILi1EjESG_NS0_6memory15LoadWithoutCastENSH_16StoreWithoutCastEEEviT_T0_T2_T3_T4_T5_,"a",@progbits
	.sectionflags	@""
	.align	4
.nv.constant0._ZN2at6native27unrolled_elementwise_kernelINS0_13BUnaryFunctorIN3c104HalfES4_S4_ZZZNS0_15binary_internal21div_floor_kernel_cudaERNS_18TensorIteratorBaseEENKUlvE1_clEvENKUlvE1_clEvEUlS4_S4_E_EESt5arrayIPcLm2EELi4E23TrivialOffsetCalculatorILi1EjESG_NS0_6memory15LoadWithoutCastENSH_16StoreWithoutCastEEEviT_T0_T2_T3_T4_T5_:
	.zero		924


//--------------------- .nv.constant0._ZN2at6native29vectorized_elementwise_kernelILi2ENS0_13BUnaryFunctorIN3c104HalfES4_S4_ZZZNS0_15binary_internal21div_floor_kernel_cudaERNS_18TensorIteratorBaseEENKUlvE1_clEvENKUlvE1_clEvEUlS4_S4_E_EESt5arrayIPcLm2EEEEviT0_T1_ --------------------------
	.section	.nv.constant0._ZN2at6native29vectorized_elementwise_kernelILi2ENS0_13BUnaryFunctorIN3c104HalfES4_S4_ZZZNS0_15binary_internal21div_floor_kernel_cudaERNS_18TensorIteratorBaseEENKUlvE1_clEvENKUlvE1_clEvEUlS4_S4_E_EESt5arrayIPcLm2EEEEviT0_T1_,"a",@progbits
	.sectionflags	@""
	.align	4
.nv.constant0._ZN2at6native29vectorized_elementwise_kernelILi2ENS0_13BUnaryFunctorIN3c104HalfES4_S4_ZZZNS0_15binary_internal21div_floor_kernel_cudaERNS_18TensorIteratorBaseEENKUlvE1_clEvENKUlvE1_clEvEUlS4_S4_E_EESt5arrayIPcLm2EEEEviT0_T1_:
	.zero		920


//--------------------- .nv.constant0._ZN2at6native29vectorized_elementwise_kernelILi4ENS0_13BUnaryFunctorIN3c104HalfES4_S4_ZZZNS0_15binary_internal21div_floor_kernel_cudaERNS_18TensorIteratorBaseEENKUlvE1_clEvENKUlvE1_clEvEUlS4_S4_E_EESt5arrayIPcLm2EEEEviT0_T1_ --------------------------
	.section	.nv.constant0._ZN2at6native29vectorized_elementwise_kernelILi4ENS0_13BUnaryFunctorIN3c104HalfES4_S4_ZZZNS0_15binary_internal21div_floor_kernel_cudaERNS_18TensorIteratorBaseEENKUlvE1_clEvENKUlvE1_clEvEUlS4_S4_E_EESt5arrayIPcLm2EEEEviT0_T1_,"a",@progbits
	.sectionflags	@""
	.align	4
.nv.constant0._ZN2at6native29vectorized_elementwise_kernelILi4ENS0_13BUnaryFunctorIN3c104HalfES4_S4_ZZZNS0_15binary_internal21div_floor_kernel_cudaERNS_18TensorIteratorBaseEENKUlvE1_clEvENKUlvE1_clEvEUlS4_S4_E_EESt5arrayIPcLm2EEEEviT0_T1_:
	.zero		920


//--------------------- .nv.constant0._ZN2at6native29vectorized_elementwise_kernelILi8ENS0_13BUnaryFunctorIN3c104HalfES4_S4_ZZZNS0_15binary_internal21div_floor_kernel_cudaERNS_18TensorIteratorBaseEENKUlvE1_clEvENKUlvE1_clEvEUlS4_S4_E_EESt5arrayIPcLm2EEEEviT0_T1_ --------------------------
	.section	.nv.constant0._ZN2at6native29vectorized_elementwise_kernelILi8ENS0_13BUnaryFunctorIN3c104HalfES4_S4_ZZZNS0_15binary_internal21div_floor_kernel_cudaERNS_18TensorIteratorBaseEENKUlvE1_clEvENKUlvE1_clEvEUlS4_S4_E_EESt5arrayIPcLm2EEEEviT0_T1_,"a",@progbits
	.sectionflags	@""
	.align	4
.nv.constant0._ZN2at6native29vectorized_elementwise_kernelILi8ENS0_13BUnaryFunctorIN3c104HalfES4_S4_ZZZNS0_15binary_internal21div_floor_kernel_cudaERNS_18TensorIteratorBaseEENKUlvE1_clEvENKUlvE1_clEvEUlS4_S4_E_EESt5arrayIPcLm2EEEEviT0_T1_:
	.zero		920


//--------------------- .nv.constant0._ZN2at6native18elementwise_kernelILi128ELi4EZNS0_15gpu_kernel_implINS0_13AUnaryFunctorIN3c104HalfES5_S5_ZZZNS0_15binary_internal21div_floor_kernel_cudaERNS_18TensorIteratorBaseEENKUlvE1_clEvENKUlvE1_clEvEUlS5_S5_E_EEEEvS8_RKT_EUliE_EEviT1_ --------------------------
	.section	.nv.constant0._ZN2at6native18elementwise_kernelILi128ELi4EZNS0_15gpu_kernel_implINS0_13AUnaryFunctorIN3c104HalfES5_S5_ZZZNS0_15binary_internal21div_floor_kernel_cudaERNS_18TensorIteratorBaseEENKUlvE1_clEvENKUlvE1_clEvEUlS5_S5_E_EEEEvS8_RKT_EUliE_EEviT1_,"a",@progbits
	.sectionflags	@""
	.align	4
.nv.constant0._ZN2at6native18elementwise_kernelILi128ELi4EZNS0_15gpu_kernel_implINS0_13AUnaryFunctorIN3c104HalfES5_S5_ZZZNS0_15binary_internal21div_floor_kernel_cudaERNS_18TensorIteratorBaseEENKUlvE1_clEvENKUlvE1_clEvEUlS5_S5_E_EEEEvS8_RKT_EUliE_EEviT1_:
	.zero		1440


//--------------------- .nv.constant0._ZN2at6native27unrolled_elementwise_kernelINS0_13AUnaryFunctorIN3c104HalfES4_S4_ZZZNS0_15binary_internal21div_floor_kernel_cudaERNS_18TensorIteratorBaseEENKUlvE1_clEvENKUlvE1_clEvEUlS4_S4_E_EESt5arrayIPcLm2EELi4E23TrivialOffsetCalculatorILi1EjESG_NS0_6memory12LoadWithCastILi1EEENSH_13StoreWithCastILi1EEEEEviT_T0_T2_T3_T4_T5_ --------------------------
	.section	.nv.constant0._ZN2at6native27unrolled_elementwise_kernelINS0_13AUnaryFunctorIN3c104HalfES4_S4_ZZZNS0_15binary_internal21div_floor_kernel_cudaERNS_18TensorIteratorBaseEENKUlvE1_clEvENKUlvE1_clEvEUlS4_S4_E_EESt5arrayIPcLm2EELi4E23TrivialOffsetCalculatorILi1EjESG_NS0_6memory12LoadWithCastILi1EEENSH_13StoreWithCastILi1EEEEEviT_T0_T2_T3_T4_T5_,"a",@progbits
	.sectionflags	@""
	.align	4
.nv.constant0._ZN2at6native27unrolled_elementwise_kernelINS0_13AUnaryFunctorIN3c104HalfES4_S4_ZZZNS0_15binary_internal21div_floor_kernel_cudaERNS_18TensorIteratorBaseEENKUlvE1_clEvENKUlvE1_clEvEUlS4_S4_E_EESt5arrayIPcLm2EELi4E23TrivialOffsetCalculatorILi1EjESG_NS0_6memory12LoadWithCastILi1EEENSH_13StoreWithCastILi1EEEEEviT_T0_T2_T3_T4_T5_:
	.zero		940


//--------------------- .nv.constant0._ZN2at6native18elementwise_kernelILi128ELi4EZNS0_22gpu_kernel_impl_nocastINS0_13AUnaryFunctorIN3c104HalfES5_S5_ZZZNS0_15binary_internal21div_floor_kernel_cudaERNS_18TensorIteratorBaseEENKUlvE1_clEvENKUlvE1_clEvEUlS5_S5_E_EEEEvS8_RKT_EUliE_EEviT1_ --------------------------
	.section	.nv.constant0._ZN2at6native18elementwise_kernelILi128ELi4EZNS0_22gpu_kernel_impl_nocastINS0_13AUnaryFunctorIN3c104HalfES5_S5_ZZZNS0_15binary_internal21div_floor_kernel_cudaERNS_18TensorIteratorBaseEENKUlvE1_clEvENKUlvE1_clEvEUlS5_S5_E_EEEEvS8_RKT_EUliE_EEviT1_,"a",@progbits
	.sectionflags	@""
	.align	4
.nv.constant0._ZN2at6native18elementwise_kernelILi128ELi4EZNS0_22gpu_kernel_impl_nocastINS0_13AUnaryFunctorIN3c104HalfES5_S5_ZZZNS0_15binary_internal21div_floor_kernel_cudaERNS_18TensorIteratorBaseEENKUlvE1_clEvENKUlvE1_clEvEUlS5_S5_E_EEEEvS8_RKT_EUliE_EEviT1_:
	.zero		1440


//--------------------- .nv.constant0._ZN2at6native27unrolled_elementwise_kernelINS0_13AUnaryFunctorIN3c104HalfES4_S4_ZZZNS0_15binary_internal21div_floor_kernel_cudaERNS_18TensorIteratorBaseEENKUlvE1_clEvENKUlvE1_clEvEUlS4_S4_E_EESt5arrayIPcLm2EELi4E23TrivialOffsetCalculatorILi1EjESG_NS0_6memory15LoadWithoutCastENSH_16StoreWithoutCastEEEviT_T0_T2_T3_T4_T5_ --------------------------
	.section	.nv.constant0._ZN2at6native27unrolled_elementwise_kernelINS0_13AUnaryFunctorIN3c104HalfES4_S4_ZZZNS0_15binary_internal21div_floor_kernel_cudaERNS_18TensorIteratorBaseEENKUlvE1_clEvENKUlvE1_clEvEUlS4_S4_E_EESt5arrayIPcLm2EELi4E23TrivialOffsetCalculatorILi1EjESG_NS0_6memory15LoadWithoutCastENSH_16StoreWithoutCastEEEviT_T0_T2_T3_T4_T5_,"a",@progbits
	.sectionflags	@""
	.align	4
.nv.constant0._ZN2at6native27unrolled_elementwise_kernelINS0_13AUnaryFunctorIN3c104HalfES4_S4_ZZZNS0_15binary_internal21div_floor_kernel_cudaERNS_18TensorIteratorBaseEENKUlvE1_clEvENKUlvE1_clEvEUlS4_S4_E_EESt5arrayIPcLm2EELi4E23TrivialOffsetCalculatorILi1EjESG_NS0_6memory15LoadWithoutCastENSH_16StoreWithoutCastEEEviT_T0_T2_T3_T4_T5_:
	.zero		924


//--------------------- .nv.constant0._ZN2at6native29vectorized_elementwise_kernelILi2ENS0_13AUnaryFunctorIN3c104HalfES4_S4_ZZZNS0_15binary_internal21div_floor_kernel_cudaERNS_18TensorIteratorBaseEENKUlvE1_clEvENKUlvE1_clEvEUlS4_S4_E_EESt5arrayIPcLm2EEEEviT0_T1_ --------------------------
	.section	.nv.constant0._ZN2at6native29vectorized_elementwise_kernelILi2ENS0_13AUnaryFunctorIN3c104HalfES4_S4_ZZZNS0_15binary_internal21div_floor_kernel_cudaERNS_18TensorIteratorBaseEENKUlvE1_clEvENKUlvE1_clEvEUlS4_S4_E_EESt5arrayIPcLm2EEEEviT0_T1_,"a",@progbits
	.sectionflags	@""
	.align	4
.nv.constant0._ZN2at6native29vectorized_elementwise_kernelILi2ENS0_13AUnaryFunctorIN3c104HalfES4_S4_ZZZNS0_15binary_internal21div_floor_kernel_cudaERNS_18TensorIteratorBaseEENKUlvE1_clEvENKUlvE1_clEvEUlS4_S4_E_EESt5arrayIPcLm2EEEEviT0_T1_:
	.zero		920


//--------------------- .nv.constant0._ZN2at6native29vectorized_elementwise_kernelILi4ENS0_13AUnaryFunctorIN3c104HalfES4_S4_ZZZNS0_15binary_internal21div_floor_kernel_cudaERNS_18TensorIteratorBaseEENKUlvE1_clEvENKUlvE1_clEvEUlS4_S4_E_EESt5arrayIPcLm2EEEEviT0_T1_ --------------------------
	.section	.nv.constant0._ZN2at6native29vectorized_elementwise_kernelILi4ENS0_13AUnaryFunctorIN3c104HalfES4_S4_ZZZNS0_15binary_internal21div_floor_kernel_cudaERNS_18TensorIteratorBaseEENKUlvE1_clEvENKUlvE1_clEvEUlS4_S4_E_EESt5arrayIPcLm2EEEEviT0_T1_,"a",@progbits
	.sectionflags	@""
	.align	4
.nv.constant0._ZN2at6native29vectorized_elementwise_kernelILi4ENS0_13AUnaryFunctorIN3c104HalfES4_S4_ZZZNS0_15binary_internal21div_floor_kernel_cudaERNS_18TensorIteratorBaseEENKUlvE1_clEvENKUlvE1_clEvEUlS4_S4_E_EESt5arrayIPcLm2EEEEviT0_T1_:
	.zero		920


//--------------------- .nv.constant0._ZN2at6native29vectorized_elementwise_kernelILi8ENS0_13AUnaryFunctorIN3c104HalfES4_S4_ZZZNS0_15binary_internal21div_floor_kernel_cudaERNS_18TensorIteratorBaseEENKUlvE1_clEvENKUlvE1_clEvEUlS4_S4_E_EESt5arrayIPcLm2EEEEviT0_T1_ --------------------------
	.section	.nv.constant0._ZN2at6native29vectorized_elementwise_kernelILi8ENS0_13AUnaryFunctorIN3c104HalfES4_S4_ZZZNS0_15binary_internal21div_floor_kernel_cudaERNS_18TensorIteratorBaseEENKUlvE1_clEvENKUlvE1_clEvEUlS4_S4_E_EESt5arrayIPcLm2EEEEviT0_T1_,"a",@progbits
	.sectionflags	@""
	.align	4
.nv.constant0._ZN2at6native29vectorized_elementwise_kernelILi8ENS0_13AUnaryFunctorIN3c104HalfES4_S4_ZZZNS0_15binary_internal21div_floor_kernel_cudaERNS_18TensorIteratorBaseEENKUlvE1_clEvENKUlvE1_clEvEUlS4_S4_E_EESt5arrayIPcLm2EEEEviT0_T1_:
	.zero		920


//--------------------- .nv.constant0._ZN2at6native18elementwise_kernelILi128ELi4EZNS0_15gpu_kernel_implINS0_13BinaryFunctorIfffZZZNS0_15binary_internal21div_floor_kernel_cudaERNS_18TensorIteratorBaseEENKUlvE1_clEvENKUlvE0_clEvEUlffE_EEEEvS6_RKT_EUliE_EEviT1_ --------------------------
	.section	.nv.constant0._ZN2at6native18elementwise_kernelILi128ELi4EZNS0_15gpu_kernel_implINS0_13BinaryFunctorIfffZZZNS0_15binary_internal21div_floor_kernel_cudaERNS_18TensorIteratorBaseEENKUlvE1_clEvENKUlvE0_clEvEUlffE_EEEEvS6_RKT_EUliE_EEviT1_,"a",@progbits
	.sectionflags	@""
	.align	4
.nv.constant0._ZN2at6native18elementwise_kernelILi128ELi4EZNS0_15gpu_kernel_implINS0_13BinaryFunctorIfffZZZNS0_15binary_internal21div_floor_kernel_cudaERNS_18TensorIteratorBaseEENKUlvE1_clEvENKUlvE0_clEvEUlffE_EEEEvS6_RKT_EUliE_EEviT1_:
	.zero		1552


//--------------------- .nv.constant0._ZN2at6native27unrolled_elementwise_kernelINS0_13BinaryFunctorIfffZZZNS0_15binary_internal21div_floor_kernel_cudaERNS_18TensorIteratorBaseEENKUlvE1_clEvENKUlvE0_clEvEUlffE_EESt5arrayIPcLm3EELi4E23TrivialOffsetCalculatorILi2EjESD_ILi1EjENS0_6memory12LoadWithCastILi2EEENSG_13StoreWithCastILi1EEEEEviT_T0_T2_T3_T4_T5_ --------------------------
	.section	.nv.constant0._ZN2at6native27unrolled_elementwise_kernelINS0_13BinaryFunctorIfffZZZNS0_15binary_internal21div_floor_kernel_cudaERNS_18TensorIteratorBaseEENKUlvE1_clEvENKUlvE0_clEvEUlffE_EESt5arrayIPcLm3EELi4E23TrivialOffsetCalculatorILi2EjESD_ILi1EjENS0_6memory12LoadWithCastILi2EEENSG_13StoreWithCastILi1EEEEEviT_T0_T2_T3_T4_T5_,"a",@progbits
	.sectionflags	@""
	.align	4
.nv.constant0._ZN2at6native27unrolled_elementwise_kernelINS0_13BinaryFunctorIfffZZZNS0_15binary_internal21div_floor_kernel_cudaERNS_18TensorIteratorBaseEENKUlvE1_clEvENKUlvE0_clEvEUlffE_EESt5arrayIPcLm3EELi4E23TrivialOffsetCalculatorILi2EjESD_ILi1EjENS0_6memory12LoadWithCastILi2EEENSG_13StoreWithCastILi1EEEEEviT_T0_T2_T3_T4_T5_:
	.zero		952


//--------------------- .nv.constant0._ZN2at6native18elementwise_kernelILi128ELi2EZNS0_22gpu_kernel_impl_nocastINS0_13BinaryFunctorIfffZZZNS0_15binary_internal21div_floor_kernel_cudaERNS_18TensorIteratorBaseEENKUlvE1_clEvENKUlvE0_clEvEUlffE_EEEEvS6_RKT_EUliE_EEviT1_ --------------------------
	.section	.nv.constant0._ZN2at6native18elementwise_kernelILi128ELi2EZNS0_22gpu_kernel_impl_nocastINS0_13BinaryFunctorIfffZZZNS0_15binary_internal21div_floor_kernel_cudaERNS_18TensorIteratorBaseEENKUlvE1_clEvENKUlvE0_clEvEUlffE_EEEEvS6_RKT_EUliE_EEviT1_,"a",@progbits
	.sectionflags	@""
	.align	4
.nv.constant0._ZN2at6native18elementwise_kernelILi128ELi2EZNS0_22gpu_kernel_impl_nocastINS0_13BinaryFunctorIfffZZZNS0_15binary_internal21div_floor_kernel_cudaERNS_18TensorIteratorBaseEENKUlvE1_clEvENKUlvE0_clEvEUlffE_EEEEvS6_RKT_EUliE_EEviT1_:
	.zero		1552


//--------------------- .nv.constant0._ZN2at6native27unrolled_elementwise_kernelINS0_13BinaryFunctorIfffZZZNS0_15binary_internal21div_floor_kernel_cudaERNS_18TensorIteratorBaseEENKUlvE1_clEvENKUlvE0_clEvEUlffE_EESt5arrayIPcLm3EELi4E23TrivialOffsetCalculatorILi2EjESD_ILi1EjENS0_6memory15LoadWithoutCastENSG_16StoreWithoutCastEEEviT_T0_T2_T3_T4_T5_ --------------------------
	.section	.nv.constant0._ZN2at6native27unrolled_elementwise_kernelINS0_13BinaryFunctorIfffZZZNS0_15binary_internal21div_floor_kernel_cudaERNS_18TensorIteratorBaseEENKUlvE1_clEvENKUlvE0_clEvEUlffE_EESt5arrayIPcLm3EELi4E23TrivialOffsetCalculatorILi2EjESD_ILi1EjENS0_6memory15LoadWithoutCastENSG_16StoreWithoutCastEEEviT_T0_T2_T3_T4_T5_,"a",@progbits
	.sectionflags	@""
	.align	4
.nv.constant0._ZN2at6native27unrolled_elementwise_kernelINS0_13BinaryFunctorIfffZZZNS0_15binary_internal21div_floor_kernel_cudaERNS_18TensorIteratorBaseEENKUlvE1_clEvENKUlvE0_clEvEUlffE_EESt5arrayIPcLm3EELi4E23TrivialOffsetCalculatorILi2EjESD_ILi1EjENS0_6memory15LoadWithoutCastENSG_16StoreWithoutCastEEEviT_T0_T2_T3_T4_T5_:
	.zero		932


//--------------------- .nv.constant0._ZN2at6native29vectorized_elementwise_kernelILi2ENS0_13BinaryFunctorIfffZZZNS0_15binary_internal21div_floor_kernel_cudaERNS_18TensorIteratorBaseEENKUlvE1_clEvENKUlvE0_clEvEUlffE_EESt5arrayIPcLm3EEEEviT0_T1_ --------------------------
	.section	.nv.constant0._ZN2at6native29vectorized_elementwise_kernelILi2ENS0_13BinaryFunctorIfffZZZNS0_15binary_internal21div_floor_kernel_cudaERNS_18TensorIteratorBaseEENKUlvE1_clEvENKUlvE0_clEvEUlffE_EESt5arrayIPcLm3EEEEviT0_T1_,"a",@progbits
	.sectionflags	@""
	.align	4
.nv.constant0._ZN2at6native29vectorized_elementwise_kernelILi2ENS0_13BinaryFunctorIfffZZZNS0_15binary_internal21div_floor_kernel_cudaERNS_18TensorIteratorBaseEENKUlvE1_clEvENKUlvE0_clEvEUlffE_EESt5arrayIPcLm3EEEEviT0_T1_:
	.zero		928


//--------------------- .nv.constant0._ZN2at6native29vectorized_elementwise_kernelILi4ENS0_13BinaryFunctorIfffZZZNS0_15binary_internal21div_floor_kernel_cudaERNS_18TensorIteratorBaseEENKUlvE1_clEvENKUlvE0_clEvEUlffE_EESt5arrayIPcLm3EEEEviT0_T1_ --------------------------
	.section	.nv.constant0._ZN2at6native29vectorized_elementwise_kernelILi4ENS0_13BinaryFunctorIfffZZZNS0_15binary_internal21div_floor_kernel_cudaERNS_18TensorIteratorBaseEENKUlvE1_clEvENKUlvE0_clEvEUlffE_EESt5arrayIPcLm3EEEEviT0_T1_,"a",@progbits
	.sectionflags	@""
	.align	4
.nv.constant0._ZN2at6native29vectorized_elementwise_kernelILi4ENS0_13BinaryFunctorIfffZZZNS0_15binary_internal21div_floor_kernel_cudaERNS_18TensorIteratorBaseEENKUlvE1_clEvENKUlvE0_clEvEUlffE_EESt5arrayIPcLm3EEEEviT0_T1_:
	.zero		928


//--------------------- .nv.constant0._ZN2at6native29vectorized_elementwise_kernelILi8ENS0_13BinaryFunctorIfffZZZNS0_15binary_internal21div_floor_kernel_cudaERNS_18TensorIteratorBaseEENKUlvE1_clEvENKUlvE0_clEvEUlffE_EESt5arrayIPcLm3EEEEviT0_T1_ --------------------------
	.section	.nv.constant0._ZN2at6native29vectorized_elementwise_kernelILi8ENS0_13BinaryFunctorIfffZZZNS0_15binary_internal21div_floor_kernel_cudaERNS_18TensorIteratorBaseEENKUlvE1_clEvENKUlvE0_clEvEUlffE_EESt5arrayIPcLm3EEEEviT0_T1_,"a",@progbits
	.sectionflags	@""
	.align	4
.nv.constant0._ZN2at6native29vectorized_elementwise_kernelILi8ENS0_13BinaryFunctorIfffZZZNS0_15binary_internal21div_floor_kernel_cudaERNS_18TensorIteratorBaseEENKUlvE1_clEvENKUlvE0_clEvEUlffE_EESt5arrayIPcLm3EEEEviT0_T1_:
	.zero		928


//--------------------- .nv.constant0._ZN2at6native18elementwise_kernelILi128ELi4EZNS0_15gpu_kernel_implINS0_13BUnaryFunctorIfffZZZNS0_15binary_internal21div_floor_kernel_cudaERNS_18TensorIteratorBaseEENKUlvE1_clEvENKUlvE0_clEvEUlffE_EEEEvS6_RKT_EUliE_EEviT1_ --------------------------
	.section	.nv.constant0._ZN2at6native18elementwise_kernelILi128ELi4EZNS0_15gpu_kernel_implINS0_13BUnaryFunctorIfffZZZNS0_15binary_internal21div_floor_kernel_cudaERNS_18TensorIteratorBaseEENKUlvE1_clEvENKUlvE0_clEvEUlffE_EEEEvS6_RKT_EUliE_EEviT1_,"a",@progbits
	.sectionflags	@""
	.align	4
.nv.constant0._ZN2at6native18elementwise_kernelILi128ELi4EZNS0_15gpu_kernel_implINS0_13BUnaryFunctorIfffZZZNS0_15binary_internal21div_floor_kernel_cudaERNS_18TensorIteratorBaseEENKUlvE1_clEvENKUlvE0_clEvEUlffE_EEEEvS6_RKT_EUliE_EEviT1_:
	.zero		1448


//--------------------- .nv.constant0._ZN2at6native27unrolled_elementwise_kernelINS0_13BUnaryFunctorIfffZZZNS0_15binary_internal21div_floor_kernel_cudaERNS_18TensorIteratorBaseEENKUlvE1_clEvENKUlvE0_clEvEUlffE_EESt5arrayIPcLm2EELi4E23TrivialOffsetCalculatorILi1EjESE_NS0_6memory12LoadWithCastILi1EEENSF_13StoreWithCastILi1EEEEEviT_T0_T2_T3_T4_T5_ --------------------------
	.section	.nv.constant0._ZN2at6native27unrolled_elementwise_kernelINS0_13BUnaryFunctorIfffZZZNS0_15binary_internal21div_floor_kernel_cudaERNS_18TensorIteratorBaseEENKUlvE1_clEvENKUlvE0_clEvEUlffE_EESt5arrayIPcLm2EELi4E23TrivialOffsetCalculatorILi1EjESE_NS0_6memory12LoadWithCastILi1EEENSF_13StoreWithCastILi1EEEEEviT_T0_T2_T3_T4_T5_,"a",@progbits
	.sectionflags	@""
	.align	4
.nv.constant0._ZN2at6native27unrolled_elementwise_kernelINS0_13BUnaryFunctorIfffZZZNS0_15binary_internal21div_floor_kernel_cudaERNS_18TensorIteratorBaseEENKUlvE1_clEvENKUlvE0_clEvEUlffE_EESt5arrayIPcLm2EELi4E23TrivialOffsetCalculatorILi1EjESE_NS0_6memory12LoadWithCastILi1EEENSF_13StoreWithCastILi1EEEEEviT_T0_T2_T3_T4_T5_:
	.zero		948


//--------------------- .nv.constant0._ZN2at6native18elementwise_kernelILi128ELi2EZNS0_22gpu_kernel_impl_nocastINS0_13BUnaryFunctorIfffZZZNS0_15binary_internal21div_floor_kernel_cudaERNS_18TensorIteratorBaseEENKUlvE1_clEvENKUlvE0_clEvEUlffE_EEEEvS6_RKT_EUliE_EEviT1_ --------------------------
	.section	.nv.constant0._ZN2at6native18elementwise_kernelILi128ELi2EZNS0_22gpu_kernel_impl_nocastINS0_13BUnaryFunctorIfffZZZNS0_15binary_internal21div_floor_kernel_cudaERNS_18TensorIteratorBaseEENKUlvE1_clEvENKUlvE0_clEvEUlffE_EEEEvS6_RKT_EUliE_EEviT1_,"a",@progbits
	.sectionflags	@""
	.align	4
.nv.constant0._ZN2at6native18elementwise_kernelILi128ELi2EZNS0_22gpu_kernel_impl_nocastINS0_13BUnaryFunctorIfffZZZNS0_15binary_internal21div_floor_kernel_cudaERNS_18TensorIteratorBaseEENKUlvE1_clEvENKUlvE0_clEvEUlffE_EEEEvS6_RKT_EUliE_EEviT1_:
	.zero		1440


//--------------------- .nv.constant0._ZN2at6native27unrolled_elementwise_kernelINS0_13BUnaryFunctorIfffZZZNS0_15binary_internal21div_floor_kernel_cudaERNS_18TensorIteratorBaseEENKUlvE1_clEvENKUlvE0_clEvEUlffE_EESt5arrayIPcLm2EELi4E23TrivialOffsetCalculatorILi1EjESE_NS0_6memory15LoadWithoutCastENSF_16StoreWithoutCastEEEviT_T0_T2_T3_T4_T5_ --------------------------
	.section	.nv.constant0._ZN2at6native27unrolled_elementwise_kernelINS0_13BUnaryFunctorIfffZZZNS0_15binary_internal21div_floor_kernel_cudaERNS_18TensorIteratorBaseEENKUlvE1_clEvENKUlvE0_clEvEUlffE_EESt5arrayIPcLm2EELi4E23TrivialOffsetCalculatorILi1EjESE_NS0_6memory15LoadWithoutCastENSF_16StoreWithoutCastEEEviT_T0_T2_T3_T4_T5_,"a",@progbits
	.sectionflags	@""
	.align	4
.nv.constant0._ZN2at6native27unrolled_elementwise_kernelINS0_13BUnaryFunctorIfffZZZNS0_15binary_internal21div_floor_kernel_cudaERNS_18TensorIteratorBaseEENKUlvE1_clEvENKUlvE0_clEvEUlffE_EESt5arrayIPcLm2EELi4E23TrivialOffsetCalculatorILi1EjESE_NS0_6memory15LoadWithoutCastENSF_16StoreWithoutCastEEEviT_T0_T2_T3_T4_T5_:
	.zero		932


//--------------------- .nv.constant0._ZN2at6native29vectorized_elementwise_kernelILi2ENS0_13BUnaryFunctorIfffZZZNS0_15binary_internal21div_floor_kernel_cudaERNS_18TensorIteratorBaseEENKUlvE1_clEvENKUlvE0_clEvEUlffE_EESt5arrayIPcLm2EEEEviT0_T1_ --------------------------
	.section	.nv.constant0._ZN2at6native29vectorized_elementwise_kernelILi2ENS0_13BUnaryFunctorIfffZZZNS0_15binary_internal21div_floor_kernel_cudaERNS_18TensorIteratorBaseEENKUlvE1_clEvENKUlvE0_clEvEUlffE_EESt5arrayIPcLm2EEEEviT0_T1_,"a",@progbits
	.sectionflags	@""
	.align	4
.nv.constant0._ZN2at6native29vectorized_elementwise_kernelILi2ENS0_13BUnaryFunctorIfffZZZNS0_15binary_internal21div_floor_kernel_cudaERNS_18TensorIteratorBaseEENKUlvE1_clEvENKUlvE0_clEvEUlffE_EESt5arrayIPcLm2EEEEviT0_T1_:
	.zero		928


//--------------------- .nv.constant0._ZN2at6native29vectorized_elementwise_kernelILi4ENS0_13BUnaryFunctorIfffZZZNS0_15binary_internal21div_floor_kernel_cudaERNS_18TensorIteratorBaseEENKUlvE1_clEvENKUlvE0_clEvEUlffE_EESt5arrayIPcLm2EEEEviT0_T1_ --------------------------
	.section	.nv.constant0._ZN2at6native29vectorized_elementwise_kernelILi4ENS0_13BUnaryFunctorIfffZZZNS0_15binary_internal21div_floor_kernel_cudaERNS_18TensorIteratorBaseEENKUlvE1_clEvENKUlvE0_clEvEUlffE_EESt5arrayIPcLm2EEEEviT0_T1_,"a",@progbits
	.sectionflags	@""
	.align	4
.nv.constant0._ZN2at6native29vectorized_elementwise_kernelILi4ENS0_13BUnaryFunctorIfffZZZNS0_15binary_internal21div_floor_kernel_cudaERNS_18TensorIteratorBaseEENKUlvE1_clEvENKUlvE0_clEvEUlffE_EESt5arrayIPcLm2EEEEviT0_T1_:
	.zero		928


//--------------------- .nv.constant0._ZN2at6native29vectorized_elementwise_kernelILi8ENS0_13BUnaryFunctorIfffZZZNS0_15binary_internal21div_floor_kernel_cudaERNS_18TensorIteratorBaseEENKUlvE1_clEvENKUlvE0_clEvEUlffE_EESt5arrayIPcLm2EEEEviT0_T1_ --------------------------
	.section	.nv.constant0._ZN2at6native29vectorized_elementwise_kernelILi8ENS0_13BUnaryFunctorIfffZZZNS0_15binary_internal21div_floor_kernel_cudaERNS_18TensorIteratorBaseEENKUlvE1_clEvENKUlvE0_clEvEUlffE_EESt5arrayIPcLm2EEEEviT0_T1_,"a",@progbits
	.sectionflags	@""
	.align	4
.nv.constant0._ZN2at6native29vectorized_elementwise_kernelILi8ENS0_13BUnaryFunctorIfffZZZNS0_15binary_internal21div_floor_kernel_cudaERNS_18TensorIteratorBaseEENKUlvE1_clEvENKUlvE0_clEvEUlffE_EESt5arrayIPcLm2EEEEviT0_T1_:
	.zero		928


//--------------------- .nv.constant0._ZN2at6native18elementwise_kernelILi128ELi4EZNS0_15gpu_kernel_implINS0_13AUnaryFunctorIfffZZZNS0_15binary_internal21div_floor_kernel_cudaERNS_18TensorIteratorBaseEENKUlvE1_clEvENKUlvE0_clEvEUlffE_EEEEvS6_RKT_EUliE_EEviT1_ --------------------------
	.section	.nv.constant0._ZN2at6native18elementwise_kernelILi128ELi4EZNS0_15gpu_kernel_implINS0_13AUnaryFunctorIfffZZZNS0_15binary_internal21div_floor_kernel_cudaERNS_18TensorIteratorBaseEENKUlvE1_clEvENKUlvE0_clEvEUlffE_EEEEvS6_RKT_EUliE_EEviT1_,"a",@progbits
	.sectionflags	@""
	.align	4
.nv.constant0._ZN2at6native18elementwise_kernelILi128ELi4EZNS0_15gpu_kernel_implINS0_13AUnaryFunctorIfffZZZNS0_15binary_internal21div_floor_kernel_cudaERNS_18TensorIteratorBaseEENKUlvE1_clEvENKUlvE0_clEvEUlffE_EEEEvS6_RKT_EUliE_EEviT1_:
	.zero		1448


//--------------------- .nv.constant0._ZN2at6native27unrolled_elementwise_kernelINS0_13AUnaryFunctorIfffZZZNS0_15binary_internal21div_floor_kernel_cudaERNS_18TensorIteratorBaseEENKUlvE1_clEvENKUlvE0_clEvEUlffE_EESt5arrayIPcLm2EELi4E23TrivialOffsetCalculatorILi1EjESE_NS0_6memory12LoadWithCastILi1EEENSF_13StoreWithCastILi1EEEEEviT_T0_T2_T3_T4_T5_ --------------------------
	.section	.nv.constant0._ZN2at6native27unrolled_elementwise_kernelINS0_13AUnaryFunctorIfffZZZNS0_15binary_internal21div_floor_kernel_cudaERNS_18TensorIteratorBaseEENKUlvE1_clEvENKUlvE0_clEvEUlffE_EESt5arrayIPcLm2EELi4E23TrivialOffsetCalculatorILi1EjESE_NS0_6memory12LoadWithCastILi1EEENSF_13StoreWithCastILi1EEEEEviT_T0_T2_T3_T4_T5_,"a",@progbits
	.sectionflags	@""
	.align	4
.nv.constant0._ZN2at6native27unrolled_elementwise_kernelINS0_13AUnaryFunctorIfffZZZNS0_15binary_internal21div_floor_kernel_cudaERNS_18TensorIteratorBaseEENKUlvE1_clEvENKUlvE0_clEvEUlffE_EESt5arrayIPcLm2EELi4E23TrivialOffsetCalculatorILi1EjESE_NS0_6memory12LoadWithCastILi1EEENSF_13StoreWithCastILi1EEEEEviT_T0_T2_T3_T4_T5_:
	.zero		948


//--------------------- .nv.constant0._ZN2at6native18elementwise_kernelILi128ELi2EZNS0_22gpu_kernel_impl_nocastINS0_13AUnaryFunctorIfffZZZNS0_15binary_internal21div_floor_kernel_cudaERNS_18TensorIteratorBaseEENKUlvE1_clEvENKUlvE0_clEvEUlffE_EEEEvS6_RKT_EUliE_EEviT1_ --------------------------
	.section	.nv.constant0._ZN2at6native18elementwise_kernelILi128ELi2EZNS0_22gpu_kernel_impl_nocastINS0_13AUnaryFunctorIfffZZZNS0_15binary_internal21div_floor_kernel_cudaERNS_18TensorIteratorBaseEENKUlvE1_clEvENKUlvE0_clEvEUlffE_EEEEvS6_RKT_EUliE_EEviT1_,"a",@progbits
	.sectionflags	@""
	.align	4
.nv.constant0._ZN2at6native18elementwise_kernelILi128ELi2EZNS0_22gpu_kernel_impl_nocastINS0_13AUnaryFunctorIfffZZZNS0_15binary_internal21div_floor_kernel_cudaERNS_18TensorIteratorBaseEENKUlvE1_clEvENKUlvE0_clEvEUlffE_EEEEvS6_RKT_EUliE_EEviT1_:
	.zero		1440


//--------------------- .nv.constant0._ZN2at6native27unrolled_elementwise_kernelINS0_13AUnaryFunctorIfffZZZNS0_15binary_internal21div_floor_kernel_cudaERNS_18TensorIteratorBaseEENKUlvE1_clEvENKUlvE0_clEvEUlffE_EESt5arrayIPcLm2EELi4E23TrivialOffsetCalculatorILi1EjESE_NS0_6memory15LoadWithoutCastENSF_16StoreWithoutCastEEEviT_T0_T2_T3_T4_T5_ --------------------------
	.section	.nv.constant0._ZN2at6native27unrolled_elementwise_kernelINS0_13AUnaryFunctorIfffZZZNS0_15binary_internal21div_floor_kernel_cudaERNS_18TensorIteratorBaseEENKUlvE1_clEvENKUlvE0_clEvEUlffE_EESt5arrayIPcLm2EELi4E23TrivialOffsetCalculatorILi1EjESE_NS0_6memory15LoadWithoutCastENSF_16StoreWithoutCastEEEviT_T0_T2_T3_T4_T5_,"a",@progbits
	.sectionflags	@""
	.align	4
.nv.constant0._ZN2at6native27unrolled_elementwise_kernelINS0_13AUnaryFunctorIfffZZZNS0_15binary_internal21div_floor_kernel_cudaERNS_18TensorIteratorBaseEENKUlvE1_clEvENKUlvE0_clEvEUlffE_EESt5arrayIPcLm2EELi4E23TrivialOffsetCalculatorILi1EjESE_NS0_6memory15LoadWithoutCastENSF_16StoreWithoutCastEEEviT_T0_T2_T3_T4_T5_:
	.zero		932


//--------------------- .nv.constant0._ZN2at6native29vectorized_elementwise_kernelILi2ENS0_13AUnaryFunctorIfffZZZNS0_15binary_internal21div_floor_kernel_cudaERNS_18TensorIteratorBaseEENKUlvE1_clEvENKUlvE0_clEvEUlffE_EESt5arrayIPcLm2EEEEviT0_T1_ --------------------------
	.section	.nv.constant0._ZN2at6native29vectorized_elementwise_kernelILi2ENS0_13AUnaryFunctorIfffZZZNS0_15binary_internal21div_floor_kernel_cudaERNS_18TensorIteratorBaseEENKUlvE1_clEvENKUlvE0_clEvEUlffE_EESt5arrayIPcLm2EEEEviT0_T1_,"a",@progbits
	.sectionflags	@""
	.align	4
.nv.constant0._ZN2at6native29vectorized_elementwise_kernelILi2ENS0_13AUnaryFunctorIfffZZZNS0_15binary_internal21div_floor_kernel_cudaERNS_18TensorIteratorBaseEENKUlvE1_clEvENKUlvE0_clEvEUlffE_EESt5arrayIPcLm2EEEEviT0_T1_:
	.zero		928


//--------------------- .nv.constant0._ZN2at6native29vectorized_elementwise_kernelILi4ENS0_13AUnaryFunctorIfffZZZNS0_15binary_internal21div_floor_kernel_cudaERNS_18TensorIteratorBaseEENKUlvE1_clEvENKUlvE0_clEvEUlffE_EESt5arrayIPcLm2EEEEviT0_T1_ --------------------------
	.section	.nv.constant0._ZN2at6native29vectorized_elementwise_kernelILi4ENS0_13AUnaryFunctorIfffZZZNS0_15binary_internal21div_floor_kernel_cudaERNS_18TensorIteratorBaseEENKUlvE1_clEvENKUlvE0_clEvEUlffE_EESt5arrayIPcLm2EEEEviT0_T1_,"a",@progbits
	.sectionflags	@""
	.align	4
.nv.constant0._ZN2at6native29vectorized_elementwise_kernelILi4ENS0_13AUnaryFunctorIfffZZZNS0_15binary_internal21div_floor_kernel_cudaERNS_18TensorIteratorBaseEENKUlvE1_clEvENKUlvE0_clEvEUlffE_EESt5arrayIPcLm2EEEEviT0_T1_:
	.zero		928


//--------------------- .nv.constant0._ZN2at6native29vectorized_elementwise_kernelILi8ENS0_13AUnaryFunctorIfffZZZNS0_15binary_internal21div_floor_kernel_cudaERNS_18TensorIteratorBaseEENKUlvE1_clEvENKUlvE0_clEvEUlffE_EESt5arrayIPcLm2EEEEviT0_T1_ --------------------------
	.section	.nv.constant0._ZN2at6native29vectorized_elementwise_kernelILi8ENS0_13AUnaryFunctorIfffZZZNS0_15binary_internal21div_floor_kernel_cudaERNS_18TensorIteratorBaseEENKUlvE1_clEvENKUlvE0_clEvEUlffE_EESt5arrayIPcLm2EEEEviT0_T1_,"a",@progbits
	.sectionflags	@""
	.align	4
.nv.constant0._ZN2at6native29vectorized_elementwise_kernelILi8ENS0_13AUnaryFunctorIfffZZZNS0_15binary_internal21div_floor_kernel_cudaERNS_18TensorIteratorBaseEENKUlvE1_clEvENKUlvE0_clEvEUlffE_EESt5arrayIPcLm2EEEEviT0_T1_:
	.zero		928


//--------------------- .nv.constant0._ZN2at6native18elementwise_kernelILi128ELi4EZNS0_15gpu_kernel_implINS0_13BinaryFunctorIdddZZZNS0_15binary_internal21div_floor_kernel_cudaERNS_18TensorIteratorBaseEENKUlvE1_clEvENKUlvE_clEvEUlddE_EEEEvS6_RKT_EUliE_EEviT1_ --------------------------
	.section	.nv.constant0._ZN2at6native18elementwise_kernelILi128ELi4EZNS0_15gpu_kernel_implINS0_13BinaryFunctorIdddZZZNS0_15binary_internal21div_floor_kernel_cudaERNS_18TensorIteratorBaseEENKUlvE1_clEvENKUlvE_clEvEUlddE_EEEEvS6_RKT_EUliE_EEviT1_,"a",@progbits
	.sectionflags	@""
	.align	4
.nv.constant0._ZN2at6native18elementwise_kernelILi128ELi4EZNS0_15gpu_kernel_implINS0_13BinaryFunctorIdddZZZNS0_15binary_internal21div_floor_kernel_cudaERNS_18TensorIteratorBaseEENKUlvE1_clEvENKUlvE_clEvEUlddE_EEEEvS6_RKT_EUliE_EEviT1_:
	.zero		1552


//--------------------- .nv.constant0._ZN2at6native27unrolled_elementwise_kernelINS0_13BinaryFunctorIdddZZZNS0_15binary_internal21div_floor_kernel_cudaERNS_18TensorIteratorBaseEENKUlvE1_clEvENKUlvE_clEvEUlddE_EESt5arrayIPcLm3EELi4E23TrivialOffsetCalculatorILi2EjESD_ILi1EjENS0_6memory12LoadWithCastILi2EEENSG_13StoreWithCastILi1EEEEEviT_T0_T2_T3_T4_T5_ --------------------------
	.section	.nv.constant0._ZN2at6native27unrolled_elementwise_kernelINS0_13BinaryFunctorIdddZZZNS0_15binary_internal21div_floor_kernel_cudaERNS_18TensorIteratorBaseEENKUlvE1_clEvENKUlvE_clEvEUlddE_EESt5arrayIPcLm3EELi4E23TrivialOffsetCalculatorILi2EjESD_ILi1EjENS0_6memory12LoadWithCastILi2EEENSG_13StoreWithCastILi1EEEEEviT_T0_T2_T3_T4_T5_,"a",@progbits
	.sectionflags	@""
	.align	4
.nv.constant0._ZN2at6native27unrolled_elementwise_kernelINS0_13BinaryFunctorIdddZZZNS0_15binary_internal21div_floor_kernel_cudaERNS_18TensorIteratorBaseEENKUlvE1_clEvENKUlvE_clEvEUlddE_EESt5arrayIPcLm3EELi4E23TrivialOffsetCalculatorILi2EjESD_ILi1EjENS0_6memory12LoadWithCastILi2EEENSG_13StoreWithCastILi1EEEEEviT_T0_T2_T3_T4_T5_:
	.zero		952


//--------------------- .nv.constant0._ZN2at6native18elementwise_kernelILi128ELi2EZNS0_22gpu_kernel_impl_nocastINS0_13BinaryFunctorIdddZZZNS0_15binary_internal21div_floor_kernel_cudaERNS_18TensorIteratorBaseEENKUlvE1_clEvENKUlvE_clEvEUlddE_EEEEvS6_RKT_EUliE_EEviT1_ --------------------------
	.section	.nv.constant0._ZN2at6native18elementwise_kernelILi128ELi2EZNS0_22gpu_kernel_impl_nocastINS0_13BinaryFunctorIdddZZZNS0_15binary_internal21div_floor_kernel_cudaERNS_18TensorIteratorBaseEENKUlvE1_clEvENKUlvE_clEvEUlddE_EEEEvS6_RKT_EUliE_EEviT1_,"a",@progbits
	.sectionflags	@""
	.align	4
.nv.constant0._ZN2at6native18elementwise_kernelILi128ELi2EZNS0_22gpu_kernel_impl_nocastINS0_13BinaryFunctorIdddZZZNS0_15binary_internal21div_floor_kernel_cudaERNS_18TensorIteratorBaseEENKUlvE1_clEvENKUlvE_clEvEUlddE_EEEEvS6_RKT_EUliE_EEviT1_:
	.zero		1552


//--------------------- .nv.constant0._ZN2at6native27unrolled_elementwise_kernelINS0_13BinaryFunctorIdddZZZNS0_15binary_internal21div_floor_kernel_cudaERNS_18TensorIteratorBaseEENKUlvE1_clEvENKUlvE_clEvEUlddE_EESt5arrayIPcLm3EELi4E23TrivialOffsetCalculatorILi2EjESD_ILi1EjENS0_6memory15LoadWithoutCastENSG_16StoreWithoutCastEEEviT_T0_T2_T3_T4_T5_ --------------------------
	.section	.nv.constant0._ZN2at6native27unrolled_elementwise_kernelINS0_13BinaryFunctorIdddZZZNS0_15binary_internal21div_floor_kernel_cudaERNS_18TensorIteratorBaseEENKUlvE1_clEvENKUlvE_clEvEUlddE_EESt5arrayIPcLm3EELi4E23TrivialOffsetCalculatorILi2EjESD_ILi1EjENS0_6memory15LoadWithoutCastENSG_16StoreWithoutCastEEEviT_T0_T2_T3_T4_T5_,"a",@progbits
	.sectionflags	@""
	.align	4
.nv.constant0._ZN2at6native27unrolled_elementwise_kernelINS0_13BinaryFunctorIdddZZZNS0_15binary_internal21div_floor_kernel_cudaERNS_18TensorIteratorBaseEENKUlvE1_clEvENKUlvE_clEvEUlddE_EESt5arrayIPcLm3EELi4E23TrivialOffsetCalculatorILi2EjESD_ILi1EjENS0_6memory15LoadWithoutCastENSG_16StoreWithoutCastEEEviT_T0_T2_T3_T4_T5_:
	.zero		932


//--------------------- .nv.constant0._ZN2at6native29vectorized_elementwise_kernelILi2ENS0_13BinaryFunctorIdddZZZNS0_15binary_internal21div_floor_kernel_cudaERNS_18TensorIteratorBaseEENKUlvE1_clEvENKUlvE_clEvEUlddE_EESt5arrayIPcLm3EEEEviT0_T1_ --------------------------
	.section	.nv.constant0._ZN2at6native29vectorized_elementwise_kernelILi2ENS0_13BinaryFunctorIdddZZZNS0_15binary_internal21div_floor_kernel_cudaERNS_18TensorIteratorBaseEENKUlvE1_clEvENKUlvE_clEvEUlddE_EESt5arrayIPcLm3EEEEviT0_T1_,"a",@progbits
	.sectionflags	@""
	.align	4
.nv.constant0._ZN2at6native29vectorized_elementwise_kernelILi2ENS0_13BinaryFunctorIdddZZZNS0_15binary_internal21div_floor_kernel_cudaERNS_18TensorIteratorBaseEENKUlvE1_clEvENKUlvE_clEvEUlddE_EESt5arrayIPcLm3EEEEviT0_T1_:
	.zero		928


//--------------------- .nv.constant0._ZN2at6native29vectorized_elementwise_kernelILi4ENS0_13BinaryFunctorIdddZZZNS0_15binary_internal21div_floor_kernel_cudaERNS_18TensorIteratorBaseEENKUlvE1_clEvENKUlvE_clEvEUlddE_EESt5arrayIPcLm3EEEEviT0_T1_ --------------------------
	.section	.nv.constant0._ZN2at6native29vectorized_elementwise_kernelILi4ENS0_13BinaryFunctorIdddZZZNS0_15binary_internal21div_floor_kernel_cudaERNS_18TensorIteratorBaseEENKUlvE1_clEvENKUlvE_clEvEUlddE_EESt5arrayIPcLm3EEEEviT0_T1_,"a",@progbits
	.sectionflags	@""
	.align	4
.nv.constant0._ZN2at6native29vectorized_elementwise_kernelILi4ENS0_13BinaryFunctorIdddZZZNS0_15binary_internal21div_floor_kernel_cudaERNS_18TensorIteratorBaseEENKUlvE1_clEvENKUlvE_clEvEUlddE_EESt5arrayIPcLm3EEEEviT0_T1_:
	.zero		928


//--------------------- .nv.constant0._ZN2at6native29vectorized_elementwise_kernelILi8ENS0_13BinaryFunctorIdddZZZNS0_15binary_internal21div_floor_kernel_cudaERNS_18TensorIteratorBaseEENKUlvE1_clEvENKUlvE_clEvEUlddE_EESt5arrayIPcLm3EEEEviT0_T1_ --------------------------
	.section	.nv.constant0._ZN2at6native29vectorized_elementwise_kernelILi8ENS0_13BinaryFunctorIdddZZZNS0_15binary_internal21div_floor_kernel_cudaERNS_18TensorIteratorBaseEENKUlvE1_clEvENKUlvE_clEvEUlddE_EESt5arrayIPcLm3EEEEviT0_T1_,"a",@progbits
	.sectionflags	@""
	.align	4
.nv.constant0._ZN2at6native29vectorized_elementwise_kernelILi8ENS0_13BinaryFunctorIdddZZZNS0_15binary_internal21div_floor_kernel_cudaERNS_18TensorIteratorBaseEENKUlvE1_clEvENKUlvE_clEvEUlddE_EESt5arrayIPcLm3EEEEviT0_T1_:
	.zero		928


//--------------------- .nv.constant0._ZN2at6native18elementwise_kernelILi128ELi4EZNS0_15gpu_kernel_implINS0_13BUnaryFunctorIdddZZZNS0_15binary_internal21div_floor_kernel_cudaERNS_18TensorIteratorBaseEENKUlvE1_clEvENKUlvE_clEvEUlddE_EEEEvS6_RKT_EUliE_EEviT1_ --------------------------
	.section	.nv.constant0._ZN2at6native18elementwise_kernelILi128ELi4EZNS0_15gpu_kernel_implINS0_13BUnaryFunctorIdddZZZNS0_15binary_internal21div_floor_kernel_cudaERNS_18TensorIteratorBaseEENKUlvE1_clEvENKUlvE_clEvEUlddE_EEEEvS6_RKT_EUliE_EEviT1_,"a",@progbits
	.sectionflags	@""
	.align	4
.nv.constant0._ZN2at6native18elementwise_kernelILi128ELi4EZNS0_15gpu_kernel_implINS0_13BUnaryFunctorIdddZZZNS0_15binary_internal21div_floor_kernel_cudaERNS_18TensorIteratorBaseEENKUlvE1_clEvENKUlvE_clEvEUlddE_EEEEvS6_RKT_EUliE_EEviT1_:
	.zero		1456


//--------------------- .nv.constant0._ZN2at6native27unrolled_elementwise_kernelINS0_13BUnaryFunctorIdddZZZNS0_15binary_internal21div_floor_kernel_cudaERNS_18TensorIteratorBaseEENKUlvE1_clEvENKUlvE_clEvEUlddE_EESt5arrayIPcLm2EELi4E23TrivialOffsetCalculatorILi1EjESE_NS0_6memory12LoadWithCastILi1EEENSF_13StoreWithCastILi1EEEEEviT_T0_T2_T3_T4_T5_ --------------------------
	.section	.nv.constant0._ZN2at6native27unrolled_elementwise_kernelINS0_13BUnaryFunctorIdddZZZNS0_15binary_internal21div_floor_kernel_cudaERNS_18TensorIteratorBaseEENKUlvE1_clEvENKUlvE_clEvEUlddE_EESt5arrayIPcLm2EELi4E23TrivialOffsetCalculatorILi1EjESE_NS0_6memory12LoadWithCastILi1EEENSF_13StoreWithCastILi1EEEEEviT_T0_T2_T3_T4_T5_,"a",@progbits
	.sectionflags	@""
	.align	4
.nv.constant0._ZN2at6native27unrolled_elementwise_kernelINS0_13BUnaryFunctorIdddZZZNS0_15binary_internal21div_floor_kernel_cudaERNS_18TensorIteratorBaseEENKUlvE1_clEvENKUlvE_clEvEUlddE_EESt5arrayIPcLm2EELi4E23TrivialOffsetCalculatorILi1EjESE_NS0_6memory12LoadWithCastILi1EEENSF_13StoreWithCastILi1EEEEEviT_T0_T2_T3_T4_T5_:
	.zero		956


//--------------------- .nv.constant0._ZN2at6native18elementwise_kernelILi128ELi2EZNS0_22gpu_kernel_impl_nocastINS0_13BUnaryFunctorIdddZZZNS0_15binary_internal21div_floor_kernel_cudaERNS_18TensorIteratorBaseEENKUlvE1_clEvENKUlvE_clEvEUlddE_EEEEvS6_RKT_EUliE_EEviT1_ --------------------------
	.section	.nv.constant0._ZN2at6native18elementwise_kernelILi128ELi2EZNS0_22gpu_kernel_impl_nocastINS0_13BUnaryFunctorIdddZZZNS0_15binary_internal21div_floor_kernel_cudaERNS_18TensorIteratorBaseEENKUlvE1_clEvENKUlvE_clEvEUlddE_EEEEvS6_RKT_EUliE_EEviT1_,"a",@progbits
	.sectionflags	@""
	.align	4
.nv.constant0._ZN2at6native18elementwise_kernelILi128ELi2EZNS0_22gpu_kernel_impl_nocastINS0_13BUnaryFunctorIdddZZZNS0_15binary_internal21div_floor_kernel_cudaERNS_18TensorIteratorBaseEENKUlvE1_clEvENKUlvE_clEvEUlddE_EEEEvS6_RKT_EUliE_EEviT1_:
	.zero		1448


//--------------------- .nv.constant0._ZN2at6native27unrolled_elementwise_kernelINS0_13BUnaryFunctorIdddZZZNS0_15binary_internal21div_floor_kernel_cudaERNS_18TensorIteratorBaseEENKUlvE1_clEvENKUlvE_clEvEUlddE_EESt5arrayIPcLm2EELi4E23TrivialOffsetCalculatorILi1EjESE_NS0_6memory15LoadWithoutCastENSF_16StoreWithoutCastEEEviT_T0_T2_T3_T4_T5_ --------------------------
	.section	.nv.constant0._ZN2at6native27unrolled_elementwise_kernelINS0_13BUnaryFunctorIdddZZZNS0_15binary_internal21div_floor_kernel_cudaERNS_18TensorIteratorBaseEENKUlvE1_clEvENKUlvE_clEvEUlddE_EESt5arrayIPcLm2EELi4E23TrivialOffsetCalculatorILi1EjESE_NS0_6memory15LoadWithoutCastENSF_16StoreWithoutCastEEEviT_T0_T2_T3_T4_T5_,"a",@progbits
	.sectionflags	@""
	.align	4
.nv.constant0._ZN2at6native27unrolled_elementwise_kernelINS0_13BUnaryFunctorIdddZZZNS0_15binary_internal21div_floor_kernel_cudaERNS_18TensorIteratorBaseEENKUlvE1_clEvENKUlvE_clEvEUlddE_EESt5arrayIPcLm2EELi4E23TrivialOffsetCalculatorILi1EjESE_NS0_6memory15LoadWithoutCastENSF_16StoreWithoutCastEEEviT_T0_T2_T3_T4_T5_:
	.zero		940


//--------------------- .nv.constant0._ZN2at6native29vectorized_elementwise_kernelILi2ENS0_13BUnaryFunctorIdddZZZNS0_15binary_internal21div_floor_kernel_cudaERNS_18TensorIteratorBaseEENKUlvE1_clEvENKUlvE_clEvEUlddE_EESt5arrayIPcLm2EEEEviT0_T1_ --------------------------
	.section	.nv.constant0._ZN2at6native29vectorized_elementwise_kernelILi2ENS0_13BUnaryFunctorIdddZZZNS0_15binary_internal21div_floor_kernel_cudaERNS_18TensorIteratorBaseEENKUlvE1_clEvENKUlvE_clEvEUlddE_EESt5arrayIPcLm2EEEEviT0_T1_,"a",@progbits
	.sectionflags	@""
	.align	4
.nv.constant0._ZN2at6native29vectorized_elementwise_kernelILi2ENS0_13BUnaryFunctorIdddZZZNS0_15binary_internal21div_floor_kernel_cudaERNS_18TensorIteratorBaseEENKUlvE1_clEvENKUlvE_clEvEUlddE_EESt5arrayIPcLm2EEEEviT0_T1_:
	.zero		936


//--------------------- .nv.constant0._ZN2at6native29vectorized_elementwise_kernelILi4ENS0_13BUnaryFunctorIdddZZZNS0_15binary_internal21div_floor_kernel_cudaERNS_18TensorIteratorBaseEENKUlvE1_clEvENKUlvE_clEvEUlddE_EESt5arrayIPcLm2EEEEviT0_T1_ --------------------------
	.section	.nv.constant0._ZN2at6native29vectorized_elementwise_kernelILi4ENS0_13BUnaryFunctorIdddZZZNS0_15binary_internal21div_floor_kernel_cudaERNS_18TensorIteratorBaseEENKUlvE1_clEvENKUlvE_clEvEUlddE_EESt5arrayIPcLm2EEEEviT0_T1_,"a",@progbits
	.sectionflags	@""
	.align	4
.nv.constant0._ZN2at6native29vectorized_elementwise_kernelILi4ENS0_13BUnaryFunctorIdddZZZNS0_15binary_internal21div_floor_kernel_cudaERNS_18TensorIteratorBaseEENKUlvE1_clEvENKUlvE_clEvEUlddE_EESt5arrayIPcLm2EEEEviT0_T1_:
	.zero		936


//--------------------- .nv.constant0._ZN2at6native29vectorized_elementwise_kernelILi8ENS0_13BUnaryFunctorIdddZZZNS0_15binary_internal21div_floor_kernel_cudaERNS_18TensorIteratorBaseEENKUlvE1_clEvENKUlvE_clEvEUlddE_EESt5arrayIPcLm2EEEEviT0_T1_ --------------------------
	.section	.nv.constant0._ZN2at6native29vectorized_elementwise_kernelILi8ENS0_13BUnaryFunctorIdddZZZNS0_15binary_internal21div_floor_kernel_cudaERNS_18TensorIteratorBaseEENKUlvE1_clEvENKUlvE_clEvEUlddE_EESt5arrayIPcLm2EEEEviT0_T1_,"a",@progbits
	.sectionflags	@""
	.align	4
.nv.constant0._ZN2at6native29vectorized_elementwise_kernelILi8ENS0_13BUnaryFunctorIdddZZZNS0_15binary_internal21div_floor_kernel_cudaERNS_18TensorIteratorBaseEENKUlvE1_clEvENKUlvE_clEvEUlddE_EESt5arrayIPcLm2EEEEviT0_T1_:
	.zero		936


//--------------------- .nv.constant0._ZN2at6native18elementwise_kernelILi128ELi4EZNS0_15gpu_kernel_implINS0_13AUnaryFunctorIdddZZZNS0_15binary_internal21div_floor_kernel_cudaERNS_18TensorIteratorBaseEENKUlvE1_clEvENKUlvE_clEvEUlddE_EEEEvS6_RKT_EUliE_EEviT1_ --------------------------
	.section	.nv.constant0._ZN2at6native18elementwise_kernelILi128ELi4EZNS0_15gpu_kernel_implINS0_13AUnaryFunctorIdddZZZNS0_15binary_internal21div_floor_kernel_cudaERNS_18TensorIteratorBaseEENKUlvE1_clEvENKUlvE_clEvEUlddE_EEEEvS6_RKT_EUliE_EEviT1_,"a",@progbits
	.sectionflags	@""
	.align	4
.nv.constant0._ZN2at6native18elementwise_kernelILi128ELi4EZNS0_15gpu_kernel_implINS0_13AUnaryFunctorIdddZZZNS0_15binary_internal21div_floor_kernel_cudaERNS_18TensorIteratorBaseEENKUlvE1_clEvENKUlvE_clEvEUlddE_EEEEvS6_RKT_EUliE_EEviT1_:
	.zero		1456


//--------------------- .nv.constant0._ZN2at6native27unrolled_elementwise_kernelINS0_13AUnaryFunctorIdddZZZNS0_15binary_internal21div_floor_kernel_cudaERNS_18TensorIteratorBaseEENKUlvE1_clEvENKUlvE_clEvEUlddE_EESt5arrayIPcLm2EELi4E23TrivialOffsetCalculatorILi1EjESE_NS0_6memory12LoadWithCastILi1EEENSF_13StoreWithCastILi1EEEEEviT_T0_T2_T3_T4_T5_ --------------------------
	.section	.nv.constant0._ZN2at6native27unrolled_elementwise_kernelINS0_13AUnaryFunctorIdddZZZNS0_15binary_internal21div_floor_kernel_cudaERNS_18TensorIteratorBaseEENKUlvE1_clEvENKUlvE_clEvEUlddE_EESt5arrayIPcLm2EELi4E23TrivialOffsetCalculatorILi1EjESE_NS0_6memory12LoadWithCastILi1EEENSF_13StoreWithCastILi1EEEEEviT_T0_T2_T3_T4_T5_,"a",@progbits
	.sectionflags	@""
	.align	4
.nv.constant0._ZN2at6native27unrolled_elementwise_kernelINS0_13AUnaryFunctorIdddZZZNS0_15binary_internal21div_floor_kernel_cudaERNS_18TensorIteratorBaseEENKUlvE1_clEvENKUlvE_clEvEUlddE_EESt5arrayIPcLm2EELi4E23TrivialOffsetCalculatorILi1EjESE_NS0_6memory12LoadWithCastILi1EEENSF_13StoreWithCastILi1EEEEEviT_T0_T2_T3_T4_T5_:
	.zero		956


//--------------------- .nv.constant0._ZN2at6native18elementwise_kernelILi128ELi2EZNS0_22gpu_kernel_impl_nocastINS0_13AUnaryFunctorIdddZZZNS0_15binary_internal21div_floor_kernel_cudaERNS_18TensorIteratorBaseEENKUlvE1_clEvENKUlvE_clEvEUlddE_EEEEvS6_RKT_EUliE_EEviT1_ --------------------------
	.section	.nv.constant0._ZN2at6native18elementwise_kernelILi128ELi2EZNS0_22gpu_kernel_impl_nocastINS0_13AUnaryFunctorIdddZZZNS0_15binary_internal21div_floor_kernel_cudaERNS_18TensorIteratorBaseEENKUlvE1_clEvENKUlvE_clEvEUlddE_EEEEvS6_RKT_EUliE_EEviT1_,"a",@progbits
	.sectionflags	@""
	.align	4
.nv.constant0._ZN2at6native18elementwise_kernelILi128ELi2EZNS0_22gpu_kernel_impl_nocastINS0_13AUnaryFunctorIdddZZZNS0_15binary_internal21div_floor_kernel_cudaERNS_18TensorIteratorBaseEENKUlvE1_clEvENKUlvE_clEvEUlddE_EEEEvS6_RKT_EUliE_EEviT1_:
	.zero		1448


//--------------------- .nv.constant0._ZN2at6native27unrolled_elementwise_kernelINS0_13AUnaryFunctorIdddZZZNS0_15binary_internal21div_floor_kernel_cudaERNS_18TensorIteratorBaseEENKUlvE1_clEvENKUlvE_clEvEUlddE_EESt5arrayIPcLm2EELi4E23TrivialOffsetCalculatorILi1EjESE_NS0_6memory15LoadWithoutCastENSF_16StoreWithoutCastEEEviT_T0_T2_T3_T4_T5_ --------------------------
	.section	.nv.constant0._ZN2at6native27unrolled_elementwise_kernelINS0_13AUnaryFunctorIdddZZZNS0_15binary_internal21div_floor_kernel_cudaERNS_18TensorIteratorBaseEENKUlvE1_clEvENKUlvE_clEvEUlddE_EESt5arrayIPcLm2EELi4E23TrivialOffsetCalculatorILi1EjESE_NS0_6memory15LoadWithoutCastENSF_16StoreWithoutCastEEEviT_T0_T2_T3_T4_T5_,"a",@progbits
	.sectionflags	@""
	.align	4
.nv.constant0._ZN2at6native27unrolled_elementwise_kernelINS0_13AUnaryFunctorIdddZZZNS0_15binary_internal21div_floor_kernel_cudaERNS_18TensorIteratorBaseEENKUlvE1_clEvENKUlvE_clEvEUlddE_EESt5arrayIPcLm2EELi4E23TrivialOffsetCalculatorILi1EjESE_NS0_6memory15LoadWithoutCastENSF_16StoreWithoutCastEEEviT_T0_T2_T3_T4_T5_:
	.zero		940


//--------------------- .nv.constant0._ZN2at6native29vectorized_elementwise_kernelILi2ENS0_13AUnaryFunctorIdddZZZNS0_15binary_internal21div_floor_kernel_cudaERNS_18TensorIteratorBaseEENKUlvE1_clEvENKUlvE_clEvEUlddE_EESt5arrayIPcLm2EEEEviT0_T1_ --------------------------
	.section	.nv.constant0._ZN2at6native29vectorized_elementwise_kernelILi2ENS0_13AUnaryFunctorIdddZZZNS0_15binary_internal21div_floor_kernel_cudaERNS_18TensorIteratorBaseEENKUlvE1_clEvENKUlvE_clEvEUlddE_EESt5arrayIPcLm2EEEEviT0_T1_,"a",@progbits
	.sectionflags	@""
	.align	4
.nv.constant0._ZN2at6native29vectorized_elementwise_kernelILi2ENS0_13AUnaryFunctorIdddZZZNS0_15binary_internal21div_floor_kernel_cudaERNS_18TensorIteratorBaseEENKUlvE1_clEvENKUlvE_clEvEUlddE_EESt5arrayIPcLm2EEEEviT0_T1_:
	.zero		936


//--------------------- .nv.constant0._ZN2at6native29vectorized_elementwise_kernelILi4ENS0_13AUnaryFunctorIdddZZZNS0_15binary_internal21div_floor_kernel_cudaERNS_18TensorIteratorBaseEENKUlvE1_clEvENKUlvE_clEvEUlddE_EESt5arrayIPcLm2EEEEviT0_T1_ --------------------------
	.section	.nv.constant0._ZN2at6native29vectorized_elementwise_kernelILi4ENS0_13AUnaryFunctorIdddZZZNS0_15binary_internal21div_floor_kernel_cudaERNS_18TensorIteratorBaseEENKUlvE1_clEvENKUlvE_clEvEUlddE_EESt5arrayIPcLm2EEEEviT0_T1_,"a",@progbits
	.sectionflags	@""
	.align	4
.nv.constant0._ZN2at6native29vectorized_elementwise_kernelILi4ENS0_13AUnaryFunctorIdddZZZNS0_15binary_internal21div_floor_kernel_cudaERNS_18TensorIteratorBaseEENKUlvE1_clEvENKUlvE_clEvEUlddE_EESt5arrayIPcLm2EEEEviT0_T1_:
	.zero		936


//--------------------- .nv.constant0._ZN2at6native29vectorized_elementwise_kernelILi8ENS0_13AUnaryFunctorIdddZZZNS0_15binary_internal21div_floor_kernel_cudaERNS_18TensorIteratorBaseEENKUlvE1_clEvENKUlvE_clEvEUlddE_EESt5arrayIPcLm2EEEEviT0_T1_ --------------------------
	.section	.nv.constant0._ZN2at6native29vectorized_elementwise_kernelILi8ENS0_13AUnaryFunctorIdddZZZNS0_15binary_internal21div_floor_kernel_cudaERNS_18TensorIteratorBaseEENKUlvE1_clEvENKUlvE_clEvEUlddE_EESt5arrayIPcLm2EEEEviT0_T1_,"a",@progbits
	.sectionflags	@""
	.align	4
.nv.constant0._ZN2at6native29vectorized_elementwise_kernelILi8ENS0_13AUnaryFunctorIdddZZZNS0_15binary_internal21div_floor_kernel_cudaERNS_18TensorIteratorBaseEENKUlvE1_clEvENKUlvE_clEvEUlddE_EESt5arrayIPcLm2EEEEviT0_T1_:
	.zero		936


//--------------------- .nv.constant0._ZN2at6native18elementwise_kernelILi128ELi4EZNS0_15gpu_kernel_implIZZZNS0_15binary_internal21div_floor_kernel_cudaERNS_18TensorIteratorBaseEENKUlvE0_clEvENKUlvE2_clEvEUlN3c108BFloat16EE_EEvS5_RKT_EUliE_EEviT1_ --------------------------
	.section	.nv.constant0._ZN2at6native18elementwise_kernelILi128ELi4EZNS0_15gpu_kernel_implIZZZNS0_15binary_internal21div_floor_kernel_cudaERNS_18TensorIteratorBaseEENKUlvE0_clEvENKUlvE2_clEvEUlN3c108BFloat16EE_EEvS5_RKT_EUliE_EEviT1_,"a",@progbits
	.sectionflags	@""
	.align	4
.nv.constant0._ZN2at6native18elementwise_kernelILi128ELi4EZNS0_15gpu_kernel_implIZZZNS0_15binary_internal21div_floor_kernel_cudaERNS_18TensorIteratorBaseEENKUlvE0_clEvENKUlvE2_clEvEUlN3c108BFloat16EE_EEvS5_RKT_EUliE_EEviT1_:
	.zero		1456


//--------------------- .nv.constant0._ZN2at6native27unrolled_elementwise_kernelIZZZNS0_15binary_internal21div_floor_kernel_cudaERNS_18TensorIteratorBaseEENKUlvE0_clEvENKUlvE2_clEvEUlN3c108BFloat16EE_St5arrayIPcLm2EELi4E23TrivialOffsetCalculatorILi1EjESE_NS0_6memory12LoadWithCastILi1EEENSF_13StoreWithCastILi1EEEEEviT_T0_T2_T3_T4_T5_ --------------------------
	.section	.nv.constant0._ZN2at6native27unrolled_elementwise_kernelIZZZNS0_15binary_internal21div_floor_kernel_cudaERNS_18TensorIteratorBaseEENKUlvE0_clEvENKUlvE2_clEvEUlN3c108BFloat16EE_St5arrayIPcLm2EELi4E23TrivialOffsetCalculatorILi1EjESE_NS0_6memory12LoadWithCastILi1EEENSF_13StoreWithCastILi1EEEEEviT_T0_T2_T3_T4_T5_,"a",@progbits
	.sectionflags	@""
	.align	4
.nv.constant0._ZN2at6native27unrolled_elementwise_kernelIZZZNS0_15binary_internal21div_floor_kernel_cudaERNS_18TensorIteratorBaseEENKUlvE0_clEvENKUlvE2_clEvEUlN3c108BFloat16EE_St5arrayIPcLm2EELi4E23TrivialOffsetCalculatorILi1EjESE_NS0_6memory12LoadWithCastILi1EEENSF_13StoreWithCastILi1EEEEEviT_T0_T2_T3_T4_T5_:
	.zero		956


//--------------------- .nv.constant0._ZN2at6native18elementwise_kernelILi128ELi4EZNS0_22gpu_kernel_impl_nocastIZZZNS0_15binary_internal21div_floor_kernel_cudaERNS_18TensorIteratorBaseEENKUlvE0_clEvENKUlvE2_clEvEUlN3c108BFloat16EE_EEvS5_RKT_EUliE_EEviT1_ --------------------------
	.section	.nv.constant0._ZN2at6native18elementwise_kernelILi128ELi4EZNS0_22gpu_kernel_impl_nocastIZZZNS0_15binary_internal21div_floor_kernel_cudaERNS_18TensorIteratorBaseEENKUlvE0_clEvENKUlvE2_clEvEUlN3c108BFloat16EE_EEvS5_RKT_EUliE_EEviT1_,"a",@progbits
	.sectionflags	@""
	.align	4
.nv.constant0._ZN2at6native18elementwise_kernelILi128ELi4EZNS0_22gpu_kernel_impl_nocastIZZZNS0_15binary_internal21div_floor_kernel_cudaERNS_18TensorIteratorBaseEENKUlvE0_clEvENKUlvE2_clEvEUlN3c108BFloat16EE_EEvS5_RKT_EUliE_EEviT1_:
	.zero		1448


//--------------------- .nv.constant0._ZN2at6native27unrolled_elementwise_kernelIZZZNS0_15binary_internal21div_floor_kernel_cudaERNS_18TensorIteratorBaseEENKUlvE0_clEvENKUlvE2_clEvEUlN3c108BFloat16EE_St5arrayIPcLm2EELi4E23TrivialOffsetCalculatorILi1EjESE_NS0_6memory15LoadWithoutCastENSF_16StoreWithoutCastEEEviT_T0_T2_T3_T4_T5_ --------------------------
	.section	.nv.constant0._ZN2at6native27unrolled_elementwise_kernelIZZZNS0_15binary_internal21div_floor_kernel_cudaERNS_18TensorIteratorBaseEENKUlvE0_clEvENKUlvE2_clEvEUlN3c108BFloat16EE_St5arrayIPcLm2EELi4E23TrivialOffsetCalculatorILi1EjESE_NS0_6memory15LoadWithoutCastENSF_16StoreWithoutCastEEEviT_T0_T2_T3_T4_T5_,"a",@progbits
	.sectionflags	@""
	.align	4
.nv.constant0._ZN2at6native27unrolled_elementwise_kernelIZZZNS0_15binary_internal21div_floor_kernel_cudaERNS_18TensorIteratorBaseEENKUlvE0_clEvENKUlvE2_clEvEUlN3c108BFloat16EE_St5arrayIPcLm2EELi4E23TrivialOffsetCalculatorILi1EjESE_NS0_6memory15LoadWithoutCastENSF_16StoreWithoutCastEEEviT_T0_T2_T3_T4_T5_:
	.zero		940


//--------------------- .nv.constant0._ZN2at6native29vectorized_elementwise_kernelILi2EZZZNS0_15binary_internal21div_floor_kernel_cudaERNS_18TensorIteratorBaseEENKUlvE0_clEvENKUlvE2_clEvEUlN3c108BFloat16EE_St5arrayIPcLm2EEEEviT0_T1_ --------------------------
	.section	.nv.constant0._ZN2at6native29vectorized_elementwise_kernelILi2EZZZNS0_15binary_internal21div_floor_kernel_cudaERNS_18TensorIteratorBaseEENKUlvE0_clEvENKUlvE2_clEvEUlN3c108BFloat16EE_St5arrayIPcLm2EEEEviT0_T1_,"a",@progbits
	.sectionflags	@""
	.align	4
.nv.constant0._ZN2at6native29vectorized_elementwise_kernelILi2EZZZNS0_15binary_internal21div_floor_kernel_cudaERNS_18TensorIteratorBaseEENKUlvE0_clEvENKUlvE2_clEvEUlN3c108BFloat16EE_St5arrayIPcLm2EEEEviT0_T1_:
	.zero		936


//--------------------- .nv.constant0._ZN2at6native29vectorized_elementwise_kernelILi4EZZZNS0_15binary_internal21div_floor_kernel_cudaERNS_18TensorIteratorBaseEENKUlvE0_clEvENKUlvE2_clEvEUlN3c108BFloat16EE_St5arrayIPcLm2EEEEviT0_T1_ --------------------------
	.section	.nv.constant0._ZN2at6native29vectorized_elementwise_kernelILi4EZZZNS0_15binary_internal21div_floor_kernel_cudaERNS_18TensorIteratorBaseEENKUlvE0_clEvENKUlvE2_clEvEUlN3c108BFloat16EE_St5arrayIPcLm2EEEEviT0_T1_,"a",@progbits
	.sectionflags	@""
	.align	4
.nv.constant0._ZN2at6native29vectorized_elementwise_kernelILi4EZZZNS0_15binary_internal21div_floor_kernel_cudaERNS_18TensorIteratorBaseEENKUlvE0_clEvENKUlvE2_clEvEUlN3c108BFloat16EE_St5arrayIPcLm2EEEEviT0_T1_:
	.zero		936


//--------------------- .nv.constant0._ZN2at6native29vectorized_elementwise_kernelILi8EZZZNS0_15binary_internal21div_floor_kernel_cudaERNS_18TensorIteratorBaseEENKUlvE0_clEvENKUlvE2_clEvEUlN3c108BFloat16EE_St5arrayIPcLm2EEEEviT0_T1_ --------------------------
	.section	.nv.constant0._ZN2at6native29vectorized_elementwise_kernelILi8EZZZNS0_15binary_internal21div_floor_kernel_cudaERNS_18TensorIteratorBaseEENKUlvE0_clEvENKUlvE2_clEvEUlN3c108BFloat16EE_St5arrayIPcLm2EEEEviT0_T1_,"a",@progbits
	.sectionflags	@""
	.align	4
.nv.constant0._ZN2at6native29vectorized_elementwise_kernelILi8EZZZNS0_15binary_internal21div_floor_kernel_cudaERNS_18TensorIteratorBaseEENKUlvE0_clEvENKUlvE2_clEvEUlN3c108BFloat16EE_St5arrayIPcLm2EEEEviT0_T1_:
	.zero		936


//--------------------- .nv.constant0._ZN2at6native18elementwise_kernelILi128ELi4EZNS0_15gpu_kernel_implIZZZNS0_15binary_internal21div_floor_kernel_cudaERNS_18TensorIteratorBaseEENKUlvE0_clEvENKUlvE1_clEvEUlN3c104HalfEE_EEvS5_RKT_EUliE_EEviT1_ --------------------------
	.section	.nv.constant0._ZN2at6native18elementwise_kernelILi128ELi4EZNS0_15gpu_kernel_implIZZZNS0_15binary_internal21div_floor_kernel_cudaERNS_18TensorIteratorBaseEENKUlvE0_clEvENKUlvE1_clEvEUlN3c104HalfEE_EEvS5_RKT_EUliE_EEviT1_,"a",@progbits
	.sectionflags	@""
	.align	4
.nv.constant0._ZN2at6native18elementwise_kernelILi128ELi4EZNS0_15gpu_kernel_implIZZZNS0_15binary_internal21div_floor_kernel_cudaERNS_18TensorIteratorBaseEENKUlvE0_clEvENKUlvE1_clEvEUlN3c104HalfEE_EEvS5_RKT_EUliE_EEviT1_:
	.zero		1456


//--------------------- .nv.constant0._ZN2at6native27unrolled_elementwise_kernelIZZZNS0_15binary_internal21div_floor_kernel_cudaERNS_18TensorIteratorBaseEENKUlvE0_clEvENKUlvE1_clEvEUlN3c104HalfEE_St5arrayIPcLm2EELi4E23TrivialOffsetCalculatorILi1EjESE_NS0_6memory12LoadWithCastILi1EEENSF_13StoreWithCastILi1EEEEEviT_T0_T2_T3_T4_T5_ --------------------------
	.section	.nv.constant0._ZN2at6native27unrolled_elementwise_kernelIZZZNS0_15binary_internal21div_floor_kernel_cudaERNS_18TensorIteratorBaseEENKUlvE0_clEvENKUlvE1_clEvEUlN3c104HalfEE_St5arrayIPcLm2EELi4E23TrivialOffsetCalculatorILi1EjESE_NS0_6memory12LoadWithCastILi1EEENSF_13StoreWithCastILi1EEEEEviT_T0_T2_T3_T4_T5_,"a",@progbits
	.sectionflags	@""
	.align	4
.nv.constant0._ZN2at6native27unrolled_elementwise_kernelIZZZNS0_15binary_internal21div_floor_kernel_cudaERNS_18TensorIteratorBaseEENKUlvE0_clEvENKUlvE1_clEvEUlN3c104HalfEE_St5arrayIPcLm2EELi4E23TrivialOffsetCalculatorILi1EjESE_NS0_6memory12LoadWithCastILi1EEENSF_13StoreWithCastILi1EEEEEviT_T0_T2_T3_T4_T5_:
	.zero		956


//--------------------- .nv.constant0._ZN2at6native18elementwise_kernelILi128ELi4EZNS0_22gpu_kernel_impl_nocastIZZZNS0_15binary_internal21div_floor_kernel_cudaERNS_18TensorIteratorBaseEENKUlvE0_clEvENKUlvE1_clEvEUlN3c104HalfEE_EEvS5_RKT_EUliE_EEviT1_ --------------------------
	.section	.nv.constant0._ZN2at6native18elementwise_kernelILi128ELi4EZNS0_22gpu_kernel_impl_nocastIZZZNS0_15binary_internal21div_floor_kernel_cudaERNS_18TensorIteratorBaseEENKUlvE0_clEvENKUlvE1_clEvEUlN3c104HalfEE_EEvS5_RKT_EUliE_EEviT1_,"a",@progbits
	.sectionflags	@""
	.align	4
.nv.constant0._ZN2at6native18elementwise_kernelILi128ELi4EZNS0_22gpu_kernel_impl_nocastIZZZNS0_15binary_internal21div_floor_kernel_cudaERNS_18TensorIteratorBaseEENKUlvE0_clEvENKUlvE1_clEvEUlN3c104HalfEE_EEvS5_RKT_EUliE_EEviT1_:
	.zero		1448


//--------------------- .nv.constant0._ZN2at6native27unrolled_elementwise_kernelIZZZNS0_15binary_internal21div_floor_kernel_cudaERNS_18TensorIteratorBaseEENKUlvE0_clEvENKUlvE1_clEvEUlN3c104HalfEE_St5arrayIPcLm2EELi4E23TrivialOffsetCalculatorILi1EjESE_NS0_6memory15LoadWithoutCastENSF_16StoreWithoutCastEEEviT_T0_T2_T3_T4_T5_ --------------------------
	.section	.nv.constant0._ZN2at6native27unrolled_elementwise_kernelIZZZNS0_15binary_internal21div_floor_kernel_cudaERNS_18TensorIteratorBaseEENKUlvE0_clEvENKUlvE1_clEvEUlN3c104HalfEE_St5arrayIPcLm2EELi4E23TrivialOffsetCalculatorILi1EjESE_NS0_6memory15LoadWithoutCastENSF_16StoreWithoutCastEEEviT_T0_T2_T3_T4_T5_,"a",@progbits
	.sectionflags	@""
	.align	4
.nv.constant0._ZN2at6native27unrolled_elementwise_kernelIZZZNS0_15binary_internal21div_floor_kernel_cudaERNS_18TensorIteratorBaseEENKUlvE0_clEvENKUlvE1_clEvEUlN3c104HalfEE_St5arrayIPcLm2EELi4E23TrivialOffsetCalculatorILi1EjESE_NS0_6memory15LoadWithoutCastENSF_16StoreWithoutCastEEEviT_T0_T2_T3_T4_T5_:
	.zero		940


//--------------------- .nv.constant0._ZN2at6native29vectorized_elementwise_kernelILi2EZZZNS0_15binary_internal21div_floor_kernel_cudaERNS_18TensorIteratorBaseEENKUlvE0_clEvENKUlvE1_clEvEUlN3c104HalfEE_St5arrayIPcLm2EEEEviT0_T1_ --------------------------
	.section	.nv.constant0._ZN2at6native29vectorized_elementwise_kernelILi2EZZZNS0_15binary_internal21div_floor_kernel_cudaERNS_18TensorIteratorBaseEENKUlvE0_clEvENKUlvE1_clEvEUlN3c104HalfEE_St5arrayIPcLm2EEEEviT0_T1_,"a",@progbits
	.sectionflags	@""
	.align	4
.nv.constant0._ZN2at6native29vectorized_elementwise_kernelILi2EZZZNS0_15binary_internal21div_floor_kernel_cudaERNS_18TensorIteratorBaseEENKUlvE0_clEvENKUlvE1_clEvEUlN3c104HalfEE_St5arrayIPcLm2EEEEviT0_T1_:
	.zero		936


//--------------------- .nv.constant0._ZN2at6native29vectorized_elementwise_kernelILi4EZZZNS0_15binary_internal21div_floor_kernel_cudaERNS_18TensorIteratorBaseEENKUlvE0_clEvENKUlvE1_clEvEUlN3c104HalfEE_St5arrayIPcLm2EEEEviT0_T1_ --------------------------
	.section	.nv.constant0._ZN2at6native29vectorized_elementwise_kernelILi4EZZZNS0_15binary_internal21div_floor_kernel_cudaERNS_18TensorIteratorBaseEENKUlvE0_clEvENKUlvE1_clEvEUlN3c104HalfEE_St5arrayIPcLm2EEEEviT0_T1_,"a",@progbits
	.sectionflags	@""
	.align	4
.nv.constant0._ZN2at6native29vectorized_elementwise_kernelILi4EZZZNS0_15binary_internal21div_floor_kernel_cudaERNS_18TensorIteratorBaseEENKUlvE0_clEvENKUlvE1_clEvEUlN3c104HalfEE_St5arrayIPcLm2EEEEviT0_T1_:
	.zero		936


//--------------------- .nv.constant0._ZN2at6native29vectorized_elementwise_kernelILi8EZZZNS0_15binary_internal21div_floor_kernel_cudaERNS_18TensorIteratorBaseEENKUlvE0_clEvENKUlvE1_clEvEUlN3c104HalfEE_St5arrayIPcLm2EEEEviT0_T1_ --------------------------
	.section	.nv.constant0._ZN2at6native29vectorized_elementwise_kernelILi8EZZZNS0_15binary_internal21div_floor_kernel_cudaERNS_18TensorIteratorBaseEENKUlvE0_clEvENKUlvE1_clEvEUlN3c104HalfEE_St5arrayIPcLm2EEEEviT0_T1_,"a",@progbits
	.sectionflags	@""
	.align	4
.nv.constant0._ZN2at6native29vectorized_elementwise_kernelILi8EZZZNS0_15binary_internal21div_floor_kernel_cudaERNS_18TensorIteratorBaseEENKUlvE0_clEvENKUlvE1_clEvEUlN3c104HalfEE_St5arrayIPcLm2EEEEviT0_T1_:
	.zero		936


//--------------------- .nv.constant0._ZN2at6native18elementwise_kernelILi128ELi4EZNS0_15gpu_kernel_implIZZZNS0_15binary_internal21div_floor_kernel_cudaERNS_18TensorIteratorBaseEENKUlvE0_clEvENKUlvE0_clEvEUlfE_EEvS5_RKT_EUliE_EEviT1_ --------------------------
	.section	.nv.constant0._ZN2at6native18elementwise_kernelILi128ELi4EZNS0_15gpu_kernel_implIZZZNS0_15binary_internal21div_floor_kernel_cudaERNS_18TensorIteratorBaseEENKUlvE0_clEvENKUlvE0_clEvEUlfE_EEvS5_RKT_EUliE_EEviT1_,"a",@progbits
	.sectionflags	@""
	.align	4
.nv.constant0._ZN2at6native18elementwise_kernelILi128ELi4EZNS0_15gpu_kernel_implIZZZNS0_15binary_internal21div_floor_kernel_cudaERNS_18TensorIteratorBaseEENKUlvE0_clEvENKUlvE0_clEvEUlfE_EEvS5_RKT_EUliE_EEviT1_:
	.zero		1456


//--------------------- .nv.constant0._ZN2at6native27unrolled_elementwise_kernelIZZZNS0_15binary_internal21div_floor_kernel_cudaERNS_18TensorIteratorBaseEENKUlvE0_clEvENKUlvE0_clEvEUlfE_St5arrayIPcLm2EELi4E23TrivialOffsetCalculatorILi1EjESC_NS0_6memory12LoadWithCastILi1EEENSD_13StoreWithCastILi1EEEEEviT_T0_T2_T3_T4_T5_ --------------------------
	.section	.nv.constant0._ZN2at6native27unrolled_elementwise_kernelIZZZNS0_15binary_internal21div_floor_kernel_cudaERNS_18TensorIteratorBaseEENKUlvE0_clEvENKUlvE0_clEvEUlfE_St5arrayIPcLm2EELi4E23TrivialOffsetCalculatorILi1EjESC_NS0_6memory12LoadWithCastILi1EEENSD_13StoreWithCastILi1EEEEEviT_T0_T2_T3_T4_T5_,"a",@progbits
	.sectionflags	@""
	.align	4
.nv.constant0._ZN2at6native27unrolled_elementwise_kernelIZZZNS0_15binary_internal21div_floor_kernel_cudaERNS_18TensorIteratorBaseEENKUlvE0_clEvENKUlvE0_clEvEUlfE_St5arrayIPcLm2EELi4E23TrivialOffsetCalculatorILi1EjESC_NS0_6memory12LoadWithCastILi1EEENSD_13StoreWithCastILi1EEEEEviT_T0_T2_T3_T4_T5_:
	.zero		956


//--------------------- .nv.constant0._ZN2at6native18elementwise_kernelILi128ELi2EZNS0_22gpu_kernel_impl_nocastIZZZNS0_15binary_internal21div_floor_kernel_cudaERNS_18TensorIteratorBaseEENKUlvE0_clEvENKUlvE0_clEvEUlfE_EEvS5_RKT_EUliE_EEviT1_ --------------------------
	.section	.nv.constant0._ZN2at6native18elementwise_kernelILi128ELi2EZNS0_22gpu_kernel_impl_nocastIZZZNS0_15binary_internal21div_floor_kernel_cudaERNS_18TensorIteratorBaseEENKUlvE0_clEvENKUlvE0_clEvEUlfE_EEvS5_RKT_EUliE_EEviT1_,"a",@progbits
	.sectionflags	@""
	.align	4
.nv.constant0._ZN2at6native18elementwise_kernelILi128ELi2EZNS0_22gpu_kernel_impl_nocastIZZZNS0_15binary_internal21div_floor_kernel_cudaERNS_18TensorIteratorBaseEENKUlvE0_clEvENKUlvE0_clEvEUlfE_EEvS5_RKT_EUliE_EEviT1_:
	.zero		1448


//--------------------- .nv.constant0._ZN2at6native27unrolled_elementwise_kernelIZZZNS0_15binary_internal21div_floor_kernel_cudaERNS_18TensorIteratorBaseEENKUlvE0_clEvENKUlvE0_clEvEUlfE_St5arrayIPcLm2EELi4E23TrivialOffsetCalculatorILi1EjESC_NS0_6memory15LoadWithoutCastENSD_16StoreWithoutCastEEEviT_T0_T2_T3_T4_T5_ --------------------------
	.section	.nv.constant0._ZN2at6native27unrolled_elementwise_kernelIZZZNS0_15binary_internal21div_floor_kernel_cudaERNS_18TensorIteratorBaseEENKUlvE0_clEvENKUlvE0_clEvEUlfE_St5arrayIPcLm2EELi4E23TrivialOffsetCalculatorILi1EjESC_NS0_6memory15LoadWithoutCastENSD_16StoreWithoutCastEEEviT_T0_T2_T3_T4_T5_,"a",@progbits
	.sectionflags	@""
	.align	4
.nv.constant0._ZN2at6native27unrolled_elementwise_kernelIZZZNS0_15binary_internal21div_floor_kernel_cudaERNS_18TensorIteratorBaseEENKUlvE0_clEvENKUlvE0_clEvEUlfE_St5arrayIPcLm2EELi4E23TrivialOffsetCalculatorILi1EjESC_NS0_6memory15LoadWithoutCastENSD_16StoreWithoutCastEEEviT_T0_T2_T3_T4_T5_:
	.zero		940


//--------------------- .nv.constant0._ZN2at6native29vectorized_elementwise_kernelILi2EZZZNS0_15binary_internal21div_floor_kernel_cudaERNS_18TensorIteratorBaseEENKUlvE0_clEvENKUlvE0_clEvEUlfE_St5arrayIPcLm2EEEEviT0_T1_ --------------------------
	.section	.nv.constant0._ZN2at6native29vectorized_elementwise_kernelILi2EZZZNS0_15binary_internal21div_floor_kernel_cudaERNS_18TensorIteratorBaseEENKUlvE0_clEvENKUlvE0_clEvEUlfE_St5arrayIPcLm2EEEEviT0_T1_,"a",@progbits
	.sectionflags	@""
	.align	4
.nv.constant0._ZN2at6native29vectorized_elementwise_kernelILi2EZZZNS0_15binary_internal21div_floor_kernel_cudaERNS_18TensorIteratorBaseEENKUlvE0_clEvENKUlvE0_clEvEUlfE_St5arrayIPcLm2EEEEviT0_T1_:
	.zero		936


//--------------------- .nv.constant0._ZN2at6native29vectorized_elementwise_kernelILi4EZZZNS0_15binary_internal21div_floor_kernel_cudaERNS_18TensorIteratorBaseEENKUlvE0_clEvENKUlvE0_clEvEUlfE_St5arrayIPcLm2EEEEviT0_T1_ --------------------------
	.section	.nv.constant0._ZN2at6native29vectorized_elementwise_kernelILi4EZZZNS0_15binary_internal21div_floor_kernel_cudaERNS_18TensorIteratorBaseEENKUlvE0_clEvENKUlvE0_clEvEUlfE_St5arrayIPcLm2EEEEviT0_T1_,"a",@progbits
	.sectionflags	@""
	.align	4
.nv.constant0._ZN2at6native29vectorized_elementwise_kernelILi4EZZZNS0_15binary_internal21div_floor_kernel_cudaERNS_18TensorIteratorBaseEENKUlvE0_clEvENKUlvE0_clEvEUlfE_St5arrayIPcLm2EEEEviT0_T1_:
	.zero		936


//--------------------- .nv.constant0._ZN2at6native29vectorized_elementwise_kernelILi8EZZZNS0_15binary_internal21div_floor_kernel_cudaERNS_18TensorIteratorBaseEENKUlvE0_clEvENKUlvE0_clEvEUlfE_St5arrayIPcLm2EEEEviT0_T1_ --------------------------
	.section	.nv.constant0._ZN2at6native29vectorized_elementwise_kernelILi8EZZZNS0_15binary_internal21div_floor_kernel_cudaERNS_18TensorIteratorBaseEENKUlvE0_clEvENKUlvE0_clEvEUlfE_St5arrayIPcLm2EEEEviT0_T1_,"a",@progbits
	.sectionflags	@""
	.align	4
.nv.constant0._ZN2at6native29vectorized_elementwise_kernelILi8EZZZNS0_15binary_internal21div_floor_kernel_cudaERNS_18TensorIteratorBaseEENKUlvE0_clEvENKUlvE0_clEvEUlfE_St5arrayIPcLm2EEEEviT0_T1_:
	.zero		936


//--------------------- .nv.constant0._ZN2at6native18elementwise_kernelILi128ELi4EZNS0_15gpu_kernel_implIZZZNS0_15binary_internal21div_floor_kernel_cudaERNS_18TensorIteratorBaseEENKUlvE0_clEvENKUlvE_clEvEUldE_EEvS5_RKT_EUliE_EEviT1_ --------------------------
	.section	.nv.constant0._ZN2at6native18elementwise_kernelILi128ELi4EZNS0_15gpu_kernel_implIZZZNS0_15binary_internal21div_floor_kernel_cudaERNS_18TensorIteratorBaseEENKUlvE0_clEvENKUlvE_clEvEUldE_EEvS5_RKT_EUliE_EEviT1_,"a",@progbits
	.sectionflags	@""
	.align	4
.nv.constant0._ZN2at6native18elementwise_kernelILi128ELi4EZNS0_15gpu_kernel_implIZZZNS0_15binary_internal21div_floor_kernel_cudaERNS_18TensorIteratorBaseEENKUlvE0_clEvENKUlvE_clEvEUldE_EEvS5_RKT_EUliE_EEviT1_:
	.zero		1464


//--------------------- .nv.constant0._ZN2at6native27unrolled_elementwise_kernelIZZZNS0_15binary_internal21div_floor_kernel_cudaERNS_18TensorIteratorBaseEENKUlvE0_clEvENKUlvE_clEvEUldE_St5arrayIPcLm2EELi4E23TrivialOffsetCalculatorILi1EjESC_NS0_6memory12LoadWithCastILi1EEENSD_13StoreWithCastILi1EEEEEviT_T0_T2_T3_T4_T5_ --------------------------
	.section	.nv.constant0._ZN2at6native27unrolled_elementwise_kernelIZZZNS0_15binary_internal21div_floor_kernel_cudaERNS_18TensorIteratorBaseEENKUlvE0_clEvENKUlvE_clEvEUldE_St5arrayIPcLm2EELi4E23TrivialOffsetCalculatorILi1EjESC_NS0_6memory12LoadWithCastILi1EEENSD_13StoreWithCastILi1EEEEEviT_T0_T2_T3_T4_T5_,"a",@progbits
	.sectionflags	@""
	.align	4
.nv.constant0._ZN2at6native27unrolled_elementwise_kernelIZZZNS0_15binary_internal21div_floor_kernel_cudaERNS_18TensorIteratorBaseEENKUlvE0_clEvENKUlvE_clEvEUldE_St5arrayIPcLm2EELi4E23TrivialOffsetCalculatorILi1EjESC_NS0_6memory12LoadWithCastILi1EEENSD_13StoreWithCastILi1EEEEEviT_T0_T2_T3_T4_T5_:
	.zero		964


//--------------------- .nv.constant0._ZN2at6native18elementwise_kernelILi128ELi2EZNS0_22gpu_kernel_impl_nocastIZZZNS0_15binary_internal21div_floor_kernel_cudaERNS_18TensorIteratorBaseEENKUlvE0_clEvENKUlvE_clEvEUldE_EEvS5_RKT_EUliE_EEviT1_ --------------------------
	.section	.nv.constant0._ZN2at6native18elementwise_kernelILi128ELi2EZNS0_22gpu_kernel_impl_nocastIZZZNS0_15binary_internal21div_floor_kernel_cudaERNS_18TensorIteratorBaseEENKUlvE0_clEvENKUlvE_clEvEUldE_EEvS5_RKT_EUliE_EEviT1_,"a",@progbits
	.sectionflags	@""
	.align	4
.nv.constant0._ZN2at6native18elementwise_kernelILi128ELi2EZNS0_22gpu_kernel_impl_nocastIZZZNS0_15binary_internal21div_floor_kernel_cudaERNS_18TensorIteratorBaseEENKUlvE0_clEvENKUlvE_clEvEUldE_EEvS5_RKT_EUliE_EEviT1_:
	.zero		1456


//--------------------- .nv.constant0._ZN2at6native27unrolled_elementwise_kernelIZZZNS0_15binary_internal21div_floor_kernel_cudaERNS_18TensorIteratorBaseEENKUlvE0_clEvENKUlvE_clEvEUldE_St5arrayIPcLm2EELi4E23TrivialOffsetCalculatorILi1EjESC_NS0_6memory15LoadWithoutCastENSD_16StoreWithoutCastEEEviT_T0_T2_T3_T4_T5_ --------------------------
	.section	.nv.constant0._ZN2at6native27unrolled_elementwise_kernelIZZZNS0_15binary_internal21div_floor_kernel_cudaERNS_18TensorIteratorBaseEENKUlvE0_clEvENKUlvE_clEvEUldE_St5arrayIPcLm2EELi4E23TrivialOffsetCalculatorILi1EjESC_NS0_6memory15LoadWithoutCastENSD_16StoreWithoutCastEEEviT_T0_T2_T3_T4_T5_,"a",@progbits
	.sectionflags	@""
	.align	4
.nv.constant0._ZN2at6native27unrolled_elementwise_kernelIZZZNS0_15binary_internal21div_floor_kernel_cudaERNS_18TensorIteratorBaseEENKUlvE0_clEvENKUlvE_clEvEUldE_St5arrayIPcLm2EELi4E23TrivialOffsetCalculatorILi1EjESC_NS0_6memory15LoadWithoutCastENSD_16StoreWithoutCastEEEviT_T0_T2_T3_T4_T5_:
	.zero		948


//--------------------- .nv.constant0._ZN2at6native29vectorized_elementwise_kernelILi2EZZZNS0_15binary_internal21div_floor_kernel_cudaERNS_18TensorIteratorBaseEENKUlvE0_clEvENKUlvE_clEvEUldE_St5arrayIPcLm2EEEEviT0_T1_ --------------------------
	.section	.nv.constant0._ZN2at6native29vectorized_elementwise_kernelILi2EZZZNS0_15binary_internal21div_floor_kernel_cudaERNS_18TensorIteratorBaseEENKUlvE0_clEvENKUlvE_clEvEUldE_St5arrayIPcLm2EEEEviT0_T1_,"a",@progbits
	.sectionflags	@""
	.align	4
.nv.constant0._ZN2at6native29vectorized_elementwise_kernelILi2EZZZNS0_15binary_internal21div_floor_kernel_cudaERNS_18TensorIteratorBaseEENKUlvE0_clEvENKUlvE_clEvEUldE_St5arrayIPcLm2EEEEviT0_T1_:
	.zero		944


//--------------------- .nv.constant0._ZN2at6native29vectorized_elementwise_kernelILi4EZZZNS0_15binary_internal21div_floor_kernel_cudaERNS_18TensorIteratorBaseEENKUlvE0_clEvENKUlvE_clEvEUldE_St5arrayIPcLm2EEEEviT0_T1_ --------------------------
	.section	.nv.constant0._ZN2at6native29vectorized_elementwise_kernelILi4EZZZNS0_15binary_internal21div_floor_kernel_cudaERNS_18TensorIteratorBaseEENKUlvE0_clEvENKUlvE_clEvEUldE_St5arrayIPcLm2EEEEviT0_T1_,"a",@progbits
	.sectionflags	@""
	.align	4
.nv.constant0._ZN2at6native29vectorized_elementwise_kernelILi4EZZZNS0_15binary_internal21div_floor_kernel_cudaERNS_18TensorIteratorBaseEENKUlvE0_clEvENKUlvE_clEvEUldE_St5arrayIPcLm2EEEEviT0_T1_:
	.zero		944


//--------------------- .nv.constant0._ZN2at6native29vectorized_elementwise_kernelILi8EZZZNS0_15binary_internal21div_floor_kernel_cudaERNS_18TensorIteratorBaseEENKUlvE0_clEvENKUlvE_clEvEUldE_St5arrayIPcLm2EEEEviT0_T1_ --------------------------
	.section	.nv.constant0._ZN2at6native29vectorized_elementwise_kernelILi8EZZZNS0_15binary_internal21div_floor_kernel_cudaERNS_18TensorIteratorBaseEENKUlvE0_clEvENKUlvE_clEvEUldE_St5arrayIPcLm2EEEEviT0_T1_,"a",@progbits
	.sectionflags	@""
	.align	4
.nv.constant0._ZN2at6native29vectorized_elementwise_kernelILi8EZZZNS0_15binary_internal21div_floor_kernel_cudaERNS_18TensorIteratorBaseEENKUlvE0_clEvENKUlvE_clEvEUldE_St5arrayIPcLm2EEEEviT0_T1_:
	.zero		944


//--------------------- .nv.constant0._ZN2at6native18elementwise_kernelILi128ELi4EZNS0_15gpu_kernel_implINS0_13BinaryFunctorIsssZZZNS0_15binary_internal21div_floor_kernel_cudaERNS_18TensorIteratorBaseEENKUlvE_clEvENKUlvE3_clEvEUlssE_EEEEvS6_RKT_EUliE_EEviT1_ --------------------------
	.section	.nv.constant0._ZN2at6native18elementwise_kernelILi128ELi4EZNS0_15gpu_kernel_implINS0_13BinaryFunctorIsssZZZNS0_15binary_internal21div_floor_kernel_cudaERNS_18TensorIteratorBaseEENKUlvE_clEvENKUlvE3_clEvEUlssE_EEEEvS6_RKT_EUliE_EEviT1_,"a",@progbits
	.sectionflags	@""
	.align	4
.nv.constant0._ZN2at6native18elementwise_kernelILi128ELi4EZNS0_15gpu_kernel_implINS0_13BinaryFunctorIsssZZZNS0_15binary_internal21div_floor_kernel_cudaERNS_18TensorIteratorBaseEENKUlvE_clEvENKUlvE3_clEvEUlssE_EEEEvS6_RKT_EUliE_EEviT1_:
	.zero		1552


//--------------------- .nv.constant0._ZN2at6native27unrolled_elementwise_kernelINS0_13BinaryFunctorIsssZZZNS0_15binary_internal21div_floor_kernel_cudaERNS_18TensorIteratorBaseEENKUlvE_clEvENKUlvE3_clEvEUlssE_EESt5arrayIPcLm3EELi4E23TrivialOffsetCalculatorILi2EjESD_ILi1EjENS0_6memory12LoadWithCastILi2EEENSG_13StoreWithCastILi1EEEEEviT_T0_T2_T3_T4_T5_ --------------------------
	.section	.nv.constant0._ZN2at6native27unrolled_elementwise_kernelINS0_13BinaryFunctorIsssZZZNS0_15binary_internal21div_floor_kernel_cudaERNS_18TensorIteratorBaseEENKUlvE_clEvENKUlvE3_clEvEUlssE_EESt5arrayIPcLm3EELi4E23TrivialOffsetCalculatorILi2EjESD_ILi1EjENS0_6memory12LoadWithCastILi2EEENSG_13StoreWithCastILi1EEEEEviT_T0_T2_T3_T4_T5_,"a",@progbits
	.sectionflags	@""
	.align	4
.nv.constant0._ZN2at6native27unrolled_elementwise_kernelINS0_13BinaryFunctorIsssZZZNS0_15binary_internal21div_floor_kernel_cudaERNS_18TensorIteratorBaseEENKUlvE_clEvENKUlvE3_clEvEUlssE_EESt5arrayIPcLm3EELi4E23TrivialOffsetCalculatorILi2EjESD_ILi1EjENS0_6memory12LoadWithCastILi2EEENSG_13StoreWithCastILi1EEEEEviT_T0_T2_T3_T4_T5_:
	.zero		952


//--------------------- .nv.constant0._ZN2at6native18elementwise_kernelILi128ELi4EZNS0_22gpu_kernel_impl_nocastINS0_13BinaryFunctorIsssZZZNS0_15binary_internal21div_floor_kernel_cudaERNS_18TensorIteratorBaseEENKUlvE_clEvENKUlvE3_clEvEUlssE_EEEEvS6_RKT_EUliE_EEviT1_ --------------------------
	.section	.nv.constant0._ZN2at6native18elementwise_kernelILi128ELi4EZNS0_22gpu_kernel_impl_nocastINS0_13BinaryFunctorIsssZZZNS0_15binary_internal21div_floor_kernel_cudaERNS_18TensorIteratorBaseEENKUlvE_clEvENKUlvE3_clEvEUlssE_EEEEvS6_RKT_EUliE_EEviT1_,"a",@progbits
	.sectionflags	@""
	.align	4
.nv.constant0._ZN2at6native18elementwise_kernelILi128ELi4EZNS0_22gpu_kernel_impl_nocastINS0_13BinaryFunctorIsssZZZNS0_15binary_internal21div_floor_kernel_cudaERNS_18TensorIteratorBaseEENKUlvE_clEvENKUlvE3_clEvEUlssE_EEEEvS6_RKT_EUliE_EEviT1_:
	.zero		1552


//--------------------- .nv.constant0._ZN2at6native27unrolled_elementwise_kernelINS0_13BinaryFunctorIsssZZZNS0_15binary_internal21div_floor_kernel_cudaERNS_18TensorIteratorBaseEENKUlvE_clEvENKUlvE3_clEvEUlssE_EESt5arrayIPcLm3EELi4E23TrivialOffsetCalculatorILi2EjESD_ILi1EjENS0_6memory15LoadWithoutCastENSG_16StoreWithoutCastEEEviT_T0_T2_T3_T4_T5_ --------------------------
	.section	.nv.constant0._ZN2at6native27unrolled_elementwise_kernelINS0_13BinaryFunctorIsssZZZNS0_15binary_internal21div_floor_kernel_cudaERNS_18TensorIteratorBaseEENKUlvE_clEvENKUlvE3_clEvEUlssE_EESt5arrayIPcLm3EELi4E23TrivialOffsetCalculatorILi2EjESD_ILi1EjENS0_6memory15LoadWithoutCastENSG_16StoreWithoutCastEEEviT_T0_T2_T3_T4_T5_,"a",@progbits
	.sectionflags	@""
	.align	4
.nv.constant0._ZN2at6native27unrolled_elementwise_kernelINS0_13BinaryFunctorIsssZZZNS0_15binary_internal21div_floor_kernel_cudaERNS_18TensorIteratorBaseEENKUlvE_clEvENKUlvE3_clEvEUlssE_EESt5arrayIPcLm3EELi4E23TrivialOffsetCalculatorILi2EjESD_ILi1EjENS0_6memory15LoadWithoutCastENSG_16StoreWithoutCastEEEviT_T0_T2_T3_T4_T5_:
	.zero		932


//--------------------- .nv.constant0._ZN2at6native29vectorized_elementwise_kernelILi2ENS0_13BinaryFunctorIsssZZZNS0_15binary_internal21div_floor_kernel_cudaERNS_18TensorIteratorBaseEENKUlvE_clEvENKUlvE3_clEvEUlssE_EESt5arrayIPcLm3EEEEviT0_T1_ --------------------------
	.section	.nv.constant0._ZN2at6native29vectorized_elementwise_kernelILi2ENS0_13BinaryFunctorIsssZZZNS0_15binary_internal21div_floor_kernel_cudaERNS_18TensorIteratorBaseEENKUlvE_clEvENKUlvE3_clEvEUlssE_EESt5arrayIPcLm3EEEEviT0_T1_,"a",@progbits
	.sectionflags	@""
	.align	4
.nv.constant0._ZN2at6native29vectorized_elementwise_kernelILi2ENS0_13BinaryFunctorIsssZZZNS0_15binary_internal21div_floor_kernel_cudaERNS_18TensorIteratorBaseEENKUlvE_clEvENKUlvE3_clEvEUlssE_EESt5arrayIPcLm3EEEEviT0_T1_:
	.zero		928


//--------------------- .nv.constant0._ZN2at6native29vectorized_elementwise_kernelILi4ENS0_13BinaryFunctorIsssZZZNS0_15binary_internal21div_floor_kernel_cudaERNS_18TensorIteratorBaseEENKUlvE_clEvENKUlvE3_clEvEUlssE_EESt5arrayIPcLm3EEEEviT0_T1_ --------------------------
	.section	.nv.constant0._ZN2at6native29vectorized_elementwise_kernelILi4ENS0_13BinaryFunctorIsssZZZNS0_15binary_internal21div_floor_kernel_cudaERNS_18TensorIteratorBaseEENKUlvE_clEvENKUlvE3_clEvEUlssE_EESt5arrayIPcLm3EEEEviT0_T1_,"a",@progbits
	.sectionflags	@""
	.align	4
.nv.constant0._ZN2at6native29vectorized_elementwise_kernelILi4ENS0_13BinaryFunctorIsssZZZNS0_15binary_internal21div_floor_kernel_cudaERNS_18TensorIteratorBaseEENKUlvE_clEvENKUlvE3_clEvEUlssE_EESt5arrayIPcLm3EEEEviT0_T1_:
	.zero		928


//--------------------- .nv.constant0._ZN2at6native29vectorized_elementwise_kernelILi8ENS0_13BinaryFunctorIsssZZZNS0_15binary_internal21div_floor_kernel_cudaERNS_18TensorIteratorBaseEENKUlvE_clEvENKUlvE3_clEvEUlssE_EESt5arrayIPcLm3EEEEviT0_T1_ --------------------------
	.section	.nv.constant0._ZN2at6native29vectorized_elementwise_kernelILi8ENS0_13BinaryFunctorIsssZZZNS0_15binary_internal21div_floor_kernel_cudaERNS_18TensorIteratorBaseEENKUlvE_clEvENKUlvE3_clEvEUlssE_EESt5arrayIPcLm3EEEEviT0_T1_,"a",@progbits
	.sectionflags	@""
	.align	4
.nv.constant0._ZN2at6native29vectorized_elementwise_kernelILi8ENS0_13BinaryFunctorIsssZZZNS0_15binary_internal21div_floor_kernel_cudaERNS_18TensorIteratorBaseEENKUlvE_clEvENKUlvE3_clEvEUlssE_EESt5arrayIPcLm3EEEEviT0_T1_:
	.zero		928


//--------------------- .nv.constant0._ZN2at6native18elementwise_kernelILi128ELi4EZNS0_15gpu_kernel_implINS0_13BUnaryFunctorIsssZZZNS0_15binary_internal21div_floor_kernel_cudaERNS_18TensorIteratorBaseEENKUlvE_clEvENKUlvE3_clEvEUlssE_EEEEvS6_RKT_EUliE_EEviT1_ --------------------------
	.section	.nv.constant0._ZN2at6native18elementwise_kernelILi128ELi4EZNS0_15gpu_kernel_implINS0_13BUnaryFunctorIsssZZZNS0_15binary_internal21div_floor_kernel_cudaERNS_18TensorIteratorBaseEENKUlvE_clEvENKUlvE3_clEvEUlssE_EEEEvS6_RKT_EUliE_EEviT1_,"a",@progbits
	.sectionflags	@""
	.align	4
.nv.constant0._ZN2at6native18elementwise_kernelILi128ELi4EZNS0_15gpu_kernel_implINS0_13BUnaryFunctorIsssZZZNS0_15binary_internal21div_floor_kernel_cudaERNS_18TensorIteratorBaseEENKUlvE_clEvENKUlvE3_clEvEUlssE_EEEEvS6_RKT_EUliE_EEviT1_:
	.zero		1440


//--------------------- .nv.constant0._ZN2at6native27unrolled_elementwise_kernelINS0_13BUnaryFunctorIsssZZZNS0_15binary_internal21div_floor_kernel_cudaERNS_18TensorIteratorBaseEENKUlvE_clEvENKUlvE3_clEvEUlssE_EESt5arrayIPcLm2EELi4E23TrivialOffsetCalculatorILi1EjESE_NS0_6memory12LoadWithCastILi1EEENSF_13StoreWithCastILi1EEEEEviT_T0_T2_T3_T4_T5_ --------------------------
	.section	.nv.constant0._ZN2at6native27unrolled_elementwise_kernelINS0_13BUnaryFunctorIsssZZZNS0_15binary_internal21div_floor_kernel_cudaERNS_18TensorIteratorBaseEENKUlvE_clEvENKUlvE3_clEvEUlssE_EESt5arrayIPcLm2EELi4E23TrivialOffsetCalculatorILi1EjESE_NS0_6memory12LoadWithCastILi1EEENSF_13StoreWithCastILi1EEEEEviT_T0_T2_T3_T4_T5_,"a",@progbits
	.sectionflags	@""
	.align	4
.nv.constant0._ZN2at6native27unrolled_elementwise_kernelINS0_13BUnaryFunctorIsssZZZNS0_15binary_internal21div_floor_kernel_cudaERNS_18TensorIteratorBaseEENKUlvE_clEvENKUlvE3_clEvEUlssE_EESt5arrayIPcLm2EELi4E23TrivialOffsetCalculatorILi1EjESE_NS0_6memory12LoadWithCastILi1EEENSF_13StoreWithCastILi1EEEEEviT_T0_T2_T3_T4_T5_:
	.zero		940


//--------------------- .nv.constant0._ZN2at6native18elementwise_kernelILi128ELi4EZNS0_22gpu_kernel_impl_nocastINS0_13BUnaryFunctorIsssZZZNS0_15binary_internal21div_floor_kernel_cudaERNS_18TensorIteratorBaseEENKUlvE_clEvENKUlvE3_clEvEUlssE_EEEEvS6_RKT_EUliE_EEviT1_ --------------------------
	.section	.nv.constant0._ZN2at6native18elementwise_kernelILi128ELi4EZNS0_22gpu_kernel_impl_nocastINS0_13BUnaryFunctorIsssZZZNS0_15binary_internal21div_floor_kernel_cudaERNS_18TensorIteratorBaseEENKUlvE_clEvENKUlvE3_clEvEUlssE_EEEEvS6_RKT_EUliE_EEviT1_,"a",@progbits
	.sectionflags	@""
	.align	4
.nv.constant0._ZN2at6native18elementwise_kernelILi128ELi4EZNS0_22gpu_kernel_impl_nocastINS0_13BUnaryFunctorIsssZZZNS0_15binary_internal21div_floor_kernel_cudaERNS_18TensorIteratorBaseEENKUlvE_clEvENKUlvE3_clEvEUlssE_EEEEvS6_RKT_EUliE_EEviT1_:
	.zero		1440


//--------------------- .nv.constant0._ZN2at6native27unrolled_elementwise_kernelINS0_13BUnaryFunctorIsssZZZNS0_15binary_internal21div_floor_kernel_cudaERNS_18TensorIteratorBaseEENKUlvE_clEvENKUlvE3_clEvEUlssE_EESt5arrayIPcLm2EELi4E23TrivialOffsetCalculatorILi1EjESE_NS0_6memory15LoadWithoutCastENSF_16StoreWithoutCastEEEviT_T0_T2_T3_T4_T5_ --------------------------
	.section	.nv.constant0._ZN2at6native27unrolled_elementwise_kernelINS0_13BUnaryFunctorIsssZZZNS0_15binary_internal21div_floor_kernel_cudaERNS_18TensorIteratorBaseEENKUlvE_clEvENKUlvE3_clEvEUlssE_EESt5arrayIPcLm2EELi4E23TrivialOffsetCalculatorILi1EjESE_NS0_6memory15LoadWithoutCastENSF_16StoreWithoutCastEEEviT_T0_T2_T3_T4_T5_,"a",@progbits
	.sectionflags	@""
	.align	4
.nv.constant0._ZN2at6native27unrolled_elementwise_kernelINS0_13BUnaryFunctorIsssZZZNS0_15binary_internal21div_floor_kernel_cudaERNS_18TensorIteratorBaseEENKUlvE_clEvENKUlvE3_clEvEUlssE_EESt5arrayIPcLm2EELi4E23TrivialOffsetCalculatorILi1EjESE_NS0_6memory15LoadWithoutCastENSF_16StoreWithoutCastEEEviT_T0_T2_T3_T4_T5_:
	.zero		924


//--------------------- .nv.constant0._ZN2at6native29vectorized_elementwise_kernelILi2ENS0_13BUnaryFunctorIsssZZZNS0_15binary_internal21div_floor_kernel_cudaERNS_18TensorIteratorBaseEENKUlvE_clEvENKUlvE3_clEvEUlssE_EESt5arrayIPcLm2EEEEviT0_T1_ --------------------------
	.section	.nv.constant0._ZN2at6native29vectorized_elementwise_kernelILi2ENS0_13BUnaryFunctorIsssZZZNS0_15binary_internal21div_floor_kernel_cudaERNS_18TensorIteratorBaseEENKUlvE_clEvENKUlvE3_clEvEUlssE_EESt5arrayIPcLm2EEEEviT0_T1_,"a",@progbits
	.sectionflags	@""
	.align	4
.nv.constant0._ZN2at6native29vectorized_elementwise_kernelILi2ENS0_13BUnaryFunctorIsssZZZNS0_15binary_internal21div_floor_kernel_cudaERNS_18TensorIteratorBaseEENKUlvE_clEvENKUlvE3_clEvEUlssE_EESt5arrayIPcLm2EEEEviT0_T1_:
	.zero		920


//--------------------- .nv.constant0._ZN2at6native29vectorized_elementwise_kernelILi4ENS0_13BUnaryFunctorIsssZZZNS0_15binary_internal21div_floor_kernel_cudaERNS_18TensorIteratorBaseEENKUlvE_clEvENKUlvE3_clEvEUlssE_EESt5arrayIPcLm2EEEEviT0_T1_ --------------------------
	.section	.nv.constant0._ZN2at6native29vectorized_elementwise_kernelILi4ENS0_13BUnaryFunctorIsssZZZNS0_15binary_internal21div_floor_kernel_cudaERNS_18TensorIteratorBaseEENKUlvE_clEvENKUlvE3_clEvEUlssE_EESt5arrayIPcLm2EEEEviT0_T1_,"a",@progbits
	.sectionflags	@""
	.align	4
.nv.constant0._ZN2at6native29vectorized_elementwise_kernelILi4ENS0_13BUnaryFunctorIsssZZZNS0_15binary_internal21div_floor_kernel_cudaERNS_18TensorIteratorBaseEENKUlvE_clEvENKUlvE3_clEvEUlssE_EESt5arrayIPcLm2EEEEviT0_T1_:
	.zero		920


//--------------------- .nv.constant0._ZN2at6native29vectorized_elementwise_kernelILi8ENS0_13BUnaryFunctorIsssZZZNS0_15binary_internal21div_floor_kernel_cudaERNS_18TensorIteratorBaseEENKUlvE_clEvENKUlvE3_clEvEUlssE_EESt5arrayIPcLm2EEEEviT0_T1_ --------------------------
	.section	.nv.constant0._ZN2at6native29vectorized_elementwise_kernelILi8ENS0_13BUnaryFunctorIsssZZZNS0_15binary_internal21div_floor_kernel_cudaERNS_18TensorIteratorBaseEENKUlvE_clEvENKUlvE3_clEvEUlssE_EESt5arrayIPcLm2EEEEviT0_T1_,"a",@progbits
	.sectionflags	@""
	.align	4
.nv.constant0._ZN2at6native29vectorized_elementwise_kernelILi8ENS0_13BUnaryFunctorIsssZZZNS0_15binary_internal21div_floor_kernel_cudaERNS_18TensorIteratorBaseEENKUlvE_clEvENKUlvE3_clEvEUlssE_EESt5arrayIPcLm2EEEEviT0_T1_:
	.zero		920


//--------------------- .nv.constant0._ZN2at6native18elementwise_kernelILi128ELi4EZNS0_15gpu_kernel_implINS0_13AUnaryFunctorIsssZZZNS0_15binary_internal21div_floor_kernel_cudaERNS_18TensorIteratorBaseEENKUlvE_clEvENKUlvE3_clEvEUlssE_EEEEvS6_RKT_EUliE_EEviT1_ --------------------------
	.section	.nv.constant0._ZN2at6native18elementwise_kernelILi128ELi4EZNS0_15gpu_kernel_implINS0_13AUnaryFunctorIsssZZZNS0_15binary_internal21div_floor_kernel_cudaERNS_18TensorIteratorBaseEENKUlvE_clEvENKUlvE3_clEvEUlssE_EEEEvS6_RKT_EUliE_EEviT1_,"a",@progbits
	.sectionflags	@""
	.align	4
.nv.constant0._ZN2at6native18elementwise_kernelILi128ELi4EZNS0_15gpu_kernel_implINS0_13AUnaryFunctorIsssZZZNS0_15binary_internal21div_floor_kernel_cudaERNS_18TensorIteratorBaseEENKUlvE_clEvENKUlvE3_clEvEUlssE_EEEEvS6_RKT_EUliE_EEviT1_:
	.zero		1440


//--------------------- .nv.constant0._ZN2at6native27unrolled_elementwise_kernelINS0_13AUnaryFunctorIsssZZZNS0_15binary_internal21div_floor_kernel_cudaERNS_18TensorIteratorBaseEENKUlvE_clEvENKUlvE3_clEvEUlssE_EESt5arrayIPcLm2EELi4E23TrivialOffsetCalculatorILi1EjESE_NS0_6memory12LoadWithCastILi1EEENSF_13StoreWithCastILi1EEEEEviT_T0_T2_T3_T4_T5_ --------------------------
	.section	.nv.constant0._ZN2at6native27unrolled_elementwise_kernelINS0_13AUnaryFunctorIsssZZZNS0_15binary_internal21div_floor_kernel_cudaERNS_18TensorIteratorBaseEENKUlvE_clEvENKUlvE3_clEvEUlssE_EESt5arrayIPcLm2EELi4E23TrivialOffsetCalculatorILi1EjESE_NS0_6memory12LoadWithCastILi1EEENSF_13StoreWithCastILi1EEEEEviT_T0_T2_T3_T4_T5_,"a",@progbits
	.sectionflags	@""
	.align	4
.nv.constant0._ZN2at6native27unrolled_elementwise_kernelINS0_13AUnaryFunctorIsssZZZNS0_15binary_internal21div_floor_kernel_cudaERNS_18TensorIteratorBaseEENKUlvE_clEvENKUlvE3_clEvEUlssE_EESt5arrayIPcLm2EELi4E23TrivialOffsetCalculatorILi1EjESE_NS0_6memory12LoadWithCastILi1EEENSF_13StoreWithCastILi1EEEEEviT_T0_T2_T3_T4_T5_:
	.zero		940


//--------------------- .nv.constant0._ZN2at6native18elementwise_kernelILi128ELi4EZNS0_22gpu_kernel_impl_nocastINS0_13AUnaryFunctorIsssZZZNS0_15binary_internal21div_floor_kernel_cudaERNS_18TensorIteratorBaseEENKUlvE_clEvENKUlvE3_clEvEUlssE_EEEEvS6_RKT_EUliE_EEviT1_ --------------------------
	.section	.nv.constant0._ZN2at6native18elementwise_kernelILi128ELi4EZNS0_22gpu_kernel_impl_nocastINS0_13AUnaryFunctorIsssZZZNS0_15binary_internal21div_floor_kernel_cudaERNS_18TensorIteratorBaseEENKUlvE_clEvENKUlvE3_clEvEUlssE_EEEEvS6_RKT_EUliE_EEviT1_,"a",@progbits
	.sectionflags	@""
	.align	4
.nv.constant0._ZN2at6native18elementwise_kernelILi128ELi4EZNS0_22gpu_kernel_impl_nocastINS0_13AUnaryFunctorIsssZZZNS0_15binary_internal21div_floor_kernel_cudaERNS_18TensorIteratorBaseEENKUlvE_clEvENKUlvE3_clEvEUlssE_EEEEvS6_RKT_EUliE_EEviT1_:
	.zero		1440


//--------------------- .nv.constant0._ZN2at6native27unrolled_elementwise_kernelINS0_13AUnaryFunctorIsssZZZNS0_15binary_internal21div_floor_kernel_cudaERNS_18TensorIteratorBaseEENKUlvE_clEvENKUlvE3_clEvEUlssE_EESt5arrayIPcLm2EELi4E23TrivialOffsetCalculatorILi1EjESE_NS0_6memory15LoadWithoutCastENSF_16StoreWithoutCastEEEviT_T0_T2_T3_T4_T5_ --------------------------
	.section	.nv.constant0._ZN2at6native27unrolled_elementwise_kernelINS0_13AUnaryFunctorIsssZZZNS0_15binary_internal21div_floor_kernel_cudaERNS_18TensorIteratorBaseEENKUlvE_clEvENKUlvE3_clEvEUlssE_EESt5arrayIPcLm2EELi4E23TrivialOffsetCalculatorILi1EjESE_NS0_6memory15LoadWithoutCastENSF_16StoreWithoutCastEEEviT_T0_T2_T3_T4_T5_,"a",@progbits
	.sectionflags	@""
	.align	4
.nv.constant0._ZN2at6native27unrolled_elementwise_kernelINS0_13AUnaryFunctorIsssZZZNS0_15binary_internal21div_floor_kernel_cudaERNS_18TensorIteratorBaseEENKUlvE_clEvENKUlvE3_clEvEUlssE_EESt5arrayIPcLm2EELi4E23TrivialOffsetCalculatorILi1EjESE_NS0_6memory15LoadWithoutCastENSF_16StoreWithoutCastEEEviT_T0_T2_T3_T4_T5_:
	.zero		924


//--------------------- .nv.constant0._ZN2at6native29vectorized_elementwise_kernelILi2ENS0_13AUnaryFunctorIsssZZZNS0_15binary_internal21div_floor_kernel_cudaERNS_18TensorIteratorBaseEENKUlvE_clEvENKUlvE3_clEvEUlssE_EESt5arrayIPcLm2EEEEviT0_T1_ --------------------------
	.section	.nv.constant0._ZN2at6native29vectorized_elementwise_kernelILi2ENS0_13AUnaryFunctorIsssZZZNS0_15binary_internal21div_floor_kernel_cudaERNS_18TensorIteratorBaseEENKUlvE_clEvENKUlvE3_clEvEUlssE_EESt5arrayIPcLm2EEEEviT0_T1_,"a",@progbits
	.sectionflags	@""
	.align	4
.nv.constant0._ZN2at6native29vectorized_elementwise_kernelILi2ENS0_13AUnaryFunctorIsssZZZNS0_15binary_internal21div_floor_kernel_cudaERNS_18TensorIteratorBaseEENKUlvE_clEvENKUlvE3_clEvEUlssE_EESt5arrayIPcLm2EEEEviT0_T1_:
	.zero		920


//--------------------- .nv.constant0._ZN2at6native29vectorized_elementwise_kernelILi4ENS0_13AUnaryFunctorIsssZZZNS0_15binary_internal21div_floor_kernel_cudaERNS_18TensorIteratorBaseEENKUlvE_clEvENKUlvE3_clEvEUlssE_EESt5arrayIPcLm2EEEEviT0_T1_ --------------------------
	.section	.nv.constant0._ZN2at6native29vectorized_elementwise_kernelILi4ENS0_13AUnaryFunctorIsssZZZNS0_15binary_internal21div_floor_kernel_cudaERNS_18TensorIteratorBaseEENKUlvE_clEvENKUlvE3_clEvEUlssE_EESt5arrayIPcLm2EEEEviT0_T1_,"a",@progbits
	.sectionflags	@""
	.align	4
.nv.constant0._ZN2at6native29vectorized_elementwise_kernelILi4ENS0_13AUnaryFunctorIsssZZZNS0_15binary_internal21div_floor_kernel_cudaERNS_18TensorIteratorBaseEENKUlvE_clEvENKUlvE3_clEvEUlssE_EESt5arrayIPcLm2EEEEviT0_T1_:
	.zero		920


//--------------------- .nv.constant0._ZN2at6native29vectorized_elementwise_kernelILi8ENS0_13AUnaryFunctorIsssZZZNS0_15binary_internal21div_floor_kernel_cudaERNS_18TensorIteratorBaseEENKUlvE_clEvENKUlvE3_clEvEUlssE_EESt5arrayIPcLm2EEEEviT0_T1_ --------------------------
	.section	.nv.constant0._ZN2at6native29vectorized_elementwise_kernelILi8ENS0_13AUnaryFunctorIsssZZZNS0_15binary_internal21div_floor_kernel_cudaERNS_18TensorIteratorBaseEENKUlvE_clEvENKUlvE3_clEvEUlssE_EESt5arrayIPcLm2EEEEviT0_T1_,"a",@progbits
	.sectionflags	@""
	.align	4
.nv.constant0._ZN2at6native29vectorized_elementwise_kernelILi8ENS0_13AUnaryFunctorIsssZZZNS0_15binary_internal21div_floor_kernel_cudaERNS_18TensorIteratorBaseEENKUlvE_clEvENKUlvE3_clEvEUlssE_EESt5arrayIPcLm2EEEEviT0_T1_:
	.zero		920


//--------------------- .nv.constant0._ZN2at6native18elementwise_kernelILi128ELi4EZNS0_15gpu_kernel_implINS0_13BinaryFunctorIlllZZZNS0_15binary_internal21div_floor_kernel_cudaERNS_18TensorIteratorBaseEENKUlvE_clEvENKUlvE2_clEvEUlllE_EEEEvS6_RKT_EUliE_EEviT1_ --------------------------
	.section	.nv.constant0._ZN2at6native18elementwise_kernelILi128ELi4EZNS0_15gpu_kernel_implINS0_13BinaryFunctorIlllZZZNS0_15binary_internal21div_floor_kernel_cudaERNS_18TensorIteratorBaseEENKUlvE_clEvENKUlvE2_clEvEUlllE_EEEEvS6_RKT_EUliE_EEviT1_,"a",@progbits
	.sectionflags	@""
	.align	4
.nv.constant0._ZN2at6native18elementwise_kernelILi128ELi4EZNS0_15gpu_kernel_implINS0_13BinaryFunctorIlllZZZNS0_15binary_internal21div_floor_kernel_cudaERNS_18TensorIteratorBaseEENKUlvE_clEvENKUlvE2_clEvEUlllE_EEEEvS6_RKT_EUliE_EEviT1_:
	.zero		1552


//--------------------- .nv.constant0._ZN2at6native27unrolled_elementwise_kernelINS0_13BinaryFunctorIlllZZZNS0_15binary_internal21div_floor_kernel_cudaERNS_18TensorIteratorBaseEENKUlvE_clEvENKUlvE2_clEvEUlllE_EESt5arrayIPcLm3EELi4E23TrivialOffsetCalculatorILi2EjESD_ILi1EjENS0_6memory12LoadWithCastILi2EEENSG_13StoreWithCastILi1EEEEEviT_T0_T2_T3_T4_T5_ --------------------------
	.section	.nv.constant0._ZN2at6native27unrolled_elementwise_kernelINS0_13BinaryFunctorIlllZZZNS0_15binary_internal21div_floor_kernel_cudaERNS_18TensorIteratorBaseEENKUlvE_clEvENKUlvE2_clEvEUlllE_EESt5arrayIPcLm3EELi4E23TrivialOffsetCalculatorILi2EjESD_ILi1EjENS0_6memory12LoadWithCastILi2EEENSG_13StoreWithCastILi1EEEEEviT_T0_T2_T3_T4_T5_,"a",@progbits
	.sectionflags	@""
	.align	4
.nv.constant0._ZN2at6native27unrolled_elementwise_kernelINS0_13BinaryFunctorIlllZZZNS0_15binary_internal21div_floor_kernel_cudaERNS_18TensorIteratorBaseEENKUlvE_clEvENKUlvE2_clEvEUlllE_EESt5arrayIPcLm3EELi4E23TrivialOffsetCalculatorILi2EjESD_ILi1EjENS0_6memory12LoadWithCastILi2EEENSG_13StoreWithCastILi1EEEEEviT_T0_T2_T3_T4_T5_:
	.zero		952


//--------------------- .nv.constant0._ZN2at6native18elementwise_kernelILi128ELi2EZNS0_22gpu_kernel_impl_nocastINS0_13BinaryFunctorIlllZZZNS0_15binary_internal21div_floor_kernel_cudaERNS_18TensorIteratorBaseEENKUlvE_clEvENKUlvE2_clEvEUlllE_EEEEvS6_RKT_EUliE_EEviT1_ --------------------------
	.section	.nv.constant0._ZN2at6native18elementwise_kernelILi128ELi2EZNS0_22gpu_kernel_impl_nocastINS0_13BinaryFunctorIlllZZZNS0_15binary_internal21div_floor_kernel_cudaERNS_18TensorIteratorBaseEENKUlvE_clEvENKUlvE2_clEvEUlllE_EEEEvS6_RKT_EUliE_EEviT1_,"a",@progbits
	.sectionflags	@""
	.align	4
.nv.constant0._ZN2at6native18elementwise_kernelILi128ELi2EZNS0_22gpu_kernel_impl_nocastINS0_13BinaryFunctorIlllZZZNS0_15binary_internal21div_floor_kernel_cudaERNS_18TensorIteratorBaseEENKUlvE_clEvENKUlvE2_clEvEUlllE_EEEEvS6_RKT_EUliE_EEviT1_:
	.zero		1552


//--------------------- .nv.constant0._ZN2at6native27unrolled_elementwise_kernelINS0_13BinaryFunctorIlllZZZNS0_15binary_internal21div_floor_kernel_cudaERNS_18TensorIteratorBaseEENKUlvE_clEvENKUlvE2_clEvEUlllE_EESt5arrayIPcLm3EELi4E23TrivialOffsetCalculatorILi2EjESD_ILi1EjENS0_6memory15LoadWithoutCastENSG_16StoreWithoutCastEEEviT_T0_T2_T3_T4_T5_ --------------------------
	.section	.nv.constant0._ZN2at6native27unrolled_elementwise_kernelINS0_13BinaryFunctorIlllZZZNS0_15binary_internal21div_floor_kernel_cudaERNS_18TensorIteratorBaseEENKUlvE_clEvENKUlvE2_clEvEUlllE_EESt5arrayIPcLm3EELi4E23TrivialOffsetCalculatorILi2EjESD_ILi1EjENS0_6memory15LoadWithoutCastENSG_16StoreWithoutCastEEEviT_T0_T2_T3_T4_T5_,"a",@progbits
	.sectionflags	@""
	.align	4
.nv.constant0._ZN2at6native27unrolled_elementwise_kernelINS0_13BinaryFunctorIlllZZZNS0_15binary_internal21div_floor_kernel_cudaERNS_18TensorIteratorBaseEENKUlvE_clEvENKUlvE2_clEvEUlllE_EESt5arrayIPcLm3EELi4E23TrivialOffsetCalculatorILi2EjESD_ILi1EjENS0_6memory15LoadWithoutCastENSG_16StoreWithoutCastEEEviT_T0_T2_T3_T4_T5_:
	.zero		932


//--------------------- .nv.constant0._ZN2at6native29vectorized_elementwise_kernelILi2ENS0_13BinaryFunctorIlllZZZNS0_15binary_internal21div_floor_kernel_cudaERNS_18TensorIteratorBaseEENKUlvE_clEvENKUlvE2_clEvEUlllE_EESt5arrayIPcLm3EEEEviT0_T1_ --------------------------
	.section	.nv.constant0._ZN2at6native29vectorized_elementwise_kernelILi2ENS0_13BinaryFunctorIlllZZZNS0_15binary_internal21div_floor_kernel_cudaERNS_18TensorIteratorBaseEENKUlvE_clEvENKUlvE2_clEvEUlllE_EESt5arrayIPcLm3EEEEviT0_T1_,"a",@progbits
	.sectionflags	@""
	.align	4
.nv.constant0._ZN2at6native29vectorized_elementwise_kernelILi2ENS0_13BinaryFunctorIlllZZZNS0_15binary_internal21div_floor_kernel_cudaERNS_18TensorIteratorBaseEENKUlvE_clEvENKUlvE2_clEvEUlllE_EESt5arrayIPcLm3EEEEviT0_T1_:
	.zero		928


//--------------------- .nv.constant0._ZN2at6native29vectorized_elementwise_kernelILi4ENS0_13BinaryFunctorIlllZZZNS0_15binary_internal21div_floor_kernel_cudaERNS_18TensorIteratorBaseEENKUlvE_clEvENKUlvE2_clEvEUlllE_EESt5arrayIPcLm3EEEEviT0_T1_ --------------------------
	.section	.nv.constant0._ZN2at6native29vectorized_elementwise_kernelILi4ENS0_13BinaryFunctorIlllZZZNS0_15binary_internal21div_floor_kernel_cudaERNS_18TensorIteratorBaseEENKUlvE_clEvENKUlvE2_clEvEUlllE_EESt5arrayIPcLm3EEEEviT0_T1_,"a",@progbits
	.sectionflags	@""
	.align	4
.nv.constant0._ZN2at6native29vectorized_elementwise_kernelILi4ENS0_13BinaryFunctorIlllZZZNS0_15binary_internal21div_floor_kernel_cudaERNS_18TensorIteratorBaseEENKUlvE_clEvENKUlvE2_clEvEUlllE_EESt5arrayIPcLm3EEEEviT0_T1_:
	.zero		928


//--------------------- .nv.constant0._ZN2at6native29vectorized_elementwise_kernelILi8ENS0_13BinaryFunctorIlllZZZNS0_15binary_internal21div_floor_kernel_cudaERNS_18TensorIteratorBaseEENKUlvE_clEvENKUlvE2_clEvEUlllE_EESt5arrayIPcLm3EEEEviT0_T1_ --------------------------
	.section	.nv.constant0._ZN2at6native29vectorized_elementwise_kernelILi8ENS0_13BinaryFunctorIlllZZZNS0_15binary_internal21div_floor_kernel_cudaERNS_18TensorIteratorBaseEENKUlvE_clEvENKUlvE2_clEvEUlllE_EESt5arrayIPcLm3EEEEviT0_T1_,"a",@progbits
	.sectionflags	@""
	.align	4
.nv.constant0._ZN2at6native29vectorized_elementwise_kernelILi8ENS0_13BinaryFunctorIlllZZZNS0_15binary_internal21div_floor_kernel_cudaERNS_18TensorIteratorBaseEENKUlvE_clEvENKUlvE2_clEvEUlllE_EESt5arrayIPcLm3EEEEviT0_T1_:
	.zero		928


//--------------------- .nv.constant0._ZN2at6native18elementwise_kernelILi128ELi4EZNS0_15gpu_kernel_implINS0_13BUnaryFunctorIlllZZZNS0_15binary_internal21div_floor_kernel_cudaERNS_18TensorIteratorBaseEENKUlvE_clEvENKUlvE2_clEvEUlllE_EEEEvS6_RKT_EUliE_EEviT1_ --------------------------
	.section	.nv.constant0._ZN2at6native18elementwise_kernelILi128ELi4EZNS0_15gpu_kernel_implINS0_13BUnaryFunctorIlllZZZNS0_15binary_internal21div_floor_kernel_cudaERNS_18TensorIteratorBaseEENKUlvE_clEvENKUlvE2_clEvEUlllE_EEEEvS6_RKT_EUliE_EEviT1_,"a",@progbits
	.sectionflags	@""
	.align	4
.nv.constant0._ZN2at6native18elementwise_kernelILi128ELi4EZNS0_15gpu_kernel_implINS0_13BUnaryFunctorIlllZZZNS0_15binary_internal21div_floor_kernel_cudaERNS_18TensorIteratorBaseEENKUlvE_clEvENKUlvE2_clEvEUlllE_EEEEvS6_RKT_EUliE_EEviT1_:
	.zero		1456


//--------------------- .nv.constant0._ZN2at6native27unrolled_elementwise_kernelINS0_13BUnaryFunctorIlllZZZNS0_15binary_internal21div_floor_kernel_cudaERNS_18TensorIteratorBaseEENKUlvE_clEvENKUlvE2_clEvEUlllE_EESt5arrayIPcLm2EELi4E23TrivialOffsetCalculatorILi1EjESE_NS0_6memory12LoadWithCastILi1EEENSF_13StoreWithCastILi1EEEEEviT_T0_T2_T3_T4_T5_ --------------------------
	.section	.nv.constant0._ZN2at6native27unrolled_elementwise_kernelINS0_13BUnaryFunctorIlllZZZNS0_15binary_internal21div_floor_kernel_cudaERNS_18TensorIteratorBaseEENKUlvE_clEvENKUlvE2_clEvEUlllE_EESt5arrayIPcLm2EELi4E23TrivialOffsetCalculatorILi1EjESE_NS0_6memory12LoadWithCastILi1EEENSF_13StoreWithCastILi1EEEEEviT_T0_T2_T3_T4_T5_,"a",@progbits
	.sectionflags	@""
	.align	4
.nv.constant0._ZN2at6native27unrolled_elementwise_kernelINS0_13BUnaryFunctorIlllZZZNS0_15binary_internal21div_floor_kernel_cudaERNS_18TensorIteratorBaseEENKUlvE_clEvENKUlvE2_clEvEUlllE_EESt5arrayIPcLm2EELi4E23TrivialOffsetCalculatorILi1EjESE_NS0_6memory12LoadWithCastILi1EEENSF_13StoreWithCastILi1EEEEEviT_T0_T2_T3_T4_T5_:
	.zero		956


//--------------------- .nv.constant0._ZN2at6native18elementwise_kernelILi128ELi2EZNS0_22gpu_kernel_impl_nocastINS0_13BUnaryFunctorIlllZZZNS0_15binary_internal21div_floor_kernel_cudaERNS_18TensorIteratorBaseEENKUlvE_clEvENKUlvE2_clEvEUlllE_EEEEvS6_RKT_EUliE_EEviT1_ --------------------------
	.section	.nv.constant0._ZN2at6native18elementwise_kernelILi128ELi2EZNS0_22gpu_kernel_impl_nocastINS0_13BUnaryFunctorIlllZZZNS0_15binary_internal21div_floor_kernel_cudaERNS_18TensorIteratorBaseEENKUlvE_clEvENKUlvE2_clEvEUlllE_EEEEvS6_RKT_EUliE_EEviT1_,"a",@progbits
	.sectionflags	@""
	.align	4
.nv.constant0._ZN2at6native18elementwise_kernelILi128ELi2EZNS0_22gpu_kernel_impl_nocastINS0_13BUnaryFunctorIlllZZZNS0_15binary_internal21div_floor_kernel_cudaERNS_18TensorIteratorBaseEENKUlvE_clEvENKUlvE2_clEvEUlllE_EEEEvS6_RKT_EUliE_EEviT1_:
	.zero		1448


//--------------------- .nv.constant0._ZN2at6native27unrolled_elementwise_kernelINS0_13BUnaryFunctorIlllZZZNS0_15binary_internal21div_floor_kernel_cudaERNS_18TensorIteratorBaseEENKUlvE_clEvENKUlvE2_clEvEUlllE_EESt5arrayIPcLm2EELi4E23TrivialOffsetCalculatorILi1EjESE_NS0_6memory15LoadWithoutCastENSF_16StoreWithoutCastEEEviT_T0_T2_T3_T4_T5_ --------------------------
	.section	.nv.constant0._ZN2at6native27unrolled_elementwise_kernelINS0_13BUnaryFunctorIlllZZZNS0_15binary_internal21div_floor_kernel_cudaERNS_18TensorIteratorBaseEENKUlvE_clEvENKUlvE2_clEvEUlllE_EESt5arrayIPcLm2EELi4E23TrivialOffsetCalculatorILi1EjESE_NS0_6memory15LoadWithoutCastENSF_16StoreWithoutCastEEEviT_T0_T2_T3_T4_T5_,"a",@progbits
	.sectionflags	@""
	.align	4
.nv.constant0._ZN2at6native27unrolled_elementwise_kernelINS0_13BUnaryFunctorIlllZZZNS0_15binary_internal21div_floor_kernel_cudaERNS_18TensorIteratorBaseEENKUlvE_clEvENKUlvE2_clEvEUlllE_EESt5arrayIPcLm2EELi4E23TrivialOffsetCalculatorILi1EjESE_NS0_6memory15LoadWithoutCastENSF_16StoreWithoutCastEEEviT_T0_T2_T3_T4_T5_:
	.zero		940


//--------------------- .nv.constant0._ZN2at6native29vectorized_elementwise_kernelILi2ENS0_13BUnaryFunctorIlllZZZNS0_15binary_internal21div_floor_kernel_cudaERNS_18TensorIteratorBaseEENKUlvE_clEvENKUlvE2_clEvEUlllE_EESt5arrayIPcLm2EEEEviT0_T1_ --------------------------
	.section	.nv.constant0._ZN2at6native29vectorized_elementwise_kernelILi2ENS0_13BUnaryFunctorIlllZZZNS0_15binary_internal21div_floor_kernel_cudaERNS_18TensorIteratorBaseEENKUlvE_clEvENKUlvE2_clEvEUlllE_EESt5arrayIPcLm2EEEEviT0_T1_,"a",@progbits
	.sectionflags	@""
	.align	4
.nv.constant0._ZN2at6native29vectorized_elementwise_kernelILi2ENS0_13BUnaryFunctorIlllZZZNS0_15binary_internal21div_floor_kernel_cudaERNS_18TensorIteratorBaseEENKUlvE_clEvENKUlvE2_clEvEUlllE_EESt5arrayIPcLm2EEEEviT0_T1_:
	.zero		936


//--------------------- .nv.constant0._ZN2at6native29vectorized_elementwise_kernelILi4ENS0_13BUnaryFunctorIlllZZZNS0_15binary_internal21div_floor_kernel_cudaERNS_18TensorIteratorBaseEENKUlvE_clEvENKUlvE2_clEvEUlllE_EESt5arrayIPcLm2EEEEviT0_T1_ --------------------------
	.section	.nv.constant0._ZN2at6native29vectorized_elementwise_kernelILi4ENS0_13BUnaryFunctorIlllZZZNS0_15binary_internal21div_floor_kernel_cudaERNS_18TensorIteratorBaseEENKUlvE_clEvENKUlvE2_clEvEUlllE_EESt5arrayIPcLm2EEEEviT0_T1_,"a",@progbits
	.sectionflags	@""
	.align	4
.nv.constant0._ZN2at6native29vectorized_elementwise_kernelILi4ENS0_13BUnaryFunctorIlllZZZNS0_15binary_internal21div_floor_kernel_cudaERNS_18TensorIteratorBaseEENKUlvE_clEvENKUlvE2_clEvEUlllE_EESt5arrayIPcLm2EEEEviT0_T1_:
	.zero		936


//--------------------- .nv.constant0._ZN2at6native29vectorized_elementwise_kernelILi8ENS0_13BUnaryFunctorIlllZZZNS0_15binary_internal21div_floor_kernel_cudaERNS_18TensorIteratorBaseEENKUlvE_clEvENKUlvE2_clEvEUlllE_EESt5arrayIPcLm2EEEEviT0_T1_ --------------------------
	.section	.nv.constant0._ZN2at6native29vectorized_elementwise_kernelILi8ENS0_13BUnaryFunctorIlllZZZNS0_15binary_internal21div_floor_kernel_cudaERNS_18TensorIteratorBaseEENKUlvE_clEvENKUlvE2_clEvEUlllE_EESt5arrayIPcLm2EEEEviT0_T1_,"a",@progbits
	.sectionflags	@""
	.align	4
.nv.constant0._ZN2at6native29vectorized_elementwise_kernelILi8ENS0_13BUnaryFunctorIlllZZZNS0_15binary_internal21div_floor_kernel_cudaERNS_18TensorIteratorBaseEENKUlvE_clEvENKUlvE2_clEvEUlllE_EESt5arrayIPcLm2EEEEviT0_T1_:
	.zero		936


//--------------------- .nv.constant0._ZN2at6native18elementwise_kernelILi128ELi4EZNS0_15gpu_kernel_implINS0_13AUnaryFunctorIlllZZZNS0_15binary_internal21div_floor_kernel_cudaERNS_18TensorIteratorBaseEENKUlvE_clEvENKUlvE2_clEvEUlllE_EEEEvS6_RKT_EUliE_EEviT1_ --------------------------
	.section	.nv.constant0._ZN2at6native18elementwise_kernelILi128ELi4EZNS0_15gpu_kernel_implINS0_13AUnaryFunctorIlllZZZNS0_15binary_internal21div_floor_kernel_cudaERNS_18TensorIteratorBaseEENKUlvE_clEvENKUlvE2_clEvEUlllE_EEEEvS6_RKT_EUliE_EEviT1_,"a",@progbits
	.sectionflags	@""
	.align	4
.nv.constant0._ZN2at6native18elementwise_kernelILi128ELi4EZNS0_15gpu_kernel_implINS0_13AUnaryFunctorIlllZZZNS0_15binary_internal21div_floor_kernel_cudaERNS_18TensorIteratorBaseEENKUlvE_clEvENKUlvE2_clEvEUlllE_EEEEvS6_RKT_EUliE_EEviT1_:
	.zero		1456


//--------------------- .nv.constant0._ZN2at6native27unrolled_elementwise_kernelINS0_13AUnaryFunctorIlllZZZNS0_15binary_internal21div_floor_kernel_cudaERNS_18TensorIteratorBaseEENKUlvE_clEvENKUlvE2_clEvEUlllE_EESt5arrayIPcLm2EELi4E23TrivialOffsetCalculatorILi1EjESE_NS0_6memory12LoadWithCastILi1EEENSF_13StoreWithCastILi1EEEEEviT_T0_T2_T3_T4_T5_ --------------------------
	.section	.nv.constant0._ZN2at6native27unrolled_elementwise_kernelINS0_13AUnaryFunctorIlllZZZNS0_15binary_internal21div_floor_kernel_cudaERNS_18TensorIteratorBaseEENKUlvE_clEvENKUlvE2_clEvEUlllE_EESt5arrayIPcLm2EELi4E23TrivialOffsetCalculatorILi1EjESE_NS0_6memory12LoadWithCastILi1EEENSF_13StoreWithCastILi1EEEEEviT_T0_T2_T3_T4_T5_,"a",@progbits
	.sectionflags	@""
	.align	4
.nv.constant0._ZN2at6native27unrolled_elementwise_kernelINS0_13AUnaryFunctorIlllZZZNS0_15binary_internal21div_floor_kernel_cudaERNS_18TensorIteratorBaseEENKUlvE_clEvENKUlvE2_clEvEUlllE_EESt5arrayIPcLm2EELi4E23TrivialOffsetCalculatorILi1EjESE_NS0_6memory12LoadWithCastILi1EEENSF_13StoreWithCastILi1EEEEEviT_T0_T2_T3_T4_T5_:
	.zero		956


//--------------------- .nv.constant0._ZN2at6native18elementwise_kernelILi128ELi2EZNS0_22gpu_kernel_impl_nocastINS0_13AUnaryFunctorIlllZZZNS0_15binary_internal21div_floor_kernel_cudaERNS_18TensorIteratorBaseEENKUlvE_clEvENKUlvE2_clEvEUlllE_EEEEvS6_RKT_EUliE_EEviT1_ --------------------------
	.section	.nv.constant0._ZN2at6native18elementwise_kernelILi128ELi2EZNS0_22gpu_kernel_impl_nocastINS0_13AUnaryFunctorIlllZZZNS0_15binary_internal21div_floor_kernel_cudaERNS_18TensorIteratorBaseEENKUlvE_clEvENKUlvE2_clEvEUlllE_EEEEvS6_RKT_EUliE_EEviT1_,"a",@progbits
	.sectionflags	@""
	.align	4
.nv.constant0._ZN2at6native18elementwise_kernelILi128ELi2EZNS0_22gpu_kernel_impl_nocastINS0_13AUnaryFunctorIlllZZZNS0_15binary_internal21div_floor_kernel_cudaERNS_18TensorIteratorBaseEENKUlvE_clEvENKUlvE2_clEvEUlllE_EEEEvS6_RKT_EUliE_EEviT1_:
	.zero		1448


//--------------------- .nv.constant0._ZN2at6native27unrolled_elementwise_kernelINS0_13AUnaryFunctorIlllZZZNS0_15binary_internal21div_floor_kernel_cudaERNS_18TensorIteratorBaseEENKUlvE_clEvENKUlvE2_clEvEUlllE_EESt5arrayIPcLm2EELi4E23TrivialOffsetCalculatorILi1EjESE_NS0_6memory15LoadWithoutCastENSF_16StoreWithoutCastEEEviT_T0_T2_T3_T4_T5_ --------------------------
	.section	.nv.constant0._ZN2at6native27unrolled_elementwise_kernelINS0_13AUnaryFunctorIlllZZZNS0_15binary_internal21div_floor_kernel_cudaERNS_18TensorIteratorBaseEENKUlvE_clEvENKUlvE2_clEvEUlllE_EESt5arrayIPcLm2EELi4E23TrivialOffsetCalculatorILi1EjESE_NS0_6memory15LoadWithoutCastENSF_16StoreWithoutCastEEEviT_T0_T2_T3_T4_T5_,"a",@progbits
	.sectionflags	@""
	.align	4
.nv.constant0._ZN2at6native27unrolled_elementwise_kernelINS0_13AUnaryFunctorIlllZZZNS0_15binary_internal21div_floor_kernel_cudaERNS_18TensorIteratorBaseEENKUlvE_clEvENKUlvE2_clEvEUlllE_EESt5arrayIPcLm2EELi4E23TrivialOffsetCalculatorILi1EjESE_NS0_6memory15LoadWithoutCastENSF_16StoreWithoutCastEEEviT_T0_T2_T3_T4_T5_:
	.zero		940


//--------------------- .nv.constant0._ZN2at6native29vectorized_elementwise_kernelILi2ENS0_13AUnaryFunctorIlllZZZNS0_15binary_internal21div_floor_kernel_cudaERNS_18TensorIteratorBaseEENKUlvE_clEvENKUlvE2_clEvEUlllE_EESt5arrayIPcLm2EEEEviT0_T1_ --------------------------
	.section	.nv.constant0._ZN2at6native29vectorized_elementwise_kernelILi2ENS0_13AUnaryFunctorIlllZZZNS0_15binary_internal21div_floor_kernel_cudaERNS_18TensorIteratorBaseEENKUlvE_clEvENKUlvE2_clEvEUlllE_EESt5arrayIPcLm2EEEEviT0_T1_,"a",@progbits
	.sectionflags	@""
	.align	4
.nv.constant0._ZN2at6native29vectorized_elementwise_kernelILi2ENS0_13AUnaryFunctorIlllZZZNS0_15binary_internal21div_floor_kernel_cudaERNS_18TensorIteratorBaseEENKUlvE_clEvENKUlvE2_clEvEUlllE_EESt5arrayIPcLm2EEEEviT0_T1_:
	.zero		936


//--------------------- .nv.constant0._ZN2at6native29vectorized_elementwise_kernelILi4ENS0_13AUnaryFunctorIlllZZZNS0_15binary_internal21div_floor_kernel_cudaERNS_18TensorIteratorBaseEENKUlvE_clEvENKUlvE2_clEvEUlllE_EESt5arrayIPcLm2EEEEviT0_T1_ --------------------------
	.section	.nv.constant0._ZN2at6native29vectorized_elementwise_kernelILi4ENS0_13AUnaryFunctorIlllZZZNS0_15binary_internal21div_floor_kernel_cudaERNS_18TensorIteratorBaseEENKUlvE_clEvENKUlvE2_clEvEUlllE_EESt5arrayIPcLm2EEEEviT0_T1_,"a",@progbits
	.sectionflags	@""
	.align	4
.nv.constant0._ZN2at6native29vectorized_elementwise_kernelILi4ENS0_13AUnaryFunctorIlllZZZNS0_15binary_internal21div_floor_kernel_cudaERNS_18TensorIteratorBaseEENKUlvE_clEvENKUlvE2_clEvEUlllE_EESt5arrayIPcLm2EEEEviT0_T1_:
	.zero		936


//--------------------- .nv.constant0._ZN2at6native29vectorized_elementwise_kernelILi8ENS0_13AUnaryFunctorIlllZZZNS0_15binary_internal21div_floor_kernel_cudaERNS_18TensorIteratorBaseEENKUlvE_clEvENKUlvE2_clEvEUlllE_EESt5arrayIPcLm2EEEEviT0_T1_ --------------------------
	.section	.nv.constant0._ZN2at6native29vectorized_elementwise_kernelILi8ENS0_13AUnaryFunctorIlllZZZNS0_15binary_internal21div_floor_kernel_cudaERNS_18TensorIteratorBaseEENKUlvE_clEvENKUlvE2_clEvEUlllE_EESt5arrayIPcLm2EEEEviT0_T1_,"a",@progbits
	.sectionflags	@""
	.align	4
.nv.constant0._ZN2at6native29vectorized_elementwise_kernelILi8ENS0_13AUnaryFunctorIlllZZZNS0_15binary_internal21div_floor_kernel_cudaERNS_18TensorIteratorBaseEENKUlvE_clEvENKUlvE2_clEvEUlllE_EESt5arrayIPcLm2EEEEviT0_T1_:
	.zero		936


//--------------------- .nv.constant0._ZN2at6native18elementwise_kernelILi128ELi4EZNS0_15gpu_kernel_implINS0_13BinaryFunctorIiiiZZZNS0_15binary_internal21div_floor_kernel_cudaERNS_18TensorIteratorBaseEENKUlvE_clEvENKUlvE1_clEvEUliiE_EEEEvS6_RKT_EUliE_EEviT1_ --------------------------
	.section	.nv.constant0._ZN2at6native18elementwise_kernelILi128ELi4EZNS0_15gpu_kernel_implINS0_13BinaryFunctorIiiiZZZNS0_15binary_internal21div_floor_kernel_cudaERNS_18TensorIteratorBaseEENKUlvE_clEvENKUlvE1_clEvEUliiE_EEEEvS6_RKT_EUliE_EEviT1_,"a",@progbits
	.sectionflags	@""
	.align	4
.nv.constant0._ZN2at6native18elementwise_kernelILi128ELi4EZNS0_15gpu_kernel_implINS0_13BinaryFunctorIiiiZZZNS0_15binary_internal21div_floor_kernel_cudaERNS_18TensorIteratorBaseEENKUlvE_clEvENKUlvE1_clEvEUliiE_EEEEvS6_RKT_EUliE_EEviT1_:
	.zero		1552


//--------------------- .nv.constant0._ZN2at6native27unrolled_elementwise_kernelINS0_13BinaryFunctorIiiiZZZNS0_15binary_internal21div_floor_kernel_cudaERNS_18TensorIteratorBaseEENKUlvE_clEvENKUlvE1_clEvEUliiE_EESt5arrayIPcLm3EELi4E23TrivialOffsetCalculatorILi2EjESD_ILi1EjENS0_6memory12LoadWithCastILi2EEENSG_13StoreWithCastILi1EEEEEviT_T0_T2_T3_T4_T5_ --------------------------
	.section	.nv.constant0._ZN2at6native27unrolled_elementwise_kernelINS0_13BinaryFunctorIiiiZZZNS0_15binary_internal21div_floor_kernel_cudaERNS_18TensorIteratorBaseEENKUlvE_clEvENKUlvE1_clEvEUliiE_EESt5arrayIPcLm3EELi4E23TrivialOffsetCalculatorILi2EjESD_ILi1EjENS0_6memory12LoadWithCastILi2EEENSG_13StoreWithCastILi1EEEEEviT_T0_T2_T3_T4_T5_,"a",@progbits
	.sectionflags	@""
	.align	4
.nv.constant0._ZN2at6native27unrolled_elementwise_kernelINS0_13BinaryFunctorIiiiZZZNS0_15binary_internal21div_floor_kernel_cudaERNS_18TensorIteratorBaseEENKUlvE_clEvENKUlvE1_clEvEUliiE_EESt5arrayIPcLm3EELi4E23TrivialOffsetCalculatorILi2EjESD_ILi1EjENS0_6memory12LoadWithCastILi2EEENSG_13StoreWithCastILi1EEEEEviT_T0_T2_T3_T4_T5_:
	.zero		952


//--------------------- .nv.constant0._ZN2at6native18elementwise_kernelILi128ELi2EZNS0_22gpu_kernel_impl_nocastINS0_13BinaryFunctorIiiiZZZNS0_15binary_internal21div_floor_kernel_cudaERNS_18TensorIteratorBaseEENKUlvE_clEvENKUlvE1_clEvEUliiE_EEEEvS6_RKT_EUliE_EEviT1_ --------------------------
	.section	.nv.constant0._ZN2at6native18elementwise_kernelILi128ELi2EZNS0_22gpu_kernel_impl_nocastINS0_13BinaryFunctorIiiiZZZNS0_15binary_internal21div_floor_kernel_cudaERNS_18TensorIteratorBaseEENKUlvE_clEvENKUlvE1_clEvEUliiE_EEEEvS6_RKT_EUliE_EEviT1_,"a",@progbits
	.sectionflags	@""
	.align	4
.nv.constant0._ZN2at6native18elementwise_kernelILi128ELi2EZNS0_22gpu_kernel_impl_nocastINS0_13BinaryFunctorIiiiZZZNS0_15binary_internal21div_floor_kernel_cudaERNS_18TensorIteratorBaseEENKUlvE_clEvENKUlvE1_clEvEUliiE_EEEEvS6_RKT_EUliE_EEviT1_:
	.zero		1552


//--------------------- .nv.constant0._ZN2at6native27unrolled_elementwise_kernelINS0_13BinaryFunctorIiiiZZZNS0_15binary_internal21div_floor_kernel_cudaERNS_18TensorIteratorBaseEENKUlvE_clEvENKUlvE1_clEvEUliiE_EESt5arrayIPcLm3EELi4E23TrivialOffsetCalculatorILi2EjESD_ILi1EjENS0_6memory15LoadWithoutCastENSG_16StoreWithoutCastEEEviT_T0_T2_T3_T4_T5_ --------------------------
	.section	.nv.constant0._ZN2at6native27unrolled_elementwise_kernelINS0_13BinaryFunctorIiiiZZZNS0_15binary_internal21div_floor_kernel_cudaERNS_18TensorIteratorBaseEENKUlvE_clEvENKUlvE1_clEvEUliiE_EESt5arrayIPcLm3EELi4E23TrivialOffsetCalculatorILi2EjESD_ILi1EjENS0_6memory15LoadWithoutCastENSG_16StoreWithoutCastEEEviT_T0_T2_T3_T4_T5_,"a",@progbits
	.sectionflags	@""
	.align	4
.nv.constant0._ZN2at6native27unrolled_elementwise_kernelINS0_13BinaryFunctorIiiiZZZNS0_15binary_internal21div_floor_kernel_cudaERNS_18TensorIteratorBaseEENKUlvE_clEvENKUlvE1_clEvEUliiE_EESt5arrayIPcLm3EELi4E23TrivialOffsetCalculatorILi2EjESD_ILi1EjENS0_6memory15LoadWithoutCastENSG_16StoreWithoutCastEEEviT_T0_T2_T3_T4_T5_:
	.zero		932


//--------------------- .nv.constant0._ZN2at6native29vectorized_elementwise_kernelILi2ENS0_13BinaryFunctorIiiiZZZNS0_15binary_internal21div_floor_kernel_cudaERNS_18TensorIteratorBaseEENKUlvE_clEvENKUlvE1_clEvEUliiE_EESt5arrayIPcLm3EEEEviT0_T1_ --------------------------
	.section	.nv.constant0._ZN2at6native29vectorized_elementwise_kernelILi2ENS0_13BinaryFunctorIiiiZZZNS0_15binary_internal21div_floor_kernel_cudaERNS_18TensorIteratorBaseEENKUlvE_clEvENKUlvE1_clEvEUliiE_EESt5arrayIPcLm3EEEEviT0_T1_,"a",@progbits
	.sectionflags	@""
	.align	4
.nv.constant0._ZN2at6native29vectorized_elementwise_kernelILi2ENS0_13BinaryFunctorIiiiZZZNS0_15binary_internal21div_floor_kernel_cudaERNS_18TensorIteratorBaseEENKUlvE_clEvENKUlvE1_clEvEUliiE_EESt5arrayIPcLm3EEEEviT0_T1_:
	.zero		928


//--------------------- .nv.constant0._ZN2at6native29vectorized_elementwise_kernelILi4ENS0_13BinaryFunctorIiiiZZZNS0_15binary_internal21div_floor_kernel_cudaERNS_18TensorIteratorBaseEENKUlvE_clEvENKUlvE1_clEvEUliiE_EESt5arrayIPcLm3EEEEviT0_T1_ --------------------------
	.section	.nv.constant0._ZN2at6native29vectorized_elementwise_kernelILi4ENS0_13BinaryFunctorIiiiZZZNS0_15binary_internal21div_floor_kernel_cudaERNS_18TensorIteratorBaseEENKUlvE_clEvENKUlvE1_clEvEUliiE_EESt5arrayIPcLm3EEEEviT0_T1_,"a",@progbits
	.sectionflags	@""
	.align	4
.nv.constant0._ZN2at6native29vectorized_elementwise_kernelILi4ENS0_13BinaryFunctorIiiiZZZNS0_15binary_internal21div_floor_kernel_cudaERNS_18TensorIteratorBaseEENKUlvE_clEvENKUlvE1_clEvEUliiE_EESt5arrayIPcLm3EEEEviT0_T1_:
	.zero		928


//--------------------- .nv.constant0._ZN2at6native29vectorized_elementwise_kernelILi8ENS0_13BinaryFunctorIiiiZZZNS0_15binary_internal21div_floor_kernel_cudaERNS_18TensorIteratorBaseEENKUlvE_clEvENKUlvE1_clEvEUliiE_EESt5arrayIPcLm3EEEEviT0_T1_ --------------------------
	.section	.nv.constant0._ZN2at6native29vectorized_elementwise_kernelILi8ENS0_13BinaryFunctorIiiiZZZNS0_15binary_internal21div_floor_kernel_cudaERNS_18TensorIteratorBaseEENKUlvE_clEvENKUlvE1_clEvEUliiE_EESt5arrayIPcLm3EEEEviT0_T1_,"a",@progbits
	.sectionflags	@""
	.align	4
.nv.constant0._ZN2at6native29vectorized_elementwise_kernelILi8ENS0_13BinaryFunctorIiiiZZZNS0_15binary_internal21div_floor_kernel_cudaERNS_18TensorIteratorBaseEENKUlvE_clEvENKUlvE1_clEvEUliiE_EESt5arrayIPcLm3EEEEviT0_T1_:
	.zero		928


//--------------------- .nv.constant0._ZN2at6native18elementwise_kernelILi128ELi4EZNS0_15gpu_kernel_implINS0_13BUnaryFunctorIiiiZZZNS0_15binary_internal21div_floor_kernel_cudaERNS_18TensorIteratorBaseEENKUlvE_clEvENKUlvE1_clEvEUliiE_EEEEvS6_RKT_EUliE_EEviT1_ --------------------------
	.section	.nv.constant0._ZN2at6native18elementwise_kernelILi128ELi4EZNS0_15gpu_kernel_implINS0_13BUnaryFunctorIiiiZZZNS0_15binary_internal21div_floor_kernel_cudaERNS_18TensorIteratorBaseEENKUlvE_clEvENKUlvE1_clEvEUliiE_EEEEvS6_RKT_EUliE_EEviT1_,"a",@progbits
	.sectionflags	@""
	.align	4
.nv.constant0._ZN2at6native18elementwise_kernelILi128ELi4EZNS0_15gpu_kernel_implINS0_13BUnaryFunctorIiiiZZZNS0_15binary_internal21div_floor_kernel_cudaERNS_18TensorIteratorBaseEENKUlvE_clEvENKUlvE1_clEvEUliiE_EEEEvS6_RKT_EUliE_EEviT1_:
	.zero		1448


//--------------------- .nv.constant0._ZN2at6native27unrolled_elementwise_kernelINS0_13BUnaryFunctorIiiiZZZNS0_15binary_internal21div_floor_kernel_cudaERNS_18TensorIteratorBaseEENKUlvE_clEvENKUlvE1_clEvEUliiE_EESt5arrayIPcLm2EELi4E23TrivialOffsetCalculatorILi1EjESE_NS0_6memory12LoadWithCastILi1EEENSF_13StoreWithCastILi1EEEEEviT_T0_T2_T3_T4_T5_ --------------------------
	.section	.nv.constant0._ZN2at6native27unrolled_elementwise_kernelINS0_13BUnaryFunctorIiiiZZZNS0_15binary_internal21div_floor_kernel_cudaERNS_18TensorIteratorBaseEENKUlvE_clEvENKUlvE1_clEvEUliiE_EESt5arrayIPcLm2EELi4E23TrivialOffsetCalculatorILi1EjESE_NS0_6memory12LoadWithCastILi1EEENSF_13StoreWithCastILi1EEEEEviT_T0_T2_T3_T4_T5_,"a",@progbits
	.sectionflags	@""
	.align	4
.nv.constant0._ZN2at6native27unrolled_elementwise_kernelINS0_13BUnaryFunctorIiiiZZZNS0_15binary_internal21div_floor_kernel_cudaERNS_18TensorIteratorBaseEENKUlvE_clEvENKUlvE1_clEvEUliiE_EESt5arrayIPcLm2EELi4E23TrivialOffsetCalculatorILi1EjESE_NS0_6memory12LoadWithCastILi1EEENSF_13StoreWithCastILi1EEEEEviT_T0_T2_T3_T4_T5_:
	.zero		948


//--------------------- .nv.constant0._ZN2at6native18elementwise_kernelILi128ELi2EZNS0_22gpu_kernel_impl_nocastINS0_13BUnaryFunctorIiiiZZZNS0_15binary_internal21div_floor_kernel_cudaERNS_18TensorIteratorBaseEENKUlvE_clEvENKUlvE1_clEvEUliiE_EEEEvS6_RKT_EUliE_EEviT1_ --------------------------
	.section	.nv.constant0._ZN2at6native18elementwise_kernelILi128ELi2EZNS0_22gpu_kernel_impl_nocastINS0_13BUnaryFunctorIiiiZZZNS0_15binary_internal21div_floor_kernel_cudaERNS_18TensorIteratorBaseEENKUlvE_clEvENKUlvE1_clEvEUliiE_EEEEvS6_RKT_EUliE_EEviT1_,"a",@progbits
	.sectionflags	@""
	.align	4
.nv.constant0._ZN2at6native18elementwise_kernelILi128ELi2EZNS0_22gpu_kernel_impl_nocastINS0_13BUnaryFunctorIiiiZZZNS0_15binary_internal21div_floor_kernel_cudaERNS_18TensorIteratorBaseEENKUlvE_clEvENKUlvE1_clEvEUliiE_EEEEvS6_RKT_EUliE_EEviT1_:
	.zero		1440


//--------------------- .nv.constant0._ZN2at6native27unrolled_elementwise_kernelINS0_13BUnaryFunctorIiiiZZZNS0_15binary_internal21div_floor_kernel_cudaERNS_18TensorIteratorBaseEENKUlvE_clEvENKUlvE1_clEvEUliiE_EESt5arrayIPcLm2EELi4E23TrivialOffsetCalculatorILi1EjESE_NS0_6memory15LoadWithoutCastENSF_16StoreWithoutCastEEEviT_T0_T2_T3_T4_T5_ --------------------------
	.section	.nv.constant0._ZN2at6native27unrolled_elementwise_kernelINS0_13BUnaryFunctorIiiiZZZNS0_15binary_internal21div_floor_kernel_cudaERNS_18TensorIteratorBaseEENKUlvE_clEvENKUlvE1_clEvEUliiE_EESt5arrayIPcLm2EELi4E23TrivialOffsetCalculatorILi1EjESE_NS0_6memory15LoadWithoutCastENSF_16StoreWithoutCastEEEviT_T0_T2_T3_T4_T5_,"a",@progbits
	.sectionflags	@""
	.align	4
.nv.constant0._ZN2at6native27unrolled_elementwise_kernelINS0_13BUnaryFunctorIiiiZZZNS0_15binary_internal21div_floor_kernel_cudaERNS_18TensorIteratorBaseEENKUlvE_clEvENKUlvE1_clEvEUliiE_EESt5arrayIPcLm2EELi4E23TrivialOffsetCalculatorILi1EjESE_NS0_6memory15LoadWithoutCastENSF_16StoreWithoutCastEEEviT_T0_T2_T3_T4_T5_:
	.zero		932


//--------------------- .nv.constant0._ZN2at6native29vectorized_elementwise_kernelILi2ENS0_13BUnaryFunctorIiiiZZZNS0_15binary_internal21div_floor_kernel_cudaERNS_18TensorIteratorBaseEENKUlvE_clEvENKUlvE1_clEvEUliiE_EESt5arrayIPcLm2EEEEviT0_T1_ --------------------------
	.section	.nv.constant0._ZN2at6native29vectorized_elementwise_kernelILi2ENS0_13BUnaryFunctorIiiiZZZNS0_15binary_internal21div_floor_kernel_cudaERNS_18TensorIteratorBaseEENKUlvE_clEvENKUlvE1_clEvEUliiE_EESt5arrayIPcLm2EEEEviT0_T1_,"a",@progbits
	.sectionflags	@""
	.align	4
.nv.constant0._ZN2at6native29vectorized_elementwise_kernelILi2ENS0_13BUnaryFunctorIiiiZZZNS0_15binary_internal21div_floor_kernel_cudaERNS_18TensorIteratorBaseEENKUlvE_clEvENKUlvE1_clEvEUliiE_EESt5arrayIPcLm2EEEEviT0_T1_:
	.zero		928


//--------------------- .nv.constant0._ZN2at6native29vectorized_elementwise_kernelILi4ENS0_13BUnaryFunctorIiiiZZZNS0_15binary_internal21div_floor_kernel_cudaERNS_18TensorIteratorBaseEENKUlvE_clEvENKUlvE1_clEvEUliiE_EESt5arrayIPcLm2EEEEviT0_T1_ --------------------------
	.section	.nv.constant0._ZN2at6native29vectorized_elementwise_kernelILi4ENS0_13BUnaryFunctorIiiiZZZNS0_15binary_internal21div_floor_kernel_cudaERNS_18TensorIteratorBaseEENKUlvE_clEvENKUlvE1_clEvEUliiE_EESt5arrayIPcLm2EEEEviT0_T1_,"a",@progbits
	.sectionflags	@""
	.align	4
.nv.constant0._ZN2at6native29vectorized_elementwise_kernelILi4ENS0_13BUnaryFunctorIiiiZZZNS0_15binary_internal21div_floor_kernel_cudaERNS_18TensorIteratorBaseEENKUlvE_clEvENKUlvE1_clEvEUliiE_EESt5arrayIPcLm2EEEEviT0_T1_:
	.zero		928


//--------------------- .nv.constant0._ZN2at6native29vectorized_elementwise_kernelILi8ENS0_13BUnaryFunctorIiiiZZZNS0_15binary_internal21div_floor_kernel_cudaERNS_18TensorIteratorBaseEENKUlvE_clEvENKUlvE1_clEvEUliiE_EESt5arrayIPcLm2EEEEviT0_T1_ --------------------------
	.section	.nv.constant0._ZN2at6native29vectorized_elementwise_kernelILi8ENS0_13BUnaryFunctorIiiiZZZNS0_15binary_internal21div_floor_kernel_cudaERNS_18TensorIteratorBaseEENKUlvE_clEvENKUlvE1_clEvEUliiE_EESt5arrayIPcLm2EEEEviT0_T1_,"a",@progbits
	.sectionflags	@""
	.align	4
.nv.constant0._ZN2at6native29vectorized_elementwise_kernelILi8ENS0_13BUnaryFunctorIiiiZZZNS0_15binary_internal21div_floor_kernel_cudaERNS_18TensorIteratorBaseEENKUlvE_clEvENKUlvE1_clEvEUliiE_EESt5arrayIPcLm2EEEEviT0_T1_:
	.zero		928


//--------------------- .nv.constant0._ZN2at6native18elementwise_kernelILi128ELi4EZNS0_15gpu_kernel_implINS0_13AUnaryFunctorIiiiZZZNS0_15binary_internal21div_floor_kernel_cudaERNS_18TensorIteratorBaseEENKUlvE_clEvENKUlvE1_clEvEUliiE_EEEEvS6_RKT_EUliE_EEviT1_ --------------------------
	.section	.nv.constant0._ZN2at6native18elementwise_kernelILi128ELi4EZNS0_15gpu_kernel_implINS0_13AUnaryFunctorIiiiZZZNS0_15binary_internal21div_floor_kernel_cudaERNS_18TensorIteratorBaseEENKUlvE_clEvENKUlvE1_clEvEUliiE_EEEEvS6_RKT_EUliE_EEviT1_,"a",@progbits
	.sectionflags	@""
	.align	4
.nv.constant0._ZN2at6native18elementwise_kernelILi128ELi4EZNS0_15gpu_kernel_implINS0_13AUnaryFunctorIiiiZZZNS0_15binary_internal21div_floor_kernel_cudaERNS_18TensorIteratorBaseEENKUlvE_clEvENKUlvE1_clEvEUliiE_EEEEvS6_RKT_EUliE_EEviT1_:
	.zero		1448


//--------------------- .nv.constant0._ZN2at6native27unrolled_elementwise_kernelINS0_13AUnaryFunctorIiiiZZZNS0_15binary_internal21div_floor_kernel_cudaERNS_18TensorIteratorBaseEENKUlvE_clEvENKUlvE1_clEvEUliiE_EESt5arrayIPcLm2EELi4E23TrivialOffsetCalculatorILi1EjESE_NS0_6memory12LoadWithCastILi1EEENSF_13StoreWithCastILi1EEEEEviT_T0_T2_T3_T4_T5_ --------------------------
	.section	.nv.constant0._ZN2at6native27unrolled_elementwise_kernelINS0_13AUnaryFunctorIiiiZZZNS0_15binary_internal21div_floor_kernel_cudaERNS_18TensorIteratorBaseEENKUlvE_clEvENKUlvE1_clEvEUliiE_EESt5arrayIPcLm2EELi4E23TrivialOffsetCalculatorILi1EjESE_NS0_6memory12LoadWithCastILi1EEENSF_13StoreWithCastILi1EEEEEviT_T0_T2_T3_T4_T5_,"a",@progbits
	.sectionflags	@""
	.align	4
.nv.constant0._ZN2at6native27unrolled_elementwise_kernelINS0_13AUnaryFunctorIiiiZZZNS0_15binary_internal21div_floor_kernel_cudaERNS_18TensorIteratorBaseEENKUlvE_clEvENKUlvE1_clEvEUliiE_EESt5arrayIPcLm2EELi4E23TrivialOffsetCalculatorILi1EjESE_NS0_6memory12LoadWithCastILi1EEENSF_13StoreWithCastILi1EEEEEviT_T0_T2_T3_T4_T5_:
	.zero		948


//--------------------- .nv.constant0._ZN2at6native18elementwise_kernelILi128ELi2EZNS0_22gpu_kernel_impl_nocastINS0_13AUnaryFunctorIiiiZZZNS0_15binary_internal21div_floor_kernel_cudaERNS_18TensorIteratorBaseEENKUlvE_clEvENKUlvE1_clEvEUliiE_EEEEvS6_RKT_EUliE_EEviT1_ --------------------------
	.section	.nv.constant0._ZN2at6native18elementwise_kernelILi128ELi2EZNS0_22gpu_kernel_impl_nocastINS0_13AUnaryFunctorIiiiZZZNS0_15binary_internal21div_floor_kernel_cudaERNS_18TensorIteratorBaseEENKUlvE_clEvENKUlvE1_clEvEUliiE_EEEEvS6_RKT_EUliE_EEviT1_,"a",@progbits
	.sectionflags	@""
	.align	4
.nv.constant0._ZN2at6native18elementwise_kernelILi128ELi2EZNS0_22gpu_kernel_impl_nocastINS0_13AUnaryFunctorIiiiZZZNS0_15binary_internal21div_floor_kernel_cudaERNS_18TensorIteratorBaseEENKUlvE_clEvENKUlvE1_clEvEUliiE_EEEEvS6_RKT_EUliE_EEviT1_:
	.zero		1440


//--------------------- .nv.constant0._ZN2at6native27unrolled_elementwise_kernelINS0_13AUnaryFunctorIiiiZZZNS0_15binary_internal21div_floor_kernel_cudaERNS_18TensorIteratorBaseEENKUlvE_clEvENKUlvE1_clEvEUliiE_EESt5arrayIPcLm2EELi4E23TrivialOffsetCalculatorILi1EjESE_NS0_6memory15LoadWithoutCastENSF_16StoreWithoutCastEEEviT_T0_T2_T3_T4_T5_ --------------------------
	.section	.nv.constant0._ZN2at6native27unrolled_elementwise_kernelINS0_13AUnaryFunctorIiiiZZZNS0_15binary_internal21div_floor_kernel_cudaERNS_18TensorIteratorBaseEENKUlvE_clEvENKUlvE1_clEvEUliiE_EESt5arrayIPcLm2EELi4E23TrivialOffsetCalculatorILi1EjESE_NS0_6memory15LoadWithoutCastENSF_16StoreWithoutCastEEEviT_T0_T2_T3_T4_T5_,"a",@progbits
	.sectionflags	@""
	.align	4
.nv.constant0._ZN2at6native27unrolled_elementwise_kernelINS0_13AUnaryFunctorIiiiZZZNS0_15binary_internal21div_floor_kernel_cudaERNS_18TensorIteratorBaseEENKUlvE_clEvENKUlvE1_clEvEUliiE_EESt5arrayIPcLm2EELi4E23TrivialOffsetCalculatorILi1EjESE_NS0_6memory15LoadWithoutCastENSF_16StoreWithoutCastEEEviT_T0_T2_T3_T4_T5_:
	.zero		932


//--------------------- .nv.constant0._ZN2at6native29vectorized_elementwise_kernelILi2ENS0_13AUnaryFunctorIiiiZZZNS0_15binary_internal21div_floor_kernel_cudaERNS_18TensorIteratorBaseEENKUlvE_clEvENKUlvE1_clEvEUliiE_EESt5arrayIPcLm2EEEEviT0_T1_ --------------------------
	.section	.nv.constant0._ZN2at6native29vectorized_elementwise_kernelILi2ENS0_13AUnaryFunctorIiiiZZZNS0_15binary_internal21div_floor_kernel_cudaERNS_18TensorIteratorBaseEENKUlvE_clEvENKUlvE1_clEvEUliiE_EESt5arrayIPcLm2EEEEviT0_T1_,"a",@progbits
	.sectionflags	@""
	.align	4
.nv.constant0._ZN2at6native29vectorized_elementwise_kernelILi2ENS0_13AUnaryFunctorIiiiZZZNS0_15binary_internal21div_floor_kernel_cudaERNS_18TensorIteratorBaseEENKUlvE_clEvENKUlvE1_clEvEUliiE_EESt5arrayIPcLm2EEEEviT0_T1_:
	.zero		928


//--------------------- .nv.constant0._ZN2at6native29vectorized_elementwise_kernelILi4ENS0_13AUnaryFunctorIiiiZZZNS0_15binary_internal21div_floor_kernel_cudaERNS_18TensorIteratorBaseEENKUlvE_clEvENKUlvE1_clEvEUliiE_EESt5arrayIPcLm2EEEEviT0_T1_ --------------------------
	.section	.nv.constant0._ZN2at6native29vectorized_elementwise_kernelILi4ENS0_13AUnaryFunctorIiiiZZZNS0_15binary_internal21div_floor_kernel_cudaERNS_18TensorIteratorBaseEENKUlvE_clEvENKUlvE1_clEvEUliiE_EESt5arrayIPcLm2EEEEviT0_T1_,"a",@progbits
	.sectionflags	@""
	.align	4
.nv.constant0._ZN2at6native29vectorized_elementwise_kernelILi4ENS0_13AUnaryFunctorIiiiZZZNS0_15binary_internal21div_floor_kernel_cudaERNS_18TensorIteratorBaseEENKUlvE_clEvENKUlvE1_clEvEUliiE_EESt5arrayIPcLm2EEEEviT0_T1_:
	.zero		928


//--------------------- .nv.constant0._ZN2at6native29vectorized_elementwise_kernelILi8ENS0_13AUnaryFunctorIiiiZZZNS0_15binary_internal21div_floor_kernel_cudaERNS_18TensorIteratorBaseEENKUlvE_clEvENKUlvE1_clEvEUliiE_EESt5arrayIPcLm2EEEEviT0_T1_ --------------------------
	.section	.nv.constant0._ZN2at6native29vectorized_elementwise_kernelILi8ENS0_13AUnaryFunctorIiiiZZZNS0_15binary_internal21div_floor_kernel_cudaERNS_18TensorIteratorBaseEENKUlvE_clEvENKUlvE1_clEvEUliiE_EESt5arrayIPcLm2EEEEviT0_T1_,"a",@progbits
	.sectionflags	@""
	.align	4
.nv.constant0._ZN2at6native29vectorized_elementwise_kernelILi8ENS0_13AUnaryFunctorIiiiZZZNS0_15binary_internal21div_floor_kernel_cudaERNS_18TensorIteratorBaseEENKUlvE_clEvENKUlvE1_clEvEUliiE_EESt5arrayIPcLm2EEEEviT0_T1_:
	.zero		928


//--------------------- .nv.constant0._ZN2at6native18elementwise_kernelILi128ELi4EZNS0_15gpu_kernel_implINS0_13BinaryFunctorIaaaZZZNS0_15binary_internal21div_floor_kernel_cudaERNS_18TensorIteratorBaseEENKUlvE_clEvENKUlvE0_clEvEUlaaE_EEEEvS6_RKT_EUliE_EEviT1_ --------------------------
	.section	.nv.constant0._ZN2at6native18elementwise_kernelILi128ELi4EZNS0_15gpu_kernel_implINS0_13BinaryFunctorIaaaZZZNS0_15binary_internal21div_floor_kernel_cudaERNS_18TensorIteratorBaseEENKUlvE_clEvENKUlvE0_clEvEUlaaE_EEEEvS6_RKT_EUliE_EEviT1_,"a",@progbits
	.sectionflags	@""
	.align	4
.nv.constant0._ZN2at6native18elementwise_kernelILi128ELi4EZNS0_15gpu_kernel_implINS0_13BinaryFunctorIaaaZZZNS0_15binary_internal21div_floor_kernel_cudaERNS_18TensorIteratorBaseEENKUlvE_clEvENKUlvE0_clEvEUlaaE_EEEEvS6_RKT_EUliE_EEviT1_:
	.zero		1552


//--------------------- .nv.constant0._ZN2at6native27unrolled_elementwise_kernelINS0_13BinaryFunctorIaaaZZZNS0_15binary_internal21div_floor_kernel_cudaERNS_18TensorIteratorBaseEENKUlvE_clEvENKUlvE0_clEvEUlaaE_EESt5arrayIPcLm3EELi4E23TrivialOffsetCalculatorILi2EjESD_ILi1EjENS0_6memory12LoadWithCastILi2EEENSG_13StoreWithCastILi1EEEEEviT_T0_T2_T3_T4_T5_ --------------------------
	.section	.nv.constant0._ZN2at6native27unrolled_elementwise_kernelINS0_13BinaryFunctorIaaaZZZNS0_15binary_internal21div_floor_kernel_cudaERNS_18TensorIteratorBaseEENKUlvE_clEvENKUlvE0_clEvEUlaaE_EESt5arrayIPcLm3EELi4E23TrivialOffsetCalculatorILi2EjESD_ILi1EjENS0_6memory12LoadWithCastILi2EEENSG_13StoreWithCastILi1EEEEEviT_T0_T2_T3_T4_T5_,"a",@progbits
	.sectionflags	@""
	.align	4
.nv.constant0._ZN2at6native27unrolled_elementwise_kernelINS0_13BinaryFunctorIaaaZZZNS0_15binary_internal21div_floor_kernel_cudaERNS_18TensorIteratorBaseEENKUlvE_clEvENKUlvE0_clEvEUlaaE_EESt5arrayIPcLm3EELi4E23TrivialOffsetCalculatorILi2EjESD_ILi1EjENS0_6memory12LoadWithCastILi2EEENSG_13StoreWithCastILi1EEEEEviT_T0_T2_T3_T4_T5_:
	.zero		952


//--------------------- .nv.constant0._ZN2at6native18elementwise_kernelILi128ELi4EZNS0_22gpu_kernel_impl_nocastINS0_13BinaryFunctorIaaaZZZNS0_15binary_internal21div_floor_kernel_cudaERNS_18TensorIteratorBaseEENKUlvE_clEvENKUlvE0_clEvEUlaaE_EEEEvS6_RKT_EUliE_EEviT1_ --------------------------
	.section	.nv.constant0._ZN2at6native18elementwise_kernelILi128ELi4EZNS0_22gpu_kernel_impl_nocastINS0_13BinaryFunctorIaaaZZZNS0_15binary_internal21div_floor_kernel_cudaERNS_18TensorIteratorBaseEENKUlvE_clEvENKUlvE0_clEvEUlaaE_EEEEvS6_RKT_EUliE_EEviT1_,"a",@progbits
	.sectionflags	@""
	.align	4
.nv.constant0._ZN2at6native18elementwise_kernelILi128ELi4EZNS0_22gpu_kernel_impl_nocastINS0_13BinaryFunctorIaaaZZZNS0_15binary_internal21div_floor_kernel_cudaERNS_18TensorIteratorBaseEENKUlvE_clEvENKUlvE0_clEvEUlaaE_EEEEvS6_RKT_EUliE_EEviT1_:
	.zero		1552


//--------------------- .nv.constant0._ZN2at6native27unrolled_elementwise_kernelINS0_13BinaryFunctorIaaaZZZNS0_15binary_internal21div_floor_kernel_cudaERNS_18TensorIteratorBaseEENKUlvE_clEvENKUlvE0_clEvEUlaaE_EESt5arrayIPcLm3EELi4E23TrivialOffsetCalculatorILi2EjESD_ILi1EjENS0_6memory15LoadWithoutCastENSG_16StoreWithoutCastEEEviT_T0_T2_T3_T4_T5_ --------------------------
	.section	.nv.constant0._ZN2at6native27unrolled_elementwise_kernelINS0_13BinaryFunctorIaaaZZZNS0_15binary_internal21div_floor_kernel_cudaERNS_18TensorIteratorBaseEENKUlvE_clEvENKUlvE0_clEvEUlaaE_EESt5arrayIPcLm3EELi4E23TrivialOffsetCalculatorILi2EjESD_ILi1EjENS0_6memory15LoadWithoutCastENSG_16StoreWithoutCastEEEviT_T0_T2_T3_T4_T5_,"a",@progbits
	.sectionflags	@""
	.align	4
.nv.constant0._ZN2at6native27unrolled_elementwise_kernelINS0_13BinaryFunctorIaaaZZZNS0_15binary_internal21div_floor_kernel_cudaERNS_18TensorIteratorBaseEENKUlvE_clEvENKUlvE0_clEvEUlaaE_EESt5arrayIPcLm3EELi4E23TrivialOffsetCalculatorILi2EjESD_ILi1EjENS0_6memory15LoadWithoutCastENSG_16StoreWithoutCastEEEviT_T0_T2_T3_T4_T5_:
	.zero		932


//--------------------- .nv.constant0._ZN2at6native29vectorized_elementwise_kernelILi2ENS0_13BinaryFunctorIaaaZZZNS0_15binary_internal21div_floor_kernel_cudaERNS_18TensorIteratorBaseEENKUlvE_clEvENKUlvE0_clEvEUlaaE_EESt5arrayIPcLm3EEEEviT0_T1_ --------------------------
	.section	.nv.constant0._ZN2at6native29vectorized_elementwise_kernelILi2ENS0_13BinaryFunctorIaaaZZZNS0_15binary_internal21div_floor_kernel_cudaERNS_18TensorIteratorBaseEENKUlvE_clEvENKUlvE0_clEvEUlaaE_EESt5arrayIPcLm3EEEEviT0_T1_,"a",@progbits
	.sectionflags	@""
	.align	4
.nv.constant0._ZN2at6native29vectorized_elementwise_kernelILi2ENS0_13BinaryFunctorIaaaZZZNS0_15binary_internal21div_floor_kernel_cudaERNS_18TensorIteratorBaseEENKUlvE_clEvENKUlvE0_clEvEUlaaE_EESt5arrayIPcLm3EEEEviT0_T1_:
	.zero		928


//--------------------- .nv.constant0._ZN2at6native29vectorized_elementwise_kernelILi4ENS0_13BinaryFunctorIaaaZZZNS0_15binary_internal21div_floor_kernel_cudaERNS_18TensorIteratorBaseEENKUlvE_clEvENKUlvE0_clEvEUlaaE_EESt5arrayIPcLm3EEEEviT0_T1_ --------------------------
	.section	.nv.constant0._ZN2at6native29vectorized_elementwise_kernelILi4ENS0_13BinaryFunctorIaaaZZZNS0_15binary_internal21div_floor_kernel_cudaERNS_18TensorIteratorBaseEENKUlvE_clEvENKUlvE0_clEvEUlaaE_EESt5arrayIPcLm3EEEEviT0_T1_,"a",@progbits
	.sectionflags	@""
	.align	4
.nv.constant0._ZN2at6native29vectorized_elementwise_kernelILi4ENS0_13BinaryFunctorIaaaZZZNS0_15binary_internal21div_floor_kernel_cudaERNS_18TensorIteratorBaseEENKUlvE_clEvENKUlvE0_clEvEUlaaE_EESt5arrayIPcLm3EEEEviT0_T1_:
	.zero		928


//--------------------- .nv.constant0._ZN2at6native29vectorized_elementwise_kernelILi8ENS0_13BinaryFunctorIaaaZZZNS0_15binary_internal21div_floor_kernel_cudaERNS_18TensorIteratorBaseEENKUlvE_clEvENKUlvE0_clEvEUlaaE_EESt5arrayIPcLm3EEEEviT0_T1_ --------------------------
	.section	.nv.constant0._ZN2at6native29vectorized_elementwise_kernelILi8ENS0_13BinaryFunctorIaaaZZZNS0_15binary_internal21div_floor_kernel_cudaERNS_18TensorIteratorBaseEENKUlvE_clEvENKUlvE0_clEvEUlaaE_EESt5arrayIPcLm3EEEEviT0_T1_,"a",@progbits
	.sectionflags	@""
	.align	4
.nv.constant0._ZN2at6native29vectorized_elementwise_kernelILi8ENS0_13BinaryFunctorIaaaZZZNS0_15binary_internal21div_floor_kernel_cudaERNS_18TensorIteratorBaseEENKUlvE_clEvENKUlvE0_clEvEUlaaE_EESt5arrayIPcLm3EEEEviT0_T1_:
	.zero		928


//--------------------- .nv.constant0._ZN2at6native18elementwise_kernelILi128ELi4EZNS0_15gpu_kernel_implINS0_13BUnaryFunctorIaaaZZZNS0_15binary_internal21div_floor_kernel_cudaERNS_18TensorIteratorBaseEENKUlvE_clEvENKUlvE0_clEvEUlaaE_EEEEvS6_RKT_EUliE_EEviT1_ --------------------------
	.section	.nv.constant0._ZN2at6native18elementwise_kernelILi128ELi4EZNS0_15gpu_kernel_implINS0_13BUnaryFunctorIaaaZZZNS0_15binary_internal21div_floor_kernel_cudaERNS_18TensorIteratorBaseEENKUlvE_clEvENKUlvE0_clEvEUlaaE_EEEEvS6_RKT_EUliE_EEviT1_,"a",@progbits
	.sectionflags	@""
	.align	4
.nv.constant0._ZN2at6native18elementwise_kernelILi128ELi4EZNS0_15gpu_kernel_implINS0_13BUnaryFunctorIaaaZZZNS0_15binary_internal21div_floor_kernel_cudaERNS_18TensorIteratorBaseEENKUlvE_clEvENKUlvE0_clEvEUlaaE_EEEEvS6_RKT_EUliE_EEviT1_:
	.zero		1440


//--------------------- .nv.constant0._ZN2at6native27unrolled_elementwise_kernelINS0_13BUnaryFunctorIaaaZZZNS0_15binary_internal21div_floor_kernel_cudaERNS_18TensorIteratorBaseEENKUlvE_clEvENKUlvE0_clEvEUlaaE_EESt5arrayIPcLm2EELi4E23TrivialOffsetCalculatorILi1EjESE_NS0_6memory12LoadWithCastILi1EEENSF_13StoreWithCastILi1EEEEEviT_T0_T2_T3_T4_T5_ --------------------------
	.section	.nv.constant0._ZN2at6native27unrolled_elementwise_kernelINS0_13BUnaryFunctorIaaaZZZNS0_15binary_internal21div_floor_kernel_cudaERNS_18TensorIteratorBaseEENKUlvE_clEvENKUlvE0_clEvEUlaaE_EESt5arrayIPcLm2EELi4E23TrivialOffsetCalculatorILi1EjESE_NS0_6memory12LoadWithCastILi1EEENSF_13StoreWithCastILi1EEEEEviT_T0_T2_T3_T4_T5_,"a",@progbits
	.sectionflags	@""
	.align	4
.nv.constant0._ZN2at6native27unrolled_elementwise_kernelINS0_13BUnaryFunctorIaaaZZZNS0_15binary_internal21div_floor_kernel_cudaERNS_18TensorIteratorBaseEENKUlvE_clEvENKUlvE0_clEvEUlaaE_EESt5arrayIPcLm2EELi4E23TrivialOffsetCalculatorILi1EjESE_NS0_6memory12LoadWithCastILi1EEENSF_13StoreWithCastILi1EEEEEviT_T0_T2_T3_T4_T5_:
	.zero		940


//--------------------- .nv.constant0._ZN2at6native18elementwise_kernelILi128ELi4EZNS0_22gpu_kernel_impl_nocastINS0_13BUnaryFunctorIaaaZZZNS0_15binary_internal21div_floor_kernel_cudaERNS_18TensorIteratorBaseEENKUlvE_clEvENKUlvE0_clEvEUlaaE_EEEEvS6_RKT_EUliE_EEviT1_ --------------------------
	.section	.nv.constant0._ZN2at6native18elementwise_kernelILi128ELi4EZNS0_22gpu_kernel_impl_nocastINS0_13BUnaryFunctorIaaaZZZNS0_15binary_internal21div_floor_kernel_cudaERNS_18TensorIteratorBaseEENKUlvE_clEvENKUlvE0_clEvEUlaaE_EEEEvS6_RKT_EUliE_EEviT1_,"a",@progbits
	.sectionflags	@""
	.align	4
.nv.constant0._ZN2at6native18elementwise_kernelILi128ELi4EZNS0_22gpu_kernel_impl_nocastINS0_13BUnaryFunctorIaaaZZZNS0_15binary_internal21div_floor_kernel_cudaERNS_18TensorIteratorBaseEENKUlvE_clEvENKUlvE0_clEvEUlaaE_EEEEvS6_RKT_EUliE_EEviT1_:
	.zero		1440


//--------------------- .nv.constant0._ZN2at6native27unrolled_elementwise_kernelINS0_13BUnaryFunctorIaaaZZZNS0_15binary_internal21div_floor_kernel_cudaERNS_18TensorIteratorBaseEENKUlvE_clEvENKUlvE0_clEvEUlaaE_EESt5arrayIPcLm2EELi4E23TrivialOffsetCalculatorILi1EjESE_NS0_6memory15LoadWithoutCastENSF_16StoreWithoutCastEEEviT_T0_T2_T3_T4_T5_ --------------------------
	.section	.nv.constant0._ZN2at6native27unrolled_elementwise_kernelINS0_13BUnaryFunctorIaaaZZZNS0_15binary_internal21div_floor_kernel_cudaERNS_18TensorIteratorBaseEENKUlvE_clEvENKUlvE0_clEvEUlaaE_EESt5arrayIPcLm2EELi4E23TrivialOffsetCalculatorILi1EjESE_NS0_6memory15LoadWithoutCastENSF_16StoreWithoutCastEEEviT_T0_T2_T3_T4_T5_,"a",@progbits
	.sectionflags	@""
	.align	4
.nv.constant0._ZN2at6native27unrolled_elementwise_kernelINS0_13BUnaryFunctorIaaaZZZNS0_15binary_internal21div_floor_kernel_cudaERNS_18TensorIteratorBaseEENKUlvE_clEvENKUlvE0_clEvEUlaaE_EESt5arrayIPcLm2EELi4E23TrivialOffsetCalculatorILi1EjESE_NS0_6memory15LoadWithoutCastENSF_16StoreWithoutCastEEEviT_T0_T2_T3_T4_T5_:
	.zero		924


//--------------------- .nv.constant0._ZN2at6native29vectorized_elementwise_kernelILi2ENS0_13BUnaryFunctorIaaaZZZNS0_15binary_internal21div_floor_kernel_cudaERNS_18TensorIteratorBaseEENKUlvE_clEvENKUlvE0_clEvEUlaaE_EESt5arrayIPcLm2EEEEviT0_T1_ --------------------------
	.section	.nv.constant0._ZN2at6native29vectorized_elementwise_kernelILi2ENS0_13BUnaryFunctorIaaaZZZNS0_15binary_internal21div_floor_kernel_cudaERNS_18TensorIteratorBaseEENKUlvE_clEvENKUlvE0_clEvEUlaaE_EESt5arrayIPcLm2EEEEviT0_T1_,"a",@progbits
	.sectionflags	@""
	.align	4
.nv.constant0._ZN2at6native29vectorized_elementwise_kernelILi2ENS0_13BUnaryFunctorIaaaZZZNS0_15binary_internal21div_floor_kernel_cudaERNS_18TensorIteratorBaseEENKUlvE_clEvENKUlvE0_clEvEUlaaE_EESt5arrayIPcLm2EEEEviT0_T1_:
	.zero		920


//--------------------- .nv.constant0._ZN2at6native29vectorized_elementwise_kernelILi4ENS0_13BUnaryFunctorIaaaZZZNS0_15binary_internal21div_floor_kernel_cudaERNS_18TensorIteratorBaseEENKUlvE_clEvENKUlvE0_clEvEUlaaE_EESt5arrayIPcLm2EEEEviT0_T1_ --------------------------
	.section	.nv.constant0._ZN2at6native29vectorized_elementwise_kernelILi4ENS0_13BUnaryFunctorIaaaZZZNS0_15binary_internal21div_floor_kernel_cudaERNS_18TensorIteratorBaseEENKUlvE_clEvENKUlvE0_clEvEUlaaE_EESt5arrayIPcLm2EEEEviT0_T1_,"a",@progbits
	.sectionflags	@""
	.align	4
.nv.constant0._ZN2at6native29vectorized_elementwise_kernelILi4ENS0_13BUnaryFunctorIaaaZZZNS0_15binary_internal21div_floor_kernel_cudaERNS_18TensorIteratorBaseEENKUlvE_clEvENKUlvE0_clEvEUlaaE_EESt5arrayIPcLm2EEEEviT0_T1_:
	.zero		920


//--------------------- .nv.constant0._ZN2at6native29vectorized_elementwise_kernelILi8ENS0_13BUnaryFunctorIaaaZZZNS0_15binary_internal21div_floor_kernel_cudaERNS_18TensorIteratorBaseEENKUlvE_clEvENKUlvE0_clEvEUlaaE_EESt5arrayIPcLm2EEEEviT0_T1_ --------------------------
	.section	.nv.constant0._ZN2at6native29vectorized_elementwise_kernelILi8ENS0_13BUnaryFunctorIaaaZZZNS0_15binary_internal21div_floor_kernel_cudaERNS_18TensorIteratorBaseEENKUlvE_clEvENKUlvE0_clEvEUlaaE_EESt5arrayIPcLm2EEEEviT0_T1_,"a",@progbits
	.sectionflags	@""
	.align	4
.nv.constant0._ZN2at6native29vectorized_elementwise_kernelILi8ENS0_13BUnaryFunctorIaaaZZZNS0_15binary_internal21div_floor_kernel_cudaERNS_18TensorIteratorBaseEENKUlvE_clEvENKUlvE0_clEvEUlaaE_EESt5arrayIPcLm2EEEEviT0_T1_:
	.zero		920


//--------------------- .nv.constant0._ZN2at6native18elementwise_kernelILi128ELi4EZNS0_15gpu_kernel_implINS0_13AUnaryFunctorIaaaZZZNS0_15binary_internal21div_floor_kernel_cudaERNS_18TensorIteratorBaseEENKUlvE_clEvENKUlvE0_clEvEUlaaE_EEEEvS6_RKT_EUliE_EEviT1_ --------------------------
	.section	.nv.constant0._ZN2at6native18elementwise_kernelILi128ELi4EZNS0_15gpu_kernel_implINS0_13AUnaryFunctorIaaaZZZNS0_15binary_internal21div_floor_kernel_cudaERNS_18TensorIteratorBaseEENKUlvE_clEvENKUlvE0_clEvEUlaaE_EEEEvS6_RKT_EUliE_EEviT1_,"a",@progbits
	.sectionflags	@""
	.align	4
.nv.constant0._ZN2at6native18elementwise_kernelILi128ELi4EZNS0_15gpu_kernel_implINS0_13AUnaryFunctorIaaaZZZNS0_15binary_internal21div_floor_kernel_cudaERNS_18TensorIteratorBaseEENKUlvE_clEvENKUlvE0_clEvEUlaaE_EEEEvS6_RKT_EUliE_EEviT1_:
	.zero		1440


//--------------------- .nv.constant0._ZN2at6native27unrolled_elementwise_kernelINS0_13AUnaryFunctorIaaaZZZNS0_15binary_internal21div_floor_kernel_cudaERNS_18TensorIteratorBaseEENKUlvE_clEvENKUlvE0_clEvEUlaaE_EESt5arrayIPcLm2EELi4E23TrivialOffsetCalculatorILi1EjESE_NS0_6memory12LoadWithCastILi1EEENSF_13StoreWithCastILi1EEEEEviT_T0_T2_T3_T4_T5_ --------------------------
	.section	.nv.constant0._ZN2at6native27unrolled_elementwise_kernelINS0_13AUnaryFunctorIaaaZZZNS0_15binary_internal21div_floor_kernel_cudaERNS_18TensorIteratorBaseEENKUlvE_clEvENKUlvE0_clEvEUlaaE_EESt5arrayIPcLm2EELi4E23TrivialOffsetCalculatorILi1EjESE_NS0_6memory12LoadWithCastILi1EEENSF_13StoreWithCastILi1EEEEEviT_T0_T2_T3_T4_T5_,"a",@progbits
	.sectionflags	@""
	.align	4
.nv.constant0._ZN2at6native27unrolled_elementwise_kernelINS0_13AUnaryFunctorIaaaZZZNS0_15binary_internal21div_floor_kernel_cudaERNS_18TensorIteratorBaseEENKUlvE_clEvENKUlvE0_clEvEUlaaE_EESt5arrayIPcLm2EELi4E23TrivialOffsetCalculatorILi1EjESE_NS0_6memory12LoadWithCastILi1EEENSF_13StoreWithCastILi1EEEEEviT_T0_T2_T3_T4_T5_:
	.zero		940


//--------------------- .nv.constant0._ZN2at6native18elementwise_kernelILi128ELi4EZNS0_22gpu_kernel_impl_nocastINS0_13AUnaryFunctorIaaaZZZNS0_15binary_internal21div_floor_kernel_cudaERNS_18TensorIteratorBaseEENKUlvE_clEvENKUlvE0_clEvEUlaaE_EEEEvS6_RKT_EUliE_EEviT1_ --------------------------
	.section	.nv.constant0._ZN2at6native18elementwise_kernelILi128ELi4EZNS0_22gpu_kernel_impl_nocastINS0_13AUnaryFunctorIaaaZZZNS0_15binary_internal21div_floor_kernel_cudaERNS_18TensorIteratorBaseEENKUlvE_clEvENKUlvE0_clEvEUlaaE_EEEEvS6_RKT_EUliE_EEviT1_,"a",@progbits
	.sectionflags	@""
	.align	4
.nv.constant0._ZN2at6native18elementwise_kernelILi128ELi4EZNS0_22gpu_kernel_impl_nocastINS0_13AUnaryFunctorIaaaZZZNS0_15binary_internal21div_floor_kernel_cudaERNS_18TensorIteratorBaseEENKUlvE_clEvENKUlvE0_clEvEUlaaE_EEEEvS6_RKT_EUliE_EEviT1_:
	.zero		1440


//--------------------- .nv.constant0._ZN2at6native27unrolled_elementwise_kernelINS0_13AUnaryFunctorIaaaZZZNS0_15binary_internal21div_floor_kernel_cudaERNS_18TensorIteratorBaseEENKUlvE_clEvENKUlvE0_clEvEUlaaE_EESt5arrayIPcLm2EELi4E23TrivialOffsetCalculatorILi1EjESE_NS0_6memory15LoadWithoutCastENSF_16StoreWithoutCastEEEviT_T0_T2_T3_T4_T5_ --------------------------
	.section	.nv.constant0._ZN2at6native27unrolled_elementwise_kernelINS0_13AUnaryFunctorIaaaZZZNS0_15binary_internal21div_floor_kernel_cudaERNS_18TensorIteratorBaseEENKUlvE_clEvENKUlvE0_clEvEUlaaE_EESt5arrayIPcLm2EELi4E23TrivialOffsetCalculatorILi1EjESE_NS0_6memory15LoadWithoutCastENSF_16StoreWithoutCastEEEviT_T0_T2_T3_T4_T5_,"a",@progbits
	.sectionflags	@""
	.align	4
.nv.constant0._ZN2at6native27unrolled_elementwise_kernelINS0_13AUnaryFunctorIaaaZZZNS0_15binary_internal21div_floor_kernel_cudaERNS_18TensorIteratorBaseEENKUlvE_clEvENKUlvE0_clEvEUlaaE_EESt5arrayIPcLm2EELi4E23TrivialOffsetCalculatorILi1EjESE_NS0_6memory15LoadWithoutCastENSF_16StoreWithoutCastEEEviT_T0_T2_T3_T4_T5_:
	.zero		924


//--------------------- .nv.constant0._ZN2at6native29vectorized_elementwise_kernelILi2ENS0_13AUnaryFunctorIaaaZZZNS0_15binary_internal21div_floor_kernel_cudaERNS_18TensorIteratorBaseEENKUlvE_clEvENKUlvE0_clEvEUlaaE_EESt5arrayIPcLm2EEEEviT0_T1_ --------------------------
	.section	.nv.constant0._ZN2at6native29vectorized_elementwise_kernelILi2ENS0_13AUnaryFunctorIaaaZZZNS0_15binary_internal21div_floor_kernel_cudaERNS_18TensorIteratorBaseEENKUlvE_clEvENKUlvE0_clEvEUlaaE_EESt5arrayIPcLm2EEEEviT0_T1_,"a",@progbits
	.sectionflags	@""
	.align	4
.nv.constant0._ZN2at6native29vectorized_elementwise_kernelILi2ENS0_13AUnaryFunctorIaaaZZZNS0_15binary_internal21div_floor_kernel_cudaERNS_18TensorIteratorBaseEENKUlvE_clEvENKUlvE0_clEvEUlaaE_EESt5arrayIPcLm2EEEEviT0_T1_:
	.zero		920


//--------------------- .nv.constant0._ZN2at6native29vectorized_elementwise_kernelILi4ENS0_13AUnaryFunctorIaaaZZZNS0_15binary_internal21div_floor_kernel_cudaERNS_18TensorIteratorBaseEENKUlvE_clEvENKUlvE0_clEvEUlaaE_EESt5arrayIPcLm2EEEEviT0_T1_ --------------------------
	.section	.nv.constant0._ZN2at6native29vectorized_elementwise_kernelILi4ENS0_13AUnaryFunctorIaaaZZZNS0_15binary_internal21div_floor_kernel_cudaERNS_18TensorIteratorBaseEENKUlvE_clEvENKUlvE0_clEvEUlaaE_EESt5arrayIPcLm2EEEEviT0_T1_,"a",@progbits
	.sectionflags	@""
	.align	4
.nv.constant0._ZN2at6native29vectorized_elementwise_kernelILi4ENS0_13AUnaryFunctorIaaaZZZNS0_15binary_internal21div_floor_kernel_cudaERNS_18TensorIteratorBaseEENKUlvE_clEvENKUlvE0_clEvEUlaaE_EESt5arrayIPcLm2EEEEviT0_T1_:
	.zero		920


//--------------------- .nv.constant0._ZN2at6native29vectorized_elementwise_kernelILi8ENS0_13AUnaryFunctorIaaaZZZNS0_15binary_internal21div_floor_kernel_cudaERNS_18TensorIteratorBaseEENKUlvE_clEvENKUlvE0_clEvEUlaaE_EESt5arrayIPcLm2EEEEviT0_T1_ --------------------------
	.section	.nv.constant0._ZN2at6native29vectorized_elementwise_kernelILi8ENS0_13AUnaryFunctorIaaaZZZNS0_15binary_internal21div_floor_kernel_cudaERNS_18TensorIteratorBaseEENKUlvE_clEvENKUlvE0_clEvEUlaaE_EESt5arrayIPcLm2EEEEviT0_T1_,"a",@progbits
	.sectionflags	@""
	.align	4
.nv.constant0._ZN2at6native29vectorized_elementwise_kernelILi8ENS0_13AUnaryFunctorIaaaZZZNS0_15binary_internal21div_floor_kernel_cudaERNS_18TensorIteratorBaseEENKUlvE_clEvENKUlvE0_clEvEUlaaE_EESt5arrayIPcLm2EEEEviT0_T1_:
	.zero		920


//--------------------- .nv.constant0._ZN2at6native18elementwise_kernelILi128ELi4EZNS0_15gpu_kernel_implINS0_13BinaryFunctorIhhhZZZNS0_15binary_internal21div_floor_kernel_cudaERNS_18TensorIteratorBaseEENKUlvE_clEvENKUlvE_clEvEUlhhE_EEEEvS6_RKT_EUliE_EEviT1_ --------------------------
	.section	.nv.constant0._ZN2at6native18elementwise_kernelILi128ELi4EZNS0_15gpu_kernel_implINS0_13BinaryFunctorIhhhZZZNS0_15binary_internal21div_floor_kernel_cudaERNS_18TensorIteratorBaseEENKUlvE_clEvENKUlvE_clEvEUlhhE_EEEEvS6_RKT_EUliE_EEviT1_,"a",@progbits
	.sectionflags	@""
	.align	4
.nv.constant0._ZN2at6native18elementwise_kernelILi128ELi4EZNS0_15gpu_kernel_implINS0_13BinaryFunctorIhhhZZZNS0_15binary_internal21div_floor_kernel_cudaERNS_18TensorIteratorBaseEENKUlvE_clEvENKUlvE_clEvEUlhhE_EEEEvS6_RKT_EUliE_EEviT1_:
	.zero		1552


//--------------------- .nv.constant0._ZN2at6native27unrolled_elementwise_kernelINS0_13BinaryFunctorIhhhZZZNS0_15binary_internal21div_floor_kernel_cudaERNS_18TensorIteratorBaseEENKUlvE_clEvENKUlvE_clEvEUlhhE_EESt5arrayIPcLm3EELi4E23TrivialOffsetCalculatorILi2EjESD_ILi1EjENS0_6memory12LoadWithCastILi2EEENSG_13StoreWithCastILi1EEEEEviT_T0_T2_T3_T4_T5_ --------------------------
	.section	.nv.constant0._ZN2at6native27unrolled_elementwise_kernelINS0_13BinaryFunctorIhhhZZZNS0_15binary_internal21div_floor_kernel_cudaERNS_18TensorIteratorBaseEENKUlvE_clEvENKUlvE_clEvEUlhhE_EESt5arrayIPcLm3EELi4E23TrivialOffsetCalculatorILi2EjESD_ILi1EjENS0_6memory12LoadWithCastILi2EEENSG_13StoreWithCastILi1EEEEEviT_T0_T2_T3_T4_T5_,"a",@progbits
	.sectionflags	@""
	.align	4
.nv.constant0._ZN2at6native27unrolled_elementwise_kernelINS0_13BinaryFunctorIhhhZZZNS0_15binary_internal21div_floor_kernel_cudaERNS_18TensorIteratorBaseEENKUlvE_clEvENKUlvE_clEvEUlhhE_EESt5arrayIPcLm3EELi4E23TrivialOffsetCalculatorILi2EjESD_ILi1EjENS0_6memory12LoadWithCastILi2EEENSG_13StoreWithCastILi1EEEEEviT_T0_T2_T3_T4_T5_:
	.zero		952


//--------------------- .nv.constant0._ZN2at6native18elementwise_kernelILi128ELi4EZNS0_22gpu_kernel_impl_nocastINS0_13BinaryFunctorIhhhZZZNS0_15binary_internal21div_floor_kernel_cudaERNS_18TensorIteratorBaseEENKUlvE_clEvENKUlvE_clEvEUlhhE_EEEEvS6_RKT_EUliE_EEviT1_ --------------------------
	.section	.nv.constant0._ZN2at6native18elementwise_kernelILi128ELi4EZNS0_22gpu_kernel_impl_nocastINS0_13BinaryFunctorIhhhZZZNS0_15binary_internal21div_floor_kernel_cudaERNS_18TensorIteratorBaseEENKUlvE_clEvENKUlvE_clEvEUlhhE_EEEEvS6_RKT_EUliE_EEviT1_,"a",@progbits
	.sectionflags	@""
	.align	4
.nv.constant0._ZN2at6native18elementwise_kernelILi128ELi4EZNS0_22gpu_kernel_impl_nocastINS0_13BinaryFunctorIhhhZZZNS0_15binary_internal21div_floor_kernel_cudaERNS_18TensorIteratorBaseEENKUlvE_clEvENKUlvE_clEvEUlhhE_EEEEvS6_RKT_EUliE_EEviT1_:
	.zero		1552


//--------------------- .nv.constant0._ZN2at6native27unrolled_elementwise_kernelINS0_13BinaryFunctorIhhhZZZNS0_15binary_internal21div_floor_kernel_cudaERNS_18TensorIteratorBaseEENKUlvE_clEvENKUlvE_clEvEUlhhE_EESt5arrayIPcLm3EELi4E23TrivialOffsetCalculatorILi2EjESD_ILi1EjENS0_6memory15LoadWithoutCastENSG_16StoreWithoutCastEEEviT_T0_T2_T3_T4_T5_ --------------------------
	.section	.nv.constant0._ZN2at6native27unrolled_elementwise_kernelINS0_13BinaryFunctorIhhhZZZNS0_15binary_internal21div_floor_kernel_cudaERNS_18TensorIteratorBaseEENKUlvE_clEvENKUlvE_clEvEUlhhE_EESt5arrayIPcLm3EELi4E23TrivialOffsetCalculatorILi2EjESD_ILi1EjENS0_6memory15LoadWithoutCastENSG_16StoreWithoutCastEEEviT_T0_T2_T3_T4_T5_,"a",@progbits
	.sectionflags	@""
	.align	4
.nv.constant0._ZN2at6native27unrolled_elementwise_kernelINS0_13BinaryFunctorIhhhZZZNS0_15binary_internal21div_floor_kernel_cudaERNS_18TensorIteratorBaseEENKUlvE_clEvENKUlvE_clEvEUlhhE_EESt5arrayIPcLm3EELi4E23TrivialOffsetCalculatorILi2EjESD_ILi1EjENS0_6memory15LoadWithoutCastENSG_16StoreWithoutCastEEEviT_T0_T2_T3_T4_T5_:
	.zero		932


//--------------------- .nv.constant0._ZN2at6native29vectorized_elementwise_kernelILi2ENS0_13BinaryFunctorIhhhZZZNS0_15binary_internal21div_floor_kernel_cudaERNS_18TensorIteratorBaseEENKUlvE_clEvENKUlvE_clEvEUlhhE_EESt5arrayIPcLm3EEEEviT0_T1_ --------------------------
	.section	.nv.constant0._ZN2at6native29vectorized_elementwise_kernelILi2ENS0_13BinaryFunctorIhhhZZZNS0_15binary_internal21div_floor_kernel_cudaERNS_18TensorIteratorBaseEENKUlvE_clEvENKUlvE_clEvEUlhhE_EESt5arrayIPcLm3EEEEviT0_T1_,"a",@progbits
	.sectionflags	@""
	.align	4
.nv.constant0._ZN2at6native29vectorized_elementwise_kernelILi2ENS0_13BinaryFunctorIhhhZZZNS0_15binary_internal21div_floor_kernel_cudaERNS_18TensorIteratorBaseEENKUlvE_clEvENKUlvE_clEvEUlhhE_EESt5arrayIPcLm3EEEEviT0_T1_:
	.zero		928


//--------------------- .nv.constant0._ZN2at6native29vectorized_elementwise_kernelILi4ENS0_13BinaryFunctorIhhhZZZNS0_15binary_internal21div_floor_kernel_cudaERNS_18TensorIteratorBaseEENKUlvE_clEvENKUlvE_clEvEUlhhE_EESt5arrayIPcLm3EEEEviT0_T1_ --------------------------
	.section	.nv.constant0._ZN2at6native29vectorized_elementwise_kernelILi4ENS0_13BinaryFunctorIhhhZZZNS0_15binary_internal21div_floor_kernel_cudaERNS_18TensorIteratorBaseEENKUlvE_clEvENKUlvE_clEvEUlhhE_EESt5arrayIPcLm3EEEEviT0_T1_,"a",@progbits
	.sectionflags	@""
	.align	4
.nv.constant0._ZN2at6native29vectorized_elementwise_kernelILi4ENS0_13BinaryFunctorIhhhZZZNS0_15binary_internal21div_floor_kernel_cudaERNS_18TensorIteratorBaseEENKUlvE_clEvENKUlvE_clEvEUlhhE_EESt5arrayIPcLm3EEEEviT0_T1_:
	.zero		928


//--------------------- .nv.constant0._ZN2at6native29vectorized_elementwise_kernelILi8ENS0_13BinaryFunctorIhhhZZZNS0_15binary_internal21div_floor_kernel_cudaERNS_18TensorIteratorBaseEENKUlvE_clEvENKUlvE_clEvEUlhhE_EESt5arrayIPcLm3EEEEviT0_T1_ --------------------------
	.section	.nv.constant0._ZN2at6native29vectorized_elementwise_kernelILi8ENS0_13BinaryFunctorIhhhZZZNS0_15binary_internal21div_floor_kernel_cudaERNS_18TensorIteratorBaseEENKUlvE_clEvENKUlvE_clEvEUlhhE_EESt5arrayIPcLm3EEEEviT0_T1_,"a",@progbits
	.sectionflags	@""
	.align	4
.nv.constant0._ZN2at6native29vectorized_elementwise_kernelILi8ENS0_13BinaryFunctorIhhhZZZNS0_15binary_internal21div_floor_kernel_cudaERNS_18TensorIteratorBaseEENKUlvE_clEvENKUlvE_clEvEUlhhE_EESt5arrayIPcLm3EEEEviT0_T1_:
	.zero		928


//--------------------- .nv.constant0._ZN2at6native18elementwise_kernelILi128ELi4EZNS0_15gpu_kernel_implINS0_13BUnaryFunctorIhhhZZZNS0_15binary_internal21div_floor_kernel_cudaERNS_18TensorIteratorBaseEENKUlvE_clEvENKUlvE_clEvEUlhhE_EEEEvS6_RKT_EUliE_EEviT1_ --------------------------
	.section	.nv.constant0._ZN2at6native18elementwise_kernelILi128ELi4EZNS0_15gpu_kernel_implINS0_13BUnaryFunctorIhhhZZZNS0_15binary_internal21div_floor_kernel_cudaERNS_18TensorIteratorBaseEENKUlvE_clEvENKUlvE_clEvEUlhhE_EEEEvS6_RKT_EUliE_EEviT1_,"a",@progbits
	.sectionflags	@""
	.align	4
.nv.constant0._ZN2at6native18elementwise_kernelILi128ELi4EZNS0_15gpu_kernel_implINS0_13BUnaryFunctorIhhhZZZNS0_15binary_internal21div_floor_kernel_cudaERNS_18TensorIteratorBaseEENKUlvE_clEvENKUlvE_clEvEUlhhE_EEEEvS6_RKT_EUliE_EEviT1_:
	.zero		1440


//--------------------- .nv.constant0._ZN2at6native27unrolled_elementwise_kernelINS0_13BUnaryFunctorIhhhZZZNS0_15binary_internal21div_floor_kernel_cudaERNS_18TensorIteratorBaseEENKUlvE_clEvENKUlvE_clEvEUlhhE_EESt5arrayIPcLm2EELi4E23TrivialOffsetCalculatorILi1EjESE_NS0_6memory12LoadWithCastILi1EEENSF_13StoreWithCastILi1EEEEEviT_T0_T2_T3_T4_T5_ --------------------------
	.section	.nv.constant0._ZN2at6native27unrolled_elementwise_kernelINS0_13BUnaryFunctorIhhhZZZNS0_15binary_internal21div_floor_kernel_cudaERNS_18TensorIteratorBaseEENKUlvE_clEvENKUlvE_clEvEUlhhE_EESt5arrayIPcLm2EELi4E23TrivialOffsetCalculatorILi1EjESE_NS0_6memory12LoadWithCastILi1EEENSF_13StoreWithCastILi1EEEEEviT_T0_T2_T3_T4_T5_,"a",@progbits
	.sectionflags	@""
	.align	4
.nv.constant0._ZN2at6native27unrolled_elementwise_kernelINS0_13BUnaryFunctorIhhhZZZNS0_15binary_internal21div_floor_kernel_cudaERNS_18TensorIteratorBaseEENKUlvE_clEvENKUlvE_clEvEUlhhE_EESt5arrayIPcLm2EELi4E23TrivialOffsetCalculatorILi1EjESE_NS0_6memory12LoadWithCastILi1EEENSF_13StoreWithCastILi1EEEEEviT_T0_T2_T3_T4_T5_:
	.zero		940


//--------------------- .nv.constant0._ZN2at6native18elementwise_kernelILi128ELi4EZNS0_22gpu_kernel_impl_nocastINS0_13BUnaryFunctorIhhhZZZNS0_15binary_internal21div_floor_kernel_cudaERNS_18TensorIteratorBaseEENKUlvE_clEvENKUlvE_clEvEUlhhE_EEEEvS6_RKT_EUliE_EEviT1_ --------------------------
	.section	.nv.constant0._ZN2at6native18elementwise_kernelILi128ELi4EZNS0_22gpu_kernel_impl_nocastINS0_13BUnaryFunctorIhhhZZZNS0_15binary_internal21div_floor_kernel_cudaERNS_18TensorIteratorBaseEENKUlvE_clEvENKUlvE_clEvEUlhhE_EEEEvS6_RKT_EUliE_EEviT1_,"a",@progbits
	.sectionflags	@""
	.align	4
.nv.constant0._ZN2at6native18elementwise_kernelILi128ELi4EZNS0_22gpu_kernel_impl_nocastINS0_13BUnaryFunctorIhhhZZZNS0_15binary_internal21div_floor_kernel_cudaERNS_18TensorIteratorBaseEENKUlvE_clEvENKUlvE_clEvEUlhhE_EEEEvS6_RKT_EUliE_EEviT1_:
	.zero		1440


//--------------------- .nv.constant0._ZN2at6native27unrolled_elementwise_kernelINS0_13BUnaryFunctorIhhhZZZNS0_15binary_internal21div_floor_kernel_cudaERNS_18TensorIteratorBaseEENKUlvE_clEvENKUlvE_clEvEUlhhE_EESt5arrayIPcLm2EELi4E23TrivialOffsetCalculatorILi1EjESE_NS0_6memory15LoadWithoutCastENSF_16StoreWithoutCastEEEviT_T0_T2_T3_T4_T5_ --------------------------
	.section	.nv.constant0._ZN2at6native27unrolled_elementwise_kernelINS0_13BUnaryFunctorIhhhZZZNS0_15binary_internal21div_floor_kernel_cudaERNS_18TensorIteratorBaseEENKUlvE_clEvENKUlvE_clEvEUlhhE_EESt5arrayIPcLm2EELi4E23TrivialOffsetCalculatorILi1EjESE_NS0_6memory15LoadWithoutCastENSF_16StoreWithoutCastEEEviT_T0_T2_T3_T4_T5_,"a",@progbits
	.sectionflags	@""
	.align	4
.nv.constant0._ZN2at6native27unrolled_elementwise_kernelINS0_13BUnaryFunctorIhhhZZZNS0_15binary_internal21div_floor_kernel_cudaERNS_18TensorIteratorBaseEENKUlvE_clEvENKUlvE_clEvEUlhhE_EESt5arrayIPcLm2EELi4E23TrivialOffsetCalculatorILi1EjESE_NS0_6memory15LoadWithoutCastENSF_16StoreWithoutCastEEEviT_T0_T2_T3_T4_T5_:
	.zero		924


//--------------------- .nv.constant0._ZN2at6native29vectorized_elementwise_kernelILi2ENS0_13BUnaryFunctorIhhhZZZNS0_15binary_internal21div_floor_kernel_cudaERNS_18TensorIteratorBaseEENKUlvE_clEvENKUlvE_clEvEUlhhE_EESt5arrayIPcLm2EEEEviT0_T1_ --------------------------
	.section	.nv.constant0._ZN2at6native29vectorized_elementwise_kernelILi2ENS0_13BUnaryFunctorIhhhZZZNS0_15binary_internal21div_floor_kernel_cudaERNS_18TensorIteratorBaseEENKUlvE_clEvENKUlvE_clEvEUlhhE_EESt5arrayIPcLm2EEEEviT0_T1_,"a",@progbits
	.sectionflags	@""
	.align	4
.nv.constant0._ZN2at6native29vectorized_elementwise_kernelILi2ENS0_13BUnaryFunctorIhhhZZZNS0_15binary_internal21div_floor_kernel_cudaERNS_18TensorIteratorBaseEENKUlvE_clEvENKUlvE_clEvEUlhhE_EESt5arrayIPcLm2EEEEviT0_T1_:
	.zero		920


//--------------------- .nv.constant0._ZN2at6native29vectorized_elementwise_kernelILi4ENS0_13BUnaryFunctorIhhhZZZNS0_15binary_internal21div_floor_kernel_cudaERNS_18TensorIteratorBaseEENKUlvE_clEvENKUlvE_clEvEUlhhE_EESt5arrayIPcLm2EEEEviT0_T1_ --------------------------
	.section	.nv.constant0._ZN2at6native29vectorized_elementwise_kernelILi4ENS0_13BUnaryFunctorIhhhZZZNS0_15binary_internal21div_floor_kernel_cudaERNS_18TensorIteratorBaseEENKUlvE_clEvENKUlvE_clEvEUlhhE_EESt5arrayIPcLm2EEEEviT0_T1_,"a",@progbits
	.sectionflags	@""
	.align	4
.nv.constant0._ZN2at6native29vectorized_elementwise_kernelILi4ENS0_13BUnaryFunctorIhhhZZZNS0_15binary_internal21div_floor_kernel_cudaERNS_18TensorIteratorBaseEENKUlvE_clEvENKUlvE_clEvEUlhhE_EESt5arrayIPcLm2EEEEviT0_T1_:
	.zero		920


//--------------------- .nv.constant0._ZN2at6native29vectorized_elementwise_kernelILi8ENS0_13BUnaryFunctorIhhhZZZNS0_15binary_internal21div_floor_kernel_cudaERNS_18TensorIteratorBaseEENKUlvE_clEvENKUlvE_clEvEUlhhE_EESt5arrayIPcLm2EEEEviT0_T1_ --------------------------
	.section	.nv.constant0._ZN2at6native29vectorized_elementwise_kernelILi8ENS0_13BUnaryFunctorIhhhZZZNS0_15binary_internal21div_floor_kernel_cudaERNS_18TensorIteratorBaseEENKUlvE_clEvENKUlvE_clEvEUlhhE_EESt5arrayIPcLm2EEEEviT0_T1_,"a",@progbits
	.sectionflags	@""
	.align	4
.nv.constant0._ZN2at6native29vectorized_elementwise_kernelILi8ENS0_13BUnaryFunctorIhhhZZZNS0_15binary_internal21div_floor_kernel_cudaERNS_18TensorIteratorBaseEENKUlvE_clEvENKUlvE_clEvEUlhhE_EESt5arrayIPcLm2EEEEviT0_T1_:
	.zero		920


//--------------------- .nv.constant0._ZN2at6native18elementwise_kernelILi128ELi4EZNS0_15gpu_kernel_implINS0_13AUnaryFunctorIhhhZZZNS0_15binary_internal21div_floor_kernel_cudaERNS_18TensorIteratorBaseEENKUlvE_clEvENKUlvE_clEvEUlhhE_EEEEvS6_RKT_EUliE_EEviT1_ --------------------------
	.section	.nv.constant0._ZN2at6native18elementwise_kernelILi128ELi4EZNS0_15gpu_kernel_implINS0_13AUnaryFunctorIhhhZZZNS0_15binary_internal21div_floor_kernel_cudaERNS_18TensorIteratorBaseEENKUlvE_clEvENKUlvE_clEvEUlhhE_EEEEvS6_RKT_EUliE_EEviT1_,"a",@progbits
	.sectionflags	@""
	.align	4
.nv.constant0._ZN2at6native18elementwise_kernelILi128ELi4EZNS0_15gpu_kernel_implINS0_13AUnaryFunctorIhhhZZZNS0_15binary_internal21div_floor_kernel_cudaERNS_18TensorIteratorBaseEENKUlvE_clEvENKUlvE_clEvEUlhhE_EEEEvS6_RKT_EUliE_EEviT1_:
	.zero		1440


//--------------------- .nv.constant0._ZN2at6native27unrolled_elementwise_kernelINS0_13AUnaryFunctorIhhhZZZNS0_15binary_internal21div_floor_kernel_cudaERNS_18TensorIteratorBaseEENKUlvE_clEvENKUlvE_clEvEUlhhE_EESt5arrayIPcLm2EELi4E23TrivialOffsetCalculatorILi1EjESE_NS0_6memory12LoadWithCastILi1EEENSF_13StoreWithCastILi1EEEEEviT_T0_T2_T3_T4_T5_ --------------------------
	.section	.nv.constant0._ZN2at6native27unrolled_elementwise_kernelINS0_13AUnaryFunctorIhhhZZZNS0_15binary_internal21div_floor_kernel_cudaERNS_18TensorIteratorBaseEENKUlvE_clEvENKUlvE_clEvEUlhhE_EESt5arrayIPcLm2EELi4E23TrivialOffsetCalculatorILi1EjESE_NS0_6memory12LoadWithCastILi1EEENSF_13StoreWithCastILi1EEEEEviT_T0_T2_T3_T4_T5_,"a",@progbits
	.sectionflags	@""
	.align	4
.nv.constant0._ZN2at6native27unrolled_elementwise_kernelINS0_13AUnaryFunctorIhhhZZZNS0_15binary_internal21div_floor_kernel_cudaERNS_18TensorIteratorBaseEENKUlvE_clEvENKUlvE_clEvEUlhhE_EESt5arrayIPcLm2EELi4E23TrivialOffsetCalculatorILi1EjESE_NS0_6memory12LoadWithCastILi1EEENSF_13StoreWithCastILi1EEEEEviT_T0_T2_T3_T4_T5_:
	.zero		940


//--------------------- .nv.constant0._ZN2at6native18elementwise_kernelILi128ELi4EZNS0_22gpu_kernel_impl_nocastINS0_13AUnaryFunctorIhhhZZZNS0_15binary_internal21div_floor_kernel_cudaERNS_18TensorIteratorBaseEENKUlvE_clEvENKUlvE_clEvEUlhhE_EEEEvS6_RKT_EUliE_EEviT1_ --------------------------
	.section	.nv.constant0._ZN2at6native18elementwise_kernelILi128ELi4EZNS0_22gpu_kernel_impl_nocastINS0_13AUnaryFunctorIhhhZZZNS0_15binary_internal21div_floor_kernel_cudaERNS_18TensorIteratorBaseEENKUlvE_clEvENKUlvE_clEvEUlhhE_EEEEvS6_RKT_EUliE_EEviT1_,"a",@progbits
	.sectionflags	@""
	.align	4
.nv.constant0._ZN2at6native18elementwise_kernelILi128ELi4EZNS0_22gpu_kernel_impl_nocastINS0_13AUnaryFunctorIhhhZZZNS0_15binary_internal21div_floor_kernel_cudaERNS_18TensorIteratorBaseEENKUlvE_clEvENKUlvE_clEvEUlhhE_EEEEvS6_RKT_EUliE_EEviT1_:
	.zero		1440


//--------------------- .nv.constant0._ZN2at6native27unrolled_elementwise_kernelINS0_13AUnaryFunctorIhhhZZZNS0_15binary_internal21div_floor_kernel_cudaERNS_18TensorIteratorBaseEENKUlvE_clEvENKUlvE_clEvEUlhhE_EESt5arrayIPcLm2EELi4E23TrivialOffsetCalculatorILi1EjESE_NS0_6memory15LoadWithoutCastENSF_16StoreWithoutCastEEEviT_T0_T2_T3_T4_T5_ --------------------------
	.section	.nv.constant0._ZN2at6native27unrolled_elementwise_kernelINS0_13AUnaryFunctorIhhhZZZNS0_15binary_internal21div_floor_kernel_cudaERNS_18TensorIteratorBaseEENKUlvE_clEvENKUlvE_clEvEUlhhE_EESt5arrayIPcLm2EELi4E23TrivialOffsetCalculatorILi1EjESE_NS0_6memory15LoadWithoutCastENSF_16StoreWithoutCastEEEviT_T0_T2_T3_T4_T5_,"a",@progbits
	.sectionflags	@""
	.align	4
.nv.constant0._ZN2at6native27unrolled_elementwise_kernelINS0_13AUnaryFunctorIhhhZZZNS0_15binary_internal21div_floor_kernel_cudaERNS_18TensorIteratorBaseEENKUlvE_clEvENKUlvE_clEvEUlhhE_EESt5arrayIPcLm2EELi4E23TrivialOffsetCalculatorILi1EjESE_NS0_6memory15LoadWithoutCastENSF_16StoreWithoutCastEEEviT_T0_T2_T3_T4_T5_:
	.zero		924


//--------------------- .nv.constant0._ZN2at6native29vectorized_elementwise_kernelILi2ENS0_13AUnaryFunctorIhhhZZZNS0_15binary_internal21div_floor_kernel_cudaERNS_18TensorIteratorBaseEENKUlvE_clEvENKUlvE_clEvEUlhhE_EESt5arrayIPcLm2EEEEviT0_T1_ --------------------------
	.section	.nv.constant0._ZN2at6native29vectorized_elementwise_kernelILi2ENS0_13AUnaryFunctorIhhhZZZNS0_15binary_internal21div_floor_kernel_cudaERNS_18TensorIteratorBaseEENKUlvE_clEvENKUlvE_clEvEUlhhE_EESt5arrayIPcLm2EEEEviT0_T1_,"a",@progbits
	.sectionflags	@""
	.align	4
.nv.constant0._ZN2at6native29vectorized_elementwise_kernelILi2ENS0_13AUnaryFunctorIhhhZZZNS0_15binary_internal21div_floor_kernel_cudaERNS_18TensorIteratorBaseEENKUlvE_clEvENKUlvE_clEvEUlhhE_EESt5arrayIPcLm2EEEEviT0_T1_:
	.zero		920


//--------------------- .nv.constant0._ZN2at6native29vectorized_elementwise_kernelILi4ENS0_13AUnaryFunctorIhhhZZZNS0_15binary_internal21div_floor_kernel_cudaERNS_18TensorIteratorBaseEENKUlvE_clEvENKUlvE_clEvEUlhhE_EESt5arrayIPcLm2EEEEviT0_T1_ --------------------------
	.section	.nv.constant0._ZN2at6native29vectorized_elementwise_kernelILi4ENS0_13AUnaryFunctorIhhhZZZNS0_15binary_internal21div_floor_kernel_cudaERNS_18TensorIteratorBaseEENKUlvE_clEvENKUlvE_clEvEUlhhE_EESt5arrayIPcLm2EEEEviT0_T1_,"a",@progbits
	.sectionflags	@""
	.align	4
.nv.constant0._ZN2at6native29vectorized_elementwise_kernelILi4ENS0_13AUnaryFunctorIhhhZZZNS0_15binary_internal21div_floor_kernel_cudaERNS_18TensorIteratorBaseEENKUlvE_clEvENKUlvE_clEvEUlhhE_EESt5arrayIPcLm2EEEEviT0_T1_:
	.zero		920


//--------------------- .nv.constant0._ZN2at6native29vectorized_elementwise_kernelILi8ENS0_13AUnaryFunctorIhhhZZZNS0_15binary_internal21div_floor_kernel_cudaERNS_18TensorIteratorBaseEENKUlvE_clEvENKUlvE_clEvEUlhhE_EESt5arrayIPcLm2EEEEviT0_T1_ --------------------------
	.section	.nv.constant0._ZN2at6native29vectorized_elementwise_kernelILi8ENS0_13AUnaryFunctorIhhhZZZNS0_15binary_internal21div_floor_kernel_cudaERNS_18TensorIteratorBaseEENKUlvE_clEvENKUlvE_clEvEUlhhE_EESt5arrayIPcLm2EEEEviT0_T1_,"a",@progbits
	.sectionflags	@""
	.align	4
.nv.constant0._ZN2at6native29vectorized_elementwise_kernelILi8ENS0_13AUnaryFunctorIhhhZZZNS0_15binary_internal21div_floor_kernel_cudaERNS_18TensorIteratorBaseEENKUlvE_clEvENKUlvE_clEvEUlhhE_EESt5arrayIPcLm2EEEEviT0_T1_:
	.zero		920


//--------------------- SYMBOLS --------------------------

	.type		.nv.reservedSmem.offset0,@object
	.size		.nv.reservedSmem.offset0,0x4
	.type		__assertfail,@function
